//
// Generated by NVIDIA NVVM Compiler
//
// Compiler Build ID: CL-36424714
// Cuda compilation tools, release 13.0, V13.0.88
// Based on NVVM 20.0.0
//

.version 9.0
.target sm_100
.address_size 64

	// .globl	_ZN3cub18CUB_300001_SM_10006detail11EmptyKernelIvEEvv
// _ZZN3cub18CUB_300001_SM_10006detail10merge_sort30DeviceMergeSortBlockSortKernelINS2_10policy_hubIN6thrust24THRUST_300001_SM_1000_NS6detail15normal_iteratorINS6_10device_ptrIiEEEEE9Policy600ESB_PNS0_8NullTypeESB_SF_y11comp_func_tiSE_EEvbT0_T1_T2_T3_T4_PT6_PT7_T5_NS1_7vsmem_tEE19static_temp_storage has been demoted
// _ZZN3cub18CUB_300001_SM_10006detail10merge_sort26DeviceMergeSortMergeKernelINS2_10policy_hubIN6thrust24THRUST_300001_SM_1000_NS6detail15normal_iteratorINS6_10device_ptrIiEEEEE9Policy600ESB_PNS0_8NullTypeESB_SF_y11comp_func_tiSE_EEvbT2_T3_T4_PT6_PT7_T5_PSJ_SJ_NS1_7vsmem_tEE19static_temp_storage has been demoted
// _ZZN3cub18CUB_300001_SM_10006detail6reduce28DeviceReduceSingleTileKernelINS2_10policy_hubIN4cuda3std3__45tupleIJblEEEjN6thrust24THRUST_300001_SM_1000_NS8cuda_cub9__find_if7functorIS9_EEE10Policy1000ENSB_12zip_iteratorINS8_IJNSD_26transform_input_iterator_tIbNSC_6detail35transform_pair_of_input_iterators_tIbNSB_6detail15normal_iteratorINSB_10device_ptrIiEEEESQ_NS7_8equal_toIiEEEENS7_10__not_fn_tINS7_10__identityEEEEENSB_17counting_iteratorIlNSB_11use_defaultESZ_SZ_EEEEEEEPS9_jSF_S9_S9_SV_EEvT0_T1_T2_T3_T4_T6_E12temp_storage has been demoted
// _ZZN3cub18CUB_300001_SM_10006detail6reduce18DeviceReduceKernelINS2_10policy_hubIN4cuda3std3__45tupleIJblEEEjN6thrust24THRUST_300001_SM_1000_NS8cuda_cub9__find_if7functorIS9_EEE10Policy1000ENSB_12zip_iteratorINS8_IJNSD_26transform_input_iterator_tIbNSC_6detail35transform_pair_of_input_iterators_tIbNSB_6detail15normal_iteratorINSB_10device_ptrIiEEEESQ_NS7_8equal_toIiEEEENS7_10__not_fn_tINS7_10__identityEEEEENSB_17counting_iteratorIlNSB_11use_defaultESZ_SZ_EEEEEEEjSF_S9_SV_EEvT0_PT3_T1_NS0_13GridEvenShareIS16_EET2_T4_E12temp_storage has been demoted
// _ZZN3cub18CUB_300001_SM_10006detail6reduce28DeviceReduceSingleTileKernelINS2_10policy_hubIN4cuda3std3__45tupleIJblEEEjN6thrust24THRUST_300001_SM_1000_NS8cuda_cub9__find_if7functorIS9_EEE10Policy1000EPS9_SI_iSF_S9_S9_NS7_10__identityEEEvT0_T1_T2_T3_T4_T6_E12temp_storage has been demoted
// _ZZN3cub18CUB_300001_SM_10006detail6reduce28DeviceReduceSingleTileKernelINS2_10policy_hubIN4cuda3std3__45tupleIJblEEEyN6thrust24THRUST_300001_SM_1000_NS8cuda_cub9__find_if7functorIS9_EEE10Policy1000ENSB_12zip_iteratorINS8_IJNSD_26transform_input_iterator_tIbNSC_6detail35transform_pair_of_input_iterators_tIbNSB_6detail15normal_iteratorINSB_10device_ptrIiEEEESQ_NS7_8equal_toIiEEEENS7_10__not_fn_tINS7_10__identityEEEEENSB_17counting_iteratorIlNSB_11use_defaultESZ_SZ_EEEEEEEPS9_ySF_S9_S9_SV_EEvT0_T1_T2_T3_T4_T6_E12temp_storage has been demoted
// _ZZN3cub18CUB_300001_SM_10006detail6reduce18DeviceReduceKernelINS2_10policy_hubIN4cuda3std3__45tupleIJblEEEyN6thrust24THRUST_300001_SM_1000_NS8cuda_cub9__find_if7functorIS9_EEE10Policy1000ENSB_12zip_iteratorINS8_IJNSD_26transform_input_iterator_tIbNSC_6detail35transform_pair_of_input_iterators_tIbNSB_6detail15normal_iteratorINSB_10device_ptrIiEEEESQ_NS7_8equal_toIiEEEENS7_10__not_fn_tINS7_10__identityEEEEENSB_17counting_iteratorIlNSB_11use_defaultESZ_SZ_EEEEEEEySF_S9_SV_EEvT0_PT3_T1_NS0_13GridEvenShareIS16_EET2_T4_E12temp_storage has been demoted
// _ZZN3cub18CUB_300001_SM_10006detail6reduce28DeviceReduceSingleTileKernelINS2_10policy_hubIN4cuda3std3__45tupleIJblEEEyN6thrust24THRUST_300001_SM_1000_NS8cuda_cub9__find_if7functorIS9_EEE10Policy1000EPS9_SI_iSF_S9_S9_NS7_10__identityEEEvT0_T1_T2_T3_T4_T6_E12temp_storage has been demoted
.global .align 1 .b8 _ZN30_INTERNAL_efa3d48f_4_k_cu_main4cuda3std3__45__cpo5beginE[1];
.global .align 1 .b8 _ZN30_INTERNAL_efa3d48f_4_k_cu_main4cuda3std3__45__cpo3endE[1];
.global .align 1 .b8 _ZN30_INTERNAL_efa3d48f_4_k_cu_main4cuda3std3__45__cpo6cbeginE[1];
.global .align 1 .b8 _ZN30_INTERNAL_efa3d48f_4_k_cu_main4cuda3std3__45__cpo4cendE[1];
.global .align 1 .b8 _ZN30_INTERNAL_efa3d48f_4_k_cu_main4cuda3std3__45__cpo6rbeginE[1];
.global .align 1 .b8 _ZN30_INTERNAL_efa3d48f_4_k_cu_main4cuda3std3__45__cpo4rendE[1];
.global .align 1 .b8 _ZN30_INTERNAL_efa3d48f_4_k_cu_main4cuda3std3__45__cpo7crbeginE[1];
.global .align 1 .b8 _ZN30_INTERNAL_efa3d48f_4_k_cu_main4cuda3std3__45__cpo5crendE[1];
.global .align 1 .b8 _ZN30_INTERNAL_efa3d48f_4_k_cu_main4cuda3std3__432_GLOBAL__N__efa3d48f_4_k_cu_main6ignoreE[1];
.global .align 1 .b8 _ZN30_INTERNAL_efa3d48f_4_k_cu_main4cuda3std3__419piecewise_constructE[1];
.global .align 1 .b8 _ZN30_INTERNAL_efa3d48f_4_k_cu_main4cuda3std3__48in_placeE[1];
.global .align 1 .b8 _ZN30_INTERNAL_efa3d48f_4_k_cu_main4cuda3std3__420unreachable_sentinelE[1];
.global .align 1 .b8 _ZN30_INTERNAL_efa3d48f_4_k_cu_main4cuda3std3__47nulloptE[1];
.global .align 1 .b8 _ZN30_INTERNAL_efa3d48f_4_k_cu_main4cuda3std3__48unexpectE[1];
.global .align 1 .b8 _ZN30_INTERNAL_efa3d48f_4_k_cu_main4cuda3std6ranges3__45__cpo4swapE[1];
.global .align 1 .b8 _ZN30_INTERNAL_efa3d48f_4_k_cu_main4cuda3std6ranges3__45__cpo9iter_moveE[1];
.global .align 1 .b8 _ZN30_INTERNAL_efa3d48f_4_k_cu_main4cuda3std6ranges3__45__cpo5beginE[1];
.global .align 1 .b8 _ZN30_INTERNAL_efa3d48f_4_k_cu_main4cuda3std6ranges3__45__cpo3endE[1];
.global .align 1 .b8 _ZN30_INTERNAL_efa3d48f_4_k_cu_main4cuda3std6ranges3__45__cpo6cbeginE[1];
.global .align 1 .b8 _ZN30_INTERNAL_efa3d48f_4_k_cu_main4cuda3std6ranges3__45__cpo4cendE[1];
.global .align 1 .b8 _ZN30_INTERNAL_efa3d48f_4_k_cu_main4cuda3std6ranges3__45__cpo7advanceE[1];
.global .align 1 .b8 _ZN30_INTERNAL_efa3d48f_4_k_cu_main4cuda3std6ranges3__45__cpo9iter_swapE[1];
.global .align 1 .b8 _ZN30_INTERNAL_efa3d48f_4_k_cu_main4cuda3std6ranges3__45__cpo4nextE[1];
.global .align 1 .b8 _ZN30_INTERNAL_efa3d48f_4_k_cu_main4cuda3std6ranges3__45__cpo4prevE[1];
.global .align 1 .b8 _ZN30_INTERNAL_efa3d48f_4_k_cu_main4cuda3std6ranges3__45__cpo4dataE[1];
.global .align 1 .b8 _ZN30_INTERNAL_efa3d48f_4_k_cu_main4cuda3std6ranges3__45__cpo5cdataE[1];
.global .align 1 .b8 _ZN30_INTERNAL_efa3d48f_4_k_cu_main4cuda3std6ranges3__45__cpo4sizeE[1];
.global .align 1 .b8 _ZN30_INTERNAL_efa3d48f_4_k_cu_main4cuda3std6ranges3__45__cpo5ssizeE[1];
.global .align 1 .b8 _ZN30_INTERNAL_efa3d48f_4_k_cu_main4cuda3std6ranges3__45__cpo8distanceE[1];
.global .align 1 .b8 _ZN30_INTERNAL_efa3d48f_4_k_cu_main6thrust24THRUST_300001_SM_1000_NS8cuda_cub3parE[1];
.global .align 1 .b8 _ZN30_INTERNAL_efa3d48f_4_k_cu_main6thrust24THRUST_300001_SM_1000_NS8cuda_cub10par_nosyncE[1];
.global .align 1 .b8 _ZN30_INTERNAL_efa3d48f_4_k_cu_main6thrust24THRUST_300001_SM_1000_NS6system6detail10sequential3seqE[1];
.global .align 1 .b8 _ZN30_INTERNAL_efa3d48f_4_k_cu_main6thrust24THRUST_300001_SM_1000_NS12placeholders2_1E[1];
.global .align 1 .b8 _ZN30_INTERNAL_efa3d48f_4_k_cu_main6thrust24THRUST_300001_SM_1000_NS12placeholders2_2E[1];
.global .align 1 .b8 _ZN30_INTERNAL_efa3d48f_4_k_cu_main6thrust24THRUST_300001_SM_1000_NS12placeholders2_3E[1];
.global .align 1 .b8 _ZN30_INTERNAL_efa3d48f_4_k_cu_main6thrust24THRUST_300001_SM_1000_NS12placeholders2_4E[1];
.global .align 1 .b8 _ZN30_INTERNAL_efa3d48f_4_k_cu_main6thrust24THRUST_300001_SM_1000_NS12placeholders2_5E[1];
.global .align 1 .b8 _ZN30_INTERNAL_efa3d48f_4_k_cu_main6thrust24THRUST_300001_SM_1000_NS12placeholders2_6E[1];
.global .align 1 .b8 _ZN30_INTERNAL_efa3d48f_4_k_cu_main6thrust24THRUST_300001_SM_1000_NS12placeholders2_7E[1];
.global .align 1 .b8 _ZN30_INTERNAL_efa3d48f_4_k_cu_main6thrust24THRUST_300001_SM_1000_NS12placeholders2_8E[1];
.global .align 1 .b8 _ZN30_INTERNAL_efa3d48f_4_k_cu_main6thrust24THRUST_300001_SM_1000_NS12placeholders2_9E[1];
.global .align 1 .b8 _ZN30_INTERNAL_efa3d48f_4_k_cu_main6thrust24THRUST_300001_SM_1000_NS12placeholders3_10E[1];
.global .align 1 .b8 _ZN30_INTERNAL_efa3d48f_4_k_cu_main6thrust24THRUST_300001_SM_1000_NS3seqE[1];

.visible .entry _ZN3cub18CUB_300001_SM_10006detail11EmptyKernelIvEEvv()
{


	ret;

}
	// .globl	_ZN3cub18CUB_300001_SM_10006detail10merge_sort30DeviceMergeSortBlockSortKernelINS2_10policy_hubIN6thrust24THRUST_300001_SM_1000_NS6detail15normal_iteratorINS6_10device_ptrIiEEEEE9Policy600ESB_PNS0_8NullTypeESB_SF_y11comp_func_tiSE_EEvbT0_T1_T2_T3_T4_PT6_PT7_T5_NS1_7vsmem_tE
.visible .entry _ZN3cub18CUB_300001_SM_10006detail10merge_sort30DeviceMergeSortBlockSortKernelINS2_10policy_hubIN6thrust24THRUST_300001_SM_1000_NS6detail15normal_iteratorINS6_10device_ptrIiEEEEE9Policy600ESB_PNS0_8NullTypeESB_SF_y11comp_func_tiSE_EEvbT0_T1_T2_T3_T4_PT6_PT7_T5_NS1_7vsmem_tE(
	.param .u8 _ZN3cub18CUB_300001_SM_10006detail10merge_sort30DeviceMergeSortBlockSortKernelINS2_10policy_hubIN6thrust24THRUST_300001_SM_1000_NS6detail15normal_iteratorINS6_10device_ptrIiEEEEE9Policy600ESB_PNS0_8NullTypeESB_SF_y11comp_func_tiSE_EEvbT0_T1_T2_T3_T4_PT6_PT7_T5_NS1_7vsmem_tE_param_0,
	.param .align 8 .b8 _ZN3cub18CUB_300001_SM_10006detail10merge_sort30DeviceMergeSortBlockSortKernelINS2_10policy_hubIN6thrust24THRUST_300001_SM_1000_NS6detail15normal_iteratorINS6_10device_ptrIiEEEEE9Policy600ESB_PNS0_8NullTypeESB_SF_y11comp_func_tiSE_EEvbT0_T1_T2_T3_T4_PT6_PT7_T5_NS1_7vsmem_tE_param_1[8],
	.param .u64 .ptr .align 1 _ZN3cub18CUB_300001_SM_10006detail10merge_sort30DeviceMergeSortBlockSortKernelINS2_10policy_hubIN6thrust24THRUST_300001_SM_1000_NS6detail15normal_iteratorINS6_10device_ptrIiEEEEE9Policy600ESB_PNS0_8NullTypeESB_SF_y11comp_func_tiSE_EEvbT0_T1_T2_T3_T4_PT6_PT7_T5_NS1_7vsmem_tE_param_2,
	.param .align 8 .b8 _ZN3cub18CUB_300001_SM_10006detail10merge_sort30DeviceMergeSortBlockSortKernelINS2_10policy_hubIN6thrust24THRUST_300001_SM_1000_NS6detail15normal_iteratorINS6_10device_ptrIiEEEEE9Policy600ESB_PNS0_8NullTypeESB_SF_y11comp_func_tiSE_EEvbT0_T1_T2_T3_T4_PT6_PT7_T5_NS1_7vsmem_tE_param_3[8],
	.param .u64 .ptr .align 1 _ZN3cub18CUB_300001_SM_10006detail10merge_sort30DeviceMergeSortBlockSortKernelINS2_10policy_hubIN6thrust24THRUST_300001_SM_1000_NS6detail15normal_iteratorINS6_10device_ptrIiEEEEE9Policy600ESB_PNS0_8NullTypeESB_SF_y11comp_func_tiSE_EEvbT0_T1_T2_T3_T4_PT6_PT7_T5_NS1_7vsmem_tE_param_4,
	.param .u64 _ZN3cub18CUB_300001_SM_10006detail10merge_sort30DeviceMergeSortBlockSortKernelINS2_10policy_hubIN6thrust24THRUST_300001_SM_1000_NS6detail15normal_iteratorINS6_10device_ptrIiEEEEE9Policy600ESB_PNS0_8NullTypeESB_SF_y11comp_func_tiSE_EEvbT0_T1_T2_T3_T4_PT6_PT7_T5_NS1_7vsmem_tE_param_5,
	.param .u64 .ptr .align 1 _ZN3cub18CUB_300001_SM_10006detail10merge_sort30DeviceMergeSortBlockSortKernelINS2_10policy_hubIN6thrust24THRUST_300001_SM_1000_NS6detail15normal_iteratorINS6_10device_ptrIiEEEEE9Policy600ESB_PNS0_8NullTypeESB_SF_y11comp_func_tiSE_EEvbT0_T1_T2_T3_T4_PT6_PT7_T5_NS1_7vsmem_tE_param_6,
	.param .u64 .ptr .align 1 _ZN3cub18CUB_300001_SM_10006detail10merge_sort30DeviceMergeSortBlockSortKernelINS2_10policy_hubIN6thrust24THRUST_300001_SM_1000_NS6detail15normal_iteratorINS6_10device_ptrIiEEEEE9Policy600ESB_PNS0_8NullTypeESB_SF_y11comp_func_tiSE_EEvbT0_T1_T2_T3_T4_PT6_PT7_T5_NS1_7vsmem_tE_param_7,
	.param .align 8 .b8 _ZN3cub18CUB_300001_SM_10006detail10merge_sort30DeviceMergeSortBlockSortKernelINS2_10policy_hubIN6thrust24THRUST_300001_SM_1000_NS6detail15normal_iteratorINS6_10device_ptrIiEEEEE9Policy600ESB_PNS0_8NullTypeESB_SF_y11comp_func_tiSE_EEvbT0_T1_T2_T3_T4_PT6_PT7_T5_NS1_7vsmem_tE_param_8[16],
	.param .align 8 .b8 _ZN3cub18CUB_300001_SM_10006detail10merge_sort30DeviceMergeSortBlockSortKernelINS2_10policy_hubIN6thrust24THRUST_300001_SM_1000_NS6detail15normal_iteratorINS6_10device_ptrIiEEEEE9Policy600ESB_PNS0_8NullTypeESB_SF_y11comp_func_tiSE_EEvbT0_T1_T2_T3_T4_PT6_PT7_T5_NS1_7vsmem_tE_param_9[8]
)
.maxntid 256
{
	.reg .pred 	%p<13747>;
	.reg .b16 	%rs<4>;
	.reg .b32 	%r<15321>;
	.reg .b64 	%rd<104490>;
	// demoted variable
	.shared .align 16 .b8 _ZZN3cub18CUB_300001_SM_10006detail10merge_sort30DeviceMergeSortBlockSortKernelINS2_10policy_hubIN6thrust24THRUST_300001_SM_1000_NS6detail15normal_iteratorINS6_10device_ptrIiEEEEE9Policy600ESB_PNS0_8NullTypeESB_SF_y11comp_func_tiSE_EEvbT0_T1_T2_T3_T4_PT6_PT7_T5_NS1_7vsmem_tEE19static_temp_storage[17424];
	ld.param.u64 	%rd5, [_ZN3cub18CUB_300001_SM_10006detail10merge_sort30DeviceMergeSortBlockSortKernelINS2_10policy_hubIN6thrust24THRUST_300001_SM_1000_NS6detail15normal_iteratorINS6_10device_ptrIiEEEEE9Policy600ESB_PNS0_8NullTypeESB_SF_y11comp_func_tiSE_EEvbT0_T1_T2_T3_T4_PT6_PT7_T5_NS1_7vsmem_tE_param_8+8];
	ld.param.u64 	%rd52636, [_ZN3cub18CUB_300001_SM_10006detail10merge_sort30DeviceMergeSortBlockSortKernelINS2_10policy_hubIN6thrust24THRUST_300001_SM_1000_NS6detail15normal_iteratorINS6_10device_ptrIiEEEEE9Policy600ESB_PNS0_8NullTypeESB_SF_y11comp_func_tiSE_EEvbT0_T1_T2_T3_T4_PT6_PT7_T5_NS1_7vsmem_tE_param_8];
	ld.param.u64 	%rd52637, [_ZN3cub18CUB_300001_SM_10006detail10merge_sort30DeviceMergeSortBlockSortKernelINS2_10policy_hubIN6thrust24THRUST_300001_SM_1000_NS6detail15normal_iteratorINS6_10device_ptrIiEEEEE9Policy600ESB_PNS0_8NullTypeESB_SF_y11comp_func_tiSE_EEvbT0_T1_T2_T3_T4_PT6_PT7_T5_NS1_7vsmem_tE_param_3];
	ld.param.u64 	%rd52638, [_ZN3cub18CUB_300001_SM_10006detail10merge_sort30DeviceMergeSortBlockSortKernelINS2_10policy_hubIN6thrust24THRUST_300001_SM_1000_NS6detail15normal_iteratorINS6_10device_ptrIiEEEEE9Policy600ESB_PNS0_8NullTypeESB_SF_y11comp_func_tiSE_EEvbT0_T1_T2_T3_T4_PT6_PT7_T5_NS1_7vsmem_tE_param_1];
	ld.param.u64 	%rd52634, [_ZN3cub18CUB_300001_SM_10006detail10merge_sort30DeviceMergeSortBlockSortKernelINS2_10policy_hubIN6thrust24THRUST_300001_SM_1000_NS6detail15normal_iteratorINS6_10device_ptrIiEEEEE9Policy600ESB_PNS0_8NullTypeESB_SF_y11comp_func_tiSE_EEvbT0_T1_T2_T3_T4_PT6_PT7_T5_NS1_7vsmem_tE_param_5];
	ld.param.u64 	%rd52635, [_ZN3cub18CUB_300001_SM_10006detail10merge_sort30DeviceMergeSortBlockSortKernelINS2_10policy_hubIN6thrust24THRUST_300001_SM_1000_NS6detail15normal_iteratorINS6_10device_ptrIiEEEEE9Policy600ESB_PNS0_8NullTypeESB_SF_y11comp_func_tiSE_EEvbT0_T1_T2_T3_T4_PT6_PT7_T5_NS1_7vsmem_tE_param_6];
	cvta.to.global.u64 	%rd1, %rd52635;
	cvta.to.global.u64 	%rd2, %rd52638;
	cvta.to.global.u64 	%rd3, %rd52637;
	cvta.to.global.u64 	%rd4, %rd52636;
	mov.u32 	%r7528, %ctaid.x;
	cvt.u64.u32 	%rd52639, %r7528;
	mov.u32 	%r7529, %nctaid.x;
	cvt.u64.u32 	%rd52640, %r7529;
	mul.wide.u32 	%rd6, %r7528, 4352;
	add.s64 	%rd52641, %rd52640, -1;
	setp.le.u64 	%p65, %rd52641, %rd52639;
	@%p65 bra 	$L__BB1_12481;
	// begin inline asm
	griddepcontrol.wait;
	// end inline asm
	mov.u32 	%r1, %tid.x;
	and.b32  	%r2, %r1, 31;
	and.b32  	%r11414, %r1, 992;
	mul.lo.s32 	%r3, %r11414, 17;
	or.b32  	%r11415, %r3, %r2;
	cvt.u64.u32 	%rd66246, %r11415;
	add.s64 	%rd7, %rd6, %rd66246;
	shl.b64 	%rd66247, %rd7, 2;
	add.s64 	%rd66248, %rd2, %rd66247;
	ld.global.u32 	%r11416, [%rd66248];
	ld.global.u32 	%r11417, [%rd66248+128];
	ld.global.u32 	%r11418, [%rd66248+256];
	ld.global.u32 	%r11419, [%rd66248+384];
	ld.global.u32 	%r11420, [%rd66248+512];
	ld.global.u32 	%r11421, [%rd66248+640];
	ld.global.u32 	%r11422, [%rd66248+768];
	ld.global.u32 	%r11423, [%rd66248+896];
	ld.global.u32 	%r11424, [%rd66248+1024];
	ld.global.u32 	%r11425, [%rd66248+1152];
	ld.global.u32 	%r11426, [%rd66248+1280];
	ld.global.u32 	%r11427, [%rd66248+1408];
	ld.global.u32 	%r11428, [%rd66248+1536];
	ld.global.u32 	%r11429, [%rd66248+1664];
	ld.global.u32 	%r11430, [%rd66248+1792];
	ld.global.u32 	%r11431, [%rd66248+1920];
	ld.global.u32 	%r11432, [%rd66248+2048];
	// begin inline asm
	mov.u32 %r11413, %laneid;
	// end inline asm
	shr.u32 	%r11433, %r1, 5;
	mad.lo.s32 	%r11434, %r11433, 544, %r11413;
	shl.b32 	%r11435, %r11434, 2;
	mov.u32 	%r11436, _ZZN3cub18CUB_300001_SM_10006detail10merge_sort30DeviceMergeSortBlockSortKernelINS2_10policy_hubIN6thrust24THRUST_300001_SM_1000_NS6detail15normal_iteratorINS6_10device_ptrIiEEEEE9Policy600ESB_PNS0_8NullTypeESB_SF_y11comp_func_tiSE_EEvbT0_T1_T2_T3_T4_PT6_PT7_T5_NS1_7vsmem_tEE19static_temp_storage;
	add.s32 	%r4, %r11436, %r11435;
	st.shared.u32 	[%r4], %r11416;
	st.shared.u32 	[%r4+128], %r11417;
	st.shared.u32 	[%r4+256], %r11418;
	st.shared.u32 	[%r4+384], %r11419;
	st.shared.u32 	[%r4+512], %r11420;
	st.shared.u32 	[%r4+640], %r11421;
	st.shared.u32 	[%r4+768], %r11422;
	st.shared.u32 	[%r4+896], %r11423;
	st.shared.u32 	[%r4+1024], %r11424;
	st.shared.u32 	[%r4+1152], %r11425;
	st.shared.u32 	[%r4+1280], %r11426;
	st.shared.u32 	[%r4+1408], %r11427;
	st.shared.u32 	[%r4+1536], %r11428;
	st.shared.u32 	[%r4+1664], %r11429;
	st.shared.u32 	[%r4+1792], %r11430;
	st.shared.u32 	[%r4+1920], %r11431;
	st.shared.u32 	[%r4+2048], %r11432;
	bar.warp.sync 	-1;
	shl.b32 	%r11437, %r11413, 6;
	add.s32 	%r5, %r4, %r11437;
	ld.shared.u32 	%r15122, [%r5];
	ld.shared.u32 	%r15121, [%r5+4];
	ld.shared.u32 	%r15120, [%r5+8];
	ld.shared.u32 	%r15119, [%r5+12];
	ld.shared.u32 	%r15118, [%r5+16];
	ld.shared.u32 	%r15117, [%r5+20];
	ld.shared.u32 	%r15116, [%r5+24];
	ld.shared.u32 	%r15115, [%r5+28];
	ld.shared.u32 	%r15114, [%r5+32];
	ld.shared.u32 	%r15113, [%r5+36];
	ld.shared.u32 	%r15112, [%r5+40];
	ld.shared.u32 	%r15111, [%r5+44];
	ld.shared.u32 	%r15110, [%r5+48];
	ld.shared.u32 	%r15109, [%r5+52];
	ld.shared.u32 	%r15108, [%r5+56];
	ld.shared.u32 	%r15107, [%r5+60];
	ld.shared.u32 	%r15106, [%r5+64];
	bar.sync 	0;
	// begin inline asm
	griddepcontrol.launch_dependents;
	// end inline asm
	setp.eq.s64 	%p7260, %rd5, 0;
	@%p7260 bra 	$L__BB1_10883;
	ld.global.u64 	%rd8, [%rd4];
	mov.b64 	%rd78581, 0;
	mov.u64 	%rd78579, %rd5;
$L__BB1_3:
	shr.u64 	%rd78580, %rd78579, 1;
	add.s64 	%rd12, %rd78581, %rd78580;
	shl.b64 	%rd66250, %rd12, 2;
	add.s64 	%rd66251, %rd8, %rd66250;
	ld.u32 	%r11438, [%rd66251];
	setp.ge.s32 	%p7261, %r11438, %r15121;
	@%p7261 bra 	$L__BB1_5;
	add.s64 	%rd78581, %rd12, 1;
	not.b64 	%rd66252, %rd78580;
	add.s64 	%rd78580, %rd78579, %rd66252;
$L__BB1_5:
	setp.ne.s64 	%p7262, %rd78580, 0;
	mov.u64 	%rd78579, %rd78580;
	@%p7262 bra 	$L__BB1_3;
	cvt.u32.u64 	%r23, %rd78581;
	mov.b64 	%rd78585, 0;
	mov.u64 	%rd78583, %rd5;
$L__BB1_7:
	shr.u64 	%rd78584, %rd78583, 1;
	add.s64 	%rd20, %rd78585, %rd78584;
	shl.b64 	%rd66254, %rd20, 2;
	add.s64 	%rd66255, %rd8, %rd66254;
	ld.u32 	%r11439, [%rd66255];
	setp.ge.s32 	%p7263, %r11439, %r15122;
	@%p7263 bra 	$L__BB1_9;
	add.s64 	%rd78585, %rd20, 1;
	not.b64 	%rd66256, %rd78584;
	add.s64 	%rd78584, %rd78583, %rd66256;
$L__BB1_9:
	setp.ne.s64 	%p7264, %rd78584, 0;
	mov.u64 	%rd78583, %rd78584;
	@%p7264 bra 	$L__BB1_7;
	cvt.u32.u64 	%r24, %rd78585;
	ld.global.u64 	%rd25, [%rd4+8];
	mov.b64 	%rd78589, 0;
	mov.u64 	%rd78587, %rd5;
$L__BB1_11:
	shr.u64 	%rd78588, %rd78587, 1;
	add.s64 	%rd29, %rd78589, %rd78588;
	shl.b64 	%rd66258, %rd29, 2;
	add.s64 	%rd66259, %rd25, %rd66258;
	ld.u32 	%r11440, [%rd66259];
	setp.ge.s32 	%p7265, %r11440, %r23;
	@%p7265 bra 	$L__BB1_13;
	add.s64 	%rd78589, %rd29, 1;
	not.b64 	%rd66260, %rd78588;
	add.s64 	%rd78588, %rd78587, %rd66260;
$L__BB1_13:
	setp.ne.s64 	%p7266, %rd78588, 0;
	mov.u64 	%rd78587, %rd78588;
	@%p7266 bra 	$L__BB1_11;
	cvt.u32.u64 	%r25, %rd78589;
	mov.b64 	%rd78593, 0;
	mov.u64 	%rd78591, %rd5;
$L__BB1_15:
	shr.u64 	%rd78592, %rd78591, 1;
	add.s64 	%rd37, %rd78593, %rd78592;
	shl.b64 	%rd66262, %rd37, 2;
	add.s64 	%rd66263, %rd25, %rd66262;
	ld.u32 	%r11441, [%rd66263];
	setp.ge.s32 	%p7267, %r11441, %r24;
	@%p7267 bra 	$L__BB1_17;
	add.s64 	%rd78593, %rd37, 1;
	not.b64 	%rd66264, %rd78592;
	add.s64 	%rd78592, %rd78591, %rd66264;
$L__BB1_17:
	setp.ne.s64 	%p7268, %rd78592, 0;
	mov.u64 	%rd78591, %rd78592;
	@%p7268 bra 	$L__BB1_15;
	cvt.u32.u64 	%r26, %rd78593;
	ld.global.u64 	%rd42, [%rd4+16];
	mov.b64 	%rd78597, 0;
	mov.u64 	%rd78595, %rd5;
$L__BB1_19:
	shr.u64 	%rd78596, %rd78595, 1;
	add.s64 	%rd46, %rd78597, %rd78596;
	shl.b64 	%rd66266, %rd46, 2;
	add.s64 	%rd66267, %rd42, %rd66266;
	ld.u32 	%r11442, [%rd66267];
	setp.ge.s32 	%p7269, %r11442, %r25;
	@%p7269 bra 	$L__BB1_21;
	add.s64 	%rd78597, %rd46, 1;
	not.b64 	%rd66268, %rd78596;
	add.s64 	%rd78596, %rd78595, %rd66268;
$L__BB1_21:
	setp.ne.s64 	%p7270, %rd78596, 0;
	mov.u64 	%rd78595, %rd78596;
	@%p7270 bra 	$L__BB1_19;
	cvt.u32.u64 	%r27, %rd78597;
	mov.b64 	%rd78601, 0;
	mov.u64 	%rd78599, %rd5;
$L__BB1_23:
	shr.u64 	%rd78600, %rd78599, 1;
	add.s64 	%rd54, %rd78601, %rd78600;
	shl.b64 	%rd66270, %rd54, 2;
	add.s64 	%rd66271, %rd42, %rd66270;
	ld.u32 	%r11443, [%rd66271];
	setp.ge.s32 	%p7271, %r11443, %r26;
	@%p7271 bra 	$L__BB1_25;
	add.s64 	%rd78601, %rd54, 1;
	not.b64 	%rd66272, %rd78600;
	add.s64 	%rd78600, %rd78599, %rd66272;
$L__BB1_25:
	setp.ne.s64 	%p7272, %rd78600, 0;
	mov.u64 	%rd78599, %rd78600;
	@%p7272 bra 	$L__BB1_23;
	cvt.u32.u64 	%r28, %rd78601;
	ld.global.u64 	%rd59, [%rd4+24];
	mov.b64 	%rd78605, 0;
	mov.u64 	%rd78603, %rd5;
$L__BB1_27:
	shr.u64 	%rd78604, %rd78603, 1;
	add.s64 	%rd63, %rd78605, %rd78604;
	shl.b64 	%rd66274, %rd63, 2;
	add.s64 	%rd66275, %rd59, %rd66274;
	ld.u32 	%r11444, [%rd66275];
	setp.ge.s32 	%p7273, %r11444, %r27;
	@%p7273 bra 	$L__BB1_29;
	add.s64 	%rd78605, %rd63, 1;
	not.b64 	%rd66276, %rd78604;
	add.s64 	%rd78604, %rd78603, %rd66276;
$L__BB1_29:
	setp.ne.s64 	%p7274, %rd78604, 0;
	mov.u64 	%rd78603, %rd78604;
	@%p7274 bra 	$L__BB1_27;
	cvt.u32.u64 	%r29, %rd78605;
	mov.b64 	%rd78609, 0;
	mov.u64 	%rd78607, %rd5;
$L__BB1_31:
	shr.u64 	%rd78608, %rd78607, 1;
	add.s64 	%rd71, %rd78609, %rd78608;
	shl.b64 	%rd66278, %rd71, 2;
	add.s64 	%rd66279, %rd59, %rd66278;
	ld.u32 	%r11445, [%rd66279];
	setp.ge.s32 	%p7275, %r11445, %r28;
	@%p7275 bra 	$L__BB1_33;
	add.s64 	%rd78609, %rd71, 1;
	not.b64 	%rd66280, %rd78608;
	add.s64 	%rd78608, %rd78607, %rd66280;
$L__BB1_33:
	setp.ne.s64 	%p7276, %rd78608, 0;
	mov.u64 	%rd78607, %rd78608;
	@%p7276 bra 	$L__BB1_31;
	cvt.u32.u64 	%r30, %rd78609;
	ld.global.u64 	%rd76, [%rd4+32];
	mov.b64 	%rd78613, 0;
	mov.u64 	%rd78611, %rd5;
$L__BB1_35:
	shr.u64 	%rd78612, %rd78611, 1;
	add.s64 	%rd80, %rd78613, %rd78612;
	shl.b64 	%rd66282, %rd80, 2;
	add.s64 	%rd66283, %rd76, %rd66282;
	ld.u32 	%r11446, [%rd66283];
	setp.ge.s32 	%p7277, %r11446, %r29;
	@%p7277 bra 	$L__BB1_37;
	add.s64 	%rd78613, %rd80, 1;
	not.b64 	%rd66284, %rd78612;
	add.s64 	%rd78612, %rd78611, %rd66284;
$L__BB1_37:
	setp.ne.s64 	%p7278, %rd78612, 0;
	mov.u64 	%rd78611, %rd78612;
	@%p7278 bra 	$L__BB1_35;
	cvt.u32.u64 	%r31, %rd78613;
	mov.b64 	%rd78617, 0;
	mov.u64 	%rd78615, %rd5;
$L__BB1_39:
	shr.u64 	%rd78616, %rd78615, 1;
	add.s64 	%rd88, %rd78617, %rd78616;
	shl.b64 	%rd66286, %rd88, 2;
	add.s64 	%rd66287, %rd76, %rd66286;
	ld.u32 	%r11447, [%rd66287];
	setp.ge.s32 	%p7279, %r11447, %r30;
	@%p7279 bra 	$L__BB1_41;
	add.s64 	%rd78617, %rd88, 1;
	not.b64 	%rd66288, %rd78616;
	add.s64 	%rd78616, %rd78615, %rd66288;
$L__BB1_41:
	setp.ne.s64 	%p7280, %rd78616, 0;
	mov.u64 	%rd78615, %rd78616;
	@%p7280 bra 	$L__BB1_39;
	cvt.u32.u64 	%r32, %rd78617;
	ld.global.u64 	%rd93, [%rd4+40];
	mov.b64 	%rd78621, 0;
	mov.u64 	%rd78619, %rd5;
$L__BB1_43:
	shr.u64 	%rd78620, %rd78619, 1;
	add.s64 	%rd97, %rd78621, %rd78620;
	shl.b64 	%rd66290, %rd97, 2;
	add.s64 	%rd66291, %rd93, %rd66290;
	ld.u32 	%r11448, [%rd66291];
	setp.ge.s32 	%p7281, %r11448, %r31;
	@%p7281 bra 	$L__BB1_45;
	add.s64 	%rd78621, %rd97, 1;
	not.b64 	%rd66292, %rd78620;
	add.s64 	%rd78620, %rd78619, %rd66292;
$L__BB1_45:
	setp.ne.s64 	%p7282, %rd78620, 0;
	mov.u64 	%rd78619, %rd78620;
	@%p7282 bra 	$L__BB1_43;
	cvt.u32.u64 	%r33, %rd78621;
	mov.b64 	%rd78625, 0;
	mov.u64 	%rd78623, %rd5;
$L__BB1_47:
	shr.u64 	%rd78624, %rd78623, 1;
	add.s64 	%rd105, %rd78625, %rd78624;
	shl.b64 	%rd66294, %rd105, 2;
	add.s64 	%rd66295, %rd93, %rd66294;
	ld.u32 	%r11449, [%rd66295];
	setp.ge.s32 	%p7283, %r11449, %r32;
	@%p7283 bra 	$L__BB1_49;
	add.s64 	%rd78625, %rd105, 1;
	not.b64 	%rd66296, %rd78624;
	add.s64 	%rd78624, %rd78623, %rd66296;
$L__BB1_49:
	setp.ne.s64 	%p7284, %rd78624, 0;
	mov.u64 	%rd78623, %rd78624;
	@%p7284 bra 	$L__BB1_47;
	cvt.u32.u64 	%r34, %rd78625;
	ld.global.u64 	%rd110, [%rd4+48];
	mov.b64 	%rd78629, 0;
	mov.u64 	%rd78627, %rd5;
$L__BB1_51:
	shr.u64 	%rd78628, %rd78627, 1;
	add.s64 	%rd114, %rd78629, %rd78628;
	shl.b64 	%rd66298, %rd114, 2;
	add.s64 	%rd66299, %rd110, %rd66298;
	ld.u32 	%r11450, [%rd66299];
	setp.ge.s32 	%p7285, %r11450, %r33;
	@%p7285 bra 	$L__BB1_53;
	add.s64 	%rd78629, %rd114, 1;
	not.b64 	%rd66300, %rd78628;
	add.s64 	%rd78628, %rd78627, %rd66300;
$L__BB1_53:
	setp.ne.s64 	%p7286, %rd78628, 0;
	mov.u64 	%rd78627, %rd78628;
	@%p7286 bra 	$L__BB1_51;
	cvt.u32.u64 	%r35, %rd78629;
	mov.b64 	%rd78633, 0;
	mov.u64 	%rd78631, %rd5;
$L__BB1_55:
	shr.u64 	%rd78632, %rd78631, 1;
	add.s64 	%rd122, %rd78633, %rd78632;
	shl.b64 	%rd66302, %rd122, 2;
	add.s64 	%rd66303, %rd110, %rd66302;
	ld.u32 	%r11451, [%rd66303];
	setp.ge.s32 	%p7287, %r11451, %r34;
	@%p7287 bra 	$L__BB1_57;
	add.s64 	%rd78633, %rd122, 1;
	not.b64 	%rd66304, %rd78632;
	add.s64 	%rd78632, %rd78631, %rd66304;
$L__BB1_57:
	setp.ne.s64 	%p7288, %rd78632, 0;
	mov.u64 	%rd78631, %rd78632;
	@%p7288 bra 	$L__BB1_55;
	cvt.u32.u64 	%r36, %rd78633;
	ld.global.u64 	%rd127, [%rd4+56];
	mov.b64 	%rd78637, 0;
	mov.u64 	%rd78635, %rd5;
$L__BB1_59:
	shr.u64 	%rd78636, %rd78635, 1;
	add.s64 	%rd131, %rd78637, %rd78636;
	shl.b64 	%rd66306, %rd131, 2;
	add.s64 	%rd66307, %rd127, %rd66306;
	ld.u32 	%r11452, [%rd66307];
	setp.ge.s32 	%p7289, %r11452, %r35;
	@%p7289 bra 	$L__BB1_61;
	add.s64 	%rd78637, %rd131, 1;
	not.b64 	%rd66308, %rd78636;
	add.s64 	%rd78636, %rd78635, %rd66308;
$L__BB1_61:
	setp.ne.s64 	%p7290, %rd78636, 0;
	mov.u64 	%rd78635, %rd78636;
	@%p7290 bra 	$L__BB1_59;
	cvt.u32.u64 	%r37, %rd78637;
	mov.b64 	%rd78641, 0;
	mov.u64 	%rd78639, %rd5;
$L__BB1_63:
	shr.u64 	%rd78640, %rd78639, 1;
	add.s64 	%rd139, %rd78641, %rd78640;
	shl.b64 	%rd66310, %rd139, 2;
	add.s64 	%rd66311, %rd127, %rd66310;
	ld.u32 	%r11453, [%rd66311];
	setp.ge.s32 	%p7291, %r11453, %r36;
	@%p7291 bra 	$L__BB1_65;
	add.s64 	%rd78641, %rd139, 1;
	not.b64 	%rd66312, %rd78640;
	add.s64 	%rd78640, %rd78639, %rd66312;
$L__BB1_65:
	setp.ne.s64 	%p7292, %rd78640, 0;
	mov.u64 	%rd78639, %rd78640;
	@%p7292 bra 	$L__BB1_63;
	cvt.u32.u64 	%r38, %rd78641;
	ld.global.u64 	%rd144, [%rd4+64];
	mov.b64 	%rd78645, 0;
	mov.u64 	%rd78643, %rd5;
$L__BB1_67:
	shr.u64 	%rd78644, %rd78643, 1;
	add.s64 	%rd148, %rd78645, %rd78644;
	shl.b64 	%rd66314, %rd148, 2;
	add.s64 	%rd66315, %rd144, %rd66314;
	ld.u32 	%r11454, [%rd66315];
	setp.ge.s32 	%p7293, %r11454, %r37;
	@%p7293 bra 	$L__BB1_69;
	add.s64 	%rd78645, %rd148, 1;
	not.b64 	%rd66316, %rd78644;
	add.s64 	%rd78644, %rd78643, %rd66316;
$L__BB1_69:
	setp.ne.s64 	%p7294, %rd78644, 0;
	mov.u64 	%rd78643, %rd78644;
	@%p7294 bra 	$L__BB1_67;
	cvt.u32.u64 	%r39, %rd78645;
	mov.b64 	%rd78649, 0;
	mov.u64 	%rd78647, %rd5;
$L__BB1_71:
	shr.u64 	%rd78648, %rd78647, 1;
	add.s64 	%rd156, %rd78649, %rd78648;
	shl.b64 	%rd66318, %rd156, 2;
	add.s64 	%rd66319, %rd144, %rd66318;
	ld.u32 	%r11455, [%rd66319];
	setp.ge.s32 	%p7295, %r11455, %r38;
	@%p7295 bra 	$L__BB1_73;
	add.s64 	%rd78649, %rd156, 1;
	not.b64 	%rd66320, %rd78648;
	add.s64 	%rd78648, %rd78647, %rd66320;
$L__BB1_73:
	setp.ne.s64 	%p7296, %rd78648, 0;
	mov.u64 	%rd78647, %rd78648;
	@%p7296 bra 	$L__BB1_71;
	cvt.u32.u64 	%r40, %rd78649;
	ld.global.u64 	%rd161, [%rd4+72];
	mov.b64 	%rd78653, 0;
	mov.u64 	%rd78651, %rd5;
$L__BB1_75:
	shr.u64 	%rd78652, %rd78651, 1;
	add.s64 	%rd165, %rd78653, %rd78652;
	shl.b64 	%rd66322, %rd165, 2;
	add.s64 	%rd66323, %rd161, %rd66322;
	ld.u32 	%r11456, [%rd66323];
	setp.ge.s32 	%p7297, %r11456, %r39;
	@%p7297 bra 	$L__BB1_77;
	add.s64 	%rd78653, %rd165, 1;
	not.b64 	%rd66324, %rd78652;
	add.s64 	%rd78652, %rd78651, %rd66324;
$L__BB1_77:
	setp.ne.s64 	%p7298, %rd78652, 0;
	mov.u64 	%rd78651, %rd78652;
	@%p7298 bra 	$L__BB1_75;
	cvt.u32.u64 	%r41, %rd78653;
	mov.b64 	%rd78657, 0;
	mov.u64 	%rd78655, %rd5;
$L__BB1_79:
	shr.u64 	%rd78656, %rd78655, 1;
	add.s64 	%rd173, %rd78657, %rd78656;
	shl.b64 	%rd66326, %rd173, 2;
	add.s64 	%rd66327, %rd161, %rd66326;
	ld.u32 	%r11457, [%rd66327];
	setp.ge.s32 	%p7299, %r11457, %r40;
	@%p7299 bra 	$L__BB1_81;
	add.s64 	%rd78657, %rd173, 1;
	not.b64 	%rd66328, %rd78656;
	add.s64 	%rd78656, %rd78655, %rd66328;
$L__BB1_81:
	setp.ne.s64 	%p7300, %rd78656, 0;
	mov.u64 	%rd78655, %rd78656;
	@%p7300 bra 	$L__BB1_79;
	cvt.u32.u64 	%r11458, %rd78657;
	setp.lt.s32 	%p7301, %r41, %r11458;
	selp.b32 	%r42, %r15122, %r15121, %p7301;
	selp.b32 	%r43, %r15121, %r15122, %p7301;
	mov.b64 	%rd78661, 0;
	mov.u64 	%rd78659, %rd5;
$L__BB1_83:
	shr.u64 	%rd78660, %rd78659, 1;
	add.s64 	%rd181, %rd78661, %rd78660;
	shl.b64 	%rd66330, %rd181, 2;
	add.s64 	%rd66331, %rd8, %rd66330;
	ld.u32 	%r11459, [%rd66331];
	setp.ge.s32 	%p7302, %r11459, %r15119;
	@%p7302 bra 	$L__BB1_85;
	add.s64 	%rd78661, %rd181, 1;
	not.b64 	%rd66332, %rd78660;
	add.s64 	%rd78660, %rd78659, %rd66332;
$L__BB1_85:
	setp.ne.s64 	%p7303, %rd78660, 0;
	mov.u64 	%rd78659, %rd78660;
	@%p7303 bra 	$L__BB1_83;
	cvt.u32.u64 	%r44, %rd78661;
	mov.b64 	%rd78665, 0;
	mov.u64 	%rd78663, %rd5;
$L__BB1_87:
	shr.u64 	%rd78664, %rd78663, 1;
	add.s64 	%rd189, %rd78665, %rd78664;
	shl.b64 	%rd66334, %rd189, 2;
	add.s64 	%rd66335, %rd8, %rd66334;
	ld.u32 	%r11460, [%rd66335];
	setp.ge.s32 	%p7304, %r11460, %r15120;
	@%p7304 bra 	$L__BB1_89;
	add.s64 	%rd78665, %rd189, 1;
	not.b64 	%rd66336, %rd78664;
	add.s64 	%rd78664, %rd78663, %rd66336;
$L__BB1_89:
	setp.ne.s64 	%p7305, %rd78664, 0;
	mov.u64 	%rd78663, %rd78664;
	@%p7305 bra 	$L__BB1_87;
	cvt.u32.u64 	%r45, %rd78665;
	mov.b64 	%rd78669, 0;
	mov.u64 	%rd78667, %rd5;
$L__BB1_91:
	shr.u64 	%rd78668, %rd78667, 1;
	add.s64 	%rd197, %rd78669, %rd78668;
	shl.b64 	%rd66338, %rd197, 2;
	add.s64 	%rd66339, %rd25, %rd66338;
	ld.u32 	%r11461, [%rd66339];
	setp.ge.s32 	%p7306, %r11461, %r44;
	@%p7306 bra 	$L__BB1_93;
	add.s64 	%rd78669, %rd197, 1;
	not.b64 	%rd66340, %rd78668;
	add.s64 	%rd78668, %rd78667, %rd66340;
$L__BB1_93:
	setp.ne.s64 	%p7307, %rd78668, 0;
	mov.u64 	%rd78667, %rd78668;
	@%p7307 bra 	$L__BB1_91;
	cvt.u32.u64 	%r46, %rd78669;
	mov.b64 	%rd78673, 0;
	mov.u64 	%rd78671, %rd5;
$L__BB1_95:
	shr.u64 	%rd78672, %rd78671, 1;
	add.s64 	%rd205, %rd78673, %rd78672;
	shl.b64 	%rd66342, %rd205, 2;
	add.s64 	%rd66343, %rd25, %rd66342;
	ld.u32 	%r11462, [%rd66343];
	setp.ge.s32 	%p7308, %r11462, %r45;
	@%p7308 bra 	$L__BB1_97;
	add.s64 	%rd78673, %rd205, 1;
	not.b64 	%rd66344, %rd78672;
	add.s64 	%rd78672, %rd78671, %rd66344;
$L__BB1_97:
	setp.ne.s64 	%p7309, %rd78672, 0;
	mov.u64 	%rd78671, %rd78672;
	@%p7309 bra 	$L__BB1_95;
	cvt.u32.u64 	%r47, %rd78673;
	mov.b64 	%rd78677, 0;
	mov.u64 	%rd78675, %rd5;
$L__BB1_99:
	shr.u64 	%rd78676, %rd78675, 1;
	add.s64 	%rd213, %rd78677, %rd78676;
	shl.b64 	%rd66346, %rd213, 2;
	add.s64 	%rd66347, %rd42, %rd66346;
	ld.u32 	%r11463, [%rd66347];
	setp.ge.s32 	%p7310, %r11463, %r46;
	@%p7310 bra 	$L__BB1_101;
	add.s64 	%rd78677, %rd213, 1;
	not.b64 	%rd66348, %rd78676;
	add.s64 	%rd78676, %rd78675, %rd66348;
$L__BB1_101:
	setp.ne.s64 	%p7311, %rd78676, 0;
	mov.u64 	%rd78675, %rd78676;
	@%p7311 bra 	$L__BB1_99;
	cvt.u32.u64 	%r48, %rd78677;
	mov.b64 	%rd78681, 0;
	mov.u64 	%rd78679, %rd5;
$L__BB1_103:
	shr.u64 	%rd78680, %rd78679, 1;
	add.s64 	%rd221, %rd78681, %rd78680;
	shl.b64 	%rd66350, %rd221, 2;
	add.s64 	%rd66351, %rd42, %rd66350;
	ld.u32 	%r11464, [%rd66351];
	setp.ge.s32 	%p7312, %r11464, %r47;
	@%p7312 bra 	$L__BB1_105;
	add.s64 	%rd78681, %rd221, 1;
	not.b64 	%rd66352, %rd78680;
	add.s64 	%rd78680, %rd78679, %rd66352;
$L__BB1_105:
	setp.ne.s64 	%p7313, %rd78680, 0;
	mov.u64 	%rd78679, %rd78680;
	@%p7313 bra 	$L__BB1_103;
	cvt.u32.u64 	%r49, %rd78681;
	mov.b64 	%rd78685, 0;
	mov.u64 	%rd78683, %rd5;
$L__BB1_107:
	shr.u64 	%rd78684, %rd78683, 1;
	add.s64 	%rd229, %rd78685, %rd78684;
	shl.b64 	%rd66354, %rd229, 2;
	add.s64 	%rd66355, %rd59, %rd66354;
	ld.u32 	%r11465, [%rd66355];
	setp.ge.s32 	%p7314, %r11465, %r48;
	@%p7314 bra 	$L__BB1_109;
	add.s64 	%rd78685, %rd229, 1;
	not.b64 	%rd66356, %rd78684;
	add.s64 	%rd78684, %rd78683, %rd66356;
$L__BB1_109:
	setp.ne.s64 	%p7315, %rd78684, 0;
	mov.u64 	%rd78683, %rd78684;
	@%p7315 bra 	$L__BB1_107;
	cvt.u32.u64 	%r50, %rd78685;
	mov.b64 	%rd78689, 0;
	mov.u64 	%rd78687, %rd5;
$L__BB1_111:
	shr.u64 	%rd78688, %rd78687, 1;
	add.s64 	%rd237, %rd78689, %rd78688;
	shl.b64 	%rd66358, %rd237, 2;
	add.s64 	%rd66359, %rd59, %rd66358;
	ld.u32 	%r11466, [%rd66359];
	setp.ge.s32 	%p7316, %r11466, %r49;
	@%p7316 bra 	$L__BB1_113;
	add.s64 	%rd78689, %rd237, 1;
	not.b64 	%rd66360, %rd78688;
	add.s64 	%rd78688, %rd78687, %rd66360;
$L__BB1_113:
	setp.ne.s64 	%p7317, %rd78688, 0;
	mov.u64 	%rd78687, %rd78688;
	@%p7317 bra 	$L__BB1_111;
	cvt.u32.u64 	%r51, %rd78689;
	mov.b64 	%rd78693, 0;
	mov.u64 	%rd78691, %rd5;
$L__BB1_115:
	shr.u64 	%rd78692, %rd78691, 1;
	add.s64 	%rd245, %rd78693, %rd78692;
	shl.b64 	%rd66362, %rd245, 2;
	add.s64 	%rd66363, %rd76, %rd66362;
	ld.u32 	%r11467, [%rd66363];
	setp.ge.s32 	%p7318, %r11467, %r50;
	@%p7318 bra 	$L__BB1_117;
	add.s64 	%rd78693, %rd245, 1;
	not.b64 	%rd66364, %rd78692;
	add.s64 	%rd78692, %rd78691, %rd66364;
$L__BB1_117:
	setp.ne.s64 	%p7319, %rd78692, 0;
	mov.u64 	%rd78691, %rd78692;
	@%p7319 bra 	$L__BB1_115;
	cvt.u32.u64 	%r52, %rd78693;
	mov.b64 	%rd78697, 0;
	mov.u64 	%rd78695, %rd5;
$L__BB1_119:
	shr.u64 	%rd78696, %rd78695, 1;
	add.s64 	%rd253, %rd78697, %rd78696;
	shl.b64 	%rd66366, %rd253, 2;
	add.s64 	%rd66367, %rd76, %rd66366;
	ld.u32 	%r11468, [%rd66367];
	setp.ge.s32 	%p7320, %r11468, %r51;
	@%p7320 bra 	$L__BB1_121;
	add.s64 	%rd78697, %rd253, 1;
	not.b64 	%rd66368, %rd78696;
	add.s64 	%rd78696, %rd78695, %rd66368;
$L__BB1_121:
	setp.ne.s64 	%p7321, %rd78696, 0;
	mov.u64 	%rd78695, %rd78696;
	@%p7321 bra 	$L__BB1_119;
	cvt.u32.u64 	%r53, %rd78697;
	mov.b64 	%rd78701, 0;
	mov.u64 	%rd78699, %rd5;
$L__BB1_123:
	shr.u64 	%rd78700, %rd78699, 1;
	add.s64 	%rd261, %rd78701, %rd78700;
	shl.b64 	%rd66370, %rd261, 2;
	add.s64 	%rd66371, %rd93, %rd66370;
	ld.u32 	%r11469, [%rd66371];
	setp.ge.s32 	%p7322, %r11469, %r52;
	@%p7322 bra 	$L__BB1_125;
	add.s64 	%rd78701, %rd261, 1;
	not.b64 	%rd66372, %rd78700;
	add.s64 	%rd78700, %rd78699, %rd66372;
$L__BB1_125:
	setp.ne.s64 	%p7323, %rd78700, 0;
	mov.u64 	%rd78699, %rd78700;
	@%p7323 bra 	$L__BB1_123;
	cvt.u32.u64 	%r54, %rd78701;
	mov.b64 	%rd78705, 0;
	mov.u64 	%rd78703, %rd5;
$L__BB1_127:
	shr.u64 	%rd78704, %rd78703, 1;
	add.s64 	%rd269, %rd78705, %rd78704;
	shl.b64 	%rd66374, %rd269, 2;
	add.s64 	%rd66375, %rd93, %rd66374;
	ld.u32 	%r11470, [%rd66375];
	setp.ge.s32 	%p7324, %r11470, %r53;
	@%p7324 bra 	$L__BB1_129;
	add.s64 	%rd78705, %rd269, 1;
	not.b64 	%rd66376, %rd78704;
	add.s64 	%rd78704, %rd78703, %rd66376;
$L__BB1_129:
	setp.ne.s64 	%p7325, %rd78704, 0;
	mov.u64 	%rd78703, %rd78704;
	@%p7325 bra 	$L__BB1_127;
	cvt.u32.u64 	%r55, %rd78705;
	mov.b64 	%rd78709, 0;
	mov.u64 	%rd78707, %rd5;
$L__BB1_131:
	shr.u64 	%rd78708, %rd78707, 1;
	add.s64 	%rd277, %rd78709, %rd78708;
	shl.b64 	%rd66378, %rd277, 2;
	add.s64 	%rd66379, %rd110, %rd66378;
	ld.u32 	%r11471, [%rd66379];
	setp.ge.s32 	%p7326, %r11471, %r54;
	@%p7326 bra 	$L__BB1_133;
	add.s64 	%rd78709, %rd277, 1;
	not.b64 	%rd66380, %rd78708;
	add.s64 	%rd78708, %rd78707, %rd66380;
$L__BB1_133:
	setp.ne.s64 	%p7327, %rd78708, 0;
	mov.u64 	%rd78707, %rd78708;
	@%p7327 bra 	$L__BB1_131;
	cvt.u32.u64 	%r56, %rd78709;
	mov.b64 	%rd78713, 0;
	mov.u64 	%rd78711, %rd5;
$L__BB1_135:
	shr.u64 	%rd78712, %rd78711, 1;
	add.s64 	%rd285, %rd78713, %rd78712;
	shl.b64 	%rd66382, %rd285, 2;
	add.s64 	%rd66383, %rd110, %rd66382;
	ld.u32 	%r11472, [%rd66383];
	setp.ge.s32 	%p7328, %r11472, %r55;
	@%p7328 bra 	$L__BB1_137;
	add.s64 	%rd78713, %rd285, 1;
	not.b64 	%rd66384, %rd78712;
	add.s64 	%rd78712, %rd78711, %rd66384;
$L__BB1_137:
	setp.ne.s64 	%p7329, %rd78712, 0;
	mov.u64 	%rd78711, %rd78712;
	@%p7329 bra 	$L__BB1_135;
	cvt.u32.u64 	%r57, %rd78713;
	mov.b64 	%rd78717, 0;
	mov.u64 	%rd78715, %rd5;
$L__BB1_139:
	shr.u64 	%rd78716, %rd78715, 1;
	add.s64 	%rd293, %rd78717, %rd78716;
	shl.b64 	%rd66386, %rd293, 2;
	add.s64 	%rd66387, %rd127, %rd66386;
	ld.u32 	%r11473, [%rd66387];
	setp.ge.s32 	%p7330, %r11473, %r56;
	@%p7330 bra 	$L__BB1_141;
	add.s64 	%rd78717, %rd293, 1;
	not.b64 	%rd66388, %rd78716;
	add.s64 	%rd78716, %rd78715, %rd66388;
$L__BB1_141:
	setp.ne.s64 	%p7331, %rd78716, 0;
	mov.u64 	%rd78715, %rd78716;
	@%p7331 bra 	$L__BB1_139;
	cvt.u32.u64 	%r58, %rd78717;
	mov.b64 	%rd78721, 0;
	mov.u64 	%rd78719, %rd5;
$L__BB1_143:
	shr.u64 	%rd78720, %rd78719, 1;
	add.s64 	%rd301, %rd78721, %rd78720;
	shl.b64 	%rd66390, %rd301, 2;
	add.s64 	%rd66391, %rd127, %rd66390;
	ld.u32 	%r11474, [%rd66391];
	setp.ge.s32 	%p7332, %r11474, %r57;
	@%p7332 bra 	$L__BB1_145;
	add.s64 	%rd78721, %rd301, 1;
	not.b64 	%rd66392, %rd78720;
	add.s64 	%rd78720, %rd78719, %rd66392;
$L__BB1_145:
	setp.ne.s64 	%p7333, %rd78720, 0;
	mov.u64 	%rd78719, %rd78720;
	@%p7333 bra 	$L__BB1_143;
	cvt.u32.u64 	%r59, %rd78721;
	mov.b64 	%rd78725, 0;
	mov.u64 	%rd78723, %rd5;
$L__BB1_147:
	shr.u64 	%rd78724, %rd78723, 1;
	add.s64 	%rd309, %rd78725, %rd78724;
	shl.b64 	%rd66394, %rd309, 2;
	add.s64 	%rd66395, %rd144, %rd66394;
	ld.u32 	%r11475, [%rd66395];
	setp.ge.s32 	%p7334, %r11475, %r58;
	@%p7334 bra 	$L__BB1_149;
	add.s64 	%rd78725, %rd309, 1;
	not.b64 	%rd66396, %rd78724;
	add.s64 	%rd78724, %rd78723, %rd66396;
$L__BB1_149:
	setp.ne.s64 	%p7335, %rd78724, 0;
	mov.u64 	%rd78723, %rd78724;
	@%p7335 bra 	$L__BB1_147;
	cvt.u32.u64 	%r60, %rd78725;
	mov.b64 	%rd78729, 0;
	mov.u64 	%rd78727, %rd5;
$L__BB1_151:
	shr.u64 	%rd78728, %rd78727, 1;
	add.s64 	%rd317, %rd78729, %rd78728;
	shl.b64 	%rd66398, %rd317, 2;
	add.s64 	%rd66399, %rd144, %rd66398;
	ld.u32 	%r11476, [%rd66399];
	setp.ge.s32 	%p7336, %r11476, %r59;
	@%p7336 bra 	$L__BB1_153;
	add.s64 	%rd78729, %rd317, 1;
	not.b64 	%rd66400, %rd78728;
	add.s64 	%rd78728, %rd78727, %rd66400;
$L__BB1_153:
	setp.ne.s64 	%p7337, %rd78728, 0;
	mov.u64 	%rd78727, %rd78728;
	@%p7337 bra 	$L__BB1_151;
	cvt.u32.u64 	%r61, %rd78729;
	mov.b64 	%rd78733, 0;
	mov.u64 	%rd78731, %rd5;
$L__BB1_155:
	shr.u64 	%rd78732, %rd78731, 1;
	add.s64 	%rd325, %rd78733, %rd78732;
	shl.b64 	%rd66402, %rd325, 2;
	add.s64 	%rd66403, %rd161, %rd66402;
	ld.u32 	%r11477, [%rd66403];
	setp.ge.s32 	%p7338, %r11477, %r60;
	@%p7338 bra 	$L__BB1_157;
	add.s64 	%rd78733, %rd325, 1;
	not.b64 	%rd66404, %rd78732;
	add.s64 	%rd78732, %rd78731, %rd66404;
$L__BB1_157:
	setp.ne.s64 	%p7339, %rd78732, 0;
	mov.u64 	%rd78731, %rd78732;
	@%p7339 bra 	$L__BB1_155;
	cvt.u32.u64 	%r62, %rd78733;
	mov.b64 	%rd78737, 0;
	mov.u64 	%rd78735, %rd5;
$L__BB1_159:
	shr.u64 	%rd78736, %rd78735, 1;
	add.s64 	%rd333, %rd78737, %rd78736;
	shl.b64 	%rd66406, %rd333, 2;
	add.s64 	%rd66407, %rd161, %rd66406;
	ld.u32 	%r11478, [%rd66407];
	setp.ge.s32 	%p7340, %r11478, %r61;
	@%p7340 bra 	$L__BB1_161;
	add.s64 	%rd78737, %rd333, 1;
	not.b64 	%rd66408, %rd78736;
	add.s64 	%rd78736, %rd78735, %rd66408;
$L__BB1_161:
	setp.ne.s64 	%p7341, %rd78736, 0;
	mov.u64 	%rd78735, %rd78736;
	@%p7341 bra 	$L__BB1_159;
	cvt.u32.u64 	%r11479, %rd78737;
	setp.lt.s32 	%p7342, %r62, %r11479;
	selp.b32 	%r63, %r15120, %r15119, %p7342;
	selp.b32 	%r64, %r15119, %r15120, %p7342;
	mov.b64 	%rd78741, 0;
	mov.u64 	%rd78739, %rd5;
$L__BB1_163:
	shr.u64 	%rd78740, %rd78739, 1;
	add.s64 	%rd341, %rd78741, %rd78740;
	shl.b64 	%rd66410, %rd341, 2;
	add.s64 	%rd66411, %rd8, %rd66410;
	ld.u32 	%r11480, [%rd66411];
	setp.ge.s32 	%p7343, %r11480, %r15117;
	@%p7343 bra 	$L__BB1_165;
	add.s64 	%rd78741, %rd341, 1;
	not.b64 	%rd66412, %rd78740;
	add.s64 	%rd78740, %rd78739, %rd66412;
$L__BB1_165:
	setp.ne.s64 	%p7344, %rd78740, 0;
	mov.u64 	%rd78739, %rd78740;
	@%p7344 bra 	$L__BB1_163;
	cvt.u32.u64 	%r65, %rd78741;
	mov.b64 	%rd78745, 0;
	mov.u64 	%rd78743, %rd5;
$L__BB1_167:
	shr.u64 	%rd78744, %rd78743, 1;
	add.s64 	%rd349, %rd78745, %rd78744;
	shl.b64 	%rd66414, %rd349, 2;
	add.s64 	%rd66415, %rd8, %rd66414;
	ld.u32 	%r11481, [%rd66415];
	setp.ge.s32 	%p7345, %r11481, %r15118;
	@%p7345 bra 	$L__BB1_169;
	add.s64 	%rd78745, %rd349, 1;
	not.b64 	%rd66416, %rd78744;
	add.s64 	%rd78744, %rd78743, %rd66416;
$L__BB1_169:
	setp.ne.s64 	%p7346, %rd78744, 0;
	mov.u64 	%rd78743, %rd78744;
	@%p7346 bra 	$L__BB1_167;
	cvt.u32.u64 	%r66, %rd78745;
	mov.b64 	%rd78749, 0;
	mov.u64 	%rd78747, %rd5;
$L__BB1_171:
	shr.u64 	%rd78748, %rd78747, 1;
	add.s64 	%rd357, %rd78749, %rd78748;
	shl.b64 	%rd66418, %rd357, 2;
	add.s64 	%rd66419, %rd25, %rd66418;
	ld.u32 	%r11482, [%rd66419];
	setp.ge.s32 	%p7347, %r11482, %r65;
	@%p7347 bra 	$L__BB1_173;
	add.s64 	%rd78749, %rd357, 1;
	not.b64 	%rd66420, %rd78748;
	add.s64 	%rd78748, %rd78747, %rd66420;
$L__BB1_173:
	setp.ne.s64 	%p7348, %rd78748, 0;
	mov.u64 	%rd78747, %rd78748;
	@%p7348 bra 	$L__BB1_171;
	cvt.u32.u64 	%r67, %rd78749;
	mov.b64 	%rd78753, 0;
	mov.u64 	%rd78751, %rd5;
$L__BB1_175:
	shr.u64 	%rd78752, %rd78751, 1;
	add.s64 	%rd365, %rd78753, %rd78752;
	shl.b64 	%rd66422, %rd365, 2;
	add.s64 	%rd66423, %rd25, %rd66422;
	ld.u32 	%r11483, [%rd66423];
	setp.ge.s32 	%p7349, %r11483, %r66;
	@%p7349 bra 	$L__BB1_177;
	add.s64 	%rd78753, %rd365, 1;
	not.b64 	%rd66424, %rd78752;
	add.s64 	%rd78752, %rd78751, %rd66424;
$L__BB1_177:
	setp.ne.s64 	%p7350, %rd78752, 0;
	mov.u64 	%rd78751, %rd78752;
	@%p7350 bra 	$L__BB1_175;
	cvt.u32.u64 	%r68, %rd78753;
	mov.b64 	%rd78757, 0;
	mov.u64 	%rd78755, %rd5;
$L__BB1_179:
	shr.u64 	%rd78756, %rd78755, 1;
	add.s64 	%rd373, %rd78757, %rd78756;
	shl.b64 	%rd66426, %rd373, 2;
	add.s64 	%rd66427, %rd42, %rd66426;
	ld.u32 	%r11484, [%rd66427];
	setp.ge.s32 	%p7351, %r11484, %r67;
	@%p7351 bra 	$L__BB1_181;
	add.s64 	%rd78757, %rd373, 1;
	not.b64 	%rd66428, %rd78756;
	add.s64 	%rd78756, %rd78755, %rd66428;
$L__BB1_181:
	setp.ne.s64 	%p7352, %rd78756, 0;
	mov.u64 	%rd78755, %rd78756;
	@%p7352 bra 	$L__BB1_179;
	cvt.u32.u64 	%r69, %rd78757;
	mov.b64 	%rd78761, 0;
	mov.u64 	%rd78759, %rd5;
$L__BB1_183:
	shr.u64 	%rd78760, %rd78759, 1;
	add.s64 	%rd381, %rd78761, %rd78760;
	shl.b64 	%rd66430, %rd381, 2;
	add.s64 	%rd66431, %rd42, %rd66430;
	ld.u32 	%r11485, [%rd66431];
	setp.ge.s32 	%p7353, %r11485, %r68;
	@%p7353 bra 	$L__BB1_185;
	add.s64 	%rd78761, %rd381, 1;
	not.b64 	%rd66432, %rd78760;
	add.s64 	%rd78760, %rd78759, %rd66432;
$L__BB1_185:
	setp.ne.s64 	%p7354, %rd78760, 0;
	mov.u64 	%rd78759, %rd78760;
	@%p7354 bra 	$L__BB1_183;
	cvt.u32.u64 	%r70, %rd78761;
	mov.b64 	%rd78765, 0;
	mov.u64 	%rd78763, %rd5;
$L__BB1_187:
	shr.u64 	%rd78764, %rd78763, 1;
	add.s64 	%rd389, %rd78765, %rd78764;
	shl.b64 	%rd66434, %rd389, 2;
	add.s64 	%rd66435, %rd59, %rd66434;
	ld.u32 	%r11486, [%rd66435];
	setp.ge.s32 	%p7355, %r11486, %r69;
	@%p7355 bra 	$L__BB1_189;
	add.s64 	%rd78765, %rd389, 1;
	not.b64 	%rd66436, %rd78764;
	add.s64 	%rd78764, %rd78763, %rd66436;
$L__BB1_189:
	setp.ne.s64 	%p7356, %rd78764, 0;
	mov.u64 	%rd78763, %rd78764;
	@%p7356 bra 	$L__BB1_187;
	cvt.u32.u64 	%r71, %rd78765;
	mov.b64 	%rd78769, 0;
	mov.u64 	%rd78767, %rd5;
$L__BB1_191:
	shr.u64 	%rd78768, %rd78767, 1;
	add.s64 	%rd397, %rd78769, %rd78768;
	shl.b64 	%rd66438, %rd397, 2;
	add.s64 	%rd66439, %rd59, %rd66438;
	ld.u32 	%r11487, [%rd66439];
	setp.ge.s32 	%p7357, %r11487, %r70;
	@%p7357 bra 	$L__BB1_193;
	add.s64 	%rd78769, %rd397, 1;
	not.b64 	%rd66440, %rd78768;
	add.s64 	%rd78768, %rd78767, %rd66440;
$L__BB1_193:
	setp.ne.s64 	%p7358, %rd78768, 0;
	mov.u64 	%rd78767, %rd78768;
	@%p7358 bra 	$L__BB1_191;
	cvt.u32.u64 	%r72, %rd78769;
	mov.b64 	%rd78773, 0;
	mov.u64 	%rd78771, %rd5;
$L__BB1_195:
	shr.u64 	%rd78772, %rd78771, 1;
	add.s64 	%rd405, %rd78773, %rd78772;
	shl.b64 	%rd66442, %rd405, 2;
	add.s64 	%rd66443, %rd76, %rd66442;
	ld.u32 	%r11488, [%rd66443];
	setp.ge.s32 	%p7359, %r11488, %r71;
	@%p7359 bra 	$L__BB1_197;
	add.s64 	%rd78773, %rd405, 1;
	not.b64 	%rd66444, %rd78772;
	add.s64 	%rd78772, %rd78771, %rd66444;
$L__BB1_197:
	setp.ne.s64 	%p7360, %rd78772, 0;
	mov.u64 	%rd78771, %rd78772;
	@%p7360 bra 	$L__BB1_195;
	cvt.u32.u64 	%r73, %rd78773;
	mov.b64 	%rd78777, 0;
	mov.u64 	%rd78775, %rd5;
$L__BB1_199:
	shr.u64 	%rd78776, %rd78775, 1;
	add.s64 	%rd413, %rd78777, %rd78776;
	shl.b64 	%rd66446, %rd413, 2;
	add.s64 	%rd66447, %rd76, %rd66446;
	ld.u32 	%r11489, [%rd66447];
	setp.ge.s32 	%p7361, %r11489, %r72;
	@%p7361 bra 	$L__BB1_201;
	add.s64 	%rd78777, %rd413, 1;
	not.b64 	%rd66448, %rd78776;
	add.s64 	%rd78776, %rd78775, %rd66448;
$L__BB1_201:
	setp.ne.s64 	%p7362, %rd78776, 0;
	mov.u64 	%rd78775, %rd78776;
	@%p7362 bra 	$L__BB1_199;
	cvt.u32.u64 	%r74, %rd78777;
	mov.b64 	%rd78781, 0;
	mov.u64 	%rd78779, %rd5;
$L__BB1_203:
	shr.u64 	%rd78780, %rd78779, 1;
	add.s64 	%rd421, %rd78781, %rd78780;
	shl.b64 	%rd66450, %rd421, 2;
	add.s64 	%rd66451, %rd93, %rd66450;
	ld.u32 	%r11490, [%rd66451];
	setp.ge.s32 	%p7363, %r11490, %r73;
	@%p7363 bra 	$L__BB1_205;
	add.s64 	%rd78781, %rd421, 1;
	not.b64 	%rd66452, %rd78780;
	add.s64 	%rd78780, %rd78779, %rd66452;
$L__BB1_205:
	setp.ne.s64 	%p7364, %rd78780, 0;
	mov.u64 	%rd78779, %rd78780;
	@%p7364 bra 	$L__BB1_203;
	cvt.u32.u64 	%r75, %rd78781;
	mov.b64 	%rd78785, 0;
	mov.u64 	%rd78783, %rd5;
$L__BB1_207:
	shr.u64 	%rd78784, %rd78783, 1;
	add.s64 	%rd429, %rd78785, %rd78784;
	shl.b64 	%rd66454, %rd429, 2;
	add.s64 	%rd66455, %rd93, %rd66454;
	ld.u32 	%r11491, [%rd66455];
	setp.ge.s32 	%p7365, %r11491, %r74;
	@%p7365 bra 	$L__BB1_209;
	add.s64 	%rd78785, %rd429, 1;
	not.b64 	%rd66456, %rd78784;
	add.s64 	%rd78784, %rd78783, %rd66456;
$L__BB1_209:
	setp.ne.s64 	%p7366, %rd78784, 0;
	mov.u64 	%rd78783, %rd78784;
	@%p7366 bra 	$L__BB1_207;
	cvt.u32.u64 	%r76, %rd78785;
	mov.b64 	%rd78789, 0;
	mov.u64 	%rd78787, %rd5;
$L__BB1_211:
	shr.u64 	%rd78788, %rd78787, 1;
	add.s64 	%rd437, %rd78789, %rd78788;
	shl.b64 	%rd66458, %rd437, 2;
	add.s64 	%rd66459, %rd110, %rd66458;
	ld.u32 	%r11492, [%rd66459];
	setp.ge.s32 	%p7367, %r11492, %r75;
	@%p7367 bra 	$L__BB1_213;
	add.s64 	%rd78789, %rd437, 1;
	not.b64 	%rd66460, %rd78788;
	add.s64 	%rd78788, %rd78787, %rd66460;
$L__BB1_213:
	setp.ne.s64 	%p7368, %rd78788, 0;
	mov.u64 	%rd78787, %rd78788;
	@%p7368 bra 	$L__BB1_211;
	cvt.u32.u64 	%r77, %rd78789;
	mov.b64 	%rd78793, 0;
	mov.u64 	%rd78791, %rd5;
$L__BB1_215:
	shr.u64 	%rd78792, %rd78791, 1;
	add.s64 	%rd445, %rd78793, %rd78792;
	shl.b64 	%rd66462, %rd445, 2;
	add.s64 	%rd66463, %rd110, %rd66462;
	ld.u32 	%r11493, [%rd66463];
	setp.ge.s32 	%p7369, %r11493, %r76;
	@%p7369 bra 	$L__BB1_217;
	add.s64 	%rd78793, %rd445, 1;
	not.b64 	%rd66464, %rd78792;
	add.s64 	%rd78792, %rd78791, %rd66464;
$L__BB1_217:
	setp.ne.s64 	%p7370, %rd78792, 0;
	mov.u64 	%rd78791, %rd78792;
	@%p7370 bra 	$L__BB1_215;
	cvt.u32.u64 	%r78, %rd78793;
	mov.b64 	%rd78797, 0;
	mov.u64 	%rd78795, %rd5;
$L__BB1_219:
	shr.u64 	%rd78796, %rd78795, 1;
	add.s64 	%rd453, %rd78797, %rd78796;
	shl.b64 	%rd66466, %rd453, 2;
	add.s64 	%rd66467, %rd127, %rd66466;
	ld.u32 	%r11494, [%rd66467];
	setp.ge.s32 	%p7371, %r11494, %r77;
	@%p7371 bra 	$L__BB1_221;
	add.s64 	%rd78797, %rd453, 1;
	not.b64 	%rd66468, %rd78796;
	add.s64 	%rd78796, %rd78795, %rd66468;
$L__BB1_221:
	setp.ne.s64 	%p7372, %rd78796, 0;
	mov.u64 	%rd78795, %rd78796;
	@%p7372 bra 	$L__BB1_219;
	cvt.u32.u64 	%r79, %rd78797;
	mov.b64 	%rd78801, 0;
	mov.u64 	%rd78799, %rd5;
$L__BB1_223:
	shr.u64 	%rd78800, %rd78799, 1;
	add.s64 	%rd461, %rd78801, %rd78800;
	shl.b64 	%rd66470, %rd461, 2;
	add.s64 	%rd66471, %rd127, %rd66470;
	ld.u32 	%r11495, [%rd66471];
	setp.ge.s32 	%p7373, %r11495, %r78;
	@%p7373 bra 	$L__BB1_225;
	add.s64 	%rd78801, %rd461, 1;
	not.b64 	%rd66472, %rd78800;
	add.s64 	%rd78800, %rd78799, %rd66472;
$L__BB1_225:
	setp.ne.s64 	%p7374, %rd78800, 0;
	mov.u64 	%rd78799, %rd78800;
	@%p7374 bra 	$L__BB1_223;
	cvt.u32.u64 	%r80, %rd78801;
	mov.b64 	%rd78805, 0;
	mov.u64 	%rd78803, %rd5;
$L__BB1_227:
	shr.u64 	%rd78804, %rd78803, 1;
	add.s64 	%rd469, %rd78805, %rd78804;
	shl.b64 	%rd66474, %rd469, 2;
	add.s64 	%rd66475, %rd144, %rd66474;
	ld.u32 	%r11496, [%rd66475];
	setp.ge.s32 	%p7375, %r11496, %r79;
	@%p7375 bra 	$L__BB1_229;
	add.s64 	%rd78805, %rd469, 1;
	not.b64 	%rd66476, %rd78804;
	add.s64 	%rd78804, %rd78803, %rd66476;
$L__BB1_229:
	setp.ne.s64 	%p7376, %rd78804, 0;
	mov.u64 	%rd78803, %rd78804;
	@%p7376 bra 	$L__BB1_227;
	cvt.u32.u64 	%r81, %rd78805;
	mov.b64 	%rd78809, 0;
	mov.u64 	%rd78807, %rd5;
$L__BB1_231:
	shr.u64 	%rd78808, %rd78807, 1;
	add.s64 	%rd477, %rd78809, %rd78808;
	shl.b64 	%rd66478, %rd477, 2;
	add.s64 	%rd66479, %rd144, %rd66478;
	ld.u32 	%r11497, [%rd66479];
	setp.ge.s32 	%p7377, %r11497, %r80;
	@%p7377 bra 	$L__BB1_233;
	add.s64 	%rd78809, %rd477, 1;
	not.b64 	%rd66480, %rd78808;
	add.s64 	%rd78808, %rd78807, %rd66480;
$L__BB1_233:
	setp.ne.s64 	%p7378, %rd78808, 0;
	mov.u64 	%rd78807, %rd78808;
	@%p7378 bra 	$L__BB1_231;
	cvt.u32.u64 	%r82, %rd78809;
	mov.b64 	%rd78813, 0;
	mov.u64 	%rd78811, %rd5;
$L__BB1_235:
	shr.u64 	%rd78812, %rd78811, 1;
	add.s64 	%rd485, %rd78813, %rd78812;
	shl.b64 	%rd66482, %rd485, 2;
	add.s64 	%rd66483, %rd161, %rd66482;
	ld.u32 	%r11498, [%rd66483];
	setp.ge.s32 	%p7379, %r11498, %r81;
	@%p7379 bra 	$L__BB1_237;
	add.s64 	%rd78813, %rd485, 1;
	not.b64 	%rd66484, %rd78812;
	add.s64 	%rd78812, %rd78811, %rd66484;
$L__BB1_237:
	setp.ne.s64 	%p7380, %rd78812, 0;
	mov.u64 	%rd78811, %rd78812;
	@%p7380 bra 	$L__BB1_235;
	cvt.u32.u64 	%r83, %rd78813;
	mov.b64 	%rd78817, 0;
	mov.u64 	%rd78815, %rd5;
$L__BB1_239:
	shr.u64 	%rd78816, %rd78815, 1;
	add.s64 	%rd493, %rd78817, %rd78816;
	shl.b64 	%rd66486, %rd493, 2;
	add.s64 	%rd66487, %rd161, %rd66486;
	ld.u32 	%r11499, [%rd66487];
	setp.ge.s32 	%p7381, %r11499, %r82;
	@%p7381 bra 	$L__BB1_241;
	add.s64 	%rd78817, %rd493, 1;
	not.b64 	%rd66488, %rd78816;
	add.s64 	%rd78816, %rd78815, %rd66488;
$L__BB1_241:
	setp.ne.s64 	%p7382, %rd78816, 0;
	mov.u64 	%rd78815, %rd78816;
	@%p7382 bra 	$L__BB1_239;
	cvt.u32.u64 	%r11500, %rd78817;
	setp.lt.s32 	%p7383, %r83, %r11500;
	selp.b32 	%r84, %r15118, %r15117, %p7383;
	selp.b32 	%r85, %r15117, %r15118, %p7383;
	mov.b64 	%rd78821, 0;
	mov.u64 	%rd78819, %rd5;
$L__BB1_243:
	shr.u64 	%rd78820, %rd78819, 1;
	add.s64 	%rd501, %rd78821, %rd78820;
	shl.b64 	%rd66490, %rd501, 2;
	add.s64 	%rd66491, %rd8, %rd66490;
	ld.u32 	%r11501, [%rd66491];
	setp.ge.s32 	%p7384, %r11501, %r15115;
	@%p7384 bra 	$L__BB1_245;
	add.s64 	%rd78821, %rd501, 1;
	not.b64 	%rd66492, %rd78820;
	add.s64 	%rd78820, %rd78819, %rd66492;
$L__BB1_245:
	setp.ne.s64 	%p7385, %rd78820, 0;
	mov.u64 	%rd78819, %rd78820;
	@%p7385 bra 	$L__BB1_243;
	cvt.u32.u64 	%r86, %rd78821;
	mov.b64 	%rd78825, 0;
	mov.u64 	%rd78823, %rd5;
$L__BB1_247:
	shr.u64 	%rd78824, %rd78823, 1;
	add.s64 	%rd509, %rd78825, %rd78824;
	shl.b64 	%rd66494, %rd509, 2;
	add.s64 	%rd66495, %rd8, %rd66494;
	ld.u32 	%r11502, [%rd66495];
	setp.ge.s32 	%p7386, %r11502, %r15116;
	@%p7386 bra 	$L__BB1_249;
	add.s64 	%rd78825, %rd509, 1;
	not.b64 	%rd66496, %rd78824;
	add.s64 	%rd78824, %rd78823, %rd66496;
$L__BB1_249:
	setp.ne.s64 	%p7387, %rd78824, 0;
	mov.u64 	%rd78823, %rd78824;
	@%p7387 bra 	$L__BB1_247;
	cvt.u32.u64 	%r87, %rd78825;
	mov.b64 	%rd78829, 0;
	mov.u64 	%rd78827, %rd5;
$L__BB1_251:
	shr.u64 	%rd78828, %rd78827, 1;
	add.s64 	%rd517, %rd78829, %rd78828;
	shl.b64 	%rd66498, %rd517, 2;
	add.s64 	%rd66499, %rd25, %rd66498;
	ld.u32 	%r11503, [%rd66499];
	setp.ge.s32 	%p7388, %r11503, %r86;
	@%p7388 bra 	$L__BB1_253;
	add.s64 	%rd78829, %rd517, 1;
	not.b64 	%rd66500, %rd78828;
	add.s64 	%rd78828, %rd78827, %rd66500;
$L__BB1_253:
	setp.ne.s64 	%p7389, %rd78828, 0;
	mov.u64 	%rd78827, %rd78828;
	@%p7389 bra 	$L__BB1_251;
	cvt.u32.u64 	%r88, %rd78829;
	mov.b64 	%rd78833, 0;
	mov.u64 	%rd78831, %rd5;
$L__BB1_255:
	shr.u64 	%rd78832, %rd78831, 1;
	add.s64 	%rd525, %rd78833, %rd78832;
	shl.b64 	%rd66502, %rd525, 2;
	add.s64 	%rd66503, %rd25, %rd66502;
	ld.u32 	%r11504, [%rd66503];
	setp.ge.s32 	%p7390, %r11504, %r87;
	@%p7390 bra 	$L__BB1_257;
	add.s64 	%rd78833, %rd525, 1;
	not.b64 	%rd66504, %rd78832;
	add.s64 	%rd78832, %rd78831, %rd66504;
$L__BB1_257:
	setp.ne.s64 	%p7391, %rd78832, 0;
	mov.u64 	%rd78831, %rd78832;
	@%p7391 bra 	$L__BB1_255;
	cvt.u32.u64 	%r89, %rd78833;
	mov.b64 	%rd78837, 0;
	mov.u64 	%rd78835, %rd5;
$L__BB1_259:
	shr.u64 	%rd78836, %rd78835, 1;
	add.s64 	%rd533, %rd78837, %rd78836;
	shl.b64 	%rd66506, %rd533, 2;
	add.s64 	%rd66507, %rd42, %rd66506;
	ld.u32 	%r11505, [%rd66507];
	setp.ge.s32 	%p7392, %r11505, %r88;
	@%p7392 bra 	$L__BB1_261;
	add.s64 	%rd78837, %rd533, 1;
	not.b64 	%rd66508, %rd78836;
	add.s64 	%rd78836, %rd78835, %rd66508;
$L__BB1_261:
	setp.ne.s64 	%p7393, %rd78836, 0;
	mov.u64 	%rd78835, %rd78836;
	@%p7393 bra 	$L__BB1_259;
	cvt.u32.u64 	%r90, %rd78837;
	mov.b64 	%rd78841, 0;
	mov.u64 	%rd78839, %rd5;
$L__BB1_263:
	shr.u64 	%rd78840, %rd78839, 1;
	add.s64 	%rd541, %rd78841, %rd78840;
	shl.b64 	%rd66510, %rd541, 2;
	add.s64 	%rd66511, %rd42, %rd66510;
	ld.u32 	%r11506, [%rd66511];
	setp.ge.s32 	%p7394, %r11506, %r89;
	@%p7394 bra 	$L__BB1_265;
	add.s64 	%rd78841, %rd541, 1;
	not.b64 	%rd66512, %rd78840;
	add.s64 	%rd78840, %rd78839, %rd66512;
$L__BB1_265:
	setp.ne.s64 	%p7395, %rd78840, 0;
	mov.u64 	%rd78839, %rd78840;
	@%p7395 bra 	$L__BB1_263;
	cvt.u32.u64 	%r91, %rd78841;
	mov.b64 	%rd78845, 0;
	mov.u64 	%rd78843, %rd5;
$L__BB1_267:
	shr.u64 	%rd78844, %rd78843, 1;
	add.s64 	%rd549, %rd78845, %rd78844;
	shl.b64 	%rd66514, %rd549, 2;
	add.s64 	%rd66515, %rd59, %rd66514;
	ld.u32 	%r11507, [%rd66515];
	setp.ge.s32 	%p7396, %r11507, %r90;
	@%p7396 bra 	$L__BB1_269;
	add.s64 	%rd78845, %rd549, 1;
	not.b64 	%rd66516, %rd78844;
	add.s64 	%rd78844, %rd78843, %rd66516;
$L__BB1_269:
	setp.ne.s64 	%p7397, %rd78844, 0;
	mov.u64 	%rd78843, %rd78844;
	@%p7397 bra 	$L__BB1_267;
	cvt.u32.u64 	%r92, %rd78845;
	mov.b64 	%rd78849, 0;
	mov.u64 	%rd78847, %rd5;
$L__BB1_271:
	shr.u64 	%rd78848, %rd78847, 1;
	add.s64 	%rd557, %rd78849, %rd78848;
	shl.b64 	%rd66518, %rd557, 2;
	add.s64 	%rd66519, %rd59, %rd66518;
	ld.u32 	%r11508, [%rd66519];
	setp.ge.s32 	%p7398, %r11508, %r91;
	@%p7398 bra 	$L__BB1_273;
	add.s64 	%rd78849, %rd557, 1;
	not.b64 	%rd66520, %rd78848;
	add.s64 	%rd78848, %rd78847, %rd66520;
$L__BB1_273:
	setp.ne.s64 	%p7399, %rd78848, 0;
	mov.u64 	%rd78847, %rd78848;
	@%p7399 bra 	$L__BB1_271;
	cvt.u32.u64 	%r93, %rd78849;
	mov.b64 	%rd78853, 0;
	mov.u64 	%rd78851, %rd5;
$L__BB1_275:
	shr.u64 	%rd78852, %rd78851, 1;
	add.s64 	%rd565, %rd78853, %rd78852;
	shl.b64 	%rd66522, %rd565, 2;
	add.s64 	%rd66523, %rd76, %rd66522;
	ld.u32 	%r11509, [%rd66523];
	setp.ge.s32 	%p7400, %r11509, %r92;
	@%p7400 bra 	$L__BB1_277;
	add.s64 	%rd78853, %rd565, 1;
	not.b64 	%rd66524, %rd78852;
	add.s64 	%rd78852, %rd78851, %rd66524;
$L__BB1_277:
	setp.ne.s64 	%p7401, %rd78852, 0;
	mov.u64 	%rd78851, %rd78852;
	@%p7401 bra 	$L__BB1_275;
	cvt.u32.u64 	%r94, %rd78853;
	mov.b64 	%rd78857, 0;
	mov.u64 	%rd78855, %rd5;
$L__BB1_279:
	shr.u64 	%rd78856, %rd78855, 1;
	add.s64 	%rd573, %rd78857, %rd78856;
	shl.b64 	%rd66526, %rd573, 2;
	add.s64 	%rd66527, %rd76, %rd66526;
	ld.u32 	%r11510, [%rd66527];
	setp.ge.s32 	%p7402, %r11510, %r93;
	@%p7402 bra 	$L__BB1_281;
	add.s64 	%rd78857, %rd573, 1;
	not.b64 	%rd66528, %rd78856;
	add.s64 	%rd78856, %rd78855, %rd66528;
$L__BB1_281:
	setp.ne.s64 	%p7403, %rd78856, 0;
	mov.u64 	%rd78855, %rd78856;
	@%p7403 bra 	$L__BB1_279;
	cvt.u32.u64 	%r95, %rd78857;
	mov.b64 	%rd78861, 0;
	mov.u64 	%rd78859, %rd5;
$L__BB1_283:
	shr.u64 	%rd78860, %rd78859, 1;
	add.s64 	%rd581, %rd78861, %rd78860;
	shl.b64 	%rd66530, %rd581, 2;
	add.s64 	%rd66531, %rd93, %rd66530;
	ld.u32 	%r11511, [%rd66531];
	setp.ge.s32 	%p7404, %r11511, %r94;
	@%p7404 bra 	$L__BB1_285;
	add.s64 	%rd78861, %rd581, 1;
	not.b64 	%rd66532, %rd78860;
	add.s64 	%rd78860, %rd78859, %rd66532;
$L__BB1_285:
	setp.ne.s64 	%p7405, %rd78860, 0;
	mov.u64 	%rd78859, %rd78860;
	@%p7405 bra 	$L__BB1_283;
	cvt.u32.u64 	%r96, %rd78861;
	mov.b64 	%rd78865, 0;
	mov.u64 	%rd78863, %rd5;
$L__BB1_287:
	shr.u64 	%rd78864, %rd78863, 1;
	add.s64 	%rd589, %rd78865, %rd78864;
	shl.b64 	%rd66534, %rd589, 2;
	add.s64 	%rd66535, %rd93, %rd66534;
	ld.u32 	%r11512, [%rd66535];
	setp.ge.s32 	%p7406, %r11512, %r95;
	@%p7406 bra 	$L__BB1_289;
	add.s64 	%rd78865, %rd589, 1;
	not.b64 	%rd66536, %rd78864;
	add.s64 	%rd78864, %rd78863, %rd66536;
$L__BB1_289:
	setp.ne.s64 	%p7407, %rd78864, 0;
	mov.u64 	%rd78863, %rd78864;
	@%p7407 bra 	$L__BB1_287;
	cvt.u32.u64 	%r97, %rd78865;
	mov.b64 	%rd78869, 0;
	mov.u64 	%rd78867, %rd5;
$L__BB1_291:
	shr.u64 	%rd78868, %rd78867, 1;
	add.s64 	%rd597, %rd78869, %rd78868;
	shl.b64 	%rd66538, %rd597, 2;
	add.s64 	%rd66539, %rd110, %rd66538;
	ld.u32 	%r11513, [%rd66539];
	setp.ge.s32 	%p7408, %r11513, %r96;
	@%p7408 bra 	$L__BB1_293;
	add.s64 	%rd78869, %rd597, 1;
	not.b64 	%rd66540, %rd78868;
	add.s64 	%rd78868, %rd78867, %rd66540;
$L__BB1_293:
	setp.ne.s64 	%p7409, %rd78868, 0;
	mov.u64 	%rd78867, %rd78868;
	@%p7409 bra 	$L__BB1_291;
	cvt.u32.u64 	%r98, %rd78869;
	mov.b64 	%rd78873, 0;
	mov.u64 	%rd78871, %rd5;
$L__BB1_295:
	shr.u64 	%rd78872, %rd78871, 1;
	add.s64 	%rd605, %rd78873, %rd78872;
	shl.b64 	%rd66542, %rd605, 2;
	add.s64 	%rd66543, %rd110, %rd66542;
	ld.u32 	%r11514, [%rd66543];
	setp.ge.s32 	%p7410, %r11514, %r97;
	@%p7410 bra 	$L__BB1_297;
	add.s64 	%rd78873, %rd605, 1;
	not.b64 	%rd66544, %rd78872;
	add.s64 	%rd78872, %rd78871, %rd66544;
$L__BB1_297:
	setp.ne.s64 	%p7411, %rd78872, 0;
	mov.u64 	%rd78871, %rd78872;
	@%p7411 bra 	$L__BB1_295;
	cvt.u32.u64 	%r99, %rd78873;
	mov.b64 	%rd78877, 0;
	mov.u64 	%rd78875, %rd5;
$L__BB1_299:
	shr.u64 	%rd78876, %rd78875, 1;
	add.s64 	%rd613, %rd78877, %rd78876;
	shl.b64 	%rd66546, %rd613, 2;
	add.s64 	%rd66547, %rd127, %rd66546;
	ld.u32 	%r11515, [%rd66547];
	setp.ge.s32 	%p7412, %r11515, %r98;
	@%p7412 bra 	$L__BB1_301;
	add.s64 	%rd78877, %rd613, 1;
	not.b64 	%rd66548, %rd78876;
	add.s64 	%rd78876, %rd78875, %rd66548;
$L__BB1_301:
	setp.ne.s64 	%p7413, %rd78876, 0;
	mov.u64 	%rd78875, %rd78876;
	@%p7413 bra 	$L__BB1_299;
	cvt.u32.u64 	%r100, %rd78877;
	mov.b64 	%rd78881, 0;
	mov.u64 	%rd78879, %rd5;
$L__BB1_303:
	shr.u64 	%rd78880, %rd78879, 1;
	add.s64 	%rd621, %rd78881, %rd78880;
	shl.b64 	%rd66550, %rd621, 2;
	add.s64 	%rd66551, %rd127, %rd66550;
	ld.u32 	%r11516, [%rd66551];
	setp.ge.s32 	%p7414, %r11516, %r99;
	@%p7414 bra 	$L__BB1_305;
	add.s64 	%rd78881, %rd621, 1;
	not.b64 	%rd66552, %rd78880;
	add.s64 	%rd78880, %rd78879, %rd66552;
$L__BB1_305:
	setp.ne.s64 	%p7415, %rd78880, 0;
	mov.u64 	%rd78879, %rd78880;
	@%p7415 bra 	$L__BB1_303;
	cvt.u32.u64 	%r101, %rd78881;
	mov.b64 	%rd78885, 0;
	mov.u64 	%rd78883, %rd5;
$L__BB1_307:
	shr.u64 	%rd78884, %rd78883, 1;
	add.s64 	%rd629, %rd78885, %rd78884;
	shl.b64 	%rd66554, %rd629, 2;
	add.s64 	%rd66555, %rd144, %rd66554;
	ld.u32 	%r11517, [%rd66555];
	setp.ge.s32 	%p7416, %r11517, %r100;
	@%p7416 bra 	$L__BB1_309;
	add.s64 	%rd78885, %rd629, 1;
	not.b64 	%rd66556, %rd78884;
	add.s64 	%rd78884, %rd78883, %rd66556;
$L__BB1_309:
	setp.ne.s64 	%p7417, %rd78884, 0;
	mov.u64 	%rd78883, %rd78884;
	@%p7417 bra 	$L__BB1_307;
	cvt.u32.u64 	%r102, %rd78885;
	mov.b64 	%rd78889, 0;
	mov.u64 	%rd78887, %rd5;
$L__BB1_311:
	shr.u64 	%rd78888, %rd78887, 1;
	add.s64 	%rd637, %rd78889, %rd78888;
	shl.b64 	%rd66558, %rd637, 2;
	add.s64 	%rd66559, %rd144, %rd66558;
	ld.u32 	%r11518, [%rd66559];
	setp.ge.s32 	%p7418, %r11518, %r101;
	@%p7418 bra 	$L__BB1_313;
	add.s64 	%rd78889, %rd637, 1;
	not.b64 	%rd66560, %rd78888;
	add.s64 	%rd78888, %rd78887, %rd66560;
$L__BB1_313:
	setp.ne.s64 	%p7419, %rd78888, 0;
	mov.u64 	%rd78887, %rd78888;
	@%p7419 bra 	$L__BB1_311;
	cvt.u32.u64 	%r103, %rd78889;
	mov.b64 	%rd78893, 0;
	mov.u64 	%rd78891, %rd5;
$L__BB1_315:
	shr.u64 	%rd78892, %rd78891, 1;
	add.s64 	%rd645, %rd78893, %rd78892;
	shl.b64 	%rd66562, %rd645, 2;
	add.s64 	%rd66563, %rd161, %rd66562;
	ld.u32 	%r11519, [%rd66563];
	setp.ge.s32 	%p7420, %r11519, %r102;
	@%p7420 bra 	$L__BB1_317;
	add.s64 	%rd78893, %rd645, 1;
	not.b64 	%rd66564, %rd78892;
	add.s64 	%rd78892, %rd78891, %rd66564;
$L__BB1_317:
	setp.ne.s64 	%p7421, %rd78892, 0;
	mov.u64 	%rd78891, %rd78892;
	@%p7421 bra 	$L__BB1_315;
	cvt.u32.u64 	%r104, %rd78893;
	mov.b64 	%rd78897, 0;
	mov.u64 	%rd78895, %rd5;
$L__BB1_319:
	shr.u64 	%rd78896, %rd78895, 1;
	add.s64 	%rd653, %rd78897, %rd78896;
	shl.b64 	%rd66566, %rd653, 2;
	add.s64 	%rd66567, %rd161, %rd66566;
	ld.u32 	%r11520, [%rd66567];
	setp.ge.s32 	%p7422, %r11520, %r103;
	@%p7422 bra 	$L__BB1_321;
	add.s64 	%rd78897, %rd653, 1;
	not.b64 	%rd66568, %rd78896;
	add.s64 	%rd78896, %rd78895, %rd66568;
$L__BB1_321:
	setp.ne.s64 	%p7423, %rd78896, 0;
	mov.u64 	%rd78895, %rd78896;
	@%p7423 bra 	$L__BB1_319;
	cvt.u32.u64 	%r11521, %rd78897;
	setp.lt.s32 	%p7424, %r104, %r11521;
	selp.b32 	%r105, %r15116, %r15115, %p7424;
	selp.b32 	%r106, %r15115, %r15116, %p7424;
	mov.b64 	%rd78901, 0;
	mov.u64 	%rd78899, %rd5;
$L__BB1_323:
	shr.u64 	%rd78900, %rd78899, 1;
	add.s64 	%rd661, %rd78901, %rd78900;
	shl.b64 	%rd66570, %rd661, 2;
	add.s64 	%rd66571, %rd8, %rd66570;
	ld.u32 	%r11522, [%rd66571];
	setp.ge.s32 	%p7425, %r11522, %r15113;
	@%p7425 bra 	$L__BB1_325;
	add.s64 	%rd78901, %rd661, 1;
	not.b64 	%rd66572, %rd78900;
	add.s64 	%rd78900, %rd78899, %rd66572;
$L__BB1_325:
	setp.ne.s64 	%p7426, %rd78900, 0;
	mov.u64 	%rd78899, %rd78900;
	@%p7426 bra 	$L__BB1_323;
	cvt.u32.u64 	%r107, %rd78901;
	mov.b64 	%rd78905, 0;
	mov.u64 	%rd78903, %rd5;
$L__BB1_327:
	shr.u64 	%rd78904, %rd78903, 1;
	add.s64 	%rd669, %rd78905, %rd78904;
	shl.b64 	%rd66574, %rd669, 2;
	add.s64 	%rd66575, %rd8, %rd66574;
	ld.u32 	%r11523, [%rd66575];
	setp.ge.s32 	%p7427, %r11523, %r15114;
	@%p7427 bra 	$L__BB1_329;
	add.s64 	%rd78905, %rd669, 1;
	not.b64 	%rd66576, %rd78904;
	add.s64 	%rd78904, %rd78903, %rd66576;
$L__BB1_329:
	setp.ne.s64 	%p7428, %rd78904, 0;
	mov.u64 	%rd78903, %rd78904;
	@%p7428 bra 	$L__BB1_327;
	cvt.u32.u64 	%r108, %rd78905;
	mov.b64 	%rd78909, 0;
	mov.u64 	%rd78907, %rd5;
$L__BB1_331:
	shr.u64 	%rd78908, %rd78907, 1;
	add.s64 	%rd677, %rd78909, %rd78908;
	shl.b64 	%rd66578, %rd677, 2;
	add.s64 	%rd66579, %rd25, %rd66578;
	ld.u32 	%r11524, [%rd66579];
	setp.ge.s32 	%p7429, %r11524, %r107;
	@%p7429 bra 	$L__BB1_333;
	add.s64 	%rd78909, %rd677, 1;
	not.b64 	%rd66580, %rd78908;
	add.s64 	%rd78908, %rd78907, %rd66580;
$L__BB1_333:
	setp.ne.s64 	%p7430, %rd78908, 0;
	mov.u64 	%rd78907, %rd78908;
	@%p7430 bra 	$L__BB1_331;
	cvt.u32.u64 	%r109, %rd78909;
	mov.b64 	%rd78913, 0;
	mov.u64 	%rd78911, %rd5;
$L__BB1_335:
	shr.u64 	%rd78912, %rd78911, 1;
	add.s64 	%rd685, %rd78913, %rd78912;
	shl.b64 	%rd66582, %rd685, 2;
	add.s64 	%rd66583, %rd25, %rd66582;
	ld.u32 	%r11525, [%rd66583];
	setp.ge.s32 	%p7431, %r11525, %r108;
	@%p7431 bra 	$L__BB1_337;
	add.s64 	%rd78913, %rd685, 1;
	not.b64 	%rd66584, %rd78912;
	add.s64 	%rd78912, %rd78911, %rd66584;
$L__BB1_337:
	setp.ne.s64 	%p7432, %rd78912, 0;
	mov.u64 	%rd78911, %rd78912;
	@%p7432 bra 	$L__BB1_335;
	cvt.u32.u64 	%r110, %rd78913;
	mov.b64 	%rd78917, 0;
	mov.u64 	%rd78915, %rd5;
$L__BB1_339:
	shr.u64 	%rd78916, %rd78915, 1;
	add.s64 	%rd693, %rd78917, %rd78916;
	shl.b64 	%rd66586, %rd693, 2;
	add.s64 	%rd66587, %rd42, %rd66586;
	ld.u32 	%r11526, [%rd66587];
	setp.ge.s32 	%p7433, %r11526, %r109;
	@%p7433 bra 	$L__BB1_341;
	add.s64 	%rd78917, %rd693, 1;
	not.b64 	%rd66588, %rd78916;
	add.s64 	%rd78916, %rd78915, %rd66588;
$L__BB1_341:
	setp.ne.s64 	%p7434, %rd78916, 0;
	mov.u64 	%rd78915, %rd78916;
	@%p7434 bra 	$L__BB1_339;
	cvt.u32.u64 	%r111, %rd78917;
	mov.b64 	%rd78921, 0;
	mov.u64 	%rd78919, %rd5;
$L__BB1_343:
	shr.u64 	%rd78920, %rd78919, 1;
	add.s64 	%rd701, %rd78921, %rd78920;
	shl.b64 	%rd66590, %rd701, 2;
	add.s64 	%rd66591, %rd42, %rd66590;
	ld.u32 	%r11527, [%rd66591];
	setp.ge.s32 	%p7435, %r11527, %r110;
	@%p7435 bra 	$L__BB1_345;
	add.s64 	%rd78921, %rd701, 1;
	not.b64 	%rd66592, %rd78920;
	add.s64 	%rd78920, %rd78919, %rd66592;
$L__BB1_345:
	setp.ne.s64 	%p7436, %rd78920, 0;
	mov.u64 	%rd78919, %rd78920;
	@%p7436 bra 	$L__BB1_343;
	cvt.u32.u64 	%r112, %rd78921;
	mov.b64 	%rd78925, 0;
	mov.u64 	%rd78923, %rd5;
$L__BB1_347:
	shr.u64 	%rd78924, %rd78923, 1;
	add.s64 	%rd709, %rd78925, %rd78924;
	shl.b64 	%rd66594, %rd709, 2;
	add.s64 	%rd66595, %rd59, %rd66594;
	ld.u32 	%r11528, [%rd66595];
	setp.ge.s32 	%p7437, %r11528, %r111;
	@%p7437 bra 	$L__BB1_349;
	add.s64 	%rd78925, %rd709, 1;
	not.b64 	%rd66596, %rd78924;
	add.s64 	%rd78924, %rd78923, %rd66596;
$L__BB1_349:
	setp.ne.s64 	%p7438, %rd78924, 0;
	mov.u64 	%rd78923, %rd78924;
	@%p7438 bra 	$L__BB1_347;
	cvt.u32.u64 	%r113, %rd78925;
	mov.b64 	%rd78929, 0;
	mov.u64 	%rd78927, %rd5;
$L__BB1_351:
	shr.u64 	%rd78928, %rd78927, 1;
	add.s64 	%rd717, %rd78929, %rd78928;
	shl.b64 	%rd66598, %rd717, 2;
	add.s64 	%rd66599, %rd59, %rd66598;
	ld.u32 	%r11529, [%rd66599];
	setp.ge.s32 	%p7439, %r11529, %r112;
	@%p7439 bra 	$L__BB1_353;
	add.s64 	%rd78929, %rd717, 1;
	not.b64 	%rd66600, %rd78928;
	add.s64 	%rd78928, %rd78927, %rd66600;
$L__BB1_353:
	setp.ne.s64 	%p7440, %rd78928, 0;
	mov.u64 	%rd78927, %rd78928;
	@%p7440 bra 	$L__BB1_351;
	cvt.u32.u64 	%r114, %rd78929;
	mov.b64 	%rd78933, 0;
	mov.u64 	%rd78931, %rd5;
$L__BB1_355:
	shr.u64 	%rd78932, %rd78931, 1;
	add.s64 	%rd725, %rd78933, %rd78932;
	shl.b64 	%rd66602, %rd725, 2;
	add.s64 	%rd66603, %rd76, %rd66602;
	ld.u32 	%r11530, [%rd66603];
	setp.ge.s32 	%p7441, %r11530, %r113;
	@%p7441 bra 	$L__BB1_357;
	add.s64 	%rd78933, %rd725, 1;
	not.b64 	%rd66604, %rd78932;
	add.s64 	%rd78932, %rd78931, %rd66604;
$L__BB1_357:
	setp.ne.s64 	%p7442, %rd78932, 0;
	mov.u64 	%rd78931, %rd78932;
	@%p7442 bra 	$L__BB1_355;
	cvt.u32.u64 	%r115, %rd78933;
	mov.b64 	%rd78937, 0;
	mov.u64 	%rd78935, %rd5;
$L__BB1_359:
	shr.u64 	%rd78936, %rd78935, 1;
	add.s64 	%rd733, %rd78937, %rd78936;
	shl.b64 	%rd66606, %rd733, 2;
	add.s64 	%rd66607, %rd76, %rd66606;
	ld.u32 	%r11531, [%rd66607];
	setp.ge.s32 	%p7443, %r11531, %r114;
	@%p7443 bra 	$L__BB1_361;
	add.s64 	%rd78937, %rd733, 1;
	not.b64 	%rd66608, %rd78936;
	add.s64 	%rd78936, %rd78935, %rd66608;
$L__BB1_361:
	setp.ne.s64 	%p7444, %rd78936, 0;
	mov.u64 	%rd78935, %rd78936;
	@%p7444 bra 	$L__BB1_359;
	cvt.u32.u64 	%r116, %rd78937;
	mov.b64 	%rd78941, 0;
	mov.u64 	%rd78939, %rd5;
$L__BB1_363:
	shr.u64 	%rd78940, %rd78939, 1;
	add.s64 	%rd741, %rd78941, %rd78940;
	shl.b64 	%rd66610, %rd741, 2;
	add.s64 	%rd66611, %rd93, %rd66610;
	ld.u32 	%r11532, [%rd66611];
	setp.ge.s32 	%p7445, %r11532, %r115;
	@%p7445 bra 	$L__BB1_365;
	add.s64 	%rd78941, %rd741, 1;
	not.b64 	%rd66612, %rd78940;
	add.s64 	%rd78940, %rd78939, %rd66612;
$L__BB1_365:
	setp.ne.s64 	%p7446, %rd78940, 0;
	mov.u64 	%rd78939, %rd78940;
	@%p7446 bra 	$L__BB1_363;
	cvt.u32.u64 	%r117, %rd78941;
	mov.b64 	%rd78945, 0;
	mov.u64 	%rd78943, %rd5;
$L__BB1_367:
	shr.u64 	%rd78944, %rd78943, 1;
	add.s64 	%rd749, %rd78945, %rd78944;
	shl.b64 	%rd66614, %rd749, 2;
	add.s64 	%rd66615, %rd93, %rd66614;
	ld.u32 	%r11533, [%rd66615];
	setp.ge.s32 	%p7447, %r11533, %r116;
	@%p7447 bra 	$L__BB1_369;
	add.s64 	%rd78945, %rd749, 1;
	not.b64 	%rd66616, %rd78944;
	add.s64 	%rd78944, %rd78943, %rd66616;
$L__BB1_369:
	setp.ne.s64 	%p7448, %rd78944, 0;
	mov.u64 	%rd78943, %rd78944;
	@%p7448 bra 	$L__BB1_367;
	cvt.u32.u64 	%r118, %rd78945;
	mov.b64 	%rd78949, 0;
	mov.u64 	%rd78947, %rd5;
$L__BB1_371:
	shr.u64 	%rd78948, %rd78947, 1;
	add.s64 	%rd757, %rd78949, %rd78948;
	shl.b64 	%rd66618, %rd757, 2;
	add.s64 	%rd66619, %rd110, %rd66618;
	ld.u32 	%r11534, [%rd66619];
	setp.ge.s32 	%p7449, %r11534, %r117;
	@%p7449 bra 	$L__BB1_373;
	add.s64 	%rd78949, %rd757, 1;
	not.b64 	%rd66620, %rd78948;
	add.s64 	%rd78948, %rd78947, %rd66620;
$L__BB1_373:
	setp.ne.s64 	%p7450, %rd78948, 0;
	mov.u64 	%rd78947, %rd78948;
	@%p7450 bra 	$L__BB1_371;
	cvt.u32.u64 	%r119, %rd78949;
	mov.b64 	%rd78953, 0;
	mov.u64 	%rd78951, %rd5;
$L__BB1_375:
	shr.u64 	%rd78952, %rd78951, 1;
	add.s64 	%rd765, %rd78953, %rd78952;
	shl.b64 	%rd66622, %rd765, 2;
	add.s64 	%rd66623, %rd110, %rd66622;
	ld.u32 	%r11535, [%rd66623];
	setp.ge.s32 	%p7451, %r11535, %r118;
	@%p7451 bra 	$L__BB1_377;
	add.s64 	%rd78953, %rd765, 1;
	not.b64 	%rd66624, %rd78952;
	add.s64 	%rd78952, %rd78951, %rd66624;
$L__BB1_377:
	setp.ne.s64 	%p7452, %rd78952, 0;
	mov.u64 	%rd78951, %rd78952;
	@%p7452 bra 	$L__BB1_375;
	cvt.u32.u64 	%r120, %rd78953;
	mov.b64 	%rd78957, 0;
	mov.u64 	%rd78955, %rd5;
$L__BB1_379:
	shr.u64 	%rd78956, %rd78955, 1;
	add.s64 	%rd773, %rd78957, %rd78956;
	shl.b64 	%rd66626, %rd773, 2;
	add.s64 	%rd66627, %rd127, %rd66626;
	ld.u32 	%r11536, [%rd66627];
	setp.ge.s32 	%p7453, %r11536, %r119;
	@%p7453 bra 	$L__BB1_381;
	add.s64 	%rd78957, %rd773, 1;
	not.b64 	%rd66628, %rd78956;
	add.s64 	%rd78956, %rd78955, %rd66628;
$L__BB1_381:
	setp.ne.s64 	%p7454, %rd78956, 0;
	mov.u64 	%rd78955, %rd78956;
	@%p7454 bra 	$L__BB1_379;
	cvt.u32.u64 	%r121, %rd78957;
	mov.b64 	%rd78961, 0;
	mov.u64 	%rd78959, %rd5;
$L__BB1_383:
	shr.u64 	%rd78960, %rd78959, 1;
	add.s64 	%rd781, %rd78961, %rd78960;
	shl.b64 	%rd66630, %rd781, 2;
	add.s64 	%rd66631, %rd127, %rd66630;
	ld.u32 	%r11537, [%rd66631];
	setp.ge.s32 	%p7455, %r11537, %r120;
	@%p7455 bra 	$L__BB1_385;
	add.s64 	%rd78961, %rd781, 1;
	not.b64 	%rd66632, %rd78960;
	add.s64 	%rd78960, %rd78959, %rd66632;
$L__BB1_385:
	setp.ne.s64 	%p7456, %rd78960, 0;
	mov.u64 	%rd78959, %rd78960;
	@%p7456 bra 	$L__BB1_383;
	cvt.u32.u64 	%r122, %rd78961;
	mov.b64 	%rd78965, 0;
	mov.u64 	%rd78963, %rd5;
$L__BB1_387:
	shr.u64 	%rd78964, %rd78963, 1;
	add.s64 	%rd789, %rd78965, %rd78964;
	shl.b64 	%rd66634, %rd789, 2;
	add.s64 	%rd66635, %rd144, %rd66634;
	ld.u32 	%r11538, [%rd66635];
	setp.ge.s32 	%p7457, %r11538, %r121;
	@%p7457 bra 	$L__BB1_389;
	add.s64 	%rd78965, %rd789, 1;
	not.b64 	%rd66636, %rd78964;
	add.s64 	%rd78964, %rd78963, %rd66636;
$L__BB1_389:
	setp.ne.s64 	%p7458, %rd78964, 0;
	mov.u64 	%rd78963, %rd78964;
	@%p7458 bra 	$L__BB1_387;
	cvt.u32.u64 	%r123, %rd78965;
	mov.b64 	%rd78969, 0;
	mov.u64 	%rd78967, %rd5;
$L__BB1_391:
	shr.u64 	%rd78968, %rd78967, 1;
	add.s64 	%rd797, %rd78969, %rd78968;
	shl.b64 	%rd66638, %rd797, 2;
	add.s64 	%rd66639, %rd144, %rd66638;
	ld.u32 	%r11539, [%rd66639];
	setp.ge.s32 	%p7459, %r11539, %r122;
	@%p7459 bra 	$L__BB1_393;
	add.s64 	%rd78969, %rd797, 1;
	not.b64 	%rd66640, %rd78968;
	add.s64 	%rd78968, %rd78967, %rd66640;
$L__BB1_393:
	setp.ne.s64 	%p7460, %rd78968, 0;
	mov.u64 	%rd78967, %rd78968;
	@%p7460 bra 	$L__BB1_391;
	cvt.u32.u64 	%r124, %rd78969;
	mov.b64 	%rd78973, 0;
	mov.u64 	%rd78971, %rd5;
$L__BB1_395:
	shr.u64 	%rd78972, %rd78971, 1;
	add.s64 	%rd805, %rd78973, %rd78972;
	shl.b64 	%rd66642, %rd805, 2;
	add.s64 	%rd66643, %rd161, %rd66642;
	ld.u32 	%r11540, [%rd66643];
	setp.ge.s32 	%p7461, %r11540, %r123;
	@%p7461 bra 	$L__BB1_397;
	add.s64 	%rd78973, %rd805, 1;
	not.b64 	%rd66644, %rd78972;
	add.s64 	%rd78972, %rd78971, %rd66644;
$L__BB1_397:
	setp.ne.s64 	%p7462, %rd78972, 0;
	mov.u64 	%rd78971, %rd78972;
	@%p7462 bra 	$L__BB1_395;
	cvt.u32.u64 	%r125, %rd78973;
	mov.b64 	%rd78977, 0;
	mov.u64 	%rd78975, %rd5;
$L__BB1_399:
	shr.u64 	%rd78976, %rd78975, 1;
	add.s64 	%rd813, %rd78977, %rd78976;
	shl.b64 	%rd66646, %rd813, 2;
	add.s64 	%rd66647, %rd161, %rd66646;
	ld.u32 	%r11541, [%rd66647];
	setp.ge.s32 	%p7463, %r11541, %r124;
	@%p7463 bra 	$L__BB1_401;
	add.s64 	%rd78977, %rd813, 1;
	not.b64 	%rd66648, %rd78976;
	add.s64 	%rd78976, %rd78975, %rd66648;
$L__BB1_401:
	setp.ne.s64 	%p7464, %rd78976, 0;
	mov.u64 	%rd78975, %rd78976;
	@%p7464 bra 	$L__BB1_399;
	cvt.u32.u64 	%r11542, %rd78977;
	setp.lt.s32 	%p7465, %r125, %r11542;
	selp.b32 	%r126, %r15114, %r15113, %p7465;
	selp.b32 	%r127, %r15113, %r15114, %p7465;
	mov.b64 	%rd78981, 0;
	mov.u64 	%rd78979, %rd5;
$L__BB1_403:
	shr.u64 	%rd78980, %rd78979, 1;
	add.s64 	%rd821, %rd78981, %rd78980;
	shl.b64 	%rd66650, %rd821, 2;
	add.s64 	%rd66651, %rd8, %rd66650;
	ld.u32 	%r11543, [%rd66651];
	setp.ge.s32 	%p7466, %r11543, %r15111;
	@%p7466 bra 	$L__BB1_405;
	add.s64 	%rd78981, %rd821, 1;
	not.b64 	%rd66652, %rd78980;
	add.s64 	%rd78980, %rd78979, %rd66652;
$L__BB1_405:
	setp.ne.s64 	%p7467, %rd78980, 0;
	mov.u64 	%rd78979, %rd78980;
	@%p7467 bra 	$L__BB1_403;
	cvt.u32.u64 	%r128, %rd78981;
	mov.b64 	%rd78985, 0;
	mov.u64 	%rd78983, %rd5;
$L__BB1_407:
	shr.u64 	%rd78984, %rd78983, 1;
	add.s64 	%rd829, %rd78985, %rd78984;
	shl.b64 	%rd66654, %rd829, 2;
	add.s64 	%rd66655, %rd8, %rd66654;
	ld.u32 	%r11544, [%rd66655];
	setp.ge.s32 	%p7468, %r11544, %r15112;
	@%p7468 bra 	$L__BB1_409;
	add.s64 	%rd78985, %rd829, 1;
	not.b64 	%rd66656, %rd78984;
	add.s64 	%rd78984, %rd78983, %rd66656;
$L__BB1_409:
	setp.ne.s64 	%p7469, %rd78984, 0;
	mov.u64 	%rd78983, %rd78984;
	@%p7469 bra 	$L__BB1_407;
	cvt.u32.u64 	%r129, %rd78985;
	mov.b64 	%rd78989, 0;
	mov.u64 	%rd78987, %rd5;
$L__BB1_411:
	shr.u64 	%rd78988, %rd78987, 1;
	add.s64 	%rd837, %rd78989, %rd78988;
	shl.b64 	%rd66658, %rd837, 2;
	add.s64 	%rd66659, %rd25, %rd66658;
	ld.u32 	%r11545, [%rd66659];
	setp.ge.s32 	%p7470, %r11545, %r128;
	@%p7470 bra 	$L__BB1_413;
	add.s64 	%rd78989, %rd837, 1;
	not.b64 	%rd66660, %rd78988;
	add.s64 	%rd78988, %rd78987, %rd66660;
$L__BB1_413:
	setp.ne.s64 	%p7471, %rd78988, 0;
	mov.u64 	%rd78987, %rd78988;
	@%p7471 bra 	$L__BB1_411;
	cvt.u32.u64 	%r130, %rd78989;
	mov.b64 	%rd78993, 0;
	mov.u64 	%rd78991, %rd5;
$L__BB1_415:
	shr.u64 	%rd78992, %rd78991, 1;
	add.s64 	%rd845, %rd78993, %rd78992;
	shl.b64 	%rd66662, %rd845, 2;
	add.s64 	%rd66663, %rd25, %rd66662;
	ld.u32 	%r11546, [%rd66663];
	setp.ge.s32 	%p7472, %r11546, %r129;
	@%p7472 bra 	$L__BB1_417;
	add.s64 	%rd78993, %rd845, 1;
	not.b64 	%rd66664, %rd78992;
	add.s64 	%rd78992, %rd78991, %rd66664;
$L__BB1_417:
	setp.ne.s64 	%p7473, %rd78992, 0;
	mov.u64 	%rd78991, %rd78992;
	@%p7473 bra 	$L__BB1_415;
	cvt.u32.u64 	%r131, %rd78993;
	mov.b64 	%rd78997, 0;
	mov.u64 	%rd78995, %rd5;
$L__BB1_419:
	shr.u64 	%rd78996, %rd78995, 1;
	add.s64 	%rd853, %rd78997, %rd78996;
	shl.b64 	%rd66666, %rd853, 2;
	add.s64 	%rd66667, %rd42, %rd66666;
	ld.u32 	%r11547, [%rd66667];
	setp.ge.s32 	%p7474, %r11547, %r130;
	@%p7474 bra 	$L__BB1_421;
	add.s64 	%rd78997, %rd853, 1;
	not.b64 	%rd66668, %rd78996;
	add.s64 	%rd78996, %rd78995, %rd66668;
$L__BB1_421:
	setp.ne.s64 	%p7475, %rd78996, 0;
	mov.u64 	%rd78995, %rd78996;
	@%p7475 bra 	$L__BB1_419;
	cvt.u32.u64 	%r132, %rd78997;
	mov.b64 	%rd79001, 0;
	mov.u64 	%rd78999, %rd5;
$L__BB1_423:
	shr.u64 	%rd79000, %rd78999, 1;
	add.s64 	%rd861, %rd79001, %rd79000;
	shl.b64 	%rd66670, %rd861, 2;
	add.s64 	%rd66671, %rd42, %rd66670;
	ld.u32 	%r11548, [%rd66671];
	setp.ge.s32 	%p7476, %r11548, %r131;
	@%p7476 bra 	$L__BB1_425;
	add.s64 	%rd79001, %rd861, 1;
	not.b64 	%rd66672, %rd79000;
	add.s64 	%rd79000, %rd78999, %rd66672;
$L__BB1_425:
	setp.ne.s64 	%p7477, %rd79000, 0;
	mov.u64 	%rd78999, %rd79000;
	@%p7477 bra 	$L__BB1_423;
	cvt.u32.u64 	%r133, %rd79001;
	mov.b64 	%rd79005, 0;
	mov.u64 	%rd79003, %rd5;
$L__BB1_427:
	shr.u64 	%rd79004, %rd79003, 1;
	add.s64 	%rd869, %rd79005, %rd79004;
	shl.b64 	%rd66674, %rd869, 2;
	add.s64 	%rd66675, %rd59, %rd66674;
	ld.u32 	%r11549, [%rd66675];
	setp.ge.s32 	%p7478, %r11549, %r132;
	@%p7478 bra 	$L__BB1_429;
	add.s64 	%rd79005, %rd869, 1;
	not.b64 	%rd66676, %rd79004;
	add.s64 	%rd79004, %rd79003, %rd66676;
$L__BB1_429:
	setp.ne.s64 	%p7479, %rd79004, 0;
	mov.u64 	%rd79003, %rd79004;
	@%p7479 bra 	$L__BB1_427;
	cvt.u32.u64 	%r134, %rd79005;
	mov.b64 	%rd79009, 0;
	mov.u64 	%rd79007, %rd5;
$L__BB1_431:
	shr.u64 	%rd79008, %rd79007, 1;
	add.s64 	%rd877, %rd79009, %rd79008;
	shl.b64 	%rd66678, %rd877, 2;
	add.s64 	%rd66679, %rd59, %rd66678;
	ld.u32 	%r11550, [%rd66679];
	setp.ge.s32 	%p7480, %r11550, %r133;
	@%p7480 bra 	$L__BB1_433;
	add.s64 	%rd79009, %rd877, 1;
	not.b64 	%rd66680, %rd79008;
	add.s64 	%rd79008, %rd79007, %rd66680;
$L__BB1_433:
	setp.ne.s64 	%p7481, %rd79008, 0;
	mov.u64 	%rd79007, %rd79008;
	@%p7481 bra 	$L__BB1_431;
	cvt.u32.u64 	%r135, %rd79009;
	mov.b64 	%rd79013, 0;
	mov.u64 	%rd79011, %rd5;
$L__BB1_435:
	shr.u64 	%rd79012, %rd79011, 1;
	add.s64 	%rd885, %rd79013, %rd79012;
	shl.b64 	%rd66682, %rd885, 2;
	add.s64 	%rd66683, %rd76, %rd66682;
	ld.u32 	%r11551, [%rd66683];
	setp.ge.s32 	%p7482, %r11551, %r134;
	@%p7482 bra 	$L__BB1_437;
	add.s64 	%rd79013, %rd885, 1;
	not.b64 	%rd66684, %rd79012;
	add.s64 	%rd79012, %rd79011, %rd66684;
$L__BB1_437:
	setp.ne.s64 	%p7483, %rd79012, 0;
	mov.u64 	%rd79011, %rd79012;
	@%p7483 bra 	$L__BB1_435;
	cvt.u32.u64 	%r136, %rd79013;
	mov.b64 	%rd79017, 0;
	mov.u64 	%rd79015, %rd5;
$L__BB1_439:
	shr.u64 	%rd79016, %rd79015, 1;
	add.s64 	%rd893, %rd79017, %rd79016;
	shl.b64 	%rd66686, %rd893, 2;
	add.s64 	%rd66687, %rd76, %rd66686;
	ld.u32 	%r11552, [%rd66687];
	setp.ge.s32 	%p7484, %r11552, %r135;
	@%p7484 bra 	$L__BB1_441;
	add.s64 	%rd79017, %rd893, 1;
	not.b64 	%rd66688, %rd79016;
	add.s64 	%rd79016, %rd79015, %rd66688;
$L__BB1_441:
	setp.ne.s64 	%p7485, %rd79016, 0;
	mov.u64 	%rd79015, %rd79016;
	@%p7485 bra 	$L__BB1_439;
	cvt.u32.u64 	%r137, %rd79017;
	mov.b64 	%rd79021, 0;
	mov.u64 	%rd79019, %rd5;
$L__BB1_443:
	shr.u64 	%rd79020, %rd79019, 1;
	add.s64 	%rd901, %rd79021, %rd79020;
	shl.b64 	%rd66690, %rd901, 2;
	add.s64 	%rd66691, %rd93, %rd66690;
	ld.u32 	%r11553, [%rd66691];
	setp.ge.s32 	%p7486, %r11553, %r136;
	@%p7486 bra 	$L__BB1_445;
	add.s64 	%rd79021, %rd901, 1;
	not.b64 	%rd66692, %rd79020;
	add.s64 	%rd79020, %rd79019, %rd66692;
$L__BB1_445:
	setp.ne.s64 	%p7487, %rd79020, 0;
	mov.u64 	%rd79019, %rd79020;
	@%p7487 bra 	$L__BB1_443;
	cvt.u32.u64 	%r138, %rd79021;
	mov.b64 	%rd79025, 0;
	mov.u64 	%rd79023, %rd5;
$L__BB1_447:
	shr.u64 	%rd79024, %rd79023, 1;
	add.s64 	%rd909, %rd79025, %rd79024;
	shl.b64 	%rd66694, %rd909, 2;
	add.s64 	%rd66695, %rd93, %rd66694;
	ld.u32 	%r11554, [%rd66695];
	setp.ge.s32 	%p7488, %r11554, %r137;
	@%p7488 bra 	$L__BB1_449;
	add.s64 	%rd79025, %rd909, 1;
	not.b64 	%rd66696, %rd79024;
	add.s64 	%rd79024, %rd79023, %rd66696;
$L__BB1_449:
	setp.ne.s64 	%p7489, %rd79024, 0;
	mov.u64 	%rd79023, %rd79024;
	@%p7489 bra 	$L__BB1_447;
	cvt.u32.u64 	%r139, %rd79025;
	mov.b64 	%rd79029, 0;
	mov.u64 	%rd79027, %rd5;
$L__BB1_451:
	shr.u64 	%rd79028, %rd79027, 1;
	add.s64 	%rd917, %rd79029, %rd79028;
	shl.b64 	%rd66698, %rd917, 2;
	add.s64 	%rd66699, %rd110, %rd66698;
	ld.u32 	%r11555, [%rd66699];
	setp.ge.s32 	%p7490, %r11555, %r138;
	@%p7490 bra 	$L__BB1_453;
	add.s64 	%rd79029, %rd917, 1;
	not.b64 	%rd66700, %rd79028;
	add.s64 	%rd79028, %rd79027, %rd66700;
$L__BB1_453:
	setp.ne.s64 	%p7491, %rd79028, 0;
	mov.u64 	%rd79027, %rd79028;
	@%p7491 bra 	$L__BB1_451;
	cvt.u32.u64 	%r140, %rd79029;
	mov.b64 	%rd79033, 0;
	mov.u64 	%rd79031, %rd5;
$L__BB1_455:
	shr.u64 	%rd79032, %rd79031, 1;
	add.s64 	%rd925, %rd79033, %rd79032;
	shl.b64 	%rd66702, %rd925, 2;
	add.s64 	%rd66703, %rd110, %rd66702;
	ld.u32 	%r11556, [%rd66703];
	setp.ge.s32 	%p7492, %r11556, %r139;
	@%p7492 bra 	$L__BB1_457;
	add.s64 	%rd79033, %rd925, 1;
	not.b64 	%rd66704, %rd79032;
	add.s64 	%rd79032, %rd79031, %rd66704;
$L__BB1_457:
	setp.ne.s64 	%p7493, %rd79032, 0;
	mov.u64 	%rd79031, %rd79032;
	@%p7493 bra 	$L__BB1_455;
	cvt.u32.u64 	%r141, %rd79033;
	mov.b64 	%rd79037, 0;
	mov.u64 	%rd79035, %rd5;
$L__BB1_459:
	shr.u64 	%rd79036, %rd79035, 1;
	add.s64 	%rd933, %rd79037, %rd79036;
	shl.b64 	%rd66706, %rd933, 2;
	add.s64 	%rd66707, %rd127, %rd66706;
	ld.u32 	%r11557, [%rd66707];
	setp.ge.s32 	%p7494, %r11557, %r140;
	@%p7494 bra 	$L__BB1_461;
	add.s64 	%rd79037, %rd933, 1;
	not.b64 	%rd66708, %rd79036;
	add.s64 	%rd79036, %rd79035, %rd66708;
$L__BB1_461:
	setp.ne.s64 	%p7495, %rd79036, 0;
	mov.u64 	%rd79035, %rd79036;
	@%p7495 bra 	$L__BB1_459;
	cvt.u32.u64 	%r142, %rd79037;
	mov.b64 	%rd79041, 0;
	mov.u64 	%rd79039, %rd5;
$L__BB1_463:
	shr.u64 	%rd79040, %rd79039, 1;
	add.s64 	%rd941, %rd79041, %rd79040;
	shl.b64 	%rd66710, %rd941, 2;
	add.s64 	%rd66711, %rd127, %rd66710;
	ld.u32 	%r11558, [%rd66711];
	setp.ge.s32 	%p7496, %r11558, %r141;
	@%p7496 bra 	$L__BB1_465;
	add.s64 	%rd79041, %rd941, 1;
	not.b64 	%rd66712, %rd79040;
	add.s64 	%rd79040, %rd79039, %rd66712;
$L__BB1_465:
	setp.ne.s64 	%p7497, %rd79040, 0;
	mov.u64 	%rd79039, %rd79040;
	@%p7497 bra 	$L__BB1_463;
	cvt.u32.u64 	%r143, %rd79041;
	mov.b64 	%rd79045, 0;
	mov.u64 	%rd79043, %rd5;
$L__BB1_467:
	shr.u64 	%rd79044, %rd79043, 1;
	add.s64 	%rd949, %rd79045, %rd79044;
	shl.b64 	%rd66714, %rd949, 2;
	add.s64 	%rd66715, %rd144, %rd66714;
	ld.u32 	%r11559, [%rd66715];
	setp.ge.s32 	%p7498, %r11559, %r142;
	@%p7498 bra 	$L__BB1_469;
	add.s64 	%rd79045, %rd949, 1;
	not.b64 	%rd66716, %rd79044;
	add.s64 	%rd79044, %rd79043, %rd66716;
$L__BB1_469:
	setp.ne.s64 	%p7499, %rd79044, 0;
	mov.u64 	%rd79043, %rd79044;
	@%p7499 bra 	$L__BB1_467;
	cvt.u32.u64 	%r144, %rd79045;
	mov.b64 	%rd79049, 0;
	mov.u64 	%rd79047, %rd5;
$L__BB1_471:
	shr.u64 	%rd79048, %rd79047, 1;
	add.s64 	%rd957, %rd79049, %rd79048;
	shl.b64 	%rd66718, %rd957, 2;
	add.s64 	%rd66719, %rd144, %rd66718;
	ld.u32 	%r11560, [%rd66719];
	setp.ge.s32 	%p7500, %r11560, %r143;
	@%p7500 bra 	$L__BB1_473;
	add.s64 	%rd79049, %rd957, 1;
	not.b64 	%rd66720, %rd79048;
	add.s64 	%rd79048, %rd79047, %rd66720;
$L__BB1_473:
	setp.ne.s64 	%p7501, %rd79048, 0;
	mov.u64 	%rd79047, %rd79048;
	@%p7501 bra 	$L__BB1_471;
	cvt.u32.u64 	%r145, %rd79049;
	mov.b64 	%rd79053, 0;
	mov.u64 	%rd79051, %rd5;
$L__BB1_475:
	shr.u64 	%rd79052, %rd79051, 1;
	add.s64 	%rd965, %rd79053, %rd79052;
	shl.b64 	%rd66722, %rd965, 2;
	add.s64 	%rd66723, %rd161, %rd66722;
	ld.u32 	%r11561, [%rd66723];
	setp.ge.s32 	%p7502, %r11561, %r144;
	@%p7502 bra 	$L__BB1_477;
	add.s64 	%rd79053, %rd965, 1;
	not.b64 	%rd66724, %rd79052;
	add.s64 	%rd79052, %rd79051, %rd66724;
$L__BB1_477:
	setp.ne.s64 	%p7503, %rd79052, 0;
	mov.u64 	%rd79051, %rd79052;
	@%p7503 bra 	$L__BB1_475;
	cvt.u32.u64 	%r146, %rd79053;
	mov.b64 	%rd79057, 0;
	mov.u64 	%rd79055, %rd5;
$L__BB1_479:
	shr.u64 	%rd79056, %rd79055, 1;
	add.s64 	%rd973, %rd79057, %rd79056;
	shl.b64 	%rd66726, %rd973, 2;
	add.s64 	%rd66727, %rd161, %rd66726;
	ld.u32 	%r11562, [%rd66727];
	setp.ge.s32 	%p7504, %r11562, %r145;
	@%p7504 bra 	$L__BB1_481;
	add.s64 	%rd79057, %rd973, 1;
	not.b64 	%rd66728, %rd79056;
	add.s64 	%rd79056, %rd79055, %rd66728;
$L__BB1_481:
	setp.ne.s64 	%p7505, %rd79056, 0;
	mov.u64 	%rd79055, %rd79056;
	@%p7505 bra 	$L__BB1_479;
	cvt.u32.u64 	%r11563, %rd79057;
	setp.lt.s32 	%p7506, %r146, %r11563;
	selp.b32 	%r147, %r15112, %r15111, %p7506;
	selp.b32 	%r148, %r15111, %r15112, %p7506;
	mov.b64 	%rd79061, 0;
	mov.u64 	%rd79059, %rd5;
$L__BB1_483:
	shr.u64 	%rd79060, %rd79059, 1;
	add.s64 	%rd981, %rd79061, %rd79060;
	shl.b64 	%rd66730, %rd981, 2;
	add.s64 	%rd66731, %rd8, %rd66730;
	ld.u32 	%r11564, [%rd66731];
	setp.ge.s32 	%p7507, %r11564, %r15109;
	@%p7507 bra 	$L__BB1_485;
	add.s64 	%rd79061, %rd981, 1;
	not.b64 	%rd66732, %rd79060;
	add.s64 	%rd79060, %rd79059, %rd66732;
$L__BB1_485:
	setp.ne.s64 	%p7508, %rd79060, 0;
	mov.u64 	%rd79059, %rd79060;
	@%p7508 bra 	$L__BB1_483;
	cvt.u32.u64 	%r149, %rd79061;
	mov.b64 	%rd79065, 0;
	mov.u64 	%rd79063, %rd5;
$L__BB1_487:
	shr.u64 	%rd79064, %rd79063, 1;
	add.s64 	%rd989, %rd79065, %rd79064;
	shl.b64 	%rd66734, %rd989, 2;
	add.s64 	%rd66735, %rd8, %rd66734;
	ld.u32 	%r11565, [%rd66735];
	setp.ge.s32 	%p7509, %r11565, %r15110;
	@%p7509 bra 	$L__BB1_489;
	add.s64 	%rd79065, %rd989, 1;
	not.b64 	%rd66736, %rd79064;
	add.s64 	%rd79064, %rd79063, %rd66736;
$L__BB1_489:
	setp.ne.s64 	%p7510, %rd79064, 0;
	mov.u64 	%rd79063, %rd79064;
	@%p7510 bra 	$L__BB1_487;
	cvt.u32.u64 	%r150, %rd79065;
	mov.b64 	%rd79069, 0;
	mov.u64 	%rd79067, %rd5;
$L__BB1_491:
	shr.u64 	%rd79068, %rd79067, 1;
	add.s64 	%rd997, %rd79069, %rd79068;
	shl.b64 	%rd66738, %rd997, 2;
	add.s64 	%rd66739, %rd25, %rd66738;
	ld.u32 	%r11566, [%rd66739];
	setp.ge.s32 	%p7511, %r11566, %r149;
	@%p7511 bra 	$L__BB1_493;
	add.s64 	%rd79069, %rd997, 1;
	not.b64 	%rd66740, %rd79068;
	add.s64 	%rd79068, %rd79067, %rd66740;
$L__BB1_493:
	setp.ne.s64 	%p7512, %rd79068, 0;
	mov.u64 	%rd79067, %rd79068;
	@%p7512 bra 	$L__BB1_491;
	cvt.u32.u64 	%r151, %rd79069;
	mov.b64 	%rd79073, 0;
	mov.u64 	%rd79071, %rd5;
$L__BB1_495:
	shr.u64 	%rd79072, %rd79071, 1;
	add.s64 	%rd1005, %rd79073, %rd79072;
	shl.b64 	%rd66742, %rd1005, 2;
	add.s64 	%rd66743, %rd25, %rd66742;
	ld.u32 	%r11567, [%rd66743];
	setp.ge.s32 	%p7513, %r11567, %r150;
	@%p7513 bra 	$L__BB1_497;
	add.s64 	%rd79073, %rd1005, 1;
	not.b64 	%rd66744, %rd79072;
	add.s64 	%rd79072, %rd79071, %rd66744;
$L__BB1_497:
	setp.ne.s64 	%p7514, %rd79072, 0;
	mov.u64 	%rd79071, %rd79072;
	@%p7514 bra 	$L__BB1_495;
	cvt.u32.u64 	%r152, %rd79073;
	mov.b64 	%rd79077, 0;
	mov.u64 	%rd79075, %rd5;
$L__BB1_499:
	shr.u64 	%rd79076, %rd79075, 1;
	add.s64 	%rd1013, %rd79077, %rd79076;
	shl.b64 	%rd66746, %rd1013, 2;
	add.s64 	%rd66747, %rd42, %rd66746;
	ld.u32 	%r11568, [%rd66747];
	setp.ge.s32 	%p7515, %r11568, %r151;
	@%p7515 bra 	$L__BB1_501;
	add.s64 	%rd79077, %rd1013, 1;
	not.b64 	%rd66748, %rd79076;
	add.s64 	%rd79076, %rd79075, %rd66748;
$L__BB1_501:
	setp.ne.s64 	%p7516, %rd79076, 0;
	mov.u64 	%rd79075, %rd79076;
	@%p7516 bra 	$L__BB1_499;
	cvt.u32.u64 	%r153, %rd79077;
	mov.b64 	%rd79081, 0;
	mov.u64 	%rd79079, %rd5;
$L__BB1_503:
	shr.u64 	%rd79080, %rd79079, 1;
	add.s64 	%rd1021, %rd79081, %rd79080;
	shl.b64 	%rd66750, %rd1021, 2;
	add.s64 	%rd66751, %rd42, %rd66750;
	ld.u32 	%r11569, [%rd66751];
	setp.ge.s32 	%p7517, %r11569, %r152;
	@%p7517 bra 	$L__BB1_505;
	add.s64 	%rd79081, %rd1021, 1;
	not.b64 	%rd66752, %rd79080;
	add.s64 	%rd79080, %rd79079, %rd66752;
$L__BB1_505:
	setp.ne.s64 	%p7518, %rd79080, 0;
	mov.u64 	%rd79079, %rd79080;
	@%p7518 bra 	$L__BB1_503;
	cvt.u32.u64 	%r154, %rd79081;
	mov.b64 	%rd79085, 0;
	mov.u64 	%rd79083, %rd5;
$L__BB1_507:
	shr.u64 	%rd79084, %rd79083, 1;
	add.s64 	%rd1029, %rd79085, %rd79084;
	shl.b64 	%rd66754, %rd1029, 2;
	add.s64 	%rd66755, %rd59, %rd66754;
	ld.u32 	%r11570, [%rd66755];
	setp.ge.s32 	%p7519, %r11570, %r153;
	@%p7519 bra 	$L__BB1_509;
	add.s64 	%rd79085, %rd1029, 1;
	not.b64 	%rd66756, %rd79084;
	add.s64 	%rd79084, %rd79083, %rd66756;
$L__BB1_509:
	setp.ne.s64 	%p7520, %rd79084, 0;
	mov.u64 	%rd79083, %rd79084;
	@%p7520 bra 	$L__BB1_507;
	cvt.u32.u64 	%r155, %rd79085;
	mov.b64 	%rd79089, 0;
	mov.u64 	%rd79087, %rd5;
$L__BB1_511:
	shr.u64 	%rd79088, %rd79087, 1;
	add.s64 	%rd1037, %rd79089, %rd79088;
	shl.b64 	%rd66758, %rd1037, 2;
	add.s64 	%rd66759, %rd59, %rd66758;
	ld.u32 	%r11571, [%rd66759];
	setp.ge.s32 	%p7521, %r11571, %r154;
	@%p7521 bra 	$L__BB1_513;
	add.s64 	%rd79089, %rd1037, 1;
	not.b64 	%rd66760, %rd79088;
	add.s64 	%rd79088, %rd79087, %rd66760;
$L__BB1_513:
	setp.ne.s64 	%p7522, %rd79088, 0;
	mov.u64 	%rd79087, %rd79088;
	@%p7522 bra 	$L__BB1_511;
	cvt.u32.u64 	%r156, %rd79089;
	mov.b64 	%rd79093, 0;
	mov.u64 	%rd79091, %rd5;
$L__BB1_515:
	shr.u64 	%rd79092, %rd79091, 1;
	add.s64 	%rd1045, %rd79093, %rd79092;
	shl.b64 	%rd66762, %rd1045, 2;
	add.s64 	%rd66763, %rd76, %rd66762;
	ld.u32 	%r11572, [%rd66763];
	setp.ge.s32 	%p7523, %r11572, %r155;
	@%p7523 bra 	$L__BB1_517;
	add.s64 	%rd79093, %rd1045, 1;
	not.b64 	%rd66764, %rd79092;
	add.s64 	%rd79092, %rd79091, %rd66764;
$L__BB1_517:
	setp.ne.s64 	%p7524, %rd79092, 0;
	mov.u64 	%rd79091, %rd79092;
	@%p7524 bra 	$L__BB1_515;
	cvt.u32.u64 	%r157, %rd79093;
	mov.b64 	%rd79097, 0;
	mov.u64 	%rd79095, %rd5;
$L__BB1_519:
	shr.u64 	%rd79096, %rd79095, 1;
	add.s64 	%rd1053, %rd79097, %rd79096;
	shl.b64 	%rd66766, %rd1053, 2;
	add.s64 	%rd66767, %rd76, %rd66766;
	ld.u32 	%r11573, [%rd66767];
	setp.ge.s32 	%p7525, %r11573, %r156;
	@%p7525 bra 	$L__BB1_521;
	add.s64 	%rd79097, %rd1053, 1;
	not.b64 	%rd66768, %rd79096;
	add.s64 	%rd79096, %rd79095, %rd66768;
$L__BB1_521:
	setp.ne.s64 	%p7526, %rd79096, 0;
	mov.u64 	%rd79095, %rd79096;
	@%p7526 bra 	$L__BB1_519;
	cvt.u32.u64 	%r158, %rd79097;
	mov.b64 	%rd79101, 0;
	mov.u64 	%rd79099, %rd5;
$L__BB1_523:
	shr.u64 	%rd79100, %rd79099, 1;
	add.s64 	%rd1061, %rd79101, %rd79100;
	shl.b64 	%rd66770, %rd1061, 2;
	add.s64 	%rd66771, %rd93, %rd66770;
	ld.u32 	%r11574, [%rd66771];
	setp.ge.s32 	%p7527, %r11574, %r157;
	@%p7527 bra 	$L__BB1_525;
	add.s64 	%rd79101, %rd1061, 1;
	not.b64 	%rd66772, %rd79100;
	add.s64 	%rd79100, %rd79099, %rd66772;
$L__BB1_525:
	setp.ne.s64 	%p7528, %rd79100, 0;
	mov.u64 	%rd79099, %rd79100;
	@%p7528 bra 	$L__BB1_523;
	cvt.u32.u64 	%r159, %rd79101;
	mov.b64 	%rd79105, 0;
	mov.u64 	%rd79103, %rd5;
$L__BB1_527:
	shr.u64 	%rd79104, %rd79103, 1;
	add.s64 	%rd1069, %rd79105, %rd79104;
	shl.b64 	%rd66774, %rd1069, 2;
	add.s64 	%rd66775, %rd93, %rd66774;
	ld.u32 	%r11575, [%rd66775];
	setp.ge.s32 	%p7529, %r11575, %r158;
	@%p7529 bra 	$L__BB1_529;
	add.s64 	%rd79105, %rd1069, 1;
	not.b64 	%rd66776, %rd79104;
	add.s64 	%rd79104, %rd79103, %rd66776;
$L__BB1_529:
	setp.ne.s64 	%p7530, %rd79104, 0;
	mov.u64 	%rd79103, %rd79104;
	@%p7530 bra 	$L__BB1_527;
	cvt.u32.u64 	%r160, %rd79105;
	mov.b64 	%rd79109, 0;
	mov.u64 	%rd79107, %rd5;
$L__BB1_531:
	shr.u64 	%rd79108, %rd79107, 1;
	add.s64 	%rd1077, %rd79109, %rd79108;
	shl.b64 	%rd66778, %rd1077, 2;
	add.s64 	%rd66779, %rd110, %rd66778;
	ld.u32 	%r11576, [%rd66779];
	setp.ge.s32 	%p7531, %r11576, %r159;
	@%p7531 bra 	$L__BB1_533;
	add.s64 	%rd79109, %rd1077, 1;
	not.b64 	%rd66780, %rd79108;
	add.s64 	%rd79108, %rd79107, %rd66780;
$L__BB1_533:
	setp.ne.s64 	%p7532, %rd79108, 0;
	mov.u64 	%rd79107, %rd79108;
	@%p7532 bra 	$L__BB1_531;
	cvt.u32.u64 	%r161, %rd79109;
	mov.b64 	%rd79113, 0;
	mov.u64 	%rd79111, %rd5;
$L__BB1_535:
	shr.u64 	%rd79112, %rd79111, 1;
	add.s64 	%rd1085, %rd79113, %rd79112;
	shl.b64 	%rd66782, %rd1085, 2;
	add.s64 	%rd66783, %rd110, %rd66782;
	ld.u32 	%r11577, [%rd66783];
	setp.ge.s32 	%p7533, %r11577, %r160;
	@%p7533 bra 	$L__BB1_537;
	add.s64 	%rd79113, %rd1085, 1;
	not.b64 	%rd66784, %rd79112;
	add.s64 	%rd79112, %rd79111, %rd66784;
$L__BB1_537:
	setp.ne.s64 	%p7534, %rd79112, 0;
	mov.u64 	%rd79111, %rd79112;
	@%p7534 bra 	$L__BB1_535;
	cvt.u32.u64 	%r162, %rd79113;
	mov.b64 	%rd79117, 0;
	mov.u64 	%rd79115, %rd5;
$L__BB1_539:
	shr.u64 	%rd79116, %rd79115, 1;
	add.s64 	%rd1093, %rd79117, %rd79116;
	shl.b64 	%rd66786, %rd1093, 2;
	add.s64 	%rd66787, %rd127, %rd66786;
	ld.u32 	%r11578, [%rd66787];
	setp.ge.s32 	%p7535, %r11578, %r161;
	@%p7535 bra 	$L__BB1_541;
	add.s64 	%rd79117, %rd1093, 1;
	not.b64 	%rd66788, %rd79116;
	add.s64 	%rd79116, %rd79115, %rd66788;
$L__BB1_541:
	setp.ne.s64 	%p7536, %rd79116, 0;
	mov.u64 	%rd79115, %rd79116;
	@%p7536 bra 	$L__BB1_539;
	cvt.u32.u64 	%r163, %rd79117;
	mov.b64 	%rd79121, 0;
	mov.u64 	%rd79119, %rd5;
$L__BB1_543:
	shr.u64 	%rd79120, %rd79119, 1;
	add.s64 	%rd1101, %rd79121, %rd79120;
	shl.b64 	%rd66790, %rd1101, 2;
	add.s64 	%rd66791, %rd127, %rd66790;
	ld.u32 	%r11579, [%rd66791];
	setp.ge.s32 	%p7537, %r11579, %r162;
	@%p7537 bra 	$L__BB1_545;
	add.s64 	%rd79121, %rd1101, 1;
	not.b64 	%rd66792, %rd79120;
	add.s64 	%rd79120, %rd79119, %rd66792;
$L__BB1_545:
	setp.ne.s64 	%p7538, %rd79120, 0;
	mov.u64 	%rd79119, %rd79120;
	@%p7538 bra 	$L__BB1_543;
	cvt.u32.u64 	%r164, %rd79121;
	mov.b64 	%rd79125, 0;
	mov.u64 	%rd79123, %rd5;
$L__BB1_547:
	shr.u64 	%rd79124, %rd79123, 1;
	add.s64 	%rd1109, %rd79125, %rd79124;
	shl.b64 	%rd66794, %rd1109, 2;
	add.s64 	%rd66795, %rd144, %rd66794;
	ld.u32 	%r11580, [%rd66795];
	setp.ge.s32 	%p7539, %r11580, %r163;
	@%p7539 bra 	$L__BB1_549;
	add.s64 	%rd79125, %rd1109, 1;
	not.b64 	%rd66796, %rd79124;
	add.s64 	%rd79124, %rd79123, %rd66796;
$L__BB1_549:
	setp.ne.s64 	%p7540, %rd79124, 0;
	mov.u64 	%rd79123, %rd79124;
	@%p7540 bra 	$L__BB1_547;
	cvt.u32.u64 	%r165, %rd79125;
	mov.b64 	%rd79129, 0;
	mov.u64 	%rd79127, %rd5;
$L__BB1_551:
	shr.u64 	%rd79128, %rd79127, 1;
	add.s64 	%rd1117, %rd79129, %rd79128;
	shl.b64 	%rd66798, %rd1117, 2;
	add.s64 	%rd66799, %rd144, %rd66798;
	ld.u32 	%r11581, [%rd66799];
	setp.ge.s32 	%p7541, %r11581, %r164;
	@%p7541 bra 	$L__BB1_553;
	add.s64 	%rd79129, %rd1117, 1;
	not.b64 	%rd66800, %rd79128;
	add.s64 	%rd79128, %rd79127, %rd66800;
$L__BB1_553:
	setp.ne.s64 	%p7542, %rd79128, 0;
	mov.u64 	%rd79127, %rd79128;
	@%p7542 bra 	$L__BB1_551;
	cvt.u32.u64 	%r166, %rd79129;
	mov.b64 	%rd79133, 0;
	mov.u64 	%rd79131, %rd5;
$L__BB1_555:
	shr.u64 	%rd79132, %rd79131, 1;
	add.s64 	%rd1125, %rd79133, %rd79132;
	shl.b64 	%rd66802, %rd1125, 2;
	add.s64 	%rd66803, %rd161, %rd66802;
	ld.u32 	%r11582, [%rd66803];
	setp.ge.s32 	%p7543, %r11582, %r165;
	@%p7543 bra 	$L__BB1_557;
	add.s64 	%rd79133, %rd1125, 1;
	not.b64 	%rd66804, %rd79132;
	add.s64 	%rd79132, %rd79131, %rd66804;
$L__BB1_557:
	setp.ne.s64 	%p7544, %rd79132, 0;
	mov.u64 	%rd79131, %rd79132;
	@%p7544 bra 	$L__BB1_555;
	cvt.u32.u64 	%r167, %rd79133;
	mov.b64 	%rd79137, 0;
	mov.u64 	%rd79135, %rd5;
$L__BB1_559:
	shr.u64 	%rd79136, %rd79135, 1;
	add.s64 	%rd1133, %rd79137, %rd79136;
	shl.b64 	%rd66806, %rd1133, 2;
	add.s64 	%rd66807, %rd161, %rd66806;
	ld.u32 	%r11583, [%rd66807];
	setp.ge.s32 	%p7545, %r11583, %r166;
	@%p7545 bra 	$L__BB1_561;
	add.s64 	%rd79137, %rd1133, 1;
	not.b64 	%rd66808, %rd79136;
	add.s64 	%rd79136, %rd79135, %rd66808;
$L__BB1_561:
	setp.ne.s64 	%p7546, %rd79136, 0;
	mov.u64 	%rd79135, %rd79136;
	@%p7546 bra 	$L__BB1_559;
	cvt.u32.u64 	%r11584, %rd79137;
	setp.lt.s32 	%p7547, %r167, %r11584;
	selp.b32 	%r168, %r15110, %r15109, %p7547;
	selp.b32 	%r169, %r15109, %r15110, %p7547;
	mov.b64 	%rd79141, 0;
	mov.u64 	%rd79139, %rd5;
$L__BB1_563:
	shr.u64 	%rd79140, %rd79139, 1;
	add.s64 	%rd1141, %rd79141, %rd79140;
	shl.b64 	%rd66810, %rd1141, 2;
	add.s64 	%rd66811, %rd8, %rd66810;
	ld.u32 	%r11585, [%rd66811];
	setp.ge.s32 	%p7548, %r11585, %r15107;
	@%p7548 bra 	$L__BB1_565;
	add.s64 	%rd79141, %rd1141, 1;
	not.b64 	%rd66812, %rd79140;
	add.s64 	%rd79140, %rd79139, %rd66812;
$L__BB1_565:
	setp.ne.s64 	%p7549, %rd79140, 0;
	mov.u64 	%rd79139, %rd79140;
	@%p7549 bra 	$L__BB1_563;
	cvt.u32.u64 	%r170, %rd79141;
	mov.b64 	%rd79145, 0;
	mov.u64 	%rd79143, %rd5;
$L__BB1_567:
	shr.u64 	%rd79144, %rd79143, 1;
	add.s64 	%rd1149, %rd79145, %rd79144;
	shl.b64 	%rd66814, %rd1149, 2;
	add.s64 	%rd66815, %rd8, %rd66814;
	ld.u32 	%r11586, [%rd66815];
	setp.ge.s32 	%p7550, %r11586, %r15108;
	@%p7550 bra 	$L__BB1_569;
	add.s64 	%rd79145, %rd1149, 1;
	not.b64 	%rd66816, %rd79144;
	add.s64 	%rd79144, %rd79143, %rd66816;
$L__BB1_569:
	setp.ne.s64 	%p7551, %rd79144, 0;
	mov.u64 	%rd79143, %rd79144;
	@%p7551 bra 	$L__BB1_567;
	cvt.u32.u64 	%r171, %rd79145;
	mov.b64 	%rd79149, 0;
	mov.u64 	%rd79147, %rd5;
$L__BB1_571:
	shr.u64 	%rd79148, %rd79147, 1;
	add.s64 	%rd1157, %rd79149, %rd79148;
	shl.b64 	%rd66818, %rd1157, 2;
	add.s64 	%rd66819, %rd25, %rd66818;
	ld.u32 	%r11587, [%rd66819];
	setp.ge.s32 	%p7552, %r11587, %r170;
	@%p7552 bra 	$L__BB1_573;
	add.s64 	%rd79149, %rd1157, 1;
	not.b64 	%rd66820, %rd79148;
	add.s64 	%rd79148, %rd79147, %rd66820;
$L__BB1_573:
	setp.ne.s64 	%p7553, %rd79148, 0;
	mov.u64 	%rd79147, %rd79148;
	@%p7553 bra 	$L__BB1_571;
	cvt.u32.u64 	%r172, %rd79149;
	mov.b64 	%rd79153, 0;
	mov.u64 	%rd79151, %rd5;
$L__BB1_575:
	shr.u64 	%rd79152, %rd79151, 1;
	add.s64 	%rd1165, %rd79153, %rd79152;
	shl.b64 	%rd66822, %rd1165, 2;
	add.s64 	%rd66823, %rd25, %rd66822;
	ld.u32 	%r11588, [%rd66823];
	setp.ge.s32 	%p7554, %r11588, %r171;
	@%p7554 bra 	$L__BB1_577;
	add.s64 	%rd79153, %rd1165, 1;
	not.b64 	%rd66824, %rd79152;
	add.s64 	%rd79152, %rd79151, %rd66824;
$L__BB1_577:
	setp.ne.s64 	%p7555, %rd79152, 0;
	mov.u64 	%rd79151, %rd79152;
	@%p7555 bra 	$L__BB1_575;
	cvt.u32.u64 	%r173, %rd79153;
	mov.b64 	%rd79157, 0;
	mov.u64 	%rd79155, %rd5;
$L__BB1_579:
	shr.u64 	%rd79156, %rd79155, 1;
	add.s64 	%rd1173, %rd79157, %rd79156;
	shl.b64 	%rd66826, %rd1173, 2;
	add.s64 	%rd66827, %rd42, %rd66826;
	ld.u32 	%r11589, [%rd66827];
	setp.ge.s32 	%p7556, %r11589, %r172;
	@%p7556 bra 	$L__BB1_581;
	add.s64 	%rd79157, %rd1173, 1;
	not.b64 	%rd66828, %rd79156;
	add.s64 	%rd79156, %rd79155, %rd66828;
$L__BB1_581:
	setp.ne.s64 	%p7557, %rd79156, 0;
	mov.u64 	%rd79155, %rd79156;
	@%p7557 bra 	$L__BB1_579;
	cvt.u32.u64 	%r174, %rd79157;
	mov.b64 	%rd79161, 0;
	mov.u64 	%rd79159, %rd5;
$L__BB1_583:
	shr.u64 	%rd79160, %rd79159, 1;
	add.s64 	%rd1181, %rd79161, %rd79160;
	shl.b64 	%rd66830, %rd1181, 2;
	add.s64 	%rd66831, %rd42, %rd66830;
	ld.u32 	%r11590, [%rd66831];
	setp.ge.s32 	%p7558, %r11590, %r173;
	@%p7558 bra 	$L__BB1_585;
	add.s64 	%rd79161, %rd1181, 1;
	not.b64 	%rd66832, %rd79160;
	add.s64 	%rd79160, %rd79159, %rd66832;
$L__BB1_585:
	setp.ne.s64 	%p7559, %rd79160, 0;
	mov.u64 	%rd79159, %rd79160;
	@%p7559 bra 	$L__BB1_583;
	cvt.u32.u64 	%r175, %rd79161;
	mov.b64 	%rd79165, 0;
	mov.u64 	%rd79163, %rd5;
$L__BB1_587:
	shr.u64 	%rd79164, %rd79163, 1;
	add.s64 	%rd1189, %rd79165, %rd79164;
	shl.b64 	%rd66834, %rd1189, 2;
	add.s64 	%rd66835, %rd59, %rd66834;
	ld.u32 	%r11591, [%rd66835];
	setp.ge.s32 	%p7560, %r11591, %r174;
	@%p7560 bra 	$L__BB1_589;
	add.s64 	%rd79165, %rd1189, 1;
	not.b64 	%rd66836, %rd79164;
	add.s64 	%rd79164, %rd79163, %rd66836;
$L__BB1_589:
	setp.ne.s64 	%p7561, %rd79164, 0;
	mov.u64 	%rd79163, %rd79164;
	@%p7561 bra 	$L__BB1_587;
	cvt.u32.u64 	%r176, %rd79165;
	mov.b64 	%rd79169, 0;
	mov.u64 	%rd79167, %rd5;
$L__BB1_591:
	shr.u64 	%rd79168, %rd79167, 1;
	add.s64 	%rd1197, %rd79169, %rd79168;
	shl.b64 	%rd66838, %rd1197, 2;
	add.s64 	%rd66839, %rd59, %rd66838;
	ld.u32 	%r11592, [%rd66839];
	setp.ge.s32 	%p7562, %r11592, %r175;
	@%p7562 bra 	$L__BB1_593;
	add.s64 	%rd79169, %rd1197, 1;
	not.b64 	%rd66840, %rd79168;
	add.s64 	%rd79168, %rd79167, %rd66840;
$L__BB1_593:
	setp.ne.s64 	%p7563, %rd79168, 0;
	mov.u64 	%rd79167, %rd79168;
	@%p7563 bra 	$L__BB1_591;
	cvt.u32.u64 	%r177, %rd79169;
	mov.b64 	%rd79173, 0;
	mov.u64 	%rd79171, %rd5;
$L__BB1_595:
	shr.u64 	%rd79172, %rd79171, 1;
	add.s64 	%rd1205, %rd79173, %rd79172;
	shl.b64 	%rd66842, %rd1205, 2;
	add.s64 	%rd66843, %rd76, %rd66842;
	ld.u32 	%r11593, [%rd66843];
	setp.ge.s32 	%p7564, %r11593, %r176;
	@%p7564 bra 	$L__BB1_597;
	add.s64 	%rd79173, %rd1205, 1;
	not.b64 	%rd66844, %rd79172;
	add.s64 	%rd79172, %rd79171, %rd66844;
$L__BB1_597:
	setp.ne.s64 	%p7565, %rd79172, 0;
	mov.u64 	%rd79171, %rd79172;
	@%p7565 bra 	$L__BB1_595;
	cvt.u32.u64 	%r178, %rd79173;
	mov.b64 	%rd79177, 0;
	mov.u64 	%rd79175, %rd5;
$L__BB1_599:
	shr.u64 	%rd79176, %rd79175, 1;
	add.s64 	%rd1213, %rd79177, %rd79176;
	shl.b64 	%rd66846, %rd1213, 2;
	add.s64 	%rd66847, %rd76, %rd66846;
	ld.u32 	%r11594, [%rd66847];
	setp.ge.s32 	%p7566, %r11594, %r177;
	@%p7566 bra 	$L__BB1_601;
	add.s64 	%rd79177, %rd1213, 1;
	not.b64 	%rd66848, %rd79176;
	add.s64 	%rd79176, %rd79175, %rd66848;
$L__BB1_601:
	setp.ne.s64 	%p7567, %rd79176, 0;
	mov.u64 	%rd79175, %rd79176;
	@%p7567 bra 	$L__BB1_599;
	cvt.u32.u64 	%r179, %rd79177;
	mov.b64 	%rd79181, 0;
	mov.u64 	%rd79179, %rd5;
$L__BB1_603:
	shr.u64 	%rd79180, %rd79179, 1;
	add.s64 	%rd1221, %rd79181, %rd79180;
	shl.b64 	%rd66850, %rd1221, 2;
	add.s64 	%rd66851, %rd93, %rd66850;
	ld.u32 	%r11595, [%rd66851];
	setp.ge.s32 	%p7568, %r11595, %r178;
	@%p7568 bra 	$L__BB1_605;
	add.s64 	%rd79181, %rd1221, 1;
	not.b64 	%rd66852, %rd79180;
	add.s64 	%rd79180, %rd79179, %rd66852;
$L__BB1_605:
	setp.ne.s64 	%p7569, %rd79180, 0;
	mov.u64 	%rd79179, %rd79180;
	@%p7569 bra 	$L__BB1_603;
	cvt.u32.u64 	%r180, %rd79181;
	mov.b64 	%rd79185, 0;
	mov.u64 	%rd79183, %rd5;
$L__BB1_607:
	shr.u64 	%rd79184, %rd79183, 1;
	add.s64 	%rd1229, %rd79185, %rd79184;
	shl.b64 	%rd66854, %rd1229, 2;
	add.s64 	%rd66855, %rd93, %rd66854;
	ld.u32 	%r11596, [%rd66855];
	setp.ge.s32 	%p7570, %r11596, %r179;
	@%p7570 bra 	$L__BB1_609;
	add.s64 	%rd79185, %rd1229, 1;
	not.b64 	%rd66856, %rd79184;
	add.s64 	%rd79184, %rd79183, %rd66856;
$L__BB1_609:
	setp.ne.s64 	%p7571, %rd79184, 0;
	mov.u64 	%rd79183, %rd79184;
	@%p7571 bra 	$L__BB1_607;
	cvt.u32.u64 	%r181, %rd79185;
	mov.b64 	%rd79189, 0;
	mov.u64 	%rd79187, %rd5;
$L__BB1_611:
	shr.u64 	%rd79188, %rd79187, 1;
	add.s64 	%rd1237, %rd79189, %rd79188;
	shl.b64 	%rd66858, %rd1237, 2;
	add.s64 	%rd66859, %rd110, %rd66858;
	ld.u32 	%r11597, [%rd66859];
	setp.ge.s32 	%p7572, %r11597, %r180;
	@%p7572 bra 	$L__BB1_613;
	add.s64 	%rd79189, %rd1237, 1;
	not.b64 	%rd66860, %rd79188;
	add.s64 	%rd79188, %rd79187, %rd66860;
$L__BB1_613:
	setp.ne.s64 	%p7573, %rd79188, 0;
	mov.u64 	%rd79187, %rd79188;
	@%p7573 bra 	$L__BB1_611;
	cvt.u32.u64 	%r182, %rd79189;
	mov.b64 	%rd79193, 0;
	mov.u64 	%rd79191, %rd5;
$L__BB1_615:
	shr.u64 	%rd79192, %rd79191, 1;
	add.s64 	%rd1245, %rd79193, %rd79192;
	shl.b64 	%rd66862, %rd1245, 2;
	add.s64 	%rd66863, %rd110, %rd66862;
	ld.u32 	%r11598, [%rd66863];
	setp.ge.s32 	%p7574, %r11598, %r181;
	@%p7574 bra 	$L__BB1_617;
	add.s64 	%rd79193, %rd1245, 1;
	not.b64 	%rd66864, %rd79192;
	add.s64 	%rd79192, %rd79191, %rd66864;
$L__BB1_617:
	setp.ne.s64 	%p7575, %rd79192, 0;
	mov.u64 	%rd79191, %rd79192;
	@%p7575 bra 	$L__BB1_615;
	cvt.u32.u64 	%r183, %rd79193;
	mov.b64 	%rd79197, 0;
	mov.u64 	%rd79195, %rd5;
$L__BB1_619:
	shr.u64 	%rd79196, %rd79195, 1;
	add.s64 	%rd1253, %rd79197, %rd79196;
	shl.b64 	%rd66866, %rd1253, 2;
	add.s64 	%rd66867, %rd127, %rd66866;
	ld.u32 	%r11599, [%rd66867];
	setp.ge.s32 	%p7576, %r11599, %r182;
	@%p7576 bra 	$L__BB1_621;
	add.s64 	%rd79197, %rd1253, 1;
	not.b64 	%rd66868, %rd79196;
	add.s64 	%rd79196, %rd79195, %rd66868;
$L__BB1_621:
	setp.ne.s64 	%p7577, %rd79196, 0;
	mov.u64 	%rd79195, %rd79196;
	@%p7577 bra 	$L__BB1_619;
	cvt.u32.u64 	%r184, %rd79197;
	mov.b64 	%rd79201, 0;
	mov.u64 	%rd79199, %rd5;
$L__BB1_623:
	shr.u64 	%rd79200, %rd79199, 1;
	add.s64 	%rd1261, %rd79201, %rd79200;
	shl.b64 	%rd66870, %rd1261, 2;
	add.s64 	%rd66871, %rd127, %rd66870;
	ld.u32 	%r11600, [%rd66871];
	setp.ge.s32 	%p7578, %r11600, %r183;
	@%p7578 bra 	$L__BB1_625;
	add.s64 	%rd79201, %rd1261, 1;
	not.b64 	%rd66872, %rd79200;
	add.s64 	%rd79200, %rd79199, %rd66872;
$L__BB1_625:
	setp.ne.s64 	%p7579, %rd79200, 0;
	mov.u64 	%rd79199, %rd79200;
	@%p7579 bra 	$L__BB1_623;
	cvt.u32.u64 	%r185, %rd79201;
	mov.b64 	%rd79205, 0;
	mov.u64 	%rd79203, %rd5;
$L__BB1_627:
	shr.u64 	%rd79204, %rd79203, 1;
	add.s64 	%rd1269, %rd79205, %rd79204;
	shl.b64 	%rd66874, %rd1269, 2;
	add.s64 	%rd66875, %rd144, %rd66874;
	ld.u32 	%r11601, [%rd66875];
	setp.ge.s32 	%p7580, %r11601, %r184;
	@%p7580 bra 	$L__BB1_629;
	add.s64 	%rd79205, %rd1269, 1;
	not.b64 	%rd66876, %rd79204;
	add.s64 	%rd79204, %rd79203, %rd66876;
$L__BB1_629:
	setp.ne.s64 	%p7581, %rd79204, 0;
	mov.u64 	%rd79203, %rd79204;
	@%p7581 bra 	$L__BB1_627;
	cvt.u32.u64 	%r186, %rd79205;
	mov.b64 	%rd79209, 0;
	mov.u64 	%rd79207, %rd5;
$L__BB1_631:
	shr.u64 	%rd79208, %rd79207, 1;
	add.s64 	%rd1277, %rd79209, %rd79208;
	shl.b64 	%rd66878, %rd1277, 2;
	add.s64 	%rd66879, %rd144, %rd66878;
	ld.u32 	%r11602, [%rd66879];
	setp.ge.s32 	%p7582, %r11602, %r185;
	@%p7582 bra 	$L__BB1_633;
	add.s64 	%rd79209, %rd1277, 1;
	not.b64 	%rd66880, %rd79208;
	add.s64 	%rd79208, %rd79207, %rd66880;
$L__BB1_633:
	setp.ne.s64 	%p7583, %rd79208, 0;
	mov.u64 	%rd79207, %rd79208;
	@%p7583 bra 	$L__BB1_631;
	cvt.u32.u64 	%r187, %rd79209;
	mov.b64 	%rd79213, 0;
	mov.u64 	%rd79211, %rd5;
$L__BB1_635:
	shr.u64 	%rd79212, %rd79211, 1;
	add.s64 	%rd1285, %rd79213, %rd79212;
	shl.b64 	%rd66882, %rd1285, 2;
	add.s64 	%rd66883, %rd161, %rd66882;
	ld.u32 	%r11603, [%rd66883];
	setp.ge.s32 	%p7584, %r11603, %r186;
	@%p7584 bra 	$L__BB1_637;
	add.s64 	%rd79213, %rd1285, 1;
	not.b64 	%rd66884, %rd79212;
	add.s64 	%rd79212, %rd79211, %rd66884;
$L__BB1_637:
	setp.ne.s64 	%p7585, %rd79212, 0;
	mov.u64 	%rd79211, %rd79212;
	@%p7585 bra 	$L__BB1_635;
	cvt.u32.u64 	%r188, %rd79213;
	mov.b64 	%rd79217, 0;
	mov.u64 	%rd79215, %rd5;
$L__BB1_639:
	shr.u64 	%rd79216, %rd79215, 1;
	add.s64 	%rd1293, %rd79217, %rd79216;
	shl.b64 	%rd66886, %rd1293, 2;
	add.s64 	%rd66887, %rd161, %rd66886;
	ld.u32 	%r11604, [%rd66887];
	setp.ge.s32 	%p7586, %r11604, %r187;
	@%p7586 bra 	$L__BB1_641;
	add.s64 	%rd79217, %rd1293, 1;
	not.b64 	%rd66888, %rd79216;
	add.s64 	%rd79216, %rd79215, %rd66888;
$L__BB1_641:
	setp.ne.s64 	%p7587, %rd79216, 0;
	mov.u64 	%rd79215, %rd79216;
	@%p7587 bra 	$L__BB1_639;
	cvt.u32.u64 	%r11605, %rd79217;
	setp.lt.s32 	%p7588, %r188, %r11605;
	selp.b32 	%r189, %r15108, %r15107, %p7588;
	selp.b32 	%r190, %r15107, %r15108, %p7588;
	mov.b64 	%rd79221, 0;
	mov.u64 	%rd79219, %rd5;
$L__BB1_643:
	shr.u64 	%rd79220, %rd79219, 1;
	add.s64 	%rd1301, %rd79221, %rd79220;
	shl.b64 	%rd66890, %rd1301, 2;
	add.s64 	%rd66891, %rd8, %rd66890;
	ld.u32 	%r11606, [%rd66891];
	setp.ge.s32 	%p7589, %r11606, %r64;
	@%p7589 bra 	$L__BB1_645;
	add.s64 	%rd79221, %rd1301, 1;
	not.b64 	%rd66892, %rd79220;
	add.s64 	%rd79220, %rd79219, %rd66892;
$L__BB1_645:
	setp.ne.s64 	%p7590, %rd79220, 0;
	mov.u64 	%rd79219, %rd79220;
	@%p7590 bra 	$L__BB1_643;
	cvt.u32.u64 	%r191, %rd79221;
	mov.b64 	%rd79225, 0;
	mov.u64 	%rd79223, %rd5;
$L__BB1_647:
	shr.u64 	%rd79224, %rd79223, 1;
	add.s64 	%rd1309, %rd79225, %rd79224;
	shl.b64 	%rd66894, %rd1309, 2;
	add.s64 	%rd66895, %rd8, %rd66894;
	ld.u32 	%r11607, [%rd66895];
	setp.ge.s32 	%p7591, %r11607, %r42;
	@%p7591 bra 	$L__BB1_649;
	add.s64 	%rd79225, %rd1309, 1;
	not.b64 	%rd66896, %rd79224;
	add.s64 	%rd79224, %rd79223, %rd66896;
$L__BB1_649:
	setp.ne.s64 	%p7592, %rd79224, 0;
	mov.u64 	%rd79223, %rd79224;
	@%p7592 bra 	$L__BB1_647;
	cvt.u32.u64 	%r192, %rd79225;
	mov.b64 	%rd79229, 0;
	mov.u64 	%rd79227, %rd5;
$L__BB1_651:
	shr.u64 	%rd79228, %rd79227, 1;
	add.s64 	%rd1317, %rd79229, %rd79228;
	shl.b64 	%rd66898, %rd1317, 2;
	add.s64 	%rd66899, %rd25, %rd66898;
	ld.u32 	%r11608, [%rd66899];
	setp.ge.s32 	%p7593, %r11608, %r191;
	@%p7593 bra 	$L__BB1_653;
	add.s64 	%rd79229, %rd1317, 1;
	not.b64 	%rd66900, %rd79228;
	add.s64 	%rd79228, %rd79227, %rd66900;
$L__BB1_653:
	setp.ne.s64 	%p7594, %rd79228, 0;
	mov.u64 	%rd79227, %rd79228;
	@%p7594 bra 	$L__BB1_651;
	cvt.u32.u64 	%r193, %rd79229;
	mov.b64 	%rd79233, 0;
	mov.u64 	%rd79231, %rd5;
$L__BB1_655:
	shr.u64 	%rd79232, %rd79231, 1;
	add.s64 	%rd1325, %rd79233, %rd79232;
	shl.b64 	%rd66902, %rd1325, 2;
	add.s64 	%rd66903, %rd25, %rd66902;
	ld.u32 	%r11609, [%rd66903];
	setp.ge.s32 	%p7595, %r11609, %r192;
	@%p7595 bra 	$L__BB1_657;
	add.s64 	%rd79233, %rd1325, 1;
	not.b64 	%rd66904, %rd79232;
	add.s64 	%rd79232, %rd79231, %rd66904;
$L__BB1_657:
	setp.ne.s64 	%p7596, %rd79232, 0;
	mov.u64 	%rd79231, %rd79232;
	@%p7596 bra 	$L__BB1_655;
	cvt.u32.u64 	%r194, %rd79233;
	mov.b64 	%rd79237, 0;
	mov.u64 	%rd79235, %rd5;
$L__BB1_659:
	shr.u64 	%rd79236, %rd79235, 1;
	add.s64 	%rd1333, %rd79237, %rd79236;
	shl.b64 	%rd66906, %rd1333, 2;
	add.s64 	%rd66907, %rd42, %rd66906;
	ld.u32 	%r11610, [%rd66907];
	setp.ge.s32 	%p7597, %r11610, %r193;
	@%p7597 bra 	$L__BB1_661;
	add.s64 	%rd79237, %rd1333, 1;
	not.b64 	%rd66908, %rd79236;
	add.s64 	%rd79236, %rd79235, %rd66908;
$L__BB1_661:
	setp.ne.s64 	%p7598, %rd79236, 0;
	mov.u64 	%rd79235, %rd79236;
	@%p7598 bra 	$L__BB1_659;
	cvt.u32.u64 	%r195, %rd79237;
	mov.b64 	%rd79241, 0;
	mov.u64 	%rd79239, %rd5;
$L__BB1_663:
	shr.u64 	%rd79240, %rd79239, 1;
	add.s64 	%rd1341, %rd79241, %rd79240;
	shl.b64 	%rd66910, %rd1341, 2;
	add.s64 	%rd66911, %rd42, %rd66910;
	ld.u32 	%r11611, [%rd66911];
	setp.ge.s32 	%p7599, %r11611, %r194;
	@%p7599 bra 	$L__BB1_665;
	add.s64 	%rd79241, %rd1341, 1;
	not.b64 	%rd66912, %rd79240;
	add.s64 	%rd79240, %rd79239, %rd66912;
$L__BB1_665:
	setp.ne.s64 	%p7600, %rd79240, 0;
	mov.u64 	%rd79239, %rd79240;
	@%p7600 bra 	$L__BB1_663;
	cvt.u32.u64 	%r196, %rd79241;
	mov.b64 	%rd79245, 0;
	mov.u64 	%rd79243, %rd5;
$L__BB1_667:
	shr.u64 	%rd79244, %rd79243, 1;
	add.s64 	%rd1349, %rd79245, %rd79244;
	shl.b64 	%rd66914, %rd1349, 2;
	add.s64 	%rd66915, %rd59, %rd66914;
	ld.u32 	%r11612, [%rd66915];
	setp.ge.s32 	%p7601, %r11612, %r195;
	@%p7601 bra 	$L__BB1_669;
	add.s64 	%rd79245, %rd1349, 1;
	not.b64 	%rd66916, %rd79244;
	add.s64 	%rd79244, %rd79243, %rd66916;
$L__BB1_669:
	setp.ne.s64 	%p7602, %rd79244, 0;
	mov.u64 	%rd79243, %rd79244;
	@%p7602 bra 	$L__BB1_667;
	cvt.u32.u64 	%r197, %rd79245;
	mov.b64 	%rd79249, 0;
	mov.u64 	%rd79247, %rd5;
$L__BB1_671:
	shr.u64 	%rd79248, %rd79247, 1;
	add.s64 	%rd1357, %rd79249, %rd79248;
	shl.b64 	%rd66918, %rd1357, 2;
	add.s64 	%rd66919, %rd59, %rd66918;
	ld.u32 	%r11613, [%rd66919];
	setp.ge.s32 	%p7603, %r11613, %r196;
	@%p7603 bra 	$L__BB1_673;
	add.s64 	%rd79249, %rd1357, 1;
	not.b64 	%rd66920, %rd79248;
	add.s64 	%rd79248, %rd79247, %rd66920;
$L__BB1_673:
	setp.ne.s64 	%p7604, %rd79248, 0;
	mov.u64 	%rd79247, %rd79248;
	@%p7604 bra 	$L__BB1_671;
	cvt.u32.u64 	%r198, %rd79249;
	mov.b64 	%rd79253, 0;
	mov.u64 	%rd79251, %rd5;
$L__BB1_675:
	shr.u64 	%rd79252, %rd79251, 1;
	add.s64 	%rd1365, %rd79253, %rd79252;
	shl.b64 	%rd66922, %rd1365, 2;
	add.s64 	%rd66923, %rd76, %rd66922;
	ld.u32 	%r11614, [%rd66923];
	setp.ge.s32 	%p7605, %r11614, %r197;
	@%p7605 bra 	$L__BB1_677;
	add.s64 	%rd79253, %rd1365, 1;
	not.b64 	%rd66924, %rd79252;
	add.s64 	%rd79252, %rd79251, %rd66924;
$L__BB1_677:
	setp.ne.s64 	%p7606, %rd79252, 0;
	mov.u64 	%rd79251, %rd79252;
	@%p7606 bra 	$L__BB1_675;
	cvt.u32.u64 	%r199, %rd79253;
	mov.b64 	%rd79257, 0;
	mov.u64 	%rd79255, %rd5;
$L__BB1_679:
	shr.u64 	%rd79256, %rd79255, 1;
	add.s64 	%rd1373, %rd79257, %rd79256;
	shl.b64 	%rd66926, %rd1373, 2;
	add.s64 	%rd66927, %rd76, %rd66926;
	ld.u32 	%r11615, [%rd66927];
	setp.ge.s32 	%p7607, %r11615, %r198;
	@%p7607 bra 	$L__BB1_681;
	add.s64 	%rd79257, %rd1373, 1;
	not.b64 	%rd66928, %rd79256;
	add.s64 	%rd79256, %rd79255, %rd66928;
$L__BB1_681:
	setp.ne.s64 	%p7608, %rd79256, 0;
	mov.u64 	%rd79255, %rd79256;
	@%p7608 bra 	$L__BB1_679;
	cvt.u32.u64 	%r200, %rd79257;
	mov.b64 	%rd79261, 0;
	mov.u64 	%rd79259, %rd5;
$L__BB1_683:
	shr.u64 	%rd79260, %rd79259, 1;
	add.s64 	%rd1381, %rd79261, %rd79260;
	shl.b64 	%rd66930, %rd1381, 2;
	add.s64 	%rd66931, %rd93, %rd66930;
	ld.u32 	%r11616, [%rd66931];
	setp.ge.s32 	%p7609, %r11616, %r199;
	@%p7609 bra 	$L__BB1_685;
	add.s64 	%rd79261, %rd1381, 1;
	not.b64 	%rd66932, %rd79260;
	add.s64 	%rd79260, %rd79259, %rd66932;
$L__BB1_685:
	setp.ne.s64 	%p7610, %rd79260, 0;
	mov.u64 	%rd79259, %rd79260;
	@%p7610 bra 	$L__BB1_683;
	cvt.u32.u64 	%r201, %rd79261;
	mov.b64 	%rd79265, 0;
	mov.u64 	%rd79263, %rd5;
$L__BB1_687:
	shr.u64 	%rd79264, %rd79263, 1;
	add.s64 	%rd1389, %rd79265, %rd79264;
	shl.b64 	%rd66934, %rd1389, 2;
	add.s64 	%rd66935, %rd93, %rd66934;
	ld.u32 	%r11617, [%rd66935];
	setp.ge.s32 	%p7611, %r11617, %r200;
	@%p7611 bra 	$L__BB1_689;
	add.s64 	%rd79265, %rd1389, 1;
	not.b64 	%rd66936, %rd79264;
	add.s64 	%rd79264, %rd79263, %rd66936;
$L__BB1_689:
	setp.ne.s64 	%p7612, %rd79264, 0;
	mov.u64 	%rd79263, %rd79264;
	@%p7612 bra 	$L__BB1_687;
	cvt.u32.u64 	%r202, %rd79265;
	mov.b64 	%rd79269, 0;
	mov.u64 	%rd79267, %rd5;
$L__BB1_691:
	shr.u64 	%rd79268, %rd79267, 1;
	add.s64 	%rd1397, %rd79269, %rd79268;
	shl.b64 	%rd66938, %rd1397, 2;
	add.s64 	%rd66939, %rd110, %rd66938;
	ld.u32 	%r11618, [%rd66939];
	setp.ge.s32 	%p7613, %r11618, %r201;
	@%p7613 bra 	$L__BB1_693;
	add.s64 	%rd79269, %rd1397, 1;
	not.b64 	%rd66940, %rd79268;
	add.s64 	%rd79268, %rd79267, %rd66940;
$L__BB1_693:
	setp.ne.s64 	%p7614, %rd79268, 0;
	mov.u64 	%rd79267, %rd79268;
	@%p7614 bra 	$L__BB1_691;
	cvt.u32.u64 	%r203, %rd79269;
	mov.b64 	%rd79273, 0;
	mov.u64 	%rd79271, %rd5;
$L__BB1_695:
	shr.u64 	%rd79272, %rd79271, 1;
	add.s64 	%rd1405, %rd79273, %rd79272;
	shl.b64 	%rd66942, %rd1405, 2;
	add.s64 	%rd66943, %rd110, %rd66942;
	ld.u32 	%r11619, [%rd66943];
	setp.ge.s32 	%p7615, %r11619, %r202;
	@%p7615 bra 	$L__BB1_697;
	add.s64 	%rd79273, %rd1405, 1;
	not.b64 	%rd66944, %rd79272;
	add.s64 	%rd79272, %rd79271, %rd66944;
$L__BB1_697:
	setp.ne.s64 	%p7616, %rd79272, 0;
	mov.u64 	%rd79271, %rd79272;
	@%p7616 bra 	$L__BB1_695;
	cvt.u32.u64 	%r204, %rd79273;
	mov.b64 	%rd79277, 0;
	mov.u64 	%rd79275, %rd5;
$L__BB1_699:
	shr.u64 	%rd79276, %rd79275, 1;
	add.s64 	%rd1413, %rd79277, %rd79276;
	shl.b64 	%rd66946, %rd1413, 2;
	add.s64 	%rd66947, %rd127, %rd66946;
	ld.u32 	%r11620, [%rd66947];
	setp.ge.s32 	%p7617, %r11620, %r203;
	@%p7617 bra 	$L__BB1_701;
	add.s64 	%rd79277, %rd1413, 1;
	not.b64 	%rd66948, %rd79276;
	add.s64 	%rd79276, %rd79275, %rd66948;
$L__BB1_701:
	setp.ne.s64 	%p7618, %rd79276, 0;
	mov.u64 	%rd79275, %rd79276;
	@%p7618 bra 	$L__BB1_699;
	cvt.u32.u64 	%r205, %rd79277;
	mov.b64 	%rd79281, 0;
	mov.u64 	%rd79279, %rd5;
$L__BB1_703:
	shr.u64 	%rd79280, %rd79279, 1;
	add.s64 	%rd1421, %rd79281, %rd79280;
	shl.b64 	%rd66950, %rd1421, 2;
	add.s64 	%rd66951, %rd127, %rd66950;
	ld.u32 	%r11621, [%rd66951];
	setp.ge.s32 	%p7619, %r11621, %r204;
	@%p7619 bra 	$L__BB1_705;
	add.s64 	%rd79281, %rd1421, 1;
	not.b64 	%rd66952, %rd79280;
	add.s64 	%rd79280, %rd79279, %rd66952;
$L__BB1_705:
	setp.ne.s64 	%p7620, %rd79280, 0;
	mov.u64 	%rd79279, %rd79280;
	@%p7620 bra 	$L__BB1_703;
	cvt.u32.u64 	%r206, %rd79281;
	mov.b64 	%rd79285, 0;
	mov.u64 	%rd79283, %rd5;
$L__BB1_707:
	shr.u64 	%rd79284, %rd79283, 1;
	add.s64 	%rd1429, %rd79285, %rd79284;
	shl.b64 	%rd66954, %rd1429, 2;
	add.s64 	%rd66955, %rd144, %rd66954;
	ld.u32 	%r11622, [%rd66955];
	setp.ge.s32 	%p7621, %r11622, %r205;
	@%p7621 bra 	$L__BB1_709;
	add.s64 	%rd79285, %rd1429, 1;
	not.b64 	%rd66956, %rd79284;
	add.s64 	%rd79284, %rd79283, %rd66956;
$L__BB1_709:
	setp.ne.s64 	%p7622, %rd79284, 0;
	mov.u64 	%rd79283, %rd79284;
	@%p7622 bra 	$L__BB1_707;
	cvt.u32.u64 	%r207, %rd79285;
	mov.b64 	%rd79289, 0;
	mov.u64 	%rd79287, %rd5;
$L__BB1_711:
	shr.u64 	%rd79288, %rd79287, 1;
	add.s64 	%rd1437, %rd79289, %rd79288;
	shl.b64 	%rd66958, %rd1437, 2;
	add.s64 	%rd66959, %rd144, %rd66958;
	ld.u32 	%r11623, [%rd66959];
	setp.ge.s32 	%p7623, %r11623, %r206;
	@%p7623 bra 	$L__BB1_713;
	add.s64 	%rd79289, %rd1437, 1;
	not.b64 	%rd66960, %rd79288;
	add.s64 	%rd79288, %rd79287, %rd66960;
$L__BB1_713:
	setp.ne.s64 	%p7624, %rd79288, 0;
	mov.u64 	%rd79287, %rd79288;
	@%p7624 bra 	$L__BB1_711;
	cvt.u32.u64 	%r208, %rd79289;
	mov.b64 	%rd79293, 0;
	mov.u64 	%rd79291, %rd5;
$L__BB1_715:
	shr.u64 	%rd79292, %rd79291, 1;
	add.s64 	%rd1445, %rd79293, %rd79292;
	shl.b64 	%rd66962, %rd1445, 2;
	add.s64 	%rd66963, %rd161, %rd66962;
	ld.u32 	%r11624, [%rd66963];
	setp.ge.s32 	%p7625, %r11624, %r207;
	@%p7625 bra 	$L__BB1_717;
	add.s64 	%rd79293, %rd1445, 1;
	not.b64 	%rd66964, %rd79292;
	add.s64 	%rd79292, %rd79291, %rd66964;
$L__BB1_717:
	setp.ne.s64 	%p7626, %rd79292, 0;
	mov.u64 	%rd79291, %rd79292;
	@%p7626 bra 	$L__BB1_715;
	cvt.u32.u64 	%r209, %rd79293;
	mov.b64 	%rd79297, 0;
	mov.u64 	%rd79295, %rd5;
$L__BB1_719:
	shr.u64 	%rd79296, %rd79295, 1;
	add.s64 	%rd1453, %rd79297, %rd79296;
	shl.b64 	%rd66966, %rd1453, 2;
	add.s64 	%rd66967, %rd161, %rd66966;
	ld.u32 	%r11625, [%rd66967];
	setp.ge.s32 	%p7627, %r11625, %r208;
	@%p7627 bra 	$L__BB1_721;
	add.s64 	%rd79297, %rd1453, 1;
	not.b64 	%rd66968, %rd79296;
	add.s64 	%rd79296, %rd79295, %rd66968;
$L__BB1_721:
	setp.ne.s64 	%p7628, %rd79296, 0;
	mov.u64 	%rd79295, %rd79296;
	@%p7628 bra 	$L__BB1_719;
	cvt.u32.u64 	%r11626, %rd79297;
	setp.lt.s32 	%p7629, %r209, %r11626;
	selp.b32 	%r210, %r42, %r64, %p7629;
	selp.b32 	%r211, %r64, %r42, %p7629;
	mov.b64 	%rd79301, 0;
	mov.u64 	%rd79299, %rd5;
$L__BB1_723:
	shr.u64 	%rd79300, %rd79299, 1;
	add.s64 	%rd1461, %rd79301, %rd79300;
	shl.b64 	%rd66970, %rd1461, 2;
	add.s64 	%rd66971, %rd8, %rd66970;
	ld.u32 	%r11627, [%rd66971];
	setp.ge.s32 	%p7630, %r11627, %r85;
	@%p7630 bra 	$L__BB1_725;
	add.s64 	%rd79301, %rd1461, 1;
	not.b64 	%rd66972, %rd79300;
	add.s64 	%rd79300, %rd79299, %rd66972;
$L__BB1_725:
	setp.ne.s64 	%p7631, %rd79300, 0;
	mov.u64 	%rd79299, %rd79300;
	@%p7631 bra 	$L__BB1_723;
	cvt.u32.u64 	%r212, %rd79301;
	mov.b64 	%rd79305, 0;
	mov.u64 	%rd79303, %rd5;
$L__BB1_727:
	shr.u64 	%rd79304, %rd79303, 1;
	add.s64 	%rd1469, %rd79305, %rd79304;
	shl.b64 	%rd66974, %rd1469, 2;
	add.s64 	%rd66975, %rd8, %rd66974;
	ld.u32 	%r11628, [%rd66975];
	setp.ge.s32 	%p7632, %r11628, %r63;
	@%p7632 bra 	$L__BB1_729;
	add.s64 	%rd79305, %rd1469, 1;
	not.b64 	%rd66976, %rd79304;
	add.s64 	%rd79304, %rd79303, %rd66976;
$L__BB1_729:
	setp.ne.s64 	%p7633, %rd79304, 0;
	mov.u64 	%rd79303, %rd79304;
	@%p7633 bra 	$L__BB1_727;
	cvt.u32.u64 	%r213, %rd79305;
	mov.b64 	%rd79309, 0;
	mov.u64 	%rd79307, %rd5;
$L__BB1_731:
	shr.u64 	%rd79308, %rd79307, 1;
	add.s64 	%rd1477, %rd79309, %rd79308;
	shl.b64 	%rd66978, %rd1477, 2;
	add.s64 	%rd66979, %rd25, %rd66978;
	ld.u32 	%r11629, [%rd66979];
	setp.ge.s32 	%p7634, %r11629, %r212;
	@%p7634 bra 	$L__BB1_733;
	add.s64 	%rd79309, %rd1477, 1;
	not.b64 	%rd66980, %rd79308;
	add.s64 	%rd79308, %rd79307, %rd66980;
$L__BB1_733:
	setp.ne.s64 	%p7635, %rd79308, 0;
	mov.u64 	%rd79307, %rd79308;
	@%p7635 bra 	$L__BB1_731;
	cvt.u32.u64 	%r214, %rd79309;
	mov.b64 	%rd79313, 0;
	mov.u64 	%rd79311, %rd5;
$L__BB1_735:
	shr.u64 	%rd79312, %rd79311, 1;
	add.s64 	%rd1485, %rd79313, %rd79312;
	shl.b64 	%rd66982, %rd1485, 2;
	add.s64 	%rd66983, %rd25, %rd66982;
	ld.u32 	%r11630, [%rd66983];
	setp.ge.s32 	%p7636, %r11630, %r213;
	@%p7636 bra 	$L__BB1_737;
	add.s64 	%rd79313, %rd1485, 1;
	not.b64 	%rd66984, %rd79312;
	add.s64 	%rd79312, %rd79311, %rd66984;
$L__BB1_737:
	setp.ne.s64 	%p7637, %rd79312, 0;
	mov.u64 	%rd79311, %rd79312;
	@%p7637 bra 	$L__BB1_735;
	cvt.u32.u64 	%r215, %rd79313;
	mov.b64 	%rd79317, 0;
	mov.u64 	%rd79315, %rd5;
$L__BB1_739:
	shr.u64 	%rd79316, %rd79315, 1;
	add.s64 	%rd1493, %rd79317, %rd79316;
	shl.b64 	%rd66986, %rd1493, 2;
	add.s64 	%rd66987, %rd42, %rd66986;
	ld.u32 	%r11631, [%rd66987];
	setp.ge.s32 	%p7638, %r11631, %r214;
	@%p7638 bra 	$L__BB1_741;
	add.s64 	%rd79317, %rd1493, 1;
	not.b64 	%rd66988, %rd79316;
	add.s64 	%rd79316, %rd79315, %rd66988;
$L__BB1_741:
	setp.ne.s64 	%p7639, %rd79316, 0;
	mov.u64 	%rd79315, %rd79316;
	@%p7639 bra 	$L__BB1_739;
	cvt.u32.u64 	%r216, %rd79317;
	mov.b64 	%rd79321, 0;
	mov.u64 	%rd79319, %rd5;
$L__BB1_743:
	shr.u64 	%rd79320, %rd79319, 1;
	add.s64 	%rd1501, %rd79321, %rd79320;
	shl.b64 	%rd66990, %rd1501, 2;
	add.s64 	%rd66991, %rd42, %rd66990;
	ld.u32 	%r11632, [%rd66991];
	setp.ge.s32 	%p7640, %r11632, %r215;
	@%p7640 bra 	$L__BB1_745;
	add.s64 	%rd79321, %rd1501, 1;
	not.b64 	%rd66992, %rd79320;
	add.s64 	%rd79320, %rd79319, %rd66992;
$L__BB1_745:
	setp.ne.s64 	%p7641, %rd79320, 0;
	mov.u64 	%rd79319, %rd79320;
	@%p7641 bra 	$L__BB1_743;
	cvt.u32.u64 	%r217, %rd79321;
	mov.b64 	%rd79325, 0;
	mov.u64 	%rd79323, %rd5;
$L__BB1_747:
	shr.u64 	%rd79324, %rd79323, 1;
	add.s64 	%rd1509, %rd79325, %rd79324;
	shl.b64 	%rd66994, %rd1509, 2;
	add.s64 	%rd66995, %rd59, %rd66994;
	ld.u32 	%r11633, [%rd66995];
	setp.ge.s32 	%p7642, %r11633, %r216;
	@%p7642 bra 	$L__BB1_749;
	add.s64 	%rd79325, %rd1509, 1;
	not.b64 	%rd66996, %rd79324;
	add.s64 	%rd79324, %rd79323, %rd66996;
$L__BB1_749:
	setp.ne.s64 	%p7643, %rd79324, 0;
	mov.u64 	%rd79323, %rd79324;
	@%p7643 bra 	$L__BB1_747;
	cvt.u32.u64 	%r218, %rd79325;
	mov.b64 	%rd79329, 0;
	mov.u64 	%rd79327, %rd5;
$L__BB1_751:
	shr.u64 	%rd79328, %rd79327, 1;
	add.s64 	%rd1517, %rd79329, %rd79328;
	shl.b64 	%rd66998, %rd1517, 2;
	add.s64 	%rd66999, %rd59, %rd66998;
	ld.u32 	%r11634, [%rd66999];
	setp.ge.s32 	%p7644, %r11634, %r217;
	@%p7644 bra 	$L__BB1_753;
	add.s64 	%rd79329, %rd1517, 1;
	not.b64 	%rd67000, %rd79328;
	add.s64 	%rd79328, %rd79327, %rd67000;
$L__BB1_753:
	setp.ne.s64 	%p7645, %rd79328, 0;
	mov.u64 	%rd79327, %rd79328;
	@%p7645 bra 	$L__BB1_751;
	cvt.u32.u64 	%r219, %rd79329;
	mov.b64 	%rd79333, 0;
	mov.u64 	%rd79331, %rd5;
$L__BB1_755:
	shr.u64 	%rd79332, %rd79331, 1;
	add.s64 	%rd1525, %rd79333, %rd79332;
	shl.b64 	%rd67002, %rd1525, 2;
	add.s64 	%rd67003, %rd76, %rd67002;
	ld.u32 	%r11635, [%rd67003];
	setp.ge.s32 	%p7646, %r11635, %r218;
	@%p7646 bra 	$L__BB1_757;
	add.s64 	%rd79333, %rd1525, 1;
	not.b64 	%rd67004, %rd79332;
	add.s64 	%rd79332, %rd79331, %rd67004;
$L__BB1_757:
	setp.ne.s64 	%p7647, %rd79332, 0;
	mov.u64 	%rd79331, %rd79332;
	@%p7647 bra 	$L__BB1_755;
	cvt.u32.u64 	%r220, %rd79333;
	mov.b64 	%rd79337, 0;
	mov.u64 	%rd79335, %rd5;
$L__BB1_759:
	shr.u64 	%rd79336, %rd79335, 1;
	add.s64 	%rd1533, %rd79337, %rd79336;
	shl.b64 	%rd67006, %rd1533, 2;
	add.s64 	%rd67007, %rd76, %rd67006;
	ld.u32 	%r11636, [%rd67007];
	setp.ge.s32 	%p7648, %r11636, %r219;
	@%p7648 bra 	$L__BB1_761;
	add.s64 	%rd79337, %rd1533, 1;
	not.b64 	%rd67008, %rd79336;
	add.s64 	%rd79336, %rd79335, %rd67008;
$L__BB1_761:
	setp.ne.s64 	%p7649, %rd79336, 0;
	mov.u64 	%rd79335, %rd79336;
	@%p7649 bra 	$L__BB1_759;
	cvt.u32.u64 	%r221, %rd79337;
	mov.b64 	%rd79341, 0;
	mov.u64 	%rd79339, %rd5;
$L__BB1_763:
	shr.u64 	%rd79340, %rd79339, 1;
	add.s64 	%rd1541, %rd79341, %rd79340;
	shl.b64 	%rd67010, %rd1541, 2;
	add.s64 	%rd67011, %rd93, %rd67010;
	ld.u32 	%r11637, [%rd67011];
	setp.ge.s32 	%p7650, %r11637, %r220;
	@%p7650 bra 	$L__BB1_765;
	add.s64 	%rd79341, %rd1541, 1;
	not.b64 	%rd67012, %rd79340;
	add.s64 	%rd79340, %rd79339, %rd67012;
$L__BB1_765:
	setp.ne.s64 	%p7651, %rd79340, 0;
	mov.u64 	%rd79339, %rd79340;
	@%p7651 bra 	$L__BB1_763;
	cvt.u32.u64 	%r222, %rd79341;
	mov.b64 	%rd79345, 0;
	mov.u64 	%rd79343, %rd5;
$L__BB1_767:
	shr.u64 	%rd79344, %rd79343, 1;
	add.s64 	%rd1549, %rd79345, %rd79344;
	shl.b64 	%rd67014, %rd1549, 2;
	add.s64 	%rd67015, %rd93, %rd67014;
	ld.u32 	%r11638, [%rd67015];
	setp.ge.s32 	%p7652, %r11638, %r221;
	@%p7652 bra 	$L__BB1_769;
	add.s64 	%rd79345, %rd1549, 1;
	not.b64 	%rd67016, %rd79344;
	add.s64 	%rd79344, %rd79343, %rd67016;
$L__BB1_769:
	setp.ne.s64 	%p7653, %rd79344, 0;
	mov.u64 	%rd79343, %rd79344;
	@%p7653 bra 	$L__BB1_767;
	cvt.u32.u64 	%r223, %rd79345;
	mov.b64 	%rd79349, 0;
	mov.u64 	%rd79347, %rd5;
$L__BB1_771:
	shr.u64 	%rd79348, %rd79347, 1;
	add.s64 	%rd1557, %rd79349, %rd79348;
	shl.b64 	%rd67018, %rd1557, 2;
	add.s64 	%rd67019, %rd110, %rd67018;
	ld.u32 	%r11639, [%rd67019];
	setp.ge.s32 	%p7654, %r11639, %r222;
	@%p7654 bra 	$L__BB1_773;
	add.s64 	%rd79349, %rd1557, 1;
	not.b64 	%rd67020, %rd79348;
	add.s64 	%rd79348, %rd79347, %rd67020;
$L__BB1_773:
	setp.ne.s64 	%p7655, %rd79348, 0;
	mov.u64 	%rd79347, %rd79348;
	@%p7655 bra 	$L__BB1_771;
	cvt.u32.u64 	%r224, %rd79349;
	mov.b64 	%rd79353, 0;
	mov.u64 	%rd79351, %rd5;
$L__BB1_775:
	shr.u64 	%rd79352, %rd79351, 1;
	add.s64 	%rd1565, %rd79353, %rd79352;
	shl.b64 	%rd67022, %rd1565, 2;
	add.s64 	%rd67023, %rd110, %rd67022;
	ld.u32 	%r11640, [%rd67023];
	setp.ge.s32 	%p7656, %r11640, %r223;
	@%p7656 bra 	$L__BB1_777;
	add.s64 	%rd79353, %rd1565, 1;
	not.b64 	%rd67024, %rd79352;
	add.s64 	%rd79352, %rd79351, %rd67024;
$L__BB1_777:
	setp.ne.s64 	%p7657, %rd79352, 0;
	mov.u64 	%rd79351, %rd79352;
	@%p7657 bra 	$L__BB1_775;
	cvt.u32.u64 	%r225, %rd79353;
	mov.b64 	%rd79357, 0;
	mov.u64 	%rd79355, %rd5;
$L__BB1_779:
	shr.u64 	%rd79356, %rd79355, 1;
	add.s64 	%rd1573, %rd79357, %rd79356;
	shl.b64 	%rd67026, %rd1573, 2;
	add.s64 	%rd67027, %rd127, %rd67026;
	ld.u32 	%r11641, [%rd67027];
	setp.ge.s32 	%p7658, %r11641, %r224;
	@%p7658 bra 	$L__BB1_781;
	add.s64 	%rd79357, %rd1573, 1;
	not.b64 	%rd67028, %rd79356;
	add.s64 	%rd79356, %rd79355, %rd67028;
$L__BB1_781:
	setp.ne.s64 	%p7659, %rd79356, 0;
	mov.u64 	%rd79355, %rd79356;
	@%p7659 bra 	$L__BB1_779;
	cvt.u32.u64 	%r226, %rd79357;
	mov.b64 	%rd79361, 0;
	mov.u64 	%rd79359, %rd5;
$L__BB1_783:
	shr.u64 	%rd79360, %rd79359, 1;
	add.s64 	%rd1581, %rd79361, %rd79360;
	shl.b64 	%rd67030, %rd1581, 2;
	add.s64 	%rd67031, %rd127, %rd67030;
	ld.u32 	%r11642, [%rd67031];
	setp.ge.s32 	%p7660, %r11642, %r225;
	@%p7660 bra 	$L__BB1_785;
	add.s64 	%rd79361, %rd1581, 1;
	not.b64 	%rd67032, %rd79360;
	add.s64 	%rd79360, %rd79359, %rd67032;
$L__BB1_785:
	setp.ne.s64 	%p7661, %rd79360, 0;
	mov.u64 	%rd79359, %rd79360;
	@%p7661 bra 	$L__BB1_783;
	cvt.u32.u64 	%r227, %rd79361;
	mov.b64 	%rd79365, 0;
	mov.u64 	%rd79363, %rd5;
$L__BB1_787:
	shr.u64 	%rd79364, %rd79363, 1;
	add.s64 	%rd1589, %rd79365, %rd79364;
	shl.b64 	%rd67034, %rd1589, 2;
	add.s64 	%rd67035, %rd144, %rd67034;
	ld.u32 	%r11643, [%rd67035];
	setp.ge.s32 	%p7662, %r11643, %r226;
	@%p7662 bra 	$L__BB1_789;
	add.s64 	%rd79365, %rd1589, 1;
	not.b64 	%rd67036, %rd79364;
	add.s64 	%rd79364, %rd79363, %rd67036;
$L__BB1_789:
	setp.ne.s64 	%p7663, %rd79364, 0;
	mov.u64 	%rd79363, %rd79364;
	@%p7663 bra 	$L__BB1_787;
	cvt.u32.u64 	%r228, %rd79365;
	mov.b64 	%rd79369, 0;
	mov.u64 	%rd79367, %rd5;
$L__BB1_791:
	shr.u64 	%rd79368, %rd79367, 1;
	add.s64 	%rd1597, %rd79369, %rd79368;
	shl.b64 	%rd67038, %rd1597, 2;
	add.s64 	%rd67039, %rd144, %rd67038;
	ld.u32 	%r11644, [%rd67039];
	setp.ge.s32 	%p7664, %r11644, %r227;
	@%p7664 bra 	$L__BB1_793;
	add.s64 	%rd79369, %rd1597, 1;
	not.b64 	%rd67040, %rd79368;
	add.s64 	%rd79368, %rd79367, %rd67040;
$L__BB1_793:
	setp.ne.s64 	%p7665, %rd79368, 0;
	mov.u64 	%rd79367, %rd79368;
	@%p7665 bra 	$L__BB1_791;
	cvt.u32.u64 	%r229, %rd79369;
	mov.b64 	%rd79373, 0;
	mov.u64 	%rd79371, %rd5;
$L__BB1_795:
	shr.u64 	%rd79372, %rd79371, 1;
	add.s64 	%rd1605, %rd79373, %rd79372;
	shl.b64 	%rd67042, %rd1605, 2;
	add.s64 	%rd67043, %rd161, %rd67042;
	ld.u32 	%r11645, [%rd67043];
	setp.ge.s32 	%p7666, %r11645, %r228;
	@%p7666 bra 	$L__BB1_797;
	add.s64 	%rd79373, %rd1605, 1;
	not.b64 	%rd67044, %rd79372;
	add.s64 	%rd79372, %rd79371, %rd67044;
$L__BB1_797:
	setp.ne.s64 	%p7667, %rd79372, 0;
	mov.u64 	%rd79371, %rd79372;
	@%p7667 bra 	$L__BB1_795;
	cvt.u32.u64 	%r230, %rd79373;
	mov.b64 	%rd79377, 0;
	mov.u64 	%rd79375, %rd5;
$L__BB1_799:
	shr.u64 	%rd79376, %rd79375, 1;
	add.s64 	%rd1613, %rd79377, %rd79376;
	shl.b64 	%rd67046, %rd1613, 2;
	add.s64 	%rd67047, %rd161, %rd67046;
	ld.u32 	%r11646, [%rd67047];
	setp.ge.s32 	%p7668, %r11646, %r229;
	@%p7668 bra 	$L__BB1_801;
	add.s64 	%rd79377, %rd1613, 1;
	not.b64 	%rd67048, %rd79376;
	add.s64 	%rd79376, %rd79375, %rd67048;
$L__BB1_801:
	setp.ne.s64 	%p7669, %rd79376, 0;
	mov.u64 	%rd79375, %rd79376;
	@%p7669 bra 	$L__BB1_799;
	cvt.u32.u64 	%r11647, %rd79377;
	setp.lt.s32 	%p7670, %r230, %r11647;
	selp.b32 	%r231, %r63, %r85, %p7670;
	selp.b32 	%r232, %r85, %r63, %p7670;
	ld.global.u64 	%rd1618, [%rd4];
	mov.b64 	%rd79381, 0;
	mov.u64 	%rd79379, %rd5;
$L__BB1_803:
	shr.u64 	%rd79380, %rd79379, 1;
	add.s64 	%rd1622, %rd79381, %rd79380;
	shl.b64 	%rd67050, %rd1622, 2;
	add.s64 	%rd67051, %rd1618, %rd67050;
	ld.u32 	%r11648, [%rd67051];
	setp.ge.s32 	%p7671, %r11648, %r106;
	@%p7671 bra 	$L__BB1_805;
	add.s64 	%rd79381, %rd1622, 1;
	not.b64 	%rd67052, %rd79380;
	add.s64 	%rd79380, %rd79379, %rd67052;
$L__BB1_805:
	setp.ne.s64 	%p7672, %rd79380, 0;
	mov.u64 	%rd79379, %rd79380;
	@%p7672 bra 	$L__BB1_803;
	cvt.u32.u64 	%r233, %rd79381;
	mov.b64 	%rd79385, 0;
	mov.u64 	%rd79383, %rd5;
$L__BB1_807:
	shr.u64 	%rd79384, %rd79383, 1;
	add.s64 	%rd1630, %rd79385, %rd79384;
	shl.b64 	%rd67054, %rd1630, 2;
	add.s64 	%rd67055, %rd1618, %rd67054;
	ld.u32 	%r11649, [%rd67055];
	setp.ge.s32 	%p7673, %r11649, %r84;
	@%p7673 bra 	$L__BB1_809;
	add.s64 	%rd79385, %rd1630, 1;
	not.b64 	%rd67056, %rd79384;
	add.s64 	%rd79384, %rd79383, %rd67056;
$L__BB1_809:
	setp.ne.s64 	%p7674, %rd79384, 0;
	mov.u64 	%rd79383, %rd79384;
	@%p7674 bra 	$L__BB1_807;
	cvt.u32.u64 	%r234, %rd79385;
	ld.global.u64 	%rd1635, [%rd4+8];
	mov.b64 	%rd79389, 0;
	mov.u64 	%rd79387, %rd5;
$L__BB1_811:
	shr.u64 	%rd79388, %rd79387, 1;
	add.s64 	%rd1639, %rd79389, %rd79388;
	shl.b64 	%rd67058, %rd1639, 2;
	add.s64 	%rd67059, %rd1635, %rd67058;
	ld.u32 	%r11650, [%rd67059];
	setp.ge.s32 	%p7675, %r11650, %r233;
	@%p7675 bra 	$L__BB1_813;
	add.s64 	%rd79389, %rd1639, 1;
	not.b64 	%rd67060, %rd79388;
	add.s64 	%rd79388, %rd79387, %rd67060;
$L__BB1_813:
	setp.ne.s64 	%p7676, %rd79388, 0;
	mov.u64 	%rd79387, %rd79388;
	@%p7676 bra 	$L__BB1_811;
	cvt.u32.u64 	%r235, %rd79389;
	mov.b64 	%rd79393, 0;
	mov.u64 	%rd79391, %rd5;
$L__BB1_815:
	shr.u64 	%rd79392, %rd79391, 1;
	add.s64 	%rd1647, %rd79393, %rd79392;
	shl.b64 	%rd67062, %rd1647, 2;
	add.s64 	%rd67063, %rd1635, %rd67062;
	ld.u32 	%r11651, [%rd67063];
	setp.ge.s32 	%p7677, %r11651, %r234;
	@%p7677 bra 	$L__BB1_817;
	add.s64 	%rd79393, %rd1647, 1;
	not.b64 	%rd67064, %rd79392;
	add.s64 	%rd79392, %rd79391, %rd67064;
$L__BB1_817:
	setp.ne.s64 	%p7678, %rd79392, 0;
	mov.u64 	%rd79391, %rd79392;
	@%p7678 bra 	$L__BB1_815;
	cvt.u32.u64 	%r236, %rd79393;
	ld.global.u64 	%rd1652, [%rd4+16];
	mov.b64 	%rd79397, 0;
	mov.u64 	%rd79395, %rd5;
$L__BB1_819:
	shr.u64 	%rd79396, %rd79395, 1;
	add.s64 	%rd1656, %rd79397, %rd79396;
	shl.b64 	%rd67066, %rd1656, 2;
	add.s64 	%rd67067, %rd1652, %rd67066;
	ld.u32 	%r11652, [%rd67067];
	setp.ge.s32 	%p7679, %r11652, %r235;
	@%p7679 bra 	$L__BB1_821;
	add.s64 	%rd79397, %rd1656, 1;
	not.b64 	%rd67068, %rd79396;
	add.s64 	%rd79396, %rd79395, %rd67068;
$L__BB1_821:
	setp.ne.s64 	%p7680, %rd79396, 0;
	mov.u64 	%rd79395, %rd79396;
	@%p7680 bra 	$L__BB1_819;
	cvt.u32.u64 	%r237, %rd79397;
	mov.b64 	%rd79401, 0;
	mov.u64 	%rd79399, %rd5;
$L__BB1_823:
	shr.u64 	%rd79400, %rd79399, 1;
	add.s64 	%rd1664, %rd79401, %rd79400;
	shl.b64 	%rd67070, %rd1664, 2;
	add.s64 	%rd67071, %rd1652, %rd67070;
	ld.u32 	%r11653, [%rd67071];
	setp.ge.s32 	%p7681, %r11653, %r236;
	@%p7681 bra 	$L__BB1_825;
	add.s64 	%rd79401, %rd1664, 1;
	not.b64 	%rd67072, %rd79400;
	add.s64 	%rd79400, %rd79399, %rd67072;
$L__BB1_825:
	setp.ne.s64 	%p7682, %rd79400, 0;
	mov.u64 	%rd79399, %rd79400;
	@%p7682 bra 	$L__BB1_823;
	cvt.u32.u64 	%r238, %rd79401;
	ld.global.u64 	%rd1669, [%rd4+24];
	mov.b64 	%rd79405, 0;
	mov.u64 	%rd79403, %rd5;
$L__BB1_827:
	shr.u64 	%rd79404, %rd79403, 1;
	add.s64 	%rd1673, %rd79405, %rd79404;
	shl.b64 	%rd67074, %rd1673, 2;
	add.s64 	%rd67075, %rd1669, %rd67074;
	ld.u32 	%r11654, [%rd67075];
	setp.ge.s32 	%p7683, %r11654, %r237;
	@%p7683 bra 	$L__BB1_829;
	add.s64 	%rd79405, %rd1673, 1;
	not.b64 	%rd67076, %rd79404;
	add.s64 	%rd79404, %rd79403, %rd67076;
$L__BB1_829:
	setp.ne.s64 	%p7684, %rd79404, 0;
	mov.u64 	%rd79403, %rd79404;
	@%p7684 bra 	$L__BB1_827;
	cvt.u32.u64 	%r239, %rd79405;
	mov.b64 	%rd79409, 0;
	mov.u64 	%rd79407, %rd5;
$L__BB1_831:
	shr.u64 	%rd79408, %rd79407, 1;
	add.s64 	%rd1681, %rd79409, %rd79408;
	shl.b64 	%rd67078, %rd1681, 2;
	add.s64 	%rd67079, %rd1669, %rd67078;
	ld.u32 	%r11655, [%rd67079];
	setp.ge.s32 	%p7685, %r11655, %r238;
	@%p7685 bra 	$L__BB1_833;
	add.s64 	%rd79409, %rd1681, 1;
	not.b64 	%rd67080, %rd79408;
	add.s64 	%rd79408, %rd79407, %rd67080;
$L__BB1_833:
	setp.ne.s64 	%p7686, %rd79408, 0;
	mov.u64 	%rd79407, %rd79408;
	@%p7686 bra 	$L__BB1_831;
	cvt.u32.u64 	%r240, %rd79409;
	ld.global.u64 	%rd1686, [%rd4+32];
	mov.b64 	%rd79413, 0;
	mov.u64 	%rd79411, %rd5;
$L__BB1_835:
	shr.u64 	%rd79412, %rd79411, 1;
	add.s64 	%rd1690, %rd79413, %rd79412;
	shl.b64 	%rd67082, %rd1690, 2;
	add.s64 	%rd67083, %rd1686, %rd67082;
	ld.u32 	%r11656, [%rd67083];
	setp.ge.s32 	%p7687, %r11656, %r239;
	@%p7687 bra 	$L__BB1_837;
	add.s64 	%rd79413, %rd1690, 1;
	not.b64 	%rd67084, %rd79412;
	add.s64 	%rd79412, %rd79411, %rd67084;
$L__BB1_837:
	setp.ne.s64 	%p7688, %rd79412, 0;
	mov.u64 	%rd79411, %rd79412;
	@%p7688 bra 	$L__BB1_835;
	cvt.u32.u64 	%r241, %rd79413;
	mov.b64 	%rd79417, 0;
	mov.u64 	%rd79415, %rd5;
$L__BB1_839:
	shr.u64 	%rd79416, %rd79415, 1;
	add.s64 	%rd1698, %rd79417, %rd79416;
	shl.b64 	%rd67086, %rd1698, 2;
	add.s64 	%rd67087, %rd1686, %rd67086;
	ld.u32 	%r11657, [%rd67087];
	setp.ge.s32 	%p7689, %r11657, %r240;
	@%p7689 bra 	$L__BB1_841;
	add.s64 	%rd79417, %rd1698, 1;
	not.b64 	%rd67088, %rd79416;
	add.s64 	%rd79416, %rd79415, %rd67088;
$L__BB1_841:
	setp.ne.s64 	%p7690, %rd79416, 0;
	mov.u64 	%rd79415, %rd79416;
	@%p7690 bra 	$L__BB1_839;
	cvt.u32.u64 	%r242, %rd79417;
	ld.global.u64 	%rd1703, [%rd4+40];
	mov.b64 	%rd79421, 0;
	mov.u64 	%rd79419, %rd5;
$L__BB1_843:
	shr.u64 	%rd79420, %rd79419, 1;
	add.s64 	%rd1707, %rd79421, %rd79420;
	shl.b64 	%rd67090, %rd1707, 2;
	add.s64 	%rd67091, %rd1703, %rd67090;
	ld.u32 	%r11658, [%rd67091];
	setp.ge.s32 	%p7691, %r11658, %r241;
	@%p7691 bra 	$L__BB1_845;
	add.s64 	%rd79421, %rd1707, 1;
	not.b64 	%rd67092, %rd79420;
	add.s64 	%rd79420, %rd79419, %rd67092;
$L__BB1_845:
	setp.ne.s64 	%p7692, %rd79420, 0;
	mov.u64 	%rd79419, %rd79420;
	@%p7692 bra 	$L__BB1_843;
	cvt.u32.u64 	%r243, %rd79421;
	mov.b64 	%rd79425, 0;
	mov.u64 	%rd79423, %rd5;
$L__BB1_847:
	shr.u64 	%rd79424, %rd79423, 1;
	add.s64 	%rd1715, %rd79425, %rd79424;
	shl.b64 	%rd67094, %rd1715, 2;
	add.s64 	%rd67095, %rd1703, %rd67094;
	ld.u32 	%r11659, [%rd67095];
	setp.ge.s32 	%p7693, %r11659, %r242;
	@%p7693 bra 	$L__BB1_849;
	add.s64 	%rd79425, %rd1715, 1;
	not.b64 	%rd67096, %rd79424;
	add.s64 	%rd79424, %rd79423, %rd67096;
$L__BB1_849:
	setp.ne.s64 	%p7694, %rd79424, 0;
	mov.u64 	%rd79423, %rd79424;
	@%p7694 bra 	$L__BB1_847;
	cvt.u32.u64 	%r244, %rd79425;
	ld.global.u64 	%rd1720, [%rd4+48];
	mov.b64 	%rd79429, 0;
	mov.u64 	%rd79427, %rd5;
$L__BB1_851:
	shr.u64 	%rd79428, %rd79427, 1;
	add.s64 	%rd1724, %rd79429, %rd79428;
	shl.b64 	%rd67098, %rd1724, 2;
	add.s64 	%rd67099, %rd1720, %rd67098;
	ld.u32 	%r11660, [%rd67099];
	setp.ge.s32 	%p7695, %r11660, %r243;
	@%p7695 bra 	$L__BB1_853;
	add.s64 	%rd79429, %rd1724, 1;
	not.b64 	%rd67100, %rd79428;
	add.s64 	%rd79428, %rd79427, %rd67100;
$L__BB1_853:
	setp.ne.s64 	%p7696, %rd79428, 0;
	mov.u64 	%rd79427, %rd79428;
	@%p7696 bra 	$L__BB1_851;
	cvt.u32.u64 	%r245, %rd79429;
	mov.b64 	%rd79433, 0;
	mov.u64 	%rd79431, %rd5;
$L__BB1_855:
	shr.u64 	%rd79432, %rd79431, 1;
	add.s64 	%rd1732, %rd79433, %rd79432;
	shl.b64 	%rd67102, %rd1732, 2;
	add.s64 	%rd67103, %rd1720, %rd67102;
	ld.u32 	%r11661, [%rd67103];
	setp.ge.s32 	%p7697, %r11661, %r244;
	@%p7697 bra 	$L__BB1_857;
	add.s64 	%rd79433, %rd1732, 1;
	not.b64 	%rd67104, %rd79432;
	add.s64 	%rd79432, %rd79431, %rd67104;
$L__BB1_857:
	setp.ne.s64 	%p7698, %rd79432, 0;
	mov.u64 	%rd79431, %rd79432;
	@%p7698 bra 	$L__BB1_855;
	cvt.u32.u64 	%r246, %rd79433;
	ld.global.u64 	%rd1737, [%rd4+56];
	mov.b64 	%rd79437, 0;
	mov.u64 	%rd79435, %rd5;
$L__BB1_859:
	shr.u64 	%rd79436, %rd79435, 1;
	add.s64 	%rd1741, %rd79437, %rd79436;
	shl.b64 	%rd67106, %rd1741, 2;
	add.s64 	%rd67107, %rd1737, %rd67106;
	ld.u32 	%r11662, [%rd67107];
	setp.ge.s32 	%p7699, %r11662, %r245;
	@%p7699 bra 	$L__BB1_861;
	add.s64 	%rd79437, %rd1741, 1;
	not.b64 	%rd67108, %rd79436;
	add.s64 	%rd79436, %rd79435, %rd67108;
$L__BB1_861:
	setp.ne.s64 	%p7700, %rd79436, 0;
	mov.u64 	%rd79435, %rd79436;
	@%p7700 bra 	$L__BB1_859;
	cvt.u32.u64 	%r247, %rd79437;
	mov.b64 	%rd79441, 0;
	mov.u64 	%rd79439, %rd5;
$L__BB1_863:
	shr.u64 	%rd79440, %rd79439, 1;
	add.s64 	%rd1749, %rd79441, %rd79440;
	shl.b64 	%rd67110, %rd1749, 2;
	add.s64 	%rd67111, %rd1737, %rd67110;
	ld.u32 	%r11663, [%rd67111];
	setp.ge.s32 	%p7701, %r11663, %r246;
	@%p7701 bra 	$L__BB1_865;
	add.s64 	%rd79441, %rd1749, 1;
	not.b64 	%rd67112, %rd79440;
	add.s64 	%rd79440, %rd79439, %rd67112;
$L__BB1_865:
	setp.ne.s64 	%p7702, %rd79440, 0;
	mov.u64 	%rd79439, %rd79440;
	@%p7702 bra 	$L__BB1_863;
	cvt.u32.u64 	%r248, %rd79441;
	ld.global.u64 	%rd1754, [%rd4+64];
	mov.b64 	%rd79445, 0;
	mov.u64 	%rd79443, %rd5;
$L__BB1_867:
	shr.u64 	%rd79444, %rd79443, 1;
	add.s64 	%rd1758, %rd79445, %rd79444;
	shl.b64 	%rd67114, %rd1758, 2;
	add.s64 	%rd67115, %rd1754, %rd67114;
	ld.u32 	%r11664, [%rd67115];
	setp.ge.s32 	%p7703, %r11664, %r247;
	@%p7703 bra 	$L__BB1_869;
	add.s64 	%rd79445, %rd1758, 1;
	not.b64 	%rd67116, %rd79444;
	add.s64 	%rd79444, %rd79443, %rd67116;
$L__BB1_869:
	setp.ne.s64 	%p7704, %rd79444, 0;
	mov.u64 	%rd79443, %rd79444;
	@%p7704 bra 	$L__BB1_867;
	cvt.u32.u64 	%r249, %rd79445;
	mov.b64 	%rd79449, 0;
	mov.u64 	%rd79447, %rd5;
$L__BB1_871:
	shr.u64 	%rd79448, %rd79447, 1;
	add.s64 	%rd1766, %rd79449, %rd79448;
	shl.b64 	%rd67118, %rd1766, 2;
	add.s64 	%rd67119, %rd1754, %rd67118;
	ld.u32 	%r11665, [%rd67119];
	setp.ge.s32 	%p7705, %r11665, %r248;
	@%p7705 bra 	$L__BB1_873;
	add.s64 	%rd79449, %rd1766, 1;
	not.b64 	%rd67120, %rd79448;
	add.s64 	%rd79448, %rd79447, %rd67120;
$L__BB1_873:
	setp.ne.s64 	%p7706, %rd79448, 0;
	mov.u64 	%rd79447, %rd79448;
	@%p7706 bra 	$L__BB1_871;
	cvt.u32.u64 	%r250, %rd79449;
	ld.global.u64 	%rd1771, [%rd4+72];
	mov.b64 	%rd79453, 0;
	mov.u64 	%rd79451, %rd5;
$L__BB1_875:
	shr.u64 	%rd79452, %rd79451, 1;
	add.s64 	%rd1775, %rd79453, %rd79452;
	shl.b64 	%rd67122, %rd1775, 2;
	add.s64 	%rd67123, %rd1771, %rd67122;
	ld.u32 	%r11666, [%rd67123];
	setp.ge.s32 	%p7707, %r11666, %r249;
	@%p7707 bra 	$L__BB1_877;
	add.s64 	%rd79453, %rd1775, 1;
	not.b64 	%rd67124, %rd79452;
	add.s64 	%rd79452, %rd79451, %rd67124;
$L__BB1_877:
	setp.ne.s64 	%p7708, %rd79452, 0;
	mov.u64 	%rd79451, %rd79452;
	@%p7708 bra 	$L__BB1_875;
	cvt.u32.u64 	%r251, %rd79453;
	mov.b64 	%rd79457, 0;
	mov.u64 	%rd79455, %rd5;
$L__BB1_879:
	shr.u64 	%rd79456, %rd79455, 1;
	add.s64 	%rd1783, %rd79457, %rd79456;
	shl.b64 	%rd67126, %rd1783, 2;
	add.s64 	%rd67127, %rd1771, %rd67126;
	ld.u32 	%r11667, [%rd67127];
	setp.ge.s32 	%p7709, %r11667, %r250;
	@%p7709 bra 	$L__BB1_881;
	add.s64 	%rd79457, %rd1783, 1;
	not.b64 	%rd67128, %rd79456;
	add.s64 	%rd79456, %rd79455, %rd67128;
$L__BB1_881:
	setp.ne.s64 	%p7710, %rd79456, 0;
	mov.u64 	%rd79455, %rd79456;
	@%p7710 bra 	$L__BB1_879;
	cvt.u32.u64 	%r11668, %rd79457;
	setp.lt.s32 	%p7711, %r251, %r11668;
	selp.b32 	%r252, %r84, %r106, %p7711;
	selp.b32 	%r253, %r106, %r84, %p7711;
	mov.b64 	%rd79461, 0;
	mov.u64 	%rd79459, %rd5;
$L__BB1_883:
	shr.u64 	%rd79460, %rd79459, 1;
	add.s64 	%rd1791, %rd79461, %rd79460;
	shl.b64 	%rd67130, %rd1791, 2;
	add.s64 	%rd67131, %rd1618, %rd67130;
	ld.u32 	%r11669, [%rd67131];
	setp.ge.s32 	%p7712, %r11669, %r127;
	@%p7712 bra 	$L__BB1_885;
	add.s64 	%rd79461, %rd1791, 1;
	not.b64 	%rd67132, %rd79460;
	add.s64 	%rd79460, %rd79459, %rd67132;
$L__BB1_885:
	setp.ne.s64 	%p7713, %rd79460, 0;
	mov.u64 	%rd79459, %rd79460;
	@%p7713 bra 	$L__BB1_883;
	cvt.u32.u64 	%r254, %rd79461;
	mov.b64 	%rd79465, 0;
	mov.u64 	%rd79463, %rd5;
$L__BB1_887:
	shr.u64 	%rd79464, %rd79463, 1;
	add.s64 	%rd1799, %rd79465, %rd79464;
	shl.b64 	%rd67134, %rd1799, 2;
	add.s64 	%rd67135, %rd1618, %rd67134;
	ld.u32 	%r11670, [%rd67135];
	setp.ge.s32 	%p7714, %r11670, %r105;
	@%p7714 bra 	$L__BB1_889;
	add.s64 	%rd79465, %rd1799, 1;
	not.b64 	%rd67136, %rd79464;
	add.s64 	%rd79464, %rd79463, %rd67136;
$L__BB1_889:
	setp.ne.s64 	%p7715, %rd79464, 0;
	mov.u64 	%rd79463, %rd79464;
	@%p7715 bra 	$L__BB1_887;
	cvt.u32.u64 	%r255, %rd79465;
	mov.b64 	%rd79469, 0;
	mov.u64 	%rd79467, %rd5;
$L__BB1_891:
	shr.u64 	%rd79468, %rd79467, 1;
	add.s64 	%rd1807, %rd79469, %rd79468;
	shl.b64 	%rd67138, %rd1807, 2;
	add.s64 	%rd67139, %rd1635, %rd67138;
	ld.u32 	%r11671, [%rd67139];
	setp.ge.s32 	%p7716, %r11671, %r254;
	@%p7716 bra 	$L__BB1_893;
	add.s64 	%rd79469, %rd1807, 1;
	not.b64 	%rd67140, %rd79468;
	add.s64 	%rd79468, %rd79467, %rd67140;
$L__BB1_893:
	setp.ne.s64 	%p7717, %rd79468, 0;
	mov.u64 	%rd79467, %rd79468;
	@%p7717 bra 	$L__BB1_891;
	cvt.u32.u64 	%r256, %rd79469;
	mov.b64 	%rd79473, 0;
	mov.u64 	%rd79471, %rd5;
$L__BB1_895:
	shr.u64 	%rd79472, %rd79471, 1;
	add.s64 	%rd1815, %rd79473, %rd79472;
	shl.b64 	%rd67142, %rd1815, 2;
	add.s64 	%rd67143, %rd1635, %rd67142;
	ld.u32 	%r11672, [%rd67143];
	setp.ge.s32 	%p7718, %r11672, %r255;
	@%p7718 bra 	$L__BB1_897;
	add.s64 	%rd79473, %rd1815, 1;
	not.b64 	%rd67144, %rd79472;
	add.s64 	%rd79472, %rd79471, %rd67144;
$L__BB1_897:
	setp.ne.s64 	%p7719, %rd79472, 0;
	mov.u64 	%rd79471, %rd79472;
	@%p7719 bra 	$L__BB1_895;
	cvt.u32.u64 	%r257, %rd79473;
	mov.b64 	%rd79477, 0;
	mov.u64 	%rd79475, %rd5;
$L__BB1_899:
	shr.u64 	%rd79476, %rd79475, 1;
	add.s64 	%rd1823, %rd79477, %rd79476;
	shl.b64 	%rd67146, %rd1823, 2;
	add.s64 	%rd67147, %rd1652, %rd67146;
	ld.u32 	%r11673, [%rd67147];
	setp.ge.s32 	%p7720, %r11673, %r256;
	@%p7720 bra 	$L__BB1_901;
	add.s64 	%rd79477, %rd1823, 1;
	not.b64 	%rd67148, %rd79476;
	add.s64 	%rd79476, %rd79475, %rd67148;
$L__BB1_901:
	setp.ne.s64 	%p7721, %rd79476, 0;
	mov.u64 	%rd79475, %rd79476;
	@%p7721 bra 	$L__BB1_899;
	cvt.u32.u64 	%r258, %rd79477;
	mov.b64 	%rd79481, 0;
	mov.u64 	%rd79479, %rd5;
$L__BB1_903:
	shr.u64 	%rd79480, %rd79479, 1;
	add.s64 	%rd1831, %rd79481, %rd79480;
	shl.b64 	%rd67150, %rd1831, 2;
	add.s64 	%rd67151, %rd1652, %rd67150;
	ld.u32 	%r11674, [%rd67151];
	setp.ge.s32 	%p7722, %r11674, %r257;
	@%p7722 bra 	$L__BB1_905;
	add.s64 	%rd79481, %rd1831, 1;
	not.b64 	%rd67152, %rd79480;
	add.s64 	%rd79480, %rd79479, %rd67152;
$L__BB1_905:
	setp.ne.s64 	%p7723, %rd79480, 0;
	mov.u64 	%rd79479, %rd79480;
	@%p7723 bra 	$L__BB1_903;
	cvt.u32.u64 	%r259, %rd79481;
	mov.b64 	%rd79485, 0;
	mov.u64 	%rd79483, %rd5;
$L__BB1_907:
	shr.u64 	%rd79484, %rd79483, 1;
	add.s64 	%rd1839, %rd79485, %rd79484;
	shl.b64 	%rd67154, %rd1839, 2;
	add.s64 	%rd67155, %rd1669, %rd67154;
	ld.u32 	%r11675, [%rd67155];
	setp.ge.s32 	%p7724, %r11675, %r258;
	@%p7724 bra 	$L__BB1_909;
	add.s64 	%rd79485, %rd1839, 1;
	not.b64 	%rd67156, %rd79484;
	add.s64 	%rd79484, %rd79483, %rd67156;
$L__BB1_909:
	setp.ne.s64 	%p7725, %rd79484, 0;
	mov.u64 	%rd79483, %rd79484;
	@%p7725 bra 	$L__BB1_907;
	cvt.u32.u64 	%r260, %rd79485;
	mov.b64 	%rd79489, 0;
	mov.u64 	%rd79487, %rd5;
$L__BB1_911:
	shr.u64 	%rd79488, %rd79487, 1;
	add.s64 	%rd1847, %rd79489, %rd79488;
	shl.b64 	%rd67158, %rd1847, 2;
	add.s64 	%rd67159, %rd1669, %rd67158;
	ld.u32 	%r11676, [%rd67159];
	setp.ge.s32 	%p7726, %r11676, %r259;
	@%p7726 bra 	$L__BB1_913;
	add.s64 	%rd79489, %rd1847, 1;
	not.b64 	%rd67160, %rd79488;
	add.s64 	%rd79488, %rd79487, %rd67160;
$L__BB1_913:
	setp.ne.s64 	%p7727, %rd79488, 0;
	mov.u64 	%rd79487, %rd79488;
	@%p7727 bra 	$L__BB1_911;
	cvt.u32.u64 	%r261, %rd79489;
	mov.b64 	%rd79493, 0;
	mov.u64 	%rd79491, %rd5;
$L__BB1_915:
	shr.u64 	%rd79492, %rd79491, 1;
	add.s64 	%rd1855, %rd79493, %rd79492;
	shl.b64 	%rd67162, %rd1855, 2;
	add.s64 	%rd67163, %rd1686, %rd67162;
	ld.u32 	%r11677, [%rd67163];
	setp.ge.s32 	%p7728, %r11677, %r260;
	@%p7728 bra 	$L__BB1_917;
	add.s64 	%rd79493, %rd1855, 1;
	not.b64 	%rd67164, %rd79492;
	add.s64 	%rd79492, %rd79491, %rd67164;
$L__BB1_917:
	setp.ne.s64 	%p7729, %rd79492, 0;
	mov.u64 	%rd79491, %rd79492;
	@%p7729 bra 	$L__BB1_915;
	cvt.u32.u64 	%r262, %rd79493;
	mov.b64 	%rd79497, 0;
	mov.u64 	%rd79495, %rd5;
$L__BB1_919:
	shr.u64 	%rd79496, %rd79495, 1;
	add.s64 	%rd1863, %rd79497, %rd79496;
	shl.b64 	%rd67166, %rd1863, 2;
	add.s64 	%rd67167, %rd1686, %rd67166;
	ld.u32 	%r11678, [%rd67167];
	setp.ge.s32 	%p7730, %r11678, %r261;
	@%p7730 bra 	$L__BB1_921;
	add.s64 	%rd79497, %rd1863, 1;
	not.b64 	%rd67168, %rd79496;
	add.s64 	%rd79496, %rd79495, %rd67168;
$L__BB1_921:
	setp.ne.s64 	%p7731, %rd79496, 0;
	mov.u64 	%rd79495, %rd79496;
	@%p7731 bra 	$L__BB1_919;
	cvt.u32.u64 	%r263, %rd79497;
	mov.b64 	%rd79501, 0;
	mov.u64 	%rd79499, %rd5;
$L__BB1_923:
	shr.u64 	%rd79500, %rd79499, 1;
	add.s64 	%rd1871, %rd79501, %rd79500;
	shl.b64 	%rd67170, %rd1871, 2;
	add.s64 	%rd67171, %rd1703, %rd67170;
	ld.u32 	%r11679, [%rd67171];
	setp.ge.s32 	%p7732, %r11679, %r262;
	@%p7732 bra 	$L__BB1_925;
	add.s64 	%rd79501, %rd1871, 1;
	not.b64 	%rd67172, %rd79500;
	add.s64 	%rd79500, %rd79499, %rd67172;
$L__BB1_925:
	setp.ne.s64 	%p7733, %rd79500, 0;
	mov.u64 	%rd79499, %rd79500;
	@%p7733 bra 	$L__BB1_923;
	cvt.u32.u64 	%r264, %rd79501;
	mov.b64 	%rd79505, 0;
	mov.u64 	%rd79503, %rd5;
$L__BB1_927:
	shr.u64 	%rd79504, %rd79503, 1;
	add.s64 	%rd1879, %rd79505, %rd79504;
	shl.b64 	%rd67174, %rd1879, 2;
	add.s64 	%rd67175, %rd1703, %rd67174;
	ld.u32 	%r11680, [%rd67175];
	setp.ge.s32 	%p7734, %r11680, %r263;
	@%p7734 bra 	$L__BB1_929;
	add.s64 	%rd79505, %rd1879, 1;
	not.b64 	%rd67176, %rd79504;
	add.s64 	%rd79504, %rd79503, %rd67176;
$L__BB1_929:
	setp.ne.s64 	%p7735, %rd79504, 0;
	mov.u64 	%rd79503, %rd79504;
	@%p7735 bra 	$L__BB1_927;
	cvt.u32.u64 	%r265, %rd79505;
	mov.b64 	%rd79509, 0;
	mov.u64 	%rd79507, %rd5;
$L__BB1_931:
	shr.u64 	%rd79508, %rd79507, 1;
	add.s64 	%rd1887, %rd79509, %rd79508;
	shl.b64 	%rd67178, %rd1887, 2;
	add.s64 	%rd67179, %rd1720, %rd67178;
	ld.u32 	%r11681, [%rd67179];
	setp.ge.s32 	%p7736, %r11681, %r264;
	@%p7736 bra 	$L__BB1_933;
	add.s64 	%rd79509, %rd1887, 1;
	not.b64 	%rd67180, %rd79508;
	add.s64 	%rd79508, %rd79507, %rd67180;
$L__BB1_933:
	setp.ne.s64 	%p7737, %rd79508, 0;
	mov.u64 	%rd79507, %rd79508;
	@%p7737 bra 	$L__BB1_931;
	cvt.u32.u64 	%r266, %rd79509;
	mov.b64 	%rd79513, 0;
	mov.u64 	%rd79511, %rd5;
$L__BB1_935:
	shr.u64 	%rd79512, %rd79511, 1;
	add.s64 	%rd1895, %rd79513, %rd79512;
	shl.b64 	%rd67182, %rd1895, 2;
	add.s64 	%rd67183, %rd1720, %rd67182;
	ld.u32 	%r11682, [%rd67183];
	setp.ge.s32 	%p7738, %r11682, %r265;
	@%p7738 bra 	$L__BB1_937;
	add.s64 	%rd79513, %rd1895, 1;
	not.b64 	%rd67184, %rd79512;
	add.s64 	%rd79512, %rd79511, %rd67184;
$L__BB1_937:
	setp.ne.s64 	%p7739, %rd79512, 0;
	mov.u64 	%rd79511, %rd79512;
	@%p7739 bra 	$L__BB1_935;
	cvt.u32.u64 	%r267, %rd79513;
	mov.b64 	%rd79517, 0;
	mov.u64 	%rd79515, %rd5;
$L__BB1_939:
	shr.u64 	%rd79516, %rd79515, 1;
	add.s64 	%rd1903, %rd79517, %rd79516;
	shl.b64 	%rd67186, %rd1903, 2;
	add.s64 	%rd67187, %rd1737, %rd67186;
	ld.u32 	%r11683, [%rd67187];
	setp.ge.s32 	%p7740, %r11683, %r266;
	@%p7740 bra 	$L__BB1_941;
	add.s64 	%rd79517, %rd1903, 1;
	not.b64 	%rd67188, %rd79516;
	add.s64 	%rd79516, %rd79515, %rd67188;
$L__BB1_941:
	setp.ne.s64 	%p7741, %rd79516, 0;
	mov.u64 	%rd79515, %rd79516;
	@%p7741 bra 	$L__BB1_939;
	cvt.u32.u64 	%r268, %rd79517;
	mov.b64 	%rd79521, 0;
	mov.u64 	%rd79519, %rd5;
$L__BB1_943:
	shr.u64 	%rd79520, %rd79519, 1;
	add.s64 	%rd1911, %rd79521, %rd79520;
	shl.b64 	%rd67190, %rd1911, 2;
	add.s64 	%rd67191, %rd1737, %rd67190;
	ld.u32 	%r11684, [%rd67191];
	setp.ge.s32 	%p7742, %r11684, %r267;
	@%p7742 bra 	$L__BB1_945;
	add.s64 	%rd79521, %rd1911, 1;
	not.b64 	%rd67192, %rd79520;
	add.s64 	%rd79520, %rd79519, %rd67192;
$L__BB1_945:
	setp.ne.s64 	%p7743, %rd79520, 0;
	mov.u64 	%rd79519, %rd79520;
	@%p7743 bra 	$L__BB1_943;
	cvt.u32.u64 	%r269, %rd79521;
	mov.b64 	%rd79525, 0;
	mov.u64 	%rd79523, %rd5;
$L__BB1_947:
	shr.u64 	%rd79524, %rd79523, 1;
	add.s64 	%rd1919, %rd79525, %rd79524;
	shl.b64 	%rd67194, %rd1919, 2;
	add.s64 	%rd67195, %rd1754, %rd67194;
	ld.u32 	%r11685, [%rd67195];
	setp.ge.s32 	%p7744, %r11685, %r268;
	@%p7744 bra 	$L__BB1_949;
	add.s64 	%rd79525, %rd1919, 1;
	not.b64 	%rd67196, %rd79524;
	add.s64 	%rd79524, %rd79523, %rd67196;
$L__BB1_949:
	setp.ne.s64 	%p7745, %rd79524, 0;
	mov.u64 	%rd79523, %rd79524;
	@%p7745 bra 	$L__BB1_947;
	cvt.u32.u64 	%r270, %rd79525;
	mov.b64 	%rd79529, 0;
	mov.u64 	%rd79527, %rd5;
$L__BB1_951:
	shr.u64 	%rd79528, %rd79527, 1;
	add.s64 	%rd1927, %rd79529, %rd79528;
	shl.b64 	%rd67198, %rd1927, 2;
	add.s64 	%rd67199, %rd1754, %rd67198;
	ld.u32 	%r11686, [%rd67199];
	setp.ge.s32 	%p7746, %r11686, %r269;
	@%p7746 bra 	$L__BB1_953;
	add.s64 	%rd79529, %rd1927, 1;
	not.b64 	%rd67200, %rd79528;
	add.s64 	%rd79528, %rd79527, %rd67200;
$L__BB1_953:
	setp.ne.s64 	%p7747, %rd79528, 0;
	mov.u64 	%rd79527, %rd79528;
	@%p7747 bra 	$L__BB1_951;
	cvt.u32.u64 	%r271, %rd79529;
	mov.b64 	%rd79533, 0;
	mov.u64 	%rd79531, %rd5;
$L__BB1_955:
	shr.u64 	%rd79532, %rd79531, 1;
	add.s64 	%rd1935, %rd79533, %rd79532;
	shl.b64 	%rd67202, %rd1935, 2;
	add.s64 	%rd67203, %rd1771, %rd67202;
	ld.u32 	%r11687, [%rd67203];
	setp.ge.s32 	%p7748, %r11687, %r270;
	@%p7748 bra 	$L__BB1_957;
	add.s64 	%rd79533, %rd1935, 1;
	not.b64 	%rd67204, %rd79532;
	add.s64 	%rd79532, %rd79531, %rd67204;
$L__BB1_957:
	setp.ne.s64 	%p7749, %rd79532, 0;
	mov.u64 	%rd79531, %rd79532;
	@%p7749 bra 	$L__BB1_955;
	cvt.u32.u64 	%r272, %rd79533;
	mov.b64 	%rd79537, 0;
	mov.u64 	%rd79535, %rd5;
$L__BB1_959:
	shr.u64 	%rd79536, %rd79535, 1;
	add.s64 	%rd1943, %rd79537, %rd79536;
	shl.b64 	%rd67206, %rd1943, 2;
	add.s64 	%rd67207, %rd1771, %rd67206;
	ld.u32 	%r11688, [%rd67207];
	setp.ge.s32 	%p7750, %r11688, %r271;
	@%p7750 bra 	$L__BB1_961;
	add.s64 	%rd79537, %rd1943, 1;
	not.b64 	%rd67208, %rd79536;
	add.s64 	%rd79536, %rd79535, %rd67208;
$L__BB1_961:
	setp.ne.s64 	%p7751, %rd79536, 0;
	mov.u64 	%rd79535, %rd79536;
	@%p7751 bra 	$L__BB1_959;
	cvt.u32.u64 	%r11689, %rd79537;
	setp.lt.s32 	%p7752, %r272, %r11689;
	selp.b32 	%r273, %r105, %r127, %p7752;
	selp.b32 	%r274, %r127, %r105, %p7752;
	mov.b64 	%rd79541, 0;
	mov.u64 	%rd79539, %rd5;
$L__BB1_963:
	shr.u64 	%rd79540, %rd79539, 1;
	add.s64 	%rd1951, %rd79541, %rd79540;
	shl.b64 	%rd67210, %rd1951, 2;
	add.s64 	%rd67211, %rd1618, %rd67210;
	ld.u32 	%r11690, [%rd67211];
	setp.ge.s32 	%p7753, %r11690, %r148;
	@%p7753 bra 	$L__BB1_965;
	add.s64 	%rd79541, %rd1951, 1;
	not.b64 	%rd67212, %rd79540;
	add.s64 	%rd79540, %rd79539, %rd67212;
$L__BB1_965:
	setp.ne.s64 	%p7754, %rd79540, 0;
	mov.u64 	%rd79539, %rd79540;
	@%p7754 bra 	$L__BB1_963;
	cvt.u32.u64 	%r275, %rd79541;
	mov.b64 	%rd79545, 0;
	mov.u64 	%rd79543, %rd5;
$L__BB1_967:
	shr.u64 	%rd79544, %rd79543, 1;
	add.s64 	%rd1959, %rd79545, %rd79544;
	shl.b64 	%rd67214, %rd1959, 2;
	add.s64 	%rd67215, %rd1618, %rd67214;
	ld.u32 	%r11691, [%rd67215];
	setp.ge.s32 	%p7755, %r11691, %r126;
	@%p7755 bra 	$L__BB1_969;
	add.s64 	%rd79545, %rd1959, 1;
	not.b64 	%rd67216, %rd79544;
	add.s64 	%rd79544, %rd79543, %rd67216;
$L__BB1_969:
	setp.ne.s64 	%p7756, %rd79544, 0;
	mov.u64 	%rd79543, %rd79544;
	@%p7756 bra 	$L__BB1_967;
	cvt.u32.u64 	%r276, %rd79545;
	mov.b64 	%rd79549, 0;
	mov.u64 	%rd79547, %rd5;
$L__BB1_971:
	shr.u64 	%rd79548, %rd79547, 1;
	add.s64 	%rd1967, %rd79549, %rd79548;
	shl.b64 	%rd67218, %rd1967, 2;
	add.s64 	%rd67219, %rd1635, %rd67218;
	ld.u32 	%r11692, [%rd67219];
	setp.ge.s32 	%p7757, %r11692, %r275;
	@%p7757 bra 	$L__BB1_973;
	add.s64 	%rd79549, %rd1967, 1;
	not.b64 	%rd67220, %rd79548;
	add.s64 	%rd79548, %rd79547, %rd67220;
$L__BB1_973:
	setp.ne.s64 	%p7758, %rd79548, 0;
	mov.u64 	%rd79547, %rd79548;
	@%p7758 bra 	$L__BB1_971;
	cvt.u32.u64 	%r277, %rd79549;
	mov.b64 	%rd79553, 0;
	mov.u64 	%rd79551, %rd5;
$L__BB1_975:
	shr.u64 	%rd79552, %rd79551, 1;
	add.s64 	%rd1975, %rd79553, %rd79552;
	shl.b64 	%rd67222, %rd1975, 2;
	add.s64 	%rd67223, %rd1635, %rd67222;
	ld.u32 	%r11693, [%rd67223];
	setp.ge.s32 	%p7759, %r11693, %r276;
	@%p7759 bra 	$L__BB1_977;
	add.s64 	%rd79553, %rd1975, 1;
	not.b64 	%rd67224, %rd79552;
	add.s64 	%rd79552, %rd79551, %rd67224;
$L__BB1_977:
	setp.ne.s64 	%p7760, %rd79552, 0;
	mov.u64 	%rd79551, %rd79552;
	@%p7760 bra 	$L__BB1_975;
	cvt.u32.u64 	%r278, %rd79553;
	mov.b64 	%rd79557, 0;
	mov.u64 	%rd79555, %rd5;
$L__BB1_979:
	shr.u64 	%rd79556, %rd79555, 1;
	add.s64 	%rd1983, %rd79557, %rd79556;
	shl.b64 	%rd67226, %rd1983, 2;
	add.s64 	%rd67227, %rd1652, %rd67226;
	ld.u32 	%r11694, [%rd67227];
	setp.ge.s32 	%p7761, %r11694, %r277;
	@%p7761 bra 	$L__BB1_981;
	add.s64 	%rd79557, %rd1983, 1;
	not.b64 	%rd67228, %rd79556;
	add.s64 	%rd79556, %rd79555, %rd67228;
$L__BB1_981:
	setp.ne.s64 	%p7762, %rd79556, 0;
	mov.u64 	%rd79555, %rd79556;
	@%p7762 bra 	$L__BB1_979;
	cvt.u32.u64 	%r279, %rd79557;
	mov.b64 	%rd79561, 0;
	mov.u64 	%rd79559, %rd5;
$L__BB1_983:
	shr.u64 	%rd79560, %rd79559, 1;
	add.s64 	%rd1991, %rd79561, %rd79560;
	shl.b64 	%rd67230, %rd1991, 2;
	add.s64 	%rd67231, %rd1652, %rd67230;
	ld.u32 	%r11695, [%rd67231];
	setp.ge.s32 	%p7763, %r11695, %r278;
	@%p7763 bra 	$L__BB1_985;
	add.s64 	%rd79561, %rd1991, 1;
	not.b64 	%rd67232, %rd79560;
	add.s64 	%rd79560, %rd79559, %rd67232;
$L__BB1_985:
	setp.ne.s64 	%p7764, %rd79560, 0;
	mov.u64 	%rd79559, %rd79560;
	@%p7764 bra 	$L__BB1_983;
	cvt.u32.u64 	%r280, %rd79561;
	mov.b64 	%rd79565, 0;
	mov.u64 	%rd79563, %rd5;
$L__BB1_987:
	shr.u64 	%rd79564, %rd79563, 1;
	add.s64 	%rd1999, %rd79565, %rd79564;
	shl.b64 	%rd67234, %rd1999, 2;
	add.s64 	%rd67235, %rd1669, %rd67234;
	ld.u32 	%r11696, [%rd67235];
	setp.ge.s32 	%p7765, %r11696, %r279;
	@%p7765 bra 	$L__BB1_989;
	add.s64 	%rd79565, %rd1999, 1;
	not.b64 	%rd67236, %rd79564;
	add.s64 	%rd79564, %rd79563, %rd67236;
$L__BB1_989:
	setp.ne.s64 	%p7766, %rd79564, 0;
	mov.u64 	%rd79563, %rd79564;
	@%p7766 bra 	$L__BB1_987;
	cvt.u32.u64 	%r281, %rd79565;
	mov.b64 	%rd79569, 0;
	mov.u64 	%rd79567, %rd5;
$L__BB1_991:
	shr.u64 	%rd79568, %rd79567, 1;
	add.s64 	%rd2007, %rd79569, %rd79568;
	shl.b64 	%rd67238, %rd2007, 2;
	add.s64 	%rd67239, %rd1669, %rd67238;
	ld.u32 	%r11697, [%rd67239];
	setp.ge.s32 	%p7767, %r11697, %r280;
	@%p7767 bra 	$L__BB1_993;
	add.s64 	%rd79569, %rd2007, 1;
	not.b64 	%rd67240, %rd79568;
	add.s64 	%rd79568, %rd79567, %rd67240;
$L__BB1_993:
	setp.ne.s64 	%p7768, %rd79568, 0;
	mov.u64 	%rd79567, %rd79568;
	@%p7768 bra 	$L__BB1_991;
	cvt.u32.u64 	%r282, %rd79569;
	mov.b64 	%rd79573, 0;
	mov.u64 	%rd79571, %rd5;
$L__BB1_995:
	shr.u64 	%rd79572, %rd79571, 1;
	add.s64 	%rd2015, %rd79573, %rd79572;
	shl.b64 	%rd67242, %rd2015, 2;
	add.s64 	%rd67243, %rd1686, %rd67242;
	ld.u32 	%r11698, [%rd67243];
	setp.ge.s32 	%p7769, %r11698, %r281;
	@%p7769 bra 	$L__BB1_997;
	add.s64 	%rd79573, %rd2015, 1;
	not.b64 	%rd67244, %rd79572;
	add.s64 	%rd79572, %rd79571, %rd67244;
$L__BB1_997:
	setp.ne.s64 	%p7770, %rd79572, 0;
	mov.u64 	%rd79571, %rd79572;
	@%p7770 bra 	$L__BB1_995;
	cvt.u32.u64 	%r283, %rd79573;
	mov.b64 	%rd79577, 0;
	mov.u64 	%rd79575, %rd5;
$L__BB1_999:
	shr.u64 	%rd79576, %rd79575, 1;
	add.s64 	%rd2023, %rd79577, %rd79576;
	shl.b64 	%rd67246, %rd2023, 2;
	add.s64 	%rd67247, %rd1686, %rd67246;
	ld.u32 	%r11699, [%rd67247];
	setp.ge.s32 	%p7771, %r11699, %r282;
	@%p7771 bra 	$L__BB1_1001;
	add.s64 	%rd79577, %rd2023, 1;
	not.b64 	%rd67248, %rd79576;
	add.s64 	%rd79576, %rd79575, %rd67248;
$L__BB1_1001:
	setp.ne.s64 	%p7772, %rd79576, 0;
	mov.u64 	%rd79575, %rd79576;
	@%p7772 bra 	$L__BB1_999;
	cvt.u32.u64 	%r284, %rd79577;
	mov.b64 	%rd79581, 0;
	mov.u64 	%rd79579, %rd5;
$L__BB1_1003:
	shr.u64 	%rd79580, %rd79579, 1;
	add.s64 	%rd2031, %rd79581, %rd79580;
	shl.b64 	%rd67250, %rd2031, 2;
	add.s64 	%rd67251, %rd1703, %rd67250;
	ld.u32 	%r11700, [%rd67251];
	setp.ge.s32 	%p7773, %r11700, %r283;
	@%p7773 bra 	$L__BB1_1005;
	add.s64 	%rd79581, %rd2031, 1;
	not.b64 	%rd67252, %rd79580;
	add.s64 	%rd79580, %rd79579, %rd67252;
$L__BB1_1005:
	setp.ne.s64 	%p7774, %rd79580, 0;
	mov.u64 	%rd79579, %rd79580;
	@%p7774 bra 	$L__BB1_1003;
	cvt.u32.u64 	%r285, %rd79581;
	mov.b64 	%rd79585, 0;
	mov.u64 	%rd79583, %rd5;
$L__BB1_1007:
	shr.u64 	%rd79584, %rd79583, 1;
	add.s64 	%rd2039, %rd79585, %rd79584;
	shl.b64 	%rd67254, %rd2039, 2;
	add.s64 	%rd67255, %rd1703, %rd67254;
	ld.u32 	%r11701, [%rd67255];
	setp.ge.s32 	%p7775, %r11701, %r284;
	@%p7775 bra 	$L__BB1_1009;
	add.s64 	%rd79585, %rd2039, 1;
	not.b64 	%rd67256, %rd79584;
	add.s64 	%rd79584, %rd79583, %rd67256;
$L__BB1_1009:
	setp.ne.s64 	%p7776, %rd79584, 0;
	mov.u64 	%rd79583, %rd79584;
	@%p7776 bra 	$L__BB1_1007;
	cvt.u32.u64 	%r286, %rd79585;
	mov.b64 	%rd79589, 0;
	mov.u64 	%rd79587, %rd5;
$L__BB1_1011:
	shr.u64 	%rd79588, %rd79587, 1;
	add.s64 	%rd2047, %rd79589, %rd79588;
	shl.b64 	%rd67258, %rd2047, 2;
	add.s64 	%rd67259, %rd1720, %rd67258;
	ld.u32 	%r11702, [%rd67259];
	setp.ge.s32 	%p7777, %r11702, %r285;
	@%p7777 bra 	$L__BB1_1013;
	add.s64 	%rd79589, %rd2047, 1;
	not.b64 	%rd67260, %rd79588;
	add.s64 	%rd79588, %rd79587, %rd67260;
$L__BB1_1013:
	setp.ne.s64 	%p7778, %rd79588, 0;
	mov.u64 	%rd79587, %rd79588;
	@%p7778 bra 	$L__BB1_1011;
	cvt.u32.u64 	%r287, %rd79589;
	mov.b64 	%rd79593, 0;
	mov.u64 	%rd79591, %rd5;
$L__BB1_1015:
	shr.u64 	%rd79592, %rd79591, 1;
	add.s64 	%rd2055, %rd79593, %rd79592;
	shl.b64 	%rd67262, %rd2055, 2;
	add.s64 	%rd67263, %rd1720, %rd67262;
	ld.u32 	%r11703, [%rd67263];
	setp.ge.s32 	%p7779, %r11703, %r286;
	@%p7779 bra 	$L__BB1_1017;
	add.s64 	%rd79593, %rd2055, 1;
	not.b64 	%rd67264, %rd79592;
	add.s64 	%rd79592, %rd79591, %rd67264;
$L__BB1_1017:
	setp.ne.s64 	%p7780, %rd79592, 0;
	mov.u64 	%rd79591, %rd79592;
	@%p7780 bra 	$L__BB1_1015;
	cvt.u32.u64 	%r288, %rd79593;
	mov.b64 	%rd79597, 0;
	mov.u64 	%rd79595, %rd5;
$L__BB1_1019:
	shr.u64 	%rd79596, %rd79595, 1;
	add.s64 	%rd2063, %rd79597, %rd79596;
	shl.b64 	%rd67266, %rd2063, 2;
	add.s64 	%rd67267, %rd1737, %rd67266;
	ld.u32 	%r11704, [%rd67267];
	setp.ge.s32 	%p7781, %r11704, %r287;
	@%p7781 bra 	$L__BB1_1021;
	add.s64 	%rd79597, %rd2063, 1;
	not.b64 	%rd67268, %rd79596;
	add.s64 	%rd79596, %rd79595, %rd67268;
$L__BB1_1021:
	setp.ne.s64 	%p7782, %rd79596, 0;
	mov.u64 	%rd79595, %rd79596;
	@%p7782 bra 	$L__BB1_1019;
	cvt.u32.u64 	%r289, %rd79597;
	mov.b64 	%rd79601, 0;
	mov.u64 	%rd79599, %rd5;
$L__BB1_1023:
	shr.u64 	%rd79600, %rd79599, 1;
	add.s64 	%rd2071, %rd79601, %rd79600;
	shl.b64 	%rd67270, %rd2071, 2;
	add.s64 	%rd67271, %rd1737, %rd67270;
	ld.u32 	%r11705, [%rd67271];
	setp.ge.s32 	%p7783, %r11705, %r288;
	@%p7783 bra 	$L__BB1_1025;
	add.s64 	%rd79601, %rd2071, 1;
	not.b64 	%rd67272, %rd79600;
	add.s64 	%rd79600, %rd79599, %rd67272;
$L__BB1_1025:
	setp.ne.s64 	%p7784, %rd79600, 0;
	mov.u64 	%rd79599, %rd79600;
	@%p7784 bra 	$L__BB1_1023;
	cvt.u32.u64 	%r290, %rd79601;
	mov.b64 	%rd79605, 0;
	mov.u64 	%rd79603, %rd5;
$L__BB1_1027:
	shr.u64 	%rd79604, %rd79603, 1;
	add.s64 	%rd2079, %rd79605, %rd79604;
	shl.b64 	%rd67274, %rd2079, 2;
	add.s64 	%rd67275, %rd1754, %rd67274;
	ld.u32 	%r11706, [%rd67275];
	setp.ge.s32 	%p7785, %r11706, %r289;
	@%p7785 bra 	$L__BB1_1029;
	add.s64 	%rd79605, %rd2079, 1;
	not.b64 	%rd67276, %rd79604;
	add.s64 	%rd79604, %rd79603, %rd67276;
$L__BB1_1029:
	setp.ne.s64 	%p7786, %rd79604, 0;
	mov.u64 	%rd79603, %rd79604;
	@%p7786 bra 	$L__BB1_1027;
	cvt.u32.u64 	%r291, %rd79605;
	mov.b64 	%rd79609, 0;
	mov.u64 	%rd79607, %rd5;
$L__BB1_1031:
	shr.u64 	%rd79608, %rd79607, 1;
	add.s64 	%rd2087, %rd79609, %rd79608;
	shl.b64 	%rd67278, %rd2087, 2;
	add.s64 	%rd67279, %rd1754, %rd67278;
	ld.u32 	%r11707, [%rd67279];
	setp.ge.s32 	%p7787, %r11707, %r290;
	@%p7787 bra 	$L__BB1_1033;
	add.s64 	%rd79609, %rd2087, 1;
	not.b64 	%rd67280, %rd79608;
	add.s64 	%rd79608, %rd79607, %rd67280;
$L__BB1_1033:
	setp.ne.s64 	%p7788, %rd79608, 0;
	mov.u64 	%rd79607, %rd79608;
	@%p7788 bra 	$L__BB1_1031;
	cvt.u32.u64 	%r292, %rd79609;
	mov.b64 	%rd79613, 0;
	mov.u64 	%rd79611, %rd5;
$L__BB1_1035:
	shr.u64 	%rd79612, %rd79611, 1;
	add.s64 	%rd2095, %rd79613, %rd79612;
	shl.b64 	%rd67282, %rd2095, 2;
	add.s64 	%rd67283, %rd1771, %rd67282;
	ld.u32 	%r11708, [%rd67283];
	setp.ge.s32 	%p7789, %r11708, %r291;
	@%p7789 bra 	$L__BB1_1037;
	add.s64 	%rd79613, %rd2095, 1;
	not.b64 	%rd67284, %rd79612;
	add.s64 	%rd79612, %rd79611, %rd67284;
$L__BB1_1037:
	setp.ne.s64 	%p7790, %rd79612, 0;
	mov.u64 	%rd79611, %rd79612;
	@%p7790 bra 	$L__BB1_1035;
	cvt.u32.u64 	%r293, %rd79613;
	mov.b64 	%rd79617, 0;
	mov.u64 	%rd79615, %rd5;
$L__BB1_1039:
	shr.u64 	%rd79616, %rd79615, 1;
	add.s64 	%rd2103, %rd79617, %rd79616;
	shl.b64 	%rd67286, %rd2103, 2;
	add.s64 	%rd67287, %rd1771, %rd67286;
	ld.u32 	%r11709, [%rd67287];
	setp.ge.s32 	%p7791, %r11709, %r292;
	@%p7791 bra 	$L__BB1_1041;
	add.s64 	%rd79617, %rd2103, 1;
	not.b64 	%rd67288, %rd79616;
	add.s64 	%rd79616, %rd79615, %rd67288;
$L__BB1_1041:
	setp.ne.s64 	%p7792, %rd79616, 0;
	mov.u64 	%rd79615, %rd79616;
	@%p7792 bra 	$L__BB1_1039;
	cvt.u32.u64 	%r11710, %rd79617;
	setp.lt.s32 	%p7793, %r293, %r11710;
	selp.b32 	%r294, %r126, %r148, %p7793;
	selp.b32 	%r295, %r148, %r126, %p7793;
	mov.b64 	%rd79621, 0;
	mov.u64 	%rd79619, %rd5;
$L__BB1_1043:
	shr.u64 	%rd79620, %rd79619, 1;
	add.s64 	%rd2111, %rd79621, %rd79620;
	shl.b64 	%rd67290, %rd2111, 2;
	add.s64 	%rd67291, %rd1618, %rd67290;
	ld.u32 	%r11711, [%rd67291];
	setp.ge.s32 	%p7794, %r11711, %r169;
	@%p7794 bra 	$L__BB1_1045;
	add.s64 	%rd79621, %rd2111, 1;
	not.b64 	%rd67292, %rd79620;
	add.s64 	%rd79620, %rd79619, %rd67292;
$L__BB1_1045:
	setp.ne.s64 	%p7795, %rd79620, 0;
	mov.u64 	%rd79619, %rd79620;
	@%p7795 bra 	$L__BB1_1043;
	cvt.u32.u64 	%r296, %rd79621;
	mov.b64 	%rd79625, 0;
	mov.u64 	%rd79623, %rd5;
$L__BB1_1047:
	shr.u64 	%rd79624, %rd79623, 1;
	add.s64 	%rd2119, %rd79625, %rd79624;
	shl.b64 	%rd67294, %rd2119, 2;
	add.s64 	%rd67295, %rd1618, %rd67294;
	ld.u32 	%r11712, [%rd67295];
	setp.ge.s32 	%p7796, %r11712, %r147;
	@%p7796 bra 	$L__BB1_1049;
	add.s64 	%rd79625, %rd2119, 1;
	not.b64 	%rd67296, %rd79624;
	add.s64 	%rd79624, %rd79623, %rd67296;
$L__BB1_1049:
	setp.ne.s64 	%p7797, %rd79624, 0;
	mov.u64 	%rd79623, %rd79624;
	@%p7797 bra 	$L__BB1_1047;
	cvt.u32.u64 	%r297, %rd79625;
	mov.b64 	%rd79629, 0;
	mov.u64 	%rd79627, %rd5;
$L__BB1_1051:
	shr.u64 	%rd79628, %rd79627, 1;
	add.s64 	%rd2127, %rd79629, %rd79628;
	shl.b64 	%rd67298, %rd2127, 2;
	add.s64 	%rd67299, %rd1635, %rd67298;
	ld.u32 	%r11713, [%rd67299];
	setp.ge.s32 	%p7798, %r11713, %r296;
	@%p7798 bra 	$L__BB1_1053;
	add.s64 	%rd79629, %rd2127, 1;
	not.b64 	%rd67300, %rd79628;
	add.s64 	%rd79628, %rd79627, %rd67300;
$L__BB1_1053:
	setp.ne.s64 	%p7799, %rd79628, 0;
	mov.u64 	%rd79627, %rd79628;
	@%p7799 bra 	$L__BB1_1051;
	cvt.u32.u64 	%r298, %rd79629;
	mov.b64 	%rd79633, 0;
	mov.u64 	%rd79631, %rd5;
$L__BB1_1055:
	shr.u64 	%rd79632, %rd79631, 1;
	add.s64 	%rd2135, %rd79633, %rd79632;
	shl.b64 	%rd67302, %rd2135, 2;
	add.s64 	%rd67303, %rd1635, %rd67302;
	ld.u32 	%r11714, [%rd67303];
	setp.ge.s32 	%p7800, %r11714, %r297;
	@%p7800 bra 	$L__BB1_1057;
	add.s64 	%rd79633, %rd2135, 1;
	not.b64 	%rd67304, %rd79632;
	add.s64 	%rd79632, %rd79631, %rd67304;
$L__BB1_1057:
	setp.ne.s64 	%p7801, %rd79632, 0;
	mov.u64 	%rd79631, %rd79632;
	@%p7801 bra 	$L__BB1_1055;
	cvt.u32.u64 	%r299, %rd79633;
	mov.b64 	%rd79637, 0;
	mov.u64 	%rd79635, %rd5;
$L__BB1_1059:
	shr.u64 	%rd79636, %rd79635, 1;
	add.s64 	%rd2143, %rd79637, %rd79636;
	shl.b64 	%rd67306, %rd2143, 2;
	add.s64 	%rd67307, %rd1652, %rd67306;
	ld.u32 	%r11715, [%rd67307];
	setp.ge.s32 	%p7802, %r11715, %r298;
	@%p7802 bra 	$L__BB1_1061;
	add.s64 	%rd79637, %rd2143, 1;
	not.b64 	%rd67308, %rd79636;
	add.s64 	%rd79636, %rd79635, %rd67308;
$L__BB1_1061:
	setp.ne.s64 	%p7803, %rd79636, 0;
	mov.u64 	%rd79635, %rd79636;
	@%p7803 bra 	$L__BB1_1059;
	cvt.u32.u64 	%r300, %rd79637;
	mov.b64 	%rd79641, 0;
	mov.u64 	%rd79639, %rd5;
$L__BB1_1063:
	shr.u64 	%rd79640, %rd79639, 1;
	add.s64 	%rd2151, %rd79641, %rd79640;
	shl.b64 	%rd67310, %rd2151, 2;
	add.s64 	%rd67311, %rd1652, %rd67310;
	ld.u32 	%r11716, [%rd67311];
	setp.ge.s32 	%p7804, %r11716, %r299;
	@%p7804 bra 	$L__BB1_1065;
	add.s64 	%rd79641, %rd2151, 1;
	not.b64 	%rd67312, %rd79640;
	add.s64 	%rd79640, %rd79639, %rd67312;
$L__BB1_1065:
	setp.ne.s64 	%p7805, %rd79640, 0;
	mov.u64 	%rd79639, %rd79640;
	@%p7805 bra 	$L__BB1_1063;
	cvt.u32.u64 	%r301, %rd79641;
	mov.b64 	%rd79645, 0;
	mov.u64 	%rd79643, %rd5;
$L__BB1_1067:
	shr.u64 	%rd79644, %rd79643, 1;
	add.s64 	%rd2159, %rd79645, %rd79644;
	shl.b64 	%rd67314, %rd2159, 2;
	add.s64 	%rd67315, %rd1669, %rd67314;
	ld.u32 	%r11717, [%rd67315];
	setp.ge.s32 	%p7806, %r11717, %r300;
	@%p7806 bra 	$L__BB1_1069;
	add.s64 	%rd79645, %rd2159, 1;
	not.b64 	%rd67316, %rd79644;
	add.s64 	%rd79644, %rd79643, %rd67316;
$L__BB1_1069:
	setp.ne.s64 	%p7807, %rd79644, 0;
	mov.u64 	%rd79643, %rd79644;
	@%p7807 bra 	$L__BB1_1067;
	cvt.u32.u64 	%r302, %rd79645;
	mov.b64 	%rd79649, 0;
	mov.u64 	%rd79647, %rd5;
$L__BB1_1071:
	shr.u64 	%rd79648, %rd79647, 1;
	add.s64 	%rd2167, %rd79649, %rd79648;
	shl.b64 	%rd67318, %rd2167, 2;
	add.s64 	%rd67319, %rd1669, %rd67318;
	ld.u32 	%r11718, [%rd67319];
	setp.ge.s32 	%p7808, %r11718, %r301;
	@%p7808 bra 	$L__BB1_1073;
	add.s64 	%rd79649, %rd2167, 1;
	not.b64 	%rd67320, %rd79648;
	add.s64 	%rd79648, %rd79647, %rd67320;
$L__BB1_1073:
	setp.ne.s64 	%p7809, %rd79648, 0;
	mov.u64 	%rd79647, %rd79648;
	@%p7809 bra 	$L__BB1_1071;
	cvt.u32.u64 	%r303, %rd79649;
	mov.b64 	%rd79653, 0;
	mov.u64 	%rd79651, %rd5;
$L__BB1_1075:
	shr.u64 	%rd79652, %rd79651, 1;
	add.s64 	%rd2175, %rd79653, %rd79652;
	shl.b64 	%rd67322, %rd2175, 2;
	add.s64 	%rd67323, %rd1686, %rd67322;
	ld.u32 	%r11719, [%rd67323];
	setp.ge.s32 	%p7810, %r11719, %r302;
	@%p7810 bra 	$L__BB1_1077;
	add.s64 	%rd79653, %rd2175, 1;
	not.b64 	%rd67324, %rd79652;
	add.s64 	%rd79652, %rd79651, %rd67324;
$L__BB1_1077:
	setp.ne.s64 	%p7811, %rd79652, 0;
	mov.u64 	%rd79651, %rd79652;
	@%p7811 bra 	$L__BB1_1075;
	cvt.u32.u64 	%r304, %rd79653;
	mov.b64 	%rd79657, 0;
	mov.u64 	%rd79655, %rd5;
$L__BB1_1079:
	shr.u64 	%rd79656, %rd79655, 1;
	add.s64 	%rd2183, %rd79657, %rd79656;
	shl.b64 	%rd67326, %rd2183, 2;
	add.s64 	%rd67327, %rd1686, %rd67326;
	ld.u32 	%r11720, [%rd67327];
	setp.ge.s32 	%p7812, %r11720, %r303;
	@%p7812 bra 	$L__BB1_1081;
	add.s64 	%rd79657, %rd2183, 1;
	not.b64 	%rd67328, %rd79656;
	add.s64 	%rd79656, %rd79655, %rd67328;
$L__BB1_1081:
	setp.ne.s64 	%p7813, %rd79656, 0;
	mov.u64 	%rd79655, %rd79656;
	@%p7813 bra 	$L__BB1_1079;
	cvt.u32.u64 	%r305, %rd79657;
	mov.b64 	%rd79661, 0;
	mov.u64 	%rd79659, %rd5;
$L__BB1_1083:
	shr.u64 	%rd79660, %rd79659, 1;
	add.s64 	%rd2191, %rd79661, %rd79660;
	shl.b64 	%rd67330, %rd2191, 2;
	add.s64 	%rd67331, %rd1703, %rd67330;
	ld.u32 	%r11721, [%rd67331];
	setp.ge.s32 	%p7814, %r11721, %r304;
	@%p7814 bra 	$L__BB1_1085;
	add.s64 	%rd79661, %rd2191, 1;
	not.b64 	%rd67332, %rd79660;
	add.s64 	%rd79660, %rd79659, %rd67332;
$L__BB1_1085:
	setp.ne.s64 	%p7815, %rd79660, 0;
	mov.u64 	%rd79659, %rd79660;
	@%p7815 bra 	$L__BB1_1083;
	cvt.u32.u64 	%r306, %rd79661;
	mov.b64 	%rd79665, 0;
	mov.u64 	%rd79663, %rd5;
$L__BB1_1087:
	shr.u64 	%rd79664, %rd79663, 1;
	add.s64 	%rd2199, %rd79665, %rd79664;
	shl.b64 	%rd67334, %rd2199, 2;
	add.s64 	%rd67335, %rd1703, %rd67334;
	ld.u32 	%r11722, [%rd67335];
	setp.ge.s32 	%p7816, %r11722, %r305;
	@%p7816 bra 	$L__BB1_1089;
	add.s64 	%rd79665, %rd2199, 1;
	not.b64 	%rd67336, %rd79664;
	add.s64 	%rd79664, %rd79663, %rd67336;
$L__BB1_1089:
	setp.ne.s64 	%p7817, %rd79664, 0;
	mov.u64 	%rd79663, %rd79664;
	@%p7817 bra 	$L__BB1_1087;
	cvt.u32.u64 	%r307, %rd79665;
	mov.b64 	%rd79669, 0;
	mov.u64 	%rd79667, %rd5;
$L__BB1_1091:
	shr.u64 	%rd79668, %rd79667, 1;
	add.s64 	%rd2207, %rd79669, %rd79668;
	shl.b64 	%rd67338, %rd2207, 2;
	add.s64 	%rd67339, %rd1720, %rd67338;
	ld.u32 	%r11723, [%rd67339];
	setp.ge.s32 	%p7818, %r11723, %r306;
	@%p7818 bra 	$L__BB1_1093;
	add.s64 	%rd79669, %rd2207, 1;
	not.b64 	%rd67340, %rd79668;
	add.s64 	%rd79668, %rd79667, %rd67340;
$L__BB1_1093:
	setp.ne.s64 	%p7819, %rd79668, 0;
	mov.u64 	%rd79667, %rd79668;
	@%p7819 bra 	$L__BB1_1091;
	cvt.u32.u64 	%r308, %rd79669;
	mov.b64 	%rd79673, 0;
	mov.u64 	%rd79671, %rd5;
$L__BB1_1095:
	shr.u64 	%rd79672, %rd79671, 1;
	add.s64 	%rd2215, %rd79673, %rd79672;
	shl.b64 	%rd67342, %rd2215, 2;
	add.s64 	%rd67343, %rd1720, %rd67342;
	ld.u32 	%r11724, [%rd67343];
	setp.ge.s32 	%p7820, %r11724, %r307;
	@%p7820 bra 	$L__BB1_1097;
	add.s64 	%rd79673, %rd2215, 1;
	not.b64 	%rd67344, %rd79672;
	add.s64 	%rd79672, %rd79671, %rd67344;
$L__BB1_1097:
	setp.ne.s64 	%p7821, %rd79672, 0;
	mov.u64 	%rd79671, %rd79672;
	@%p7821 bra 	$L__BB1_1095;
	cvt.u32.u64 	%r309, %rd79673;
	mov.b64 	%rd79677, 0;
	mov.u64 	%rd79675, %rd5;
$L__BB1_1099:
	shr.u64 	%rd79676, %rd79675, 1;
	add.s64 	%rd2223, %rd79677, %rd79676;
	shl.b64 	%rd67346, %rd2223, 2;
	add.s64 	%rd67347, %rd1737, %rd67346;
	ld.u32 	%r11725, [%rd67347];
	setp.ge.s32 	%p7822, %r11725, %r308;
	@%p7822 bra 	$L__BB1_1101;
	add.s64 	%rd79677, %rd2223, 1;
	not.b64 	%rd67348, %rd79676;
	add.s64 	%rd79676, %rd79675, %rd67348;
$L__BB1_1101:
	setp.ne.s64 	%p7823, %rd79676, 0;
	mov.u64 	%rd79675, %rd79676;
	@%p7823 bra 	$L__BB1_1099;
	cvt.u32.u64 	%r310, %rd79677;
	mov.b64 	%rd79681, 0;
	mov.u64 	%rd79679, %rd5;
$L__BB1_1103:
	shr.u64 	%rd79680, %rd79679, 1;
	add.s64 	%rd2231, %rd79681, %rd79680;
	shl.b64 	%rd67350, %rd2231, 2;
	add.s64 	%rd67351, %rd1737, %rd67350;
	ld.u32 	%r11726, [%rd67351];
	setp.ge.s32 	%p7824, %r11726, %r309;
	@%p7824 bra 	$L__BB1_1105;
	add.s64 	%rd79681, %rd2231, 1;
	not.b64 	%rd67352, %rd79680;
	add.s64 	%rd79680, %rd79679, %rd67352;
$L__BB1_1105:
	setp.ne.s64 	%p7825, %rd79680, 0;
	mov.u64 	%rd79679, %rd79680;
	@%p7825 bra 	$L__BB1_1103;
	cvt.u32.u64 	%r311, %rd79681;
	mov.b64 	%rd79685, 0;
	mov.u64 	%rd79683, %rd5;
$L__BB1_1107:
	shr.u64 	%rd79684, %rd79683, 1;
	add.s64 	%rd2239, %rd79685, %rd79684;
	shl.b64 	%rd67354, %rd2239, 2;
	add.s64 	%rd67355, %rd1754, %rd67354;
	ld.u32 	%r11727, [%rd67355];
	setp.ge.s32 	%p7826, %r11727, %r310;
	@%p7826 bra 	$L__BB1_1109;
	add.s64 	%rd79685, %rd2239, 1;
	not.b64 	%rd67356, %rd79684;
	add.s64 	%rd79684, %rd79683, %rd67356;
$L__BB1_1109:
	setp.ne.s64 	%p7827, %rd79684, 0;
	mov.u64 	%rd79683, %rd79684;
	@%p7827 bra 	$L__BB1_1107;
	cvt.u32.u64 	%r312, %rd79685;
	mov.b64 	%rd79689, 0;
	mov.u64 	%rd79687, %rd5;
$L__BB1_1111:
	shr.u64 	%rd79688, %rd79687, 1;
	add.s64 	%rd2247, %rd79689, %rd79688;
	shl.b64 	%rd67358, %rd2247, 2;
	add.s64 	%rd67359, %rd1754, %rd67358;
	ld.u32 	%r11728, [%rd67359];
	setp.ge.s32 	%p7828, %r11728, %r311;
	@%p7828 bra 	$L__BB1_1113;
	add.s64 	%rd79689, %rd2247, 1;
	not.b64 	%rd67360, %rd79688;
	add.s64 	%rd79688, %rd79687, %rd67360;
$L__BB1_1113:
	setp.ne.s64 	%p7829, %rd79688, 0;
	mov.u64 	%rd79687, %rd79688;
	@%p7829 bra 	$L__BB1_1111;
	cvt.u32.u64 	%r313, %rd79689;
	mov.b64 	%rd79693, 0;
	mov.u64 	%rd79691, %rd5;
$L__BB1_1115:
	shr.u64 	%rd79692, %rd79691, 1;
	add.s64 	%rd2255, %rd79693, %rd79692;
	shl.b64 	%rd67362, %rd2255, 2;
	add.s64 	%rd67363, %rd1771, %rd67362;
	ld.u32 	%r11729, [%rd67363];
	setp.ge.s32 	%p7830, %r11729, %r312;
	@%p7830 bra 	$L__BB1_1117;
	add.s64 	%rd79693, %rd2255, 1;
	not.b64 	%rd67364, %rd79692;
	add.s64 	%rd79692, %rd79691, %rd67364;
$L__BB1_1117:
	setp.ne.s64 	%p7831, %rd79692, 0;
	mov.u64 	%rd79691, %rd79692;
	@%p7831 bra 	$L__BB1_1115;
	cvt.u32.u64 	%r314, %rd79693;
	mov.b64 	%rd79697, 0;
	mov.u64 	%rd79695, %rd5;
$L__BB1_1119:
	shr.u64 	%rd79696, %rd79695, 1;
	add.s64 	%rd2263, %rd79697, %rd79696;
	shl.b64 	%rd67366, %rd2263, 2;
	add.s64 	%rd67367, %rd1771, %rd67366;
	ld.u32 	%r11730, [%rd67367];
	setp.ge.s32 	%p7832, %r11730, %r313;
	@%p7832 bra 	$L__BB1_1121;
	add.s64 	%rd79697, %rd2263, 1;
	not.b64 	%rd67368, %rd79696;
	add.s64 	%rd79696, %rd79695, %rd67368;
$L__BB1_1121:
	setp.ne.s64 	%p7833, %rd79696, 0;
	mov.u64 	%rd79695, %rd79696;
	@%p7833 bra 	$L__BB1_1119;
	cvt.u32.u64 	%r11731, %rd79697;
	setp.lt.s32 	%p7834, %r314, %r11731;
	selp.b32 	%r315, %r147, %r169, %p7834;
	selp.b32 	%r316, %r169, %r147, %p7834;
	mov.b64 	%rd79701, 0;
	mov.u64 	%rd79699, %rd5;
$L__BB1_1123:
	shr.u64 	%rd79700, %rd79699, 1;
	add.s64 	%rd2271, %rd79701, %rd79700;
	shl.b64 	%rd67370, %rd2271, 2;
	add.s64 	%rd67371, %rd1618, %rd67370;
	ld.u32 	%r11732, [%rd67371];
	setp.ge.s32 	%p7835, %r11732, %r190;
	@%p7835 bra 	$L__BB1_1125;
	add.s64 	%rd79701, %rd2271, 1;
	not.b64 	%rd67372, %rd79700;
	add.s64 	%rd79700, %rd79699, %rd67372;
$L__BB1_1125:
	setp.ne.s64 	%p7836, %rd79700, 0;
	mov.u64 	%rd79699, %rd79700;
	@%p7836 bra 	$L__BB1_1123;
	cvt.u32.u64 	%r317, %rd79701;
	mov.b64 	%rd79705, 0;
	mov.u64 	%rd79703, %rd5;
$L__BB1_1127:
	shr.u64 	%rd79704, %rd79703, 1;
	add.s64 	%rd2279, %rd79705, %rd79704;
	shl.b64 	%rd67374, %rd2279, 2;
	add.s64 	%rd67375, %rd1618, %rd67374;
	ld.u32 	%r11733, [%rd67375];
	setp.ge.s32 	%p7837, %r11733, %r168;
	@%p7837 bra 	$L__BB1_1129;
	add.s64 	%rd79705, %rd2279, 1;
	not.b64 	%rd67376, %rd79704;
	add.s64 	%rd79704, %rd79703, %rd67376;
$L__BB1_1129:
	setp.ne.s64 	%p7838, %rd79704, 0;
	mov.u64 	%rd79703, %rd79704;
	@%p7838 bra 	$L__BB1_1127;
	cvt.u32.u64 	%r318, %rd79705;
	mov.b64 	%rd79709, 0;
	mov.u64 	%rd79707, %rd5;
$L__BB1_1131:
	shr.u64 	%rd79708, %rd79707, 1;
	add.s64 	%rd2287, %rd79709, %rd79708;
	shl.b64 	%rd67378, %rd2287, 2;
	add.s64 	%rd67379, %rd1635, %rd67378;
	ld.u32 	%r11734, [%rd67379];
	setp.ge.s32 	%p7839, %r11734, %r317;
	@%p7839 bra 	$L__BB1_1133;
	add.s64 	%rd79709, %rd2287, 1;
	not.b64 	%rd67380, %rd79708;
	add.s64 	%rd79708, %rd79707, %rd67380;
$L__BB1_1133:
	setp.ne.s64 	%p7840, %rd79708, 0;
	mov.u64 	%rd79707, %rd79708;
	@%p7840 bra 	$L__BB1_1131;
	cvt.u32.u64 	%r319, %rd79709;
	mov.b64 	%rd79713, 0;
	mov.u64 	%rd79711, %rd5;
$L__BB1_1135:
	shr.u64 	%rd79712, %rd79711, 1;
	add.s64 	%rd2295, %rd79713, %rd79712;
	shl.b64 	%rd67382, %rd2295, 2;
	add.s64 	%rd67383, %rd1635, %rd67382;
	ld.u32 	%r11735, [%rd67383];
	setp.ge.s32 	%p7841, %r11735, %r318;
	@%p7841 bra 	$L__BB1_1137;
	add.s64 	%rd79713, %rd2295, 1;
	not.b64 	%rd67384, %rd79712;
	add.s64 	%rd79712, %rd79711, %rd67384;
$L__BB1_1137:
	setp.ne.s64 	%p7842, %rd79712, 0;
	mov.u64 	%rd79711, %rd79712;
	@%p7842 bra 	$L__BB1_1135;
	cvt.u32.u64 	%r320, %rd79713;
	mov.b64 	%rd79717, 0;
	mov.u64 	%rd79715, %rd5;
$L__BB1_1139:
	shr.u64 	%rd79716, %rd79715, 1;
	add.s64 	%rd2303, %rd79717, %rd79716;
	shl.b64 	%rd67386, %rd2303, 2;
	add.s64 	%rd67387, %rd1652, %rd67386;
	ld.u32 	%r11736, [%rd67387];
	setp.ge.s32 	%p7843, %r11736, %r319;
	@%p7843 bra 	$L__BB1_1141;
	add.s64 	%rd79717, %rd2303, 1;
	not.b64 	%rd67388, %rd79716;
	add.s64 	%rd79716, %rd79715, %rd67388;
$L__BB1_1141:
	setp.ne.s64 	%p7844, %rd79716, 0;
	mov.u64 	%rd79715, %rd79716;
	@%p7844 bra 	$L__BB1_1139;
	cvt.u32.u64 	%r321, %rd79717;
	mov.b64 	%rd79721, 0;
	mov.u64 	%rd79719, %rd5;
$L__BB1_1143:
	shr.u64 	%rd79720, %rd79719, 1;
	add.s64 	%rd2311, %rd79721, %rd79720;
	shl.b64 	%rd67390, %rd2311, 2;
	add.s64 	%rd67391, %rd1652, %rd67390;
	ld.u32 	%r11737, [%rd67391];
	setp.ge.s32 	%p7845, %r11737, %r320;
	@%p7845 bra 	$L__BB1_1145;
	add.s64 	%rd79721, %rd2311, 1;
	not.b64 	%rd67392, %rd79720;
	add.s64 	%rd79720, %rd79719, %rd67392;
$L__BB1_1145:
	setp.ne.s64 	%p7846, %rd79720, 0;
	mov.u64 	%rd79719, %rd79720;
	@%p7846 bra 	$L__BB1_1143;
	cvt.u32.u64 	%r322, %rd79721;
	mov.b64 	%rd79725, 0;
	mov.u64 	%rd79723, %rd5;
$L__BB1_1147:
	shr.u64 	%rd79724, %rd79723, 1;
	add.s64 	%rd2319, %rd79725, %rd79724;
	shl.b64 	%rd67394, %rd2319, 2;
	add.s64 	%rd67395, %rd1669, %rd67394;
	ld.u32 	%r11738, [%rd67395];
	setp.ge.s32 	%p7847, %r11738, %r321;
	@%p7847 bra 	$L__BB1_1149;
	add.s64 	%rd79725, %rd2319, 1;
	not.b64 	%rd67396, %rd79724;
	add.s64 	%rd79724, %rd79723, %rd67396;
$L__BB1_1149:
	setp.ne.s64 	%p7848, %rd79724, 0;
	mov.u64 	%rd79723, %rd79724;
	@%p7848 bra 	$L__BB1_1147;
	cvt.u32.u64 	%r323, %rd79725;
	mov.b64 	%rd79729, 0;
	mov.u64 	%rd79727, %rd5;
$L__BB1_1151:
	shr.u64 	%rd79728, %rd79727, 1;
	add.s64 	%rd2327, %rd79729, %rd79728;
	shl.b64 	%rd67398, %rd2327, 2;
	add.s64 	%rd67399, %rd1669, %rd67398;
	ld.u32 	%r11739, [%rd67399];
	setp.ge.s32 	%p7849, %r11739, %r322;
	@%p7849 bra 	$L__BB1_1153;
	add.s64 	%rd79729, %rd2327, 1;
	not.b64 	%rd67400, %rd79728;
	add.s64 	%rd79728, %rd79727, %rd67400;
$L__BB1_1153:
	setp.ne.s64 	%p7850, %rd79728, 0;
	mov.u64 	%rd79727, %rd79728;
	@%p7850 bra 	$L__BB1_1151;
	cvt.u32.u64 	%r324, %rd79729;
	mov.b64 	%rd79733, 0;
	mov.u64 	%rd79731, %rd5;
$L__BB1_1155:
	shr.u64 	%rd79732, %rd79731, 1;
	add.s64 	%rd2335, %rd79733, %rd79732;
	shl.b64 	%rd67402, %rd2335, 2;
	add.s64 	%rd67403, %rd1686, %rd67402;
	ld.u32 	%r11740, [%rd67403];
	setp.ge.s32 	%p7851, %r11740, %r323;
	@%p7851 bra 	$L__BB1_1157;
	add.s64 	%rd79733, %rd2335, 1;
	not.b64 	%rd67404, %rd79732;
	add.s64 	%rd79732, %rd79731, %rd67404;
$L__BB1_1157:
	setp.ne.s64 	%p7852, %rd79732, 0;
	mov.u64 	%rd79731, %rd79732;
	@%p7852 bra 	$L__BB1_1155;
	cvt.u32.u64 	%r325, %rd79733;
	mov.b64 	%rd79737, 0;
	mov.u64 	%rd79735, %rd5;
$L__BB1_1159:
	shr.u64 	%rd79736, %rd79735, 1;
	add.s64 	%rd2343, %rd79737, %rd79736;
	shl.b64 	%rd67406, %rd2343, 2;
	add.s64 	%rd67407, %rd1686, %rd67406;
	ld.u32 	%r11741, [%rd67407];
	setp.ge.s32 	%p7853, %r11741, %r324;
	@%p7853 bra 	$L__BB1_1161;
	add.s64 	%rd79737, %rd2343, 1;
	not.b64 	%rd67408, %rd79736;
	add.s64 	%rd79736, %rd79735, %rd67408;
$L__BB1_1161:
	setp.ne.s64 	%p7854, %rd79736, 0;
	mov.u64 	%rd79735, %rd79736;
	@%p7854 bra 	$L__BB1_1159;
	cvt.u32.u64 	%r326, %rd79737;
	mov.b64 	%rd79741, 0;
	mov.u64 	%rd79739, %rd5;
$L__BB1_1163:
	shr.u64 	%rd79740, %rd79739, 1;
	add.s64 	%rd2351, %rd79741, %rd79740;
	shl.b64 	%rd67410, %rd2351, 2;
	add.s64 	%rd67411, %rd1703, %rd67410;
	ld.u32 	%r11742, [%rd67411];
	setp.ge.s32 	%p7855, %r11742, %r325;
	@%p7855 bra 	$L__BB1_1165;
	add.s64 	%rd79741, %rd2351, 1;
	not.b64 	%rd67412, %rd79740;
	add.s64 	%rd79740, %rd79739, %rd67412;
$L__BB1_1165:
	setp.ne.s64 	%p7856, %rd79740, 0;
	mov.u64 	%rd79739, %rd79740;
	@%p7856 bra 	$L__BB1_1163;
	cvt.u32.u64 	%r327, %rd79741;
	mov.b64 	%rd79745, 0;
	mov.u64 	%rd79743, %rd5;
$L__BB1_1167:
	shr.u64 	%rd79744, %rd79743, 1;
	add.s64 	%rd2359, %rd79745, %rd79744;
	shl.b64 	%rd67414, %rd2359, 2;
	add.s64 	%rd67415, %rd1703, %rd67414;
	ld.u32 	%r11743, [%rd67415];
	setp.ge.s32 	%p7857, %r11743, %r326;
	@%p7857 bra 	$L__BB1_1169;
	add.s64 	%rd79745, %rd2359, 1;
	not.b64 	%rd67416, %rd79744;
	add.s64 	%rd79744, %rd79743, %rd67416;
$L__BB1_1169:
	setp.ne.s64 	%p7858, %rd79744, 0;
	mov.u64 	%rd79743, %rd79744;
	@%p7858 bra 	$L__BB1_1167;
	cvt.u32.u64 	%r328, %rd79745;
	mov.b64 	%rd79749, 0;
	mov.u64 	%rd79747, %rd5;
$L__BB1_1171:
	shr.u64 	%rd79748, %rd79747, 1;
	add.s64 	%rd2367, %rd79749, %rd79748;
	shl.b64 	%rd67418, %rd2367, 2;
	add.s64 	%rd67419, %rd1720, %rd67418;
	ld.u32 	%r11744, [%rd67419];
	setp.ge.s32 	%p7859, %r11744, %r327;
	@%p7859 bra 	$L__BB1_1173;
	add.s64 	%rd79749, %rd2367, 1;
	not.b64 	%rd67420, %rd79748;
	add.s64 	%rd79748, %rd79747, %rd67420;
$L__BB1_1173:
	setp.ne.s64 	%p7860, %rd79748, 0;
	mov.u64 	%rd79747, %rd79748;
	@%p7860 bra 	$L__BB1_1171;
	cvt.u32.u64 	%r329, %rd79749;
	mov.b64 	%rd79753, 0;
	mov.u64 	%rd79751, %rd5;
$L__BB1_1175:
	shr.u64 	%rd79752, %rd79751, 1;
	add.s64 	%rd2375, %rd79753, %rd79752;
	shl.b64 	%rd67422, %rd2375, 2;
	add.s64 	%rd67423, %rd1720, %rd67422;
	ld.u32 	%r11745, [%rd67423];
	setp.ge.s32 	%p7861, %r11745, %r328;
	@%p7861 bra 	$L__BB1_1177;
	add.s64 	%rd79753, %rd2375, 1;
	not.b64 	%rd67424, %rd79752;
	add.s64 	%rd79752, %rd79751, %rd67424;
$L__BB1_1177:
	setp.ne.s64 	%p7862, %rd79752, 0;
	mov.u64 	%rd79751, %rd79752;
	@%p7862 bra 	$L__BB1_1175;
	cvt.u32.u64 	%r330, %rd79753;
	mov.b64 	%rd79757, 0;
	mov.u64 	%rd79755, %rd5;
$L__BB1_1179:
	shr.u64 	%rd79756, %rd79755, 1;
	add.s64 	%rd2383, %rd79757, %rd79756;
	shl.b64 	%rd67426, %rd2383, 2;
	add.s64 	%rd67427, %rd1737, %rd67426;
	ld.u32 	%r11746, [%rd67427];
	setp.ge.s32 	%p7863, %r11746, %r329;
	@%p7863 bra 	$L__BB1_1181;
	add.s64 	%rd79757, %rd2383, 1;
	not.b64 	%rd67428, %rd79756;
	add.s64 	%rd79756, %rd79755, %rd67428;
$L__BB1_1181:
	setp.ne.s64 	%p7864, %rd79756, 0;
	mov.u64 	%rd79755, %rd79756;
	@%p7864 bra 	$L__BB1_1179;
	cvt.u32.u64 	%r331, %rd79757;
	mov.b64 	%rd79761, 0;
	mov.u64 	%rd79759, %rd5;
$L__BB1_1183:
	shr.u64 	%rd79760, %rd79759, 1;
	add.s64 	%rd2391, %rd79761, %rd79760;
	shl.b64 	%rd67430, %rd2391, 2;
	add.s64 	%rd67431, %rd1737, %rd67430;
	ld.u32 	%r11747, [%rd67431];
	setp.ge.s32 	%p7865, %r11747, %r330;
	@%p7865 bra 	$L__BB1_1185;
	add.s64 	%rd79761, %rd2391, 1;
	not.b64 	%rd67432, %rd79760;
	add.s64 	%rd79760, %rd79759, %rd67432;
$L__BB1_1185:
	setp.ne.s64 	%p7866, %rd79760, 0;
	mov.u64 	%rd79759, %rd79760;
	@%p7866 bra 	$L__BB1_1183;
	cvt.u32.u64 	%r332, %rd79761;
	mov.b64 	%rd79765, 0;
	mov.u64 	%rd79763, %rd5;
$L__BB1_1187:
	shr.u64 	%rd79764, %rd79763, 1;
	add.s64 	%rd2399, %rd79765, %rd79764;
	shl.b64 	%rd67434, %rd2399, 2;
	add.s64 	%rd67435, %rd1754, %rd67434;
	ld.u32 	%r11748, [%rd67435];
	setp.ge.s32 	%p7867, %r11748, %r331;
	@%p7867 bra 	$L__BB1_1189;
	add.s64 	%rd79765, %rd2399, 1;
	not.b64 	%rd67436, %rd79764;
	add.s64 	%rd79764, %rd79763, %rd67436;
$L__BB1_1189:
	setp.ne.s64 	%p7868, %rd79764, 0;
	mov.u64 	%rd79763, %rd79764;
	@%p7868 bra 	$L__BB1_1187;
	cvt.u32.u64 	%r333, %rd79765;
	mov.b64 	%rd79769, 0;
	mov.u64 	%rd79767, %rd5;
$L__BB1_1191:
	shr.u64 	%rd79768, %rd79767, 1;
	add.s64 	%rd2407, %rd79769, %rd79768;
	shl.b64 	%rd67438, %rd2407, 2;
	add.s64 	%rd67439, %rd1754, %rd67438;
	ld.u32 	%r11749, [%rd67439];
	setp.ge.s32 	%p7869, %r11749, %r332;
	@%p7869 bra 	$L__BB1_1193;
	add.s64 	%rd79769, %rd2407, 1;
	not.b64 	%rd67440, %rd79768;
	add.s64 	%rd79768, %rd79767, %rd67440;
$L__BB1_1193:
	setp.ne.s64 	%p7870, %rd79768, 0;
	mov.u64 	%rd79767, %rd79768;
	@%p7870 bra 	$L__BB1_1191;
	cvt.u32.u64 	%r334, %rd79769;
	mov.b64 	%rd79773, 0;
	mov.u64 	%rd79771, %rd5;
$L__BB1_1195:
	shr.u64 	%rd79772, %rd79771, 1;
	add.s64 	%rd2415, %rd79773, %rd79772;
	shl.b64 	%rd67442, %rd2415, 2;
	add.s64 	%rd67443, %rd1771, %rd67442;
	ld.u32 	%r11750, [%rd67443];
	setp.ge.s32 	%p7871, %r11750, %r333;
	@%p7871 bra 	$L__BB1_1197;
	add.s64 	%rd79773, %rd2415, 1;
	not.b64 	%rd67444, %rd79772;
	add.s64 	%rd79772, %rd79771, %rd67444;
$L__BB1_1197:
	setp.ne.s64 	%p7872, %rd79772, 0;
	mov.u64 	%rd79771, %rd79772;
	@%p7872 bra 	$L__BB1_1195;
	cvt.u32.u64 	%r335, %rd79773;
	mov.b64 	%rd79777, 0;
	mov.u64 	%rd79775, %rd5;
$L__BB1_1199:
	shr.u64 	%rd79776, %rd79775, 1;
	add.s64 	%rd2423, %rd79777, %rd79776;
	shl.b64 	%rd67446, %rd2423, 2;
	add.s64 	%rd67447, %rd1771, %rd67446;
	ld.u32 	%r11751, [%rd67447];
	setp.ge.s32 	%p7873, %r11751, %r334;
	@%p7873 bra 	$L__BB1_1201;
	add.s64 	%rd79777, %rd2423, 1;
	not.b64 	%rd67448, %rd79776;
	add.s64 	%rd79776, %rd79775, %rd67448;
$L__BB1_1201:
	setp.ne.s64 	%p7874, %rd79776, 0;
	mov.u64 	%rd79775, %rd79776;
	@%p7874 bra 	$L__BB1_1199;
	cvt.u32.u64 	%r11752, %rd79777;
	setp.lt.s32 	%p7875, %r335, %r11752;
	selp.b32 	%r336, %r168, %r190, %p7875;
	selp.b32 	%r337, %r190, %r168, %p7875;
	mov.b64 	%rd79781, 0;
	mov.u64 	%rd79779, %rd5;
$L__BB1_1203:
	shr.u64 	%rd79780, %rd79779, 1;
	add.s64 	%rd2431, %rd79781, %rd79780;
	shl.b64 	%rd67450, %rd2431, 2;
	add.s64 	%rd67451, %rd1618, %rd67450;
	ld.u32 	%r11753, [%rd67451];
	setp.ge.s32 	%p7876, %r11753, %r15106;
	@%p7876 bra 	$L__BB1_1205;
	add.s64 	%rd79781, %rd2431, 1;
	not.b64 	%rd67452, %rd79780;
	add.s64 	%rd79780, %rd79779, %rd67452;
$L__BB1_1205:
	setp.ne.s64 	%p7877, %rd79780, 0;
	mov.u64 	%rd79779, %rd79780;
	@%p7877 bra 	$L__BB1_1203;
	cvt.u32.u64 	%r338, %rd79781;
	mov.b64 	%rd79785, 0;
	mov.u64 	%rd79783, %rd5;
$L__BB1_1207:
	shr.u64 	%rd79784, %rd79783, 1;
	add.s64 	%rd2439, %rd79785, %rd79784;
	shl.b64 	%rd67454, %rd2439, 2;
	add.s64 	%rd67455, %rd1618, %rd67454;
	ld.u32 	%r11754, [%rd67455];
	setp.ge.s32 	%p7878, %r11754, %r189;
	@%p7878 bra 	$L__BB1_1209;
	add.s64 	%rd79785, %rd2439, 1;
	not.b64 	%rd67456, %rd79784;
	add.s64 	%rd79784, %rd79783, %rd67456;
$L__BB1_1209:
	setp.ne.s64 	%p7879, %rd79784, 0;
	mov.u64 	%rd79783, %rd79784;
	@%p7879 bra 	$L__BB1_1207;
	cvt.u32.u64 	%r339, %rd79785;
	mov.b64 	%rd79789, 0;
	mov.u64 	%rd79787, %rd5;
$L__BB1_1211:
	shr.u64 	%rd79788, %rd79787, 1;
	add.s64 	%rd2447, %rd79789, %rd79788;
	shl.b64 	%rd67458, %rd2447, 2;
	add.s64 	%rd67459, %rd1635, %rd67458;
	ld.u32 	%r11755, [%rd67459];
	setp.ge.s32 	%p7880, %r11755, %r338;
	@%p7880 bra 	$L__BB1_1213;
	add.s64 	%rd79789, %rd2447, 1;
	not.b64 	%rd67460, %rd79788;
	add.s64 	%rd79788, %rd79787, %rd67460;
$L__BB1_1213:
	setp.ne.s64 	%p7881, %rd79788, 0;
	mov.u64 	%rd79787, %rd79788;
	@%p7881 bra 	$L__BB1_1211;
	cvt.u32.u64 	%r340, %rd79789;
	mov.b64 	%rd79793, 0;
	mov.u64 	%rd79791, %rd5;
$L__BB1_1215:
	shr.u64 	%rd79792, %rd79791, 1;
	add.s64 	%rd2455, %rd79793, %rd79792;
	shl.b64 	%rd67462, %rd2455, 2;
	add.s64 	%rd67463, %rd1635, %rd67462;
	ld.u32 	%r11756, [%rd67463];
	setp.ge.s32 	%p7882, %r11756, %r339;
	@%p7882 bra 	$L__BB1_1217;
	add.s64 	%rd79793, %rd2455, 1;
	not.b64 	%rd67464, %rd79792;
	add.s64 	%rd79792, %rd79791, %rd67464;
$L__BB1_1217:
	setp.ne.s64 	%p7883, %rd79792, 0;
	mov.u64 	%rd79791, %rd79792;
	@%p7883 bra 	$L__BB1_1215;
	cvt.u32.u64 	%r341, %rd79793;
	mov.b64 	%rd79797, 0;
	mov.u64 	%rd79795, %rd5;
$L__BB1_1219:
	shr.u64 	%rd79796, %rd79795, 1;
	add.s64 	%rd2463, %rd79797, %rd79796;
	shl.b64 	%rd67466, %rd2463, 2;
	add.s64 	%rd67467, %rd1652, %rd67466;
	ld.u32 	%r11757, [%rd67467];
	setp.ge.s32 	%p7884, %r11757, %r340;
	@%p7884 bra 	$L__BB1_1221;
	add.s64 	%rd79797, %rd2463, 1;
	not.b64 	%rd67468, %rd79796;
	add.s64 	%rd79796, %rd79795, %rd67468;
$L__BB1_1221:
	setp.ne.s64 	%p7885, %rd79796, 0;
	mov.u64 	%rd79795, %rd79796;
	@%p7885 bra 	$L__BB1_1219;
	cvt.u32.u64 	%r342, %rd79797;
	mov.b64 	%rd79801, 0;
	mov.u64 	%rd79799, %rd5;
$L__BB1_1223:
	shr.u64 	%rd79800, %rd79799, 1;
	add.s64 	%rd2471, %rd79801, %rd79800;
	shl.b64 	%rd67470, %rd2471, 2;
	add.s64 	%rd67471, %rd1652, %rd67470;
	ld.u32 	%r11758, [%rd67471];
	setp.ge.s32 	%p7886, %r11758, %r341;
	@%p7886 bra 	$L__BB1_1225;
	add.s64 	%rd79801, %rd2471, 1;
	not.b64 	%rd67472, %rd79800;
	add.s64 	%rd79800, %rd79799, %rd67472;
$L__BB1_1225:
	setp.ne.s64 	%p7887, %rd79800, 0;
	mov.u64 	%rd79799, %rd79800;
	@%p7887 bra 	$L__BB1_1223;
	cvt.u32.u64 	%r343, %rd79801;
	mov.b64 	%rd79805, 0;
	mov.u64 	%rd79803, %rd5;
$L__BB1_1227:
	shr.u64 	%rd79804, %rd79803, 1;
	add.s64 	%rd2479, %rd79805, %rd79804;
	shl.b64 	%rd67474, %rd2479, 2;
	add.s64 	%rd67475, %rd1669, %rd67474;
	ld.u32 	%r11759, [%rd67475];
	setp.ge.s32 	%p7888, %r11759, %r342;
	@%p7888 bra 	$L__BB1_1229;
	add.s64 	%rd79805, %rd2479, 1;
	not.b64 	%rd67476, %rd79804;
	add.s64 	%rd79804, %rd79803, %rd67476;
$L__BB1_1229:
	setp.ne.s64 	%p7889, %rd79804, 0;
	mov.u64 	%rd79803, %rd79804;
	@%p7889 bra 	$L__BB1_1227;
	cvt.u32.u64 	%r344, %rd79805;
	mov.b64 	%rd79809, 0;
	mov.u64 	%rd79807, %rd5;
$L__BB1_1231:
	shr.u64 	%rd79808, %rd79807, 1;
	add.s64 	%rd2487, %rd79809, %rd79808;
	shl.b64 	%rd67478, %rd2487, 2;
	add.s64 	%rd67479, %rd1669, %rd67478;
	ld.u32 	%r11760, [%rd67479];
	setp.ge.s32 	%p7890, %r11760, %r343;
	@%p7890 bra 	$L__BB1_1233;
	add.s64 	%rd79809, %rd2487, 1;
	not.b64 	%rd67480, %rd79808;
	add.s64 	%rd79808, %rd79807, %rd67480;
$L__BB1_1233:
	setp.ne.s64 	%p7891, %rd79808, 0;
	mov.u64 	%rd79807, %rd79808;
	@%p7891 bra 	$L__BB1_1231;
	cvt.u32.u64 	%r345, %rd79809;
	mov.b64 	%rd79813, 0;
	mov.u64 	%rd79811, %rd5;
$L__BB1_1235:
	shr.u64 	%rd79812, %rd79811, 1;
	add.s64 	%rd2495, %rd79813, %rd79812;
	shl.b64 	%rd67482, %rd2495, 2;
	add.s64 	%rd67483, %rd1686, %rd67482;
	ld.u32 	%r11761, [%rd67483];
	setp.ge.s32 	%p7892, %r11761, %r344;
	@%p7892 bra 	$L__BB1_1237;
	add.s64 	%rd79813, %rd2495, 1;
	not.b64 	%rd67484, %rd79812;
	add.s64 	%rd79812, %rd79811, %rd67484;
$L__BB1_1237:
	setp.ne.s64 	%p7893, %rd79812, 0;
	mov.u64 	%rd79811, %rd79812;
	@%p7893 bra 	$L__BB1_1235;
	cvt.u32.u64 	%r346, %rd79813;
	mov.b64 	%rd79817, 0;
	mov.u64 	%rd79815, %rd5;
$L__BB1_1239:
	shr.u64 	%rd79816, %rd79815, 1;
	add.s64 	%rd2503, %rd79817, %rd79816;
	shl.b64 	%rd67486, %rd2503, 2;
	add.s64 	%rd67487, %rd1686, %rd67486;
	ld.u32 	%r11762, [%rd67487];
	setp.ge.s32 	%p7894, %r11762, %r345;
	@%p7894 bra 	$L__BB1_1241;
	add.s64 	%rd79817, %rd2503, 1;
	not.b64 	%rd67488, %rd79816;
	add.s64 	%rd79816, %rd79815, %rd67488;
$L__BB1_1241:
	setp.ne.s64 	%p7895, %rd79816, 0;
	mov.u64 	%rd79815, %rd79816;
	@%p7895 bra 	$L__BB1_1239;
	cvt.u32.u64 	%r347, %rd79817;
	mov.b64 	%rd79821, 0;
	mov.u64 	%rd79819, %rd5;
$L__BB1_1243:
	shr.u64 	%rd79820, %rd79819, 1;
	add.s64 	%rd2511, %rd79821, %rd79820;
	shl.b64 	%rd67490, %rd2511, 2;
	add.s64 	%rd67491, %rd1703, %rd67490;
	ld.u32 	%r11763, [%rd67491];
	setp.ge.s32 	%p7896, %r11763, %r346;
	@%p7896 bra 	$L__BB1_1245;
	add.s64 	%rd79821, %rd2511, 1;
	not.b64 	%rd67492, %rd79820;
	add.s64 	%rd79820, %rd79819, %rd67492;
$L__BB1_1245:
	setp.ne.s64 	%p7897, %rd79820, 0;
	mov.u64 	%rd79819, %rd79820;
	@%p7897 bra 	$L__BB1_1243;
	cvt.u32.u64 	%r348, %rd79821;
	mov.b64 	%rd79825, 0;
	mov.u64 	%rd79823, %rd5;
$L__BB1_1247:
	shr.u64 	%rd79824, %rd79823, 1;
	add.s64 	%rd2519, %rd79825, %rd79824;
	shl.b64 	%rd67494, %rd2519, 2;
	add.s64 	%rd67495, %rd1703, %rd67494;
	ld.u32 	%r11764, [%rd67495];
	setp.ge.s32 	%p7898, %r11764, %r347;
	@%p7898 bra 	$L__BB1_1249;
	add.s64 	%rd79825, %rd2519, 1;
	not.b64 	%rd67496, %rd79824;
	add.s64 	%rd79824, %rd79823, %rd67496;
$L__BB1_1249:
	setp.ne.s64 	%p7899, %rd79824, 0;
	mov.u64 	%rd79823, %rd79824;
	@%p7899 bra 	$L__BB1_1247;
	cvt.u32.u64 	%r349, %rd79825;
	mov.b64 	%rd79829, 0;
	mov.u64 	%rd79827, %rd5;
$L__BB1_1251:
	shr.u64 	%rd79828, %rd79827, 1;
	add.s64 	%rd2527, %rd79829, %rd79828;
	shl.b64 	%rd67498, %rd2527, 2;
	add.s64 	%rd67499, %rd1720, %rd67498;
	ld.u32 	%r11765, [%rd67499];
	setp.ge.s32 	%p7900, %r11765, %r348;
	@%p7900 bra 	$L__BB1_1253;
	add.s64 	%rd79829, %rd2527, 1;
	not.b64 	%rd67500, %rd79828;
	add.s64 	%rd79828, %rd79827, %rd67500;
$L__BB1_1253:
	setp.ne.s64 	%p7901, %rd79828, 0;
	mov.u64 	%rd79827, %rd79828;
	@%p7901 bra 	$L__BB1_1251;
	cvt.u32.u64 	%r350, %rd79829;
	mov.b64 	%rd79833, 0;
	mov.u64 	%rd79831, %rd5;
$L__BB1_1255:
	shr.u64 	%rd79832, %rd79831, 1;
	add.s64 	%rd2535, %rd79833, %rd79832;
	shl.b64 	%rd67502, %rd2535, 2;
	add.s64 	%rd67503, %rd1720, %rd67502;
	ld.u32 	%r11766, [%rd67503];
	setp.ge.s32 	%p7902, %r11766, %r349;
	@%p7902 bra 	$L__BB1_1257;
	add.s64 	%rd79833, %rd2535, 1;
	not.b64 	%rd67504, %rd79832;
	add.s64 	%rd79832, %rd79831, %rd67504;
$L__BB1_1257:
	setp.ne.s64 	%p7903, %rd79832, 0;
	mov.u64 	%rd79831, %rd79832;
	@%p7903 bra 	$L__BB1_1255;
	cvt.u32.u64 	%r351, %rd79833;
	mov.b64 	%rd79837, 0;
	mov.u64 	%rd79835, %rd5;
$L__BB1_1259:
	shr.u64 	%rd79836, %rd79835, 1;
	add.s64 	%rd2543, %rd79837, %rd79836;
	shl.b64 	%rd67506, %rd2543, 2;
	add.s64 	%rd67507, %rd1737, %rd67506;
	ld.u32 	%r11767, [%rd67507];
	setp.ge.s32 	%p7904, %r11767, %r350;
	@%p7904 bra 	$L__BB1_1261;
	add.s64 	%rd79837, %rd2543, 1;
	not.b64 	%rd67508, %rd79836;
	add.s64 	%rd79836, %rd79835, %rd67508;
$L__BB1_1261:
	setp.ne.s64 	%p7905, %rd79836, 0;
	mov.u64 	%rd79835, %rd79836;
	@%p7905 bra 	$L__BB1_1259;
	cvt.u32.u64 	%r352, %rd79837;
	mov.b64 	%rd79841, 0;
	mov.u64 	%rd79839, %rd5;
$L__BB1_1263:
	shr.u64 	%rd79840, %rd79839, 1;
	add.s64 	%rd2551, %rd79841, %rd79840;
	shl.b64 	%rd67510, %rd2551, 2;
	add.s64 	%rd67511, %rd1737, %rd67510;
	ld.u32 	%r11768, [%rd67511];
	setp.ge.s32 	%p7906, %r11768, %r351;
	@%p7906 bra 	$L__BB1_1265;
	add.s64 	%rd79841, %rd2551, 1;
	not.b64 	%rd67512, %rd79840;
	add.s64 	%rd79840, %rd79839, %rd67512;
$L__BB1_1265:
	setp.ne.s64 	%p7907, %rd79840, 0;
	mov.u64 	%rd79839, %rd79840;
	@%p7907 bra 	$L__BB1_1263;
	cvt.u32.u64 	%r353, %rd79841;
	mov.b64 	%rd79845, 0;
	mov.u64 	%rd79843, %rd5;
$L__BB1_1267:
	shr.u64 	%rd79844, %rd79843, 1;
	add.s64 	%rd2559, %rd79845, %rd79844;
	shl.b64 	%rd67514, %rd2559, 2;
	add.s64 	%rd67515, %rd1754, %rd67514;
	ld.u32 	%r11769, [%rd67515];
	setp.ge.s32 	%p7908, %r11769, %r352;
	@%p7908 bra 	$L__BB1_1269;
	add.s64 	%rd79845, %rd2559, 1;
	not.b64 	%rd67516, %rd79844;
	add.s64 	%rd79844, %rd79843, %rd67516;
$L__BB1_1269:
	setp.ne.s64 	%p7909, %rd79844, 0;
	mov.u64 	%rd79843, %rd79844;
	@%p7909 bra 	$L__BB1_1267;
	cvt.u32.u64 	%r354, %rd79845;
	mov.b64 	%rd79849, 0;
	mov.u64 	%rd79847, %rd5;
$L__BB1_1271:
	shr.u64 	%rd79848, %rd79847, 1;
	add.s64 	%rd2567, %rd79849, %rd79848;
	shl.b64 	%rd67518, %rd2567, 2;
	add.s64 	%rd67519, %rd1754, %rd67518;
	ld.u32 	%r11770, [%rd67519];
	setp.ge.s32 	%p7910, %r11770, %r353;
	@%p7910 bra 	$L__BB1_1273;
	add.s64 	%rd79849, %rd2567, 1;
	not.b64 	%rd67520, %rd79848;
	add.s64 	%rd79848, %rd79847, %rd67520;
$L__BB1_1273:
	setp.ne.s64 	%p7911, %rd79848, 0;
	mov.u64 	%rd79847, %rd79848;
	@%p7911 bra 	$L__BB1_1271;
	cvt.u32.u64 	%r355, %rd79849;
	mov.b64 	%rd79853, 0;
	mov.u64 	%rd79851, %rd5;
$L__BB1_1275:
	shr.u64 	%rd79852, %rd79851, 1;
	add.s64 	%rd2575, %rd79853, %rd79852;
	shl.b64 	%rd67522, %rd2575, 2;
	add.s64 	%rd67523, %rd1771, %rd67522;
	ld.u32 	%r11771, [%rd67523];
	setp.ge.s32 	%p7912, %r11771, %r354;
	@%p7912 bra 	$L__BB1_1277;
	add.s64 	%rd79853, %rd2575, 1;
	not.b64 	%rd67524, %rd79852;
	add.s64 	%rd79852, %rd79851, %rd67524;
$L__BB1_1277:
	setp.ne.s64 	%p7913, %rd79852, 0;
	mov.u64 	%rd79851, %rd79852;
	@%p7913 bra 	$L__BB1_1275;
	cvt.u32.u64 	%r356, %rd79853;
	mov.b64 	%rd79857, 0;
	mov.u64 	%rd79855, %rd5;
$L__BB1_1279:
	shr.u64 	%rd79856, %rd79855, 1;
	add.s64 	%rd2583, %rd79857, %rd79856;
	shl.b64 	%rd67526, %rd2583, 2;
	add.s64 	%rd67527, %rd1771, %rd67526;
	ld.u32 	%r11772, [%rd67527];
	setp.ge.s32 	%p7914, %r11772, %r355;
	@%p7914 bra 	$L__BB1_1281;
	add.s64 	%rd79857, %rd2583, 1;
	not.b64 	%rd67528, %rd79856;
	add.s64 	%rd79856, %rd79855, %rd67528;
$L__BB1_1281:
	setp.ne.s64 	%p7915, %rd79856, 0;
	mov.u64 	%rd79855, %rd79856;
	@%p7915 bra 	$L__BB1_1279;
	cvt.u32.u64 	%r11773, %rd79857;
	setp.lt.s32 	%p7916, %r356, %r11773;
	selp.b32 	%r357, %r189, %r15106, %p7916;
	selp.b32 	%r358, %r15106, %r189, %p7916;
	mov.b64 	%rd79861, 0;
	mov.u64 	%rd79859, %rd5;
$L__BB1_1283:
	shr.u64 	%rd79860, %rd79859, 1;
	add.s64 	%rd2591, %rd79861, %rd79860;
	shl.b64 	%rd67530, %rd2591, 2;
	add.s64 	%rd67531, %rd1618, %rd67530;
	ld.u32 	%r11774, [%rd67531];
	setp.ge.s32 	%p7917, %r11774, %r211;
	@%p7917 bra 	$L__BB1_1285;
	add.s64 	%rd79861, %rd2591, 1;
	not.b64 	%rd67532, %rd79860;
	add.s64 	%rd79860, %rd79859, %rd67532;
$L__BB1_1285:
	setp.ne.s64 	%p7918, %rd79860, 0;
	mov.u64 	%rd79859, %rd79860;
	@%p7918 bra 	$L__BB1_1283;
	cvt.u32.u64 	%r359, %rd79861;
	mov.b64 	%rd79865, 0;
	mov.u64 	%rd79863, %rd5;
$L__BB1_1287:
	shr.u64 	%rd79864, %rd79863, 1;
	add.s64 	%rd2599, %rd79865, %rd79864;
	shl.b64 	%rd67534, %rd2599, 2;
	add.s64 	%rd67535, %rd1618, %rd67534;
	ld.u32 	%r11775, [%rd67535];
	setp.ge.s32 	%p7919, %r11775, %r43;
	@%p7919 bra 	$L__BB1_1289;
	add.s64 	%rd79865, %rd2599, 1;
	not.b64 	%rd67536, %rd79864;
	add.s64 	%rd79864, %rd79863, %rd67536;
$L__BB1_1289:
	setp.ne.s64 	%p7920, %rd79864, 0;
	mov.u64 	%rd79863, %rd79864;
	@%p7920 bra 	$L__BB1_1287;
	cvt.u32.u64 	%r360, %rd79865;
	mov.b64 	%rd79869, 0;
	mov.u64 	%rd79867, %rd5;
$L__BB1_1291:
	shr.u64 	%rd79868, %rd79867, 1;
	add.s64 	%rd2607, %rd79869, %rd79868;
	shl.b64 	%rd67538, %rd2607, 2;
	add.s64 	%rd67539, %rd1635, %rd67538;
	ld.u32 	%r11776, [%rd67539];
	setp.ge.s32 	%p7921, %r11776, %r359;
	@%p7921 bra 	$L__BB1_1293;
	add.s64 	%rd79869, %rd2607, 1;
	not.b64 	%rd67540, %rd79868;
	add.s64 	%rd79868, %rd79867, %rd67540;
$L__BB1_1293:
	setp.ne.s64 	%p7922, %rd79868, 0;
	mov.u64 	%rd79867, %rd79868;
	@%p7922 bra 	$L__BB1_1291;
	cvt.u32.u64 	%r361, %rd79869;
	mov.b64 	%rd79873, 0;
	mov.u64 	%rd79871, %rd5;
$L__BB1_1295:
	shr.u64 	%rd79872, %rd79871, 1;
	add.s64 	%rd2615, %rd79873, %rd79872;
	shl.b64 	%rd67542, %rd2615, 2;
	add.s64 	%rd67543, %rd1635, %rd67542;
	ld.u32 	%r11777, [%rd67543];
	setp.ge.s32 	%p7923, %r11777, %r360;
	@%p7923 bra 	$L__BB1_1297;
	add.s64 	%rd79873, %rd2615, 1;
	not.b64 	%rd67544, %rd79872;
	add.s64 	%rd79872, %rd79871, %rd67544;
$L__BB1_1297:
	setp.ne.s64 	%p7924, %rd79872, 0;
	mov.u64 	%rd79871, %rd79872;
	@%p7924 bra 	$L__BB1_1295;
	cvt.u32.u64 	%r362, %rd79873;
	mov.b64 	%rd79877, 0;
	mov.u64 	%rd79875, %rd5;
$L__BB1_1299:
	shr.u64 	%rd79876, %rd79875, 1;
	add.s64 	%rd2623, %rd79877, %rd79876;
	shl.b64 	%rd67546, %rd2623, 2;
	add.s64 	%rd67547, %rd1652, %rd67546;
	ld.u32 	%r11778, [%rd67547];
	setp.ge.s32 	%p7925, %r11778, %r361;
	@%p7925 bra 	$L__BB1_1301;
	add.s64 	%rd79877, %rd2623, 1;
	not.b64 	%rd67548, %rd79876;
	add.s64 	%rd79876, %rd79875, %rd67548;
$L__BB1_1301:
	setp.ne.s64 	%p7926, %rd79876, 0;
	mov.u64 	%rd79875, %rd79876;
	@%p7926 bra 	$L__BB1_1299;
	cvt.u32.u64 	%r363, %rd79877;
	mov.b64 	%rd79881, 0;
	mov.u64 	%rd79879, %rd5;
$L__BB1_1303:
	shr.u64 	%rd79880, %rd79879, 1;
	add.s64 	%rd2631, %rd79881, %rd79880;
	shl.b64 	%rd67550, %rd2631, 2;
	add.s64 	%rd67551, %rd1652, %rd67550;
	ld.u32 	%r11779, [%rd67551];
	setp.ge.s32 	%p7927, %r11779, %r362;
	@%p7927 bra 	$L__BB1_1305;
	add.s64 	%rd79881, %rd2631, 1;
	not.b64 	%rd67552, %rd79880;
	add.s64 	%rd79880, %rd79879, %rd67552;
$L__BB1_1305:
	setp.ne.s64 	%p7928, %rd79880, 0;
	mov.u64 	%rd79879, %rd79880;
	@%p7928 bra 	$L__BB1_1303;
	cvt.u32.u64 	%r364, %rd79881;
	mov.b64 	%rd79885, 0;
	mov.u64 	%rd79883, %rd5;
$L__BB1_1307:
	shr.u64 	%rd79884, %rd79883, 1;
	add.s64 	%rd2639, %rd79885, %rd79884;
	shl.b64 	%rd67554, %rd2639, 2;
	add.s64 	%rd67555, %rd1669, %rd67554;
	ld.u32 	%r11780, [%rd67555];
	setp.ge.s32 	%p7929, %r11780, %r363;
	@%p7929 bra 	$L__BB1_1309;
	add.s64 	%rd79885, %rd2639, 1;
	not.b64 	%rd67556, %rd79884;
	add.s64 	%rd79884, %rd79883, %rd67556;
$L__BB1_1309:
	setp.ne.s64 	%p7930, %rd79884, 0;
	mov.u64 	%rd79883, %rd79884;
	@%p7930 bra 	$L__BB1_1307;
	cvt.u32.u64 	%r365, %rd79885;
	mov.b64 	%rd79889, 0;
	mov.u64 	%rd79887, %rd5;
$L__BB1_1311:
	shr.u64 	%rd79888, %rd79887, 1;
	add.s64 	%rd2647, %rd79889, %rd79888;
	shl.b64 	%rd67558, %rd2647, 2;
	add.s64 	%rd67559, %rd1669, %rd67558;
	ld.u32 	%r11781, [%rd67559];
	setp.ge.s32 	%p7931, %r11781, %r364;
	@%p7931 bra 	$L__BB1_1313;
	add.s64 	%rd79889, %rd2647, 1;
	not.b64 	%rd67560, %rd79888;
	add.s64 	%rd79888, %rd79887, %rd67560;
$L__BB1_1313:
	setp.ne.s64 	%p7932, %rd79888, 0;
	mov.u64 	%rd79887, %rd79888;
	@%p7932 bra 	$L__BB1_1311;
	cvt.u32.u64 	%r366, %rd79889;
	mov.b64 	%rd79893, 0;
	mov.u64 	%rd79891, %rd5;
$L__BB1_1315:
	shr.u64 	%rd79892, %rd79891, 1;
	add.s64 	%rd2655, %rd79893, %rd79892;
	shl.b64 	%rd67562, %rd2655, 2;
	add.s64 	%rd67563, %rd1686, %rd67562;
	ld.u32 	%r11782, [%rd67563];
	setp.ge.s32 	%p7933, %r11782, %r365;
	@%p7933 bra 	$L__BB1_1317;
	add.s64 	%rd79893, %rd2655, 1;
	not.b64 	%rd67564, %rd79892;
	add.s64 	%rd79892, %rd79891, %rd67564;
$L__BB1_1317:
	setp.ne.s64 	%p7934, %rd79892, 0;
	mov.u64 	%rd79891, %rd79892;
	@%p7934 bra 	$L__BB1_1315;
	cvt.u32.u64 	%r367, %rd79893;
	mov.b64 	%rd79897, 0;
	mov.u64 	%rd79895, %rd5;
$L__BB1_1319:
	shr.u64 	%rd79896, %rd79895, 1;
	add.s64 	%rd2663, %rd79897, %rd79896;
	shl.b64 	%rd67566, %rd2663, 2;
	add.s64 	%rd67567, %rd1686, %rd67566;
	ld.u32 	%r11783, [%rd67567];
	setp.ge.s32 	%p7935, %r11783, %r366;
	@%p7935 bra 	$L__BB1_1321;
	add.s64 	%rd79897, %rd2663, 1;
	not.b64 	%rd67568, %rd79896;
	add.s64 	%rd79896, %rd79895, %rd67568;
$L__BB1_1321:
	setp.ne.s64 	%p7936, %rd79896, 0;
	mov.u64 	%rd79895, %rd79896;
	@%p7936 bra 	$L__BB1_1319;
	cvt.u32.u64 	%r368, %rd79897;
	mov.b64 	%rd79901, 0;
	mov.u64 	%rd79899, %rd5;
$L__BB1_1323:
	shr.u64 	%rd79900, %rd79899, 1;
	add.s64 	%rd2671, %rd79901, %rd79900;
	shl.b64 	%rd67570, %rd2671, 2;
	add.s64 	%rd67571, %rd1703, %rd67570;
	ld.u32 	%r11784, [%rd67571];
	setp.ge.s32 	%p7937, %r11784, %r367;
	@%p7937 bra 	$L__BB1_1325;
	add.s64 	%rd79901, %rd2671, 1;
	not.b64 	%rd67572, %rd79900;
	add.s64 	%rd79900, %rd79899, %rd67572;
$L__BB1_1325:
	setp.ne.s64 	%p7938, %rd79900, 0;
	mov.u64 	%rd79899, %rd79900;
	@%p7938 bra 	$L__BB1_1323;
	cvt.u32.u64 	%r369, %rd79901;
	mov.b64 	%rd79905, 0;
	mov.u64 	%rd79903, %rd5;
$L__BB1_1327:
	shr.u64 	%rd79904, %rd79903, 1;
	add.s64 	%rd2679, %rd79905, %rd79904;
	shl.b64 	%rd67574, %rd2679, 2;
	add.s64 	%rd67575, %rd1703, %rd67574;
	ld.u32 	%r11785, [%rd67575];
	setp.ge.s32 	%p7939, %r11785, %r368;
	@%p7939 bra 	$L__BB1_1329;
	add.s64 	%rd79905, %rd2679, 1;
	not.b64 	%rd67576, %rd79904;
	add.s64 	%rd79904, %rd79903, %rd67576;
$L__BB1_1329:
	setp.ne.s64 	%p7940, %rd79904, 0;
	mov.u64 	%rd79903, %rd79904;
	@%p7940 bra 	$L__BB1_1327;
	cvt.u32.u64 	%r370, %rd79905;
	mov.b64 	%rd79909, 0;
	mov.u64 	%rd79907, %rd5;
$L__BB1_1331:
	shr.u64 	%rd79908, %rd79907, 1;
	add.s64 	%rd2687, %rd79909, %rd79908;
	shl.b64 	%rd67578, %rd2687, 2;
	add.s64 	%rd67579, %rd1720, %rd67578;
	ld.u32 	%r11786, [%rd67579];
	setp.ge.s32 	%p7941, %r11786, %r369;
	@%p7941 bra 	$L__BB1_1333;
	add.s64 	%rd79909, %rd2687, 1;
	not.b64 	%rd67580, %rd79908;
	add.s64 	%rd79908, %rd79907, %rd67580;
$L__BB1_1333:
	setp.ne.s64 	%p7942, %rd79908, 0;
	mov.u64 	%rd79907, %rd79908;
	@%p7942 bra 	$L__BB1_1331;
	cvt.u32.u64 	%r371, %rd79909;
	mov.b64 	%rd79913, 0;
	mov.u64 	%rd79911, %rd5;
$L__BB1_1335:
	shr.u64 	%rd79912, %rd79911, 1;
	add.s64 	%rd2695, %rd79913, %rd79912;
	shl.b64 	%rd67582, %rd2695, 2;
	add.s64 	%rd67583, %rd1720, %rd67582;
	ld.u32 	%r11787, [%rd67583];
	setp.ge.s32 	%p7943, %r11787, %r370;
	@%p7943 bra 	$L__BB1_1337;
	add.s64 	%rd79913, %rd2695, 1;
	not.b64 	%rd67584, %rd79912;
	add.s64 	%rd79912, %rd79911, %rd67584;
$L__BB1_1337:
	setp.ne.s64 	%p7944, %rd79912, 0;
	mov.u64 	%rd79911, %rd79912;
	@%p7944 bra 	$L__BB1_1335;
	cvt.u32.u64 	%r372, %rd79913;
	mov.b64 	%rd79917, 0;
	mov.u64 	%rd79915, %rd5;
$L__BB1_1339:
	shr.u64 	%rd79916, %rd79915, 1;
	add.s64 	%rd2703, %rd79917, %rd79916;
	shl.b64 	%rd67586, %rd2703, 2;
	add.s64 	%rd67587, %rd1737, %rd67586;
	ld.u32 	%r11788, [%rd67587];
	setp.ge.s32 	%p7945, %r11788, %r371;
	@%p7945 bra 	$L__BB1_1341;
	add.s64 	%rd79917, %rd2703, 1;
	not.b64 	%rd67588, %rd79916;
	add.s64 	%rd79916, %rd79915, %rd67588;
$L__BB1_1341:
	setp.ne.s64 	%p7946, %rd79916, 0;
	mov.u64 	%rd79915, %rd79916;
	@%p7946 bra 	$L__BB1_1339;
	cvt.u32.u64 	%r373, %rd79917;
	mov.b64 	%rd79921, 0;
	mov.u64 	%rd79919, %rd5;
$L__BB1_1343:
	shr.u64 	%rd79920, %rd79919, 1;
	add.s64 	%rd2711, %rd79921, %rd79920;
	shl.b64 	%rd67590, %rd2711, 2;
	add.s64 	%rd67591, %rd1737, %rd67590;
	ld.u32 	%r11789, [%rd67591];
	setp.ge.s32 	%p7947, %r11789, %r372;
	@%p7947 bra 	$L__BB1_1345;
	add.s64 	%rd79921, %rd2711, 1;
	not.b64 	%rd67592, %rd79920;
	add.s64 	%rd79920, %rd79919, %rd67592;
$L__BB1_1345:
	setp.ne.s64 	%p7948, %rd79920, 0;
	mov.u64 	%rd79919, %rd79920;
	@%p7948 bra 	$L__BB1_1343;
	cvt.u32.u64 	%r374, %rd79921;
	mov.b64 	%rd79925, 0;
	mov.u64 	%rd79923, %rd5;
$L__BB1_1347:
	shr.u64 	%rd79924, %rd79923, 1;
	add.s64 	%rd2719, %rd79925, %rd79924;
	shl.b64 	%rd67594, %rd2719, 2;
	add.s64 	%rd67595, %rd1754, %rd67594;
	ld.u32 	%r11790, [%rd67595];
	setp.ge.s32 	%p7949, %r11790, %r373;
	@%p7949 bra 	$L__BB1_1349;
	add.s64 	%rd79925, %rd2719, 1;
	not.b64 	%rd67596, %rd79924;
	add.s64 	%rd79924, %rd79923, %rd67596;
$L__BB1_1349:
	setp.ne.s64 	%p7950, %rd79924, 0;
	mov.u64 	%rd79923, %rd79924;
	@%p7950 bra 	$L__BB1_1347;
	cvt.u32.u64 	%r375, %rd79925;
	mov.b64 	%rd79929, 0;
	mov.u64 	%rd79927, %rd5;
$L__BB1_1351:
	shr.u64 	%rd79928, %rd79927, 1;
	add.s64 	%rd2727, %rd79929, %rd79928;
	shl.b64 	%rd67598, %rd2727, 2;
	add.s64 	%rd67599, %rd1754, %rd67598;
	ld.u32 	%r11791, [%rd67599];
	setp.ge.s32 	%p7951, %r11791, %r374;
	@%p7951 bra 	$L__BB1_1353;
	add.s64 	%rd79929, %rd2727, 1;
	not.b64 	%rd67600, %rd79928;
	add.s64 	%rd79928, %rd79927, %rd67600;
$L__BB1_1353:
	setp.ne.s64 	%p7952, %rd79928, 0;
	mov.u64 	%rd79927, %rd79928;
	@%p7952 bra 	$L__BB1_1351;
	cvt.u32.u64 	%r376, %rd79929;
	mov.b64 	%rd79933, 0;
	mov.u64 	%rd79931, %rd5;
$L__BB1_1355:
	shr.u64 	%rd79932, %rd79931, 1;
	add.s64 	%rd2735, %rd79933, %rd79932;
	shl.b64 	%rd67602, %rd2735, 2;
	add.s64 	%rd67603, %rd1771, %rd67602;
	ld.u32 	%r11792, [%rd67603];
	setp.ge.s32 	%p7953, %r11792, %r375;
	@%p7953 bra 	$L__BB1_1357;
	add.s64 	%rd79933, %rd2735, 1;
	not.b64 	%rd67604, %rd79932;
	add.s64 	%rd79932, %rd79931, %rd67604;
$L__BB1_1357:
	setp.ne.s64 	%p7954, %rd79932, 0;
	mov.u64 	%rd79931, %rd79932;
	@%p7954 bra 	$L__BB1_1355;
	cvt.u32.u64 	%r377, %rd79933;
	mov.b64 	%rd79937, 0;
	mov.u64 	%rd79935, %rd5;
$L__BB1_1359:
	shr.u64 	%rd79936, %rd79935, 1;
	add.s64 	%rd2743, %rd79937, %rd79936;
	shl.b64 	%rd67606, %rd2743, 2;
	add.s64 	%rd67607, %rd1771, %rd67606;
	ld.u32 	%r11793, [%rd67607];
	setp.ge.s32 	%p7955, %r11793, %r376;
	@%p7955 bra 	$L__BB1_1361;
	add.s64 	%rd79937, %rd2743, 1;
	not.b64 	%rd67608, %rd79936;
	add.s64 	%rd79936, %rd79935, %rd67608;
$L__BB1_1361:
	setp.ne.s64 	%p7956, %rd79936, 0;
	mov.u64 	%rd79935, %rd79936;
	@%p7956 bra 	$L__BB1_1359;
	cvt.u32.u64 	%r11794, %rd79937;
	setp.lt.s32 	%p7957, %r377, %r11794;
	selp.b32 	%r378, %r43, %r211, %p7957;
	selp.b32 	%r379, %r211, %r43, %p7957;
	mov.b64 	%rd79941, 0;
	mov.u64 	%rd79939, %rd5;
$L__BB1_1363:
	shr.u64 	%rd79940, %rd79939, 1;
	add.s64 	%rd2751, %rd79941, %rd79940;
	shl.b64 	%rd67610, %rd2751, 2;
	add.s64 	%rd67611, %rd1618, %rd67610;
	ld.u32 	%r11795, [%rd67611];
	setp.ge.s32 	%p7958, %r11795, %r232;
	@%p7958 bra 	$L__BB1_1365;
	add.s64 	%rd79941, %rd2751, 1;
	not.b64 	%rd67612, %rd79940;
	add.s64 	%rd79940, %rd79939, %rd67612;
$L__BB1_1365:
	setp.ne.s64 	%p7959, %rd79940, 0;
	mov.u64 	%rd79939, %rd79940;
	@%p7959 bra 	$L__BB1_1363;
	cvt.u32.u64 	%r380, %rd79941;
	mov.b64 	%rd79945, 0;
	mov.u64 	%rd79943, %rd5;
$L__BB1_1367:
	shr.u64 	%rd79944, %rd79943, 1;
	add.s64 	%rd2759, %rd79945, %rd79944;
	shl.b64 	%rd67614, %rd2759, 2;
	add.s64 	%rd67615, %rd1618, %rd67614;
	ld.u32 	%r11796, [%rd67615];
	setp.ge.s32 	%p7960, %r11796, %r210;
	@%p7960 bra 	$L__BB1_1369;
	add.s64 	%rd79945, %rd2759, 1;
	not.b64 	%rd67616, %rd79944;
	add.s64 	%rd79944, %rd79943, %rd67616;
$L__BB1_1369:
	setp.ne.s64 	%p7961, %rd79944, 0;
	mov.u64 	%rd79943, %rd79944;
	@%p7961 bra 	$L__BB1_1367;
	cvt.u32.u64 	%r381, %rd79945;
	mov.b64 	%rd79949, 0;
	mov.u64 	%rd79947, %rd5;
$L__BB1_1371:
	shr.u64 	%rd79948, %rd79947, 1;
	add.s64 	%rd2767, %rd79949, %rd79948;
	shl.b64 	%rd67618, %rd2767, 2;
	add.s64 	%rd67619, %rd1635, %rd67618;
	ld.u32 	%r11797, [%rd67619];
	setp.ge.s32 	%p7962, %r11797, %r380;
	@%p7962 bra 	$L__BB1_1373;
	add.s64 	%rd79949, %rd2767, 1;
	not.b64 	%rd67620, %rd79948;
	add.s64 	%rd79948, %rd79947, %rd67620;
$L__BB1_1373:
	setp.ne.s64 	%p7963, %rd79948, 0;
	mov.u64 	%rd79947, %rd79948;
	@%p7963 bra 	$L__BB1_1371;
	cvt.u32.u64 	%r382, %rd79949;
	mov.b64 	%rd79953, 0;
	mov.u64 	%rd79951, %rd5;
$L__BB1_1375:
	shr.u64 	%rd79952, %rd79951, 1;
	add.s64 	%rd2775, %rd79953, %rd79952;
	shl.b64 	%rd67622, %rd2775, 2;
	add.s64 	%rd67623, %rd1635, %rd67622;
	ld.u32 	%r11798, [%rd67623];
	setp.ge.s32 	%p7964, %r11798, %r381;
	@%p7964 bra 	$L__BB1_1377;
	add.s64 	%rd79953, %rd2775, 1;
	not.b64 	%rd67624, %rd79952;
	add.s64 	%rd79952, %rd79951, %rd67624;
$L__BB1_1377:
	setp.ne.s64 	%p7965, %rd79952, 0;
	mov.u64 	%rd79951, %rd79952;
	@%p7965 bra 	$L__BB1_1375;
	cvt.u32.u64 	%r383, %rd79953;
	mov.b64 	%rd79957, 0;
	mov.u64 	%rd79955, %rd5;
$L__BB1_1379:
	shr.u64 	%rd79956, %rd79955, 1;
	add.s64 	%rd2783, %rd79957, %rd79956;
	shl.b64 	%rd67626, %rd2783, 2;
	add.s64 	%rd67627, %rd1652, %rd67626;
	ld.u32 	%r11799, [%rd67627];
	setp.ge.s32 	%p7966, %r11799, %r382;
	@%p7966 bra 	$L__BB1_1381;
	add.s64 	%rd79957, %rd2783, 1;
	not.b64 	%rd67628, %rd79956;
	add.s64 	%rd79956, %rd79955, %rd67628;
$L__BB1_1381:
	setp.ne.s64 	%p7967, %rd79956, 0;
	mov.u64 	%rd79955, %rd79956;
	@%p7967 bra 	$L__BB1_1379;
	cvt.u32.u64 	%r384, %rd79957;
	mov.b64 	%rd79961, 0;
	mov.u64 	%rd79959, %rd5;
$L__BB1_1383:
	shr.u64 	%rd79960, %rd79959, 1;
	add.s64 	%rd2791, %rd79961, %rd79960;
	shl.b64 	%rd67630, %rd2791, 2;
	add.s64 	%rd67631, %rd1652, %rd67630;
	ld.u32 	%r11800, [%rd67631];
	setp.ge.s32 	%p7968, %r11800, %r383;
	@%p7968 bra 	$L__BB1_1385;
	add.s64 	%rd79961, %rd2791, 1;
	not.b64 	%rd67632, %rd79960;
	add.s64 	%rd79960, %rd79959, %rd67632;
$L__BB1_1385:
	setp.ne.s64 	%p7969, %rd79960, 0;
	mov.u64 	%rd79959, %rd79960;
	@%p7969 bra 	$L__BB1_1383;
	cvt.u32.u64 	%r385, %rd79961;
	mov.b64 	%rd79965, 0;
	mov.u64 	%rd79963, %rd5;
$L__BB1_1387:
	shr.u64 	%rd79964, %rd79963, 1;
	add.s64 	%rd2799, %rd79965, %rd79964;
	shl.b64 	%rd67634, %rd2799, 2;
	add.s64 	%rd67635, %rd1669, %rd67634;
	ld.u32 	%r11801, [%rd67635];
	setp.ge.s32 	%p7970, %r11801, %r384;
	@%p7970 bra 	$L__BB1_1389;
	add.s64 	%rd79965, %rd2799, 1;
	not.b64 	%rd67636, %rd79964;
	add.s64 	%rd79964, %rd79963, %rd67636;
$L__BB1_1389:
	setp.ne.s64 	%p7971, %rd79964, 0;
	mov.u64 	%rd79963, %rd79964;
	@%p7971 bra 	$L__BB1_1387;
	cvt.u32.u64 	%r386, %rd79965;
	mov.b64 	%rd79969, 0;
	mov.u64 	%rd79967, %rd5;
$L__BB1_1391:
	shr.u64 	%rd79968, %rd79967, 1;
	add.s64 	%rd2807, %rd79969, %rd79968;
	shl.b64 	%rd67638, %rd2807, 2;
	add.s64 	%rd67639, %rd1669, %rd67638;
	ld.u32 	%r11802, [%rd67639];
	setp.ge.s32 	%p7972, %r11802, %r385;
	@%p7972 bra 	$L__BB1_1393;
	add.s64 	%rd79969, %rd2807, 1;
	not.b64 	%rd67640, %rd79968;
	add.s64 	%rd79968, %rd79967, %rd67640;
$L__BB1_1393:
	setp.ne.s64 	%p7973, %rd79968, 0;
	mov.u64 	%rd79967, %rd79968;
	@%p7973 bra 	$L__BB1_1391;
	cvt.u32.u64 	%r387, %rd79969;
	mov.b64 	%rd79973, 0;
	mov.u64 	%rd79971, %rd5;
$L__BB1_1395:
	shr.u64 	%rd79972, %rd79971, 1;
	add.s64 	%rd2815, %rd79973, %rd79972;
	shl.b64 	%rd67642, %rd2815, 2;
	add.s64 	%rd67643, %rd1686, %rd67642;
	ld.u32 	%r11803, [%rd67643];
	setp.ge.s32 	%p7974, %r11803, %r386;
	@%p7974 bra 	$L__BB1_1397;
	add.s64 	%rd79973, %rd2815, 1;
	not.b64 	%rd67644, %rd79972;
	add.s64 	%rd79972, %rd79971, %rd67644;
$L__BB1_1397:
	setp.ne.s64 	%p7975, %rd79972, 0;
	mov.u64 	%rd79971, %rd79972;
	@%p7975 bra 	$L__BB1_1395;
	cvt.u32.u64 	%r388, %rd79973;
	mov.b64 	%rd79977, 0;
	mov.u64 	%rd79975, %rd5;
$L__BB1_1399:
	shr.u64 	%rd79976, %rd79975, 1;
	add.s64 	%rd2823, %rd79977, %rd79976;
	shl.b64 	%rd67646, %rd2823, 2;
	add.s64 	%rd67647, %rd1686, %rd67646;
	ld.u32 	%r11804, [%rd67647];
	setp.ge.s32 	%p7976, %r11804, %r387;
	@%p7976 bra 	$L__BB1_1401;
	add.s64 	%rd79977, %rd2823, 1;
	not.b64 	%rd67648, %rd79976;
	add.s64 	%rd79976, %rd79975, %rd67648;
$L__BB1_1401:
	setp.ne.s64 	%p7977, %rd79976, 0;
	mov.u64 	%rd79975, %rd79976;
	@%p7977 bra 	$L__BB1_1399;
	cvt.u32.u64 	%r389, %rd79977;
	mov.b64 	%rd79981, 0;
	mov.u64 	%rd79979, %rd5;
$L__BB1_1403:
	shr.u64 	%rd79980, %rd79979, 1;
	add.s64 	%rd2831, %rd79981, %rd79980;
	shl.b64 	%rd67650, %rd2831, 2;
	add.s64 	%rd67651, %rd1703, %rd67650;
	ld.u32 	%r11805, [%rd67651];
	setp.ge.s32 	%p7978, %r11805, %r388;
	@%p7978 bra 	$L__BB1_1405;
	add.s64 	%rd79981, %rd2831, 1;
	not.b64 	%rd67652, %rd79980;
	add.s64 	%rd79980, %rd79979, %rd67652;
$L__BB1_1405:
	setp.ne.s64 	%p7979, %rd79980, 0;
	mov.u64 	%rd79979, %rd79980;
	@%p7979 bra 	$L__BB1_1403;
	cvt.u32.u64 	%r390, %rd79981;
	mov.b64 	%rd79985, 0;
	mov.u64 	%rd79983, %rd5;
$L__BB1_1407:
	shr.u64 	%rd79984, %rd79983, 1;
	add.s64 	%rd2839, %rd79985, %rd79984;
	shl.b64 	%rd67654, %rd2839, 2;
	add.s64 	%rd67655, %rd1703, %rd67654;
	ld.u32 	%r11806, [%rd67655];
	setp.ge.s32 	%p7980, %r11806, %r389;
	@%p7980 bra 	$L__BB1_1409;
	add.s64 	%rd79985, %rd2839, 1;
	not.b64 	%rd67656, %rd79984;
	add.s64 	%rd79984, %rd79983, %rd67656;
$L__BB1_1409:
	setp.ne.s64 	%p7981, %rd79984, 0;
	mov.u64 	%rd79983, %rd79984;
	@%p7981 bra 	$L__BB1_1407;
	cvt.u32.u64 	%r391, %rd79985;
	mov.b64 	%rd79989, 0;
	mov.u64 	%rd79987, %rd5;
$L__BB1_1411:
	shr.u64 	%rd79988, %rd79987, 1;
	add.s64 	%rd2847, %rd79989, %rd79988;
	shl.b64 	%rd67658, %rd2847, 2;
	add.s64 	%rd67659, %rd1720, %rd67658;
	ld.u32 	%r11807, [%rd67659];
	setp.ge.s32 	%p7982, %r11807, %r390;
	@%p7982 bra 	$L__BB1_1413;
	add.s64 	%rd79989, %rd2847, 1;
	not.b64 	%rd67660, %rd79988;
	add.s64 	%rd79988, %rd79987, %rd67660;
$L__BB1_1413:
	setp.ne.s64 	%p7983, %rd79988, 0;
	mov.u64 	%rd79987, %rd79988;
	@%p7983 bra 	$L__BB1_1411;
	cvt.u32.u64 	%r392, %rd79989;
	mov.b64 	%rd79993, 0;
	mov.u64 	%rd79991, %rd5;
$L__BB1_1415:
	shr.u64 	%rd79992, %rd79991, 1;
	add.s64 	%rd2855, %rd79993, %rd79992;
	shl.b64 	%rd67662, %rd2855, 2;
	add.s64 	%rd67663, %rd1720, %rd67662;
	ld.u32 	%r11808, [%rd67663];
	setp.ge.s32 	%p7984, %r11808, %r391;
	@%p7984 bra 	$L__BB1_1417;
	add.s64 	%rd79993, %rd2855, 1;
	not.b64 	%rd67664, %rd79992;
	add.s64 	%rd79992, %rd79991, %rd67664;
$L__BB1_1417:
	setp.ne.s64 	%p7985, %rd79992, 0;
	mov.u64 	%rd79991, %rd79992;
	@%p7985 bra 	$L__BB1_1415;
	cvt.u32.u64 	%r393, %rd79993;
	mov.b64 	%rd79997, 0;
	mov.u64 	%rd79995, %rd5;
$L__BB1_1419:
	shr.u64 	%rd79996, %rd79995, 1;
	add.s64 	%rd2863, %rd79997, %rd79996;
	shl.b64 	%rd67666, %rd2863, 2;
	add.s64 	%rd67667, %rd1737, %rd67666;
	ld.u32 	%r11809, [%rd67667];
	setp.ge.s32 	%p7986, %r11809, %r392;
	@%p7986 bra 	$L__BB1_1421;
	add.s64 	%rd79997, %rd2863, 1;
	not.b64 	%rd67668, %rd79996;
	add.s64 	%rd79996, %rd79995, %rd67668;
$L__BB1_1421:
	setp.ne.s64 	%p7987, %rd79996, 0;
	mov.u64 	%rd79995, %rd79996;
	@%p7987 bra 	$L__BB1_1419;
	cvt.u32.u64 	%r394, %rd79997;
	mov.b64 	%rd80001, 0;
	mov.u64 	%rd79999, %rd5;
$L__BB1_1423:
	shr.u64 	%rd80000, %rd79999, 1;
	add.s64 	%rd2871, %rd80001, %rd80000;
	shl.b64 	%rd67670, %rd2871, 2;
	add.s64 	%rd67671, %rd1737, %rd67670;
	ld.u32 	%r11810, [%rd67671];
	setp.ge.s32 	%p7988, %r11810, %r393;
	@%p7988 bra 	$L__BB1_1425;
	add.s64 	%rd80001, %rd2871, 1;
	not.b64 	%rd67672, %rd80000;
	add.s64 	%rd80000, %rd79999, %rd67672;
$L__BB1_1425:
	setp.ne.s64 	%p7989, %rd80000, 0;
	mov.u64 	%rd79999, %rd80000;
	@%p7989 bra 	$L__BB1_1423;
	cvt.u32.u64 	%r395, %rd80001;
	mov.b64 	%rd80005, 0;
	mov.u64 	%rd80003, %rd5;
$L__BB1_1427:
	shr.u64 	%rd80004, %rd80003, 1;
	add.s64 	%rd2879, %rd80005, %rd80004;
	shl.b64 	%rd67674, %rd2879, 2;
	add.s64 	%rd67675, %rd1754, %rd67674;
	ld.u32 	%r11811, [%rd67675];
	setp.ge.s32 	%p7990, %r11811, %r394;
	@%p7990 bra 	$L__BB1_1429;
	add.s64 	%rd80005, %rd2879, 1;
	not.b64 	%rd67676, %rd80004;
	add.s64 	%rd80004, %rd80003, %rd67676;
$L__BB1_1429:
	setp.ne.s64 	%p7991, %rd80004, 0;
	mov.u64 	%rd80003, %rd80004;
	@%p7991 bra 	$L__BB1_1427;
	cvt.u32.u64 	%r396, %rd80005;
	mov.b64 	%rd80009, 0;
	mov.u64 	%rd80007, %rd5;
$L__BB1_1431:
	shr.u64 	%rd80008, %rd80007, 1;
	add.s64 	%rd2887, %rd80009, %rd80008;
	shl.b64 	%rd67678, %rd2887, 2;
	add.s64 	%rd67679, %rd1754, %rd67678;
	ld.u32 	%r11812, [%rd67679];
	setp.ge.s32 	%p7992, %r11812, %r395;
	@%p7992 bra 	$L__BB1_1433;
	add.s64 	%rd80009, %rd2887, 1;
	not.b64 	%rd67680, %rd80008;
	add.s64 	%rd80008, %rd80007, %rd67680;
$L__BB1_1433:
	setp.ne.s64 	%p7993, %rd80008, 0;
	mov.u64 	%rd80007, %rd80008;
	@%p7993 bra 	$L__BB1_1431;
	cvt.u32.u64 	%r397, %rd80009;
	mov.b64 	%rd80013, 0;
	mov.u64 	%rd80011, %rd5;
$L__BB1_1435:
	shr.u64 	%rd80012, %rd80011, 1;
	add.s64 	%rd2895, %rd80013, %rd80012;
	shl.b64 	%rd67682, %rd2895, 2;
	add.s64 	%rd67683, %rd1771, %rd67682;
	ld.u32 	%r11813, [%rd67683];
	setp.ge.s32 	%p7994, %r11813, %r396;
	@%p7994 bra 	$L__BB1_1437;
	add.s64 	%rd80013, %rd2895, 1;
	not.b64 	%rd67684, %rd80012;
	add.s64 	%rd80012, %rd80011, %rd67684;
$L__BB1_1437:
	setp.ne.s64 	%p7995, %rd80012, 0;
	mov.u64 	%rd80011, %rd80012;
	@%p7995 bra 	$L__BB1_1435;
	cvt.u32.u64 	%r398, %rd80013;
	mov.b64 	%rd80017, 0;
	mov.u64 	%rd80015, %rd5;
$L__BB1_1439:
	shr.u64 	%rd80016, %rd80015, 1;
	add.s64 	%rd2903, %rd80017, %rd80016;
	shl.b64 	%rd67686, %rd2903, 2;
	add.s64 	%rd67687, %rd1771, %rd67686;
	ld.u32 	%r11814, [%rd67687];
	setp.ge.s32 	%p7996, %r11814, %r397;
	@%p7996 bra 	$L__BB1_1441;
	add.s64 	%rd80017, %rd2903, 1;
	not.b64 	%rd67688, %rd80016;
	add.s64 	%rd80016, %rd80015, %rd67688;
$L__BB1_1441:
	setp.ne.s64 	%p7997, %rd80016, 0;
	mov.u64 	%rd80015, %rd80016;
	@%p7997 bra 	$L__BB1_1439;
	cvt.u32.u64 	%r11815, %rd80017;
	setp.lt.s32 	%p7998, %r398, %r11815;
	selp.b32 	%r399, %r210, %r232, %p7998;
	selp.b32 	%r400, %r232, %r210, %p7998;
	mov.b64 	%rd80021, 0;
	mov.u64 	%rd80019, %rd5;
$L__BB1_1443:
	shr.u64 	%rd80020, %rd80019, 1;
	add.s64 	%rd2911, %rd80021, %rd80020;
	shl.b64 	%rd67690, %rd2911, 2;
	add.s64 	%rd67691, %rd1618, %rd67690;
	ld.u32 	%r11816, [%rd67691];
	setp.ge.s32 	%p7999, %r11816, %r253;
	@%p7999 bra 	$L__BB1_1445;
	add.s64 	%rd80021, %rd2911, 1;
	not.b64 	%rd67692, %rd80020;
	add.s64 	%rd80020, %rd80019, %rd67692;
$L__BB1_1445:
	setp.ne.s64 	%p8000, %rd80020, 0;
	mov.u64 	%rd80019, %rd80020;
	@%p8000 bra 	$L__BB1_1443;
	cvt.u32.u64 	%r401, %rd80021;
	mov.b64 	%rd80025, 0;
	mov.u64 	%rd80023, %rd5;
$L__BB1_1447:
	shr.u64 	%rd80024, %rd80023, 1;
	add.s64 	%rd2919, %rd80025, %rd80024;
	shl.b64 	%rd67694, %rd2919, 2;
	add.s64 	%rd67695, %rd1618, %rd67694;
	ld.u32 	%r11817, [%rd67695];
	setp.ge.s32 	%p8001, %r11817, %r231;
	@%p8001 bra 	$L__BB1_1449;
	add.s64 	%rd80025, %rd2919, 1;
	not.b64 	%rd67696, %rd80024;
	add.s64 	%rd80024, %rd80023, %rd67696;
$L__BB1_1449:
	setp.ne.s64 	%p8002, %rd80024, 0;
	mov.u64 	%rd80023, %rd80024;
	@%p8002 bra 	$L__BB1_1447;
	cvt.u32.u64 	%r402, %rd80025;
	mov.b64 	%rd80029, 0;
	mov.u64 	%rd80027, %rd5;
$L__BB1_1451:
	shr.u64 	%rd80028, %rd80027, 1;
	add.s64 	%rd2927, %rd80029, %rd80028;
	shl.b64 	%rd67698, %rd2927, 2;
	add.s64 	%rd67699, %rd1635, %rd67698;
	ld.u32 	%r11818, [%rd67699];
	setp.ge.s32 	%p8003, %r11818, %r401;
	@%p8003 bra 	$L__BB1_1453;
	add.s64 	%rd80029, %rd2927, 1;
	not.b64 	%rd67700, %rd80028;
	add.s64 	%rd80028, %rd80027, %rd67700;
$L__BB1_1453:
	setp.ne.s64 	%p8004, %rd80028, 0;
	mov.u64 	%rd80027, %rd80028;
	@%p8004 bra 	$L__BB1_1451;
	cvt.u32.u64 	%r403, %rd80029;
	mov.b64 	%rd80033, 0;
	mov.u64 	%rd80031, %rd5;
$L__BB1_1455:
	shr.u64 	%rd80032, %rd80031, 1;
	add.s64 	%rd2935, %rd80033, %rd80032;
	shl.b64 	%rd67702, %rd2935, 2;
	add.s64 	%rd67703, %rd1635, %rd67702;
	ld.u32 	%r11819, [%rd67703];
	setp.ge.s32 	%p8005, %r11819, %r402;
	@%p8005 bra 	$L__BB1_1457;
	add.s64 	%rd80033, %rd2935, 1;
	not.b64 	%rd67704, %rd80032;
	add.s64 	%rd80032, %rd80031, %rd67704;
$L__BB1_1457:
	setp.ne.s64 	%p8006, %rd80032, 0;
	mov.u64 	%rd80031, %rd80032;
	@%p8006 bra 	$L__BB1_1455;
	cvt.u32.u64 	%r404, %rd80033;
	mov.b64 	%rd80037, 0;
	mov.u64 	%rd80035, %rd5;
$L__BB1_1459:
	shr.u64 	%rd80036, %rd80035, 1;
	add.s64 	%rd2943, %rd80037, %rd80036;
	shl.b64 	%rd67706, %rd2943, 2;
	add.s64 	%rd67707, %rd1652, %rd67706;
	ld.u32 	%r11820, [%rd67707];
	setp.ge.s32 	%p8007, %r11820, %r403;
	@%p8007 bra 	$L__BB1_1461;
	add.s64 	%rd80037, %rd2943, 1;
	not.b64 	%rd67708, %rd80036;
	add.s64 	%rd80036, %rd80035, %rd67708;
$L__BB1_1461:
	setp.ne.s64 	%p8008, %rd80036, 0;
	mov.u64 	%rd80035, %rd80036;
	@%p8008 bra 	$L__BB1_1459;
	cvt.u32.u64 	%r405, %rd80037;
	mov.b64 	%rd80041, 0;
	mov.u64 	%rd80039, %rd5;
$L__BB1_1463:
	shr.u64 	%rd80040, %rd80039, 1;
	add.s64 	%rd2951, %rd80041, %rd80040;
	shl.b64 	%rd67710, %rd2951, 2;
	add.s64 	%rd67711, %rd1652, %rd67710;
	ld.u32 	%r11821, [%rd67711];
	setp.ge.s32 	%p8009, %r11821, %r404;
	@%p8009 bra 	$L__BB1_1465;
	add.s64 	%rd80041, %rd2951, 1;
	not.b64 	%rd67712, %rd80040;
	add.s64 	%rd80040, %rd80039, %rd67712;
$L__BB1_1465:
	setp.ne.s64 	%p8010, %rd80040, 0;
	mov.u64 	%rd80039, %rd80040;
	@%p8010 bra 	$L__BB1_1463;
	cvt.u32.u64 	%r406, %rd80041;
	mov.b64 	%rd80045, 0;
	mov.u64 	%rd80043, %rd5;
$L__BB1_1467:
	shr.u64 	%rd80044, %rd80043, 1;
	add.s64 	%rd2959, %rd80045, %rd80044;
	shl.b64 	%rd67714, %rd2959, 2;
	add.s64 	%rd67715, %rd1669, %rd67714;
	ld.u32 	%r11822, [%rd67715];
	setp.ge.s32 	%p8011, %r11822, %r405;
	@%p8011 bra 	$L__BB1_1469;
	add.s64 	%rd80045, %rd2959, 1;
	not.b64 	%rd67716, %rd80044;
	add.s64 	%rd80044, %rd80043, %rd67716;
$L__BB1_1469:
	setp.ne.s64 	%p8012, %rd80044, 0;
	mov.u64 	%rd80043, %rd80044;
	@%p8012 bra 	$L__BB1_1467;
	cvt.u32.u64 	%r407, %rd80045;
	mov.b64 	%rd80049, 0;
	mov.u64 	%rd80047, %rd5;
$L__BB1_1471:
	shr.u64 	%rd80048, %rd80047, 1;
	add.s64 	%rd2967, %rd80049, %rd80048;
	shl.b64 	%rd67718, %rd2967, 2;
	add.s64 	%rd67719, %rd1669, %rd67718;
	ld.u32 	%r11823, [%rd67719];
	setp.ge.s32 	%p8013, %r11823, %r406;
	@%p8013 bra 	$L__BB1_1473;
	add.s64 	%rd80049, %rd2967, 1;
	not.b64 	%rd67720, %rd80048;
	add.s64 	%rd80048, %rd80047, %rd67720;
$L__BB1_1473:
	setp.ne.s64 	%p8014, %rd80048, 0;
	mov.u64 	%rd80047, %rd80048;
	@%p8014 bra 	$L__BB1_1471;
	cvt.u32.u64 	%r408, %rd80049;
	mov.b64 	%rd80053, 0;
	mov.u64 	%rd80051, %rd5;
$L__BB1_1475:
	shr.u64 	%rd80052, %rd80051, 1;
	add.s64 	%rd2975, %rd80053, %rd80052;
	shl.b64 	%rd67722, %rd2975, 2;
	add.s64 	%rd67723, %rd1686, %rd67722;
	ld.u32 	%r11824, [%rd67723];
	setp.ge.s32 	%p8015, %r11824, %r407;
	@%p8015 bra 	$L__BB1_1477;
	add.s64 	%rd80053, %rd2975, 1;
	not.b64 	%rd67724, %rd80052;
	add.s64 	%rd80052, %rd80051, %rd67724;
$L__BB1_1477:
	setp.ne.s64 	%p8016, %rd80052, 0;
	mov.u64 	%rd80051, %rd80052;
	@%p8016 bra 	$L__BB1_1475;
	cvt.u32.u64 	%r409, %rd80053;
	mov.b64 	%rd80057, 0;
	mov.u64 	%rd80055, %rd5;
$L__BB1_1479:
	shr.u64 	%rd80056, %rd80055, 1;
	add.s64 	%rd2983, %rd80057, %rd80056;
	shl.b64 	%rd67726, %rd2983, 2;
	add.s64 	%rd67727, %rd1686, %rd67726;
	ld.u32 	%r11825, [%rd67727];
	setp.ge.s32 	%p8017, %r11825, %r408;
	@%p8017 bra 	$L__BB1_1481;
	add.s64 	%rd80057, %rd2983, 1;
	not.b64 	%rd67728, %rd80056;
	add.s64 	%rd80056, %rd80055, %rd67728;
$L__BB1_1481:
	setp.ne.s64 	%p8018, %rd80056, 0;
	mov.u64 	%rd80055, %rd80056;
	@%p8018 bra 	$L__BB1_1479;
	cvt.u32.u64 	%r410, %rd80057;
	mov.b64 	%rd80061, 0;
	mov.u64 	%rd80059, %rd5;
$L__BB1_1483:
	shr.u64 	%rd80060, %rd80059, 1;
	add.s64 	%rd2991, %rd80061, %rd80060;
	shl.b64 	%rd67730, %rd2991, 2;
	add.s64 	%rd67731, %rd1703, %rd67730;
	ld.u32 	%r11826, [%rd67731];
	setp.ge.s32 	%p8019, %r11826, %r409;
	@%p8019 bra 	$L__BB1_1485;
	add.s64 	%rd80061, %rd2991, 1;
	not.b64 	%rd67732, %rd80060;
	add.s64 	%rd80060, %rd80059, %rd67732;
$L__BB1_1485:
	setp.ne.s64 	%p8020, %rd80060, 0;
	mov.u64 	%rd80059, %rd80060;
	@%p8020 bra 	$L__BB1_1483;
	cvt.u32.u64 	%r411, %rd80061;
	mov.b64 	%rd80065, 0;
	mov.u64 	%rd80063, %rd5;
$L__BB1_1487:
	shr.u64 	%rd80064, %rd80063, 1;
	add.s64 	%rd2999, %rd80065, %rd80064;
	shl.b64 	%rd67734, %rd2999, 2;
	add.s64 	%rd67735, %rd1703, %rd67734;
	ld.u32 	%r11827, [%rd67735];
	setp.ge.s32 	%p8021, %r11827, %r410;
	@%p8021 bra 	$L__BB1_1489;
	add.s64 	%rd80065, %rd2999, 1;
	not.b64 	%rd67736, %rd80064;
	add.s64 	%rd80064, %rd80063, %rd67736;
$L__BB1_1489:
	setp.ne.s64 	%p8022, %rd80064, 0;
	mov.u64 	%rd80063, %rd80064;
	@%p8022 bra 	$L__BB1_1487;
	cvt.u32.u64 	%r412, %rd80065;
	mov.b64 	%rd80069, 0;
	mov.u64 	%rd80067, %rd5;
$L__BB1_1491:
	shr.u64 	%rd80068, %rd80067, 1;
	add.s64 	%rd3007, %rd80069, %rd80068;
	shl.b64 	%rd67738, %rd3007, 2;
	add.s64 	%rd67739, %rd1720, %rd67738;
	ld.u32 	%r11828, [%rd67739];
	setp.ge.s32 	%p8023, %r11828, %r411;
	@%p8023 bra 	$L__BB1_1493;
	add.s64 	%rd80069, %rd3007, 1;
	not.b64 	%rd67740, %rd80068;
	add.s64 	%rd80068, %rd80067, %rd67740;
$L__BB1_1493:
	setp.ne.s64 	%p8024, %rd80068, 0;
	mov.u64 	%rd80067, %rd80068;
	@%p8024 bra 	$L__BB1_1491;
	cvt.u32.u64 	%r413, %rd80069;
	mov.b64 	%rd80073, 0;
	mov.u64 	%rd80071, %rd5;
$L__BB1_1495:
	shr.u64 	%rd80072, %rd80071, 1;
	add.s64 	%rd3015, %rd80073, %rd80072;
	shl.b64 	%rd67742, %rd3015, 2;
	add.s64 	%rd67743, %rd1720, %rd67742;
	ld.u32 	%r11829, [%rd67743];
	setp.ge.s32 	%p8025, %r11829, %r412;
	@%p8025 bra 	$L__BB1_1497;
	add.s64 	%rd80073, %rd3015, 1;
	not.b64 	%rd67744, %rd80072;
	add.s64 	%rd80072, %rd80071, %rd67744;
$L__BB1_1497:
	setp.ne.s64 	%p8026, %rd80072, 0;
	mov.u64 	%rd80071, %rd80072;
	@%p8026 bra 	$L__BB1_1495;
	cvt.u32.u64 	%r414, %rd80073;
	mov.b64 	%rd80077, 0;
	mov.u64 	%rd80075, %rd5;
$L__BB1_1499:
	shr.u64 	%rd80076, %rd80075, 1;
	add.s64 	%rd3023, %rd80077, %rd80076;
	shl.b64 	%rd67746, %rd3023, 2;
	add.s64 	%rd67747, %rd1737, %rd67746;
	ld.u32 	%r11830, [%rd67747];
	setp.ge.s32 	%p8027, %r11830, %r413;
	@%p8027 bra 	$L__BB1_1501;
	add.s64 	%rd80077, %rd3023, 1;
	not.b64 	%rd67748, %rd80076;
	add.s64 	%rd80076, %rd80075, %rd67748;
$L__BB1_1501:
	setp.ne.s64 	%p8028, %rd80076, 0;
	mov.u64 	%rd80075, %rd80076;
	@%p8028 bra 	$L__BB1_1499;
	cvt.u32.u64 	%r415, %rd80077;
	mov.b64 	%rd80081, 0;
	mov.u64 	%rd80079, %rd5;
$L__BB1_1503:
	shr.u64 	%rd80080, %rd80079, 1;
	add.s64 	%rd3031, %rd80081, %rd80080;
	shl.b64 	%rd67750, %rd3031, 2;
	add.s64 	%rd67751, %rd1737, %rd67750;
	ld.u32 	%r11831, [%rd67751];
	setp.ge.s32 	%p8029, %r11831, %r414;
	@%p8029 bra 	$L__BB1_1505;
	add.s64 	%rd80081, %rd3031, 1;
	not.b64 	%rd67752, %rd80080;
	add.s64 	%rd80080, %rd80079, %rd67752;
$L__BB1_1505:
	setp.ne.s64 	%p8030, %rd80080, 0;
	mov.u64 	%rd80079, %rd80080;
	@%p8030 bra 	$L__BB1_1503;
	cvt.u32.u64 	%r416, %rd80081;
	mov.b64 	%rd80085, 0;
	mov.u64 	%rd80083, %rd5;
$L__BB1_1507:
	shr.u64 	%rd80084, %rd80083, 1;
	add.s64 	%rd3039, %rd80085, %rd80084;
	shl.b64 	%rd67754, %rd3039, 2;
	add.s64 	%rd67755, %rd1754, %rd67754;
	ld.u32 	%r11832, [%rd67755];
	setp.ge.s32 	%p8031, %r11832, %r415;
	@%p8031 bra 	$L__BB1_1509;
	add.s64 	%rd80085, %rd3039, 1;
	not.b64 	%rd67756, %rd80084;
	add.s64 	%rd80084, %rd80083, %rd67756;
$L__BB1_1509:
	setp.ne.s64 	%p8032, %rd80084, 0;
	mov.u64 	%rd80083, %rd80084;
	@%p8032 bra 	$L__BB1_1507;
	cvt.u32.u64 	%r417, %rd80085;
	mov.b64 	%rd80089, 0;
	mov.u64 	%rd80087, %rd5;
$L__BB1_1511:
	shr.u64 	%rd80088, %rd80087, 1;
	add.s64 	%rd3047, %rd80089, %rd80088;
	shl.b64 	%rd67758, %rd3047, 2;
	add.s64 	%rd67759, %rd1754, %rd67758;
	ld.u32 	%r11833, [%rd67759];
	setp.ge.s32 	%p8033, %r11833, %r416;
	@%p8033 bra 	$L__BB1_1513;
	add.s64 	%rd80089, %rd3047, 1;
	not.b64 	%rd67760, %rd80088;
	add.s64 	%rd80088, %rd80087, %rd67760;
$L__BB1_1513:
	setp.ne.s64 	%p8034, %rd80088, 0;
	mov.u64 	%rd80087, %rd80088;
	@%p8034 bra 	$L__BB1_1511;
	cvt.u32.u64 	%r418, %rd80089;
	mov.b64 	%rd80093, 0;
	mov.u64 	%rd80091, %rd5;
$L__BB1_1515:
	shr.u64 	%rd80092, %rd80091, 1;
	add.s64 	%rd3055, %rd80093, %rd80092;
	shl.b64 	%rd67762, %rd3055, 2;
	add.s64 	%rd67763, %rd1771, %rd67762;
	ld.u32 	%r11834, [%rd67763];
	setp.ge.s32 	%p8035, %r11834, %r417;
	@%p8035 bra 	$L__BB1_1517;
	add.s64 	%rd80093, %rd3055, 1;
	not.b64 	%rd67764, %rd80092;
	add.s64 	%rd80092, %rd80091, %rd67764;
$L__BB1_1517:
	setp.ne.s64 	%p8036, %rd80092, 0;
	mov.u64 	%rd80091, %rd80092;
	@%p8036 bra 	$L__BB1_1515;
	cvt.u32.u64 	%r419, %rd80093;
	mov.b64 	%rd80097, 0;
	mov.u64 	%rd80095, %rd5;
$L__BB1_1519:
	shr.u64 	%rd80096, %rd80095, 1;
	add.s64 	%rd3063, %rd80097, %rd80096;
	shl.b64 	%rd67766, %rd3063, 2;
	add.s64 	%rd67767, %rd1771, %rd67766;
	ld.u32 	%r11835, [%rd67767];
	setp.ge.s32 	%p8037, %r11835, %r418;
	@%p8037 bra 	$L__BB1_1521;
	add.s64 	%rd80097, %rd3063, 1;
	not.b64 	%rd67768, %rd80096;
	add.s64 	%rd80096, %rd80095, %rd67768;
$L__BB1_1521:
	setp.ne.s64 	%p8038, %rd80096, 0;
	mov.u64 	%rd80095, %rd80096;
	@%p8038 bra 	$L__BB1_1519;
	cvt.u32.u64 	%r11836, %rd80097;
	setp.lt.s32 	%p8039, %r419, %r11836;
	selp.b32 	%r420, %r231, %r253, %p8039;
	selp.b32 	%r421, %r253, %r231, %p8039;
	mov.b64 	%rd80101, 0;
	mov.u64 	%rd80099, %rd5;
$L__BB1_1523:
	shr.u64 	%rd80100, %rd80099, 1;
	add.s64 	%rd3071, %rd80101, %rd80100;
	shl.b64 	%rd67770, %rd3071, 2;
	add.s64 	%rd67771, %rd1618, %rd67770;
	ld.u32 	%r11837, [%rd67771];
	setp.ge.s32 	%p8040, %r11837, %r274;
	@%p8040 bra 	$L__BB1_1525;
	add.s64 	%rd80101, %rd3071, 1;
	not.b64 	%rd67772, %rd80100;
	add.s64 	%rd80100, %rd80099, %rd67772;
$L__BB1_1525:
	setp.ne.s64 	%p8041, %rd80100, 0;
	mov.u64 	%rd80099, %rd80100;
	@%p8041 bra 	$L__BB1_1523;
	cvt.u32.u64 	%r422, %rd80101;
	mov.b64 	%rd80105, 0;
	mov.u64 	%rd80103, %rd5;
$L__BB1_1527:
	shr.u64 	%rd80104, %rd80103, 1;
	add.s64 	%rd3079, %rd80105, %rd80104;
	shl.b64 	%rd67774, %rd3079, 2;
	add.s64 	%rd67775, %rd1618, %rd67774;
	ld.u32 	%r11838, [%rd67775];
	setp.ge.s32 	%p8042, %r11838, %r252;
	@%p8042 bra 	$L__BB1_1529;
	add.s64 	%rd80105, %rd3079, 1;
	not.b64 	%rd67776, %rd80104;
	add.s64 	%rd80104, %rd80103, %rd67776;
$L__BB1_1529:
	setp.ne.s64 	%p8043, %rd80104, 0;
	mov.u64 	%rd80103, %rd80104;
	@%p8043 bra 	$L__BB1_1527;
	cvt.u32.u64 	%r423, %rd80105;
	mov.b64 	%rd80109, 0;
	mov.u64 	%rd80107, %rd5;
$L__BB1_1531:
	shr.u64 	%rd80108, %rd80107, 1;
	add.s64 	%rd3087, %rd80109, %rd80108;
	shl.b64 	%rd67778, %rd3087, 2;
	add.s64 	%rd67779, %rd1635, %rd67778;
	ld.u32 	%r11839, [%rd67779];
	setp.ge.s32 	%p8044, %r11839, %r422;
	@%p8044 bra 	$L__BB1_1533;
	add.s64 	%rd80109, %rd3087, 1;
	not.b64 	%rd67780, %rd80108;
	add.s64 	%rd80108, %rd80107, %rd67780;
$L__BB1_1533:
	setp.ne.s64 	%p8045, %rd80108, 0;
	mov.u64 	%rd80107, %rd80108;
	@%p8045 bra 	$L__BB1_1531;
	cvt.u32.u64 	%r424, %rd80109;
	mov.b64 	%rd80113, 0;
	mov.u64 	%rd80111, %rd5;
$L__BB1_1535:
	shr.u64 	%rd80112, %rd80111, 1;
	add.s64 	%rd3095, %rd80113, %rd80112;
	shl.b64 	%rd67782, %rd3095, 2;
	add.s64 	%rd67783, %rd1635, %rd67782;
	ld.u32 	%r11840, [%rd67783];
	setp.ge.s32 	%p8046, %r11840, %r423;
	@%p8046 bra 	$L__BB1_1537;
	add.s64 	%rd80113, %rd3095, 1;
	not.b64 	%rd67784, %rd80112;
	add.s64 	%rd80112, %rd80111, %rd67784;
$L__BB1_1537:
	setp.ne.s64 	%p8047, %rd80112, 0;
	mov.u64 	%rd80111, %rd80112;
	@%p8047 bra 	$L__BB1_1535;
	cvt.u32.u64 	%r425, %rd80113;
	mov.b64 	%rd80117, 0;
	mov.u64 	%rd80115, %rd5;
$L__BB1_1539:
	shr.u64 	%rd80116, %rd80115, 1;
	add.s64 	%rd3103, %rd80117, %rd80116;
	shl.b64 	%rd67786, %rd3103, 2;
	add.s64 	%rd67787, %rd1652, %rd67786;
	ld.u32 	%r11841, [%rd67787];
	setp.ge.s32 	%p8048, %r11841, %r424;
	@%p8048 bra 	$L__BB1_1541;
	add.s64 	%rd80117, %rd3103, 1;
	not.b64 	%rd67788, %rd80116;
	add.s64 	%rd80116, %rd80115, %rd67788;
$L__BB1_1541:
	setp.ne.s64 	%p8049, %rd80116, 0;
	mov.u64 	%rd80115, %rd80116;
	@%p8049 bra 	$L__BB1_1539;
	cvt.u32.u64 	%r426, %rd80117;
	mov.b64 	%rd80121, 0;
	mov.u64 	%rd80119, %rd5;
$L__BB1_1543:
	shr.u64 	%rd80120, %rd80119, 1;
	add.s64 	%rd3111, %rd80121, %rd80120;
	shl.b64 	%rd67790, %rd3111, 2;
	add.s64 	%rd67791, %rd1652, %rd67790;
	ld.u32 	%r11842, [%rd67791];
	setp.ge.s32 	%p8050, %r11842, %r425;
	@%p8050 bra 	$L__BB1_1545;
	add.s64 	%rd80121, %rd3111, 1;
	not.b64 	%rd67792, %rd80120;
	add.s64 	%rd80120, %rd80119, %rd67792;
$L__BB1_1545:
	setp.ne.s64 	%p8051, %rd80120, 0;
	mov.u64 	%rd80119, %rd80120;
	@%p8051 bra 	$L__BB1_1543;
	cvt.u32.u64 	%r427, %rd80121;
	mov.b64 	%rd80125, 0;
	mov.u64 	%rd80123, %rd5;
$L__BB1_1547:
	shr.u64 	%rd80124, %rd80123, 1;
	add.s64 	%rd3119, %rd80125, %rd80124;
	shl.b64 	%rd67794, %rd3119, 2;
	add.s64 	%rd67795, %rd1669, %rd67794;
	ld.u32 	%r11843, [%rd67795];
	setp.ge.s32 	%p8052, %r11843, %r426;
	@%p8052 bra 	$L__BB1_1549;
	add.s64 	%rd80125, %rd3119, 1;
	not.b64 	%rd67796, %rd80124;
	add.s64 	%rd80124, %rd80123, %rd67796;
$L__BB1_1549:
	setp.ne.s64 	%p8053, %rd80124, 0;
	mov.u64 	%rd80123, %rd80124;
	@%p8053 bra 	$L__BB1_1547;
	cvt.u32.u64 	%r428, %rd80125;
	mov.b64 	%rd80129, 0;
	mov.u64 	%rd80127, %rd5;
$L__BB1_1551:
	shr.u64 	%rd80128, %rd80127, 1;
	add.s64 	%rd3127, %rd80129, %rd80128;
	shl.b64 	%rd67798, %rd3127, 2;
	add.s64 	%rd67799, %rd1669, %rd67798;
	ld.u32 	%r11844, [%rd67799];
	setp.ge.s32 	%p8054, %r11844, %r427;
	@%p8054 bra 	$L__BB1_1553;
	add.s64 	%rd80129, %rd3127, 1;
	not.b64 	%rd67800, %rd80128;
	add.s64 	%rd80128, %rd80127, %rd67800;
$L__BB1_1553:
	setp.ne.s64 	%p8055, %rd80128, 0;
	mov.u64 	%rd80127, %rd80128;
	@%p8055 bra 	$L__BB1_1551;
	cvt.u32.u64 	%r429, %rd80129;
	mov.b64 	%rd80133, 0;
	mov.u64 	%rd80131, %rd5;
$L__BB1_1555:
	shr.u64 	%rd80132, %rd80131, 1;
	add.s64 	%rd3135, %rd80133, %rd80132;
	shl.b64 	%rd67802, %rd3135, 2;
	add.s64 	%rd67803, %rd1686, %rd67802;
	ld.u32 	%r11845, [%rd67803];
	setp.ge.s32 	%p8056, %r11845, %r428;
	@%p8056 bra 	$L__BB1_1557;
	add.s64 	%rd80133, %rd3135, 1;
	not.b64 	%rd67804, %rd80132;
	add.s64 	%rd80132, %rd80131, %rd67804;
$L__BB1_1557:
	setp.ne.s64 	%p8057, %rd80132, 0;
	mov.u64 	%rd80131, %rd80132;
	@%p8057 bra 	$L__BB1_1555;
	cvt.u32.u64 	%r430, %rd80133;
	mov.b64 	%rd80137, 0;
	mov.u64 	%rd80135, %rd5;
$L__BB1_1559:
	shr.u64 	%rd80136, %rd80135, 1;
	add.s64 	%rd3143, %rd80137, %rd80136;
	shl.b64 	%rd67806, %rd3143, 2;
	add.s64 	%rd67807, %rd1686, %rd67806;
	ld.u32 	%r11846, [%rd67807];
	setp.ge.s32 	%p8058, %r11846, %r429;
	@%p8058 bra 	$L__BB1_1561;
	add.s64 	%rd80137, %rd3143, 1;
	not.b64 	%rd67808, %rd80136;
	add.s64 	%rd80136, %rd80135, %rd67808;
$L__BB1_1561:
	setp.ne.s64 	%p8059, %rd80136, 0;
	mov.u64 	%rd80135, %rd80136;
	@%p8059 bra 	$L__BB1_1559;
	cvt.u32.u64 	%r431, %rd80137;
	mov.b64 	%rd80141, 0;
	mov.u64 	%rd80139, %rd5;
$L__BB1_1563:
	shr.u64 	%rd80140, %rd80139, 1;
	add.s64 	%rd3151, %rd80141, %rd80140;
	shl.b64 	%rd67810, %rd3151, 2;
	add.s64 	%rd67811, %rd1703, %rd67810;
	ld.u32 	%r11847, [%rd67811];
	setp.ge.s32 	%p8060, %r11847, %r430;
	@%p8060 bra 	$L__BB1_1565;
	add.s64 	%rd80141, %rd3151, 1;
	not.b64 	%rd67812, %rd80140;
	add.s64 	%rd80140, %rd80139, %rd67812;
$L__BB1_1565:
	setp.ne.s64 	%p8061, %rd80140, 0;
	mov.u64 	%rd80139, %rd80140;
	@%p8061 bra 	$L__BB1_1563;
	cvt.u32.u64 	%r432, %rd80141;
	mov.b64 	%rd80145, 0;
	mov.u64 	%rd80143, %rd5;
$L__BB1_1567:
	shr.u64 	%rd80144, %rd80143, 1;
	add.s64 	%rd3159, %rd80145, %rd80144;
	shl.b64 	%rd67814, %rd3159, 2;
	add.s64 	%rd67815, %rd1703, %rd67814;
	ld.u32 	%r11848, [%rd67815];
	setp.ge.s32 	%p8062, %r11848, %r431;
	@%p8062 bra 	$L__BB1_1569;
	add.s64 	%rd80145, %rd3159, 1;
	not.b64 	%rd67816, %rd80144;
	add.s64 	%rd80144, %rd80143, %rd67816;
$L__BB1_1569:
	setp.ne.s64 	%p8063, %rd80144, 0;
	mov.u64 	%rd80143, %rd80144;
	@%p8063 bra 	$L__BB1_1567;
	cvt.u32.u64 	%r433, %rd80145;
	mov.b64 	%rd80149, 0;
	mov.u64 	%rd80147, %rd5;
$L__BB1_1571:
	shr.u64 	%rd80148, %rd80147, 1;
	add.s64 	%rd3167, %rd80149, %rd80148;
	shl.b64 	%rd67818, %rd3167, 2;
	add.s64 	%rd67819, %rd1720, %rd67818;
	ld.u32 	%r11849, [%rd67819];
	setp.ge.s32 	%p8064, %r11849, %r432;
	@%p8064 bra 	$L__BB1_1573;
	add.s64 	%rd80149, %rd3167, 1;
	not.b64 	%rd67820, %rd80148;
	add.s64 	%rd80148, %rd80147, %rd67820;
$L__BB1_1573:
	setp.ne.s64 	%p8065, %rd80148, 0;
	mov.u64 	%rd80147, %rd80148;
	@%p8065 bra 	$L__BB1_1571;
	cvt.u32.u64 	%r434, %rd80149;
	mov.b64 	%rd80153, 0;
	mov.u64 	%rd80151, %rd5;
$L__BB1_1575:
	shr.u64 	%rd80152, %rd80151, 1;
	add.s64 	%rd3175, %rd80153, %rd80152;
	shl.b64 	%rd67822, %rd3175, 2;
	add.s64 	%rd67823, %rd1720, %rd67822;
	ld.u32 	%r11850, [%rd67823];
	setp.ge.s32 	%p8066, %r11850, %r433;
	@%p8066 bra 	$L__BB1_1577;
	add.s64 	%rd80153, %rd3175, 1;
	not.b64 	%rd67824, %rd80152;
	add.s64 	%rd80152, %rd80151, %rd67824;
$L__BB1_1577:
	setp.ne.s64 	%p8067, %rd80152, 0;
	mov.u64 	%rd80151, %rd80152;
	@%p8067 bra 	$L__BB1_1575;
	cvt.u32.u64 	%r435, %rd80153;
	mov.b64 	%rd80157, 0;
	mov.u64 	%rd80155, %rd5;
$L__BB1_1579:
	shr.u64 	%rd80156, %rd80155, 1;
	add.s64 	%rd3183, %rd80157, %rd80156;
	shl.b64 	%rd67826, %rd3183, 2;
	add.s64 	%rd67827, %rd1737, %rd67826;
	ld.u32 	%r11851, [%rd67827];
	setp.ge.s32 	%p8068, %r11851, %r434;
	@%p8068 bra 	$L__BB1_1581;
	add.s64 	%rd80157, %rd3183, 1;
	not.b64 	%rd67828, %rd80156;
	add.s64 	%rd80156, %rd80155, %rd67828;
$L__BB1_1581:
	setp.ne.s64 	%p8069, %rd80156, 0;
	mov.u64 	%rd80155, %rd80156;
	@%p8069 bra 	$L__BB1_1579;
	cvt.u32.u64 	%r436, %rd80157;
	mov.b64 	%rd80161, 0;
	mov.u64 	%rd80159, %rd5;
$L__BB1_1583:
	shr.u64 	%rd80160, %rd80159, 1;
	add.s64 	%rd3191, %rd80161, %rd80160;
	shl.b64 	%rd67830, %rd3191, 2;
	add.s64 	%rd67831, %rd1737, %rd67830;
	ld.u32 	%r11852, [%rd67831];
	setp.ge.s32 	%p8070, %r11852, %r435;
	@%p8070 bra 	$L__BB1_1585;
	add.s64 	%rd80161, %rd3191, 1;
	not.b64 	%rd67832, %rd80160;
	add.s64 	%rd80160, %rd80159, %rd67832;
$L__BB1_1585:
	setp.ne.s64 	%p8071, %rd80160, 0;
	mov.u64 	%rd80159, %rd80160;
	@%p8071 bra 	$L__BB1_1583;
	cvt.u32.u64 	%r437, %rd80161;
	mov.b64 	%rd80165, 0;
	mov.u64 	%rd80163, %rd5;
$L__BB1_1587:
	shr.u64 	%rd80164, %rd80163, 1;
	add.s64 	%rd3199, %rd80165, %rd80164;
	shl.b64 	%rd67834, %rd3199, 2;
	add.s64 	%rd67835, %rd1754, %rd67834;
	ld.u32 	%r11853, [%rd67835];
	setp.ge.s32 	%p8072, %r11853, %r436;
	@%p8072 bra 	$L__BB1_1589;
	add.s64 	%rd80165, %rd3199, 1;
	not.b64 	%rd67836, %rd80164;
	add.s64 	%rd80164, %rd80163, %rd67836;
$L__BB1_1589:
	setp.ne.s64 	%p8073, %rd80164, 0;
	mov.u64 	%rd80163, %rd80164;
	@%p8073 bra 	$L__BB1_1587;
	cvt.u32.u64 	%r438, %rd80165;
	mov.b64 	%rd80169, 0;
	mov.u64 	%rd80167, %rd5;
$L__BB1_1591:
	shr.u64 	%rd80168, %rd80167, 1;
	add.s64 	%rd3207, %rd80169, %rd80168;
	shl.b64 	%rd67838, %rd3207, 2;
	add.s64 	%rd67839, %rd1754, %rd67838;
	ld.u32 	%r11854, [%rd67839];
	setp.ge.s32 	%p8074, %r11854, %r437;
	@%p8074 bra 	$L__BB1_1593;
	add.s64 	%rd80169, %rd3207, 1;
	not.b64 	%rd67840, %rd80168;
	add.s64 	%rd80168, %rd80167, %rd67840;
$L__BB1_1593:
	setp.ne.s64 	%p8075, %rd80168, 0;
	mov.u64 	%rd80167, %rd80168;
	@%p8075 bra 	$L__BB1_1591;
	cvt.u32.u64 	%r439, %rd80169;
	mov.b64 	%rd80173, 0;
	mov.u64 	%rd80171, %rd5;
$L__BB1_1595:
	shr.u64 	%rd80172, %rd80171, 1;
	add.s64 	%rd3215, %rd80173, %rd80172;
	shl.b64 	%rd67842, %rd3215, 2;
	add.s64 	%rd67843, %rd1771, %rd67842;
	ld.u32 	%r11855, [%rd67843];
	setp.ge.s32 	%p8076, %r11855, %r438;
	@%p8076 bra 	$L__BB1_1597;
	add.s64 	%rd80173, %rd3215, 1;
	not.b64 	%rd67844, %rd80172;
	add.s64 	%rd80172, %rd80171, %rd67844;
$L__BB1_1597:
	setp.ne.s64 	%p8077, %rd80172, 0;
	mov.u64 	%rd80171, %rd80172;
	@%p8077 bra 	$L__BB1_1595;
	cvt.u32.u64 	%r440, %rd80173;
	mov.b64 	%rd80177, 0;
	mov.u64 	%rd80175, %rd5;
$L__BB1_1599:
	shr.u64 	%rd80176, %rd80175, 1;
	add.s64 	%rd3223, %rd80177, %rd80176;
	shl.b64 	%rd67846, %rd3223, 2;
	add.s64 	%rd67847, %rd1771, %rd67846;
	ld.u32 	%r11856, [%rd67847];
	setp.ge.s32 	%p8078, %r11856, %r439;
	@%p8078 bra 	$L__BB1_1601;
	add.s64 	%rd80177, %rd3223, 1;
	not.b64 	%rd67848, %rd80176;
	add.s64 	%rd80176, %rd80175, %rd67848;
$L__BB1_1601:
	setp.ne.s64 	%p8079, %rd80176, 0;
	mov.u64 	%rd80175, %rd80176;
	@%p8079 bra 	$L__BB1_1599;
	cvt.u32.u64 	%r11857, %rd80177;
	setp.lt.s32 	%p8080, %r440, %r11857;
	selp.b32 	%r441, %r252, %r274, %p8080;
	selp.b32 	%r442, %r274, %r252, %p8080;
	ld.global.u64 	%rd3228, [%rd4];
	mov.b64 	%rd80181, 0;
	mov.u64 	%rd80179, %rd5;
$L__BB1_1603:
	shr.u64 	%rd80180, %rd80179, 1;
	add.s64 	%rd3232, %rd80181, %rd80180;
	shl.b64 	%rd67850, %rd3232, 2;
	add.s64 	%rd67851, %rd3228, %rd67850;
	ld.u32 	%r11858, [%rd67851];
	setp.ge.s32 	%p8081, %r11858, %r295;
	@%p8081 bra 	$L__BB1_1605;
	add.s64 	%rd80181, %rd3232, 1;
	not.b64 	%rd67852, %rd80180;
	add.s64 	%rd80180, %rd80179, %rd67852;
$L__BB1_1605:
	setp.ne.s64 	%p8082, %rd80180, 0;
	mov.u64 	%rd80179, %rd80180;
	@%p8082 bra 	$L__BB1_1603;
	cvt.u32.u64 	%r443, %rd80181;
	mov.b64 	%rd80185, 0;
	mov.u64 	%rd80183, %rd5;
$L__BB1_1607:
	shr.u64 	%rd80184, %rd80183, 1;
	add.s64 	%rd3240, %rd80185, %rd80184;
	shl.b64 	%rd67854, %rd3240, 2;
	add.s64 	%rd67855, %rd3228, %rd67854;
	ld.u32 	%r11859, [%rd67855];
	setp.ge.s32 	%p8083, %r11859, %r273;
	@%p8083 bra 	$L__BB1_1609;
	add.s64 	%rd80185, %rd3240, 1;
	not.b64 	%rd67856, %rd80184;
	add.s64 	%rd80184, %rd80183, %rd67856;
$L__BB1_1609:
	setp.ne.s64 	%p8084, %rd80184, 0;
	mov.u64 	%rd80183, %rd80184;
	@%p8084 bra 	$L__BB1_1607;
	cvt.u32.u64 	%r444, %rd80185;
	ld.global.u64 	%rd3245, [%rd4+8];
	mov.b64 	%rd80189, 0;
	mov.u64 	%rd80187, %rd5;
$L__BB1_1611:
	shr.u64 	%rd80188, %rd80187, 1;
	add.s64 	%rd3249, %rd80189, %rd80188;
	shl.b64 	%rd67858, %rd3249, 2;
	add.s64 	%rd67859, %rd3245, %rd67858;
	ld.u32 	%r11860, [%rd67859];
	setp.ge.s32 	%p8085, %r11860, %r443;
	@%p8085 bra 	$L__BB1_1613;
	add.s64 	%rd80189, %rd3249, 1;
	not.b64 	%rd67860, %rd80188;
	add.s64 	%rd80188, %rd80187, %rd67860;
$L__BB1_1613:
	setp.ne.s64 	%p8086, %rd80188, 0;
	mov.u64 	%rd80187, %rd80188;
	@%p8086 bra 	$L__BB1_1611;
	cvt.u32.u64 	%r445, %rd80189;
	mov.b64 	%rd80193, 0;
	mov.u64 	%rd80191, %rd5;
$L__BB1_1615:
	shr.u64 	%rd80192, %rd80191, 1;
	add.s64 	%rd3257, %rd80193, %rd80192;
	shl.b64 	%rd67862, %rd3257, 2;
	add.s64 	%rd67863, %rd3245, %rd67862;
	ld.u32 	%r11861, [%rd67863];
	setp.ge.s32 	%p8087, %r11861, %r444;
	@%p8087 bra 	$L__BB1_1617;
	add.s64 	%rd80193, %rd3257, 1;
	not.b64 	%rd67864, %rd80192;
	add.s64 	%rd80192, %rd80191, %rd67864;
$L__BB1_1617:
	setp.ne.s64 	%p8088, %rd80192, 0;
	mov.u64 	%rd80191, %rd80192;
	@%p8088 bra 	$L__BB1_1615;
	cvt.u32.u64 	%r446, %rd80193;
	ld.global.u64 	%rd3262, [%rd4+16];
	mov.b64 	%rd80197, 0;
	mov.u64 	%rd80195, %rd5;
$L__BB1_1619:
	shr.u64 	%rd80196, %rd80195, 1;
	add.s64 	%rd3266, %rd80197, %rd80196;
	shl.b64 	%rd67866, %rd3266, 2;
	add.s64 	%rd67867, %rd3262, %rd67866;
	ld.u32 	%r11862, [%rd67867];
	setp.ge.s32 	%p8089, %r11862, %r445;
	@%p8089 bra 	$L__BB1_1621;
	add.s64 	%rd80197, %rd3266, 1;
	not.b64 	%rd67868, %rd80196;
	add.s64 	%rd80196, %rd80195, %rd67868;
$L__BB1_1621:
	setp.ne.s64 	%p8090, %rd80196, 0;
	mov.u64 	%rd80195, %rd80196;
	@%p8090 bra 	$L__BB1_1619;
	cvt.u32.u64 	%r447, %rd80197;
	mov.b64 	%rd80201, 0;
	mov.u64 	%rd80199, %rd5;
$L__BB1_1623:
	shr.u64 	%rd80200, %rd80199, 1;
	add.s64 	%rd3274, %rd80201, %rd80200;
	shl.b64 	%rd67870, %rd3274, 2;
	add.s64 	%rd67871, %rd3262, %rd67870;
	ld.u32 	%r11863, [%rd67871];
	setp.ge.s32 	%p8091, %r11863, %r446;
	@%p8091 bra 	$L__BB1_1625;
	add.s64 	%rd80201, %rd3274, 1;
	not.b64 	%rd67872, %rd80200;
	add.s64 	%rd80200, %rd80199, %rd67872;
$L__BB1_1625:
	setp.ne.s64 	%p8092, %rd80200, 0;
	mov.u64 	%rd80199, %rd80200;
	@%p8092 bra 	$L__BB1_1623;
	cvt.u32.u64 	%r448, %rd80201;
	ld.global.u64 	%rd3279, [%rd4+24];
	mov.b64 	%rd80205, 0;
	mov.u64 	%rd80203, %rd5;
$L__BB1_1627:
	shr.u64 	%rd80204, %rd80203, 1;
	add.s64 	%rd3283, %rd80205, %rd80204;
	shl.b64 	%rd67874, %rd3283, 2;
	add.s64 	%rd67875, %rd3279, %rd67874;
	ld.u32 	%r11864, [%rd67875];
	setp.ge.s32 	%p8093, %r11864, %r447;
	@%p8093 bra 	$L__BB1_1629;
	add.s64 	%rd80205, %rd3283, 1;
	not.b64 	%rd67876, %rd80204;
	add.s64 	%rd80204, %rd80203, %rd67876;
$L__BB1_1629:
	setp.ne.s64 	%p8094, %rd80204, 0;
	mov.u64 	%rd80203, %rd80204;
	@%p8094 bra 	$L__BB1_1627;
	cvt.u32.u64 	%r449, %rd80205;
	mov.b64 	%rd80209, 0;
	mov.u64 	%rd80207, %rd5;
$L__BB1_1631:
	shr.u64 	%rd80208, %rd80207, 1;
	add.s64 	%rd3291, %rd80209, %rd80208;
	shl.b64 	%rd67878, %rd3291, 2;
	add.s64 	%rd67879, %rd3279, %rd67878;
	ld.u32 	%r11865, [%rd67879];
	setp.ge.s32 	%p8095, %r11865, %r448;
	@%p8095 bra 	$L__BB1_1633;
	add.s64 	%rd80209, %rd3291, 1;
	not.b64 	%rd67880, %rd80208;
	add.s64 	%rd80208, %rd80207, %rd67880;
$L__BB1_1633:
	setp.ne.s64 	%p8096, %rd80208, 0;
	mov.u64 	%rd80207, %rd80208;
	@%p8096 bra 	$L__BB1_1631;
	cvt.u32.u64 	%r450, %rd80209;
	ld.global.u64 	%rd3296, [%rd4+32];
	mov.b64 	%rd80213, 0;
	mov.u64 	%rd80211, %rd5;
$L__BB1_1635:
	shr.u64 	%rd80212, %rd80211, 1;
	add.s64 	%rd3300, %rd80213, %rd80212;
	shl.b64 	%rd67882, %rd3300, 2;
	add.s64 	%rd67883, %rd3296, %rd67882;
	ld.u32 	%r11866, [%rd67883];
	setp.ge.s32 	%p8097, %r11866, %r449;
	@%p8097 bra 	$L__BB1_1637;
	add.s64 	%rd80213, %rd3300, 1;
	not.b64 	%rd67884, %rd80212;
	add.s64 	%rd80212, %rd80211, %rd67884;
$L__BB1_1637:
	setp.ne.s64 	%p8098, %rd80212, 0;
	mov.u64 	%rd80211, %rd80212;
	@%p8098 bra 	$L__BB1_1635;
	cvt.u32.u64 	%r451, %rd80213;
	mov.b64 	%rd80217, 0;
	mov.u64 	%rd80215, %rd5;
$L__BB1_1639:
	shr.u64 	%rd80216, %rd80215, 1;
	add.s64 	%rd3308, %rd80217, %rd80216;
	shl.b64 	%rd67886, %rd3308, 2;
	add.s64 	%rd67887, %rd3296, %rd67886;
	ld.u32 	%r11867, [%rd67887];
	setp.ge.s32 	%p8099, %r11867, %r450;
	@%p8099 bra 	$L__BB1_1641;
	add.s64 	%rd80217, %rd3308, 1;
	not.b64 	%rd67888, %rd80216;
	add.s64 	%rd80216, %rd80215, %rd67888;
$L__BB1_1641:
	setp.ne.s64 	%p8100, %rd80216, 0;
	mov.u64 	%rd80215, %rd80216;
	@%p8100 bra 	$L__BB1_1639;
	cvt.u32.u64 	%r452, %rd80217;
	ld.global.u64 	%rd3313, [%rd4+40];
	mov.b64 	%rd80221, 0;
	mov.u64 	%rd80219, %rd5;
$L__BB1_1643:
	shr.u64 	%rd80220, %rd80219, 1;
	add.s64 	%rd3317, %rd80221, %rd80220;
	shl.b64 	%rd67890, %rd3317, 2;
	add.s64 	%rd67891, %rd3313, %rd67890;
	ld.u32 	%r11868, [%rd67891];
	setp.ge.s32 	%p8101, %r11868, %r451;
	@%p8101 bra 	$L__BB1_1645;
	add.s64 	%rd80221, %rd3317, 1;
	not.b64 	%rd67892, %rd80220;
	add.s64 	%rd80220, %rd80219, %rd67892;
$L__BB1_1645:
	setp.ne.s64 	%p8102, %rd80220, 0;
	mov.u64 	%rd80219, %rd80220;
	@%p8102 bra 	$L__BB1_1643;
	cvt.u32.u64 	%r453, %rd80221;
	mov.b64 	%rd80225, 0;
	mov.u64 	%rd80223, %rd5;
$L__BB1_1647:
	shr.u64 	%rd80224, %rd80223, 1;
	add.s64 	%rd3325, %rd80225, %rd80224;
	shl.b64 	%rd67894, %rd3325, 2;
	add.s64 	%rd67895, %rd3313, %rd67894;
	ld.u32 	%r11869, [%rd67895];
	setp.ge.s32 	%p8103, %r11869, %r452;
	@%p8103 bra 	$L__BB1_1649;
	add.s64 	%rd80225, %rd3325, 1;
	not.b64 	%rd67896, %rd80224;
	add.s64 	%rd80224, %rd80223, %rd67896;
$L__BB1_1649:
	setp.ne.s64 	%p8104, %rd80224, 0;
	mov.u64 	%rd80223, %rd80224;
	@%p8104 bra 	$L__BB1_1647;
	cvt.u32.u64 	%r454, %rd80225;
	ld.global.u64 	%rd3330, [%rd4+48];
	mov.b64 	%rd80229, 0;
	mov.u64 	%rd80227, %rd5;
$L__BB1_1651:
	shr.u64 	%rd80228, %rd80227, 1;
	add.s64 	%rd3334, %rd80229, %rd80228;
	shl.b64 	%rd67898, %rd3334, 2;
	add.s64 	%rd67899, %rd3330, %rd67898;
	ld.u32 	%r11870, [%rd67899];
	setp.ge.s32 	%p8105, %r11870, %r453;
	@%p8105 bra 	$L__BB1_1653;
	add.s64 	%rd80229, %rd3334, 1;
	not.b64 	%rd67900, %rd80228;
	add.s64 	%rd80228, %rd80227, %rd67900;
$L__BB1_1653:
	setp.ne.s64 	%p8106, %rd80228, 0;
	mov.u64 	%rd80227, %rd80228;
	@%p8106 bra 	$L__BB1_1651;
	cvt.u32.u64 	%r455, %rd80229;
	mov.b64 	%rd80233, 0;
	mov.u64 	%rd80231, %rd5;
$L__BB1_1655:
	shr.u64 	%rd80232, %rd80231, 1;
	add.s64 	%rd3342, %rd80233, %rd80232;
	shl.b64 	%rd67902, %rd3342, 2;
	add.s64 	%rd67903, %rd3330, %rd67902;
	ld.u32 	%r11871, [%rd67903];
	setp.ge.s32 	%p8107, %r11871, %r454;
	@%p8107 bra 	$L__BB1_1657;
	add.s64 	%rd80233, %rd3342, 1;
	not.b64 	%rd67904, %rd80232;
	add.s64 	%rd80232, %rd80231, %rd67904;
$L__BB1_1657:
	setp.ne.s64 	%p8108, %rd80232, 0;
	mov.u64 	%rd80231, %rd80232;
	@%p8108 bra 	$L__BB1_1655;
	cvt.u32.u64 	%r456, %rd80233;
	ld.global.u64 	%rd3347, [%rd4+56];
	mov.b64 	%rd80237, 0;
	mov.u64 	%rd80235, %rd5;
$L__BB1_1659:
	shr.u64 	%rd80236, %rd80235, 1;
	add.s64 	%rd3351, %rd80237, %rd80236;
	shl.b64 	%rd67906, %rd3351, 2;
	add.s64 	%rd67907, %rd3347, %rd67906;
	ld.u32 	%r11872, [%rd67907];
	setp.ge.s32 	%p8109, %r11872, %r455;
	@%p8109 bra 	$L__BB1_1661;
	add.s64 	%rd80237, %rd3351, 1;
	not.b64 	%rd67908, %rd80236;
	add.s64 	%rd80236, %rd80235, %rd67908;
$L__BB1_1661:
	setp.ne.s64 	%p8110, %rd80236, 0;
	mov.u64 	%rd80235, %rd80236;
	@%p8110 bra 	$L__BB1_1659;
	cvt.u32.u64 	%r457, %rd80237;
	mov.b64 	%rd80241, 0;
	mov.u64 	%rd80239, %rd5;
$L__BB1_1663:
	shr.u64 	%rd80240, %rd80239, 1;
	add.s64 	%rd3359, %rd80241, %rd80240;
	shl.b64 	%rd67910, %rd3359, 2;
	add.s64 	%rd67911, %rd3347, %rd67910;
	ld.u32 	%r11873, [%rd67911];
	setp.ge.s32 	%p8111, %r11873, %r456;
	@%p8111 bra 	$L__BB1_1665;
	add.s64 	%rd80241, %rd3359, 1;
	not.b64 	%rd67912, %rd80240;
	add.s64 	%rd80240, %rd80239, %rd67912;
$L__BB1_1665:
	setp.ne.s64 	%p8112, %rd80240, 0;
	mov.u64 	%rd80239, %rd80240;
	@%p8112 bra 	$L__BB1_1663;
	cvt.u32.u64 	%r458, %rd80241;
	ld.global.u64 	%rd3364, [%rd4+64];
	mov.b64 	%rd80245, 0;
	mov.u64 	%rd80243, %rd5;
$L__BB1_1667:
	shr.u64 	%rd80244, %rd80243, 1;
	add.s64 	%rd3368, %rd80245, %rd80244;
	shl.b64 	%rd67914, %rd3368, 2;
	add.s64 	%rd67915, %rd3364, %rd67914;
	ld.u32 	%r11874, [%rd67915];
	setp.ge.s32 	%p8113, %r11874, %r457;
	@%p8113 bra 	$L__BB1_1669;
	add.s64 	%rd80245, %rd3368, 1;
	not.b64 	%rd67916, %rd80244;
	add.s64 	%rd80244, %rd80243, %rd67916;
$L__BB1_1669:
	setp.ne.s64 	%p8114, %rd80244, 0;
	mov.u64 	%rd80243, %rd80244;
	@%p8114 bra 	$L__BB1_1667;
	cvt.u32.u64 	%r459, %rd80245;
	mov.b64 	%rd80249, 0;
	mov.u64 	%rd80247, %rd5;
$L__BB1_1671:
	shr.u64 	%rd80248, %rd80247, 1;
	add.s64 	%rd3376, %rd80249, %rd80248;
	shl.b64 	%rd67918, %rd3376, 2;
	add.s64 	%rd67919, %rd3364, %rd67918;
	ld.u32 	%r11875, [%rd67919];
	setp.ge.s32 	%p8115, %r11875, %r458;
	@%p8115 bra 	$L__BB1_1673;
	add.s64 	%rd80249, %rd3376, 1;
	not.b64 	%rd67920, %rd80248;
	add.s64 	%rd80248, %rd80247, %rd67920;
$L__BB1_1673:
	setp.ne.s64 	%p8116, %rd80248, 0;
	mov.u64 	%rd80247, %rd80248;
	@%p8116 bra 	$L__BB1_1671;
	cvt.u32.u64 	%r460, %rd80249;
	ld.global.u64 	%rd3381, [%rd4+72];
	mov.b64 	%rd80253, 0;
	mov.u64 	%rd80251, %rd5;
$L__BB1_1675:
	shr.u64 	%rd80252, %rd80251, 1;
	add.s64 	%rd3385, %rd80253, %rd80252;
	shl.b64 	%rd67922, %rd3385, 2;
	add.s64 	%rd67923, %rd3381, %rd67922;
	ld.u32 	%r11876, [%rd67923];
	setp.ge.s32 	%p8117, %r11876, %r459;
	@%p8117 bra 	$L__BB1_1677;
	add.s64 	%rd80253, %rd3385, 1;
	not.b64 	%rd67924, %rd80252;
	add.s64 	%rd80252, %rd80251, %rd67924;
$L__BB1_1677:
	setp.ne.s64 	%p8118, %rd80252, 0;
	mov.u64 	%rd80251, %rd80252;
	@%p8118 bra 	$L__BB1_1675;
	cvt.u32.u64 	%r461, %rd80253;
	mov.b64 	%rd80257, 0;
	mov.u64 	%rd80255, %rd5;
$L__BB1_1679:
	shr.u64 	%rd80256, %rd80255, 1;
	add.s64 	%rd3393, %rd80257, %rd80256;
	shl.b64 	%rd67926, %rd3393, 2;
	add.s64 	%rd67927, %rd3381, %rd67926;
	ld.u32 	%r11877, [%rd67927];
	setp.ge.s32 	%p8119, %r11877, %r460;
	@%p8119 bra 	$L__BB1_1681;
	add.s64 	%rd80257, %rd3393, 1;
	not.b64 	%rd67928, %rd80256;
	add.s64 	%rd80256, %rd80255, %rd67928;
$L__BB1_1681:
	setp.ne.s64 	%p8120, %rd80256, 0;
	mov.u64 	%rd80255, %rd80256;
	@%p8120 bra 	$L__BB1_1679;
	cvt.u32.u64 	%r11878, %rd80257;
	setp.lt.s32 	%p8121, %r461, %r11878;
	selp.b32 	%r462, %r273, %r295, %p8121;
	selp.b32 	%r463, %r295, %r273, %p8121;
	mov.b64 	%rd80261, 0;
	mov.u64 	%rd80259, %rd5;
$L__BB1_1683:
	shr.u64 	%rd80260, %rd80259, 1;
	add.s64 	%rd3401, %rd80261, %rd80260;
	shl.b64 	%rd67930, %rd3401, 2;
	add.s64 	%rd67931, %rd3228, %rd67930;
	ld.u32 	%r11879, [%rd67931];
	setp.ge.s32 	%p8122, %r11879, %r316;
	@%p8122 bra 	$L__BB1_1685;
	add.s64 	%rd80261, %rd3401, 1;
	not.b64 	%rd67932, %rd80260;
	add.s64 	%rd80260, %rd80259, %rd67932;
$L__BB1_1685:
	setp.ne.s64 	%p8123, %rd80260, 0;
	mov.u64 	%rd80259, %rd80260;
	@%p8123 bra 	$L__BB1_1683;
	cvt.u32.u64 	%r464, %rd80261;
	mov.b64 	%rd80265, 0;
	mov.u64 	%rd80263, %rd5;
$L__BB1_1687:
	shr.u64 	%rd80264, %rd80263, 1;
	add.s64 	%rd3409, %rd80265, %rd80264;
	shl.b64 	%rd67934, %rd3409, 2;
	add.s64 	%rd67935, %rd3228, %rd67934;
	ld.u32 	%r11880, [%rd67935];
	setp.ge.s32 	%p8124, %r11880, %r294;
	@%p8124 bra 	$L__BB1_1689;
	add.s64 	%rd80265, %rd3409, 1;
	not.b64 	%rd67936, %rd80264;
	add.s64 	%rd80264, %rd80263, %rd67936;
$L__BB1_1689:
	setp.ne.s64 	%p8125, %rd80264, 0;
	mov.u64 	%rd80263, %rd80264;
	@%p8125 bra 	$L__BB1_1687;
	cvt.u32.u64 	%r465, %rd80265;
	mov.b64 	%rd80269, 0;
	mov.u64 	%rd80267, %rd5;
$L__BB1_1691:
	shr.u64 	%rd80268, %rd80267, 1;
	add.s64 	%rd3417, %rd80269, %rd80268;
	shl.b64 	%rd67938, %rd3417, 2;
	add.s64 	%rd67939, %rd3245, %rd67938;
	ld.u32 	%r11881, [%rd67939];
	setp.ge.s32 	%p8126, %r11881, %r464;
	@%p8126 bra 	$L__BB1_1693;
	add.s64 	%rd80269, %rd3417, 1;
	not.b64 	%rd67940, %rd80268;
	add.s64 	%rd80268, %rd80267, %rd67940;
$L__BB1_1693:
	setp.ne.s64 	%p8127, %rd80268, 0;
	mov.u64 	%rd80267, %rd80268;
	@%p8127 bra 	$L__BB1_1691;
	cvt.u32.u64 	%r466, %rd80269;
	mov.b64 	%rd80273, 0;
	mov.u64 	%rd80271, %rd5;
$L__BB1_1695:
	shr.u64 	%rd80272, %rd80271, 1;
	add.s64 	%rd3425, %rd80273, %rd80272;
	shl.b64 	%rd67942, %rd3425, 2;
	add.s64 	%rd67943, %rd3245, %rd67942;
	ld.u32 	%r11882, [%rd67943];
	setp.ge.s32 	%p8128, %r11882, %r465;
	@%p8128 bra 	$L__BB1_1697;
	add.s64 	%rd80273, %rd3425, 1;
	not.b64 	%rd67944, %rd80272;
	add.s64 	%rd80272, %rd80271, %rd67944;
$L__BB1_1697:
	setp.ne.s64 	%p8129, %rd80272, 0;
	mov.u64 	%rd80271, %rd80272;
	@%p8129 bra 	$L__BB1_1695;
	cvt.u32.u64 	%r467, %rd80273;
	mov.b64 	%rd80277, 0;
	mov.u64 	%rd80275, %rd5;
$L__BB1_1699:
	shr.u64 	%rd80276, %rd80275, 1;
	add.s64 	%rd3433, %rd80277, %rd80276;
	shl.b64 	%rd67946, %rd3433, 2;
	add.s64 	%rd67947, %rd3262, %rd67946;
	ld.u32 	%r11883, [%rd67947];
	setp.ge.s32 	%p8130, %r11883, %r466;
	@%p8130 bra 	$L__BB1_1701;
	add.s64 	%rd80277, %rd3433, 1;
	not.b64 	%rd67948, %rd80276;
	add.s64 	%rd80276, %rd80275, %rd67948;
$L__BB1_1701:
	setp.ne.s64 	%p8131, %rd80276, 0;
	mov.u64 	%rd80275, %rd80276;
	@%p8131 bra 	$L__BB1_1699;
	cvt.u32.u64 	%r468, %rd80277;
	mov.b64 	%rd80281, 0;
	mov.u64 	%rd80279, %rd5;
$L__BB1_1703:
	shr.u64 	%rd80280, %rd80279, 1;
	add.s64 	%rd3441, %rd80281, %rd80280;
	shl.b64 	%rd67950, %rd3441, 2;
	add.s64 	%rd67951, %rd3262, %rd67950;
	ld.u32 	%r11884, [%rd67951];
	setp.ge.s32 	%p8132, %r11884, %r467;
	@%p8132 bra 	$L__BB1_1705;
	add.s64 	%rd80281, %rd3441, 1;
	not.b64 	%rd67952, %rd80280;
	add.s64 	%rd80280, %rd80279, %rd67952;
$L__BB1_1705:
	setp.ne.s64 	%p8133, %rd80280, 0;
	mov.u64 	%rd80279, %rd80280;
	@%p8133 bra 	$L__BB1_1703;
	cvt.u32.u64 	%r469, %rd80281;
	mov.b64 	%rd80285, 0;
	mov.u64 	%rd80283, %rd5;
$L__BB1_1707:
	shr.u64 	%rd80284, %rd80283, 1;
	add.s64 	%rd3449, %rd80285, %rd80284;
	shl.b64 	%rd67954, %rd3449, 2;
	add.s64 	%rd67955, %rd3279, %rd67954;
	ld.u32 	%r11885, [%rd67955];
	setp.ge.s32 	%p8134, %r11885, %r468;
	@%p8134 bra 	$L__BB1_1709;
	add.s64 	%rd80285, %rd3449, 1;
	not.b64 	%rd67956, %rd80284;
	add.s64 	%rd80284, %rd80283, %rd67956;
$L__BB1_1709:
	setp.ne.s64 	%p8135, %rd80284, 0;
	mov.u64 	%rd80283, %rd80284;
	@%p8135 bra 	$L__BB1_1707;
	cvt.u32.u64 	%r470, %rd80285;
	mov.b64 	%rd80289, 0;
	mov.u64 	%rd80287, %rd5;
$L__BB1_1711:
	shr.u64 	%rd80288, %rd80287, 1;
	add.s64 	%rd3457, %rd80289, %rd80288;
	shl.b64 	%rd67958, %rd3457, 2;
	add.s64 	%rd67959, %rd3279, %rd67958;
	ld.u32 	%r11886, [%rd67959];
	setp.ge.s32 	%p8136, %r11886, %r469;
	@%p8136 bra 	$L__BB1_1713;
	add.s64 	%rd80289, %rd3457, 1;
	not.b64 	%rd67960, %rd80288;
	add.s64 	%rd80288, %rd80287, %rd67960;
$L__BB1_1713:
	setp.ne.s64 	%p8137, %rd80288, 0;
	mov.u64 	%rd80287, %rd80288;
	@%p8137 bra 	$L__BB1_1711;
	cvt.u32.u64 	%r471, %rd80289;
	mov.b64 	%rd80293, 0;
	mov.u64 	%rd80291, %rd5;
$L__BB1_1715:
	shr.u64 	%rd80292, %rd80291, 1;
	add.s64 	%rd3465, %rd80293, %rd80292;
	shl.b64 	%rd67962, %rd3465, 2;
	add.s64 	%rd67963, %rd3296, %rd67962;
	ld.u32 	%r11887, [%rd67963];
	setp.ge.s32 	%p8138, %r11887, %r470;
	@%p8138 bra 	$L__BB1_1717;
	add.s64 	%rd80293, %rd3465, 1;
	not.b64 	%rd67964, %rd80292;
	add.s64 	%rd80292, %rd80291, %rd67964;
$L__BB1_1717:
	setp.ne.s64 	%p8139, %rd80292, 0;
	mov.u64 	%rd80291, %rd80292;
	@%p8139 bra 	$L__BB1_1715;
	cvt.u32.u64 	%r472, %rd80293;
	mov.b64 	%rd80297, 0;
	mov.u64 	%rd80295, %rd5;
$L__BB1_1719:
	shr.u64 	%rd80296, %rd80295, 1;
	add.s64 	%rd3473, %rd80297, %rd80296;
	shl.b64 	%rd67966, %rd3473, 2;
	add.s64 	%rd67967, %rd3296, %rd67966;
	ld.u32 	%r11888, [%rd67967];
	setp.ge.s32 	%p8140, %r11888, %r471;
	@%p8140 bra 	$L__BB1_1721;
	add.s64 	%rd80297, %rd3473, 1;
	not.b64 	%rd67968, %rd80296;
	add.s64 	%rd80296, %rd80295, %rd67968;
$L__BB1_1721:
	setp.ne.s64 	%p8141, %rd80296, 0;
	mov.u64 	%rd80295, %rd80296;
	@%p8141 bra 	$L__BB1_1719;
	cvt.u32.u64 	%r473, %rd80297;
	mov.b64 	%rd80301, 0;
	mov.u64 	%rd80299, %rd5;
$L__BB1_1723:
	shr.u64 	%rd80300, %rd80299, 1;
	add.s64 	%rd3481, %rd80301, %rd80300;
	shl.b64 	%rd67970, %rd3481, 2;
	add.s64 	%rd67971, %rd3313, %rd67970;
	ld.u32 	%r11889, [%rd67971];
	setp.ge.s32 	%p8142, %r11889, %r472;
	@%p8142 bra 	$L__BB1_1725;
	add.s64 	%rd80301, %rd3481, 1;
	not.b64 	%rd67972, %rd80300;
	add.s64 	%rd80300, %rd80299, %rd67972;
$L__BB1_1725:
	setp.ne.s64 	%p8143, %rd80300, 0;
	mov.u64 	%rd80299, %rd80300;
	@%p8143 bra 	$L__BB1_1723;
	cvt.u32.u64 	%r474, %rd80301;
	mov.b64 	%rd80305, 0;
	mov.u64 	%rd80303, %rd5;
$L__BB1_1727:
	shr.u64 	%rd80304, %rd80303, 1;
	add.s64 	%rd3489, %rd80305, %rd80304;
	shl.b64 	%rd67974, %rd3489, 2;
	add.s64 	%rd67975, %rd3313, %rd67974;
	ld.u32 	%r11890, [%rd67975];
	setp.ge.s32 	%p8144, %r11890, %r473;
	@%p8144 bra 	$L__BB1_1729;
	add.s64 	%rd80305, %rd3489, 1;
	not.b64 	%rd67976, %rd80304;
	add.s64 	%rd80304, %rd80303, %rd67976;
$L__BB1_1729:
	setp.ne.s64 	%p8145, %rd80304, 0;
	mov.u64 	%rd80303, %rd80304;
	@%p8145 bra 	$L__BB1_1727;
	cvt.u32.u64 	%r475, %rd80305;
	mov.b64 	%rd80309, 0;
	mov.u64 	%rd80307, %rd5;
$L__BB1_1731:
	shr.u64 	%rd80308, %rd80307, 1;
	add.s64 	%rd3497, %rd80309, %rd80308;
	shl.b64 	%rd67978, %rd3497, 2;
	add.s64 	%rd67979, %rd3330, %rd67978;
	ld.u32 	%r11891, [%rd67979];
	setp.ge.s32 	%p8146, %r11891, %r474;
	@%p8146 bra 	$L__BB1_1733;
	add.s64 	%rd80309, %rd3497, 1;
	not.b64 	%rd67980, %rd80308;
	add.s64 	%rd80308, %rd80307, %rd67980;
$L__BB1_1733:
	setp.ne.s64 	%p8147, %rd80308, 0;
	mov.u64 	%rd80307, %rd80308;
	@%p8147 bra 	$L__BB1_1731;
	cvt.u32.u64 	%r476, %rd80309;
	mov.b64 	%rd80313, 0;
	mov.u64 	%rd80311, %rd5;
$L__BB1_1735:
	shr.u64 	%rd80312, %rd80311, 1;
	add.s64 	%rd3505, %rd80313, %rd80312;
	shl.b64 	%rd67982, %rd3505, 2;
	add.s64 	%rd67983, %rd3330, %rd67982;
	ld.u32 	%r11892, [%rd67983];
	setp.ge.s32 	%p8148, %r11892, %r475;
	@%p8148 bra 	$L__BB1_1737;
	add.s64 	%rd80313, %rd3505, 1;
	not.b64 	%rd67984, %rd80312;
	add.s64 	%rd80312, %rd80311, %rd67984;
$L__BB1_1737:
	setp.ne.s64 	%p8149, %rd80312, 0;
	mov.u64 	%rd80311, %rd80312;
	@%p8149 bra 	$L__BB1_1735;
	cvt.u32.u64 	%r477, %rd80313;
	mov.b64 	%rd80317, 0;
	mov.u64 	%rd80315, %rd5;
$L__BB1_1739:
	shr.u64 	%rd80316, %rd80315, 1;
	add.s64 	%rd3513, %rd80317, %rd80316;
	shl.b64 	%rd67986, %rd3513, 2;
	add.s64 	%rd67987, %rd3347, %rd67986;
	ld.u32 	%r11893, [%rd67987];
	setp.ge.s32 	%p8150, %r11893, %r476;
	@%p8150 bra 	$L__BB1_1741;
	add.s64 	%rd80317, %rd3513, 1;
	not.b64 	%rd67988, %rd80316;
	add.s64 	%rd80316, %rd80315, %rd67988;
$L__BB1_1741:
	setp.ne.s64 	%p8151, %rd80316, 0;
	mov.u64 	%rd80315, %rd80316;
	@%p8151 bra 	$L__BB1_1739;
	cvt.u32.u64 	%r478, %rd80317;
	mov.b64 	%rd80321, 0;
	mov.u64 	%rd80319, %rd5;
$L__BB1_1743:
	shr.u64 	%rd80320, %rd80319, 1;
	add.s64 	%rd3521, %rd80321, %rd80320;
	shl.b64 	%rd67990, %rd3521, 2;
	add.s64 	%rd67991, %rd3347, %rd67990;
	ld.u32 	%r11894, [%rd67991];
	setp.ge.s32 	%p8152, %r11894, %r477;
	@%p8152 bra 	$L__BB1_1745;
	add.s64 	%rd80321, %rd3521, 1;
	not.b64 	%rd67992, %rd80320;
	add.s64 	%rd80320, %rd80319, %rd67992;
$L__BB1_1745:
	setp.ne.s64 	%p8153, %rd80320, 0;
	mov.u64 	%rd80319, %rd80320;
	@%p8153 bra 	$L__BB1_1743;
	cvt.u32.u64 	%r479, %rd80321;
	mov.b64 	%rd80325, 0;
	mov.u64 	%rd80323, %rd5;
$L__BB1_1747:
	shr.u64 	%rd80324, %rd80323, 1;
	add.s64 	%rd3529, %rd80325, %rd80324;
	shl.b64 	%rd67994, %rd3529, 2;
	add.s64 	%rd67995, %rd3364, %rd67994;
	ld.u32 	%r11895, [%rd67995];
	setp.ge.s32 	%p8154, %r11895, %r478;
	@%p8154 bra 	$L__BB1_1749;
	add.s64 	%rd80325, %rd3529, 1;
	not.b64 	%rd67996, %rd80324;
	add.s64 	%rd80324, %rd80323, %rd67996;
$L__BB1_1749:
	setp.ne.s64 	%p8155, %rd80324, 0;
	mov.u64 	%rd80323, %rd80324;
	@%p8155 bra 	$L__BB1_1747;
	cvt.u32.u64 	%r480, %rd80325;
	mov.b64 	%rd80329, 0;
	mov.u64 	%rd80327, %rd5;
$L__BB1_1751:
	shr.u64 	%rd80328, %rd80327, 1;
	add.s64 	%rd3537, %rd80329, %rd80328;
	shl.b64 	%rd67998, %rd3537, 2;
	add.s64 	%rd67999, %rd3364, %rd67998;
	ld.u32 	%r11896, [%rd67999];
	setp.ge.s32 	%p8156, %r11896, %r479;
	@%p8156 bra 	$L__BB1_1753;
	add.s64 	%rd80329, %rd3537, 1;
	not.b64 	%rd68000, %rd80328;
	add.s64 	%rd80328, %rd80327, %rd68000;
$L__BB1_1753:
	setp.ne.s64 	%p8157, %rd80328, 0;
	mov.u64 	%rd80327, %rd80328;
	@%p8157 bra 	$L__BB1_1751;
	cvt.u32.u64 	%r481, %rd80329;
	mov.b64 	%rd80333, 0;
	mov.u64 	%rd80331, %rd5;
$L__BB1_1755:
	shr.u64 	%rd80332, %rd80331, 1;
	add.s64 	%rd3545, %rd80333, %rd80332;
	shl.b64 	%rd68002, %rd3545, 2;
	add.s64 	%rd68003, %rd3381, %rd68002;
	ld.u32 	%r11897, [%rd68003];
	setp.ge.s32 	%p8158, %r11897, %r480;
	@%p8158 bra 	$L__BB1_1757;
	add.s64 	%rd80333, %rd3545, 1;
	not.b64 	%rd68004, %rd80332;
	add.s64 	%rd80332, %rd80331, %rd68004;
$L__BB1_1757:
	setp.ne.s64 	%p8159, %rd80332, 0;
	mov.u64 	%rd80331, %rd80332;
	@%p8159 bra 	$L__BB1_1755;
	cvt.u32.u64 	%r482, %rd80333;
	mov.b64 	%rd80337, 0;
	mov.u64 	%rd80335, %rd5;
$L__BB1_1759:
	shr.u64 	%rd80336, %rd80335, 1;
	add.s64 	%rd3553, %rd80337, %rd80336;
	shl.b64 	%rd68006, %rd3553, 2;
	add.s64 	%rd68007, %rd3381, %rd68006;
	ld.u32 	%r11898, [%rd68007];
	setp.ge.s32 	%p8160, %r11898, %r481;
	@%p8160 bra 	$L__BB1_1761;
	add.s64 	%rd80337, %rd3553, 1;
	not.b64 	%rd68008, %rd80336;
	add.s64 	%rd80336, %rd80335, %rd68008;
$L__BB1_1761:
	setp.ne.s64 	%p8161, %rd80336, 0;
	mov.u64 	%rd80335, %rd80336;
	@%p8161 bra 	$L__BB1_1759;
	cvt.u32.u64 	%r11899, %rd80337;
	setp.lt.s32 	%p8162, %r482, %r11899;
	selp.b32 	%r483, %r294, %r316, %p8162;
	selp.b32 	%r484, %r316, %r294, %p8162;
	mov.b64 	%rd80341, 0;
	mov.u64 	%rd80339, %rd5;
$L__BB1_1763:
	shr.u64 	%rd80340, %rd80339, 1;
	add.s64 	%rd3561, %rd80341, %rd80340;
	shl.b64 	%rd68010, %rd3561, 2;
	add.s64 	%rd68011, %rd3228, %rd68010;
	ld.u32 	%r11900, [%rd68011];
	setp.ge.s32 	%p8163, %r11900, %r337;
	@%p8163 bra 	$L__BB1_1765;
	add.s64 	%rd80341, %rd3561, 1;
	not.b64 	%rd68012, %rd80340;
	add.s64 	%rd80340, %rd80339, %rd68012;
$L__BB1_1765:
	setp.ne.s64 	%p8164, %rd80340, 0;
	mov.u64 	%rd80339, %rd80340;
	@%p8164 bra 	$L__BB1_1763;
	cvt.u32.u64 	%r485, %rd80341;
	mov.b64 	%rd80345, 0;
	mov.u64 	%rd80343, %rd5;
$L__BB1_1767:
	shr.u64 	%rd80344, %rd80343, 1;
	add.s64 	%rd3569, %rd80345, %rd80344;
	shl.b64 	%rd68014, %rd3569, 2;
	add.s64 	%rd68015, %rd3228, %rd68014;
	ld.u32 	%r11901, [%rd68015];
	setp.ge.s32 	%p8165, %r11901, %r315;
	@%p8165 bra 	$L__BB1_1769;
	add.s64 	%rd80345, %rd3569, 1;
	not.b64 	%rd68016, %rd80344;
	add.s64 	%rd80344, %rd80343, %rd68016;
$L__BB1_1769:
	setp.ne.s64 	%p8166, %rd80344, 0;
	mov.u64 	%rd80343, %rd80344;
	@%p8166 bra 	$L__BB1_1767;
	cvt.u32.u64 	%r486, %rd80345;
	mov.b64 	%rd80349, 0;
	mov.u64 	%rd80347, %rd5;
$L__BB1_1771:
	shr.u64 	%rd80348, %rd80347, 1;
	add.s64 	%rd3577, %rd80349, %rd80348;
	shl.b64 	%rd68018, %rd3577, 2;
	add.s64 	%rd68019, %rd3245, %rd68018;
	ld.u32 	%r11902, [%rd68019];
	setp.ge.s32 	%p8167, %r11902, %r485;
	@%p8167 bra 	$L__BB1_1773;
	add.s64 	%rd80349, %rd3577, 1;
	not.b64 	%rd68020, %rd80348;
	add.s64 	%rd80348, %rd80347, %rd68020;
$L__BB1_1773:
	setp.ne.s64 	%p8168, %rd80348, 0;
	mov.u64 	%rd80347, %rd80348;
	@%p8168 bra 	$L__BB1_1771;
	cvt.u32.u64 	%r487, %rd80349;
	mov.b64 	%rd80353, 0;
	mov.u64 	%rd80351, %rd5;
$L__BB1_1775:
	shr.u64 	%rd80352, %rd80351, 1;
	add.s64 	%rd3585, %rd80353, %rd80352;
	shl.b64 	%rd68022, %rd3585, 2;
	add.s64 	%rd68023, %rd3245, %rd68022;
	ld.u32 	%r11903, [%rd68023];
	setp.ge.s32 	%p8169, %r11903, %r486;
	@%p8169 bra 	$L__BB1_1777;
	add.s64 	%rd80353, %rd3585, 1;
	not.b64 	%rd68024, %rd80352;
	add.s64 	%rd80352, %rd80351, %rd68024;
$L__BB1_1777:
	setp.ne.s64 	%p8170, %rd80352, 0;
	mov.u64 	%rd80351, %rd80352;
	@%p8170 bra 	$L__BB1_1775;
	cvt.u32.u64 	%r488, %rd80353;
	mov.b64 	%rd80357, 0;
	mov.u64 	%rd80355, %rd5;
$L__BB1_1779:
	shr.u64 	%rd80356, %rd80355, 1;
	add.s64 	%rd3593, %rd80357, %rd80356;
	shl.b64 	%rd68026, %rd3593, 2;
	add.s64 	%rd68027, %rd3262, %rd68026;
	ld.u32 	%r11904, [%rd68027];
	setp.ge.s32 	%p8171, %r11904, %r487;
	@%p8171 bra 	$L__BB1_1781;
	add.s64 	%rd80357, %rd3593, 1;
	not.b64 	%rd68028, %rd80356;
	add.s64 	%rd80356, %rd80355, %rd68028;
$L__BB1_1781:
	setp.ne.s64 	%p8172, %rd80356, 0;
	mov.u64 	%rd80355, %rd80356;
	@%p8172 bra 	$L__BB1_1779;
	cvt.u32.u64 	%r489, %rd80357;
	mov.b64 	%rd80361, 0;
	mov.u64 	%rd80359, %rd5;
$L__BB1_1783:
	shr.u64 	%rd80360, %rd80359, 1;
	add.s64 	%rd3601, %rd80361, %rd80360;
	shl.b64 	%rd68030, %rd3601, 2;
	add.s64 	%rd68031, %rd3262, %rd68030;
	ld.u32 	%r11905, [%rd68031];
	setp.ge.s32 	%p8173, %r11905, %r488;
	@%p8173 bra 	$L__BB1_1785;
	add.s64 	%rd80361, %rd3601, 1;
	not.b64 	%rd68032, %rd80360;
	add.s64 	%rd80360, %rd80359, %rd68032;
$L__BB1_1785:
	setp.ne.s64 	%p8174, %rd80360, 0;
	mov.u64 	%rd80359, %rd80360;
	@%p8174 bra 	$L__BB1_1783;
	cvt.u32.u64 	%r490, %rd80361;
	mov.b64 	%rd80365, 0;
	mov.u64 	%rd80363, %rd5;
$L__BB1_1787:
	shr.u64 	%rd80364, %rd80363, 1;
	add.s64 	%rd3609, %rd80365, %rd80364;
	shl.b64 	%rd68034, %rd3609, 2;
	add.s64 	%rd68035, %rd3279, %rd68034;
	ld.u32 	%r11906, [%rd68035];
	setp.ge.s32 	%p8175, %r11906, %r489;
	@%p8175 bra 	$L__BB1_1789;
	add.s64 	%rd80365, %rd3609, 1;
	not.b64 	%rd68036, %rd80364;
	add.s64 	%rd80364, %rd80363, %rd68036;
$L__BB1_1789:
	setp.ne.s64 	%p8176, %rd80364, 0;
	mov.u64 	%rd80363, %rd80364;
	@%p8176 bra 	$L__BB1_1787;
	cvt.u32.u64 	%r491, %rd80365;
	mov.b64 	%rd80369, 0;
	mov.u64 	%rd80367, %rd5;
$L__BB1_1791:
	shr.u64 	%rd80368, %rd80367, 1;
	add.s64 	%rd3617, %rd80369, %rd80368;
	shl.b64 	%rd68038, %rd3617, 2;
	add.s64 	%rd68039, %rd3279, %rd68038;
	ld.u32 	%r11907, [%rd68039];
	setp.ge.s32 	%p8177, %r11907, %r490;
	@%p8177 bra 	$L__BB1_1793;
	add.s64 	%rd80369, %rd3617, 1;
	not.b64 	%rd68040, %rd80368;
	add.s64 	%rd80368, %rd80367, %rd68040;
$L__BB1_1793:
	setp.ne.s64 	%p8178, %rd80368, 0;
	mov.u64 	%rd80367, %rd80368;
	@%p8178 bra 	$L__BB1_1791;
	cvt.u32.u64 	%r492, %rd80369;
	mov.b64 	%rd80373, 0;
	mov.u64 	%rd80371, %rd5;
$L__BB1_1795:
	shr.u64 	%rd80372, %rd80371, 1;
	add.s64 	%rd3625, %rd80373, %rd80372;
	shl.b64 	%rd68042, %rd3625, 2;
	add.s64 	%rd68043, %rd3296, %rd68042;
	ld.u32 	%r11908, [%rd68043];
	setp.ge.s32 	%p8179, %r11908, %r491;
	@%p8179 bra 	$L__BB1_1797;
	add.s64 	%rd80373, %rd3625, 1;
	not.b64 	%rd68044, %rd80372;
	add.s64 	%rd80372, %rd80371, %rd68044;
$L__BB1_1797:
	setp.ne.s64 	%p8180, %rd80372, 0;
	mov.u64 	%rd80371, %rd80372;
	@%p8180 bra 	$L__BB1_1795;
	cvt.u32.u64 	%r493, %rd80373;
	mov.b64 	%rd80377, 0;
	mov.u64 	%rd80375, %rd5;
$L__BB1_1799:
	shr.u64 	%rd80376, %rd80375, 1;
	add.s64 	%rd3633, %rd80377, %rd80376;
	shl.b64 	%rd68046, %rd3633, 2;
	add.s64 	%rd68047, %rd3296, %rd68046;
	ld.u32 	%r11909, [%rd68047];
	setp.ge.s32 	%p8181, %r11909, %r492;
	@%p8181 bra 	$L__BB1_1801;
	add.s64 	%rd80377, %rd3633, 1;
	not.b64 	%rd68048, %rd80376;
	add.s64 	%rd80376, %rd80375, %rd68048;
$L__BB1_1801:
	setp.ne.s64 	%p8182, %rd80376, 0;
	mov.u64 	%rd80375, %rd80376;
	@%p8182 bra 	$L__BB1_1799;
	cvt.u32.u64 	%r494, %rd80377;
	mov.b64 	%rd80381, 0;
	mov.u64 	%rd80379, %rd5;
$L__BB1_1803:
	shr.u64 	%rd80380, %rd80379, 1;
	add.s64 	%rd3641, %rd80381, %rd80380;
	shl.b64 	%rd68050, %rd3641, 2;
	add.s64 	%rd68051, %rd3313, %rd68050;
	ld.u32 	%r11910, [%rd68051];
	setp.ge.s32 	%p8183, %r11910, %r493;
	@%p8183 bra 	$L__BB1_1805;
	add.s64 	%rd80381, %rd3641, 1;
	not.b64 	%rd68052, %rd80380;
	add.s64 	%rd80380, %rd80379, %rd68052;
$L__BB1_1805:
	setp.ne.s64 	%p8184, %rd80380, 0;
	mov.u64 	%rd80379, %rd80380;
	@%p8184 bra 	$L__BB1_1803;
	cvt.u32.u64 	%r495, %rd80381;
	mov.b64 	%rd80385, 0;
	mov.u64 	%rd80383, %rd5;
$L__BB1_1807:
	shr.u64 	%rd80384, %rd80383, 1;
	add.s64 	%rd3649, %rd80385, %rd80384;
	shl.b64 	%rd68054, %rd3649, 2;
	add.s64 	%rd68055, %rd3313, %rd68054;
	ld.u32 	%r11911, [%rd68055];
	setp.ge.s32 	%p8185, %r11911, %r494;
	@%p8185 bra 	$L__BB1_1809;
	add.s64 	%rd80385, %rd3649, 1;
	not.b64 	%rd68056, %rd80384;
	add.s64 	%rd80384, %rd80383, %rd68056;
$L__BB1_1809:
	setp.ne.s64 	%p8186, %rd80384, 0;
	mov.u64 	%rd80383, %rd80384;
	@%p8186 bra 	$L__BB1_1807;
	cvt.u32.u64 	%r496, %rd80385;
	mov.b64 	%rd80389, 0;
	mov.u64 	%rd80387, %rd5;
$L__BB1_1811:
	shr.u64 	%rd80388, %rd80387, 1;
	add.s64 	%rd3657, %rd80389, %rd80388;
	shl.b64 	%rd68058, %rd3657, 2;
	add.s64 	%rd68059, %rd3330, %rd68058;
	ld.u32 	%r11912, [%rd68059];
	setp.ge.s32 	%p8187, %r11912, %r495;
	@%p8187 bra 	$L__BB1_1813;
	add.s64 	%rd80389, %rd3657, 1;
	not.b64 	%rd68060, %rd80388;
	add.s64 	%rd80388, %rd80387, %rd68060;
$L__BB1_1813:
	setp.ne.s64 	%p8188, %rd80388, 0;
	mov.u64 	%rd80387, %rd80388;
	@%p8188 bra 	$L__BB1_1811;
	cvt.u32.u64 	%r497, %rd80389;
	mov.b64 	%rd80393, 0;
	mov.u64 	%rd80391, %rd5;
$L__BB1_1815:
	shr.u64 	%rd80392, %rd80391, 1;
	add.s64 	%rd3665, %rd80393, %rd80392;
	shl.b64 	%rd68062, %rd3665, 2;
	add.s64 	%rd68063, %rd3330, %rd68062;
	ld.u32 	%r11913, [%rd68063];
	setp.ge.s32 	%p8189, %r11913, %r496;
	@%p8189 bra 	$L__BB1_1817;
	add.s64 	%rd80393, %rd3665, 1;
	not.b64 	%rd68064, %rd80392;
	add.s64 	%rd80392, %rd80391, %rd68064;
$L__BB1_1817:
	setp.ne.s64 	%p8190, %rd80392, 0;
	mov.u64 	%rd80391, %rd80392;
	@%p8190 bra 	$L__BB1_1815;
	cvt.u32.u64 	%r498, %rd80393;
	mov.b64 	%rd80397, 0;
	mov.u64 	%rd80395, %rd5;
$L__BB1_1819:
	shr.u64 	%rd80396, %rd80395, 1;
	add.s64 	%rd3673, %rd80397, %rd80396;
	shl.b64 	%rd68066, %rd3673, 2;
	add.s64 	%rd68067, %rd3347, %rd68066;
	ld.u32 	%r11914, [%rd68067];
	setp.ge.s32 	%p8191, %r11914, %r497;
	@%p8191 bra 	$L__BB1_1821;
	add.s64 	%rd80397, %rd3673, 1;
	not.b64 	%rd68068, %rd80396;
	add.s64 	%rd80396, %rd80395, %rd68068;
$L__BB1_1821:
	setp.ne.s64 	%p8192, %rd80396, 0;
	mov.u64 	%rd80395, %rd80396;
	@%p8192 bra 	$L__BB1_1819;
	cvt.u32.u64 	%r499, %rd80397;
	mov.b64 	%rd80401, 0;
	mov.u64 	%rd80399, %rd5;
$L__BB1_1823:
	shr.u64 	%rd80400, %rd80399, 1;
	add.s64 	%rd3681, %rd80401, %rd80400;
	shl.b64 	%rd68070, %rd3681, 2;
	add.s64 	%rd68071, %rd3347, %rd68070;
	ld.u32 	%r11915, [%rd68071];
	setp.ge.s32 	%p8193, %r11915, %r498;
	@%p8193 bra 	$L__BB1_1825;
	add.s64 	%rd80401, %rd3681, 1;
	not.b64 	%rd68072, %rd80400;
	add.s64 	%rd80400, %rd80399, %rd68072;
$L__BB1_1825:
	setp.ne.s64 	%p8194, %rd80400, 0;
	mov.u64 	%rd80399, %rd80400;
	@%p8194 bra 	$L__BB1_1823;
	cvt.u32.u64 	%r500, %rd80401;
	mov.b64 	%rd80405, 0;
	mov.u64 	%rd80403, %rd5;
$L__BB1_1827:
	shr.u64 	%rd80404, %rd80403, 1;
	add.s64 	%rd3689, %rd80405, %rd80404;
	shl.b64 	%rd68074, %rd3689, 2;
	add.s64 	%rd68075, %rd3364, %rd68074;
	ld.u32 	%r11916, [%rd68075];
	setp.ge.s32 	%p8195, %r11916, %r499;
	@%p8195 bra 	$L__BB1_1829;
	add.s64 	%rd80405, %rd3689, 1;
	not.b64 	%rd68076, %rd80404;
	add.s64 	%rd80404, %rd80403, %rd68076;
$L__BB1_1829:
	setp.ne.s64 	%p8196, %rd80404, 0;
	mov.u64 	%rd80403, %rd80404;
	@%p8196 bra 	$L__BB1_1827;
	cvt.u32.u64 	%r501, %rd80405;
	mov.b64 	%rd80409, 0;
	mov.u64 	%rd80407, %rd5;
$L__BB1_1831:
	shr.u64 	%rd80408, %rd80407, 1;
	add.s64 	%rd3697, %rd80409, %rd80408;
	shl.b64 	%rd68078, %rd3697, 2;
	add.s64 	%rd68079, %rd3364, %rd68078;
	ld.u32 	%r11917, [%rd68079];
	setp.ge.s32 	%p8197, %r11917, %r500;
	@%p8197 bra 	$L__BB1_1833;
	add.s64 	%rd80409, %rd3697, 1;
	not.b64 	%rd68080, %rd80408;
	add.s64 	%rd80408, %rd80407, %rd68080;
$L__BB1_1833:
	setp.ne.s64 	%p8198, %rd80408, 0;
	mov.u64 	%rd80407, %rd80408;
	@%p8198 bra 	$L__BB1_1831;
	cvt.u32.u64 	%r502, %rd80409;
	mov.b64 	%rd80413, 0;
	mov.u64 	%rd80411, %rd5;
$L__BB1_1835:
	shr.u64 	%rd80412, %rd80411, 1;
	add.s64 	%rd3705, %rd80413, %rd80412;
	shl.b64 	%rd68082, %rd3705, 2;
	add.s64 	%rd68083, %rd3381, %rd68082;
	ld.u32 	%r11918, [%rd68083];
	setp.ge.s32 	%p8199, %r11918, %r501;
	@%p8199 bra 	$L__BB1_1837;
	add.s64 	%rd80413, %rd3705, 1;
	not.b64 	%rd68084, %rd80412;
	add.s64 	%rd80412, %rd80411, %rd68084;
$L__BB1_1837:
	setp.ne.s64 	%p8200, %rd80412, 0;
	mov.u64 	%rd80411, %rd80412;
	@%p8200 bra 	$L__BB1_1835;
	cvt.u32.u64 	%r503, %rd80413;
	mov.b64 	%rd80417, 0;
	mov.u64 	%rd80415, %rd5;
$L__BB1_1839:
	shr.u64 	%rd80416, %rd80415, 1;
	add.s64 	%rd3713, %rd80417, %rd80416;
	shl.b64 	%rd68086, %rd3713, 2;
	add.s64 	%rd68087, %rd3381, %rd68086;
	ld.u32 	%r11919, [%rd68087];
	setp.ge.s32 	%p8201, %r11919, %r502;
	@%p8201 bra 	$L__BB1_1841;
	add.s64 	%rd80417, %rd3713, 1;
	not.b64 	%rd68088, %rd80416;
	add.s64 	%rd80416, %rd80415, %rd68088;
$L__BB1_1841:
	setp.ne.s64 	%p8202, %rd80416, 0;
	mov.u64 	%rd80415, %rd80416;
	@%p8202 bra 	$L__BB1_1839;
	cvt.u32.u64 	%r11920, %rd80417;
	setp.lt.s32 	%p8203, %r503, %r11920;
	selp.b32 	%r504, %r315, %r337, %p8203;
	selp.b32 	%r505, %r337, %r315, %p8203;
	mov.b64 	%rd80421, 0;
	mov.u64 	%rd80419, %rd5;
$L__BB1_1843:
	shr.u64 	%rd80420, %rd80419, 1;
	add.s64 	%rd3721, %rd80421, %rd80420;
	shl.b64 	%rd68090, %rd3721, 2;
	add.s64 	%rd68091, %rd3228, %rd68090;
	ld.u32 	%r11921, [%rd68091];
	setp.ge.s32 	%p8204, %r11921, %r358;
	@%p8204 bra 	$L__BB1_1845;
	add.s64 	%rd80421, %rd3721, 1;
	not.b64 	%rd68092, %rd80420;
	add.s64 	%rd80420, %rd80419, %rd68092;
$L__BB1_1845:
	setp.ne.s64 	%p8205, %rd80420, 0;
	mov.u64 	%rd80419, %rd80420;
	@%p8205 bra 	$L__BB1_1843;
	cvt.u32.u64 	%r506, %rd80421;
	mov.b64 	%rd80425, 0;
	mov.u64 	%rd80423, %rd5;
$L__BB1_1847:
	shr.u64 	%rd80424, %rd80423, 1;
	add.s64 	%rd3729, %rd80425, %rd80424;
	shl.b64 	%rd68094, %rd3729, 2;
	add.s64 	%rd68095, %rd3228, %rd68094;
	ld.u32 	%r11922, [%rd68095];
	setp.ge.s32 	%p8206, %r11922, %r336;
	@%p8206 bra 	$L__BB1_1849;
	add.s64 	%rd80425, %rd3729, 1;
	not.b64 	%rd68096, %rd80424;
	add.s64 	%rd80424, %rd80423, %rd68096;
$L__BB1_1849:
	setp.ne.s64 	%p8207, %rd80424, 0;
	mov.u64 	%rd80423, %rd80424;
	@%p8207 bra 	$L__BB1_1847;
	cvt.u32.u64 	%r507, %rd80425;
	mov.b64 	%rd80429, 0;
	mov.u64 	%rd80427, %rd5;
$L__BB1_1851:
	shr.u64 	%rd80428, %rd80427, 1;
	add.s64 	%rd3737, %rd80429, %rd80428;
	shl.b64 	%rd68098, %rd3737, 2;
	add.s64 	%rd68099, %rd3245, %rd68098;
	ld.u32 	%r11923, [%rd68099];
	setp.ge.s32 	%p8208, %r11923, %r506;
	@%p8208 bra 	$L__BB1_1853;
	add.s64 	%rd80429, %rd3737, 1;
	not.b64 	%rd68100, %rd80428;
	add.s64 	%rd80428, %rd80427, %rd68100;
$L__BB1_1853:
	setp.ne.s64 	%p8209, %rd80428, 0;
	mov.u64 	%rd80427, %rd80428;
	@%p8209 bra 	$L__BB1_1851;
	cvt.u32.u64 	%r508, %rd80429;
	mov.b64 	%rd80433, 0;
	mov.u64 	%rd80431, %rd5;
$L__BB1_1855:
	shr.u64 	%rd80432, %rd80431, 1;
	add.s64 	%rd3745, %rd80433, %rd80432;
	shl.b64 	%rd68102, %rd3745, 2;
	add.s64 	%rd68103, %rd3245, %rd68102;
	ld.u32 	%r11924, [%rd68103];
	setp.ge.s32 	%p8210, %r11924, %r507;
	@%p8210 bra 	$L__BB1_1857;
	add.s64 	%rd80433, %rd3745, 1;
	not.b64 	%rd68104, %rd80432;
	add.s64 	%rd80432, %rd80431, %rd68104;
$L__BB1_1857:
	setp.ne.s64 	%p8211, %rd80432, 0;
	mov.u64 	%rd80431, %rd80432;
	@%p8211 bra 	$L__BB1_1855;
	cvt.u32.u64 	%r509, %rd80433;
	mov.b64 	%rd80437, 0;
	mov.u64 	%rd80435, %rd5;
$L__BB1_1859:
	shr.u64 	%rd80436, %rd80435, 1;
	add.s64 	%rd3753, %rd80437, %rd80436;
	shl.b64 	%rd68106, %rd3753, 2;
	add.s64 	%rd68107, %rd3262, %rd68106;
	ld.u32 	%r11925, [%rd68107];
	setp.ge.s32 	%p8212, %r11925, %r508;
	@%p8212 bra 	$L__BB1_1861;
	add.s64 	%rd80437, %rd3753, 1;
	not.b64 	%rd68108, %rd80436;
	add.s64 	%rd80436, %rd80435, %rd68108;
$L__BB1_1861:
	setp.ne.s64 	%p8213, %rd80436, 0;
	mov.u64 	%rd80435, %rd80436;
	@%p8213 bra 	$L__BB1_1859;
	cvt.u32.u64 	%r510, %rd80437;
	mov.b64 	%rd80441, 0;
	mov.u64 	%rd80439, %rd5;
$L__BB1_1863:
	shr.u64 	%rd80440, %rd80439, 1;
	add.s64 	%rd3761, %rd80441, %rd80440;
	shl.b64 	%rd68110, %rd3761, 2;
	add.s64 	%rd68111, %rd3262, %rd68110;
	ld.u32 	%r11926, [%rd68111];
	setp.ge.s32 	%p8214, %r11926, %r509;
	@%p8214 bra 	$L__BB1_1865;
	add.s64 	%rd80441, %rd3761, 1;
	not.b64 	%rd68112, %rd80440;
	add.s64 	%rd80440, %rd80439, %rd68112;
$L__BB1_1865:
	setp.ne.s64 	%p8215, %rd80440, 0;
	mov.u64 	%rd80439, %rd80440;
	@%p8215 bra 	$L__BB1_1863;
	cvt.u32.u64 	%r511, %rd80441;
	mov.b64 	%rd80445, 0;
	mov.u64 	%rd80443, %rd5;
$L__BB1_1867:
	shr.u64 	%rd80444, %rd80443, 1;
	add.s64 	%rd3769, %rd80445, %rd80444;
	shl.b64 	%rd68114, %rd3769, 2;
	add.s64 	%rd68115, %rd3279, %rd68114;
	ld.u32 	%r11927, [%rd68115];
	setp.ge.s32 	%p8216, %r11927, %r510;
	@%p8216 bra 	$L__BB1_1869;
	add.s64 	%rd80445, %rd3769, 1;
	not.b64 	%rd68116, %rd80444;
	add.s64 	%rd80444, %rd80443, %rd68116;
$L__BB1_1869:
	setp.ne.s64 	%p8217, %rd80444, 0;
	mov.u64 	%rd80443, %rd80444;
	@%p8217 bra 	$L__BB1_1867;
	cvt.u32.u64 	%r512, %rd80445;
	mov.b64 	%rd80449, 0;
	mov.u64 	%rd80447, %rd5;
$L__BB1_1871:
	shr.u64 	%rd80448, %rd80447, 1;
	add.s64 	%rd3777, %rd80449, %rd80448;
	shl.b64 	%rd68118, %rd3777, 2;
	add.s64 	%rd68119, %rd3279, %rd68118;
	ld.u32 	%r11928, [%rd68119];
	setp.ge.s32 	%p8218, %r11928, %r511;
	@%p8218 bra 	$L__BB1_1873;
	add.s64 	%rd80449, %rd3777, 1;
	not.b64 	%rd68120, %rd80448;
	add.s64 	%rd80448, %rd80447, %rd68120;
$L__BB1_1873:
	setp.ne.s64 	%p8219, %rd80448, 0;
	mov.u64 	%rd80447, %rd80448;
	@%p8219 bra 	$L__BB1_1871;
	cvt.u32.u64 	%r513, %rd80449;
	mov.b64 	%rd80453, 0;
	mov.u64 	%rd80451, %rd5;
$L__BB1_1875:
	shr.u64 	%rd80452, %rd80451, 1;
	add.s64 	%rd3785, %rd80453, %rd80452;
	shl.b64 	%rd68122, %rd3785, 2;
	add.s64 	%rd68123, %rd3296, %rd68122;
	ld.u32 	%r11929, [%rd68123];
	setp.ge.s32 	%p8220, %r11929, %r512;
	@%p8220 bra 	$L__BB1_1877;
	add.s64 	%rd80453, %rd3785, 1;
	not.b64 	%rd68124, %rd80452;
	add.s64 	%rd80452, %rd80451, %rd68124;
$L__BB1_1877:
	setp.ne.s64 	%p8221, %rd80452, 0;
	mov.u64 	%rd80451, %rd80452;
	@%p8221 bra 	$L__BB1_1875;
	cvt.u32.u64 	%r514, %rd80453;
	mov.b64 	%rd80457, 0;
	mov.u64 	%rd80455, %rd5;
$L__BB1_1879:
	shr.u64 	%rd80456, %rd80455, 1;
	add.s64 	%rd3793, %rd80457, %rd80456;
	shl.b64 	%rd68126, %rd3793, 2;
	add.s64 	%rd68127, %rd3296, %rd68126;
	ld.u32 	%r11930, [%rd68127];
	setp.ge.s32 	%p8222, %r11930, %r513;
	@%p8222 bra 	$L__BB1_1881;
	add.s64 	%rd80457, %rd3793, 1;
	not.b64 	%rd68128, %rd80456;
	add.s64 	%rd80456, %rd80455, %rd68128;
$L__BB1_1881:
	setp.ne.s64 	%p8223, %rd80456, 0;
	mov.u64 	%rd80455, %rd80456;
	@%p8223 bra 	$L__BB1_1879;
	cvt.u32.u64 	%r515, %rd80457;
	mov.b64 	%rd80461, 0;
	mov.u64 	%rd80459, %rd5;
$L__BB1_1883:
	shr.u64 	%rd80460, %rd80459, 1;
	add.s64 	%rd3801, %rd80461, %rd80460;
	shl.b64 	%rd68130, %rd3801, 2;
	add.s64 	%rd68131, %rd3313, %rd68130;
	ld.u32 	%r11931, [%rd68131];
	setp.ge.s32 	%p8224, %r11931, %r514;
	@%p8224 bra 	$L__BB1_1885;
	add.s64 	%rd80461, %rd3801, 1;
	not.b64 	%rd68132, %rd80460;
	add.s64 	%rd80460, %rd80459, %rd68132;
$L__BB1_1885:
	setp.ne.s64 	%p8225, %rd80460, 0;
	mov.u64 	%rd80459, %rd80460;
	@%p8225 bra 	$L__BB1_1883;
	cvt.u32.u64 	%r516, %rd80461;
	mov.b64 	%rd80465, 0;
	mov.u64 	%rd80463, %rd5;
$L__BB1_1887:
	shr.u64 	%rd80464, %rd80463, 1;
	add.s64 	%rd3809, %rd80465, %rd80464;
	shl.b64 	%rd68134, %rd3809, 2;
	add.s64 	%rd68135, %rd3313, %rd68134;
	ld.u32 	%r11932, [%rd68135];
	setp.ge.s32 	%p8226, %r11932, %r515;
	@%p8226 bra 	$L__BB1_1889;
	add.s64 	%rd80465, %rd3809, 1;
	not.b64 	%rd68136, %rd80464;
	add.s64 	%rd80464, %rd80463, %rd68136;
$L__BB1_1889:
	setp.ne.s64 	%p8227, %rd80464, 0;
	mov.u64 	%rd80463, %rd80464;
	@%p8227 bra 	$L__BB1_1887;
	cvt.u32.u64 	%r517, %rd80465;
	mov.b64 	%rd80469, 0;
	mov.u64 	%rd80467, %rd5;
$L__BB1_1891:
	shr.u64 	%rd80468, %rd80467, 1;
	add.s64 	%rd3817, %rd80469, %rd80468;
	shl.b64 	%rd68138, %rd3817, 2;
	add.s64 	%rd68139, %rd3330, %rd68138;
	ld.u32 	%r11933, [%rd68139];
	setp.ge.s32 	%p8228, %r11933, %r516;
	@%p8228 bra 	$L__BB1_1893;
	add.s64 	%rd80469, %rd3817, 1;
	not.b64 	%rd68140, %rd80468;
	add.s64 	%rd80468, %rd80467, %rd68140;
$L__BB1_1893:
	setp.ne.s64 	%p8229, %rd80468, 0;
	mov.u64 	%rd80467, %rd80468;
	@%p8229 bra 	$L__BB1_1891;
	cvt.u32.u64 	%r518, %rd80469;
	mov.b64 	%rd80473, 0;
	mov.u64 	%rd80471, %rd5;
$L__BB1_1895:
	shr.u64 	%rd80472, %rd80471, 1;
	add.s64 	%rd3825, %rd80473, %rd80472;
	shl.b64 	%rd68142, %rd3825, 2;
	add.s64 	%rd68143, %rd3330, %rd68142;
	ld.u32 	%r11934, [%rd68143];
	setp.ge.s32 	%p8230, %r11934, %r517;
	@%p8230 bra 	$L__BB1_1897;
	add.s64 	%rd80473, %rd3825, 1;
	not.b64 	%rd68144, %rd80472;
	add.s64 	%rd80472, %rd80471, %rd68144;
$L__BB1_1897:
	setp.ne.s64 	%p8231, %rd80472, 0;
	mov.u64 	%rd80471, %rd80472;
	@%p8231 bra 	$L__BB1_1895;
	cvt.u32.u64 	%r519, %rd80473;
	mov.b64 	%rd80477, 0;
	mov.u64 	%rd80475, %rd5;
$L__BB1_1899:
	shr.u64 	%rd80476, %rd80475, 1;
	add.s64 	%rd3833, %rd80477, %rd80476;
	shl.b64 	%rd68146, %rd3833, 2;
	add.s64 	%rd68147, %rd3347, %rd68146;
	ld.u32 	%r11935, [%rd68147];
	setp.ge.s32 	%p8232, %r11935, %r518;
	@%p8232 bra 	$L__BB1_1901;
	add.s64 	%rd80477, %rd3833, 1;
	not.b64 	%rd68148, %rd80476;
	add.s64 	%rd80476, %rd80475, %rd68148;
$L__BB1_1901:
	setp.ne.s64 	%p8233, %rd80476, 0;
	mov.u64 	%rd80475, %rd80476;
	@%p8233 bra 	$L__BB1_1899;
	cvt.u32.u64 	%r520, %rd80477;
	mov.b64 	%rd80481, 0;
	mov.u64 	%rd80479, %rd5;
$L__BB1_1903:
	shr.u64 	%rd80480, %rd80479, 1;
	add.s64 	%rd3841, %rd80481, %rd80480;
	shl.b64 	%rd68150, %rd3841, 2;
	add.s64 	%rd68151, %rd3347, %rd68150;
	ld.u32 	%r11936, [%rd68151];
	setp.ge.s32 	%p8234, %r11936, %r519;
	@%p8234 bra 	$L__BB1_1905;
	add.s64 	%rd80481, %rd3841, 1;
	not.b64 	%rd68152, %rd80480;
	add.s64 	%rd80480, %rd80479, %rd68152;
$L__BB1_1905:
	setp.ne.s64 	%p8235, %rd80480, 0;
	mov.u64 	%rd80479, %rd80480;
	@%p8235 bra 	$L__BB1_1903;
	cvt.u32.u64 	%r521, %rd80481;
	mov.b64 	%rd80485, 0;
	mov.u64 	%rd80483, %rd5;
$L__BB1_1907:
	shr.u64 	%rd80484, %rd80483, 1;
	add.s64 	%rd3849, %rd80485, %rd80484;
	shl.b64 	%rd68154, %rd3849, 2;
	add.s64 	%rd68155, %rd3364, %rd68154;
	ld.u32 	%r11937, [%rd68155];
	setp.ge.s32 	%p8236, %r11937, %r520;
	@%p8236 bra 	$L__BB1_1909;
	add.s64 	%rd80485, %rd3849, 1;
	not.b64 	%rd68156, %rd80484;
	add.s64 	%rd80484, %rd80483, %rd68156;
$L__BB1_1909:
	setp.ne.s64 	%p8237, %rd80484, 0;
	mov.u64 	%rd80483, %rd80484;
	@%p8237 bra 	$L__BB1_1907;
	cvt.u32.u64 	%r522, %rd80485;
	mov.b64 	%rd80489, 0;
	mov.u64 	%rd80487, %rd5;
$L__BB1_1911:
	shr.u64 	%rd80488, %rd80487, 1;
	add.s64 	%rd3857, %rd80489, %rd80488;
	shl.b64 	%rd68158, %rd3857, 2;
	add.s64 	%rd68159, %rd3364, %rd68158;
	ld.u32 	%r11938, [%rd68159];
	setp.ge.s32 	%p8238, %r11938, %r521;
	@%p8238 bra 	$L__BB1_1913;
	add.s64 	%rd80489, %rd3857, 1;
	not.b64 	%rd68160, %rd80488;
	add.s64 	%rd80488, %rd80487, %rd68160;
$L__BB1_1913:
	setp.ne.s64 	%p8239, %rd80488, 0;
	mov.u64 	%rd80487, %rd80488;
	@%p8239 bra 	$L__BB1_1911;
	cvt.u32.u64 	%r523, %rd80489;
	mov.b64 	%rd80493, 0;
	mov.u64 	%rd80491, %rd5;
$L__BB1_1915:
	shr.u64 	%rd80492, %rd80491, 1;
	add.s64 	%rd3865, %rd80493, %rd80492;
	shl.b64 	%rd68162, %rd3865, 2;
	add.s64 	%rd68163, %rd3381, %rd68162;
	ld.u32 	%r11939, [%rd68163];
	setp.ge.s32 	%p8240, %r11939, %r522;
	@%p8240 bra 	$L__BB1_1917;
	add.s64 	%rd80493, %rd3865, 1;
	not.b64 	%rd68164, %rd80492;
	add.s64 	%rd80492, %rd80491, %rd68164;
$L__BB1_1917:
	setp.ne.s64 	%p8241, %rd80492, 0;
	mov.u64 	%rd80491, %rd80492;
	@%p8241 bra 	$L__BB1_1915;
	cvt.u32.u64 	%r524, %rd80493;
	mov.b64 	%rd80497, 0;
	mov.u64 	%rd80495, %rd5;
$L__BB1_1919:
	shr.u64 	%rd80496, %rd80495, 1;
	add.s64 	%rd3873, %rd80497, %rd80496;
	shl.b64 	%rd68166, %rd3873, 2;
	add.s64 	%rd68167, %rd3381, %rd68166;
	ld.u32 	%r11940, [%rd68167];
	setp.ge.s32 	%p8242, %r11940, %r523;
	@%p8242 bra 	$L__BB1_1921;
	add.s64 	%rd80497, %rd3873, 1;
	not.b64 	%rd68168, %rd80496;
	add.s64 	%rd80496, %rd80495, %rd68168;
$L__BB1_1921:
	setp.ne.s64 	%p8243, %rd80496, 0;
	mov.u64 	%rd80495, %rd80496;
	@%p8243 bra 	$L__BB1_1919;
	cvt.u32.u64 	%r11941, %rd80497;
	setp.lt.s32 	%p8244, %r524, %r11941;
	selp.b32 	%r525, %r336, %r358, %p8244;
	selp.b32 	%r526, %r358, %r336, %p8244;
	mov.b64 	%rd80501, 0;
	mov.u64 	%rd80499, %rd5;
$L__BB1_1923:
	shr.u64 	%rd80500, %rd80499, 1;
	add.s64 	%rd3881, %rd80501, %rd80500;
	shl.b64 	%rd68170, %rd3881, 2;
	add.s64 	%rd68171, %rd3228, %rd68170;
	ld.u32 	%r11942, [%rd68171];
	setp.ge.s32 	%p8245, %r11942, %r400;
	@%p8245 bra 	$L__BB1_1925;
	add.s64 	%rd80501, %rd3881, 1;
	not.b64 	%rd68172, %rd80500;
	add.s64 	%rd80500, %rd80499, %rd68172;
$L__BB1_1925:
	setp.ne.s64 	%p8246, %rd80500, 0;
	mov.u64 	%rd80499, %rd80500;
	@%p8246 bra 	$L__BB1_1923;
	cvt.u32.u64 	%r527, %rd80501;
	mov.b64 	%rd80505, 0;
	mov.u64 	%rd80503, %rd5;
$L__BB1_1927:
	shr.u64 	%rd80504, %rd80503, 1;
	add.s64 	%rd3889, %rd80505, %rd80504;
	shl.b64 	%rd68174, %rd3889, 2;
	add.s64 	%rd68175, %rd3228, %rd68174;
	ld.u32 	%r11943, [%rd68175];
	setp.ge.s32 	%p8247, %r11943, %r378;
	@%p8247 bra 	$L__BB1_1929;
	add.s64 	%rd80505, %rd3889, 1;
	not.b64 	%rd68176, %rd80504;
	add.s64 	%rd80504, %rd80503, %rd68176;
$L__BB1_1929:
	setp.ne.s64 	%p8248, %rd80504, 0;
	mov.u64 	%rd80503, %rd80504;
	@%p8248 bra 	$L__BB1_1927;
	cvt.u32.u64 	%r528, %rd80505;
	mov.b64 	%rd80509, 0;
	mov.u64 	%rd80507, %rd5;
$L__BB1_1931:
	shr.u64 	%rd80508, %rd80507, 1;
	add.s64 	%rd3897, %rd80509, %rd80508;
	shl.b64 	%rd68178, %rd3897, 2;
	add.s64 	%rd68179, %rd3245, %rd68178;
	ld.u32 	%r11944, [%rd68179];
	setp.ge.s32 	%p8249, %r11944, %r527;
	@%p8249 bra 	$L__BB1_1933;
	add.s64 	%rd80509, %rd3897, 1;
	not.b64 	%rd68180, %rd80508;
	add.s64 	%rd80508, %rd80507, %rd68180;
$L__BB1_1933:
	setp.ne.s64 	%p8250, %rd80508, 0;
	mov.u64 	%rd80507, %rd80508;
	@%p8250 bra 	$L__BB1_1931;
	cvt.u32.u64 	%r529, %rd80509;
	mov.b64 	%rd80513, 0;
	mov.u64 	%rd80511, %rd5;
$L__BB1_1935:
	shr.u64 	%rd80512, %rd80511, 1;
	add.s64 	%rd3905, %rd80513, %rd80512;
	shl.b64 	%rd68182, %rd3905, 2;
	add.s64 	%rd68183, %rd3245, %rd68182;
	ld.u32 	%r11945, [%rd68183];
	setp.ge.s32 	%p8251, %r11945, %r528;
	@%p8251 bra 	$L__BB1_1937;
	add.s64 	%rd80513, %rd3905, 1;
	not.b64 	%rd68184, %rd80512;
	add.s64 	%rd80512, %rd80511, %rd68184;
$L__BB1_1937:
	setp.ne.s64 	%p8252, %rd80512, 0;
	mov.u64 	%rd80511, %rd80512;
	@%p8252 bra 	$L__BB1_1935;
	cvt.u32.u64 	%r530, %rd80513;
	mov.b64 	%rd80517, 0;
	mov.u64 	%rd80515, %rd5;
$L__BB1_1939:
	shr.u64 	%rd80516, %rd80515, 1;
	add.s64 	%rd3913, %rd80517, %rd80516;
	shl.b64 	%rd68186, %rd3913, 2;
	add.s64 	%rd68187, %rd3262, %rd68186;
	ld.u32 	%r11946, [%rd68187];
	setp.ge.s32 	%p8253, %r11946, %r529;
	@%p8253 bra 	$L__BB1_1941;
	add.s64 	%rd80517, %rd3913, 1;
	not.b64 	%rd68188, %rd80516;
	add.s64 	%rd80516, %rd80515, %rd68188;
$L__BB1_1941:
	setp.ne.s64 	%p8254, %rd80516, 0;
	mov.u64 	%rd80515, %rd80516;
	@%p8254 bra 	$L__BB1_1939;
	cvt.u32.u64 	%r531, %rd80517;
	mov.b64 	%rd80521, 0;
	mov.u64 	%rd80519, %rd5;
$L__BB1_1943:
	shr.u64 	%rd80520, %rd80519, 1;
	add.s64 	%rd3921, %rd80521, %rd80520;
	shl.b64 	%rd68190, %rd3921, 2;
	add.s64 	%rd68191, %rd3262, %rd68190;
	ld.u32 	%r11947, [%rd68191];
	setp.ge.s32 	%p8255, %r11947, %r530;
	@%p8255 bra 	$L__BB1_1945;
	add.s64 	%rd80521, %rd3921, 1;
	not.b64 	%rd68192, %rd80520;
	add.s64 	%rd80520, %rd80519, %rd68192;
$L__BB1_1945:
	setp.ne.s64 	%p8256, %rd80520, 0;
	mov.u64 	%rd80519, %rd80520;
	@%p8256 bra 	$L__BB1_1943;
	cvt.u32.u64 	%r532, %rd80521;
	mov.b64 	%rd80525, 0;
	mov.u64 	%rd80523, %rd5;
$L__BB1_1947:
	shr.u64 	%rd80524, %rd80523, 1;
	add.s64 	%rd3929, %rd80525, %rd80524;
	shl.b64 	%rd68194, %rd3929, 2;
	add.s64 	%rd68195, %rd3279, %rd68194;
	ld.u32 	%r11948, [%rd68195];
	setp.ge.s32 	%p8257, %r11948, %r531;
	@%p8257 bra 	$L__BB1_1949;
	add.s64 	%rd80525, %rd3929, 1;
	not.b64 	%rd68196, %rd80524;
	add.s64 	%rd80524, %rd80523, %rd68196;
$L__BB1_1949:
	setp.ne.s64 	%p8258, %rd80524, 0;
	mov.u64 	%rd80523, %rd80524;
	@%p8258 bra 	$L__BB1_1947;
	cvt.u32.u64 	%r533, %rd80525;
	mov.b64 	%rd80529, 0;
	mov.u64 	%rd80527, %rd5;
$L__BB1_1951:
	shr.u64 	%rd80528, %rd80527, 1;
	add.s64 	%rd3937, %rd80529, %rd80528;
	shl.b64 	%rd68198, %rd3937, 2;
	add.s64 	%rd68199, %rd3279, %rd68198;
	ld.u32 	%r11949, [%rd68199];
	setp.ge.s32 	%p8259, %r11949, %r532;
	@%p8259 bra 	$L__BB1_1953;
	add.s64 	%rd80529, %rd3937, 1;
	not.b64 	%rd68200, %rd80528;
	add.s64 	%rd80528, %rd80527, %rd68200;
$L__BB1_1953:
	setp.ne.s64 	%p8260, %rd80528, 0;
	mov.u64 	%rd80527, %rd80528;
	@%p8260 bra 	$L__BB1_1951;
	cvt.u32.u64 	%r534, %rd80529;
	mov.b64 	%rd80533, 0;
	mov.u64 	%rd80531, %rd5;
$L__BB1_1955:
	shr.u64 	%rd80532, %rd80531, 1;
	add.s64 	%rd3945, %rd80533, %rd80532;
	shl.b64 	%rd68202, %rd3945, 2;
	add.s64 	%rd68203, %rd3296, %rd68202;
	ld.u32 	%r11950, [%rd68203];
	setp.ge.s32 	%p8261, %r11950, %r533;
	@%p8261 bra 	$L__BB1_1957;
	add.s64 	%rd80533, %rd3945, 1;
	not.b64 	%rd68204, %rd80532;
	add.s64 	%rd80532, %rd80531, %rd68204;
$L__BB1_1957:
	setp.ne.s64 	%p8262, %rd80532, 0;
	mov.u64 	%rd80531, %rd80532;
	@%p8262 bra 	$L__BB1_1955;
	cvt.u32.u64 	%r535, %rd80533;
	mov.b64 	%rd80537, 0;
	mov.u64 	%rd80535, %rd5;
$L__BB1_1959:
	shr.u64 	%rd80536, %rd80535, 1;
	add.s64 	%rd3953, %rd80537, %rd80536;
	shl.b64 	%rd68206, %rd3953, 2;
	add.s64 	%rd68207, %rd3296, %rd68206;
	ld.u32 	%r11951, [%rd68207];
	setp.ge.s32 	%p8263, %r11951, %r534;
	@%p8263 bra 	$L__BB1_1961;
	add.s64 	%rd80537, %rd3953, 1;
	not.b64 	%rd68208, %rd80536;
	add.s64 	%rd80536, %rd80535, %rd68208;
$L__BB1_1961:
	setp.ne.s64 	%p8264, %rd80536, 0;
	mov.u64 	%rd80535, %rd80536;
	@%p8264 bra 	$L__BB1_1959;
	cvt.u32.u64 	%r536, %rd80537;
	mov.b64 	%rd80541, 0;
	mov.u64 	%rd80539, %rd5;
$L__BB1_1963:
	shr.u64 	%rd80540, %rd80539, 1;
	add.s64 	%rd3961, %rd80541, %rd80540;
	shl.b64 	%rd68210, %rd3961, 2;
	add.s64 	%rd68211, %rd3313, %rd68210;
	ld.u32 	%r11952, [%rd68211];
	setp.ge.s32 	%p8265, %r11952, %r535;
	@%p8265 bra 	$L__BB1_1965;
	add.s64 	%rd80541, %rd3961, 1;
	not.b64 	%rd68212, %rd80540;
	add.s64 	%rd80540, %rd80539, %rd68212;
$L__BB1_1965:
	setp.ne.s64 	%p8266, %rd80540, 0;
	mov.u64 	%rd80539, %rd80540;
	@%p8266 bra 	$L__BB1_1963;
	cvt.u32.u64 	%r537, %rd80541;
	mov.b64 	%rd80545, 0;
	mov.u64 	%rd80543, %rd5;
$L__BB1_1967:
	shr.u64 	%rd80544, %rd80543, 1;
	add.s64 	%rd3969, %rd80545, %rd80544;
	shl.b64 	%rd68214, %rd3969, 2;
	add.s64 	%rd68215, %rd3313, %rd68214;
	ld.u32 	%r11953, [%rd68215];
	setp.ge.s32 	%p8267, %r11953, %r536;
	@%p8267 bra 	$L__BB1_1969;
	add.s64 	%rd80545, %rd3969, 1;
	not.b64 	%rd68216, %rd80544;
	add.s64 	%rd80544, %rd80543, %rd68216;
$L__BB1_1969:
	setp.ne.s64 	%p8268, %rd80544, 0;
	mov.u64 	%rd80543, %rd80544;
	@%p8268 bra 	$L__BB1_1967;
	cvt.u32.u64 	%r538, %rd80545;
	mov.b64 	%rd80549, 0;
	mov.u64 	%rd80547, %rd5;
$L__BB1_1971:
	shr.u64 	%rd80548, %rd80547, 1;
	add.s64 	%rd3977, %rd80549, %rd80548;
	shl.b64 	%rd68218, %rd3977, 2;
	add.s64 	%rd68219, %rd3330, %rd68218;
	ld.u32 	%r11954, [%rd68219];
	setp.ge.s32 	%p8269, %r11954, %r537;
	@%p8269 bra 	$L__BB1_1973;
	add.s64 	%rd80549, %rd3977, 1;
	not.b64 	%rd68220, %rd80548;
	add.s64 	%rd80548, %rd80547, %rd68220;
$L__BB1_1973:
	setp.ne.s64 	%p8270, %rd80548, 0;
	mov.u64 	%rd80547, %rd80548;
	@%p8270 bra 	$L__BB1_1971;
	cvt.u32.u64 	%r539, %rd80549;
	mov.b64 	%rd80553, 0;
	mov.u64 	%rd80551, %rd5;
$L__BB1_1975:
	shr.u64 	%rd80552, %rd80551, 1;
	add.s64 	%rd3985, %rd80553, %rd80552;
	shl.b64 	%rd68222, %rd3985, 2;
	add.s64 	%rd68223, %rd3330, %rd68222;
	ld.u32 	%r11955, [%rd68223];
	setp.ge.s32 	%p8271, %r11955, %r538;
	@%p8271 bra 	$L__BB1_1977;
	add.s64 	%rd80553, %rd3985, 1;
	not.b64 	%rd68224, %rd80552;
	add.s64 	%rd80552, %rd80551, %rd68224;
$L__BB1_1977:
	setp.ne.s64 	%p8272, %rd80552, 0;
	mov.u64 	%rd80551, %rd80552;
	@%p8272 bra 	$L__BB1_1975;
	cvt.u32.u64 	%r540, %rd80553;
	mov.b64 	%rd80557, 0;
	mov.u64 	%rd80555, %rd5;
$L__BB1_1979:
	shr.u64 	%rd80556, %rd80555, 1;
	add.s64 	%rd3993, %rd80557, %rd80556;
	shl.b64 	%rd68226, %rd3993, 2;
	add.s64 	%rd68227, %rd3347, %rd68226;
	ld.u32 	%r11956, [%rd68227];
	setp.ge.s32 	%p8273, %r11956, %r539;
	@%p8273 bra 	$L__BB1_1981;
	add.s64 	%rd80557, %rd3993, 1;
	not.b64 	%rd68228, %rd80556;
	add.s64 	%rd80556, %rd80555, %rd68228;
$L__BB1_1981:
	setp.ne.s64 	%p8274, %rd80556, 0;
	mov.u64 	%rd80555, %rd80556;
	@%p8274 bra 	$L__BB1_1979;
	cvt.u32.u64 	%r541, %rd80557;
	mov.b64 	%rd80561, 0;
	mov.u64 	%rd80559, %rd5;
$L__BB1_1983:
	shr.u64 	%rd80560, %rd80559, 1;
	add.s64 	%rd4001, %rd80561, %rd80560;
	shl.b64 	%rd68230, %rd4001, 2;
	add.s64 	%rd68231, %rd3347, %rd68230;
	ld.u32 	%r11957, [%rd68231];
	setp.ge.s32 	%p8275, %r11957, %r540;
	@%p8275 bra 	$L__BB1_1985;
	add.s64 	%rd80561, %rd4001, 1;
	not.b64 	%rd68232, %rd80560;
	add.s64 	%rd80560, %rd80559, %rd68232;
$L__BB1_1985:
	setp.ne.s64 	%p8276, %rd80560, 0;
	mov.u64 	%rd80559, %rd80560;
	@%p8276 bra 	$L__BB1_1983;
	cvt.u32.u64 	%r542, %rd80561;
	mov.b64 	%rd80565, 0;
	mov.u64 	%rd80563, %rd5;
$L__BB1_1987:
	shr.u64 	%rd80564, %rd80563, 1;
	add.s64 	%rd4009, %rd80565, %rd80564;
	shl.b64 	%rd68234, %rd4009, 2;
	add.s64 	%rd68235, %rd3364, %rd68234;
	ld.u32 	%r11958, [%rd68235];
	setp.ge.s32 	%p8277, %r11958, %r541;
	@%p8277 bra 	$L__BB1_1989;
	add.s64 	%rd80565, %rd4009, 1;
	not.b64 	%rd68236, %rd80564;
	add.s64 	%rd80564, %rd80563, %rd68236;
$L__BB1_1989:
	setp.ne.s64 	%p8278, %rd80564, 0;
	mov.u64 	%rd80563, %rd80564;
	@%p8278 bra 	$L__BB1_1987;
	cvt.u32.u64 	%r543, %rd80565;
	mov.b64 	%rd80569, 0;
	mov.u64 	%rd80567, %rd5;
$L__BB1_1991:
	shr.u64 	%rd80568, %rd80567, 1;
	add.s64 	%rd4017, %rd80569, %rd80568;
	shl.b64 	%rd68238, %rd4017, 2;
	add.s64 	%rd68239, %rd3364, %rd68238;
	ld.u32 	%r11959, [%rd68239];
	setp.ge.s32 	%p8279, %r11959, %r542;
	@%p8279 bra 	$L__BB1_1993;
	add.s64 	%rd80569, %rd4017, 1;
	not.b64 	%rd68240, %rd80568;
	add.s64 	%rd80568, %rd80567, %rd68240;
$L__BB1_1993:
	setp.ne.s64 	%p8280, %rd80568, 0;
	mov.u64 	%rd80567, %rd80568;
	@%p8280 bra 	$L__BB1_1991;
	cvt.u32.u64 	%r544, %rd80569;
	mov.b64 	%rd80573, 0;
	mov.u64 	%rd80571, %rd5;
$L__BB1_1995:
	shr.u64 	%rd80572, %rd80571, 1;
	add.s64 	%rd4025, %rd80573, %rd80572;
	shl.b64 	%rd68242, %rd4025, 2;
	add.s64 	%rd68243, %rd3381, %rd68242;
	ld.u32 	%r11960, [%rd68243];
	setp.ge.s32 	%p8281, %r11960, %r543;
	@%p8281 bra 	$L__BB1_1997;
	add.s64 	%rd80573, %rd4025, 1;
	not.b64 	%rd68244, %rd80572;
	add.s64 	%rd80572, %rd80571, %rd68244;
$L__BB1_1997:
	setp.ne.s64 	%p8282, %rd80572, 0;
	mov.u64 	%rd80571, %rd80572;
	@%p8282 bra 	$L__BB1_1995;
	cvt.u32.u64 	%r545, %rd80573;
	mov.b64 	%rd80577, 0;
	mov.u64 	%rd80575, %rd5;
$L__BB1_1999:
	shr.u64 	%rd80576, %rd80575, 1;
	add.s64 	%rd4033, %rd80577, %rd80576;
	shl.b64 	%rd68246, %rd4033, 2;
	add.s64 	%rd68247, %rd3381, %rd68246;
	ld.u32 	%r11961, [%rd68247];
	setp.ge.s32 	%p8283, %r11961, %r544;
	@%p8283 bra 	$L__BB1_2001;
	add.s64 	%rd80577, %rd4033, 1;
	not.b64 	%rd68248, %rd80576;
	add.s64 	%rd80576, %rd80575, %rd68248;
$L__BB1_2001:
	setp.ne.s64 	%p8284, %rd80576, 0;
	mov.u64 	%rd80575, %rd80576;
	@%p8284 bra 	$L__BB1_1999;
	cvt.u32.u64 	%r11962, %rd80577;
	setp.lt.s32 	%p8285, %r545, %r11962;
	selp.b32 	%r546, %r378, %r400, %p8285;
	selp.b32 	%r547, %r400, %r378, %p8285;
	mov.b64 	%rd80581, 0;
	mov.u64 	%rd80579, %rd5;
$L__BB1_2003:
	shr.u64 	%rd80580, %rd80579, 1;
	add.s64 	%rd4041, %rd80581, %rd80580;
	shl.b64 	%rd68250, %rd4041, 2;
	add.s64 	%rd68251, %rd3228, %rd68250;
	ld.u32 	%r11963, [%rd68251];
	setp.ge.s32 	%p8286, %r11963, %r421;
	@%p8286 bra 	$L__BB1_2005;
	add.s64 	%rd80581, %rd4041, 1;
	not.b64 	%rd68252, %rd80580;
	add.s64 	%rd80580, %rd80579, %rd68252;
$L__BB1_2005:
	setp.ne.s64 	%p8287, %rd80580, 0;
	mov.u64 	%rd80579, %rd80580;
	@%p8287 bra 	$L__BB1_2003;
	cvt.u32.u64 	%r548, %rd80581;
	mov.b64 	%rd80585, 0;
	mov.u64 	%rd80583, %rd5;
$L__BB1_2007:
	shr.u64 	%rd80584, %rd80583, 1;
	add.s64 	%rd4049, %rd80585, %rd80584;
	shl.b64 	%rd68254, %rd4049, 2;
	add.s64 	%rd68255, %rd3228, %rd68254;
	ld.u32 	%r11964, [%rd68255];
	setp.ge.s32 	%p8288, %r11964, %r399;
	@%p8288 bra 	$L__BB1_2009;
	add.s64 	%rd80585, %rd4049, 1;
	not.b64 	%rd68256, %rd80584;
	add.s64 	%rd80584, %rd80583, %rd68256;
$L__BB1_2009:
	setp.ne.s64 	%p8289, %rd80584, 0;
	mov.u64 	%rd80583, %rd80584;
	@%p8289 bra 	$L__BB1_2007;
	cvt.u32.u64 	%r549, %rd80585;
	mov.b64 	%rd80589, 0;
	mov.u64 	%rd80587, %rd5;
$L__BB1_2011:
	shr.u64 	%rd80588, %rd80587, 1;
	add.s64 	%rd4057, %rd80589, %rd80588;
	shl.b64 	%rd68258, %rd4057, 2;
	add.s64 	%rd68259, %rd3245, %rd68258;
	ld.u32 	%r11965, [%rd68259];
	setp.ge.s32 	%p8290, %r11965, %r548;
	@%p8290 bra 	$L__BB1_2013;
	add.s64 	%rd80589, %rd4057, 1;
	not.b64 	%rd68260, %rd80588;
	add.s64 	%rd80588, %rd80587, %rd68260;
$L__BB1_2013:
	setp.ne.s64 	%p8291, %rd80588, 0;
	mov.u64 	%rd80587, %rd80588;
	@%p8291 bra 	$L__BB1_2011;
	cvt.u32.u64 	%r550, %rd80589;
	mov.b64 	%rd80593, 0;
	mov.u64 	%rd80591, %rd5;
$L__BB1_2015:
	shr.u64 	%rd80592, %rd80591, 1;
	add.s64 	%rd4065, %rd80593, %rd80592;
	shl.b64 	%rd68262, %rd4065, 2;
	add.s64 	%rd68263, %rd3245, %rd68262;
	ld.u32 	%r11966, [%rd68263];
	setp.ge.s32 	%p8292, %r11966, %r549;
	@%p8292 bra 	$L__BB1_2017;
	add.s64 	%rd80593, %rd4065, 1;
	not.b64 	%rd68264, %rd80592;
	add.s64 	%rd80592, %rd80591, %rd68264;
$L__BB1_2017:
	setp.ne.s64 	%p8293, %rd80592, 0;
	mov.u64 	%rd80591, %rd80592;
	@%p8293 bra 	$L__BB1_2015;
	cvt.u32.u64 	%r551, %rd80593;
	mov.b64 	%rd80597, 0;
	mov.u64 	%rd80595, %rd5;
$L__BB1_2019:
	shr.u64 	%rd80596, %rd80595, 1;
	add.s64 	%rd4073, %rd80597, %rd80596;
	shl.b64 	%rd68266, %rd4073, 2;
	add.s64 	%rd68267, %rd3262, %rd68266;
	ld.u32 	%r11967, [%rd68267];
	setp.ge.s32 	%p8294, %r11967, %r550;
	@%p8294 bra 	$L__BB1_2021;
	add.s64 	%rd80597, %rd4073, 1;
	not.b64 	%rd68268, %rd80596;
	add.s64 	%rd80596, %rd80595, %rd68268;
$L__BB1_2021:
	setp.ne.s64 	%p8295, %rd80596, 0;
	mov.u64 	%rd80595, %rd80596;
	@%p8295 bra 	$L__BB1_2019;
	cvt.u32.u64 	%r552, %rd80597;
	mov.b64 	%rd80601, 0;
	mov.u64 	%rd80599, %rd5;
$L__BB1_2023:
	shr.u64 	%rd80600, %rd80599, 1;
	add.s64 	%rd4081, %rd80601, %rd80600;
	shl.b64 	%rd68270, %rd4081, 2;
	add.s64 	%rd68271, %rd3262, %rd68270;
	ld.u32 	%r11968, [%rd68271];
	setp.ge.s32 	%p8296, %r11968, %r551;
	@%p8296 bra 	$L__BB1_2025;
	add.s64 	%rd80601, %rd4081, 1;
	not.b64 	%rd68272, %rd80600;
	add.s64 	%rd80600, %rd80599, %rd68272;
$L__BB1_2025:
	setp.ne.s64 	%p8297, %rd80600, 0;
	mov.u64 	%rd80599, %rd80600;
	@%p8297 bra 	$L__BB1_2023;
	cvt.u32.u64 	%r553, %rd80601;
	mov.b64 	%rd80605, 0;
	mov.u64 	%rd80603, %rd5;
$L__BB1_2027:
	shr.u64 	%rd80604, %rd80603, 1;
	add.s64 	%rd4089, %rd80605, %rd80604;
	shl.b64 	%rd68274, %rd4089, 2;
	add.s64 	%rd68275, %rd3279, %rd68274;
	ld.u32 	%r11969, [%rd68275];
	setp.ge.s32 	%p8298, %r11969, %r552;
	@%p8298 bra 	$L__BB1_2029;
	add.s64 	%rd80605, %rd4089, 1;
	not.b64 	%rd68276, %rd80604;
	add.s64 	%rd80604, %rd80603, %rd68276;
$L__BB1_2029:
	setp.ne.s64 	%p8299, %rd80604, 0;
	mov.u64 	%rd80603, %rd80604;
	@%p8299 bra 	$L__BB1_2027;
	cvt.u32.u64 	%r554, %rd80605;
	mov.b64 	%rd80609, 0;
	mov.u64 	%rd80607, %rd5;
$L__BB1_2031:
	shr.u64 	%rd80608, %rd80607, 1;
	add.s64 	%rd4097, %rd80609, %rd80608;
	shl.b64 	%rd68278, %rd4097, 2;
	add.s64 	%rd68279, %rd3279, %rd68278;
	ld.u32 	%r11970, [%rd68279];
	setp.ge.s32 	%p8300, %r11970, %r553;
	@%p8300 bra 	$L__BB1_2033;
	add.s64 	%rd80609, %rd4097, 1;
	not.b64 	%rd68280, %rd80608;
	add.s64 	%rd80608, %rd80607, %rd68280;
$L__BB1_2033:
	setp.ne.s64 	%p8301, %rd80608, 0;
	mov.u64 	%rd80607, %rd80608;
	@%p8301 bra 	$L__BB1_2031;
	cvt.u32.u64 	%r555, %rd80609;
	mov.b64 	%rd80613, 0;
	mov.u64 	%rd80611, %rd5;
$L__BB1_2035:
	shr.u64 	%rd80612, %rd80611, 1;
	add.s64 	%rd4105, %rd80613, %rd80612;
	shl.b64 	%rd68282, %rd4105, 2;
	add.s64 	%rd68283, %rd3296, %rd68282;
	ld.u32 	%r11971, [%rd68283];
	setp.ge.s32 	%p8302, %r11971, %r554;
	@%p8302 bra 	$L__BB1_2037;
	add.s64 	%rd80613, %rd4105, 1;
	not.b64 	%rd68284, %rd80612;
	add.s64 	%rd80612, %rd80611, %rd68284;
$L__BB1_2037:
	setp.ne.s64 	%p8303, %rd80612, 0;
	mov.u64 	%rd80611, %rd80612;
	@%p8303 bra 	$L__BB1_2035;
	cvt.u32.u64 	%r556, %rd80613;
	mov.b64 	%rd80617, 0;
	mov.u64 	%rd80615, %rd5;
$L__BB1_2039:
	shr.u64 	%rd80616, %rd80615, 1;
	add.s64 	%rd4113, %rd80617, %rd80616;
	shl.b64 	%rd68286, %rd4113, 2;
	add.s64 	%rd68287, %rd3296, %rd68286;
	ld.u32 	%r11972, [%rd68287];
	setp.ge.s32 	%p8304, %r11972, %r555;
	@%p8304 bra 	$L__BB1_2041;
	add.s64 	%rd80617, %rd4113, 1;
	not.b64 	%rd68288, %rd80616;
	add.s64 	%rd80616, %rd80615, %rd68288;
$L__BB1_2041:
	setp.ne.s64 	%p8305, %rd80616, 0;
	mov.u64 	%rd80615, %rd80616;
	@%p8305 bra 	$L__BB1_2039;
	cvt.u32.u64 	%r557, %rd80617;
	mov.b64 	%rd80621, 0;
	mov.u64 	%rd80619, %rd5;
$L__BB1_2043:
	shr.u64 	%rd80620, %rd80619, 1;
	add.s64 	%rd4121, %rd80621, %rd80620;
	shl.b64 	%rd68290, %rd4121, 2;
	add.s64 	%rd68291, %rd3313, %rd68290;
	ld.u32 	%r11973, [%rd68291];
	setp.ge.s32 	%p8306, %r11973, %r556;
	@%p8306 bra 	$L__BB1_2045;
	add.s64 	%rd80621, %rd4121, 1;
	not.b64 	%rd68292, %rd80620;
	add.s64 	%rd80620, %rd80619, %rd68292;
$L__BB1_2045:
	setp.ne.s64 	%p8307, %rd80620, 0;
	mov.u64 	%rd80619, %rd80620;
	@%p8307 bra 	$L__BB1_2043;
	cvt.u32.u64 	%r558, %rd80621;
	mov.b64 	%rd80625, 0;
	mov.u64 	%rd80623, %rd5;
$L__BB1_2047:
	shr.u64 	%rd80624, %rd80623, 1;
	add.s64 	%rd4129, %rd80625, %rd80624;
	shl.b64 	%rd68294, %rd4129, 2;
	add.s64 	%rd68295, %rd3313, %rd68294;
	ld.u32 	%r11974, [%rd68295];
	setp.ge.s32 	%p8308, %r11974, %r557;
	@%p8308 bra 	$L__BB1_2049;
	add.s64 	%rd80625, %rd4129, 1;
	not.b64 	%rd68296, %rd80624;
	add.s64 	%rd80624, %rd80623, %rd68296;
$L__BB1_2049:
	setp.ne.s64 	%p8309, %rd80624, 0;
	mov.u64 	%rd80623, %rd80624;
	@%p8309 bra 	$L__BB1_2047;
	cvt.u32.u64 	%r559, %rd80625;
	mov.b64 	%rd80629, 0;
	mov.u64 	%rd80627, %rd5;
$L__BB1_2051:
	shr.u64 	%rd80628, %rd80627, 1;
	add.s64 	%rd4137, %rd80629, %rd80628;
	shl.b64 	%rd68298, %rd4137, 2;
	add.s64 	%rd68299, %rd3330, %rd68298;
	ld.u32 	%r11975, [%rd68299];
	setp.ge.s32 	%p8310, %r11975, %r558;
	@%p8310 bra 	$L__BB1_2053;
	add.s64 	%rd80629, %rd4137, 1;
	not.b64 	%rd68300, %rd80628;
	add.s64 	%rd80628, %rd80627, %rd68300;
$L__BB1_2053:
	setp.ne.s64 	%p8311, %rd80628, 0;
	mov.u64 	%rd80627, %rd80628;
	@%p8311 bra 	$L__BB1_2051;
	cvt.u32.u64 	%r560, %rd80629;
	mov.b64 	%rd80633, 0;
	mov.u64 	%rd80631, %rd5;
$L__BB1_2055:
	shr.u64 	%rd80632, %rd80631, 1;
	add.s64 	%rd4145, %rd80633, %rd80632;
	shl.b64 	%rd68302, %rd4145, 2;
	add.s64 	%rd68303, %rd3330, %rd68302;
	ld.u32 	%r11976, [%rd68303];
	setp.ge.s32 	%p8312, %r11976, %r559;
	@%p8312 bra 	$L__BB1_2057;
	add.s64 	%rd80633, %rd4145, 1;
	not.b64 	%rd68304, %rd80632;
	add.s64 	%rd80632, %rd80631, %rd68304;
$L__BB1_2057:
	setp.ne.s64 	%p8313, %rd80632, 0;
	mov.u64 	%rd80631, %rd80632;
	@%p8313 bra 	$L__BB1_2055;
	cvt.u32.u64 	%r561, %rd80633;
	mov.b64 	%rd80637, 0;
	mov.u64 	%rd80635, %rd5;
$L__BB1_2059:
	shr.u64 	%rd80636, %rd80635, 1;
	add.s64 	%rd4153, %rd80637, %rd80636;
	shl.b64 	%rd68306, %rd4153, 2;
	add.s64 	%rd68307, %rd3347, %rd68306;
	ld.u32 	%r11977, [%rd68307];
	setp.ge.s32 	%p8314, %r11977, %r560;
	@%p8314 bra 	$L__BB1_2061;
	add.s64 	%rd80637, %rd4153, 1;
	not.b64 	%rd68308, %rd80636;
	add.s64 	%rd80636, %rd80635, %rd68308;
$L__BB1_2061:
	setp.ne.s64 	%p8315, %rd80636, 0;
	mov.u64 	%rd80635, %rd80636;
	@%p8315 bra 	$L__BB1_2059;
	cvt.u32.u64 	%r562, %rd80637;
	mov.b64 	%rd80641, 0;
	mov.u64 	%rd80639, %rd5;
$L__BB1_2063:
	shr.u64 	%rd80640, %rd80639, 1;
	add.s64 	%rd4161, %rd80641, %rd80640;
	shl.b64 	%rd68310, %rd4161, 2;
	add.s64 	%rd68311, %rd3347, %rd68310;
	ld.u32 	%r11978, [%rd68311];
	setp.ge.s32 	%p8316, %r11978, %r561;
	@%p8316 bra 	$L__BB1_2065;
	add.s64 	%rd80641, %rd4161, 1;
	not.b64 	%rd68312, %rd80640;
	add.s64 	%rd80640, %rd80639, %rd68312;
$L__BB1_2065:
	setp.ne.s64 	%p8317, %rd80640, 0;
	mov.u64 	%rd80639, %rd80640;
	@%p8317 bra 	$L__BB1_2063;
	cvt.u32.u64 	%r563, %rd80641;
	mov.b64 	%rd80645, 0;
	mov.u64 	%rd80643, %rd5;
$L__BB1_2067:
	shr.u64 	%rd80644, %rd80643, 1;
	add.s64 	%rd4169, %rd80645, %rd80644;
	shl.b64 	%rd68314, %rd4169, 2;
	add.s64 	%rd68315, %rd3364, %rd68314;
	ld.u32 	%r11979, [%rd68315];
	setp.ge.s32 	%p8318, %r11979, %r562;
	@%p8318 bra 	$L__BB1_2069;
	add.s64 	%rd80645, %rd4169, 1;
	not.b64 	%rd68316, %rd80644;
	add.s64 	%rd80644, %rd80643, %rd68316;
$L__BB1_2069:
	setp.ne.s64 	%p8319, %rd80644, 0;
	mov.u64 	%rd80643, %rd80644;
	@%p8319 bra 	$L__BB1_2067;
	cvt.u32.u64 	%r564, %rd80645;
	mov.b64 	%rd80649, 0;
	mov.u64 	%rd80647, %rd5;
$L__BB1_2071:
	shr.u64 	%rd80648, %rd80647, 1;
	add.s64 	%rd4177, %rd80649, %rd80648;
	shl.b64 	%rd68318, %rd4177, 2;
	add.s64 	%rd68319, %rd3364, %rd68318;
	ld.u32 	%r11980, [%rd68319];
	setp.ge.s32 	%p8320, %r11980, %r563;
	@%p8320 bra 	$L__BB1_2073;
	add.s64 	%rd80649, %rd4177, 1;
	not.b64 	%rd68320, %rd80648;
	add.s64 	%rd80648, %rd80647, %rd68320;
$L__BB1_2073:
	setp.ne.s64 	%p8321, %rd80648, 0;
	mov.u64 	%rd80647, %rd80648;
	@%p8321 bra 	$L__BB1_2071;
	cvt.u32.u64 	%r565, %rd80649;
	mov.b64 	%rd80653, 0;
	mov.u64 	%rd80651, %rd5;
$L__BB1_2075:
	shr.u64 	%rd80652, %rd80651, 1;
	add.s64 	%rd4185, %rd80653, %rd80652;
	shl.b64 	%rd68322, %rd4185, 2;
	add.s64 	%rd68323, %rd3381, %rd68322;
	ld.u32 	%r11981, [%rd68323];
	setp.ge.s32 	%p8322, %r11981, %r564;
	@%p8322 bra 	$L__BB1_2077;
	add.s64 	%rd80653, %rd4185, 1;
	not.b64 	%rd68324, %rd80652;
	add.s64 	%rd80652, %rd80651, %rd68324;
$L__BB1_2077:
	setp.ne.s64 	%p8323, %rd80652, 0;
	mov.u64 	%rd80651, %rd80652;
	@%p8323 bra 	$L__BB1_2075;
	cvt.u32.u64 	%r566, %rd80653;
	mov.b64 	%rd80657, 0;
	mov.u64 	%rd80655, %rd5;
$L__BB1_2079:
	shr.u64 	%rd80656, %rd80655, 1;
	add.s64 	%rd4193, %rd80657, %rd80656;
	shl.b64 	%rd68326, %rd4193, 2;
	add.s64 	%rd68327, %rd3381, %rd68326;
	ld.u32 	%r11982, [%rd68327];
	setp.ge.s32 	%p8324, %r11982, %r565;
	@%p8324 bra 	$L__BB1_2081;
	add.s64 	%rd80657, %rd4193, 1;
	not.b64 	%rd68328, %rd80656;
	add.s64 	%rd80656, %rd80655, %rd68328;
$L__BB1_2081:
	setp.ne.s64 	%p8325, %rd80656, 0;
	mov.u64 	%rd80655, %rd80656;
	@%p8325 bra 	$L__BB1_2079;
	cvt.u32.u64 	%r11983, %rd80657;
	setp.lt.s32 	%p8326, %r566, %r11983;
	selp.b32 	%r567, %r399, %r421, %p8326;
	selp.b32 	%r568, %r421, %r399, %p8326;
	mov.b64 	%rd80661, 0;
	mov.u64 	%rd80659, %rd5;
$L__BB1_2083:
	shr.u64 	%rd80660, %rd80659, 1;
	add.s64 	%rd4201, %rd80661, %rd80660;
	shl.b64 	%rd68330, %rd4201, 2;
	add.s64 	%rd68331, %rd3228, %rd68330;
	ld.u32 	%r11984, [%rd68331];
	setp.ge.s32 	%p8327, %r11984, %r442;
	@%p8327 bra 	$L__BB1_2085;
	add.s64 	%rd80661, %rd4201, 1;
	not.b64 	%rd68332, %rd80660;
	add.s64 	%rd80660, %rd80659, %rd68332;
$L__BB1_2085:
	setp.ne.s64 	%p8328, %rd80660, 0;
	mov.u64 	%rd80659, %rd80660;
	@%p8328 bra 	$L__BB1_2083;
	cvt.u32.u64 	%r569, %rd80661;
	mov.b64 	%rd80665, 0;
	mov.u64 	%rd80663, %rd5;
$L__BB1_2087:
	shr.u64 	%rd80664, %rd80663, 1;
	add.s64 	%rd4209, %rd80665, %rd80664;
	shl.b64 	%rd68334, %rd4209, 2;
	add.s64 	%rd68335, %rd3228, %rd68334;
	ld.u32 	%r11985, [%rd68335];
	setp.ge.s32 	%p8329, %r11985, %r420;
	@%p8329 bra 	$L__BB1_2089;
	add.s64 	%rd80665, %rd4209, 1;
	not.b64 	%rd68336, %rd80664;
	add.s64 	%rd80664, %rd80663, %rd68336;
$L__BB1_2089:
	setp.ne.s64 	%p8330, %rd80664, 0;
	mov.u64 	%rd80663, %rd80664;
	@%p8330 bra 	$L__BB1_2087;
	cvt.u32.u64 	%r570, %rd80665;
	mov.b64 	%rd80669, 0;
	mov.u64 	%rd80667, %rd5;
$L__BB1_2091:
	shr.u64 	%rd80668, %rd80667, 1;
	add.s64 	%rd4217, %rd80669, %rd80668;
	shl.b64 	%rd68338, %rd4217, 2;
	add.s64 	%rd68339, %rd3245, %rd68338;
	ld.u32 	%r11986, [%rd68339];
	setp.ge.s32 	%p8331, %r11986, %r569;
	@%p8331 bra 	$L__BB1_2093;
	add.s64 	%rd80669, %rd4217, 1;
	not.b64 	%rd68340, %rd80668;
	add.s64 	%rd80668, %rd80667, %rd68340;
$L__BB1_2093:
	setp.ne.s64 	%p8332, %rd80668, 0;
	mov.u64 	%rd80667, %rd80668;
	@%p8332 bra 	$L__BB1_2091;
	cvt.u32.u64 	%r571, %rd80669;
	mov.b64 	%rd80673, 0;
	mov.u64 	%rd80671, %rd5;
$L__BB1_2095:
	shr.u64 	%rd80672, %rd80671, 1;
	add.s64 	%rd4225, %rd80673, %rd80672;
	shl.b64 	%rd68342, %rd4225, 2;
	add.s64 	%rd68343, %rd3245, %rd68342;
	ld.u32 	%r11987, [%rd68343];
	setp.ge.s32 	%p8333, %r11987, %r570;
	@%p8333 bra 	$L__BB1_2097;
	add.s64 	%rd80673, %rd4225, 1;
	not.b64 	%rd68344, %rd80672;
	add.s64 	%rd80672, %rd80671, %rd68344;
$L__BB1_2097:
	setp.ne.s64 	%p8334, %rd80672, 0;
	mov.u64 	%rd80671, %rd80672;
	@%p8334 bra 	$L__BB1_2095;
	cvt.u32.u64 	%r572, %rd80673;
	mov.b64 	%rd80677, 0;
	mov.u64 	%rd80675, %rd5;
$L__BB1_2099:
	shr.u64 	%rd80676, %rd80675, 1;
	add.s64 	%rd4233, %rd80677, %rd80676;
	shl.b64 	%rd68346, %rd4233, 2;
	add.s64 	%rd68347, %rd3262, %rd68346;
	ld.u32 	%r11988, [%rd68347];
	setp.ge.s32 	%p8335, %r11988, %r571;
	@%p8335 bra 	$L__BB1_2101;
	add.s64 	%rd80677, %rd4233, 1;
	not.b64 	%rd68348, %rd80676;
	add.s64 	%rd80676, %rd80675, %rd68348;
$L__BB1_2101:
	setp.ne.s64 	%p8336, %rd80676, 0;
	mov.u64 	%rd80675, %rd80676;
	@%p8336 bra 	$L__BB1_2099;
	cvt.u32.u64 	%r573, %rd80677;
	mov.b64 	%rd80681, 0;
	mov.u64 	%rd80679, %rd5;
$L__BB1_2103:
	shr.u64 	%rd80680, %rd80679, 1;
	add.s64 	%rd4241, %rd80681, %rd80680;
	shl.b64 	%rd68350, %rd4241, 2;
	add.s64 	%rd68351, %rd3262, %rd68350;
	ld.u32 	%r11989, [%rd68351];
	setp.ge.s32 	%p8337, %r11989, %r572;
	@%p8337 bra 	$L__BB1_2105;
	add.s64 	%rd80681, %rd4241, 1;
	not.b64 	%rd68352, %rd80680;
	add.s64 	%rd80680, %rd80679, %rd68352;
$L__BB1_2105:
	setp.ne.s64 	%p8338, %rd80680, 0;
	mov.u64 	%rd80679, %rd80680;
	@%p8338 bra 	$L__BB1_2103;
	cvt.u32.u64 	%r574, %rd80681;
	mov.b64 	%rd80685, 0;
	mov.u64 	%rd80683, %rd5;
$L__BB1_2107:
	shr.u64 	%rd80684, %rd80683, 1;
	add.s64 	%rd4249, %rd80685, %rd80684;
	shl.b64 	%rd68354, %rd4249, 2;
	add.s64 	%rd68355, %rd3279, %rd68354;
	ld.u32 	%r11990, [%rd68355];
	setp.ge.s32 	%p8339, %r11990, %r573;
	@%p8339 bra 	$L__BB1_2109;
	add.s64 	%rd80685, %rd4249, 1;
	not.b64 	%rd68356, %rd80684;
	add.s64 	%rd80684, %rd80683, %rd68356;
$L__BB1_2109:
	setp.ne.s64 	%p8340, %rd80684, 0;
	mov.u64 	%rd80683, %rd80684;
	@%p8340 bra 	$L__BB1_2107;
	cvt.u32.u64 	%r575, %rd80685;
	mov.b64 	%rd80689, 0;
	mov.u64 	%rd80687, %rd5;
$L__BB1_2111:
	shr.u64 	%rd80688, %rd80687, 1;
	add.s64 	%rd4257, %rd80689, %rd80688;
	shl.b64 	%rd68358, %rd4257, 2;
	add.s64 	%rd68359, %rd3279, %rd68358;
	ld.u32 	%r11991, [%rd68359];
	setp.ge.s32 	%p8341, %r11991, %r574;
	@%p8341 bra 	$L__BB1_2113;
	add.s64 	%rd80689, %rd4257, 1;
	not.b64 	%rd68360, %rd80688;
	add.s64 	%rd80688, %rd80687, %rd68360;
$L__BB1_2113:
	setp.ne.s64 	%p8342, %rd80688, 0;
	mov.u64 	%rd80687, %rd80688;
	@%p8342 bra 	$L__BB1_2111;
	cvt.u32.u64 	%r576, %rd80689;
	mov.b64 	%rd80693, 0;
	mov.u64 	%rd80691, %rd5;
$L__BB1_2115:
	shr.u64 	%rd80692, %rd80691, 1;
	add.s64 	%rd4265, %rd80693, %rd80692;
	shl.b64 	%rd68362, %rd4265, 2;
	add.s64 	%rd68363, %rd3296, %rd68362;
	ld.u32 	%r11992, [%rd68363];
	setp.ge.s32 	%p8343, %r11992, %r575;
	@%p8343 bra 	$L__BB1_2117;
	add.s64 	%rd80693, %rd4265, 1;
	not.b64 	%rd68364, %rd80692;
	add.s64 	%rd80692, %rd80691, %rd68364;
$L__BB1_2117:
	setp.ne.s64 	%p8344, %rd80692, 0;
	mov.u64 	%rd80691, %rd80692;
	@%p8344 bra 	$L__BB1_2115;
	cvt.u32.u64 	%r577, %rd80693;
	mov.b64 	%rd80697, 0;
	mov.u64 	%rd80695, %rd5;
$L__BB1_2119:
	shr.u64 	%rd80696, %rd80695, 1;
	add.s64 	%rd4273, %rd80697, %rd80696;
	shl.b64 	%rd68366, %rd4273, 2;
	add.s64 	%rd68367, %rd3296, %rd68366;
	ld.u32 	%r11993, [%rd68367];
	setp.ge.s32 	%p8345, %r11993, %r576;
	@%p8345 bra 	$L__BB1_2121;
	add.s64 	%rd80697, %rd4273, 1;
	not.b64 	%rd68368, %rd80696;
	add.s64 	%rd80696, %rd80695, %rd68368;
$L__BB1_2121:
	setp.ne.s64 	%p8346, %rd80696, 0;
	mov.u64 	%rd80695, %rd80696;
	@%p8346 bra 	$L__BB1_2119;
	cvt.u32.u64 	%r578, %rd80697;
	mov.b64 	%rd80701, 0;
	mov.u64 	%rd80699, %rd5;
$L__BB1_2123:
	shr.u64 	%rd80700, %rd80699, 1;
	add.s64 	%rd4281, %rd80701, %rd80700;
	shl.b64 	%rd68370, %rd4281, 2;
	add.s64 	%rd68371, %rd3313, %rd68370;
	ld.u32 	%r11994, [%rd68371];
	setp.ge.s32 	%p8347, %r11994, %r577;
	@%p8347 bra 	$L__BB1_2125;
	add.s64 	%rd80701, %rd4281, 1;
	not.b64 	%rd68372, %rd80700;
	add.s64 	%rd80700, %rd80699, %rd68372;
$L__BB1_2125:
	setp.ne.s64 	%p8348, %rd80700, 0;
	mov.u64 	%rd80699, %rd80700;
	@%p8348 bra 	$L__BB1_2123;
	cvt.u32.u64 	%r579, %rd80701;
	mov.b64 	%rd80705, 0;
	mov.u64 	%rd80703, %rd5;
$L__BB1_2127:
	shr.u64 	%rd80704, %rd80703, 1;
	add.s64 	%rd4289, %rd80705, %rd80704;
	shl.b64 	%rd68374, %rd4289, 2;
	add.s64 	%rd68375, %rd3313, %rd68374;
	ld.u32 	%r11995, [%rd68375];
	setp.ge.s32 	%p8349, %r11995, %r578;
	@%p8349 bra 	$L__BB1_2129;
	add.s64 	%rd80705, %rd4289, 1;
	not.b64 	%rd68376, %rd80704;
	add.s64 	%rd80704, %rd80703, %rd68376;
$L__BB1_2129:
	setp.ne.s64 	%p8350, %rd80704, 0;
	mov.u64 	%rd80703, %rd80704;
	@%p8350 bra 	$L__BB1_2127;
	cvt.u32.u64 	%r580, %rd80705;
	mov.b64 	%rd80709, 0;
	mov.u64 	%rd80707, %rd5;
$L__BB1_2131:
	shr.u64 	%rd80708, %rd80707, 1;
	add.s64 	%rd4297, %rd80709, %rd80708;
	shl.b64 	%rd68378, %rd4297, 2;
	add.s64 	%rd68379, %rd3330, %rd68378;
	ld.u32 	%r11996, [%rd68379];
	setp.ge.s32 	%p8351, %r11996, %r579;
	@%p8351 bra 	$L__BB1_2133;
	add.s64 	%rd80709, %rd4297, 1;
	not.b64 	%rd68380, %rd80708;
	add.s64 	%rd80708, %rd80707, %rd68380;
$L__BB1_2133:
	setp.ne.s64 	%p8352, %rd80708, 0;
	mov.u64 	%rd80707, %rd80708;
	@%p8352 bra 	$L__BB1_2131;
	cvt.u32.u64 	%r581, %rd80709;
	mov.b64 	%rd80713, 0;
	mov.u64 	%rd80711, %rd5;
$L__BB1_2135:
	shr.u64 	%rd80712, %rd80711, 1;
	add.s64 	%rd4305, %rd80713, %rd80712;
	shl.b64 	%rd68382, %rd4305, 2;
	add.s64 	%rd68383, %rd3330, %rd68382;
	ld.u32 	%r11997, [%rd68383];
	setp.ge.s32 	%p8353, %r11997, %r580;
	@%p8353 bra 	$L__BB1_2137;
	add.s64 	%rd80713, %rd4305, 1;
	not.b64 	%rd68384, %rd80712;
	add.s64 	%rd80712, %rd80711, %rd68384;
$L__BB1_2137:
	setp.ne.s64 	%p8354, %rd80712, 0;
	mov.u64 	%rd80711, %rd80712;
	@%p8354 bra 	$L__BB1_2135;
	cvt.u32.u64 	%r582, %rd80713;
	mov.b64 	%rd80717, 0;
	mov.u64 	%rd80715, %rd5;
$L__BB1_2139:
	shr.u64 	%rd80716, %rd80715, 1;
	add.s64 	%rd4313, %rd80717, %rd80716;
	shl.b64 	%rd68386, %rd4313, 2;
	add.s64 	%rd68387, %rd3347, %rd68386;
	ld.u32 	%r11998, [%rd68387];
	setp.ge.s32 	%p8355, %r11998, %r581;
	@%p8355 bra 	$L__BB1_2141;
	add.s64 	%rd80717, %rd4313, 1;
	not.b64 	%rd68388, %rd80716;
	add.s64 	%rd80716, %rd80715, %rd68388;
$L__BB1_2141:
	setp.ne.s64 	%p8356, %rd80716, 0;
	mov.u64 	%rd80715, %rd80716;
	@%p8356 bra 	$L__BB1_2139;
	cvt.u32.u64 	%r583, %rd80717;
	mov.b64 	%rd80721, 0;
	mov.u64 	%rd80719, %rd5;
$L__BB1_2143:
	shr.u64 	%rd80720, %rd80719, 1;
	add.s64 	%rd4321, %rd80721, %rd80720;
	shl.b64 	%rd68390, %rd4321, 2;
	add.s64 	%rd68391, %rd3347, %rd68390;
	ld.u32 	%r11999, [%rd68391];
	setp.ge.s32 	%p8357, %r11999, %r582;
	@%p8357 bra 	$L__BB1_2145;
	add.s64 	%rd80721, %rd4321, 1;
	not.b64 	%rd68392, %rd80720;
	add.s64 	%rd80720, %rd80719, %rd68392;
$L__BB1_2145:
	setp.ne.s64 	%p8358, %rd80720, 0;
	mov.u64 	%rd80719, %rd80720;
	@%p8358 bra 	$L__BB1_2143;
	cvt.u32.u64 	%r584, %rd80721;
	mov.b64 	%rd80725, 0;
	mov.u64 	%rd80723, %rd5;
$L__BB1_2147:
	shr.u64 	%rd80724, %rd80723, 1;
	add.s64 	%rd4329, %rd80725, %rd80724;
	shl.b64 	%rd68394, %rd4329, 2;
	add.s64 	%rd68395, %rd3364, %rd68394;
	ld.u32 	%r12000, [%rd68395];
	setp.ge.s32 	%p8359, %r12000, %r583;
	@%p8359 bra 	$L__BB1_2149;
	add.s64 	%rd80725, %rd4329, 1;
	not.b64 	%rd68396, %rd80724;
	add.s64 	%rd80724, %rd80723, %rd68396;
$L__BB1_2149:
	setp.ne.s64 	%p8360, %rd80724, 0;
	mov.u64 	%rd80723, %rd80724;
	@%p8360 bra 	$L__BB1_2147;
	cvt.u32.u64 	%r585, %rd80725;
	mov.b64 	%rd80729, 0;
	mov.u64 	%rd80727, %rd5;
$L__BB1_2151:
	shr.u64 	%rd80728, %rd80727, 1;
	add.s64 	%rd4337, %rd80729, %rd80728;
	shl.b64 	%rd68398, %rd4337, 2;
	add.s64 	%rd68399, %rd3364, %rd68398;
	ld.u32 	%r12001, [%rd68399];
	setp.ge.s32 	%p8361, %r12001, %r584;
	@%p8361 bra 	$L__BB1_2153;
	add.s64 	%rd80729, %rd4337, 1;
	not.b64 	%rd68400, %rd80728;
	add.s64 	%rd80728, %rd80727, %rd68400;
$L__BB1_2153:
	setp.ne.s64 	%p8362, %rd80728, 0;
	mov.u64 	%rd80727, %rd80728;
	@%p8362 bra 	$L__BB1_2151;
	cvt.u32.u64 	%r586, %rd80729;
	mov.b64 	%rd80733, 0;
	mov.u64 	%rd80731, %rd5;
$L__BB1_2155:
	shr.u64 	%rd80732, %rd80731, 1;
	add.s64 	%rd4345, %rd80733, %rd80732;
	shl.b64 	%rd68402, %rd4345, 2;
	add.s64 	%rd68403, %rd3381, %rd68402;
	ld.u32 	%r12002, [%rd68403];
	setp.ge.s32 	%p8363, %r12002, %r585;
	@%p8363 bra 	$L__BB1_2157;
	add.s64 	%rd80733, %rd4345, 1;
	not.b64 	%rd68404, %rd80732;
	add.s64 	%rd80732, %rd80731, %rd68404;
$L__BB1_2157:
	setp.ne.s64 	%p8364, %rd80732, 0;
	mov.u64 	%rd80731, %rd80732;
	@%p8364 bra 	$L__BB1_2155;
	cvt.u32.u64 	%r587, %rd80733;
	mov.b64 	%rd80737, 0;
	mov.u64 	%rd80735, %rd5;
$L__BB1_2159:
	shr.u64 	%rd80736, %rd80735, 1;
	add.s64 	%rd4353, %rd80737, %rd80736;
	shl.b64 	%rd68406, %rd4353, 2;
	add.s64 	%rd68407, %rd3381, %rd68406;
	ld.u32 	%r12003, [%rd68407];
	setp.ge.s32 	%p8365, %r12003, %r586;
	@%p8365 bra 	$L__BB1_2161;
	add.s64 	%rd80737, %rd4353, 1;
	not.b64 	%rd68408, %rd80736;
	add.s64 	%rd80736, %rd80735, %rd68408;
$L__BB1_2161:
	setp.ne.s64 	%p8366, %rd80736, 0;
	mov.u64 	%rd80735, %rd80736;
	@%p8366 bra 	$L__BB1_2159;
	cvt.u32.u64 	%r12004, %rd80737;
	setp.lt.s32 	%p8367, %r587, %r12004;
	selp.b32 	%r588, %r420, %r442, %p8367;
	selp.b32 	%r589, %r442, %r420, %p8367;
	mov.b64 	%rd80741, 0;
	mov.u64 	%rd80739, %rd5;
$L__BB1_2163:
	shr.u64 	%rd80740, %rd80739, 1;
	add.s64 	%rd4361, %rd80741, %rd80740;
	shl.b64 	%rd68410, %rd4361, 2;
	add.s64 	%rd68411, %rd3228, %rd68410;
	ld.u32 	%r12005, [%rd68411];
	setp.ge.s32 	%p8368, %r12005, %r463;
	@%p8368 bra 	$L__BB1_2165;
	add.s64 	%rd80741, %rd4361, 1;
	not.b64 	%rd68412, %rd80740;
	add.s64 	%rd80740, %rd80739, %rd68412;
$L__BB1_2165:
	setp.ne.s64 	%p8369, %rd80740, 0;
	mov.u64 	%rd80739, %rd80740;
	@%p8369 bra 	$L__BB1_2163;
	cvt.u32.u64 	%r590, %rd80741;
	mov.b64 	%rd80745, 0;
	mov.u64 	%rd80743, %rd5;
$L__BB1_2167:
	shr.u64 	%rd80744, %rd80743, 1;
	add.s64 	%rd4369, %rd80745, %rd80744;
	shl.b64 	%rd68414, %rd4369, 2;
	add.s64 	%rd68415, %rd3228, %rd68414;
	ld.u32 	%r12006, [%rd68415];
	setp.ge.s32 	%p8370, %r12006, %r441;
	@%p8370 bra 	$L__BB1_2169;
	add.s64 	%rd80745, %rd4369, 1;
	not.b64 	%rd68416, %rd80744;
	add.s64 	%rd80744, %rd80743, %rd68416;
$L__BB1_2169:
	setp.ne.s64 	%p8371, %rd80744, 0;
	mov.u64 	%rd80743, %rd80744;
	@%p8371 bra 	$L__BB1_2167;
	cvt.u32.u64 	%r591, %rd80745;
	mov.b64 	%rd80749, 0;
	mov.u64 	%rd80747, %rd5;
$L__BB1_2171:
	shr.u64 	%rd80748, %rd80747, 1;
	add.s64 	%rd4377, %rd80749, %rd80748;
	shl.b64 	%rd68418, %rd4377, 2;
	add.s64 	%rd68419, %rd3245, %rd68418;
	ld.u32 	%r12007, [%rd68419];
	setp.ge.s32 	%p8372, %r12007, %r590;
	@%p8372 bra 	$L__BB1_2173;
	add.s64 	%rd80749, %rd4377, 1;
	not.b64 	%rd68420, %rd80748;
	add.s64 	%rd80748, %rd80747, %rd68420;
$L__BB1_2173:
	setp.ne.s64 	%p8373, %rd80748, 0;
	mov.u64 	%rd80747, %rd80748;
	@%p8373 bra 	$L__BB1_2171;
	cvt.u32.u64 	%r592, %rd80749;
	mov.b64 	%rd80753, 0;
	mov.u64 	%rd80751, %rd5;
$L__BB1_2175:
	shr.u64 	%rd80752, %rd80751, 1;
	add.s64 	%rd4385, %rd80753, %rd80752;
	shl.b64 	%rd68422, %rd4385, 2;
	add.s64 	%rd68423, %rd3245, %rd68422;
	ld.u32 	%r12008, [%rd68423];
	setp.ge.s32 	%p8374, %r12008, %r591;
	@%p8374 bra 	$L__BB1_2177;
	add.s64 	%rd80753, %rd4385, 1;
	not.b64 	%rd68424, %rd80752;
	add.s64 	%rd80752, %rd80751, %rd68424;
$L__BB1_2177:
	setp.ne.s64 	%p8375, %rd80752, 0;
	mov.u64 	%rd80751, %rd80752;
	@%p8375 bra 	$L__BB1_2175;
	cvt.u32.u64 	%r593, %rd80753;
	mov.b64 	%rd80757, 0;
	mov.u64 	%rd80755, %rd5;
$L__BB1_2179:
	shr.u64 	%rd80756, %rd80755, 1;
	add.s64 	%rd4393, %rd80757, %rd80756;
	shl.b64 	%rd68426, %rd4393, 2;
	add.s64 	%rd68427, %rd3262, %rd68426;
	ld.u32 	%r12009, [%rd68427];
	setp.ge.s32 	%p8376, %r12009, %r592;
	@%p8376 bra 	$L__BB1_2181;
	add.s64 	%rd80757, %rd4393, 1;
	not.b64 	%rd68428, %rd80756;
	add.s64 	%rd80756, %rd80755, %rd68428;
$L__BB1_2181:
	setp.ne.s64 	%p8377, %rd80756, 0;
	mov.u64 	%rd80755, %rd80756;
	@%p8377 bra 	$L__BB1_2179;
	cvt.u32.u64 	%r594, %rd80757;
	mov.b64 	%rd80761, 0;
	mov.u64 	%rd80759, %rd5;
$L__BB1_2183:
	shr.u64 	%rd80760, %rd80759, 1;
	add.s64 	%rd4401, %rd80761, %rd80760;
	shl.b64 	%rd68430, %rd4401, 2;
	add.s64 	%rd68431, %rd3262, %rd68430;
	ld.u32 	%r12010, [%rd68431];
	setp.ge.s32 	%p8378, %r12010, %r593;
	@%p8378 bra 	$L__BB1_2185;
	add.s64 	%rd80761, %rd4401, 1;
	not.b64 	%rd68432, %rd80760;
	add.s64 	%rd80760, %rd80759, %rd68432;
$L__BB1_2185:
	setp.ne.s64 	%p8379, %rd80760, 0;
	mov.u64 	%rd80759, %rd80760;
	@%p8379 bra 	$L__BB1_2183;
	cvt.u32.u64 	%r595, %rd80761;
	mov.b64 	%rd80765, 0;
	mov.u64 	%rd80763, %rd5;
$L__BB1_2187:
	shr.u64 	%rd80764, %rd80763, 1;
	add.s64 	%rd4409, %rd80765, %rd80764;
	shl.b64 	%rd68434, %rd4409, 2;
	add.s64 	%rd68435, %rd3279, %rd68434;
	ld.u32 	%r12011, [%rd68435];
	setp.ge.s32 	%p8380, %r12011, %r594;
	@%p8380 bra 	$L__BB1_2189;
	add.s64 	%rd80765, %rd4409, 1;
	not.b64 	%rd68436, %rd80764;
	add.s64 	%rd80764, %rd80763, %rd68436;
$L__BB1_2189:
	setp.ne.s64 	%p8381, %rd80764, 0;
	mov.u64 	%rd80763, %rd80764;
	@%p8381 bra 	$L__BB1_2187;
	cvt.u32.u64 	%r596, %rd80765;
	mov.b64 	%rd80769, 0;
	mov.u64 	%rd80767, %rd5;
$L__BB1_2191:
	shr.u64 	%rd80768, %rd80767, 1;
	add.s64 	%rd4417, %rd80769, %rd80768;
	shl.b64 	%rd68438, %rd4417, 2;
	add.s64 	%rd68439, %rd3279, %rd68438;
	ld.u32 	%r12012, [%rd68439];
	setp.ge.s32 	%p8382, %r12012, %r595;
	@%p8382 bra 	$L__BB1_2193;
	add.s64 	%rd80769, %rd4417, 1;
	not.b64 	%rd68440, %rd80768;
	add.s64 	%rd80768, %rd80767, %rd68440;
$L__BB1_2193:
	setp.ne.s64 	%p8383, %rd80768, 0;
	mov.u64 	%rd80767, %rd80768;
	@%p8383 bra 	$L__BB1_2191;
	cvt.u32.u64 	%r597, %rd80769;
	mov.b64 	%rd80773, 0;
	mov.u64 	%rd80771, %rd5;
$L__BB1_2195:
	shr.u64 	%rd80772, %rd80771, 1;
	add.s64 	%rd4425, %rd80773, %rd80772;
	shl.b64 	%rd68442, %rd4425, 2;
	add.s64 	%rd68443, %rd3296, %rd68442;
	ld.u32 	%r12013, [%rd68443];
	setp.ge.s32 	%p8384, %r12013, %r596;
	@%p8384 bra 	$L__BB1_2197;
	add.s64 	%rd80773, %rd4425, 1;
	not.b64 	%rd68444, %rd80772;
	add.s64 	%rd80772, %rd80771, %rd68444;
$L__BB1_2197:
	setp.ne.s64 	%p8385, %rd80772, 0;
	mov.u64 	%rd80771, %rd80772;
	@%p8385 bra 	$L__BB1_2195;
	cvt.u32.u64 	%r598, %rd80773;
	mov.b64 	%rd80777, 0;
	mov.u64 	%rd80775, %rd5;
$L__BB1_2199:
	shr.u64 	%rd80776, %rd80775, 1;
	add.s64 	%rd4433, %rd80777, %rd80776;
	shl.b64 	%rd68446, %rd4433, 2;
	add.s64 	%rd68447, %rd3296, %rd68446;
	ld.u32 	%r12014, [%rd68447];
	setp.ge.s32 	%p8386, %r12014, %r597;
	@%p8386 bra 	$L__BB1_2201;
	add.s64 	%rd80777, %rd4433, 1;
	not.b64 	%rd68448, %rd80776;
	add.s64 	%rd80776, %rd80775, %rd68448;
$L__BB1_2201:
	setp.ne.s64 	%p8387, %rd80776, 0;
	mov.u64 	%rd80775, %rd80776;
	@%p8387 bra 	$L__BB1_2199;
	cvt.u32.u64 	%r599, %rd80777;
	mov.b64 	%rd80781, 0;
	mov.u64 	%rd80779, %rd5;
$L__BB1_2203:
	shr.u64 	%rd80780, %rd80779, 1;
	add.s64 	%rd4441, %rd80781, %rd80780;
	shl.b64 	%rd68450, %rd4441, 2;
	add.s64 	%rd68451, %rd3313, %rd68450;
	ld.u32 	%r12015, [%rd68451];
	setp.ge.s32 	%p8388, %r12015, %r598;
	@%p8388 bra 	$L__BB1_2205;
	add.s64 	%rd80781, %rd4441, 1;
	not.b64 	%rd68452, %rd80780;
	add.s64 	%rd80780, %rd80779, %rd68452;
$L__BB1_2205:
	setp.ne.s64 	%p8389, %rd80780, 0;
	mov.u64 	%rd80779, %rd80780;
	@%p8389 bra 	$L__BB1_2203;
	cvt.u32.u64 	%r600, %rd80781;
	mov.b64 	%rd80785, 0;
	mov.u64 	%rd80783, %rd5;
$L__BB1_2207:
	shr.u64 	%rd80784, %rd80783, 1;
	add.s64 	%rd4449, %rd80785, %rd80784;
	shl.b64 	%rd68454, %rd4449, 2;
	add.s64 	%rd68455, %rd3313, %rd68454;
	ld.u32 	%r12016, [%rd68455];
	setp.ge.s32 	%p8390, %r12016, %r599;
	@%p8390 bra 	$L__BB1_2209;
	add.s64 	%rd80785, %rd4449, 1;
	not.b64 	%rd68456, %rd80784;
	add.s64 	%rd80784, %rd80783, %rd68456;
$L__BB1_2209:
	setp.ne.s64 	%p8391, %rd80784, 0;
	mov.u64 	%rd80783, %rd80784;
	@%p8391 bra 	$L__BB1_2207;
	cvt.u32.u64 	%r601, %rd80785;
	mov.b64 	%rd80789, 0;
	mov.u64 	%rd80787, %rd5;
$L__BB1_2211:
	shr.u64 	%rd80788, %rd80787, 1;
	add.s64 	%rd4457, %rd80789, %rd80788;
	shl.b64 	%rd68458, %rd4457, 2;
	add.s64 	%rd68459, %rd3330, %rd68458;
	ld.u32 	%r12017, [%rd68459];
	setp.ge.s32 	%p8392, %r12017, %r600;
	@%p8392 bra 	$L__BB1_2213;
	add.s64 	%rd80789, %rd4457, 1;
	not.b64 	%rd68460, %rd80788;
	add.s64 	%rd80788, %rd80787, %rd68460;
$L__BB1_2213:
	setp.ne.s64 	%p8393, %rd80788, 0;
	mov.u64 	%rd80787, %rd80788;
	@%p8393 bra 	$L__BB1_2211;
	cvt.u32.u64 	%r602, %rd80789;
	mov.b64 	%rd80793, 0;
	mov.u64 	%rd80791, %rd5;
$L__BB1_2215:
	shr.u64 	%rd80792, %rd80791, 1;
	add.s64 	%rd4465, %rd80793, %rd80792;
	shl.b64 	%rd68462, %rd4465, 2;
	add.s64 	%rd68463, %rd3330, %rd68462;
	ld.u32 	%r12018, [%rd68463];
	setp.ge.s32 	%p8394, %r12018, %r601;
	@%p8394 bra 	$L__BB1_2217;
	add.s64 	%rd80793, %rd4465, 1;
	not.b64 	%rd68464, %rd80792;
	add.s64 	%rd80792, %rd80791, %rd68464;
$L__BB1_2217:
	setp.ne.s64 	%p8395, %rd80792, 0;
	mov.u64 	%rd80791, %rd80792;
	@%p8395 bra 	$L__BB1_2215;
	cvt.u32.u64 	%r603, %rd80793;
	mov.b64 	%rd80797, 0;
	mov.u64 	%rd80795, %rd5;
$L__BB1_2219:
	shr.u64 	%rd80796, %rd80795, 1;
	add.s64 	%rd4473, %rd80797, %rd80796;
	shl.b64 	%rd68466, %rd4473, 2;
	add.s64 	%rd68467, %rd3347, %rd68466;
	ld.u32 	%r12019, [%rd68467];
	setp.ge.s32 	%p8396, %r12019, %r602;
	@%p8396 bra 	$L__BB1_2221;
	add.s64 	%rd80797, %rd4473, 1;
	not.b64 	%rd68468, %rd80796;
	add.s64 	%rd80796, %rd80795, %rd68468;
$L__BB1_2221:
	setp.ne.s64 	%p8397, %rd80796, 0;
	mov.u64 	%rd80795, %rd80796;
	@%p8397 bra 	$L__BB1_2219;
	cvt.u32.u64 	%r604, %rd80797;
	mov.b64 	%rd80801, 0;
	mov.u64 	%rd80799, %rd5;
$L__BB1_2223:
	shr.u64 	%rd80800, %rd80799, 1;
	add.s64 	%rd4481, %rd80801, %rd80800;
	shl.b64 	%rd68470, %rd4481, 2;
	add.s64 	%rd68471, %rd3347, %rd68470;
	ld.u32 	%r12020, [%rd68471];
	setp.ge.s32 	%p8398, %r12020, %r603;
	@%p8398 bra 	$L__BB1_2225;
	add.s64 	%rd80801, %rd4481, 1;
	not.b64 	%rd68472, %rd80800;
	add.s64 	%rd80800, %rd80799, %rd68472;
$L__BB1_2225:
	setp.ne.s64 	%p8399, %rd80800, 0;
	mov.u64 	%rd80799, %rd80800;
	@%p8399 bra 	$L__BB1_2223;
	cvt.u32.u64 	%r605, %rd80801;
	mov.b64 	%rd80805, 0;
	mov.u64 	%rd80803, %rd5;
$L__BB1_2227:
	shr.u64 	%rd80804, %rd80803, 1;
	add.s64 	%rd4489, %rd80805, %rd80804;
	shl.b64 	%rd68474, %rd4489, 2;
	add.s64 	%rd68475, %rd3364, %rd68474;
	ld.u32 	%r12021, [%rd68475];
	setp.ge.s32 	%p8400, %r12021, %r604;
	@%p8400 bra 	$L__BB1_2229;
	add.s64 	%rd80805, %rd4489, 1;
	not.b64 	%rd68476, %rd80804;
	add.s64 	%rd80804, %rd80803, %rd68476;
$L__BB1_2229:
	setp.ne.s64 	%p8401, %rd80804, 0;
	mov.u64 	%rd80803, %rd80804;
	@%p8401 bra 	$L__BB1_2227;
	cvt.u32.u64 	%r606, %rd80805;
	mov.b64 	%rd80809, 0;
	mov.u64 	%rd80807, %rd5;
$L__BB1_2231:
	shr.u64 	%rd80808, %rd80807, 1;
	add.s64 	%rd4497, %rd80809, %rd80808;
	shl.b64 	%rd68478, %rd4497, 2;
	add.s64 	%rd68479, %rd3364, %rd68478;
	ld.u32 	%r12022, [%rd68479];
	setp.ge.s32 	%p8402, %r12022, %r605;
	@%p8402 bra 	$L__BB1_2233;
	add.s64 	%rd80809, %rd4497, 1;
	not.b64 	%rd68480, %rd80808;
	add.s64 	%rd80808, %rd80807, %rd68480;
$L__BB1_2233:
	setp.ne.s64 	%p8403, %rd80808, 0;
	mov.u64 	%rd80807, %rd80808;
	@%p8403 bra 	$L__BB1_2231;
	cvt.u32.u64 	%r607, %rd80809;
	mov.b64 	%rd80813, 0;
	mov.u64 	%rd80811, %rd5;
$L__BB1_2235:
	shr.u64 	%rd80812, %rd80811, 1;
	add.s64 	%rd4505, %rd80813, %rd80812;
	shl.b64 	%rd68482, %rd4505, 2;
	add.s64 	%rd68483, %rd3381, %rd68482;
	ld.u32 	%r12023, [%rd68483];
	setp.ge.s32 	%p8404, %r12023, %r606;
	@%p8404 bra 	$L__BB1_2237;
	add.s64 	%rd80813, %rd4505, 1;
	not.b64 	%rd68484, %rd80812;
	add.s64 	%rd80812, %rd80811, %rd68484;
$L__BB1_2237:
	setp.ne.s64 	%p8405, %rd80812, 0;
	mov.u64 	%rd80811, %rd80812;
	@%p8405 bra 	$L__BB1_2235;
	cvt.u32.u64 	%r608, %rd80813;
	mov.b64 	%rd80817, 0;
	mov.u64 	%rd80815, %rd5;
$L__BB1_2239:
	shr.u64 	%rd80816, %rd80815, 1;
	add.s64 	%rd4513, %rd80817, %rd80816;
	shl.b64 	%rd68486, %rd4513, 2;
	add.s64 	%rd68487, %rd3381, %rd68486;
	ld.u32 	%r12024, [%rd68487];
	setp.ge.s32 	%p8406, %r12024, %r607;
	@%p8406 bra 	$L__BB1_2241;
	add.s64 	%rd80817, %rd4513, 1;
	not.b64 	%rd68488, %rd80816;
	add.s64 	%rd80816, %rd80815, %rd68488;
$L__BB1_2241:
	setp.ne.s64 	%p8407, %rd80816, 0;
	mov.u64 	%rd80815, %rd80816;
	@%p8407 bra 	$L__BB1_2239;
	cvt.u32.u64 	%r12025, %rd80817;
	setp.lt.s32 	%p8408, %r608, %r12025;
	selp.b32 	%r609, %r441, %r463, %p8408;
	selp.b32 	%r610, %r463, %r441, %p8408;
	mov.b64 	%rd80821, 0;
	mov.u64 	%rd80819, %rd5;
$L__BB1_2243:
	shr.u64 	%rd80820, %rd80819, 1;
	add.s64 	%rd4521, %rd80821, %rd80820;
	shl.b64 	%rd68490, %rd4521, 2;
	add.s64 	%rd68491, %rd3228, %rd68490;
	ld.u32 	%r12026, [%rd68491];
	setp.ge.s32 	%p8409, %r12026, %r484;
	@%p8409 bra 	$L__BB1_2245;
	add.s64 	%rd80821, %rd4521, 1;
	not.b64 	%rd68492, %rd80820;
	add.s64 	%rd80820, %rd80819, %rd68492;
$L__BB1_2245:
	setp.ne.s64 	%p8410, %rd80820, 0;
	mov.u64 	%rd80819, %rd80820;
	@%p8410 bra 	$L__BB1_2243;
	cvt.u32.u64 	%r611, %rd80821;
	mov.b64 	%rd80825, 0;
	mov.u64 	%rd80823, %rd5;
$L__BB1_2247:
	shr.u64 	%rd80824, %rd80823, 1;
	add.s64 	%rd4529, %rd80825, %rd80824;
	shl.b64 	%rd68494, %rd4529, 2;
	add.s64 	%rd68495, %rd3228, %rd68494;
	ld.u32 	%r12027, [%rd68495];
	setp.ge.s32 	%p8411, %r12027, %r462;
	@%p8411 bra 	$L__BB1_2249;
	add.s64 	%rd80825, %rd4529, 1;
	not.b64 	%rd68496, %rd80824;
	add.s64 	%rd80824, %rd80823, %rd68496;
$L__BB1_2249:
	setp.ne.s64 	%p8412, %rd80824, 0;
	mov.u64 	%rd80823, %rd80824;
	@%p8412 bra 	$L__BB1_2247;
	cvt.u32.u64 	%r612, %rd80825;
	mov.b64 	%rd80829, 0;
	mov.u64 	%rd80827, %rd5;
$L__BB1_2251:
	shr.u64 	%rd80828, %rd80827, 1;
	add.s64 	%rd4537, %rd80829, %rd80828;
	shl.b64 	%rd68498, %rd4537, 2;
	add.s64 	%rd68499, %rd3245, %rd68498;
	ld.u32 	%r12028, [%rd68499];
	setp.ge.s32 	%p8413, %r12028, %r611;
	@%p8413 bra 	$L__BB1_2253;
	add.s64 	%rd80829, %rd4537, 1;
	not.b64 	%rd68500, %rd80828;
	add.s64 	%rd80828, %rd80827, %rd68500;
$L__BB1_2253:
	setp.ne.s64 	%p8414, %rd80828, 0;
	mov.u64 	%rd80827, %rd80828;
	@%p8414 bra 	$L__BB1_2251;
	cvt.u32.u64 	%r613, %rd80829;
	mov.b64 	%rd80833, 0;
	mov.u64 	%rd80831, %rd5;
$L__BB1_2255:
	shr.u64 	%rd80832, %rd80831, 1;
	add.s64 	%rd4545, %rd80833, %rd80832;
	shl.b64 	%rd68502, %rd4545, 2;
	add.s64 	%rd68503, %rd3245, %rd68502;
	ld.u32 	%r12029, [%rd68503];
	setp.ge.s32 	%p8415, %r12029, %r612;
	@%p8415 bra 	$L__BB1_2257;
	add.s64 	%rd80833, %rd4545, 1;
	not.b64 	%rd68504, %rd80832;
	add.s64 	%rd80832, %rd80831, %rd68504;
$L__BB1_2257:
	setp.ne.s64 	%p8416, %rd80832, 0;
	mov.u64 	%rd80831, %rd80832;
	@%p8416 bra 	$L__BB1_2255;
	cvt.u32.u64 	%r614, %rd80833;
	mov.b64 	%rd80837, 0;
	mov.u64 	%rd80835, %rd5;
$L__BB1_2259:
	shr.u64 	%rd80836, %rd80835, 1;
	add.s64 	%rd4553, %rd80837, %rd80836;
	shl.b64 	%rd68506, %rd4553, 2;
	add.s64 	%rd68507, %rd3262, %rd68506;
	ld.u32 	%r12030, [%rd68507];
	setp.ge.s32 	%p8417, %r12030, %r613;
	@%p8417 bra 	$L__BB1_2261;
	add.s64 	%rd80837, %rd4553, 1;
	not.b64 	%rd68508, %rd80836;
	add.s64 	%rd80836, %rd80835, %rd68508;
$L__BB1_2261:
	setp.ne.s64 	%p8418, %rd80836, 0;
	mov.u64 	%rd80835, %rd80836;
	@%p8418 bra 	$L__BB1_2259;
	cvt.u32.u64 	%r615, %rd80837;
	mov.b64 	%rd80841, 0;
	mov.u64 	%rd80839, %rd5;
$L__BB1_2263:
	shr.u64 	%rd80840, %rd80839, 1;
	add.s64 	%rd4561, %rd80841, %rd80840;
	shl.b64 	%rd68510, %rd4561, 2;
	add.s64 	%rd68511, %rd3262, %rd68510;
	ld.u32 	%r12031, [%rd68511];
	setp.ge.s32 	%p8419, %r12031, %r614;
	@%p8419 bra 	$L__BB1_2265;
	add.s64 	%rd80841, %rd4561, 1;
	not.b64 	%rd68512, %rd80840;
	add.s64 	%rd80840, %rd80839, %rd68512;
$L__BB1_2265:
	setp.ne.s64 	%p8420, %rd80840, 0;
	mov.u64 	%rd80839, %rd80840;
	@%p8420 bra 	$L__BB1_2263;
	cvt.u32.u64 	%r616, %rd80841;
	mov.b64 	%rd80845, 0;
	mov.u64 	%rd80843, %rd5;
$L__BB1_2267:
	shr.u64 	%rd80844, %rd80843, 1;
	add.s64 	%rd4569, %rd80845, %rd80844;
	shl.b64 	%rd68514, %rd4569, 2;
	add.s64 	%rd68515, %rd3279, %rd68514;
	ld.u32 	%r12032, [%rd68515];
	setp.ge.s32 	%p8421, %r12032, %r615;
	@%p8421 bra 	$L__BB1_2269;
	add.s64 	%rd80845, %rd4569, 1;
	not.b64 	%rd68516, %rd80844;
	add.s64 	%rd80844, %rd80843, %rd68516;
$L__BB1_2269:
	setp.ne.s64 	%p8422, %rd80844, 0;
	mov.u64 	%rd80843, %rd80844;
	@%p8422 bra 	$L__BB1_2267;
	cvt.u32.u64 	%r617, %rd80845;
	mov.b64 	%rd80849, 0;
	mov.u64 	%rd80847, %rd5;
$L__BB1_2271:
	shr.u64 	%rd80848, %rd80847, 1;
	add.s64 	%rd4577, %rd80849, %rd80848;
	shl.b64 	%rd68518, %rd4577, 2;
	add.s64 	%rd68519, %rd3279, %rd68518;
	ld.u32 	%r12033, [%rd68519];
	setp.ge.s32 	%p8423, %r12033, %r616;
	@%p8423 bra 	$L__BB1_2273;
	add.s64 	%rd80849, %rd4577, 1;
	not.b64 	%rd68520, %rd80848;
	add.s64 	%rd80848, %rd80847, %rd68520;
$L__BB1_2273:
	setp.ne.s64 	%p8424, %rd80848, 0;
	mov.u64 	%rd80847, %rd80848;
	@%p8424 bra 	$L__BB1_2271;
	cvt.u32.u64 	%r618, %rd80849;
	mov.b64 	%rd80853, 0;
	mov.u64 	%rd80851, %rd5;
$L__BB1_2275:
	shr.u64 	%rd80852, %rd80851, 1;
	add.s64 	%rd4585, %rd80853, %rd80852;
	shl.b64 	%rd68522, %rd4585, 2;
	add.s64 	%rd68523, %rd3296, %rd68522;
	ld.u32 	%r12034, [%rd68523];
	setp.ge.s32 	%p8425, %r12034, %r617;
	@%p8425 bra 	$L__BB1_2277;
	add.s64 	%rd80853, %rd4585, 1;
	not.b64 	%rd68524, %rd80852;
	add.s64 	%rd80852, %rd80851, %rd68524;
$L__BB1_2277:
	setp.ne.s64 	%p8426, %rd80852, 0;
	mov.u64 	%rd80851, %rd80852;
	@%p8426 bra 	$L__BB1_2275;
	cvt.u32.u64 	%r619, %rd80853;
	mov.b64 	%rd80857, 0;
	mov.u64 	%rd80855, %rd5;
$L__BB1_2279:
	shr.u64 	%rd80856, %rd80855, 1;
	add.s64 	%rd4593, %rd80857, %rd80856;
	shl.b64 	%rd68526, %rd4593, 2;
	add.s64 	%rd68527, %rd3296, %rd68526;
	ld.u32 	%r12035, [%rd68527];
	setp.ge.s32 	%p8427, %r12035, %r618;
	@%p8427 bra 	$L__BB1_2281;
	add.s64 	%rd80857, %rd4593, 1;
	not.b64 	%rd68528, %rd80856;
	add.s64 	%rd80856, %rd80855, %rd68528;
$L__BB1_2281:
	setp.ne.s64 	%p8428, %rd80856, 0;
	mov.u64 	%rd80855, %rd80856;
	@%p8428 bra 	$L__BB1_2279;
	cvt.u32.u64 	%r620, %rd80857;
	mov.b64 	%rd80861, 0;
	mov.u64 	%rd80859, %rd5;
$L__BB1_2283:
	shr.u64 	%rd80860, %rd80859, 1;
	add.s64 	%rd4601, %rd80861, %rd80860;
	shl.b64 	%rd68530, %rd4601, 2;
	add.s64 	%rd68531, %rd3313, %rd68530;
	ld.u32 	%r12036, [%rd68531];
	setp.ge.s32 	%p8429, %r12036, %r619;
	@%p8429 bra 	$L__BB1_2285;
	add.s64 	%rd80861, %rd4601, 1;
	not.b64 	%rd68532, %rd80860;
	add.s64 	%rd80860, %rd80859, %rd68532;
$L__BB1_2285:
	setp.ne.s64 	%p8430, %rd80860, 0;
	mov.u64 	%rd80859, %rd80860;
	@%p8430 bra 	$L__BB1_2283;
	cvt.u32.u64 	%r621, %rd80861;
	mov.b64 	%rd80865, 0;
	mov.u64 	%rd80863, %rd5;
$L__BB1_2287:
	shr.u64 	%rd80864, %rd80863, 1;
	add.s64 	%rd4609, %rd80865, %rd80864;
	shl.b64 	%rd68534, %rd4609, 2;
	add.s64 	%rd68535, %rd3313, %rd68534;
	ld.u32 	%r12037, [%rd68535];
	setp.ge.s32 	%p8431, %r12037, %r620;
	@%p8431 bra 	$L__BB1_2289;
	add.s64 	%rd80865, %rd4609, 1;
	not.b64 	%rd68536, %rd80864;
	add.s64 	%rd80864, %rd80863, %rd68536;
$L__BB1_2289:
	setp.ne.s64 	%p8432, %rd80864, 0;
	mov.u64 	%rd80863, %rd80864;
	@%p8432 bra 	$L__BB1_2287;
	cvt.u32.u64 	%r622, %rd80865;
	mov.b64 	%rd80869, 0;
	mov.u64 	%rd80867, %rd5;
$L__BB1_2291:
	shr.u64 	%rd80868, %rd80867, 1;
	add.s64 	%rd4617, %rd80869, %rd80868;
	shl.b64 	%rd68538, %rd4617, 2;
	add.s64 	%rd68539, %rd3330, %rd68538;
	ld.u32 	%r12038, [%rd68539];
	setp.ge.s32 	%p8433, %r12038, %r621;
	@%p8433 bra 	$L__BB1_2293;
	add.s64 	%rd80869, %rd4617, 1;
	not.b64 	%rd68540, %rd80868;
	add.s64 	%rd80868, %rd80867, %rd68540;
$L__BB1_2293:
	setp.ne.s64 	%p8434, %rd80868, 0;
	mov.u64 	%rd80867, %rd80868;
	@%p8434 bra 	$L__BB1_2291;
	cvt.u32.u64 	%r623, %rd80869;
	mov.b64 	%rd80873, 0;
	mov.u64 	%rd80871, %rd5;
$L__BB1_2295:
	shr.u64 	%rd80872, %rd80871, 1;
	add.s64 	%rd4625, %rd80873, %rd80872;
	shl.b64 	%rd68542, %rd4625, 2;
	add.s64 	%rd68543, %rd3330, %rd68542;
	ld.u32 	%r12039, [%rd68543];
	setp.ge.s32 	%p8435, %r12039, %r622;
	@%p8435 bra 	$L__BB1_2297;
	add.s64 	%rd80873, %rd4625, 1;
	not.b64 	%rd68544, %rd80872;
	add.s64 	%rd80872, %rd80871, %rd68544;
$L__BB1_2297:
	setp.ne.s64 	%p8436, %rd80872, 0;
	mov.u64 	%rd80871, %rd80872;
	@%p8436 bra 	$L__BB1_2295;
	cvt.u32.u64 	%r624, %rd80873;
	mov.b64 	%rd80877, 0;
	mov.u64 	%rd80875, %rd5;
$L__BB1_2299:
	shr.u64 	%rd80876, %rd80875, 1;
	add.s64 	%rd4633, %rd80877, %rd80876;
	shl.b64 	%rd68546, %rd4633, 2;
	add.s64 	%rd68547, %rd3347, %rd68546;
	ld.u32 	%r12040, [%rd68547];
	setp.ge.s32 	%p8437, %r12040, %r623;
	@%p8437 bra 	$L__BB1_2301;
	add.s64 	%rd80877, %rd4633, 1;
	not.b64 	%rd68548, %rd80876;
	add.s64 	%rd80876, %rd80875, %rd68548;
$L__BB1_2301:
	setp.ne.s64 	%p8438, %rd80876, 0;
	mov.u64 	%rd80875, %rd80876;
	@%p8438 bra 	$L__BB1_2299;
	cvt.u32.u64 	%r625, %rd80877;
	mov.b64 	%rd80881, 0;
	mov.u64 	%rd80879, %rd5;
$L__BB1_2303:
	shr.u64 	%rd80880, %rd80879, 1;
	add.s64 	%rd4641, %rd80881, %rd80880;
	shl.b64 	%rd68550, %rd4641, 2;
	add.s64 	%rd68551, %rd3347, %rd68550;
	ld.u32 	%r12041, [%rd68551];
	setp.ge.s32 	%p8439, %r12041, %r624;
	@%p8439 bra 	$L__BB1_2305;
	add.s64 	%rd80881, %rd4641, 1;
	not.b64 	%rd68552, %rd80880;
	add.s64 	%rd80880, %rd80879, %rd68552;
$L__BB1_2305:
	setp.ne.s64 	%p8440, %rd80880, 0;
	mov.u64 	%rd80879, %rd80880;
	@%p8440 bra 	$L__BB1_2303;
	cvt.u32.u64 	%r626, %rd80881;
	mov.b64 	%rd80885, 0;
	mov.u64 	%rd80883, %rd5;
$L__BB1_2307:
	shr.u64 	%rd80884, %rd80883, 1;
	add.s64 	%rd4649, %rd80885, %rd80884;
	shl.b64 	%rd68554, %rd4649, 2;
	add.s64 	%rd68555, %rd3364, %rd68554;
	ld.u32 	%r12042, [%rd68555];
	setp.ge.s32 	%p8441, %r12042, %r625;
	@%p8441 bra 	$L__BB1_2309;
	add.s64 	%rd80885, %rd4649, 1;
	not.b64 	%rd68556, %rd80884;
	add.s64 	%rd80884, %rd80883, %rd68556;
$L__BB1_2309:
	setp.ne.s64 	%p8442, %rd80884, 0;
	mov.u64 	%rd80883, %rd80884;
	@%p8442 bra 	$L__BB1_2307;
	cvt.u32.u64 	%r627, %rd80885;
	mov.b64 	%rd80889, 0;
	mov.u64 	%rd80887, %rd5;
$L__BB1_2311:
	shr.u64 	%rd80888, %rd80887, 1;
	add.s64 	%rd4657, %rd80889, %rd80888;
	shl.b64 	%rd68558, %rd4657, 2;
	add.s64 	%rd68559, %rd3364, %rd68558;
	ld.u32 	%r12043, [%rd68559];
	setp.ge.s32 	%p8443, %r12043, %r626;
	@%p8443 bra 	$L__BB1_2313;
	add.s64 	%rd80889, %rd4657, 1;
	not.b64 	%rd68560, %rd80888;
	add.s64 	%rd80888, %rd80887, %rd68560;
$L__BB1_2313:
	setp.ne.s64 	%p8444, %rd80888, 0;
	mov.u64 	%rd80887, %rd80888;
	@%p8444 bra 	$L__BB1_2311;
	cvt.u32.u64 	%r628, %rd80889;
	mov.b64 	%rd80893, 0;
	mov.u64 	%rd80891, %rd5;
$L__BB1_2315:
	shr.u64 	%rd80892, %rd80891, 1;
	add.s64 	%rd4665, %rd80893, %rd80892;
	shl.b64 	%rd68562, %rd4665, 2;
	add.s64 	%rd68563, %rd3381, %rd68562;
	ld.u32 	%r12044, [%rd68563];
	setp.ge.s32 	%p8445, %r12044, %r627;
	@%p8445 bra 	$L__BB1_2317;
	add.s64 	%rd80893, %rd4665, 1;
	not.b64 	%rd68564, %rd80892;
	add.s64 	%rd80892, %rd80891, %rd68564;
$L__BB1_2317:
	setp.ne.s64 	%p8446, %rd80892, 0;
	mov.u64 	%rd80891, %rd80892;
	@%p8446 bra 	$L__BB1_2315;
	cvt.u32.u64 	%r629, %rd80893;
	mov.b64 	%rd80897, 0;
	mov.u64 	%rd80895, %rd5;
$L__BB1_2319:
	shr.u64 	%rd80896, %rd80895, 1;
	add.s64 	%rd4673, %rd80897, %rd80896;
	shl.b64 	%rd68566, %rd4673, 2;
	add.s64 	%rd68567, %rd3381, %rd68566;
	ld.u32 	%r12045, [%rd68567];
	setp.ge.s32 	%p8447, %r12045, %r628;
	@%p8447 bra 	$L__BB1_2321;
	add.s64 	%rd80897, %rd4673, 1;
	not.b64 	%rd68568, %rd80896;
	add.s64 	%rd80896, %rd80895, %rd68568;
$L__BB1_2321:
	setp.ne.s64 	%p8448, %rd80896, 0;
	mov.u64 	%rd80895, %rd80896;
	@%p8448 bra 	$L__BB1_2319;
	cvt.u32.u64 	%r12046, %rd80897;
	setp.lt.s32 	%p8449, %r629, %r12046;
	selp.b32 	%r630, %r462, %r484, %p8449;
	selp.b32 	%r631, %r484, %r462, %p8449;
	mov.b64 	%rd80901, 0;
	mov.u64 	%rd80899, %rd5;
$L__BB1_2323:
	shr.u64 	%rd80900, %rd80899, 1;
	add.s64 	%rd4681, %rd80901, %rd80900;
	shl.b64 	%rd68570, %rd4681, 2;
	add.s64 	%rd68571, %rd3228, %rd68570;
	ld.u32 	%r12047, [%rd68571];
	setp.ge.s32 	%p8450, %r12047, %r505;
	@%p8450 bra 	$L__BB1_2325;
	add.s64 	%rd80901, %rd4681, 1;
	not.b64 	%rd68572, %rd80900;
	add.s64 	%rd80900, %rd80899, %rd68572;
$L__BB1_2325:
	setp.ne.s64 	%p8451, %rd80900, 0;
	mov.u64 	%rd80899, %rd80900;
	@%p8451 bra 	$L__BB1_2323;
	cvt.u32.u64 	%r632, %rd80901;
	mov.b64 	%rd80905, 0;
	mov.u64 	%rd80903, %rd5;
$L__BB1_2327:
	shr.u64 	%rd80904, %rd80903, 1;
	add.s64 	%rd4689, %rd80905, %rd80904;
	shl.b64 	%rd68574, %rd4689, 2;
	add.s64 	%rd68575, %rd3228, %rd68574;
	ld.u32 	%r12048, [%rd68575];
	setp.ge.s32 	%p8452, %r12048, %r483;
	@%p8452 bra 	$L__BB1_2329;
	add.s64 	%rd80905, %rd4689, 1;
	not.b64 	%rd68576, %rd80904;
	add.s64 	%rd80904, %rd80903, %rd68576;
$L__BB1_2329:
	setp.ne.s64 	%p8453, %rd80904, 0;
	mov.u64 	%rd80903, %rd80904;
	@%p8453 bra 	$L__BB1_2327;
	cvt.u32.u64 	%r633, %rd80905;
	mov.b64 	%rd80909, 0;
	mov.u64 	%rd80907, %rd5;
$L__BB1_2331:
	shr.u64 	%rd80908, %rd80907, 1;
	add.s64 	%rd4697, %rd80909, %rd80908;
	shl.b64 	%rd68578, %rd4697, 2;
	add.s64 	%rd68579, %rd3245, %rd68578;
	ld.u32 	%r12049, [%rd68579];
	setp.ge.s32 	%p8454, %r12049, %r632;
	@%p8454 bra 	$L__BB1_2333;
	add.s64 	%rd80909, %rd4697, 1;
	not.b64 	%rd68580, %rd80908;
	add.s64 	%rd80908, %rd80907, %rd68580;
$L__BB1_2333:
	setp.ne.s64 	%p8455, %rd80908, 0;
	mov.u64 	%rd80907, %rd80908;
	@%p8455 bra 	$L__BB1_2331;
	cvt.u32.u64 	%r634, %rd80909;
	mov.b64 	%rd80913, 0;
	mov.u64 	%rd80911, %rd5;
$L__BB1_2335:
	shr.u64 	%rd80912, %rd80911, 1;
	add.s64 	%rd4705, %rd80913, %rd80912;
	shl.b64 	%rd68582, %rd4705, 2;
	add.s64 	%rd68583, %rd3245, %rd68582;
	ld.u32 	%r12050, [%rd68583];
	setp.ge.s32 	%p8456, %r12050, %r633;
	@%p8456 bra 	$L__BB1_2337;
	add.s64 	%rd80913, %rd4705, 1;
	not.b64 	%rd68584, %rd80912;
	add.s64 	%rd80912, %rd80911, %rd68584;
$L__BB1_2337:
	setp.ne.s64 	%p8457, %rd80912, 0;
	mov.u64 	%rd80911, %rd80912;
	@%p8457 bra 	$L__BB1_2335;
	cvt.u32.u64 	%r635, %rd80913;
	mov.b64 	%rd80917, 0;
	mov.u64 	%rd80915, %rd5;
$L__BB1_2339:
	shr.u64 	%rd80916, %rd80915, 1;
	add.s64 	%rd4713, %rd80917, %rd80916;
	shl.b64 	%rd68586, %rd4713, 2;
	add.s64 	%rd68587, %rd3262, %rd68586;
	ld.u32 	%r12051, [%rd68587];
	setp.ge.s32 	%p8458, %r12051, %r634;
	@%p8458 bra 	$L__BB1_2341;
	add.s64 	%rd80917, %rd4713, 1;
	not.b64 	%rd68588, %rd80916;
	add.s64 	%rd80916, %rd80915, %rd68588;
$L__BB1_2341:
	setp.ne.s64 	%p8459, %rd80916, 0;
	mov.u64 	%rd80915, %rd80916;
	@%p8459 bra 	$L__BB1_2339;
	cvt.u32.u64 	%r636, %rd80917;
	mov.b64 	%rd80921, 0;
	mov.u64 	%rd80919, %rd5;
$L__BB1_2343:
	shr.u64 	%rd80920, %rd80919, 1;
	add.s64 	%rd4721, %rd80921, %rd80920;
	shl.b64 	%rd68590, %rd4721, 2;
	add.s64 	%rd68591, %rd3262, %rd68590;
	ld.u32 	%r12052, [%rd68591];
	setp.ge.s32 	%p8460, %r12052, %r635;
	@%p8460 bra 	$L__BB1_2345;
	add.s64 	%rd80921, %rd4721, 1;
	not.b64 	%rd68592, %rd80920;
	add.s64 	%rd80920, %rd80919, %rd68592;
$L__BB1_2345:
	setp.ne.s64 	%p8461, %rd80920, 0;
	mov.u64 	%rd80919, %rd80920;
	@%p8461 bra 	$L__BB1_2343;
	cvt.u32.u64 	%r637, %rd80921;
	mov.b64 	%rd80925, 0;
	mov.u64 	%rd80923, %rd5;
$L__BB1_2347:
	shr.u64 	%rd80924, %rd80923, 1;
	add.s64 	%rd4729, %rd80925, %rd80924;
	shl.b64 	%rd68594, %rd4729, 2;
	add.s64 	%rd68595, %rd3279, %rd68594;
	ld.u32 	%r12053, [%rd68595];
	setp.ge.s32 	%p8462, %r12053, %r636;
	@%p8462 bra 	$L__BB1_2349;
	add.s64 	%rd80925, %rd4729, 1;
	not.b64 	%rd68596, %rd80924;
	add.s64 	%rd80924, %rd80923, %rd68596;
$L__BB1_2349:
	setp.ne.s64 	%p8463, %rd80924, 0;
	mov.u64 	%rd80923, %rd80924;
	@%p8463 bra 	$L__BB1_2347;
	cvt.u32.u64 	%r638, %rd80925;
	mov.b64 	%rd80929, 0;
	mov.u64 	%rd80927, %rd5;
$L__BB1_2351:
	shr.u64 	%rd80928, %rd80927, 1;
	add.s64 	%rd4737, %rd80929, %rd80928;
	shl.b64 	%rd68598, %rd4737, 2;
	add.s64 	%rd68599, %rd3279, %rd68598;
	ld.u32 	%r12054, [%rd68599];
	setp.ge.s32 	%p8464, %r12054, %r637;
	@%p8464 bra 	$L__BB1_2353;
	add.s64 	%rd80929, %rd4737, 1;
	not.b64 	%rd68600, %rd80928;
	add.s64 	%rd80928, %rd80927, %rd68600;
$L__BB1_2353:
	setp.ne.s64 	%p8465, %rd80928, 0;
	mov.u64 	%rd80927, %rd80928;
	@%p8465 bra 	$L__BB1_2351;
	cvt.u32.u64 	%r639, %rd80929;
	mov.b64 	%rd80933, 0;
	mov.u64 	%rd80931, %rd5;
$L__BB1_2355:
	shr.u64 	%rd80932, %rd80931, 1;
	add.s64 	%rd4745, %rd80933, %rd80932;
	shl.b64 	%rd68602, %rd4745, 2;
	add.s64 	%rd68603, %rd3296, %rd68602;
	ld.u32 	%r12055, [%rd68603];
	setp.ge.s32 	%p8466, %r12055, %r638;
	@%p8466 bra 	$L__BB1_2357;
	add.s64 	%rd80933, %rd4745, 1;
	not.b64 	%rd68604, %rd80932;
	add.s64 	%rd80932, %rd80931, %rd68604;
$L__BB1_2357:
	setp.ne.s64 	%p8467, %rd80932, 0;
	mov.u64 	%rd80931, %rd80932;
	@%p8467 bra 	$L__BB1_2355;
	cvt.u32.u64 	%r640, %rd80933;
	mov.b64 	%rd80937, 0;
	mov.u64 	%rd80935, %rd5;
$L__BB1_2359:
	shr.u64 	%rd80936, %rd80935, 1;
	add.s64 	%rd4753, %rd80937, %rd80936;
	shl.b64 	%rd68606, %rd4753, 2;
	add.s64 	%rd68607, %rd3296, %rd68606;
	ld.u32 	%r12056, [%rd68607];
	setp.ge.s32 	%p8468, %r12056, %r639;
	@%p8468 bra 	$L__BB1_2361;
	add.s64 	%rd80937, %rd4753, 1;
	not.b64 	%rd68608, %rd80936;
	add.s64 	%rd80936, %rd80935, %rd68608;
$L__BB1_2361:
	setp.ne.s64 	%p8469, %rd80936, 0;
	mov.u64 	%rd80935, %rd80936;
	@%p8469 bra 	$L__BB1_2359;
	cvt.u32.u64 	%r641, %rd80937;
	mov.b64 	%rd80941, 0;
	mov.u64 	%rd80939, %rd5;
$L__BB1_2363:
	shr.u64 	%rd80940, %rd80939, 1;
	add.s64 	%rd4761, %rd80941, %rd80940;
	shl.b64 	%rd68610, %rd4761, 2;
	add.s64 	%rd68611, %rd3313, %rd68610;
	ld.u32 	%r12057, [%rd68611];
	setp.ge.s32 	%p8470, %r12057, %r640;
	@%p8470 bra 	$L__BB1_2365;
	add.s64 	%rd80941, %rd4761, 1;
	not.b64 	%rd68612, %rd80940;
	add.s64 	%rd80940, %rd80939, %rd68612;
$L__BB1_2365:
	setp.ne.s64 	%p8471, %rd80940, 0;
	mov.u64 	%rd80939, %rd80940;
	@%p8471 bra 	$L__BB1_2363;
	cvt.u32.u64 	%r642, %rd80941;
	mov.b64 	%rd80945, 0;
	mov.u64 	%rd80943, %rd5;
$L__BB1_2367:
	shr.u64 	%rd80944, %rd80943, 1;
	add.s64 	%rd4769, %rd80945, %rd80944;
	shl.b64 	%rd68614, %rd4769, 2;
	add.s64 	%rd68615, %rd3313, %rd68614;
	ld.u32 	%r12058, [%rd68615];
	setp.ge.s32 	%p8472, %r12058, %r641;
	@%p8472 bra 	$L__BB1_2369;
	add.s64 	%rd80945, %rd4769, 1;
	not.b64 	%rd68616, %rd80944;
	add.s64 	%rd80944, %rd80943, %rd68616;
$L__BB1_2369:
	setp.ne.s64 	%p8473, %rd80944, 0;
	mov.u64 	%rd80943, %rd80944;
	@%p8473 bra 	$L__BB1_2367;
	cvt.u32.u64 	%r643, %rd80945;
	mov.b64 	%rd80949, 0;
	mov.u64 	%rd80947, %rd5;
$L__BB1_2371:
	shr.u64 	%rd80948, %rd80947, 1;
	add.s64 	%rd4777, %rd80949, %rd80948;
	shl.b64 	%rd68618, %rd4777, 2;
	add.s64 	%rd68619, %rd3330, %rd68618;
	ld.u32 	%r12059, [%rd68619];
	setp.ge.s32 	%p8474, %r12059, %r642;
	@%p8474 bra 	$L__BB1_2373;
	add.s64 	%rd80949, %rd4777, 1;
	not.b64 	%rd68620, %rd80948;
	add.s64 	%rd80948, %rd80947, %rd68620;
$L__BB1_2373:
	setp.ne.s64 	%p8475, %rd80948, 0;
	mov.u64 	%rd80947, %rd80948;
	@%p8475 bra 	$L__BB1_2371;
	cvt.u32.u64 	%r644, %rd80949;
	mov.b64 	%rd80953, 0;
	mov.u64 	%rd80951, %rd5;
$L__BB1_2375:
	shr.u64 	%rd80952, %rd80951, 1;
	add.s64 	%rd4785, %rd80953, %rd80952;
	shl.b64 	%rd68622, %rd4785, 2;
	add.s64 	%rd68623, %rd3330, %rd68622;
	ld.u32 	%r12060, [%rd68623];
	setp.ge.s32 	%p8476, %r12060, %r643;
	@%p8476 bra 	$L__BB1_2377;
	add.s64 	%rd80953, %rd4785, 1;
	not.b64 	%rd68624, %rd80952;
	add.s64 	%rd80952, %rd80951, %rd68624;
$L__BB1_2377:
	setp.ne.s64 	%p8477, %rd80952, 0;
	mov.u64 	%rd80951, %rd80952;
	@%p8477 bra 	$L__BB1_2375;
	cvt.u32.u64 	%r645, %rd80953;
	mov.b64 	%rd80957, 0;
	mov.u64 	%rd80955, %rd5;
$L__BB1_2379:
	shr.u64 	%rd80956, %rd80955, 1;
	add.s64 	%rd4793, %rd80957, %rd80956;
	shl.b64 	%rd68626, %rd4793, 2;
	add.s64 	%rd68627, %rd3347, %rd68626;
	ld.u32 	%r12061, [%rd68627];
	setp.ge.s32 	%p8478, %r12061, %r644;
	@%p8478 bra 	$L__BB1_2381;
	add.s64 	%rd80957, %rd4793, 1;
	not.b64 	%rd68628, %rd80956;
	add.s64 	%rd80956, %rd80955, %rd68628;
$L__BB1_2381:
	setp.ne.s64 	%p8479, %rd80956, 0;
	mov.u64 	%rd80955, %rd80956;
	@%p8479 bra 	$L__BB1_2379;
	cvt.u32.u64 	%r646, %rd80957;
	mov.b64 	%rd80961, 0;
	mov.u64 	%rd80959, %rd5;
$L__BB1_2383:
	shr.u64 	%rd80960, %rd80959, 1;
	add.s64 	%rd4801, %rd80961, %rd80960;
	shl.b64 	%rd68630, %rd4801, 2;
	add.s64 	%rd68631, %rd3347, %rd68630;
	ld.u32 	%r12062, [%rd68631];
	setp.ge.s32 	%p8480, %r12062, %r645;
	@%p8480 bra 	$L__BB1_2385;
	add.s64 	%rd80961, %rd4801, 1;
	not.b64 	%rd68632, %rd80960;
	add.s64 	%rd80960, %rd80959, %rd68632;
$L__BB1_2385:
	setp.ne.s64 	%p8481, %rd80960, 0;
	mov.u64 	%rd80959, %rd80960;
	@%p8481 bra 	$L__BB1_2383;
	cvt.u32.u64 	%r647, %rd80961;
	mov.b64 	%rd80965, 0;
	mov.u64 	%rd80963, %rd5;
$L__BB1_2387:
	shr.u64 	%rd80964, %rd80963, 1;
	add.s64 	%rd4809, %rd80965, %rd80964;
	shl.b64 	%rd68634, %rd4809, 2;
	add.s64 	%rd68635, %rd3364, %rd68634;
	ld.u32 	%r12063, [%rd68635];
	setp.ge.s32 	%p8482, %r12063, %r646;
	@%p8482 bra 	$L__BB1_2389;
	add.s64 	%rd80965, %rd4809, 1;
	not.b64 	%rd68636, %rd80964;
	add.s64 	%rd80964, %rd80963, %rd68636;
$L__BB1_2389:
	setp.ne.s64 	%p8483, %rd80964, 0;
	mov.u64 	%rd80963, %rd80964;
	@%p8483 bra 	$L__BB1_2387;
	cvt.u32.u64 	%r648, %rd80965;
	mov.b64 	%rd80969, 0;
	mov.u64 	%rd80967, %rd5;
$L__BB1_2391:
	shr.u64 	%rd80968, %rd80967, 1;
	add.s64 	%rd4817, %rd80969, %rd80968;
	shl.b64 	%rd68638, %rd4817, 2;
	add.s64 	%rd68639, %rd3364, %rd68638;
	ld.u32 	%r12064, [%rd68639];
	setp.ge.s32 	%p8484, %r12064, %r647;
	@%p8484 bra 	$L__BB1_2393;
	add.s64 	%rd80969, %rd4817, 1;
	not.b64 	%rd68640, %rd80968;
	add.s64 	%rd80968, %rd80967, %rd68640;
$L__BB1_2393:
	setp.ne.s64 	%p8485, %rd80968, 0;
	mov.u64 	%rd80967, %rd80968;
	@%p8485 bra 	$L__BB1_2391;
	cvt.u32.u64 	%r649, %rd80969;
	mov.b64 	%rd80973, 0;
	mov.u64 	%rd80971, %rd5;
$L__BB1_2395:
	shr.u64 	%rd80972, %rd80971, 1;
	add.s64 	%rd4825, %rd80973, %rd80972;
	shl.b64 	%rd68642, %rd4825, 2;
	add.s64 	%rd68643, %rd3381, %rd68642;
	ld.u32 	%r12065, [%rd68643];
	setp.ge.s32 	%p8486, %r12065, %r648;
	@%p8486 bra 	$L__BB1_2397;
	add.s64 	%rd80973, %rd4825, 1;
	not.b64 	%rd68644, %rd80972;
	add.s64 	%rd80972, %rd80971, %rd68644;
$L__BB1_2397:
	setp.ne.s64 	%p8487, %rd80972, 0;
	mov.u64 	%rd80971, %rd80972;
	@%p8487 bra 	$L__BB1_2395;
	cvt.u32.u64 	%r650, %rd80973;
	mov.b64 	%rd80977, 0;
	mov.u64 	%rd80975, %rd5;
$L__BB1_2399:
	shr.u64 	%rd80976, %rd80975, 1;
	add.s64 	%rd4833, %rd80977, %rd80976;
	shl.b64 	%rd68646, %rd4833, 2;
	add.s64 	%rd68647, %rd3381, %rd68646;
	ld.u32 	%r12066, [%rd68647];
	setp.ge.s32 	%p8488, %r12066, %r649;
	@%p8488 bra 	$L__BB1_2401;
	add.s64 	%rd80977, %rd4833, 1;
	not.b64 	%rd68648, %rd80976;
	add.s64 	%rd80976, %rd80975, %rd68648;
$L__BB1_2401:
	setp.ne.s64 	%p8489, %rd80976, 0;
	mov.u64 	%rd80975, %rd80976;
	@%p8489 bra 	$L__BB1_2399;
	cvt.u32.u64 	%r12067, %rd80977;
	setp.lt.s32 	%p8490, %r650, %r12067;
	selp.b32 	%r651, %r483, %r505, %p8490;
	selp.b32 	%r652, %r505, %r483, %p8490;
	ld.global.u64 	%rd4838, [%rd4];
	mov.b64 	%rd80981, 0;
	mov.u64 	%rd80979, %rd5;
$L__BB1_2403:
	shr.u64 	%rd80980, %rd80979, 1;
	add.s64 	%rd4842, %rd80981, %rd80980;
	shl.b64 	%rd68650, %rd4842, 2;
	add.s64 	%rd68651, %rd4838, %rd68650;
	ld.u32 	%r12068, [%rd68651];
	setp.ge.s32 	%p8491, %r12068, %r526;
	@%p8491 bra 	$L__BB1_2405;
	add.s64 	%rd80981, %rd4842, 1;
	not.b64 	%rd68652, %rd80980;
	add.s64 	%rd80980, %rd80979, %rd68652;
$L__BB1_2405:
	setp.ne.s64 	%p8492, %rd80980, 0;
	mov.u64 	%rd80979, %rd80980;
	@%p8492 bra 	$L__BB1_2403;
	cvt.u32.u64 	%r653, %rd80981;
	mov.b64 	%rd80985, 0;
	mov.u64 	%rd80983, %rd5;
$L__BB1_2407:
	shr.u64 	%rd80984, %rd80983, 1;
	add.s64 	%rd4850, %rd80985, %rd80984;
	shl.b64 	%rd68654, %rd4850, 2;
	add.s64 	%rd68655, %rd4838, %rd68654;
	ld.u32 	%r12069, [%rd68655];
	setp.ge.s32 	%p8493, %r12069, %r504;
	@%p8493 bra 	$L__BB1_2409;
	add.s64 	%rd80985, %rd4850, 1;
	not.b64 	%rd68656, %rd80984;
	add.s64 	%rd80984, %rd80983, %rd68656;
$L__BB1_2409:
	setp.ne.s64 	%p8494, %rd80984, 0;
	mov.u64 	%rd80983, %rd80984;
	@%p8494 bra 	$L__BB1_2407;
	cvt.u32.u64 	%r654, %rd80985;
	ld.global.u64 	%rd4855, [%rd4+8];
	mov.b64 	%rd80989, 0;
	mov.u64 	%rd80987, %rd5;
$L__BB1_2411:
	shr.u64 	%rd80988, %rd80987, 1;
	add.s64 	%rd4859, %rd80989, %rd80988;
	shl.b64 	%rd68658, %rd4859, 2;
	add.s64 	%rd68659, %rd4855, %rd68658;
	ld.u32 	%r12070, [%rd68659];
	setp.ge.s32 	%p8495, %r12070, %r653;
	@%p8495 bra 	$L__BB1_2413;
	add.s64 	%rd80989, %rd4859, 1;
	not.b64 	%rd68660, %rd80988;
	add.s64 	%rd80988, %rd80987, %rd68660;
$L__BB1_2413:
	setp.ne.s64 	%p8496, %rd80988, 0;
	mov.u64 	%rd80987, %rd80988;
	@%p8496 bra 	$L__BB1_2411;
	cvt.u32.u64 	%r655, %rd80989;
	mov.b64 	%rd80993, 0;
	mov.u64 	%rd80991, %rd5;
$L__BB1_2415:
	shr.u64 	%rd80992, %rd80991, 1;
	add.s64 	%rd4867, %rd80993, %rd80992;
	shl.b64 	%rd68662, %rd4867, 2;
	add.s64 	%rd68663, %rd4855, %rd68662;
	ld.u32 	%r12071, [%rd68663];
	setp.ge.s32 	%p8497, %r12071, %r654;
	@%p8497 bra 	$L__BB1_2417;
	add.s64 	%rd80993, %rd4867, 1;
	not.b64 	%rd68664, %rd80992;
	add.s64 	%rd80992, %rd80991, %rd68664;
$L__BB1_2417:
	setp.ne.s64 	%p8498, %rd80992, 0;
	mov.u64 	%rd80991, %rd80992;
	@%p8498 bra 	$L__BB1_2415;
	cvt.u32.u64 	%r656, %rd80993;
	ld.global.u64 	%rd4872, [%rd4+16];
	mov.b64 	%rd80997, 0;
	mov.u64 	%rd80995, %rd5;
$L__BB1_2419:
	shr.u64 	%rd80996, %rd80995, 1;
	add.s64 	%rd4876, %rd80997, %rd80996;
	shl.b64 	%rd68666, %rd4876, 2;
	add.s64 	%rd68667, %rd4872, %rd68666;
	ld.u32 	%r12072, [%rd68667];
	setp.ge.s32 	%p8499, %r12072, %r655;
	@%p8499 bra 	$L__BB1_2421;
	add.s64 	%rd80997, %rd4876, 1;
	not.b64 	%rd68668, %rd80996;
	add.s64 	%rd80996, %rd80995, %rd68668;
$L__BB1_2421:
	setp.ne.s64 	%p8500, %rd80996, 0;
	mov.u64 	%rd80995, %rd80996;
	@%p8500 bra 	$L__BB1_2419;
	cvt.u32.u64 	%r657, %rd80997;
	mov.b64 	%rd81001, 0;
	mov.u64 	%rd80999, %rd5;
$L__BB1_2423:
	shr.u64 	%rd81000, %rd80999, 1;
	add.s64 	%rd4884, %rd81001, %rd81000;
	shl.b64 	%rd68670, %rd4884, 2;
	add.s64 	%rd68671, %rd4872, %rd68670;
	ld.u32 	%r12073, [%rd68671];
	setp.ge.s32 	%p8501, %r12073, %r656;
	@%p8501 bra 	$L__BB1_2425;
	add.s64 	%rd81001, %rd4884, 1;
	not.b64 	%rd68672, %rd81000;
	add.s64 	%rd81000, %rd80999, %rd68672;
$L__BB1_2425:
	setp.ne.s64 	%p8502, %rd81000, 0;
	mov.u64 	%rd80999, %rd81000;
	@%p8502 bra 	$L__BB1_2423;
	cvt.u32.u64 	%r658, %rd81001;
	ld.global.u64 	%rd4889, [%rd4+24];
	mov.b64 	%rd81005, 0;
	mov.u64 	%rd81003, %rd5;
$L__BB1_2427:
	shr.u64 	%rd81004, %rd81003, 1;
	add.s64 	%rd4893, %rd81005, %rd81004;
	shl.b64 	%rd68674, %rd4893, 2;
	add.s64 	%rd68675, %rd4889, %rd68674;
	ld.u32 	%r12074, [%rd68675];
	setp.ge.s32 	%p8503, %r12074, %r657;
	@%p8503 bra 	$L__BB1_2429;
	add.s64 	%rd81005, %rd4893, 1;
	not.b64 	%rd68676, %rd81004;
	add.s64 	%rd81004, %rd81003, %rd68676;
$L__BB1_2429:
	setp.ne.s64 	%p8504, %rd81004, 0;
	mov.u64 	%rd81003, %rd81004;
	@%p8504 bra 	$L__BB1_2427;
	cvt.u32.u64 	%r659, %rd81005;
	mov.b64 	%rd81009, 0;
	mov.u64 	%rd81007, %rd5;
$L__BB1_2431:
	shr.u64 	%rd81008, %rd81007, 1;
	add.s64 	%rd4901, %rd81009, %rd81008;
	shl.b64 	%rd68678, %rd4901, 2;
	add.s64 	%rd68679, %rd4889, %rd68678;
	ld.u32 	%r12075, [%rd68679];
	setp.ge.s32 	%p8505, %r12075, %r658;
	@%p8505 bra 	$L__BB1_2433;
	add.s64 	%rd81009, %rd4901, 1;
	not.b64 	%rd68680, %rd81008;
	add.s64 	%rd81008, %rd81007, %rd68680;
$L__BB1_2433:
	setp.ne.s64 	%p8506, %rd81008, 0;
	mov.u64 	%rd81007, %rd81008;
	@%p8506 bra 	$L__BB1_2431;
	cvt.u32.u64 	%r660, %rd81009;
	ld.global.u64 	%rd4906, [%rd4+32];
	mov.b64 	%rd81013, 0;
	mov.u64 	%rd81011, %rd5;
$L__BB1_2435:
	shr.u64 	%rd81012, %rd81011, 1;
	add.s64 	%rd4910, %rd81013, %rd81012;
	shl.b64 	%rd68682, %rd4910, 2;
	add.s64 	%rd68683, %rd4906, %rd68682;
	ld.u32 	%r12076, [%rd68683];
	setp.ge.s32 	%p8507, %r12076, %r659;
	@%p8507 bra 	$L__BB1_2437;
	add.s64 	%rd81013, %rd4910, 1;
	not.b64 	%rd68684, %rd81012;
	add.s64 	%rd81012, %rd81011, %rd68684;
$L__BB1_2437:
	setp.ne.s64 	%p8508, %rd81012, 0;
	mov.u64 	%rd81011, %rd81012;
	@%p8508 bra 	$L__BB1_2435;
	cvt.u32.u64 	%r661, %rd81013;
	mov.b64 	%rd81017, 0;
	mov.u64 	%rd81015, %rd5;
$L__BB1_2439:
	shr.u64 	%rd81016, %rd81015, 1;
	add.s64 	%rd4918, %rd81017, %rd81016;
	shl.b64 	%rd68686, %rd4918, 2;
	add.s64 	%rd68687, %rd4906, %rd68686;
	ld.u32 	%r12077, [%rd68687];
	setp.ge.s32 	%p8509, %r12077, %r660;
	@%p8509 bra 	$L__BB1_2441;
	add.s64 	%rd81017, %rd4918, 1;
	not.b64 	%rd68688, %rd81016;
	add.s64 	%rd81016, %rd81015, %rd68688;
$L__BB1_2441:
	setp.ne.s64 	%p8510, %rd81016, 0;
	mov.u64 	%rd81015, %rd81016;
	@%p8510 bra 	$L__BB1_2439;
	cvt.u32.u64 	%r662, %rd81017;
	ld.global.u64 	%rd4923, [%rd4+40];
	mov.b64 	%rd81021, 0;
	mov.u64 	%rd81019, %rd5;
$L__BB1_2443:
	shr.u64 	%rd81020, %rd81019, 1;
	add.s64 	%rd4927, %rd81021, %rd81020;
	shl.b64 	%rd68690, %rd4927, 2;
	add.s64 	%rd68691, %rd4923, %rd68690;
	ld.u32 	%r12078, [%rd68691];
	setp.ge.s32 	%p8511, %r12078, %r661;
	@%p8511 bra 	$L__BB1_2445;
	add.s64 	%rd81021, %rd4927, 1;
	not.b64 	%rd68692, %rd81020;
	add.s64 	%rd81020, %rd81019, %rd68692;
$L__BB1_2445:
	setp.ne.s64 	%p8512, %rd81020, 0;
	mov.u64 	%rd81019, %rd81020;
	@%p8512 bra 	$L__BB1_2443;
	cvt.u32.u64 	%r663, %rd81021;
	mov.b64 	%rd81025, 0;
	mov.u64 	%rd81023, %rd5;
$L__BB1_2447:
	shr.u64 	%rd81024, %rd81023, 1;
	add.s64 	%rd4935, %rd81025, %rd81024;
	shl.b64 	%rd68694, %rd4935, 2;
	add.s64 	%rd68695, %rd4923, %rd68694;
	ld.u32 	%r12079, [%rd68695];
	setp.ge.s32 	%p8513, %r12079, %r662;
	@%p8513 bra 	$L__BB1_2449;
	add.s64 	%rd81025, %rd4935, 1;
	not.b64 	%rd68696, %rd81024;
	add.s64 	%rd81024, %rd81023, %rd68696;
$L__BB1_2449:
	setp.ne.s64 	%p8514, %rd81024, 0;
	mov.u64 	%rd81023, %rd81024;
	@%p8514 bra 	$L__BB1_2447;
	cvt.u32.u64 	%r664, %rd81025;
	ld.global.u64 	%rd4940, [%rd4+48];
	mov.b64 	%rd81029, 0;
	mov.u64 	%rd81027, %rd5;
$L__BB1_2451:
	shr.u64 	%rd81028, %rd81027, 1;
	add.s64 	%rd4944, %rd81029, %rd81028;
	shl.b64 	%rd68698, %rd4944, 2;
	add.s64 	%rd68699, %rd4940, %rd68698;
	ld.u32 	%r12080, [%rd68699];
	setp.ge.s32 	%p8515, %r12080, %r663;
	@%p8515 bra 	$L__BB1_2453;
	add.s64 	%rd81029, %rd4944, 1;
	not.b64 	%rd68700, %rd81028;
	add.s64 	%rd81028, %rd81027, %rd68700;
$L__BB1_2453:
	setp.ne.s64 	%p8516, %rd81028, 0;
	mov.u64 	%rd81027, %rd81028;
	@%p8516 bra 	$L__BB1_2451;
	cvt.u32.u64 	%r665, %rd81029;
	mov.b64 	%rd81033, 0;
	mov.u64 	%rd81031, %rd5;
$L__BB1_2455:
	shr.u64 	%rd81032, %rd81031, 1;
	add.s64 	%rd4952, %rd81033, %rd81032;
	shl.b64 	%rd68702, %rd4952, 2;
	add.s64 	%rd68703, %rd4940, %rd68702;
	ld.u32 	%r12081, [%rd68703];
	setp.ge.s32 	%p8517, %r12081, %r664;
	@%p8517 bra 	$L__BB1_2457;
	add.s64 	%rd81033, %rd4952, 1;
	not.b64 	%rd68704, %rd81032;
	add.s64 	%rd81032, %rd81031, %rd68704;
$L__BB1_2457:
	setp.ne.s64 	%p8518, %rd81032, 0;
	mov.u64 	%rd81031, %rd81032;
	@%p8518 bra 	$L__BB1_2455;
	cvt.u32.u64 	%r666, %rd81033;
	ld.global.u64 	%rd4957, [%rd4+56];
	mov.b64 	%rd81037, 0;
	mov.u64 	%rd81035, %rd5;
$L__BB1_2459:
	shr.u64 	%rd81036, %rd81035, 1;
	add.s64 	%rd4961, %rd81037, %rd81036;
	shl.b64 	%rd68706, %rd4961, 2;
	add.s64 	%rd68707, %rd4957, %rd68706;
	ld.u32 	%r12082, [%rd68707];
	setp.ge.s32 	%p8519, %r12082, %r665;
	@%p8519 bra 	$L__BB1_2461;
	add.s64 	%rd81037, %rd4961, 1;
	not.b64 	%rd68708, %rd81036;
	add.s64 	%rd81036, %rd81035, %rd68708;
$L__BB1_2461:
	setp.ne.s64 	%p8520, %rd81036, 0;
	mov.u64 	%rd81035, %rd81036;
	@%p8520 bra 	$L__BB1_2459;
	cvt.u32.u64 	%r667, %rd81037;
	mov.b64 	%rd81041, 0;
	mov.u64 	%rd81039, %rd5;
$L__BB1_2463:
	shr.u64 	%rd81040, %rd81039, 1;
	add.s64 	%rd4969, %rd81041, %rd81040;
	shl.b64 	%rd68710, %rd4969, 2;
	add.s64 	%rd68711, %rd4957, %rd68710;
	ld.u32 	%r12083, [%rd68711];
	setp.ge.s32 	%p8521, %r12083, %r666;
	@%p8521 bra 	$L__BB1_2465;
	add.s64 	%rd81041, %rd4969, 1;
	not.b64 	%rd68712, %rd81040;
	add.s64 	%rd81040, %rd81039, %rd68712;
$L__BB1_2465:
	setp.ne.s64 	%p8522, %rd81040, 0;
	mov.u64 	%rd81039, %rd81040;
	@%p8522 bra 	$L__BB1_2463;
	cvt.u32.u64 	%r668, %rd81041;
	ld.global.u64 	%rd4974, [%rd4+64];
	mov.b64 	%rd81045, 0;
	mov.u64 	%rd81043, %rd5;
$L__BB1_2467:
	shr.u64 	%rd81044, %rd81043, 1;
	add.s64 	%rd4978, %rd81045, %rd81044;
	shl.b64 	%rd68714, %rd4978, 2;
	add.s64 	%rd68715, %rd4974, %rd68714;
	ld.u32 	%r12084, [%rd68715];
	setp.ge.s32 	%p8523, %r12084, %r667;
	@%p8523 bra 	$L__BB1_2469;
	add.s64 	%rd81045, %rd4978, 1;
	not.b64 	%rd68716, %rd81044;
	add.s64 	%rd81044, %rd81043, %rd68716;
$L__BB1_2469:
	setp.ne.s64 	%p8524, %rd81044, 0;
	mov.u64 	%rd81043, %rd81044;
	@%p8524 bra 	$L__BB1_2467;
	cvt.u32.u64 	%r669, %rd81045;
	mov.b64 	%rd81049, 0;
	mov.u64 	%rd81047, %rd5;
$L__BB1_2471:
	shr.u64 	%rd81048, %rd81047, 1;
	add.s64 	%rd4986, %rd81049, %rd81048;
	shl.b64 	%rd68718, %rd4986, 2;
	add.s64 	%rd68719, %rd4974, %rd68718;
	ld.u32 	%r12085, [%rd68719];
	setp.ge.s32 	%p8525, %r12085, %r668;
	@%p8525 bra 	$L__BB1_2473;
	add.s64 	%rd81049, %rd4986, 1;
	not.b64 	%rd68720, %rd81048;
	add.s64 	%rd81048, %rd81047, %rd68720;
$L__BB1_2473:
	setp.ne.s64 	%p8526, %rd81048, 0;
	mov.u64 	%rd81047, %rd81048;
	@%p8526 bra 	$L__BB1_2471;
	cvt.u32.u64 	%r670, %rd81049;
	ld.global.u64 	%rd4991, [%rd4+72];
	mov.b64 	%rd81053, 0;
	mov.u64 	%rd81051, %rd5;
$L__BB1_2475:
	shr.u64 	%rd81052, %rd81051, 1;
	add.s64 	%rd4995, %rd81053, %rd81052;
	shl.b64 	%rd68722, %rd4995, 2;
	add.s64 	%rd68723, %rd4991, %rd68722;
	ld.u32 	%r12086, [%rd68723];
	setp.ge.s32 	%p8527, %r12086, %r669;
	@%p8527 bra 	$L__BB1_2477;
	add.s64 	%rd81053, %rd4995, 1;
	not.b64 	%rd68724, %rd81052;
	add.s64 	%rd81052, %rd81051, %rd68724;
$L__BB1_2477:
	setp.ne.s64 	%p8528, %rd81052, 0;
	mov.u64 	%rd81051, %rd81052;
	@%p8528 bra 	$L__BB1_2475;
	cvt.u32.u64 	%r671, %rd81053;
	mov.b64 	%rd81057, 0;
	mov.u64 	%rd81055, %rd5;
$L__BB1_2479:
	shr.u64 	%rd81056, %rd81055, 1;
	add.s64 	%rd5003, %rd81057, %rd81056;
	shl.b64 	%rd68726, %rd5003, 2;
	add.s64 	%rd68727, %rd4991, %rd68726;
	ld.u32 	%r12087, [%rd68727];
	setp.ge.s32 	%p8529, %r12087, %r670;
	@%p8529 bra 	$L__BB1_2481;
	add.s64 	%rd81057, %rd5003, 1;
	not.b64 	%rd68728, %rd81056;
	add.s64 	%rd81056, %rd81055, %rd68728;
$L__BB1_2481:
	setp.ne.s64 	%p8530, %rd81056, 0;
	mov.u64 	%rd81055, %rd81056;
	@%p8530 bra 	$L__BB1_2479;
	cvt.u32.u64 	%r12088, %rd81057;
	setp.lt.s32 	%p8531, %r671, %r12088;
	selp.b32 	%r672, %r504, %r526, %p8531;
	selp.b32 	%r673, %r526, %r504, %p8531;
	mov.b64 	%rd81061, 0;
	mov.u64 	%rd81059, %rd5;
$L__BB1_2483:
	shr.u64 	%rd81060, %rd81059, 1;
	add.s64 	%rd5011, %rd81061, %rd81060;
	shl.b64 	%rd68730, %rd5011, 2;
	add.s64 	%rd68731, %rd4838, %rd68730;
	ld.u32 	%r12089, [%rd68731];
	setp.ge.s32 	%p8532, %r12089, %r357;
	@%p8532 bra 	$L__BB1_2485;
	add.s64 	%rd81061, %rd5011, 1;
	not.b64 	%rd68732, %rd81060;
	add.s64 	%rd81060, %rd81059, %rd68732;
$L__BB1_2485:
	setp.ne.s64 	%p8533, %rd81060, 0;
	mov.u64 	%rd81059, %rd81060;
	@%p8533 bra 	$L__BB1_2483;
	cvt.u32.u64 	%r674, %rd81061;
	mov.b64 	%rd81065, 0;
	mov.u64 	%rd81063, %rd5;
$L__BB1_2487:
	shr.u64 	%rd81064, %rd81063, 1;
	add.s64 	%rd5019, %rd81065, %rd81064;
	shl.b64 	%rd68734, %rd5019, 2;
	add.s64 	%rd68735, %rd4838, %rd68734;
	ld.u32 	%r12090, [%rd68735];
	setp.ge.s32 	%p8534, %r12090, %r525;
	@%p8534 bra 	$L__BB1_2489;
	add.s64 	%rd81065, %rd5019, 1;
	not.b64 	%rd68736, %rd81064;
	add.s64 	%rd81064, %rd81063, %rd68736;
$L__BB1_2489:
	setp.ne.s64 	%p8535, %rd81064, 0;
	mov.u64 	%rd81063, %rd81064;
	@%p8535 bra 	$L__BB1_2487;
	cvt.u32.u64 	%r675, %rd81065;
	mov.b64 	%rd81069, 0;
	mov.u64 	%rd81067, %rd5;
$L__BB1_2491:
	shr.u64 	%rd81068, %rd81067, 1;
	add.s64 	%rd5027, %rd81069, %rd81068;
	shl.b64 	%rd68738, %rd5027, 2;
	add.s64 	%rd68739, %rd4855, %rd68738;
	ld.u32 	%r12091, [%rd68739];
	setp.ge.s32 	%p8536, %r12091, %r674;
	@%p8536 bra 	$L__BB1_2493;
	add.s64 	%rd81069, %rd5027, 1;
	not.b64 	%rd68740, %rd81068;
	add.s64 	%rd81068, %rd81067, %rd68740;
$L__BB1_2493:
	setp.ne.s64 	%p8537, %rd81068, 0;
	mov.u64 	%rd81067, %rd81068;
	@%p8537 bra 	$L__BB1_2491;
	cvt.u32.u64 	%r676, %rd81069;
	mov.b64 	%rd81073, 0;
	mov.u64 	%rd81071, %rd5;
$L__BB1_2495:
	shr.u64 	%rd81072, %rd81071, 1;
	add.s64 	%rd5035, %rd81073, %rd81072;
	shl.b64 	%rd68742, %rd5035, 2;
	add.s64 	%rd68743, %rd4855, %rd68742;
	ld.u32 	%r12092, [%rd68743];
	setp.ge.s32 	%p8538, %r12092, %r675;
	@%p8538 bra 	$L__BB1_2497;
	add.s64 	%rd81073, %rd5035, 1;
	not.b64 	%rd68744, %rd81072;
	add.s64 	%rd81072, %rd81071, %rd68744;
$L__BB1_2497:
	setp.ne.s64 	%p8539, %rd81072, 0;
	mov.u64 	%rd81071, %rd81072;
	@%p8539 bra 	$L__BB1_2495;
	cvt.u32.u64 	%r677, %rd81073;
	mov.b64 	%rd81077, 0;
	mov.u64 	%rd81075, %rd5;
$L__BB1_2499:
	shr.u64 	%rd81076, %rd81075, 1;
	add.s64 	%rd5043, %rd81077, %rd81076;
	shl.b64 	%rd68746, %rd5043, 2;
	add.s64 	%rd68747, %rd4872, %rd68746;
	ld.u32 	%r12093, [%rd68747];
	setp.ge.s32 	%p8540, %r12093, %r676;
	@%p8540 bra 	$L__BB1_2501;
	add.s64 	%rd81077, %rd5043, 1;
	not.b64 	%rd68748, %rd81076;
	add.s64 	%rd81076, %rd81075, %rd68748;
$L__BB1_2501:
	setp.ne.s64 	%p8541, %rd81076, 0;
	mov.u64 	%rd81075, %rd81076;
	@%p8541 bra 	$L__BB1_2499;
	cvt.u32.u64 	%r678, %rd81077;
	mov.b64 	%rd81081, 0;
	mov.u64 	%rd81079, %rd5;
$L__BB1_2503:
	shr.u64 	%rd81080, %rd81079, 1;
	add.s64 	%rd5051, %rd81081, %rd81080;
	shl.b64 	%rd68750, %rd5051, 2;
	add.s64 	%rd68751, %rd4872, %rd68750;
	ld.u32 	%r12094, [%rd68751];
	setp.ge.s32 	%p8542, %r12094, %r677;
	@%p8542 bra 	$L__BB1_2505;
	add.s64 	%rd81081, %rd5051, 1;
	not.b64 	%rd68752, %rd81080;
	add.s64 	%rd81080, %rd81079, %rd68752;
$L__BB1_2505:
	setp.ne.s64 	%p8543, %rd81080, 0;
	mov.u64 	%rd81079, %rd81080;
	@%p8543 bra 	$L__BB1_2503;
	cvt.u32.u64 	%r679, %rd81081;
	mov.b64 	%rd81085, 0;
	mov.u64 	%rd81083, %rd5;
$L__BB1_2507:
	shr.u64 	%rd81084, %rd81083, 1;
	add.s64 	%rd5059, %rd81085, %rd81084;
	shl.b64 	%rd68754, %rd5059, 2;
	add.s64 	%rd68755, %rd4889, %rd68754;
	ld.u32 	%r12095, [%rd68755];
	setp.ge.s32 	%p8544, %r12095, %r678;
	@%p8544 bra 	$L__BB1_2509;
	add.s64 	%rd81085, %rd5059, 1;
	not.b64 	%rd68756, %rd81084;
	add.s64 	%rd81084, %rd81083, %rd68756;
$L__BB1_2509:
	setp.ne.s64 	%p8545, %rd81084, 0;
	mov.u64 	%rd81083, %rd81084;
	@%p8545 bra 	$L__BB1_2507;
	cvt.u32.u64 	%r680, %rd81085;
	mov.b64 	%rd81089, 0;
	mov.u64 	%rd81087, %rd5;
$L__BB1_2511:
	shr.u64 	%rd81088, %rd81087, 1;
	add.s64 	%rd5067, %rd81089, %rd81088;
	shl.b64 	%rd68758, %rd5067, 2;
	add.s64 	%rd68759, %rd4889, %rd68758;
	ld.u32 	%r12096, [%rd68759];
	setp.ge.s32 	%p8546, %r12096, %r679;
	@%p8546 bra 	$L__BB1_2513;
	add.s64 	%rd81089, %rd5067, 1;
	not.b64 	%rd68760, %rd81088;
	add.s64 	%rd81088, %rd81087, %rd68760;
$L__BB1_2513:
	setp.ne.s64 	%p8547, %rd81088, 0;
	mov.u64 	%rd81087, %rd81088;
	@%p8547 bra 	$L__BB1_2511;
	cvt.u32.u64 	%r681, %rd81089;
	mov.b64 	%rd81093, 0;
	mov.u64 	%rd81091, %rd5;
$L__BB1_2515:
	shr.u64 	%rd81092, %rd81091, 1;
	add.s64 	%rd5075, %rd81093, %rd81092;
	shl.b64 	%rd68762, %rd5075, 2;
	add.s64 	%rd68763, %rd4906, %rd68762;
	ld.u32 	%r12097, [%rd68763];
	setp.ge.s32 	%p8548, %r12097, %r680;
	@%p8548 bra 	$L__BB1_2517;
	add.s64 	%rd81093, %rd5075, 1;
	not.b64 	%rd68764, %rd81092;
	add.s64 	%rd81092, %rd81091, %rd68764;
$L__BB1_2517:
	setp.ne.s64 	%p8549, %rd81092, 0;
	mov.u64 	%rd81091, %rd81092;
	@%p8549 bra 	$L__BB1_2515;
	cvt.u32.u64 	%r682, %rd81093;
	mov.b64 	%rd81097, 0;
	mov.u64 	%rd81095, %rd5;
$L__BB1_2519:
	shr.u64 	%rd81096, %rd81095, 1;
	add.s64 	%rd5083, %rd81097, %rd81096;
	shl.b64 	%rd68766, %rd5083, 2;
	add.s64 	%rd68767, %rd4906, %rd68766;
	ld.u32 	%r12098, [%rd68767];
	setp.ge.s32 	%p8550, %r12098, %r681;
	@%p8550 bra 	$L__BB1_2521;
	add.s64 	%rd81097, %rd5083, 1;
	not.b64 	%rd68768, %rd81096;
	add.s64 	%rd81096, %rd81095, %rd68768;
$L__BB1_2521:
	setp.ne.s64 	%p8551, %rd81096, 0;
	mov.u64 	%rd81095, %rd81096;
	@%p8551 bra 	$L__BB1_2519;
	cvt.u32.u64 	%r683, %rd81097;
	mov.b64 	%rd81101, 0;
	mov.u64 	%rd81099, %rd5;
$L__BB1_2523:
	shr.u64 	%rd81100, %rd81099, 1;
	add.s64 	%rd5091, %rd81101, %rd81100;
	shl.b64 	%rd68770, %rd5091, 2;
	add.s64 	%rd68771, %rd4923, %rd68770;
	ld.u32 	%r12099, [%rd68771];
	setp.ge.s32 	%p8552, %r12099, %r682;
	@%p8552 bra 	$L__BB1_2525;
	add.s64 	%rd81101, %rd5091, 1;
	not.b64 	%rd68772, %rd81100;
	add.s64 	%rd81100, %rd81099, %rd68772;
$L__BB1_2525:
	setp.ne.s64 	%p8553, %rd81100, 0;
	mov.u64 	%rd81099, %rd81100;
	@%p8553 bra 	$L__BB1_2523;
	cvt.u32.u64 	%r684, %rd81101;
	mov.b64 	%rd81105, 0;
	mov.u64 	%rd81103, %rd5;
$L__BB1_2527:
	shr.u64 	%rd81104, %rd81103, 1;
	add.s64 	%rd5099, %rd81105, %rd81104;
	shl.b64 	%rd68774, %rd5099, 2;
	add.s64 	%rd68775, %rd4923, %rd68774;
	ld.u32 	%r12100, [%rd68775];
	setp.ge.s32 	%p8554, %r12100, %r683;
	@%p8554 bra 	$L__BB1_2529;
	add.s64 	%rd81105, %rd5099, 1;
	not.b64 	%rd68776, %rd81104;
	add.s64 	%rd81104, %rd81103, %rd68776;
$L__BB1_2529:
	setp.ne.s64 	%p8555, %rd81104, 0;
	mov.u64 	%rd81103, %rd81104;
	@%p8555 bra 	$L__BB1_2527;
	cvt.u32.u64 	%r685, %rd81105;
	mov.b64 	%rd81109, 0;
	mov.u64 	%rd81107, %rd5;
$L__BB1_2531:
	shr.u64 	%rd81108, %rd81107, 1;
	add.s64 	%rd5107, %rd81109, %rd81108;
	shl.b64 	%rd68778, %rd5107, 2;
	add.s64 	%rd68779, %rd4940, %rd68778;
	ld.u32 	%r12101, [%rd68779];
	setp.ge.s32 	%p8556, %r12101, %r684;
	@%p8556 bra 	$L__BB1_2533;
	add.s64 	%rd81109, %rd5107, 1;
	not.b64 	%rd68780, %rd81108;
	add.s64 	%rd81108, %rd81107, %rd68780;
$L__BB1_2533:
	setp.ne.s64 	%p8557, %rd81108, 0;
	mov.u64 	%rd81107, %rd81108;
	@%p8557 bra 	$L__BB1_2531;
	cvt.u32.u64 	%r686, %rd81109;
	mov.b64 	%rd81113, 0;
	mov.u64 	%rd81111, %rd5;
$L__BB1_2535:
	shr.u64 	%rd81112, %rd81111, 1;
	add.s64 	%rd5115, %rd81113, %rd81112;
	shl.b64 	%rd68782, %rd5115, 2;
	add.s64 	%rd68783, %rd4940, %rd68782;
	ld.u32 	%r12102, [%rd68783];
	setp.ge.s32 	%p8558, %r12102, %r685;
	@%p8558 bra 	$L__BB1_2537;
	add.s64 	%rd81113, %rd5115, 1;
	not.b64 	%rd68784, %rd81112;
	add.s64 	%rd81112, %rd81111, %rd68784;
$L__BB1_2537:
	setp.ne.s64 	%p8559, %rd81112, 0;
	mov.u64 	%rd81111, %rd81112;
	@%p8559 bra 	$L__BB1_2535;
	cvt.u32.u64 	%r687, %rd81113;
	mov.b64 	%rd81117, 0;
	mov.u64 	%rd81115, %rd5;
$L__BB1_2539:
	shr.u64 	%rd81116, %rd81115, 1;
	add.s64 	%rd5123, %rd81117, %rd81116;
	shl.b64 	%rd68786, %rd5123, 2;
	add.s64 	%rd68787, %rd4957, %rd68786;
	ld.u32 	%r12103, [%rd68787];
	setp.ge.s32 	%p8560, %r12103, %r686;
	@%p8560 bra 	$L__BB1_2541;
	add.s64 	%rd81117, %rd5123, 1;
	not.b64 	%rd68788, %rd81116;
	add.s64 	%rd81116, %rd81115, %rd68788;
$L__BB1_2541:
	setp.ne.s64 	%p8561, %rd81116, 0;
	mov.u64 	%rd81115, %rd81116;
	@%p8561 bra 	$L__BB1_2539;
	cvt.u32.u64 	%r688, %rd81117;
	mov.b64 	%rd81121, 0;
	mov.u64 	%rd81119, %rd5;
$L__BB1_2543:
	shr.u64 	%rd81120, %rd81119, 1;
	add.s64 	%rd5131, %rd81121, %rd81120;
	shl.b64 	%rd68790, %rd5131, 2;
	add.s64 	%rd68791, %rd4957, %rd68790;
	ld.u32 	%r12104, [%rd68791];
	setp.ge.s32 	%p8562, %r12104, %r687;
	@%p8562 bra 	$L__BB1_2545;
	add.s64 	%rd81121, %rd5131, 1;
	not.b64 	%rd68792, %rd81120;
	add.s64 	%rd81120, %rd81119, %rd68792;
$L__BB1_2545:
	setp.ne.s64 	%p8563, %rd81120, 0;
	mov.u64 	%rd81119, %rd81120;
	@%p8563 bra 	$L__BB1_2543;
	cvt.u32.u64 	%r689, %rd81121;
	mov.b64 	%rd81125, 0;
	mov.u64 	%rd81123, %rd5;
$L__BB1_2547:
	shr.u64 	%rd81124, %rd81123, 1;
	add.s64 	%rd5139, %rd81125, %rd81124;
	shl.b64 	%rd68794, %rd5139, 2;
	add.s64 	%rd68795, %rd4974, %rd68794;
	ld.u32 	%r12105, [%rd68795];
	setp.ge.s32 	%p8564, %r12105, %r688;
	@%p8564 bra 	$L__BB1_2549;
	add.s64 	%rd81125, %rd5139, 1;
	not.b64 	%rd68796, %rd81124;
	add.s64 	%rd81124, %rd81123, %rd68796;
$L__BB1_2549:
	setp.ne.s64 	%p8565, %rd81124, 0;
	mov.u64 	%rd81123, %rd81124;
	@%p8565 bra 	$L__BB1_2547;
	cvt.u32.u64 	%r690, %rd81125;
	mov.b64 	%rd81129, 0;
	mov.u64 	%rd81127, %rd5;
$L__BB1_2551:
	shr.u64 	%rd81128, %rd81127, 1;
	add.s64 	%rd5147, %rd81129, %rd81128;
	shl.b64 	%rd68798, %rd5147, 2;
	add.s64 	%rd68799, %rd4974, %rd68798;
	ld.u32 	%r12106, [%rd68799];
	setp.ge.s32 	%p8566, %r12106, %r689;
	@%p8566 bra 	$L__BB1_2553;
	add.s64 	%rd81129, %rd5147, 1;
	not.b64 	%rd68800, %rd81128;
	add.s64 	%rd81128, %rd81127, %rd68800;
$L__BB1_2553:
	setp.ne.s64 	%p8567, %rd81128, 0;
	mov.u64 	%rd81127, %rd81128;
	@%p8567 bra 	$L__BB1_2551;
	cvt.u32.u64 	%r691, %rd81129;
	mov.b64 	%rd81133, 0;
	mov.u64 	%rd81131, %rd5;
$L__BB1_2555:
	shr.u64 	%rd81132, %rd81131, 1;
	add.s64 	%rd5155, %rd81133, %rd81132;
	shl.b64 	%rd68802, %rd5155, 2;
	add.s64 	%rd68803, %rd4991, %rd68802;
	ld.u32 	%r12107, [%rd68803];
	setp.ge.s32 	%p8568, %r12107, %r690;
	@%p8568 bra 	$L__BB1_2557;
	add.s64 	%rd81133, %rd5155, 1;
	not.b64 	%rd68804, %rd81132;
	add.s64 	%rd81132, %rd81131, %rd68804;
$L__BB1_2557:
	setp.ne.s64 	%p8569, %rd81132, 0;
	mov.u64 	%rd81131, %rd81132;
	@%p8569 bra 	$L__BB1_2555;
	cvt.u32.u64 	%r692, %rd81133;
	mov.b64 	%rd81137, 0;
	mov.u64 	%rd81135, %rd5;
$L__BB1_2559:
	shr.u64 	%rd81136, %rd81135, 1;
	add.s64 	%rd5163, %rd81137, %rd81136;
	shl.b64 	%rd68806, %rd5163, 2;
	add.s64 	%rd68807, %rd4991, %rd68806;
	ld.u32 	%r12108, [%rd68807];
	setp.ge.s32 	%p8570, %r12108, %r691;
	@%p8570 bra 	$L__BB1_2561;
	add.s64 	%rd81137, %rd5163, 1;
	not.b64 	%rd68808, %rd81136;
	add.s64 	%rd81136, %rd81135, %rd68808;
$L__BB1_2561:
	setp.ne.s64 	%p8571, %rd81136, 0;
	mov.u64 	%rd81135, %rd81136;
	@%p8571 bra 	$L__BB1_2559;
	cvt.u32.u64 	%r12109, %rd81137;
	setp.lt.s32 	%p8572, %r692, %r12109;
	selp.b32 	%r693, %r525, %r357, %p8572;
	selp.b32 	%r694, %r357, %r525, %p8572;
	mov.b64 	%rd81141, 0;
	mov.u64 	%rd81139, %rd5;
$L__BB1_2563:
	shr.u64 	%rd81140, %rd81139, 1;
	add.s64 	%rd5171, %rd81141, %rd81140;
	shl.b64 	%rd68810, %rd5171, 2;
	add.s64 	%rd68811, %rd4838, %rd68810;
	ld.u32 	%r12110, [%rd68811];
	setp.ge.s32 	%p8573, %r12110, %r547;
	@%p8573 bra 	$L__BB1_2565;
	add.s64 	%rd81141, %rd5171, 1;
	not.b64 	%rd68812, %rd81140;
	add.s64 	%rd81140, %rd81139, %rd68812;
$L__BB1_2565:
	setp.ne.s64 	%p8574, %rd81140, 0;
	mov.u64 	%rd81139, %rd81140;
	@%p8574 bra 	$L__BB1_2563;
	cvt.u32.u64 	%r695, %rd81141;
	mov.b64 	%rd81145, 0;
	mov.u64 	%rd81143, %rd5;
$L__BB1_2567:
	shr.u64 	%rd81144, %rd81143, 1;
	add.s64 	%rd5179, %rd81145, %rd81144;
	shl.b64 	%rd68814, %rd5179, 2;
	add.s64 	%rd68815, %rd4838, %rd68814;
	ld.u32 	%r12111, [%rd68815];
	setp.ge.s32 	%p8575, %r12111, %r379;
	@%p8575 bra 	$L__BB1_2569;
	add.s64 	%rd81145, %rd5179, 1;
	not.b64 	%rd68816, %rd81144;
	add.s64 	%rd81144, %rd81143, %rd68816;
$L__BB1_2569:
	setp.ne.s64 	%p8576, %rd81144, 0;
	mov.u64 	%rd81143, %rd81144;
	@%p8576 bra 	$L__BB1_2567;
	cvt.u32.u64 	%r696, %rd81145;
	mov.b64 	%rd81149, 0;
	mov.u64 	%rd81147, %rd5;
$L__BB1_2571:
	shr.u64 	%rd81148, %rd81147, 1;
	add.s64 	%rd5187, %rd81149, %rd81148;
	shl.b64 	%rd68818, %rd5187, 2;
	add.s64 	%rd68819, %rd4855, %rd68818;
	ld.u32 	%r12112, [%rd68819];
	setp.ge.s32 	%p8577, %r12112, %r695;
	@%p8577 bra 	$L__BB1_2573;
	add.s64 	%rd81149, %rd5187, 1;
	not.b64 	%rd68820, %rd81148;
	add.s64 	%rd81148, %rd81147, %rd68820;
$L__BB1_2573:
	setp.ne.s64 	%p8578, %rd81148, 0;
	mov.u64 	%rd81147, %rd81148;
	@%p8578 bra 	$L__BB1_2571;
	cvt.u32.u64 	%r697, %rd81149;
	mov.b64 	%rd81153, 0;
	mov.u64 	%rd81151, %rd5;
$L__BB1_2575:
	shr.u64 	%rd81152, %rd81151, 1;
	add.s64 	%rd5195, %rd81153, %rd81152;
	shl.b64 	%rd68822, %rd5195, 2;
	add.s64 	%rd68823, %rd4855, %rd68822;
	ld.u32 	%r12113, [%rd68823];
	setp.ge.s32 	%p8579, %r12113, %r696;
	@%p8579 bra 	$L__BB1_2577;
	add.s64 	%rd81153, %rd5195, 1;
	not.b64 	%rd68824, %rd81152;
	add.s64 	%rd81152, %rd81151, %rd68824;
$L__BB1_2577:
	setp.ne.s64 	%p8580, %rd81152, 0;
	mov.u64 	%rd81151, %rd81152;
	@%p8580 bra 	$L__BB1_2575;
	cvt.u32.u64 	%r698, %rd81153;
	mov.b64 	%rd81157, 0;
	mov.u64 	%rd81155, %rd5;
$L__BB1_2579:
	shr.u64 	%rd81156, %rd81155, 1;
	add.s64 	%rd5203, %rd81157, %rd81156;
	shl.b64 	%rd68826, %rd5203, 2;
	add.s64 	%rd68827, %rd4872, %rd68826;
	ld.u32 	%r12114, [%rd68827];
	setp.ge.s32 	%p8581, %r12114, %r697;
	@%p8581 bra 	$L__BB1_2581;
	add.s64 	%rd81157, %rd5203, 1;
	not.b64 	%rd68828, %rd81156;
	add.s64 	%rd81156, %rd81155, %rd68828;
$L__BB1_2581:
	setp.ne.s64 	%p8582, %rd81156, 0;
	mov.u64 	%rd81155, %rd81156;
	@%p8582 bra 	$L__BB1_2579;
	cvt.u32.u64 	%r699, %rd81157;
	mov.b64 	%rd81161, 0;
	mov.u64 	%rd81159, %rd5;
$L__BB1_2583:
	shr.u64 	%rd81160, %rd81159, 1;
	add.s64 	%rd5211, %rd81161, %rd81160;
	shl.b64 	%rd68830, %rd5211, 2;
	add.s64 	%rd68831, %rd4872, %rd68830;
	ld.u32 	%r12115, [%rd68831];
	setp.ge.s32 	%p8583, %r12115, %r698;
	@%p8583 bra 	$L__BB1_2585;
	add.s64 	%rd81161, %rd5211, 1;
	not.b64 	%rd68832, %rd81160;
	add.s64 	%rd81160, %rd81159, %rd68832;
$L__BB1_2585:
	setp.ne.s64 	%p8584, %rd81160, 0;
	mov.u64 	%rd81159, %rd81160;
	@%p8584 bra 	$L__BB1_2583;
	cvt.u32.u64 	%r700, %rd81161;
	mov.b64 	%rd81165, 0;
	mov.u64 	%rd81163, %rd5;
$L__BB1_2587:
	shr.u64 	%rd81164, %rd81163, 1;
	add.s64 	%rd5219, %rd81165, %rd81164;
	shl.b64 	%rd68834, %rd5219, 2;
	add.s64 	%rd68835, %rd4889, %rd68834;
	ld.u32 	%r12116, [%rd68835];
	setp.ge.s32 	%p8585, %r12116, %r699;
	@%p8585 bra 	$L__BB1_2589;
	add.s64 	%rd81165, %rd5219, 1;
	not.b64 	%rd68836, %rd81164;
	add.s64 	%rd81164, %rd81163, %rd68836;
$L__BB1_2589:
	setp.ne.s64 	%p8586, %rd81164, 0;
	mov.u64 	%rd81163, %rd81164;
	@%p8586 bra 	$L__BB1_2587;
	cvt.u32.u64 	%r701, %rd81165;
	mov.b64 	%rd81169, 0;
	mov.u64 	%rd81167, %rd5;
$L__BB1_2591:
	shr.u64 	%rd81168, %rd81167, 1;
	add.s64 	%rd5227, %rd81169, %rd81168;
	shl.b64 	%rd68838, %rd5227, 2;
	add.s64 	%rd68839, %rd4889, %rd68838;
	ld.u32 	%r12117, [%rd68839];
	setp.ge.s32 	%p8587, %r12117, %r700;
	@%p8587 bra 	$L__BB1_2593;
	add.s64 	%rd81169, %rd5227, 1;
	not.b64 	%rd68840, %rd81168;
	add.s64 	%rd81168, %rd81167, %rd68840;
$L__BB1_2593:
	setp.ne.s64 	%p8588, %rd81168, 0;
	mov.u64 	%rd81167, %rd81168;
	@%p8588 bra 	$L__BB1_2591;
	cvt.u32.u64 	%r702, %rd81169;
	mov.b64 	%rd81173, 0;
	mov.u64 	%rd81171, %rd5;
$L__BB1_2595:
	shr.u64 	%rd81172, %rd81171, 1;
	add.s64 	%rd5235, %rd81173, %rd81172;
	shl.b64 	%rd68842, %rd5235, 2;
	add.s64 	%rd68843, %rd4906, %rd68842;
	ld.u32 	%r12118, [%rd68843];
	setp.ge.s32 	%p8589, %r12118, %r701;
	@%p8589 bra 	$L__BB1_2597;
	add.s64 	%rd81173, %rd5235, 1;
	not.b64 	%rd68844, %rd81172;
	add.s64 	%rd81172, %rd81171, %rd68844;
$L__BB1_2597:
	setp.ne.s64 	%p8590, %rd81172, 0;
	mov.u64 	%rd81171, %rd81172;
	@%p8590 bra 	$L__BB1_2595;
	cvt.u32.u64 	%r703, %rd81173;
	mov.b64 	%rd81177, 0;
	mov.u64 	%rd81175, %rd5;
$L__BB1_2599:
	shr.u64 	%rd81176, %rd81175, 1;
	add.s64 	%rd5243, %rd81177, %rd81176;
	shl.b64 	%rd68846, %rd5243, 2;
	add.s64 	%rd68847, %rd4906, %rd68846;
	ld.u32 	%r12119, [%rd68847];
	setp.ge.s32 	%p8591, %r12119, %r702;
	@%p8591 bra 	$L__BB1_2601;
	add.s64 	%rd81177, %rd5243, 1;
	not.b64 	%rd68848, %rd81176;
	add.s64 	%rd81176, %rd81175, %rd68848;
$L__BB1_2601:
	setp.ne.s64 	%p8592, %rd81176, 0;
	mov.u64 	%rd81175, %rd81176;
	@%p8592 bra 	$L__BB1_2599;
	cvt.u32.u64 	%r704, %rd81177;
	mov.b64 	%rd81181, 0;
	mov.u64 	%rd81179, %rd5;
$L__BB1_2603:
	shr.u64 	%rd81180, %rd81179, 1;
	add.s64 	%rd5251, %rd81181, %rd81180;
	shl.b64 	%rd68850, %rd5251, 2;
	add.s64 	%rd68851, %rd4923, %rd68850;
	ld.u32 	%r12120, [%rd68851];
	setp.ge.s32 	%p8593, %r12120, %r703;
	@%p8593 bra 	$L__BB1_2605;
	add.s64 	%rd81181, %rd5251, 1;
	not.b64 	%rd68852, %rd81180;
	add.s64 	%rd81180, %rd81179, %rd68852;
$L__BB1_2605:
	setp.ne.s64 	%p8594, %rd81180, 0;
	mov.u64 	%rd81179, %rd81180;
	@%p8594 bra 	$L__BB1_2603;
	cvt.u32.u64 	%r705, %rd81181;
	mov.b64 	%rd81185, 0;
	mov.u64 	%rd81183, %rd5;
$L__BB1_2607:
	shr.u64 	%rd81184, %rd81183, 1;
	add.s64 	%rd5259, %rd81185, %rd81184;
	shl.b64 	%rd68854, %rd5259, 2;
	add.s64 	%rd68855, %rd4923, %rd68854;
	ld.u32 	%r12121, [%rd68855];
	setp.ge.s32 	%p8595, %r12121, %r704;
	@%p8595 bra 	$L__BB1_2609;
	add.s64 	%rd81185, %rd5259, 1;
	not.b64 	%rd68856, %rd81184;
	add.s64 	%rd81184, %rd81183, %rd68856;
$L__BB1_2609:
	setp.ne.s64 	%p8596, %rd81184, 0;
	mov.u64 	%rd81183, %rd81184;
	@%p8596 bra 	$L__BB1_2607;
	cvt.u32.u64 	%r706, %rd81185;
	mov.b64 	%rd81189, 0;
	mov.u64 	%rd81187, %rd5;
$L__BB1_2611:
	shr.u64 	%rd81188, %rd81187, 1;
	add.s64 	%rd5267, %rd81189, %rd81188;
	shl.b64 	%rd68858, %rd5267, 2;
	add.s64 	%rd68859, %rd4940, %rd68858;
	ld.u32 	%r12122, [%rd68859];
	setp.ge.s32 	%p8597, %r12122, %r705;
	@%p8597 bra 	$L__BB1_2613;
	add.s64 	%rd81189, %rd5267, 1;
	not.b64 	%rd68860, %rd81188;
	add.s64 	%rd81188, %rd81187, %rd68860;
$L__BB1_2613:
	setp.ne.s64 	%p8598, %rd81188, 0;
	mov.u64 	%rd81187, %rd81188;
	@%p8598 bra 	$L__BB1_2611;
	cvt.u32.u64 	%r707, %rd81189;
	mov.b64 	%rd81193, 0;
	mov.u64 	%rd81191, %rd5;
$L__BB1_2615:
	shr.u64 	%rd81192, %rd81191, 1;
	add.s64 	%rd5275, %rd81193, %rd81192;
	shl.b64 	%rd68862, %rd5275, 2;
	add.s64 	%rd68863, %rd4940, %rd68862;
	ld.u32 	%r12123, [%rd68863];
	setp.ge.s32 	%p8599, %r12123, %r706;
	@%p8599 bra 	$L__BB1_2617;
	add.s64 	%rd81193, %rd5275, 1;
	not.b64 	%rd68864, %rd81192;
	add.s64 	%rd81192, %rd81191, %rd68864;
$L__BB1_2617:
	setp.ne.s64 	%p8600, %rd81192, 0;
	mov.u64 	%rd81191, %rd81192;
	@%p8600 bra 	$L__BB1_2615;
	cvt.u32.u64 	%r708, %rd81193;
	mov.b64 	%rd81197, 0;
	mov.u64 	%rd81195, %rd5;
$L__BB1_2619:
	shr.u64 	%rd81196, %rd81195, 1;
	add.s64 	%rd5283, %rd81197, %rd81196;
	shl.b64 	%rd68866, %rd5283, 2;
	add.s64 	%rd68867, %rd4957, %rd68866;
	ld.u32 	%r12124, [%rd68867];
	setp.ge.s32 	%p8601, %r12124, %r707;
	@%p8601 bra 	$L__BB1_2621;
	add.s64 	%rd81197, %rd5283, 1;
	not.b64 	%rd68868, %rd81196;
	add.s64 	%rd81196, %rd81195, %rd68868;
$L__BB1_2621:
	setp.ne.s64 	%p8602, %rd81196, 0;
	mov.u64 	%rd81195, %rd81196;
	@%p8602 bra 	$L__BB1_2619;
	cvt.u32.u64 	%r709, %rd81197;
	mov.b64 	%rd81201, 0;
	mov.u64 	%rd81199, %rd5;
$L__BB1_2623:
	shr.u64 	%rd81200, %rd81199, 1;
	add.s64 	%rd5291, %rd81201, %rd81200;
	shl.b64 	%rd68870, %rd5291, 2;
	add.s64 	%rd68871, %rd4957, %rd68870;
	ld.u32 	%r12125, [%rd68871];
	setp.ge.s32 	%p8603, %r12125, %r708;
	@%p8603 bra 	$L__BB1_2625;
	add.s64 	%rd81201, %rd5291, 1;
	not.b64 	%rd68872, %rd81200;
	add.s64 	%rd81200, %rd81199, %rd68872;
$L__BB1_2625:
	setp.ne.s64 	%p8604, %rd81200, 0;
	mov.u64 	%rd81199, %rd81200;
	@%p8604 bra 	$L__BB1_2623;
	cvt.u32.u64 	%r710, %rd81201;
	mov.b64 	%rd81205, 0;
	mov.u64 	%rd81203, %rd5;
$L__BB1_2627:
	shr.u64 	%rd81204, %rd81203, 1;
	add.s64 	%rd5299, %rd81205, %rd81204;
	shl.b64 	%rd68874, %rd5299, 2;
	add.s64 	%rd68875, %rd4974, %rd68874;
	ld.u32 	%r12126, [%rd68875];
	setp.ge.s32 	%p8605, %r12126, %r709;
	@%p8605 bra 	$L__BB1_2629;
	add.s64 	%rd81205, %rd5299, 1;
	not.b64 	%rd68876, %rd81204;
	add.s64 	%rd81204, %rd81203, %rd68876;
$L__BB1_2629:
	setp.ne.s64 	%p8606, %rd81204, 0;
	mov.u64 	%rd81203, %rd81204;
	@%p8606 bra 	$L__BB1_2627;
	cvt.u32.u64 	%r711, %rd81205;
	mov.b64 	%rd81209, 0;
	mov.u64 	%rd81207, %rd5;
$L__BB1_2631:
	shr.u64 	%rd81208, %rd81207, 1;
	add.s64 	%rd5307, %rd81209, %rd81208;
	shl.b64 	%rd68878, %rd5307, 2;
	add.s64 	%rd68879, %rd4974, %rd68878;
	ld.u32 	%r12127, [%rd68879];
	setp.ge.s32 	%p8607, %r12127, %r710;
	@%p8607 bra 	$L__BB1_2633;
	add.s64 	%rd81209, %rd5307, 1;
	not.b64 	%rd68880, %rd81208;
	add.s64 	%rd81208, %rd81207, %rd68880;
$L__BB1_2633:
	setp.ne.s64 	%p8608, %rd81208, 0;
	mov.u64 	%rd81207, %rd81208;
	@%p8608 bra 	$L__BB1_2631;
	cvt.u32.u64 	%r712, %rd81209;
	mov.b64 	%rd81213, 0;
	mov.u64 	%rd81211, %rd5;
$L__BB1_2635:
	shr.u64 	%rd81212, %rd81211, 1;
	add.s64 	%rd5315, %rd81213, %rd81212;
	shl.b64 	%rd68882, %rd5315, 2;
	add.s64 	%rd68883, %rd4991, %rd68882;
	ld.u32 	%r12128, [%rd68883];
	setp.ge.s32 	%p8609, %r12128, %r711;
	@%p8609 bra 	$L__BB1_2637;
	add.s64 	%rd81213, %rd5315, 1;
	not.b64 	%rd68884, %rd81212;
	add.s64 	%rd81212, %rd81211, %rd68884;
$L__BB1_2637:
	setp.ne.s64 	%p8610, %rd81212, 0;
	mov.u64 	%rd81211, %rd81212;
	@%p8610 bra 	$L__BB1_2635;
	cvt.u32.u64 	%r713, %rd81213;
	mov.b64 	%rd81217, 0;
	mov.u64 	%rd81215, %rd5;
$L__BB1_2639:
	shr.u64 	%rd81216, %rd81215, 1;
	add.s64 	%rd5323, %rd81217, %rd81216;
	shl.b64 	%rd68886, %rd5323, 2;
	add.s64 	%rd68887, %rd4991, %rd68886;
	ld.u32 	%r12129, [%rd68887];
	setp.ge.s32 	%p8611, %r12129, %r712;
	@%p8611 bra 	$L__BB1_2641;
	add.s64 	%rd81217, %rd5323, 1;
	not.b64 	%rd68888, %rd81216;
	add.s64 	%rd81216, %rd81215, %rd68888;
$L__BB1_2641:
	setp.ne.s64 	%p8612, %rd81216, 0;
	mov.u64 	%rd81215, %rd81216;
	@%p8612 bra 	$L__BB1_2639;
	cvt.u32.u64 	%r12130, %rd81217;
	setp.lt.s32 	%p8613, %r713, %r12130;
	selp.b32 	%r714, %r379, %r547, %p8613;
	selp.b32 	%r715, %r547, %r379, %p8613;
	mov.b64 	%rd81221, 0;
	mov.u64 	%rd81219, %rd5;
$L__BB1_2643:
	shr.u64 	%rd81220, %rd81219, 1;
	add.s64 	%rd5331, %rd81221, %rd81220;
	shl.b64 	%rd68890, %rd5331, 2;
	add.s64 	%rd68891, %rd4838, %rd68890;
	ld.u32 	%r12131, [%rd68891];
	setp.ge.s32 	%p8614, %r12131, %r568;
	@%p8614 bra 	$L__BB1_2645;
	add.s64 	%rd81221, %rd5331, 1;
	not.b64 	%rd68892, %rd81220;
	add.s64 	%rd81220, %rd81219, %rd68892;
$L__BB1_2645:
	setp.ne.s64 	%p8615, %rd81220, 0;
	mov.u64 	%rd81219, %rd81220;
	@%p8615 bra 	$L__BB1_2643;
	cvt.u32.u64 	%r716, %rd81221;
	mov.b64 	%rd81225, 0;
	mov.u64 	%rd81223, %rd5;
$L__BB1_2647:
	shr.u64 	%rd81224, %rd81223, 1;
	add.s64 	%rd5339, %rd81225, %rd81224;
	shl.b64 	%rd68894, %rd5339, 2;
	add.s64 	%rd68895, %rd4838, %rd68894;
	ld.u32 	%r12132, [%rd68895];
	setp.ge.s32 	%p8616, %r12132, %r546;
	@%p8616 bra 	$L__BB1_2649;
	add.s64 	%rd81225, %rd5339, 1;
	not.b64 	%rd68896, %rd81224;
	add.s64 	%rd81224, %rd81223, %rd68896;
$L__BB1_2649:
	setp.ne.s64 	%p8617, %rd81224, 0;
	mov.u64 	%rd81223, %rd81224;
	@%p8617 bra 	$L__BB1_2647;
	cvt.u32.u64 	%r717, %rd81225;
	mov.b64 	%rd81229, 0;
	mov.u64 	%rd81227, %rd5;
$L__BB1_2651:
	shr.u64 	%rd81228, %rd81227, 1;
	add.s64 	%rd5347, %rd81229, %rd81228;
	shl.b64 	%rd68898, %rd5347, 2;
	add.s64 	%rd68899, %rd4855, %rd68898;
	ld.u32 	%r12133, [%rd68899];
	setp.ge.s32 	%p8618, %r12133, %r716;
	@%p8618 bra 	$L__BB1_2653;
	add.s64 	%rd81229, %rd5347, 1;
	not.b64 	%rd68900, %rd81228;
	add.s64 	%rd81228, %rd81227, %rd68900;
$L__BB1_2653:
	setp.ne.s64 	%p8619, %rd81228, 0;
	mov.u64 	%rd81227, %rd81228;
	@%p8619 bra 	$L__BB1_2651;
	cvt.u32.u64 	%r718, %rd81229;
	mov.b64 	%rd81233, 0;
	mov.u64 	%rd81231, %rd5;
$L__BB1_2655:
	shr.u64 	%rd81232, %rd81231, 1;
	add.s64 	%rd5355, %rd81233, %rd81232;
	shl.b64 	%rd68902, %rd5355, 2;
	add.s64 	%rd68903, %rd4855, %rd68902;
	ld.u32 	%r12134, [%rd68903];
	setp.ge.s32 	%p8620, %r12134, %r717;
	@%p8620 bra 	$L__BB1_2657;
	add.s64 	%rd81233, %rd5355, 1;
	not.b64 	%rd68904, %rd81232;
	add.s64 	%rd81232, %rd81231, %rd68904;
$L__BB1_2657:
	setp.ne.s64 	%p8621, %rd81232, 0;
	mov.u64 	%rd81231, %rd81232;
	@%p8621 bra 	$L__BB1_2655;
	cvt.u32.u64 	%r719, %rd81233;
	mov.b64 	%rd81237, 0;
	mov.u64 	%rd81235, %rd5;
$L__BB1_2659:
	shr.u64 	%rd81236, %rd81235, 1;
	add.s64 	%rd5363, %rd81237, %rd81236;
	shl.b64 	%rd68906, %rd5363, 2;
	add.s64 	%rd68907, %rd4872, %rd68906;
	ld.u32 	%r12135, [%rd68907];
	setp.ge.s32 	%p8622, %r12135, %r718;
	@%p8622 bra 	$L__BB1_2661;
	add.s64 	%rd81237, %rd5363, 1;
	not.b64 	%rd68908, %rd81236;
	add.s64 	%rd81236, %rd81235, %rd68908;
$L__BB1_2661:
	setp.ne.s64 	%p8623, %rd81236, 0;
	mov.u64 	%rd81235, %rd81236;
	@%p8623 bra 	$L__BB1_2659;
	cvt.u32.u64 	%r720, %rd81237;
	mov.b64 	%rd81241, 0;
	mov.u64 	%rd81239, %rd5;
$L__BB1_2663:
	shr.u64 	%rd81240, %rd81239, 1;
	add.s64 	%rd5371, %rd81241, %rd81240;
	shl.b64 	%rd68910, %rd5371, 2;
	add.s64 	%rd68911, %rd4872, %rd68910;
	ld.u32 	%r12136, [%rd68911];
	setp.ge.s32 	%p8624, %r12136, %r719;
	@%p8624 bra 	$L__BB1_2665;
	add.s64 	%rd81241, %rd5371, 1;
	not.b64 	%rd68912, %rd81240;
	add.s64 	%rd81240, %rd81239, %rd68912;
$L__BB1_2665:
	setp.ne.s64 	%p8625, %rd81240, 0;
	mov.u64 	%rd81239, %rd81240;
	@%p8625 bra 	$L__BB1_2663;
	cvt.u32.u64 	%r721, %rd81241;
	mov.b64 	%rd81245, 0;
	mov.u64 	%rd81243, %rd5;
$L__BB1_2667:
	shr.u64 	%rd81244, %rd81243, 1;
	add.s64 	%rd5379, %rd81245, %rd81244;
	shl.b64 	%rd68914, %rd5379, 2;
	add.s64 	%rd68915, %rd4889, %rd68914;
	ld.u32 	%r12137, [%rd68915];
	setp.ge.s32 	%p8626, %r12137, %r720;
	@%p8626 bra 	$L__BB1_2669;
	add.s64 	%rd81245, %rd5379, 1;
	not.b64 	%rd68916, %rd81244;
	add.s64 	%rd81244, %rd81243, %rd68916;
$L__BB1_2669:
	setp.ne.s64 	%p8627, %rd81244, 0;
	mov.u64 	%rd81243, %rd81244;
	@%p8627 bra 	$L__BB1_2667;
	cvt.u32.u64 	%r722, %rd81245;
	mov.b64 	%rd81249, 0;
	mov.u64 	%rd81247, %rd5;
$L__BB1_2671:
	shr.u64 	%rd81248, %rd81247, 1;
	add.s64 	%rd5387, %rd81249, %rd81248;
	shl.b64 	%rd68918, %rd5387, 2;
	add.s64 	%rd68919, %rd4889, %rd68918;
	ld.u32 	%r12138, [%rd68919];
	setp.ge.s32 	%p8628, %r12138, %r721;
	@%p8628 bra 	$L__BB1_2673;
	add.s64 	%rd81249, %rd5387, 1;
	not.b64 	%rd68920, %rd81248;
	add.s64 	%rd81248, %rd81247, %rd68920;
$L__BB1_2673:
	setp.ne.s64 	%p8629, %rd81248, 0;
	mov.u64 	%rd81247, %rd81248;
	@%p8629 bra 	$L__BB1_2671;
	cvt.u32.u64 	%r723, %rd81249;
	mov.b64 	%rd81253, 0;
	mov.u64 	%rd81251, %rd5;
$L__BB1_2675:
	shr.u64 	%rd81252, %rd81251, 1;
	add.s64 	%rd5395, %rd81253, %rd81252;
	shl.b64 	%rd68922, %rd5395, 2;
	add.s64 	%rd68923, %rd4906, %rd68922;
	ld.u32 	%r12139, [%rd68923];
	setp.ge.s32 	%p8630, %r12139, %r722;
	@%p8630 bra 	$L__BB1_2677;
	add.s64 	%rd81253, %rd5395, 1;
	not.b64 	%rd68924, %rd81252;
	add.s64 	%rd81252, %rd81251, %rd68924;
$L__BB1_2677:
	setp.ne.s64 	%p8631, %rd81252, 0;
	mov.u64 	%rd81251, %rd81252;
	@%p8631 bra 	$L__BB1_2675;
	cvt.u32.u64 	%r724, %rd81253;
	mov.b64 	%rd81257, 0;
	mov.u64 	%rd81255, %rd5;
$L__BB1_2679:
	shr.u64 	%rd81256, %rd81255, 1;
	add.s64 	%rd5403, %rd81257, %rd81256;
	shl.b64 	%rd68926, %rd5403, 2;
	add.s64 	%rd68927, %rd4906, %rd68926;
	ld.u32 	%r12140, [%rd68927];
	setp.ge.s32 	%p8632, %r12140, %r723;
	@%p8632 bra 	$L__BB1_2681;
	add.s64 	%rd81257, %rd5403, 1;
	not.b64 	%rd68928, %rd81256;
	add.s64 	%rd81256, %rd81255, %rd68928;
$L__BB1_2681:
	setp.ne.s64 	%p8633, %rd81256, 0;
	mov.u64 	%rd81255, %rd81256;
	@%p8633 bra 	$L__BB1_2679;
	cvt.u32.u64 	%r725, %rd81257;
	mov.b64 	%rd81261, 0;
	mov.u64 	%rd81259, %rd5;
$L__BB1_2683:
	shr.u64 	%rd81260, %rd81259, 1;
	add.s64 	%rd5411, %rd81261, %rd81260;
	shl.b64 	%rd68930, %rd5411, 2;
	add.s64 	%rd68931, %rd4923, %rd68930;
	ld.u32 	%r12141, [%rd68931];
	setp.ge.s32 	%p8634, %r12141, %r724;
	@%p8634 bra 	$L__BB1_2685;
	add.s64 	%rd81261, %rd5411, 1;
	not.b64 	%rd68932, %rd81260;
	add.s64 	%rd81260, %rd81259, %rd68932;
$L__BB1_2685:
	setp.ne.s64 	%p8635, %rd81260, 0;
	mov.u64 	%rd81259, %rd81260;
	@%p8635 bra 	$L__BB1_2683;
	cvt.u32.u64 	%r726, %rd81261;
	mov.b64 	%rd81265, 0;
	mov.u64 	%rd81263, %rd5;
$L__BB1_2687:
	shr.u64 	%rd81264, %rd81263, 1;
	add.s64 	%rd5419, %rd81265, %rd81264;
	shl.b64 	%rd68934, %rd5419, 2;
	add.s64 	%rd68935, %rd4923, %rd68934;
	ld.u32 	%r12142, [%rd68935];
	setp.ge.s32 	%p8636, %r12142, %r725;
	@%p8636 bra 	$L__BB1_2689;
	add.s64 	%rd81265, %rd5419, 1;
	not.b64 	%rd68936, %rd81264;
	add.s64 	%rd81264, %rd81263, %rd68936;
$L__BB1_2689:
	setp.ne.s64 	%p8637, %rd81264, 0;
	mov.u64 	%rd81263, %rd81264;
	@%p8637 bra 	$L__BB1_2687;
	cvt.u32.u64 	%r727, %rd81265;
	mov.b64 	%rd81269, 0;
	mov.u64 	%rd81267, %rd5;
$L__BB1_2691:
	shr.u64 	%rd81268, %rd81267, 1;
	add.s64 	%rd5427, %rd81269, %rd81268;
	shl.b64 	%rd68938, %rd5427, 2;
	add.s64 	%rd68939, %rd4940, %rd68938;
	ld.u32 	%r12143, [%rd68939];
	setp.ge.s32 	%p8638, %r12143, %r726;
	@%p8638 bra 	$L__BB1_2693;
	add.s64 	%rd81269, %rd5427, 1;
	not.b64 	%rd68940, %rd81268;
	add.s64 	%rd81268, %rd81267, %rd68940;
$L__BB1_2693:
	setp.ne.s64 	%p8639, %rd81268, 0;
	mov.u64 	%rd81267, %rd81268;
	@%p8639 bra 	$L__BB1_2691;
	cvt.u32.u64 	%r728, %rd81269;
	mov.b64 	%rd81273, 0;
	mov.u64 	%rd81271, %rd5;
$L__BB1_2695:
	shr.u64 	%rd81272, %rd81271, 1;
	add.s64 	%rd5435, %rd81273, %rd81272;
	shl.b64 	%rd68942, %rd5435, 2;
	add.s64 	%rd68943, %rd4940, %rd68942;
	ld.u32 	%r12144, [%rd68943];
	setp.ge.s32 	%p8640, %r12144, %r727;
	@%p8640 bra 	$L__BB1_2697;
	add.s64 	%rd81273, %rd5435, 1;
	not.b64 	%rd68944, %rd81272;
	add.s64 	%rd81272, %rd81271, %rd68944;
$L__BB1_2697:
	setp.ne.s64 	%p8641, %rd81272, 0;
	mov.u64 	%rd81271, %rd81272;
	@%p8641 bra 	$L__BB1_2695;
	cvt.u32.u64 	%r729, %rd81273;
	mov.b64 	%rd81277, 0;
	mov.u64 	%rd81275, %rd5;
$L__BB1_2699:
	shr.u64 	%rd81276, %rd81275, 1;
	add.s64 	%rd5443, %rd81277, %rd81276;
	shl.b64 	%rd68946, %rd5443, 2;
	add.s64 	%rd68947, %rd4957, %rd68946;
	ld.u32 	%r12145, [%rd68947];
	setp.ge.s32 	%p8642, %r12145, %r728;
	@%p8642 bra 	$L__BB1_2701;
	add.s64 	%rd81277, %rd5443, 1;
	not.b64 	%rd68948, %rd81276;
	add.s64 	%rd81276, %rd81275, %rd68948;
$L__BB1_2701:
	setp.ne.s64 	%p8643, %rd81276, 0;
	mov.u64 	%rd81275, %rd81276;
	@%p8643 bra 	$L__BB1_2699;
	cvt.u32.u64 	%r730, %rd81277;
	mov.b64 	%rd81281, 0;
	mov.u64 	%rd81279, %rd5;
$L__BB1_2703:
	shr.u64 	%rd81280, %rd81279, 1;
	add.s64 	%rd5451, %rd81281, %rd81280;
	shl.b64 	%rd68950, %rd5451, 2;
	add.s64 	%rd68951, %rd4957, %rd68950;
	ld.u32 	%r12146, [%rd68951];
	setp.ge.s32 	%p8644, %r12146, %r729;
	@%p8644 bra 	$L__BB1_2705;
	add.s64 	%rd81281, %rd5451, 1;
	not.b64 	%rd68952, %rd81280;
	add.s64 	%rd81280, %rd81279, %rd68952;
$L__BB1_2705:
	setp.ne.s64 	%p8645, %rd81280, 0;
	mov.u64 	%rd81279, %rd81280;
	@%p8645 bra 	$L__BB1_2703;
	cvt.u32.u64 	%r731, %rd81281;
	mov.b64 	%rd81285, 0;
	mov.u64 	%rd81283, %rd5;
$L__BB1_2707:
	shr.u64 	%rd81284, %rd81283, 1;
	add.s64 	%rd5459, %rd81285, %rd81284;
	shl.b64 	%rd68954, %rd5459, 2;
	add.s64 	%rd68955, %rd4974, %rd68954;
	ld.u32 	%r12147, [%rd68955];
	setp.ge.s32 	%p8646, %r12147, %r730;
	@%p8646 bra 	$L__BB1_2709;
	add.s64 	%rd81285, %rd5459, 1;
	not.b64 	%rd68956, %rd81284;
	add.s64 	%rd81284, %rd81283, %rd68956;
$L__BB1_2709:
	setp.ne.s64 	%p8647, %rd81284, 0;
	mov.u64 	%rd81283, %rd81284;
	@%p8647 bra 	$L__BB1_2707;
	cvt.u32.u64 	%r732, %rd81285;
	mov.b64 	%rd81289, 0;
	mov.u64 	%rd81287, %rd5;
$L__BB1_2711:
	shr.u64 	%rd81288, %rd81287, 1;
	add.s64 	%rd5467, %rd81289, %rd81288;
	shl.b64 	%rd68958, %rd5467, 2;
	add.s64 	%rd68959, %rd4974, %rd68958;
	ld.u32 	%r12148, [%rd68959];
	setp.ge.s32 	%p8648, %r12148, %r731;
	@%p8648 bra 	$L__BB1_2713;
	add.s64 	%rd81289, %rd5467, 1;
	not.b64 	%rd68960, %rd81288;
	add.s64 	%rd81288, %rd81287, %rd68960;
$L__BB1_2713:
	setp.ne.s64 	%p8649, %rd81288, 0;
	mov.u64 	%rd81287, %rd81288;
	@%p8649 bra 	$L__BB1_2711;
	cvt.u32.u64 	%r733, %rd81289;
	mov.b64 	%rd81293, 0;
	mov.u64 	%rd81291, %rd5;
$L__BB1_2715:
	shr.u64 	%rd81292, %rd81291, 1;
	add.s64 	%rd5475, %rd81293, %rd81292;
	shl.b64 	%rd68962, %rd5475, 2;
	add.s64 	%rd68963, %rd4991, %rd68962;
	ld.u32 	%r12149, [%rd68963];
	setp.ge.s32 	%p8650, %r12149, %r732;
	@%p8650 bra 	$L__BB1_2717;
	add.s64 	%rd81293, %rd5475, 1;
	not.b64 	%rd68964, %rd81292;
	add.s64 	%rd81292, %rd81291, %rd68964;
$L__BB1_2717:
	setp.ne.s64 	%p8651, %rd81292, 0;
	mov.u64 	%rd81291, %rd81292;
	@%p8651 bra 	$L__BB1_2715;
	cvt.u32.u64 	%r734, %rd81293;
	mov.b64 	%rd81297, 0;
	mov.u64 	%rd81295, %rd5;
$L__BB1_2719:
	shr.u64 	%rd81296, %rd81295, 1;
	add.s64 	%rd5483, %rd81297, %rd81296;
	shl.b64 	%rd68966, %rd5483, 2;
	add.s64 	%rd68967, %rd4991, %rd68966;
	ld.u32 	%r12150, [%rd68967];
	setp.ge.s32 	%p8652, %r12150, %r733;
	@%p8652 bra 	$L__BB1_2721;
	add.s64 	%rd81297, %rd5483, 1;
	not.b64 	%rd68968, %rd81296;
	add.s64 	%rd81296, %rd81295, %rd68968;
$L__BB1_2721:
	setp.ne.s64 	%p8653, %rd81296, 0;
	mov.u64 	%rd81295, %rd81296;
	@%p8653 bra 	$L__BB1_2719;
	cvt.u32.u64 	%r12151, %rd81297;
	setp.lt.s32 	%p8654, %r734, %r12151;
	selp.b32 	%r735, %r546, %r568, %p8654;
	selp.b32 	%r736, %r568, %r546, %p8654;
	mov.b64 	%rd81301, 0;
	mov.u64 	%rd81299, %rd5;
$L__BB1_2723:
	shr.u64 	%rd81300, %rd81299, 1;
	add.s64 	%rd5491, %rd81301, %rd81300;
	shl.b64 	%rd68970, %rd5491, 2;
	add.s64 	%rd68971, %rd4838, %rd68970;
	ld.u32 	%r12152, [%rd68971];
	setp.ge.s32 	%p8655, %r12152, %r589;
	@%p8655 bra 	$L__BB1_2725;
	add.s64 	%rd81301, %rd5491, 1;
	not.b64 	%rd68972, %rd81300;
	add.s64 	%rd81300, %rd81299, %rd68972;
$L__BB1_2725:
	setp.ne.s64 	%p8656, %rd81300, 0;
	mov.u64 	%rd81299, %rd81300;
	@%p8656 bra 	$L__BB1_2723;
	cvt.u32.u64 	%r737, %rd81301;
	mov.b64 	%rd81305, 0;
	mov.u64 	%rd81303, %rd5;
$L__BB1_2727:
	shr.u64 	%rd81304, %rd81303, 1;
	add.s64 	%rd5499, %rd81305, %rd81304;
	shl.b64 	%rd68974, %rd5499, 2;
	add.s64 	%rd68975, %rd4838, %rd68974;
	ld.u32 	%r12153, [%rd68975];
	setp.ge.s32 	%p8657, %r12153, %r567;
	@%p8657 bra 	$L__BB1_2729;
	add.s64 	%rd81305, %rd5499, 1;
	not.b64 	%rd68976, %rd81304;
	add.s64 	%rd81304, %rd81303, %rd68976;
$L__BB1_2729:
	setp.ne.s64 	%p8658, %rd81304, 0;
	mov.u64 	%rd81303, %rd81304;
	@%p8658 bra 	$L__BB1_2727;
	cvt.u32.u64 	%r738, %rd81305;
	mov.b64 	%rd81309, 0;
	mov.u64 	%rd81307, %rd5;
$L__BB1_2731:
	shr.u64 	%rd81308, %rd81307, 1;
	add.s64 	%rd5507, %rd81309, %rd81308;
	shl.b64 	%rd68978, %rd5507, 2;
	add.s64 	%rd68979, %rd4855, %rd68978;
	ld.u32 	%r12154, [%rd68979];
	setp.ge.s32 	%p8659, %r12154, %r737;
	@%p8659 bra 	$L__BB1_2733;
	add.s64 	%rd81309, %rd5507, 1;
	not.b64 	%rd68980, %rd81308;
	add.s64 	%rd81308, %rd81307, %rd68980;
$L__BB1_2733:
	setp.ne.s64 	%p8660, %rd81308, 0;
	mov.u64 	%rd81307, %rd81308;
	@%p8660 bra 	$L__BB1_2731;
	cvt.u32.u64 	%r739, %rd81309;
	mov.b64 	%rd81313, 0;
	mov.u64 	%rd81311, %rd5;
$L__BB1_2735:
	shr.u64 	%rd81312, %rd81311, 1;
	add.s64 	%rd5515, %rd81313, %rd81312;
	shl.b64 	%rd68982, %rd5515, 2;
	add.s64 	%rd68983, %rd4855, %rd68982;
	ld.u32 	%r12155, [%rd68983];
	setp.ge.s32 	%p8661, %r12155, %r738;
	@%p8661 bra 	$L__BB1_2737;
	add.s64 	%rd81313, %rd5515, 1;
	not.b64 	%rd68984, %rd81312;
	add.s64 	%rd81312, %rd81311, %rd68984;
$L__BB1_2737:
	setp.ne.s64 	%p8662, %rd81312, 0;
	mov.u64 	%rd81311, %rd81312;
	@%p8662 bra 	$L__BB1_2735;
	cvt.u32.u64 	%r740, %rd81313;
	mov.b64 	%rd81317, 0;
	mov.u64 	%rd81315, %rd5;
$L__BB1_2739:
	shr.u64 	%rd81316, %rd81315, 1;
	add.s64 	%rd5523, %rd81317, %rd81316;
	shl.b64 	%rd68986, %rd5523, 2;
	add.s64 	%rd68987, %rd4872, %rd68986;
	ld.u32 	%r12156, [%rd68987];
	setp.ge.s32 	%p8663, %r12156, %r739;
	@%p8663 bra 	$L__BB1_2741;
	add.s64 	%rd81317, %rd5523, 1;
	not.b64 	%rd68988, %rd81316;
	add.s64 	%rd81316, %rd81315, %rd68988;
$L__BB1_2741:
	setp.ne.s64 	%p8664, %rd81316, 0;
	mov.u64 	%rd81315, %rd81316;
	@%p8664 bra 	$L__BB1_2739;
	cvt.u32.u64 	%r741, %rd81317;
	mov.b64 	%rd81321, 0;
	mov.u64 	%rd81319, %rd5;
$L__BB1_2743:
	shr.u64 	%rd81320, %rd81319, 1;
	add.s64 	%rd5531, %rd81321, %rd81320;
	shl.b64 	%rd68990, %rd5531, 2;
	add.s64 	%rd68991, %rd4872, %rd68990;
	ld.u32 	%r12157, [%rd68991];
	setp.ge.s32 	%p8665, %r12157, %r740;
	@%p8665 bra 	$L__BB1_2745;
	add.s64 	%rd81321, %rd5531, 1;
	not.b64 	%rd68992, %rd81320;
	add.s64 	%rd81320, %rd81319, %rd68992;
$L__BB1_2745:
	setp.ne.s64 	%p8666, %rd81320, 0;
	mov.u64 	%rd81319, %rd81320;
	@%p8666 bra 	$L__BB1_2743;
	cvt.u32.u64 	%r742, %rd81321;
	mov.b64 	%rd81325, 0;
	mov.u64 	%rd81323, %rd5;
$L__BB1_2747:
	shr.u64 	%rd81324, %rd81323, 1;
	add.s64 	%rd5539, %rd81325, %rd81324;
	shl.b64 	%rd68994, %rd5539, 2;
	add.s64 	%rd68995, %rd4889, %rd68994;
	ld.u32 	%r12158, [%rd68995];
	setp.ge.s32 	%p8667, %r12158, %r741;
	@%p8667 bra 	$L__BB1_2749;
	add.s64 	%rd81325, %rd5539, 1;
	not.b64 	%rd68996, %rd81324;
	add.s64 	%rd81324, %rd81323, %rd68996;
$L__BB1_2749:
	setp.ne.s64 	%p8668, %rd81324, 0;
	mov.u64 	%rd81323, %rd81324;
	@%p8668 bra 	$L__BB1_2747;
	cvt.u32.u64 	%r743, %rd81325;
	mov.b64 	%rd81329, 0;
	mov.u64 	%rd81327, %rd5;
$L__BB1_2751:
	shr.u64 	%rd81328, %rd81327, 1;
	add.s64 	%rd5547, %rd81329, %rd81328;
	shl.b64 	%rd68998, %rd5547, 2;
	add.s64 	%rd68999, %rd4889, %rd68998;
	ld.u32 	%r12159, [%rd68999];
	setp.ge.s32 	%p8669, %r12159, %r742;
	@%p8669 bra 	$L__BB1_2753;
	add.s64 	%rd81329, %rd5547, 1;
	not.b64 	%rd69000, %rd81328;
	add.s64 	%rd81328, %rd81327, %rd69000;
$L__BB1_2753:
	setp.ne.s64 	%p8670, %rd81328, 0;
	mov.u64 	%rd81327, %rd81328;
	@%p8670 bra 	$L__BB1_2751;
	cvt.u32.u64 	%r744, %rd81329;
	mov.b64 	%rd81333, 0;
	mov.u64 	%rd81331, %rd5;
$L__BB1_2755:
	shr.u64 	%rd81332, %rd81331, 1;
	add.s64 	%rd5555, %rd81333, %rd81332;
	shl.b64 	%rd69002, %rd5555, 2;
	add.s64 	%rd69003, %rd4906, %rd69002;
	ld.u32 	%r12160, [%rd69003];
	setp.ge.s32 	%p8671, %r12160, %r743;
	@%p8671 bra 	$L__BB1_2757;
	add.s64 	%rd81333, %rd5555, 1;
	not.b64 	%rd69004, %rd81332;
	add.s64 	%rd81332, %rd81331, %rd69004;
$L__BB1_2757:
	setp.ne.s64 	%p8672, %rd81332, 0;
	mov.u64 	%rd81331, %rd81332;
	@%p8672 bra 	$L__BB1_2755;
	cvt.u32.u64 	%r745, %rd81333;
	mov.b64 	%rd81337, 0;
	mov.u64 	%rd81335, %rd5;
$L__BB1_2759:
	shr.u64 	%rd81336, %rd81335, 1;
	add.s64 	%rd5563, %rd81337, %rd81336;
	shl.b64 	%rd69006, %rd5563, 2;
	add.s64 	%rd69007, %rd4906, %rd69006;
	ld.u32 	%r12161, [%rd69007];
	setp.ge.s32 	%p8673, %r12161, %r744;
	@%p8673 bra 	$L__BB1_2761;
	add.s64 	%rd81337, %rd5563, 1;
	not.b64 	%rd69008, %rd81336;
	add.s64 	%rd81336, %rd81335, %rd69008;
$L__BB1_2761:
	setp.ne.s64 	%p8674, %rd81336, 0;
	mov.u64 	%rd81335, %rd81336;
	@%p8674 bra 	$L__BB1_2759;
	cvt.u32.u64 	%r746, %rd81337;
	mov.b64 	%rd81341, 0;
	mov.u64 	%rd81339, %rd5;
$L__BB1_2763:
	shr.u64 	%rd81340, %rd81339, 1;
	add.s64 	%rd5571, %rd81341, %rd81340;
	shl.b64 	%rd69010, %rd5571, 2;
	add.s64 	%rd69011, %rd4923, %rd69010;
	ld.u32 	%r12162, [%rd69011];
	setp.ge.s32 	%p8675, %r12162, %r745;
	@%p8675 bra 	$L__BB1_2765;
	add.s64 	%rd81341, %rd5571, 1;
	not.b64 	%rd69012, %rd81340;
	add.s64 	%rd81340, %rd81339, %rd69012;
$L__BB1_2765:
	setp.ne.s64 	%p8676, %rd81340, 0;
	mov.u64 	%rd81339, %rd81340;
	@%p8676 bra 	$L__BB1_2763;
	cvt.u32.u64 	%r747, %rd81341;
	mov.b64 	%rd81345, 0;
	mov.u64 	%rd81343, %rd5;
$L__BB1_2767:
	shr.u64 	%rd81344, %rd81343, 1;
	add.s64 	%rd5579, %rd81345, %rd81344;
	shl.b64 	%rd69014, %rd5579, 2;
	add.s64 	%rd69015, %rd4923, %rd69014;
	ld.u32 	%r12163, [%rd69015];
	setp.ge.s32 	%p8677, %r12163, %r746;
	@%p8677 bra 	$L__BB1_2769;
	add.s64 	%rd81345, %rd5579, 1;
	not.b64 	%rd69016, %rd81344;
	add.s64 	%rd81344, %rd81343, %rd69016;
$L__BB1_2769:
	setp.ne.s64 	%p8678, %rd81344, 0;
	mov.u64 	%rd81343, %rd81344;
	@%p8678 bra 	$L__BB1_2767;
	cvt.u32.u64 	%r748, %rd81345;
	mov.b64 	%rd81349, 0;
	mov.u64 	%rd81347, %rd5;
$L__BB1_2771:
	shr.u64 	%rd81348, %rd81347, 1;
	add.s64 	%rd5587, %rd81349, %rd81348;
	shl.b64 	%rd69018, %rd5587, 2;
	add.s64 	%rd69019, %rd4940, %rd69018;
	ld.u32 	%r12164, [%rd69019];
	setp.ge.s32 	%p8679, %r12164, %r747;
	@%p8679 bra 	$L__BB1_2773;
	add.s64 	%rd81349, %rd5587, 1;
	not.b64 	%rd69020, %rd81348;
	add.s64 	%rd81348, %rd81347, %rd69020;
$L__BB1_2773:
	setp.ne.s64 	%p8680, %rd81348, 0;
	mov.u64 	%rd81347, %rd81348;
	@%p8680 bra 	$L__BB1_2771;
	cvt.u32.u64 	%r749, %rd81349;
	mov.b64 	%rd81353, 0;
	mov.u64 	%rd81351, %rd5;
$L__BB1_2775:
	shr.u64 	%rd81352, %rd81351, 1;
	add.s64 	%rd5595, %rd81353, %rd81352;
	shl.b64 	%rd69022, %rd5595, 2;
	add.s64 	%rd69023, %rd4940, %rd69022;
	ld.u32 	%r12165, [%rd69023];
	setp.ge.s32 	%p8681, %r12165, %r748;
	@%p8681 bra 	$L__BB1_2777;
	add.s64 	%rd81353, %rd5595, 1;
	not.b64 	%rd69024, %rd81352;
	add.s64 	%rd81352, %rd81351, %rd69024;
$L__BB1_2777:
	setp.ne.s64 	%p8682, %rd81352, 0;
	mov.u64 	%rd81351, %rd81352;
	@%p8682 bra 	$L__BB1_2775;
	cvt.u32.u64 	%r750, %rd81353;
	mov.b64 	%rd81357, 0;
	mov.u64 	%rd81355, %rd5;
$L__BB1_2779:
	shr.u64 	%rd81356, %rd81355, 1;
	add.s64 	%rd5603, %rd81357, %rd81356;
	shl.b64 	%rd69026, %rd5603, 2;
	add.s64 	%rd69027, %rd4957, %rd69026;
	ld.u32 	%r12166, [%rd69027];
	setp.ge.s32 	%p8683, %r12166, %r749;
	@%p8683 bra 	$L__BB1_2781;
	add.s64 	%rd81357, %rd5603, 1;
	not.b64 	%rd69028, %rd81356;
	add.s64 	%rd81356, %rd81355, %rd69028;
$L__BB1_2781:
	setp.ne.s64 	%p8684, %rd81356, 0;
	mov.u64 	%rd81355, %rd81356;
	@%p8684 bra 	$L__BB1_2779;
	cvt.u32.u64 	%r751, %rd81357;
	mov.b64 	%rd81361, 0;
	mov.u64 	%rd81359, %rd5;
$L__BB1_2783:
	shr.u64 	%rd81360, %rd81359, 1;
	add.s64 	%rd5611, %rd81361, %rd81360;
	shl.b64 	%rd69030, %rd5611, 2;
	add.s64 	%rd69031, %rd4957, %rd69030;
	ld.u32 	%r12167, [%rd69031];
	setp.ge.s32 	%p8685, %r12167, %r750;
	@%p8685 bra 	$L__BB1_2785;
	add.s64 	%rd81361, %rd5611, 1;
	not.b64 	%rd69032, %rd81360;
	add.s64 	%rd81360, %rd81359, %rd69032;
$L__BB1_2785:
	setp.ne.s64 	%p8686, %rd81360, 0;
	mov.u64 	%rd81359, %rd81360;
	@%p8686 bra 	$L__BB1_2783;
	cvt.u32.u64 	%r752, %rd81361;
	mov.b64 	%rd81365, 0;
	mov.u64 	%rd81363, %rd5;
$L__BB1_2787:
	shr.u64 	%rd81364, %rd81363, 1;
	add.s64 	%rd5619, %rd81365, %rd81364;
	shl.b64 	%rd69034, %rd5619, 2;
	add.s64 	%rd69035, %rd4974, %rd69034;
	ld.u32 	%r12168, [%rd69035];
	setp.ge.s32 	%p8687, %r12168, %r751;
	@%p8687 bra 	$L__BB1_2789;
	add.s64 	%rd81365, %rd5619, 1;
	not.b64 	%rd69036, %rd81364;
	add.s64 	%rd81364, %rd81363, %rd69036;
$L__BB1_2789:
	setp.ne.s64 	%p8688, %rd81364, 0;
	mov.u64 	%rd81363, %rd81364;
	@%p8688 bra 	$L__BB1_2787;
	cvt.u32.u64 	%r753, %rd81365;
	mov.b64 	%rd81369, 0;
	mov.u64 	%rd81367, %rd5;
$L__BB1_2791:
	shr.u64 	%rd81368, %rd81367, 1;
	add.s64 	%rd5627, %rd81369, %rd81368;
	shl.b64 	%rd69038, %rd5627, 2;
	add.s64 	%rd69039, %rd4974, %rd69038;
	ld.u32 	%r12169, [%rd69039];
	setp.ge.s32 	%p8689, %r12169, %r752;
	@%p8689 bra 	$L__BB1_2793;
	add.s64 	%rd81369, %rd5627, 1;
	not.b64 	%rd69040, %rd81368;
	add.s64 	%rd81368, %rd81367, %rd69040;
$L__BB1_2793:
	setp.ne.s64 	%p8690, %rd81368, 0;
	mov.u64 	%rd81367, %rd81368;
	@%p8690 bra 	$L__BB1_2791;
	cvt.u32.u64 	%r754, %rd81369;
	mov.b64 	%rd81373, 0;
	mov.u64 	%rd81371, %rd5;
$L__BB1_2795:
	shr.u64 	%rd81372, %rd81371, 1;
	add.s64 	%rd5635, %rd81373, %rd81372;
	shl.b64 	%rd69042, %rd5635, 2;
	add.s64 	%rd69043, %rd4991, %rd69042;
	ld.u32 	%r12170, [%rd69043];
	setp.ge.s32 	%p8691, %r12170, %r753;
	@%p8691 bra 	$L__BB1_2797;
	add.s64 	%rd81373, %rd5635, 1;
	not.b64 	%rd69044, %rd81372;
	add.s64 	%rd81372, %rd81371, %rd69044;
$L__BB1_2797:
	setp.ne.s64 	%p8692, %rd81372, 0;
	mov.u64 	%rd81371, %rd81372;
	@%p8692 bra 	$L__BB1_2795;
	cvt.u32.u64 	%r755, %rd81373;
	mov.b64 	%rd81377, 0;
	mov.u64 	%rd81375, %rd5;
$L__BB1_2799:
	shr.u64 	%rd81376, %rd81375, 1;
	add.s64 	%rd5643, %rd81377, %rd81376;
	shl.b64 	%rd69046, %rd5643, 2;
	add.s64 	%rd69047, %rd4991, %rd69046;
	ld.u32 	%r12171, [%rd69047];
	setp.ge.s32 	%p8693, %r12171, %r754;
	@%p8693 bra 	$L__BB1_2801;
	add.s64 	%rd81377, %rd5643, 1;
	not.b64 	%rd69048, %rd81376;
	add.s64 	%rd81376, %rd81375, %rd69048;
$L__BB1_2801:
	setp.ne.s64 	%p8694, %rd81376, 0;
	mov.u64 	%rd81375, %rd81376;
	@%p8694 bra 	$L__BB1_2799;
	cvt.u32.u64 	%r12172, %rd81377;
	setp.lt.s32 	%p8695, %r755, %r12172;
	selp.b32 	%r756, %r567, %r589, %p8695;
	selp.b32 	%r757, %r589, %r567, %p8695;
	mov.b64 	%rd81381, 0;
	mov.u64 	%rd81379, %rd5;
$L__BB1_2803:
	shr.u64 	%rd81380, %rd81379, 1;
	add.s64 	%rd5651, %rd81381, %rd81380;
	shl.b64 	%rd69050, %rd5651, 2;
	add.s64 	%rd69051, %rd4838, %rd69050;
	ld.u32 	%r12173, [%rd69051];
	setp.ge.s32 	%p8696, %r12173, %r610;
	@%p8696 bra 	$L__BB1_2805;
	add.s64 	%rd81381, %rd5651, 1;
	not.b64 	%rd69052, %rd81380;
	add.s64 	%rd81380, %rd81379, %rd69052;
$L__BB1_2805:
	setp.ne.s64 	%p8697, %rd81380, 0;
	mov.u64 	%rd81379, %rd81380;
	@%p8697 bra 	$L__BB1_2803;
	cvt.u32.u64 	%r758, %rd81381;
	mov.b64 	%rd81385, 0;
	mov.u64 	%rd81383, %rd5;
$L__BB1_2807:
	shr.u64 	%rd81384, %rd81383, 1;
	add.s64 	%rd5659, %rd81385, %rd81384;
	shl.b64 	%rd69054, %rd5659, 2;
	add.s64 	%rd69055, %rd4838, %rd69054;
	ld.u32 	%r12174, [%rd69055];
	setp.ge.s32 	%p8698, %r12174, %r588;
	@%p8698 bra 	$L__BB1_2809;
	add.s64 	%rd81385, %rd5659, 1;
	not.b64 	%rd69056, %rd81384;
	add.s64 	%rd81384, %rd81383, %rd69056;
$L__BB1_2809:
	setp.ne.s64 	%p8699, %rd81384, 0;
	mov.u64 	%rd81383, %rd81384;
	@%p8699 bra 	$L__BB1_2807;
	cvt.u32.u64 	%r759, %rd81385;
	mov.b64 	%rd81389, 0;
	mov.u64 	%rd81387, %rd5;
$L__BB1_2811:
	shr.u64 	%rd81388, %rd81387, 1;
	add.s64 	%rd5667, %rd81389, %rd81388;
	shl.b64 	%rd69058, %rd5667, 2;
	add.s64 	%rd69059, %rd4855, %rd69058;
	ld.u32 	%r12175, [%rd69059];
	setp.ge.s32 	%p8700, %r12175, %r758;
	@%p8700 bra 	$L__BB1_2813;
	add.s64 	%rd81389, %rd5667, 1;
	not.b64 	%rd69060, %rd81388;
	add.s64 	%rd81388, %rd81387, %rd69060;
$L__BB1_2813:
	setp.ne.s64 	%p8701, %rd81388, 0;
	mov.u64 	%rd81387, %rd81388;
	@%p8701 bra 	$L__BB1_2811;
	cvt.u32.u64 	%r760, %rd81389;
	mov.b64 	%rd81393, 0;
	mov.u64 	%rd81391, %rd5;
$L__BB1_2815:
	shr.u64 	%rd81392, %rd81391, 1;
	add.s64 	%rd5675, %rd81393, %rd81392;
	shl.b64 	%rd69062, %rd5675, 2;
	add.s64 	%rd69063, %rd4855, %rd69062;
	ld.u32 	%r12176, [%rd69063];
	setp.ge.s32 	%p8702, %r12176, %r759;
	@%p8702 bra 	$L__BB1_2817;
	add.s64 	%rd81393, %rd5675, 1;
	not.b64 	%rd69064, %rd81392;
	add.s64 	%rd81392, %rd81391, %rd69064;
$L__BB1_2817:
	setp.ne.s64 	%p8703, %rd81392, 0;
	mov.u64 	%rd81391, %rd81392;
	@%p8703 bra 	$L__BB1_2815;
	cvt.u32.u64 	%r761, %rd81393;
	mov.b64 	%rd81397, 0;
	mov.u64 	%rd81395, %rd5;
$L__BB1_2819:
	shr.u64 	%rd81396, %rd81395, 1;
	add.s64 	%rd5683, %rd81397, %rd81396;
	shl.b64 	%rd69066, %rd5683, 2;
	add.s64 	%rd69067, %rd4872, %rd69066;
	ld.u32 	%r12177, [%rd69067];
	setp.ge.s32 	%p8704, %r12177, %r760;
	@%p8704 bra 	$L__BB1_2821;
	add.s64 	%rd81397, %rd5683, 1;
	not.b64 	%rd69068, %rd81396;
	add.s64 	%rd81396, %rd81395, %rd69068;
$L__BB1_2821:
	setp.ne.s64 	%p8705, %rd81396, 0;
	mov.u64 	%rd81395, %rd81396;
	@%p8705 bra 	$L__BB1_2819;
	cvt.u32.u64 	%r762, %rd81397;
	mov.b64 	%rd81401, 0;
	mov.u64 	%rd81399, %rd5;
$L__BB1_2823:
	shr.u64 	%rd81400, %rd81399, 1;
	add.s64 	%rd5691, %rd81401, %rd81400;
	shl.b64 	%rd69070, %rd5691, 2;
	add.s64 	%rd69071, %rd4872, %rd69070;
	ld.u32 	%r12178, [%rd69071];
	setp.ge.s32 	%p8706, %r12178, %r761;
	@%p8706 bra 	$L__BB1_2825;
	add.s64 	%rd81401, %rd5691, 1;
	not.b64 	%rd69072, %rd81400;
	add.s64 	%rd81400, %rd81399, %rd69072;
$L__BB1_2825:
	setp.ne.s64 	%p8707, %rd81400, 0;
	mov.u64 	%rd81399, %rd81400;
	@%p8707 bra 	$L__BB1_2823;
	cvt.u32.u64 	%r763, %rd81401;
	mov.b64 	%rd81405, 0;
	mov.u64 	%rd81403, %rd5;
$L__BB1_2827:
	shr.u64 	%rd81404, %rd81403, 1;
	add.s64 	%rd5699, %rd81405, %rd81404;
	shl.b64 	%rd69074, %rd5699, 2;
	add.s64 	%rd69075, %rd4889, %rd69074;
	ld.u32 	%r12179, [%rd69075];
	setp.ge.s32 	%p8708, %r12179, %r762;
	@%p8708 bra 	$L__BB1_2829;
	add.s64 	%rd81405, %rd5699, 1;
	not.b64 	%rd69076, %rd81404;
	add.s64 	%rd81404, %rd81403, %rd69076;
$L__BB1_2829:
	setp.ne.s64 	%p8709, %rd81404, 0;
	mov.u64 	%rd81403, %rd81404;
	@%p8709 bra 	$L__BB1_2827;
	cvt.u32.u64 	%r764, %rd81405;
	mov.b64 	%rd81409, 0;
	mov.u64 	%rd81407, %rd5;
$L__BB1_2831:
	shr.u64 	%rd81408, %rd81407, 1;
	add.s64 	%rd5707, %rd81409, %rd81408;
	shl.b64 	%rd69078, %rd5707, 2;
	add.s64 	%rd69079, %rd4889, %rd69078;
	ld.u32 	%r12180, [%rd69079];
	setp.ge.s32 	%p8710, %r12180, %r763;
	@%p8710 bra 	$L__BB1_2833;
	add.s64 	%rd81409, %rd5707, 1;
	not.b64 	%rd69080, %rd81408;
	add.s64 	%rd81408, %rd81407, %rd69080;
$L__BB1_2833:
	setp.ne.s64 	%p8711, %rd81408, 0;
	mov.u64 	%rd81407, %rd81408;
	@%p8711 bra 	$L__BB1_2831;
	cvt.u32.u64 	%r765, %rd81409;
	mov.b64 	%rd81413, 0;
	mov.u64 	%rd81411, %rd5;
$L__BB1_2835:
	shr.u64 	%rd81412, %rd81411, 1;
	add.s64 	%rd5715, %rd81413, %rd81412;
	shl.b64 	%rd69082, %rd5715, 2;
	add.s64 	%rd69083, %rd4906, %rd69082;
	ld.u32 	%r12181, [%rd69083];
	setp.ge.s32 	%p8712, %r12181, %r764;
	@%p8712 bra 	$L__BB1_2837;
	add.s64 	%rd81413, %rd5715, 1;
	not.b64 	%rd69084, %rd81412;
	add.s64 	%rd81412, %rd81411, %rd69084;
$L__BB1_2837:
	setp.ne.s64 	%p8713, %rd81412, 0;
	mov.u64 	%rd81411, %rd81412;
	@%p8713 bra 	$L__BB1_2835;
	cvt.u32.u64 	%r766, %rd81413;
	mov.b64 	%rd81417, 0;
	mov.u64 	%rd81415, %rd5;
$L__BB1_2839:
	shr.u64 	%rd81416, %rd81415, 1;
	add.s64 	%rd5723, %rd81417, %rd81416;
	shl.b64 	%rd69086, %rd5723, 2;
	add.s64 	%rd69087, %rd4906, %rd69086;
	ld.u32 	%r12182, [%rd69087];
	setp.ge.s32 	%p8714, %r12182, %r765;
	@%p8714 bra 	$L__BB1_2841;
	add.s64 	%rd81417, %rd5723, 1;
	not.b64 	%rd69088, %rd81416;
	add.s64 	%rd81416, %rd81415, %rd69088;
$L__BB1_2841:
	setp.ne.s64 	%p8715, %rd81416, 0;
	mov.u64 	%rd81415, %rd81416;
	@%p8715 bra 	$L__BB1_2839;
	cvt.u32.u64 	%r767, %rd81417;
	mov.b64 	%rd81421, 0;
	mov.u64 	%rd81419, %rd5;
$L__BB1_2843:
	shr.u64 	%rd81420, %rd81419, 1;
	add.s64 	%rd5731, %rd81421, %rd81420;
	shl.b64 	%rd69090, %rd5731, 2;
	add.s64 	%rd69091, %rd4923, %rd69090;
	ld.u32 	%r12183, [%rd69091];
	setp.ge.s32 	%p8716, %r12183, %r766;
	@%p8716 bra 	$L__BB1_2845;
	add.s64 	%rd81421, %rd5731, 1;
	not.b64 	%rd69092, %rd81420;
	add.s64 	%rd81420, %rd81419, %rd69092;
$L__BB1_2845:
	setp.ne.s64 	%p8717, %rd81420, 0;
	mov.u64 	%rd81419, %rd81420;
	@%p8717 bra 	$L__BB1_2843;
	cvt.u32.u64 	%r768, %rd81421;
	mov.b64 	%rd81425, 0;
	mov.u64 	%rd81423, %rd5;
$L__BB1_2847:
	shr.u64 	%rd81424, %rd81423, 1;
	add.s64 	%rd5739, %rd81425, %rd81424;
	shl.b64 	%rd69094, %rd5739, 2;
	add.s64 	%rd69095, %rd4923, %rd69094;
	ld.u32 	%r12184, [%rd69095];
	setp.ge.s32 	%p8718, %r12184, %r767;
	@%p8718 bra 	$L__BB1_2849;
	add.s64 	%rd81425, %rd5739, 1;
	not.b64 	%rd69096, %rd81424;
	add.s64 	%rd81424, %rd81423, %rd69096;
$L__BB1_2849:
	setp.ne.s64 	%p8719, %rd81424, 0;
	mov.u64 	%rd81423, %rd81424;
	@%p8719 bra 	$L__BB1_2847;
	cvt.u32.u64 	%r769, %rd81425;
	mov.b64 	%rd81429, 0;
	mov.u64 	%rd81427, %rd5;
$L__BB1_2851:
	shr.u64 	%rd81428, %rd81427, 1;
	add.s64 	%rd5747, %rd81429, %rd81428;
	shl.b64 	%rd69098, %rd5747, 2;
	add.s64 	%rd69099, %rd4940, %rd69098;
	ld.u32 	%r12185, [%rd69099];
	setp.ge.s32 	%p8720, %r12185, %r768;
	@%p8720 bra 	$L__BB1_2853;
	add.s64 	%rd81429, %rd5747, 1;
	not.b64 	%rd69100, %rd81428;
	add.s64 	%rd81428, %rd81427, %rd69100;
$L__BB1_2853:
	setp.ne.s64 	%p8721, %rd81428, 0;
	mov.u64 	%rd81427, %rd81428;
	@%p8721 bra 	$L__BB1_2851;
	cvt.u32.u64 	%r770, %rd81429;
	mov.b64 	%rd81433, 0;
	mov.u64 	%rd81431, %rd5;
$L__BB1_2855:
	shr.u64 	%rd81432, %rd81431, 1;
	add.s64 	%rd5755, %rd81433, %rd81432;
	shl.b64 	%rd69102, %rd5755, 2;
	add.s64 	%rd69103, %rd4940, %rd69102;
	ld.u32 	%r12186, [%rd69103];
	setp.ge.s32 	%p8722, %r12186, %r769;
	@%p8722 bra 	$L__BB1_2857;
	add.s64 	%rd81433, %rd5755, 1;
	not.b64 	%rd69104, %rd81432;
	add.s64 	%rd81432, %rd81431, %rd69104;
$L__BB1_2857:
	setp.ne.s64 	%p8723, %rd81432, 0;
	mov.u64 	%rd81431, %rd81432;
	@%p8723 bra 	$L__BB1_2855;
	cvt.u32.u64 	%r771, %rd81433;
	mov.b64 	%rd81437, 0;
	mov.u64 	%rd81435, %rd5;
$L__BB1_2859:
	shr.u64 	%rd81436, %rd81435, 1;
	add.s64 	%rd5763, %rd81437, %rd81436;
	shl.b64 	%rd69106, %rd5763, 2;
	add.s64 	%rd69107, %rd4957, %rd69106;
	ld.u32 	%r12187, [%rd69107];
	setp.ge.s32 	%p8724, %r12187, %r770;
	@%p8724 bra 	$L__BB1_2861;
	add.s64 	%rd81437, %rd5763, 1;
	not.b64 	%rd69108, %rd81436;
	add.s64 	%rd81436, %rd81435, %rd69108;
$L__BB1_2861:
	setp.ne.s64 	%p8725, %rd81436, 0;
	mov.u64 	%rd81435, %rd81436;
	@%p8725 bra 	$L__BB1_2859;
	cvt.u32.u64 	%r772, %rd81437;
	mov.b64 	%rd81441, 0;
	mov.u64 	%rd81439, %rd5;
$L__BB1_2863:
	shr.u64 	%rd81440, %rd81439, 1;
	add.s64 	%rd5771, %rd81441, %rd81440;
	shl.b64 	%rd69110, %rd5771, 2;
	add.s64 	%rd69111, %rd4957, %rd69110;
	ld.u32 	%r12188, [%rd69111];
	setp.ge.s32 	%p8726, %r12188, %r771;
	@%p8726 bra 	$L__BB1_2865;
	add.s64 	%rd81441, %rd5771, 1;
	not.b64 	%rd69112, %rd81440;
	add.s64 	%rd81440, %rd81439, %rd69112;
$L__BB1_2865:
	setp.ne.s64 	%p8727, %rd81440, 0;
	mov.u64 	%rd81439, %rd81440;
	@%p8727 bra 	$L__BB1_2863;
	cvt.u32.u64 	%r773, %rd81441;
	mov.b64 	%rd81445, 0;
	mov.u64 	%rd81443, %rd5;
$L__BB1_2867:
	shr.u64 	%rd81444, %rd81443, 1;
	add.s64 	%rd5779, %rd81445, %rd81444;
	shl.b64 	%rd69114, %rd5779, 2;
	add.s64 	%rd69115, %rd4974, %rd69114;
	ld.u32 	%r12189, [%rd69115];
	setp.ge.s32 	%p8728, %r12189, %r772;
	@%p8728 bra 	$L__BB1_2869;
	add.s64 	%rd81445, %rd5779, 1;
	not.b64 	%rd69116, %rd81444;
	add.s64 	%rd81444, %rd81443, %rd69116;
$L__BB1_2869:
	setp.ne.s64 	%p8729, %rd81444, 0;
	mov.u64 	%rd81443, %rd81444;
	@%p8729 bra 	$L__BB1_2867;
	cvt.u32.u64 	%r774, %rd81445;
	mov.b64 	%rd81449, 0;
	mov.u64 	%rd81447, %rd5;
$L__BB1_2871:
	shr.u64 	%rd81448, %rd81447, 1;
	add.s64 	%rd5787, %rd81449, %rd81448;
	shl.b64 	%rd69118, %rd5787, 2;
	add.s64 	%rd69119, %rd4974, %rd69118;
	ld.u32 	%r12190, [%rd69119];
	setp.ge.s32 	%p8730, %r12190, %r773;
	@%p8730 bra 	$L__BB1_2873;
	add.s64 	%rd81449, %rd5787, 1;
	not.b64 	%rd69120, %rd81448;
	add.s64 	%rd81448, %rd81447, %rd69120;
$L__BB1_2873:
	setp.ne.s64 	%p8731, %rd81448, 0;
	mov.u64 	%rd81447, %rd81448;
	@%p8731 bra 	$L__BB1_2871;
	cvt.u32.u64 	%r775, %rd81449;
	mov.b64 	%rd81453, 0;
	mov.u64 	%rd81451, %rd5;
$L__BB1_2875:
	shr.u64 	%rd81452, %rd81451, 1;
	add.s64 	%rd5795, %rd81453, %rd81452;
	shl.b64 	%rd69122, %rd5795, 2;
	add.s64 	%rd69123, %rd4991, %rd69122;
	ld.u32 	%r12191, [%rd69123];
	setp.ge.s32 	%p8732, %r12191, %r774;
	@%p8732 bra 	$L__BB1_2877;
	add.s64 	%rd81453, %rd5795, 1;
	not.b64 	%rd69124, %rd81452;
	add.s64 	%rd81452, %rd81451, %rd69124;
$L__BB1_2877:
	setp.ne.s64 	%p8733, %rd81452, 0;
	mov.u64 	%rd81451, %rd81452;
	@%p8733 bra 	$L__BB1_2875;
	cvt.u32.u64 	%r776, %rd81453;
	mov.b64 	%rd81457, 0;
	mov.u64 	%rd81455, %rd5;
$L__BB1_2879:
	shr.u64 	%rd81456, %rd81455, 1;
	add.s64 	%rd5803, %rd81457, %rd81456;
	shl.b64 	%rd69126, %rd5803, 2;
	add.s64 	%rd69127, %rd4991, %rd69126;
	ld.u32 	%r12192, [%rd69127];
	setp.ge.s32 	%p8734, %r12192, %r775;
	@%p8734 bra 	$L__BB1_2881;
	add.s64 	%rd81457, %rd5803, 1;
	not.b64 	%rd69128, %rd81456;
	add.s64 	%rd81456, %rd81455, %rd69128;
$L__BB1_2881:
	setp.ne.s64 	%p8735, %rd81456, 0;
	mov.u64 	%rd81455, %rd81456;
	@%p8735 bra 	$L__BB1_2879;
	cvt.u32.u64 	%r12193, %rd81457;
	setp.lt.s32 	%p8736, %r776, %r12193;
	selp.b32 	%r777, %r588, %r610, %p8736;
	selp.b32 	%r778, %r610, %r588, %p8736;
	mov.b64 	%rd81461, 0;
	mov.u64 	%rd81459, %rd5;
$L__BB1_2883:
	shr.u64 	%rd81460, %rd81459, 1;
	add.s64 	%rd5811, %rd81461, %rd81460;
	shl.b64 	%rd69130, %rd5811, 2;
	add.s64 	%rd69131, %rd4838, %rd69130;
	ld.u32 	%r12194, [%rd69131];
	setp.ge.s32 	%p8737, %r12194, %r631;
	@%p8737 bra 	$L__BB1_2885;
	add.s64 	%rd81461, %rd5811, 1;
	not.b64 	%rd69132, %rd81460;
	add.s64 	%rd81460, %rd81459, %rd69132;
$L__BB1_2885:
	setp.ne.s64 	%p8738, %rd81460, 0;
	mov.u64 	%rd81459, %rd81460;
	@%p8738 bra 	$L__BB1_2883;
	cvt.u32.u64 	%r779, %rd81461;
	mov.b64 	%rd81465, 0;
	mov.u64 	%rd81463, %rd5;
$L__BB1_2887:
	shr.u64 	%rd81464, %rd81463, 1;
	add.s64 	%rd5819, %rd81465, %rd81464;
	shl.b64 	%rd69134, %rd5819, 2;
	add.s64 	%rd69135, %rd4838, %rd69134;
	ld.u32 	%r12195, [%rd69135];
	setp.ge.s32 	%p8739, %r12195, %r609;
	@%p8739 bra 	$L__BB1_2889;
	add.s64 	%rd81465, %rd5819, 1;
	not.b64 	%rd69136, %rd81464;
	add.s64 	%rd81464, %rd81463, %rd69136;
$L__BB1_2889:
	setp.ne.s64 	%p8740, %rd81464, 0;
	mov.u64 	%rd81463, %rd81464;
	@%p8740 bra 	$L__BB1_2887;
	cvt.u32.u64 	%r780, %rd81465;
	mov.b64 	%rd81469, 0;
	mov.u64 	%rd81467, %rd5;
$L__BB1_2891:
	shr.u64 	%rd81468, %rd81467, 1;
	add.s64 	%rd5827, %rd81469, %rd81468;
	shl.b64 	%rd69138, %rd5827, 2;
	add.s64 	%rd69139, %rd4855, %rd69138;
	ld.u32 	%r12196, [%rd69139];
	setp.ge.s32 	%p8741, %r12196, %r779;
	@%p8741 bra 	$L__BB1_2893;
	add.s64 	%rd81469, %rd5827, 1;
	not.b64 	%rd69140, %rd81468;
	add.s64 	%rd81468, %rd81467, %rd69140;
$L__BB1_2893:
	setp.ne.s64 	%p8742, %rd81468, 0;
	mov.u64 	%rd81467, %rd81468;
	@%p8742 bra 	$L__BB1_2891;
	cvt.u32.u64 	%r781, %rd81469;
	mov.b64 	%rd81473, 0;
	mov.u64 	%rd81471, %rd5;
$L__BB1_2895:
	shr.u64 	%rd81472, %rd81471, 1;
	add.s64 	%rd5835, %rd81473, %rd81472;
	shl.b64 	%rd69142, %rd5835, 2;
	add.s64 	%rd69143, %rd4855, %rd69142;
	ld.u32 	%r12197, [%rd69143];
	setp.ge.s32 	%p8743, %r12197, %r780;
	@%p8743 bra 	$L__BB1_2897;
	add.s64 	%rd81473, %rd5835, 1;
	not.b64 	%rd69144, %rd81472;
	add.s64 	%rd81472, %rd81471, %rd69144;
$L__BB1_2897:
	setp.ne.s64 	%p8744, %rd81472, 0;
	mov.u64 	%rd81471, %rd81472;
	@%p8744 bra 	$L__BB1_2895;
	cvt.u32.u64 	%r782, %rd81473;
	mov.b64 	%rd81477, 0;
	mov.u64 	%rd81475, %rd5;
$L__BB1_2899:
	shr.u64 	%rd81476, %rd81475, 1;
	add.s64 	%rd5843, %rd81477, %rd81476;
	shl.b64 	%rd69146, %rd5843, 2;
	add.s64 	%rd69147, %rd4872, %rd69146;
	ld.u32 	%r12198, [%rd69147];
	setp.ge.s32 	%p8745, %r12198, %r781;
	@%p8745 bra 	$L__BB1_2901;
	add.s64 	%rd81477, %rd5843, 1;
	not.b64 	%rd69148, %rd81476;
	add.s64 	%rd81476, %rd81475, %rd69148;
$L__BB1_2901:
	setp.ne.s64 	%p8746, %rd81476, 0;
	mov.u64 	%rd81475, %rd81476;
	@%p8746 bra 	$L__BB1_2899;
	cvt.u32.u64 	%r783, %rd81477;
	mov.b64 	%rd81481, 0;
	mov.u64 	%rd81479, %rd5;
$L__BB1_2903:
	shr.u64 	%rd81480, %rd81479, 1;
	add.s64 	%rd5851, %rd81481, %rd81480;
	shl.b64 	%rd69150, %rd5851, 2;
	add.s64 	%rd69151, %rd4872, %rd69150;
	ld.u32 	%r12199, [%rd69151];
	setp.ge.s32 	%p8747, %r12199, %r782;
	@%p8747 bra 	$L__BB1_2905;
	add.s64 	%rd81481, %rd5851, 1;
	not.b64 	%rd69152, %rd81480;
	add.s64 	%rd81480, %rd81479, %rd69152;
$L__BB1_2905:
	setp.ne.s64 	%p8748, %rd81480, 0;
	mov.u64 	%rd81479, %rd81480;
	@%p8748 bra 	$L__BB1_2903;
	cvt.u32.u64 	%r784, %rd81481;
	mov.b64 	%rd81485, 0;
	mov.u64 	%rd81483, %rd5;
$L__BB1_2907:
	shr.u64 	%rd81484, %rd81483, 1;
	add.s64 	%rd5859, %rd81485, %rd81484;
	shl.b64 	%rd69154, %rd5859, 2;
	add.s64 	%rd69155, %rd4889, %rd69154;
	ld.u32 	%r12200, [%rd69155];
	setp.ge.s32 	%p8749, %r12200, %r783;
	@%p8749 bra 	$L__BB1_2909;
	add.s64 	%rd81485, %rd5859, 1;
	not.b64 	%rd69156, %rd81484;
	add.s64 	%rd81484, %rd81483, %rd69156;
$L__BB1_2909:
	setp.ne.s64 	%p8750, %rd81484, 0;
	mov.u64 	%rd81483, %rd81484;
	@%p8750 bra 	$L__BB1_2907;
	cvt.u32.u64 	%r785, %rd81485;
	mov.b64 	%rd81489, 0;
	mov.u64 	%rd81487, %rd5;
$L__BB1_2911:
	shr.u64 	%rd81488, %rd81487, 1;
	add.s64 	%rd5867, %rd81489, %rd81488;
	shl.b64 	%rd69158, %rd5867, 2;
	add.s64 	%rd69159, %rd4889, %rd69158;
	ld.u32 	%r12201, [%rd69159];
	setp.ge.s32 	%p8751, %r12201, %r784;
	@%p8751 bra 	$L__BB1_2913;
	add.s64 	%rd81489, %rd5867, 1;
	not.b64 	%rd69160, %rd81488;
	add.s64 	%rd81488, %rd81487, %rd69160;
$L__BB1_2913:
	setp.ne.s64 	%p8752, %rd81488, 0;
	mov.u64 	%rd81487, %rd81488;
	@%p8752 bra 	$L__BB1_2911;
	cvt.u32.u64 	%r786, %rd81489;
	mov.b64 	%rd81493, 0;
	mov.u64 	%rd81491, %rd5;
$L__BB1_2915:
	shr.u64 	%rd81492, %rd81491, 1;
	add.s64 	%rd5875, %rd81493, %rd81492;
	shl.b64 	%rd69162, %rd5875, 2;
	add.s64 	%rd69163, %rd4906, %rd69162;
	ld.u32 	%r12202, [%rd69163];
	setp.ge.s32 	%p8753, %r12202, %r785;
	@%p8753 bra 	$L__BB1_2917;
	add.s64 	%rd81493, %rd5875, 1;
	not.b64 	%rd69164, %rd81492;
	add.s64 	%rd81492, %rd81491, %rd69164;
$L__BB1_2917:
	setp.ne.s64 	%p8754, %rd81492, 0;
	mov.u64 	%rd81491, %rd81492;
	@%p8754 bra 	$L__BB1_2915;
	cvt.u32.u64 	%r787, %rd81493;
	mov.b64 	%rd81497, 0;
	mov.u64 	%rd81495, %rd5;
$L__BB1_2919:
	shr.u64 	%rd81496, %rd81495, 1;
	add.s64 	%rd5883, %rd81497, %rd81496;
	shl.b64 	%rd69166, %rd5883, 2;
	add.s64 	%rd69167, %rd4906, %rd69166;
	ld.u32 	%r12203, [%rd69167];
	setp.ge.s32 	%p8755, %r12203, %r786;
	@%p8755 bra 	$L__BB1_2921;
	add.s64 	%rd81497, %rd5883, 1;
	not.b64 	%rd69168, %rd81496;
	add.s64 	%rd81496, %rd81495, %rd69168;
$L__BB1_2921:
	setp.ne.s64 	%p8756, %rd81496, 0;
	mov.u64 	%rd81495, %rd81496;
	@%p8756 bra 	$L__BB1_2919;
	cvt.u32.u64 	%r788, %rd81497;
	mov.b64 	%rd81501, 0;
	mov.u64 	%rd81499, %rd5;
$L__BB1_2923:
	shr.u64 	%rd81500, %rd81499, 1;
	add.s64 	%rd5891, %rd81501, %rd81500;
	shl.b64 	%rd69170, %rd5891, 2;
	add.s64 	%rd69171, %rd4923, %rd69170;
	ld.u32 	%r12204, [%rd69171];
	setp.ge.s32 	%p8757, %r12204, %r787;
	@%p8757 bra 	$L__BB1_2925;
	add.s64 	%rd81501, %rd5891, 1;
	not.b64 	%rd69172, %rd81500;
	add.s64 	%rd81500, %rd81499, %rd69172;
$L__BB1_2925:
	setp.ne.s64 	%p8758, %rd81500, 0;
	mov.u64 	%rd81499, %rd81500;
	@%p8758 bra 	$L__BB1_2923;
	cvt.u32.u64 	%r789, %rd81501;
	mov.b64 	%rd81505, 0;
	mov.u64 	%rd81503, %rd5;
$L__BB1_2927:
	shr.u64 	%rd81504, %rd81503, 1;
	add.s64 	%rd5899, %rd81505, %rd81504;
	shl.b64 	%rd69174, %rd5899, 2;
	add.s64 	%rd69175, %rd4923, %rd69174;
	ld.u32 	%r12205, [%rd69175];
	setp.ge.s32 	%p8759, %r12205, %r788;
	@%p8759 bra 	$L__BB1_2929;
	add.s64 	%rd81505, %rd5899, 1;
	not.b64 	%rd69176, %rd81504;
	add.s64 	%rd81504, %rd81503, %rd69176;
$L__BB1_2929:
	setp.ne.s64 	%p8760, %rd81504, 0;
	mov.u64 	%rd81503, %rd81504;
	@%p8760 bra 	$L__BB1_2927;
	cvt.u32.u64 	%r790, %rd81505;
	mov.b64 	%rd81509, 0;
	mov.u64 	%rd81507, %rd5;
$L__BB1_2931:
	shr.u64 	%rd81508, %rd81507, 1;
	add.s64 	%rd5907, %rd81509, %rd81508;
	shl.b64 	%rd69178, %rd5907, 2;
	add.s64 	%rd69179, %rd4940, %rd69178;
	ld.u32 	%r12206, [%rd69179];
	setp.ge.s32 	%p8761, %r12206, %r789;
	@%p8761 bra 	$L__BB1_2933;
	add.s64 	%rd81509, %rd5907, 1;
	not.b64 	%rd69180, %rd81508;
	add.s64 	%rd81508, %rd81507, %rd69180;
$L__BB1_2933:
	setp.ne.s64 	%p8762, %rd81508, 0;
	mov.u64 	%rd81507, %rd81508;
	@%p8762 bra 	$L__BB1_2931;
	cvt.u32.u64 	%r791, %rd81509;
	mov.b64 	%rd81513, 0;
	mov.u64 	%rd81511, %rd5;
$L__BB1_2935:
	shr.u64 	%rd81512, %rd81511, 1;
	add.s64 	%rd5915, %rd81513, %rd81512;
	shl.b64 	%rd69182, %rd5915, 2;
	add.s64 	%rd69183, %rd4940, %rd69182;
	ld.u32 	%r12207, [%rd69183];
	setp.ge.s32 	%p8763, %r12207, %r790;
	@%p8763 bra 	$L__BB1_2937;
	add.s64 	%rd81513, %rd5915, 1;
	not.b64 	%rd69184, %rd81512;
	add.s64 	%rd81512, %rd81511, %rd69184;
$L__BB1_2937:
	setp.ne.s64 	%p8764, %rd81512, 0;
	mov.u64 	%rd81511, %rd81512;
	@%p8764 bra 	$L__BB1_2935;
	cvt.u32.u64 	%r792, %rd81513;
	mov.b64 	%rd81517, 0;
	mov.u64 	%rd81515, %rd5;
$L__BB1_2939:
	shr.u64 	%rd81516, %rd81515, 1;
	add.s64 	%rd5923, %rd81517, %rd81516;
	shl.b64 	%rd69186, %rd5923, 2;
	add.s64 	%rd69187, %rd4957, %rd69186;
	ld.u32 	%r12208, [%rd69187];
	setp.ge.s32 	%p8765, %r12208, %r791;
	@%p8765 bra 	$L__BB1_2941;
	add.s64 	%rd81517, %rd5923, 1;
	not.b64 	%rd69188, %rd81516;
	add.s64 	%rd81516, %rd81515, %rd69188;
$L__BB1_2941:
	setp.ne.s64 	%p8766, %rd81516, 0;
	mov.u64 	%rd81515, %rd81516;
	@%p8766 bra 	$L__BB1_2939;
	cvt.u32.u64 	%r793, %rd81517;
	mov.b64 	%rd81521, 0;
	mov.u64 	%rd81519, %rd5;
$L__BB1_2943:
	shr.u64 	%rd81520, %rd81519, 1;
	add.s64 	%rd5931, %rd81521, %rd81520;
	shl.b64 	%rd69190, %rd5931, 2;
	add.s64 	%rd69191, %rd4957, %rd69190;
	ld.u32 	%r12209, [%rd69191];
	setp.ge.s32 	%p8767, %r12209, %r792;
	@%p8767 bra 	$L__BB1_2945;
	add.s64 	%rd81521, %rd5931, 1;
	not.b64 	%rd69192, %rd81520;
	add.s64 	%rd81520, %rd81519, %rd69192;
$L__BB1_2945:
	setp.ne.s64 	%p8768, %rd81520, 0;
	mov.u64 	%rd81519, %rd81520;
	@%p8768 bra 	$L__BB1_2943;
	cvt.u32.u64 	%r794, %rd81521;
	mov.b64 	%rd81525, 0;
	mov.u64 	%rd81523, %rd5;
$L__BB1_2947:
	shr.u64 	%rd81524, %rd81523, 1;
	add.s64 	%rd5939, %rd81525, %rd81524;
	shl.b64 	%rd69194, %rd5939, 2;
	add.s64 	%rd69195, %rd4974, %rd69194;
	ld.u32 	%r12210, [%rd69195];
	setp.ge.s32 	%p8769, %r12210, %r793;
	@%p8769 bra 	$L__BB1_2949;
	add.s64 	%rd81525, %rd5939, 1;
	not.b64 	%rd69196, %rd81524;
	add.s64 	%rd81524, %rd81523, %rd69196;
$L__BB1_2949:
	setp.ne.s64 	%p8770, %rd81524, 0;
	mov.u64 	%rd81523, %rd81524;
	@%p8770 bra 	$L__BB1_2947;
	cvt.u32.u64 	%r795, %rd81525;
	mov.b64 	%rd81529, 0;
	mov.u64 	%rd81527, %rd5;
$L__BB1_2951:
	shr.u64 	%rd81528, %rd81527, 1;
	add.s64 	%rd5947, %rd81529, %rd81528;
	shl.b64 	%rd69198, %rd5947, 2;
	add.s64 	%rd69199, %rd4974, %rd69198;
	ld.u32 	%r12211, [%rd69199];
	setp.ge.s32 	%p8771, %r12211, %r794;
	@%p8771 bra 	$L__BB1_2953;
	add.s64 	%rd81529, %rd5947, 1;
	not.b64 	%rd69200, %rd81528;
	add.s64 	%rd81528, %rd81527, %rd69200;
$L__BB1_2953:
	setp.ne.s64 	%p8772, %rd81528, 0;
	mov.u64 	%rd81527, %rd81528;
	@%p8772 bra 	$L__BB1_2951;
	cvt.u32.u64 	%r796, %rd81529;
	mov.b64 	%rd81533, 0;
	mov.u64 	%rd81531, %rd5;
$L__BB1_2955:
	shr.u64 	%rd81532, %rd81531, 1;
	add.s64 	%rd5955, %rd81533, %rd81532;
	shl.b64 	%rd69202, %rd5955, 2;
	add.s64 	%rd69203, %rd4991, %rd69202;
	ld.u32 	%r12212, [%rd69203];
	setp.ge.s32 	%p8773, %r12212, %r795;
	@%p8773 bra 	$L__BB1_2957;
	add.s64 	%rd81533, %rd5955, 1;
	not.b64 	%rd69204, %rd81532;
	add.s64 	%rd81532, %rd81531, %rd69204;
$L__BB1_2957:
	setp.ne.s64 	%p8774, %rd81532, 0;
	mov.u64 	%rd81531, %rd81532;
	@%p8774 bra 	$L__BB1_2955;
	cvt.u32.u64 	%r797, %rd81533;
	mov.b64 	%rd81537, 0;
	mov.u64 	%rd81535, %rd5;
$L__BB1_2959:
	shr.u64 	%rd81536, %rd81535, 1;
	add.s64 	%rd5963, %rd81537, %rd81536;
	shl.b64 	%rd69206, %rd5963, 2;
	add.s64 	%rd69207, %rd4991, %rd69206;
	ld.u32 	%r12213, [%rd69207];
	setp.ge.s32 	%p8775, %r12213, %r796;
	@%p8775 bra 	$L__BB1_2961;
	add.s64 	%rd81537, %rd5963, 1;
	not.b64 	%rd69208, %rd81536;
	add.s64 	%rd81536, %rd81535, %rd69208;
$L__BB1_2961:
	setp.ne.s64 	%p8776, %rd81536, 0;
	mov.u64 	%rd81535, %rd81536;
	@%p8776 bra 	$L__BB1_2959;
	cvt.u32.u64 	%r12214, %rd81537;
	setp.lt.s32 	%p8777, %r797, %r12214;
	selp.b32 	%r798, %r609, %r631, %p8777;
	selp.b32 	%r799, %r631, %r609, %p8777;
	mov.b64 	%rd81541, 0;
	mov.u64 	%rd81539, %rd5;
$L__BB1_2963:
	shr.u64 	%rd81540, %rd81539, 1;
	add.s64 	%rd5971, %rd81541, %rd81540;
	shl.b64 	%rd69210, %rd5971, 2;
	add.s64 	%rd69211, %rd4838, %rd69210;
	ld.u32 	%r12215, [%rd69211];
	setp.ge.s32 	%p8778, %r12215, %r652;
	@%p8778 bra 	$L__BB1_2965;
	add.s64 	%rd81541, %rd5971, 1;
	not.b64 	%rd69212, %rd81540;
	add.s64 	%rd81540, %rd81539, %rd69212;
$L__BB1_2965:
	setp.ne.s64 	%p8779, %rd81540, 0;
	mov.u64 	%rd81539, %rd81540;
	@%p8779 bra 	$L__BB1_2963;
	cvt.u32.u64 	%r800, %rd81541;
	mov.b64 	%rd81545, 0;
	mov.u64 	%rd81543, %rd5;
$L__BB1_2967:
	shr.u64 	%rd81544, %rd81543, 1;
	add.s64 	%rd5979, %rd81545, %rd81544;
	shl.b64 	%rd69214, %rd5979, 2;
	add.s64 	%rd69215, %rd4838, %rd69214;
	ld.u32 	%r12216, [%rd69215];
	setp.ge.s32 	%p8780, %r12216, %r630;
	@%p8780 bra 	$L__BB1_2969;
	add.s64 	%rd81545, %rd5979, 1;
	not.b64 	%rd69216, %rd81544;
	add.s64 	%rd81544, %rd81543, %rd69216;
$L__BB1_2969:
	setp.ne.s64 	%p8781, %rd81544, 0;
	mov.u64 	%rd81543, %rd81544;
	@%p8781 bra 	$L__BB1_2967;
	cvt.u32.u64 	%r801, %rd81545;
	mov.b64 	%rd81549, 0;
	mov.u64 	%rd81547, %rd5;
$L__BB1_2971:
	shr.u64 	%rd81548, %rd81547, 1;
	add.s64 	%rd5987, %rd81549, %rd81548;
	shl.b64 	%rd69218, %rd5987, 2;
	add.s64 	%rd69219, %rd4855, %rd69218;
	ld.u32 	%r12217, [%rd69219];
	setp.ge.s32 	%p8782, %r12217, %r800;
	@%p8782 bra 	$L__BB1_2973;
	add.s64 	%rd81549, %rd5987, 1;
	not.b64 	%rd69220, %rd81548;
	add.s64 	%rd81548, %rd81547, %rd69220;
$L__BB1_2973:
	setp.ne.s64 	%p8783, %rd81548, 0;
	mov.u64 	%rd81547, %rd81548;
	@%p8783 bra 	$L__BB1_2971;
	cvt.u32.u64 	%r802, %rd81549;
	mov.b64 	%rd81553, 0;
	mov.u64 	%rd81551, %rd5;
$L__BB1_2975:
	shr.u64 	%rd81552, %rd81551, 1;
	add.s64 	%rd5995, %rd81553, %rd81552;
	shl.b64 	%rd69222, %rd5995, 2;
	add.s64 	%rd69223, %rd4855, %rd69222;
	ld.u32 	%r12218, [%rd69223];
	setp.ge.s32 	%p8784, %r12218, %r801;
	@%p8784 bra 	$L__BB1_2977;
	add.s64 	%rd81553, %rd5995, 1;
	not.b64 	%rd69224, %rd81552;
	add.s64 	%rd81552, %rd81551, %rd69224;
$L__BB1_2977:
	setp.ne.s64 	%p8785, %rd81552, 0;
	mov.u64 	%rd81551, %rd81552;
	@%p8785 bra 	$L__BB1_2975;
	cvt.u32.u64 	%r803, %rd81553;
	mov.b64 	%rd81557, 0;
	mov.u64 	%rd81555, %rd5;
$L__BB1_2979:
	shr.u64 	%rd81556, %rd81555, 1;
	add.s64 	%rd6003, %rd81557, %rd81556;
	shl.b64 	%rd69226, %rd6003, 2;
	add.s64 	%rd69227, %rd4872, %rd69226;
	ld.u32 	%r12219, [%rd69227];
	setp.ge.s32 	%p8786, %r12219, %r802;
	@%p8786 bra 	$L__BB1_2981;
	add.s64 	%rd81557, %rd6003, 1;
	not.b64 	%rd69228, %rd81556;
	add.s64 	%rd81556, %rd81555, %rd69228;
$L__BB1_2981:
	setp.ne.s64 	%p8787, %rd81556, 0;
	mov.u64 	%rd81555, %rd81556;
	@%p8787 bra 	$L__BB1_2979;
	cvt.u32.u64 	%r804, %rd81557;
	mov.b64 	%rd81561, 0;
	mov.u64 	%rd81559, %rd5;
$L__BB1_2983:
	shr.u64 	%rd81560, %rd81559, 1;
	add.s64 	%rd6011, %rd81561, %rd81560;
	shl.b64 	%rd69230, %rd6011, 2;
	add.s64 	%rd69231, %rd4872, %rd69230;
	ld.u32 	%r12220, [%rd69231];
	setp.ge.s32 	%p8788, %r12220, %r803;
	@%p8788 bra 	$L__BB1_2985;
	add.s64 	%rd81561, %rd6011, 1;
	not.b64 	%rd69232, %rd81560;
	add.s64 	%rd81560, %rd81559, %rd69232;
$L__BB1_2985:
	setp.ne.s64 	%p8789, %rd81560, 0;
	mov.u64 	%rd81559, %rd81560;
	@%p8789 bra 	$L__BB1_2983;
	cvt.u32.u64 	%r805, %rd81561;
	mov.b64 	%rd81565, 0;
	mov.u64 	%rd81563, %rd5;
$L__BB1_2987:
	shr.u64 	%rd81564, %rd81563, 1;
	add.s64 	%rd6019, %rd81565, %rd81564;
	shl.b64 	%rd69234, %rd6019, 2;
	add.s64 	%rd69235, %rd4889, %rd69234;
	ld.u32 	%r12221, [%rd69235];
	setp.ge.s32 	%p8790, %r12221, %r804;
	@%p8790 bra 	$L__BB1_2989;
	add.s64 	%rd81565, %rd6019, 1;
	not.b64 	%rd69236, %rd81564;
	add.s64 	%rd81564, %rd81563, %rd69236;
$L__BB1_2989:
	setp.ne.s64 	%p8791, %rd81564, 0;
	mov.u64 	%rd81563, %rd81564;
	@%p8791 bra 	$L__BB1_2987;
	cvt.u32.u64 	%r806, %rd81565;
	mov.b64 	%rd81569, 0;
	mov.u64 	%rd81567, %rd5;
$L__BB1_2991:
	shr.u64 	%rd81568, %rd81567, 1;
	add.s64 	%rd6027, %rd81569, %rd81568;
	shl.b64 	%rd69238, %rd6027, 2;
	add.s64 	%rd69239, %rd4889, %rd69238;
	ld.u32 	%r12222, [%rd69239];
	setp.ge.s32 	%p8792, %r12222, %r805;
	@%p8792 bra 	$L__BB1_2993;
	add.s64 	%rd81569, %rd6027, 1;
	not.b64 	%rd69240, %rd81568;
	add.s64 	%rd81568, %rd81567, %rd69240;
$L__BB1_2993:
	setp.ne.s64 	%p8793, %rd81568, 0;
	mov.u64 	%rd81567, %rd81568;
	@%p8793 bra 	$L__BB1_2991;
	cvt.u32.u64 	%r807, %rd81569;
	mov.b64 	%rd81573, 0;
	mov.u64 	%rd81571, %rd5;
$L__BB1_2995:
	shr.u64 	%rd81572, %rd81571, 1;
	add.s64 	%rd6035, %rd81573, %rd81572;
	shl.b64 	%rd69242, %rd6035, 2;
	add.s64 	%rd69243, %rd4906, %rd69242;
	ld.u32 	%r12223, [%rd69243];
	setp.ge.s32 	%p8794, %r12223, %r806;
	@%p8794 bra 	$L__BB1_2997;
	add.s64 	%rd81573, %rd6035, 1;
	not.b64 	%rd69244, %rd81572;
	add.s64 	%rd81572, %rd81571, %rd69244;
$L__BB1_2997:
	setp.ne.s64 	%p8795, %rd81572, 0;
	mov.u64 	%rd81571, %rd81572;
	@%p8795 bra 	$L__BB1_2995;
	cvt.u32.u64 	%r808, %rd81573;
	mov.b64 	%rd81577, 0;
	mov.u64 	%rd81575, %rd5;
$L__BB1_2999:
	shr.u64 	%rd81576, %rd81575, 1;
	add.s64 	%rd6043, %rd81577, %rd81576;
	shl.b64 	%rd69246, %rd6043, 2;
	add.s64 	%rd69247, %rd4906, %rd69246;
	ld.u32 	%r12224, [%rd69247];
	setp.ge.s32 	%p8796, %r12224, %r807;
	@%p8796 bra 	$L__BB1_3001;
	add.s64 	%rd81577, %rd6043, 1;
	not.b64 	%rd69248, %rd81576;
	add.s64 	%rd81576, %rd81575, %rd69248;
$L__BB1_3001:
	setp.ne.s64 	%p8797, %rd81576, 0;
	mov.u64 	%rd81575, %rd81576;
	@%p8797 bra 	$L__BB1_2999;
	cvt.u32.u64 	%r809, %rd81577;
	mov.b64 	%rd81581, 0;
	mov.u64 	%rd81579, %rd5;
$L__BB1_3003:
	shr.u64 	%rd81580, %rd81579, 1;
	add.s64 	%rd6051, %rd81581, %rd81580;
	shl.b64 	%rd69250, %rd6051, 2;
	add.s64 	%rd69251, %rd4923, %rd69250;
	ld.u32 	%r12225, [%rd69251];
	setp.ge.s32 	%p8798, %r12225, %r808;
	@%p8798 bra 	$L__BB1_3005;
	add.s64 	%rd81581, %rd6051, 1;
	not.b64 	%rd69252, %rd81580;
	add.s64 	%rd81580, %rd81579, %rd69252;
$L__BB1_3005:
	setp.ne.s64 	%p8799, %rd81580, 0;
	mov.u64 	%rd81579, %rd81580;
	@%p8799 bra 	$L__BB1_3003;
	cvt.u32.u64 	%r810, %rd81581;
	mov.b64 	%rd81585, 0;
	mov.u64 	%rd81583, %rd5;
$L__BB1_3007:
	shr.u64 	%rd81584, %rd81583, 1;
	add.s64 	%rd6059, %rd81585, %rd81584;
	shl.b64 	%rd69254, %rd6059, 2;
	add.s64 	%rd69255, %rd4923, %rd69254;
	ld.u32 	%r12226, [%rd69255];
	setp.ge.s32 	%p8800, %r12226, %r809;
	@%p8800 bra 	$L__BB1_3009;
	add.s64 	%rd81585, %rd6059, 1;
	not.b64 	%rd69256, %rd81584;
	add.s64 	%rd81584, %rd81583, %rd69256;
$L__BB1_3009:
	setp.ne.s64 	%p8801, %rd81584, 0;
	mov.u64 	%rd81583, %rd81584;
	@%p8801 bra 	$L__BB1_3007;
	cvt.u32.u64 	%r811, %rd81585;
	mov.b64 	%rd81589, 0;
	mov.u64 	%rd81587, %rd5;
$L__BB1_3011:
	shr.u64 	%rd81588, %rd81587, 1;
	add.s64 	%rd6067, %rd81589, %rd81588;
	shl.b64 	%rd69258, %rd6067, 2;
	add.s64 	%rd69259, %rd4940, %rd69258;
	ld.u32 	%r12227, [%rd69259];
	setp.ge.s32 	%p8802, %r12227, %r810;
	@%p8802 bra 	$L__BB1_3013;
	add.s64 	%rd81589, %rd6067, 1;
	not.b64 	%rd69260, %rd81588;
	add.s64 	%rd81588, %rd81587, %rd69260;
$L__BB1_3013:
	setp.ne.s64 	%p8803, %rd81588, 0;
	mov.u64 	%rd81587, %rd81588;
	@%p8803 bra 	$L__BB1_3011;
	cvt.u32.u64 	%r812, %rd81589;
	mov.b64 	%rd81593, 0;
	mov.u64 	%rd81591, %rd5;
$L__BB1_3015:
	shr.u64 	%rd81592, %rd81591, 1;
	add.s64 	%rd6075, %rd81593, %rd81592;
	shl.b64 	%rd69262, %rd6075, 2;
	add.s64 	%rd69263, %rd4940, %rd69262;
	ld.u32 	%r12228, [%rd69263];
	setp.ge.s32 	%p8804, %r12228, %r811;
	@%p8804 bra 	$L__BB1_3017;
	add.s64 	%rd81593, %rd6075, 1;
	not.b64 	%rd69264, %rd81592;
	add.s64 	%rd81592, %rd81591, %rd69264;
$L__BB1_3017:
	setp.ne.s64 	%p8805, %rd81592, 0;
	mov.u64 	%rd81591, %rd81592;
	@%p8805 bra 	$L__BB1_3015;
	cvt.u32.u64 	%r813, %rd81593;
	mov.b64 	%rd81597, 0;
	mov.u64 	%rd81595, %rd5;
$L__BB1_3019:
	shr.u64 	%rd81596, %rd81595, 1;
	add.s64 	%rd6083, %rd81597, %rd81596;
	shl.b64 	%rd69266, %rd6083, 2;
	add.s64 	%rd69267, %rd4957, %rd69266;
	ld.u32 	%r12229, [%rd69267];
	setp.ge.s32 	%p8806, %r12229, %r812;
	@%p8806 bra 	$L__BB1_3021;
	add.s64 	%rd81597, %rd6083, 1;
	not.b64 	%rd69268, %rd81596;
	add.s64 	%rd81596, %rd81595, %rd69268;
$L__BB1_3021:
	setp.ne.s64 	%p8807, %rd81596, 0;
	mov.u64 	%rd81595, %rd81596;
	@%p8807 bra 	$L__BB1_3019;
	cvt.u32.u64 	%r814, %rd81597;
	mov.b64 	%rd81601, 0;
	mov.u64 	%rd81599, %rd5;
$L__BB1_3023:
	shr.u64 	%rd81600, %rd81599, 1;
	add.s64 	%rd6091, %rd81601, %rd81600;
	shl.b64 	%rd69270, %rd6091, 2;
	add.s64 	%rd69271, %rd4957, %rd69270;
	ld.u32 	%r12230, [%rd69271];
	setp.ge.s32 	%p8808, %r12230, %r813;
	@%p8808 bra 	$L__BB1_3025;
	add.s64 	%rd81601, %rd6091, 1;
	not.b64 	%rd69272, %rd81600;
	add.s64 	%rd81600, %rd81599, %rd69272;
$L__BB1_3025:
	setp.ne.s64 	%p8809, %rd81600, 0;
	mov.u64 	%rd81599, %rd81600;
	@%p8809 bra 	$L__BB1_3023;
	cvt.u32.u64 	%r815, %rd81601;
	mov.b64 	%rd81605, 0;
	mov.u64 	%rd81603, %rd5;
$L__BB1_3027:
	shr.u64 	%rd81604, %rd81603, 1;
	add.s64 	%rd6099, %rd81605, %rd81604;
	shl.b64 	%rd69274, %rd6099, 2;
	add.s64 	%rd69275, %rd4974, %rd69274;
	ld.u32 	%r12231, [%rd69275];
	setp.ge.s32 	%p8810, %r12231, %r814;
	@%p8810 bra 	$L__BB1_3029;
	add.s64 	%rd81605, %rd6099, 1;
	not.b64 	%rd69276, %rd81604;
	add.s64 	%rd81604, %rd81603, %rd69276;
$L__BB1_3029:
	setp.ne.s64 	%p8811, %rd81604, 0;
	mov.u64 	%rd81603, %rd81604;
	@%p8811 bra 	$L__BB1_3027;
	cvt.u32.u64 	%r816, %rd81605;
	mov.b64 	%rd81609, 0;
	mov.u64 	%rd81607, %rd5;
$L__BB1_3031:
	shr.u64 	%rd81608, %rd81607, 1;
	add.s64 	%rd6107, %rd81609, %rd81608;
	shl.b64 	%rd69278, %rd6107, 2;
	add.s64 	%rd69279, %rd4974, %rd69278;
	ld.u32 	%r12232, [%rd69279];
	setp.ge.s32 	%p8812, %r12232, %r815;
	@%p8812 bra 	$L__BB1_3033;
	add.s64 	%rd81609, %rd6107, 1;
	not.b64 	%rd69280, %rd81608;
	add.s64 	%rd81608, %rd81607, %rd69280;
$L__BB1_3033:
	setp.ne.s64 	%p8813, %rd81608, 0;
	mov.u64 	%rd81607, %rd81608;
	@%p8813 bra 	$L__BB1_3031;
	cvt.u32.u64 	%r817, %rd81609;
	mov.b64 	%rd81613, 0;
	mov.u64 	%rd81611, %rd5;
$L__BB1_3035:
	shr.u64 	%rd81612, %rd81611, 1;
	add.s64 	%rd6115, %rd81613, %rd81612;
	shl.b64 	%rd69282, %rd6115, 2;
	add.s64 	%rd69283, %rd4991, %rd69282;
	ld.u32 	%r12233, [%rd69283];
	setp.ge.s32 	%p8814, %r12233, %r816;
	@%p8814 bra 	$L__BB1_3037;
	add.s64 	%rd81613, %rd6115, 1;
	not.b64 	%rd69284, %rd81612;
	add.s64 	%rd81612, %rd81611, %rd69284;
$L__BB1_3037:
	setp.ne.s64 	%p8815, %rd81612, 0;
	mov.u64 	%rd81611, %rd81612;
	@%p8815 bra 	$L__BB1_3035;
	cvt.u32.u64 	%r818, %rd81613;
	mov.b64 	%rd81617, 0;
	mov.u64 	%rd81615, %rd5;
$L__BB1_3039:
	shr.u64 	%rd81616, %rd81615, 1;
	add.s64 	%rd6123, %rd81617, %rd81616;
	shl.b64 	%rd69286, %rd6123, 2;
	add.s64 	%rd69287, %rd4991, %rd69286;
	ld.u32 	%r12234, [%rd69287];
	setp.ge.s32 	%p8816, %r12234, %r817;
	@%p8816 bra 	$L__BB1_3041;
	add.s64 	%rd81617, %rd6123, 1;
	not.b64 	%rd69288, %rd81616;
	add.s64 	%rd81616, %rd81615, %rd69288;
$L__BB1_3041:
	setp.ne.s64 	%p8817, %rd81616, 0;
	mov.u64 	%rd81615, %rd81616;
	@%p8817 bra 	$L__BB1_3039;
	cvt.u32.u64 	%r12235, %rd81617;
	setp.lt.s32 	%p8818, %r818, %r12235;
	selp.b32 	%r819, %r630, %r652, %p8818;
	selp.b32 	%r820, %r652, %r630, %p8818;
	mov.b64 	%rd81621, 0;
	mov.u64 	%rd81619, %rd5;
$L__BB1_3043:
	shr.u64 	%rd81620, %rd81619, 1;
	add.s64 	%rd6131, %rd81621, %rd81620;
	shl.b64 	%rd69290, %rd6131, 2;
	add.s64 	%rd69291, %rd4838, %rd69290;
	ld.u32 	%r12236, [%rd69291];
	setp.ge.s32 	%p8819, %r12236, %r673;
	@%p8819 bra 	$L__BB1_3045;
	add.s64 	%rd81621, %rd6131, 1;
	not.b64 	%rd69292, %rd81620;
	add.s64 	%rd81620, %rd81619, %rd69292;
$L__BB1_3045:
	setp.ne.s64 	%p8820, %rd81620, 0;
	mov.u64 	%rd81619, %rd81620;
	@%p8820 bra 	$L__BB1_3043;
	cvt.u32.u64 	%r821, %rd81621;
	mov.b64 	%rd81625, 0;
	mov.u64 	%rd81623, %rd5;
$L__BB1_3047:
	shr.u64 	%rd81624, %rd81623, 1;
	add.s64 	%rd6139, %rd81625, %rd81624;
	shl.b64 	%rd69294, %rd6139, 2;
	add.s64 	%rd69295, %rd4838, %rd69294;
	ld.u32 	%r12237, [%rd69295];
	setp.ge.s32 	%p8821, %r12237, %r651;
	@%p8821 bra 	$L__BB1_3049;
	add.s64 	%rd81625, %rd6139, 1;
	not.b64 	%rd69296, %rd81624;
	add.s64 	%rd81624, %rd81623, %rd69296;
$L__BB1_3049:
	setp.ne.s64 	%p8822, %rd81624, 0;
	mov.u64 	%rd81623, %rd81624;
	@%p8822 bra 	$L__BB1_3047;
	cvt.u32.u64 	%r822, %rd81625;
	mov.b64 	%rd81629, 0;
	mov.u64 	%rd81627, %rd5;
$L__BB1_3051:
	shr.u64 	%rd81628, %rd81627, 1;
	add.s64 	%rd6147, %rd81629, %rd81628;
	shl.b64 	%rd69298, %rd6147, 2;
	add.s64 	%rd69299, %rd4855, %rd69298;
	ld.u32 	%r12238, [%rd69299];
	setp.ge.s32 	%p8823, %r12238, %r821;
	@%p8823 bra 	$L__BB1_3053;
	add.s64 	%rd81629, %rd6147, 1;
	not.b64 	%rd69300, %rd81628;
	add.s64 	%rd81628, %rd81627, %rd69300;
$L__BB1_3053:
	setp.ne.s64 	%p8824, %rd81628, 0;
	mov.u64 	%rd81627, %rd81628;
	@%p8824 bra 	$L__BB1_3051;
	cvt.u32.u64 	%r823, %rd81629;
	mov.b64 	%rd81633, 0;
	mov.u64 	%rd81631, %rd5;
$L__BB1_3055:
	shr.u64 	%rd81632, %rd81631, 1;
	add.s64 	%rd6155, %rd81633, %rd81632;
	shl.b64 	%rd69302, %rd6155, 2;
	add.s64 	%rd69303, %rd4855, %rd69302;
	ld.u32 	%r12239, [%rd69303];
	setp.ge.s32 	%p8825, %r12239, %r822;
	@%p8825 bra 	$L__BB1_3057;
	add.s64 	%rd81633, %rd6155, 1;
	not.b64 	%rd69304, %rd81632;
	add.s64 	%rd81632, %rd81631, %rd69304;
$L__BB1_3057:
	setp.ne.s64 	%p8826, %rd81632, 0;
	mov.u64 	%rd81631, %rd81632;
	@%p8826 bra 	$L__BB1_3055;
	cvt.u32.u64 	%r824, %rd81633;
	mov.b64 	%rd81637, 0;
	mov.u64 	%rd81635, %rd5;
$L__BB1_3059:
	shr.u64 	%rd81636, %rd81635, 1;
	add.s64 	%rd6163, %rd81637, %rd81636;
	shl.b64 	%rd69306, %rd6163, 2;
	add.s64 	%rd69307, %rd4872, %rd69306;
	ld.u32 	%r12240, [%rd69307];
	setp.ge.s32 	%p8827, %r12240, %r823;
	@%p8827 bra 	$L__BB1_3061;
	add.s64 	%rd81637, %rd6163, 1;
	not.b64 	%rd69308, %rd81636;
	add.s64 	%rd81636, %rd81635, %rd69308;
$L__BB1_3061:
	setp.ne.s64 	%p8828, %rd81636, 0;
	mov.u64 	%rd81635, %rd81636;
	@%p8828 bra 	$L__BB1_3059;
	cvt.u32.u64 	%r825, %rd81637;
	mov.b64 	%rd81641, 0;
	mov.u64 	%rd81639, %rd5;
$L__BB1_3063:
	shr.u64 	%rd81640, %rd81639, 1;
	add.s64 	%rd6171, %rd81641, %rd81640;
	shl.b64 	%rd69310, %rd6171, 2;
	add.s64 	%rd69311, %rd4872, %rd69310;
	ld.u32 	%r12241, [%rd69311];
	setp.ge.s32 	%p8829, %r12241, %r824;
	@%p8829 bra 	$L__BB1_3065;
	add.s64 	%rd81641, %rd6171, 1;
	not.b64 	%rd69312, %rd81640;
	add.s64 	%rd81640, %rd81639, %rd69312;
$L__BB1_3065:
	setp.ne.s64 	%p8830, %rd81640, 0;
	mov.u64 	%rd81639, %rd81640;
	@%p8830 bra 	$L__BB1_3063;
	cvt.u32.u64 	%r826, %rd81641;
	mov.b64 	%rd81645, 0;
	mov.u64 	%rd81643, %rd5;
$L__BB1_3067:
	shr.u64 	%rd81644, %rd81643, 1;
	add.s64 	%rd6179, %rd81645, %rd81644;
	shl.b64 	%rd69314, %rd6179, 2;
	add.s64 	%rd69315, %rd4889, %rd69314;
	ld.u32 	%r12242, [%rd69315];
	setp.ge.s32 	%p8831, %r12242, %r825;
	@%p8831 bra 	$L__BB1_3069;
	add.s64 	%rd81645, %rd6179, 1;
	not.b64 	%rd69316, %rd81644;
	add.s64 	%rd81644, %rd81643, %rd69316;
$L__BB1_3069:
	setp.ne.s64 	%p8832, %rd81644, 0;
	mov.u64 	%rd81643, %rd81644;
	@%p8832 bra 	$L__BB1_3067;
	cvt.u32.u64 	%r827, %rd81645;
	mov.b64 	%rd81649, 0;
	mov.u64 	%rd81647, %rd5;
$L__BB1_3071:
	shr.u64 	%rd81648, %rd81647, 1;
	add.s64 	%rd6187, %rd81649, %rd81648;
	shl.b64 	%rd69318, %rd6187, 2;
	add.s64 	%rd69319, %rd4889, %rd69318;
	ld.u32 	%r12243, [%rd69319];
	setp.ge.s32 	%p8833, %r12243, %r826;
	@%p8833 bra 	$L__BB1_3073;
	add.s64 	%rd81649, %rd6187, 1;
	not.b64 	%rd69320, %rd81648;
	add.s64 	%rd81648, %rd81647, %rd69320;
$L__BB1_3073:
	setp.ne.s64 	%p8834, %rd81648, 0;
	mov.u64 	%rd81647, %rd81648;
	@%p8834 bra 	$L__BB1_3071;
	cvt.u32.u64 	%r828, %rd81649;
	mov.b64 	%rd81653, 0;
	mov.u64 	%rd81651, %rd5;
$L__BB1_3075:
	shr.u64 	%rd81652, %rd81651, 1;
	add.s64 	%rd6195, %rd81653, %rd81652;
	shl.b64 	%rd69322, %rd6195, 2;
	add.s64 	%rd69323, %rd4906, %rd69322;
	ld.u32 	%r12244, [%rd69323];
	setp.ge.s32 	%p8835, %r12244, %r827;
	@%p8835 bra 	$L__BB1_3077;
	add.s64 	%rd81653, %rd6195, 1;
	not.b64 	%rd69324, %rd81652;
	add.s64 	%rd81652, %rd81651, %rd69324;
$L__BB1_3077:
	setp.ne.s64 	%p8836, %rd81652, 0;
	mov.u64 	%rd81651, %rd81652;
	@%p8836 bra 	$L__BB1_3075;
	cvt.u32.u64 	%r829, %rd81653;
	mov.b64 	%rd81657, 0;
	mov.u64 	%rd81655, %rd5;
$L__BB1_3079:
	shr.u64 	%rd81656, %rd81655, 1;
	add.s64 	%rd6203, %rd81657, %rd81656;
	shl.b64 	%rd69326, %rd6203, 2;
	add.s64 	%rd69327, %rd4906, %rd69326;
	ld.u32 	%r12245, [%rd69327];
	setp.ge.s32 	%p8837, %r12245, %r828;
	@%p8837 bra 	$L__BB1_3081;
	add.s64 	%rd81657, %rd6203, 1;
	not.b64 	%rd69328, %rd81656;
	add.s64 	%rd81656, %rd81655, %rd69328;
$L__BB1_3081:
	setp.ne.s64 	%p8838, %rd81656, 0;
	mov.u64 	%rd81655, %rd81656;
	@%p8838 bra 	$L__BB1_3079;
	cvt.u32.u64 	%r830, %rd81657;
	mov.b64 	%rd81661, 0;
	mov.u64 	%rd81659, %rd5;
$L__BB1_3083:
	shr.u64 	%rd81660, %rd81659, 1;
	add.s64 	%rd6211, %rd81661, %rd81660;
	shl.b64 	%rd69330, %rd6211, 2;
	add.s64 	%rd69331, %rd4923, %rd69330;
	ld.u32 	%r12246, [%rd69331];
	setp.ge.s32 	%p8839, %r12246, %r829;
	@%p8839 bra 	$L__BB1_3085;
	add.s64 	%rd81661, %rd6211, 1;
	not.b64 	%rd69332, %rd81660;
	add.s64 	%rd81660, %rd81659, %rd69332;
$L__BB1_3085:
	setp.ne.s64 	%p8840, %rd81660, 0;
	mov.u64 	%rd81659, %rd81660;
	@%p8840 bra 	$L__BB1_3083;
	cvt.u32.u64 	%r831, %rd81661;
	mov.b64 	%rd81665, 0;
	mov.u64 	%rd81663, %rd5;
$L__BB1_3087:
	shr.u64 	%rd81664, %rd81663, 1;
	add.s64 	%rd6219, %rd81665, %rd81664;
	shl.b64 	%rd69334, %rd6219, 2;
	add.s64 	%rd69335, %rd4923, %rd69334;
	ld.u32 	%r12247, [%rd69335];
	setp.ge.s32 	%p8841, %r12247, %r830;
	@%p8841 bra 	$L__BB1_3089;
	add.s64 	%rd81665, %rd6219, 1;
	not.b64 	%rd69336, %rd81664;
	add.s64 	%rd81664, %rd81663, %rd69336;
$L__BB1_3089:
	setp.ne.s64 	%p8842, %rd81664, 0;
	mov.u64 	%rd81663, %rd81664;
	@%p8842 bra 	$L__BB1_3087;
	cvt.u32.u64 	%r832, %rd81665;
	mov.b64 	%rd81669, 0;
	mov.u64 	%rd81667, %rd5;
$L__BB1_3091:
	shr.u64 	%rd81668, %rd81667, 1;
	add.s64 	%rd6227, %rd81669, %rd81668;
	shl.b64 	%rd69338, %rd6227, 2;
	add.s64 	%rd69339, %rd4940, %rd69338;
	ld.u32 	%r12248, [%rd69339];
	setp.ge.s32 	%p8843, %r12248, %r831;
	@%p8843 bra 	$L__BB1_3093;
	add.s64 	%rd81669, %rd6227, 1;
	not.b64 	%rd69340, %rd81668;
	add.s64 	%rd81668, %rd81667, %rd69340;
$L__BB1_3093:
	setp.ne.s64 	%p8844, %rd81668, 0;
	mov.u64 	%rd81667, %rd81668;
	@%p8844 bra 	$L__BB1_3091;
	cvt.u32.u64 	%r833, %rd81669;
	mov.b64 	%rd81673, 0;
	mov.u64 	%rd81671, %rd5;
$L__BB1_3095:
	shr.u64 	%rd81672, %rd81671, 1;
	add.s64 	%rd6235, %rd81673, %rd81672;
	shl.b64 	%rd69342, %rd6235, 2;
	add.s64 	%rd69343, %rd4940, %rd69342;
	ld.u32 	%r12249, [%rd69343];
	setp.ge.s32 	%p8845, %r12249, %r832;
	@%p8845 bra 	$L__BB1_3097;
	add.s64 	%rd81673, %rd6235, 1;
	not.b64 	%rd69344, %rd81672;
	add.s64 	%rd81672, %rd81671, %rd69344;
$L__BB1_3097:
	setp.ne.s64 	%p8846, %rd81672, 0;
	mov.u64 	%rd81671, %rd81672;
	@%p8846 bra 	$L__BB1_3095;
	cvt.u32.u64 	%r834, %rd81673;
	mov.b64 	%rd81677, 0;
	mov.u64 	%rd81675, %rd5;
$L__BB1_3099:
	shr.u64 	%rd81676, %rd81675, 1;
	add.s64 	%rd6243, %rd81677, %rd81676;
	shl.b64 	%rd69346, %rd6243, 2;
	add.s64 	%rd69347, %rd4957, %rd69346;
	ld.u32 	%r12250, [%rd69347];
	setp.ge.s32 	%p8847, %r12250, %r833;
	@%p8847 bra 	$L__BB1_3101;
	add.s64 	%rd81677, %rd6243, 1;
	not.b64 	%rd69348, %rd81676;
	add.s64 	%rd81676, %rd81675, %rd69348;
$L__BB1_3101:
	setp.ne.s64 	%p8848, %rd81676, 0;
	mov.u64 	%rd81675, %rd81676;
	@%p8848 bra 	$L__BB1_3099;
	cvt.u32.u64 	%r835, %rd81677;
	mov.b64 	%rd81681, 0;
	mov.u64 	%rd81679, %rd5;
$L__BB1_3103:
	shr.u64 	%rd81680, %rd81679, 1;
	add.s64 	%rd6251, %rd81681, %rd81680;
	shl.b64 	%rd69350, %rd6251, 2;
	add.s64 	%rd69351, %rd4957, %rd69350;
	ld.u32 	%r12251, [%rd69351];
	setp.ge.s32 	%p8849, %r12251, %r834;
	@%p8849 bra 	$L__BB1_3105;
	add.s64 	%rd81681, %rd6251, 1;
	not.b64 	%rd69352, %rd81680;
	add.s64 	%rd81680, %rd81679, %rd69352;
$L__BB1_3105:
	setp.ne.s64 	%p8850, %rd81680, 0;
	mov.u64 	%rd81679, %rd81680;
	@%p8850 bra 	$L__BB1_3103;
	cvt.u32.u64 	%r836, %rd81681;
	mov.b64 	%rd81685, 0;
	mov.u64 	%rd81683, %rd5;
$L__BB1_3107:
	shr.u64 	%rd81684, %rd81683, 1;
	add.s64 	%rd6259, %rd81685, %rd81684;
	shl.b64 	%rd69354, %rd6259, 2;
	add.s64 	%rd69355, %rd4974, %rd69354;
	ld.u32 	%r12252, [%rd69355];
	setp.ge.s32 	%p8851, %r12252, %r835;
	@%p8851 bra 	$L__BB1_3109;
	add.s64 	%rd81685, %rd6259, 1;
	not.b64 	%rd69356, %rd81684;
	add.s64 	%rd81684, %rd81683, %rd69356;
$L__BB1_3109:
	setp.ne.s64 	%p8852, %rd81684, 0;
	mov.u64 	%rd81683, %rd81684;
	@%p8852 bra 	$L__BB1_3107;
	cvt.u32.u64 	%r837, %rd81685;
	mov.b64 	%rd81689, 0;
	mov.u64 	%rd81687, %rd5;
$L__BB1_3111:
	shr.u64 	%rd81688, %rd81687, 1;
	add.s64 	%rd6267, %rd81689, %rd81688;
	shl.b64 	%rd69358, %rd6267, 2;
	add.s64 	%rd69359, %rd4974, %rd69358;
	ld.u32 	%r12253, [%rd69359];
	setp.ge.s32 	%p8853, %r12253, %r836;
	@%p8853 bra 	$L__BB1_3113;
	add.s64 	%rd81689, %rd6267, 1;
	not.b64 	%rd69360, %rd81688;
	add.s64 	%rd81688, %rd81687, %rd69360;
$L__BB1_3113:
	setp.ne.s64 	%p8854, %rd81688, 0;
	mov.u64 	%rd81687, %rd81688;
	@%p8854 bra 	$L__BB1_3111;
	cvt.u32.u64 	%r838, %rd81689;
	mov.b64 	%rd81693, 0;
	mov.u64 	%rd81691, %rd5;
$L__BB1_3115:
	shr.u64 	%rd81692, %rd81691, 1;
	add.s64 	%rd6275, %rd81693, %rd81692;
	shl.b64 	%rd69362, %rd6275, 2;
	add.s64 	%rd69363, %rd4991, %rd69362;
	ld.u32 	%r12254, [%rd69363];
	setp.ge.s32 	%p8855, %r12254, %r837;
	@%p8855 bra 	$L__BB1_3117;
	add.s64 	%rd81693, %rd6275, 1;
	not.b64 	%rd69364, %rd81692;
	add.s64 	%rd81692, %rd81691, %rd69364;
$L__BB1_3117:
	setp.ne.s64 	%p8856, %rd81692, 0;
	mov.u64 	%rd81691, %rd81692;
	@%p8856 bra 	$L__BB1_3115;
	cvt.u32.u64 	%r839, %rd81693;
	mov.b64 	%rd81697, 0;
	mov.u64 	%rd81695, %rd5;
$L__BB1_3119:
	shr.u64 	%rd81696, %rd81695, 1;
	add.s64 	%rd6283, %rd81697, %rd81696;
	shl.b64 	%rd69366, %rd6283, 2;
	add.s64 	%rd69367, %rd4991, %rd69366;
	ld.u32 	%r12255, [%rd69367];
	setp.ge.s32 	%p8857, %r12255, %r838;
	@%p8857 bra 	$L__BB1_3121;
	add.s64 	%rd81697, %rd6283, 1;
	not.b64 	%rd69368, %rd81696;
	add.s64 	%rd81696, %rd81695, %rd69368;
$L__BB1_3121:
	setp.ne.s64 	%p8858, %rd81696, 0;
	mov.u64 	%rd81695, %rd81696;
	@%p8858 bra 	$L__BB1_3119;
	cvt.u32.u64 	%r12256, %rd81697;
	setp.lt.s32 	%p8859, %r839, %r12256;
	selp.b32 	%r840, %r651, %r673, %p8859;
	selp.b32 	%r841, %r673, %r651, %p8859;
	mov.b64 	%rd81701, 0;
	mov.u64 	%rd81699, %rd5;
$L__BB1_3123:
	shr.u64 	%rd81700, %rd81699, 1;
	add.s64 	%rd6291, %rd81701, %rd81700;
	shl.b64 	%rd69370, %rd6291, 2;
	add.s64 	%rd69371, %rd4838, %rd69370;
	ld.u32 	%r12257, [%rd69371];
	setp.ge.s32 	%p8860, %r12257, %r694;
	@%p8860 bra 	$L__BB1_3125;
	add.s64 	%rd81701, %rd6291, 1;
	not.b64 	%rd69372, %rd81700;
	add.s64 	%rd81700, %rd81699, %rd69372;
$L__BB1_3125:
	setp.ne.s64 	%p8861, %rd81700, 0;
	mov.u64 	%rd81699, %rd81700;
	@%p8861 bra 	$L__BB1_3123;
	cvt.u32.u64 	%r842, %rd81701;
	mov.b64 	%rd81705, 0;
	mov.u64 	%rd81703, %rd5;
$L__BB1_3127:
	shr.u64 	%rd81704, %rd81703, 1;
	add.s64 	%rd6299, %rd81705, %rd81704;
	shl.b64 	%rd69374, %rd6299, 2;
	add.s64 	%rd69375, %rd4838, %rd69374;
	ld.u32 	%r12258, [%rd69375];
	setp.ge.s32 	%p8862, %r12258, %r672;
	@%p8862 bra 	$L__BB1_3129;
	add.s64 	%rd81705, %rd6299, 1;
	not.b64 	%rd69376, %rd81704;
	add.s64 	%rd81704, %rd81703, %rd69376;
$L__BB1_3129:
	setp.ne.s64 	%p8863, %rd81704, 0;
	mov.u64 	%rd81703, %rd81704;
	@%p8863 bra 	$L__BB1_3127;
	cvt.u32.u64 	%r843, %rd81705;
	mov.b64 	%rd81709, 0;
	mov.u64 	%rd81707, %rd5;
$L__BB1_3131:
	shr.u64 	%rd81708, %rd81707, 1;
	add.s64 	%rd6307, %rd81709, %rd81708;
	shl.b64 	%rd69378, %rd6307, 2;
	add.s64 	%rd69379, %rd4855, %rd69378;
	ld.u32 	%r12259, [%rd69379];
	setp.ge.s32 	%p8864, %r12259, %r842;
	@%p8864 bra 	$L__BB1_3133;
	add.s64 	%rd81709, %rd6307, 1;
	not.b64 	%rd69380, %rd81708;
	add.s64 	%rd81708, %rd81707, %rd69380;
$L__BB1_3133:
	setp.ne.s64 	%p8865, %rd81708, 0;
	mov.u64 	%rd81707, %rd81708;
	@%p8865 bra 	$L__BB1_3131;
	cvt.u32.u64 	%r844, %rd81709;
	mov.b64 	%rd81713, 0;
	mov.u64 	%rd81711, %rd5;
$L__BB1_3135:
	shr.u64 	%rd81712, %rd81711, 1;
	add.s64 	%rd6315, %rd81713, %rd81712;
	shl.b64 	%rd69382, %rd6315, 2;
	add.s64 	%rd69383, %rd4855, %rd69382;
	ld.u32 	%r12260, [%rd69383];
	setp.ge.s32 	%p8866, %r12260, %r843;
	@%p8866 bra 	$L__BB1_3137;
	add.s64 	%rd81713, %rd6315, 1;
	not.b64 	%rd69384, %rd81712;
	add.s64 	%rd81712, %rd81711, %rd69384;
$L__BB1_3137:
	setp.ne.s64 	%p8867, %rd81712, 0;
	mov.u64 	%rd81711, %rd81712;
	@%p8867 bra 	$L__BB1_3135;
	cvt.u32.u64 	%r845, %rd81713;
	mov.b64 	%rd81717, 0;
	mov.u64 	%rd81715, %rd5;
$L__BB1_3139:
	shr.u64 	%rd81716, %rd81715, 1;
	add.s64 	%rd6323, %rd81717, %rd81716;
	shl.b64 	%rd69386, %rd6323, 2;
	add.s64 	%rd69387, %rd4872, %rd69386;
	ld.u32 	%r12261, [%rd69387];
	setp.ge.s32 	%p8868, %r12261, %r844;
	@%p8868 bra 	$L__BB1_3141;
	add.s64 	%rd81717, %rd6323, 1;
	not.b64 	%rd69388, %rd81716;
	add.s64 	%rd81716, %rd81715, %rd69388;
$L__BB1_3141:
	setp.ne.s64 	%p8869, %rd81716, 0;
	mov.u64 	%rd81715, %rd81716;
	@%p8869 bra 	$L__BB1_3139;
	cvt.u32.u64 	%r846, %rd81717;
	mov.b64 	%rd81721, 0;
	mov.u64 	%rd81719, %rd5;
$L__BB1_3143:
	shr.u64 	%rd81720, %rd81719, 1;
	add.s64 	%rd6331, %rd81721, %rd81720;
	shl.b64 	%rd69390, %rd6331, 2;
	add.s64 	%rd69391, %rd4872, %rd69390;
	ld.u32 	%r12262, [%rd69391];
	setp.ge.s32 	%p8870, %r12262, %r845;
	@%p8870 bra 	$L__BB1_3145;
	add.s64 	%rd81721, %rd6331, 1;
	not.b64 	%rd69392, %rd81720;
	add.s64 	%rd81720, %rd81719, %rd69392;
$L__BB1_3145:
	setp.ne.s64 	%p8871, %rd81720, 0;
	mov.u64 	%rd81719, %rd81720;
	@%p8871 bra 	$L__BB1_3143;
	cvt.u32.u64 	%r847, %rd81721;
	mov.b64 	%rd81725, 0;
	mov.u64 	%rd81723, %rd5;
$L__BB1_3147:
	shr.u64 	%rd81724, %rd81723, 1;
	add.s64 	%rd6339, %rd81725, %rd81724;
	shl.b64 	%rd69394, %rd6339, 2;
	add.s64 	%rd69395, %rd4889, %rd69394;
	ld.u32 	%r12263, [%rd69395];
	setp.ge.s32 	%p8872, %r12263, %r846;
	@%p8872 bra 	$L__BB1_3149;
	add.s64 	%rd81725, %rd6339, 1;
	not.b64 	%rd69396, %rd81724;
	add.s64 	%rd81724, %rd81723, %rd69396;
$L__BB1_3149:
	setp.ne.s64 	%p8873, %rd81724, 0;
	mov.u64 	%rd81723, %rd81724;
	@%p8873 bra 	$L__BB1_3147;
	cvt.u32.u64 	%r848, %rd81725;
	mov.b64 	%rd81729, 0;
	mov.u64 	%rd81727, %rd5;
$L__BB1_3151:
	shr.u64 	%rd81728, %rd81727, 1;
	add.s64 	%rd6347, %rd81729, %rd81728;
	shl.b64 	%rd69398, %rd6347, 2;
	add.s64 	%rd69399, %rd4889, %rd69398;
	ld.u32 	%r12264, [%rd69399];
	setp.ge.s32 	%p8874, %r12264, %r847;
	@%p8874 bra 	$L__BB1_3153;
	add.s64 	%rd81729, %rd6347, 1;
	not.b64 	%rd69400, %rd81728;
	add.s64 	%rd81728, %rd81727, %rd69400;
$L__BB1_3153:
	setp.ne.s64 	%p8875, %rd81728, 0;
	mov.u64 	%rd81727, %rd81728;
	@%p8875 bra 	$L__BB1_3151;
	cvt.u32.u64 	%r849, %rd81729;
	mov.b64 	%rd81733, 0;
	mov.u64 	%rd81731, %rd5;
$L__BB1_3155:
	shr.u64 	%rd81732, %rd81731, 1;
	add.s64 	%rd6355, %rd81733, %rd81732;
	shl.b64 	%rd69402, %rd6355, 2;
	add.s64 	%rd69403, %rd4906, %rd69402;
	ld.u32 	%r12265, [%rd69403];
	setp.ge.s32 	%p8876, %r12265, %r848;
	@%p8876 bra 	$L__BB1_3157;
	add.s64 	%rd81733, %rd6355, 1;
	not.b64 	%rd69404, %rd81732;
	add.s64 	%rd81732, %rd81731, %rd69404;
$L__BB1_3157:
	setp.ne.s64 	%p8877, %rd81732, 0;
	mov.u64 	%rd81731, %rd81732;
	@%p8877 bra 	$L__BB1_3155;
	cvt.u32.u64 	%r850, %rd81733;
	mov.b64 	%rd81737, 0;
	mov.u64 	%rd81735, %rd5;
$L__BB1_3159:
	shr.u64 	%rd81736, %rd81735, 1;
	add.s64 	%rd6363, %rd81737, %rd81736;
	shl.b64 	%rd69406, %rd6363, 2;
	add.s64 	%rd69407, %rd4906, %rd69406;
	ld.u32 	%r12266, [%rd69407];
	setp.ge.s32 	%p8878, %r12266, %r849;
	@%p8878 bra 	$L__BB1_3161;
	add.s64 	%rd81737, %rd6363, 1;
	not.b64 	%rd69408, %rd81736;
	add.s64 	%rd81736, %rd81735, %rd69408;
$L__BB1_3161:
	setp.ne.s64 	%p8879, %rd81736, 0;
	mov.u64 	%rd81735, %rd81736;
	@%p8879 bra 	$L__BB1_3159;
	cvt.u32.u64 	%r851, %rd81737;
	mov.b64 	%rd81741, 0;
	mov.u64 	%rd81739, %rd5;
$L__BB1_3163:
	shr.u64 	%rd81740, %rd81739, 1;
	add.s64 	%rd6371, %rd81741, %rd81740;
	shl.b64 	%rd69410, %rd6371, 2;
	add.s64 	%rd69411, %rd4923, %rd69410;
	ld.u32 	%r12267, [%rd69411];
	setp.ge.s32 	%p8880, %r12267, %r850;
	@%p8880 bra 	$L__BB1_3165;
	add.s64 	%rd81741, %rd6371, 1;
	not.b64 	%rd69412, %rd81740;
	add.s64 	%rd81740, %rd81739, %rd69412;
$L__BB1_3165:
	setp.ne.s64 	%p8881, %rd81740, 0;
	mov.u64 	%rd81739, %rd81740;
	@%p8881 bra 	$L__BB1_3163;
	cvt.u32.u64 	%r852, %rd81741;
	mov.b64 	%rd81745, 0;
	mov.u64 	%rd81743, %rd5;
$L__BB1_3167:
	shr.u64 	%rd81744, %rd81743, 1;
	add.s64 	%rd6379, %rd81745, %rd81744;
	shl.b64 	%rd69414, %rd6379, 2;
	add.s64 	%rd69415, %rd4923, %rd69414;
	ld.u32 	%r12268, [%rd69415];
	setp.ge.s32 	%p8882, %r12268, %r851;
	@%p8882 bra 	$L__BB1_3169;
	add.s64 	%rd81745, %rd6379, 1;
	not.b64 	%rd69416, %rd81744;
	add.s64 	%rd81744, %rd81743, %rd69416;
$L__BB1_3169:
	setp.ne.s64 	%p8883, %rd81744, 0;
	mov.u64 	%rd81743, %rd81744;
	@%p8883 bra 	$L__BB1_3167;
	cvt.u32.u64 	%r853, %rd81745;
	mov.b64 	%rd81749, 0;
	mov.u64 	%rd81747, %rd5;
$L__BB1_3171:
	shr.u64 	%rd81748, %rd81747, 1;
	add.s64 	%rd6387, %rd81749, %rd81748;
	shl.b64 	%rd69418, %rd6387, 2;
	add.s64 	%rd69419, %rd4940, %rd69418;
	ld.u32 	%r12269, [%rd69419];
	setp.ge.s32 	%p8884, %r12269, %r852;
	@%p8884 bra 	$L__BB1_3173;
	add.s64 	%rd81749, %rd6387, 1;
	not.b64 	%rd69420, %rd81748;
	add.s64 	%rd81748, %rd81747, %rd69420;
$L__BB1_3173:
	setp.ne.s64 	%p8885, %rd81748, 0;
	mov.u64 	%rd81747, %rd81748;
	@%p8885 bra 	$L__BB1_3171;
	cvt.u32.u64 	%r854, %rd81749;
	mov.b64 	%rd81753, 0;
	mov.u64 	%rd81751, %rd5;
$L__BB1_3175:
	shr.u64 	%rd81752, %rd81751, 1;
	add.s64 	%rd6395, %rd81753, %rd81752;
	shl.b64 	%rd69422, %rd6395, 2;
	add.s64 	%rd69423, %rd4940, %rd69422;
	ld.u32 	%r12270, [%rd69423];
	setp.ge.s32 	%p8886, %r12270, %r853;
	@%p8886 bra 	$L__BB1_3177;
	add.s64 	%rd81753, %rd6395, 1;
	not.b64 	%rd69424, %rd81752;
	add.s64 	%rd81752, %rd81751, %rd69424;
$L__BB1_3177:
	setp.ne.s64 	%p8887, %rd81752, 0;
	mov.u64 	%rd81751, %rd81752;
	@%p8887 bra 	$L__BB1_3175;
	cvt.u32.u64 	%r855, %rd81753;
	mov.b64 	%rd81757, 0;
	mov.u64 	%rd81755, %rd5;
$L__BB1_3179:
	shr.u64 	%rd81756, %rd81755, 1;
	add.s64 	%rd6403, %rd81757, %rd81756;
	shl.b64 	%rd69426, %rd6403, 2;
	add.s64 	%rd69427, %rd4957, %rd69426;
	ld.u32 	%r12271, [%rd69427];
	setp.ge.s32 	%p8888, %r12271, %r854;
	@%p8888 bra 	$L__BB1_3181;
	add.s64 	%rd81757, %rd6403, 1;
	not.b64 	%rd69428, %rd81756;
	add.s64 	%rd81756, %rd81755, %rd69428;
$L__BB1_3181:
	setp.ne.s64 	%p8889, %rd81756, 0;
	mov.u64 	%rd81755, %rd81756;
	@%p8889 bra 	$L__BB1_3179;
	cvt.u32.u64 	%r856, %rd81757;
	mov.b64 	%rd81761, 0;
	mov.u64 	%rd81759, %rd5;
$L__BB1_3183:
	shr.u64 	%rd81760, %rd81759, 1;
	add.s64 	%rd6411, %rd81761, %rd81760;
	shl.b64 	%rd69430, %rd6411, 2;
	add.s64 	%rd69431, %rd4957, %rd69430;
	ld.u32 	%r12272, [%rd69431];
	setp.ge.s32 	%p8890, %r12272, %r855;
	@%p8890 bra 	$L__BB1_3185;
	add.s64 	%rd81761, %rd6411, 1;
	not.b64 	%rd69432, %rd81760;
	add.s64 	%rd81760, %rd81759, %rd69432;
$L__BB1_3185:
	setp.ne.s64 	%p8891, %rd81760, 0;
	mov.u64 	%rd81759, %rd81760;
	@%p8891 bra 	$L__BB1_3183;
	cvt.u32.u64 	%r857, %rd81761;
	mov.b64 	%rd81765, 0;
	mov.u64 	%rd81763, %rd5;
$L__BB1_3187:
	shr.u64 	%rd81764, %rd81763, 1;
	add.s64 	%rd6419, %rd81765, %rd81764;
	shl.b64 	%rd69434, %rd6419, 2;
	add.s64 	%rd69435, %rd4974, %rd69434;
	ld.u32 	%r12273, [%rd69435];
	setp.ge.s32 	%p8892, %r12273, %r856;
	@%p8892 bra 	$L__BB1_3189;
	add.s64 	%rd81765, %rd6419, 1;
	not.b64 	%rd69436, %rd81764;
	add.s64 	%rd81764, %rd81763, %rd69436;
$L__BB1_3189:
	setp.ne.s64 	%p8893, %rd81764, 0;
	mov.u64 	%rd81763, %rd81764;
	@%p8893 bra 	$L__BB1_3187;
	cvt.u32.u64 	%r858, %rd81765;
	mov.b64 	%rd81769, 0;
	mov.u64 	%rd81767, %rd5;
$L__BB1_3191:
	shr.u64 	%rd81768, %rd81767, 1;
	add.s64 	%rd6427, %rd81769, %rd81768;
	shl.b64 	%rd69438, %rd6427, 2;
	add.s64 	%rd69439, %rd4974, %rd69438;
	ld.u32 	%r12274, [%rd69439];
	setp.ge.s32 	%p8894, %r12274, %r857;
	@%p8894 bra 	$L__BB1_3193;
	add.s64 	%rd81769, %rd6427, 1;
	not.b64 	%rd69440, %rd81768;
	add.s64 	%rd81768, %rd81767, %rd69440;
$L__BB1_3193:
	setp.ne.s64 	%p8895, %rd81768, 0;
	mov.u64 	%rd81767, %rd81768;
	@%p8895 bra 	$L__BB1_3191;
	cvt.u32.u64 	%r859, %rd81769;
	mov.b64 	%rd81773, 0;
	mov.u64 	%rd81771, %rd5;
$L__BB1_3195:
	shr.u64 	%rd81772, %rd81771, 1;
	add.s64 	%rd6435, %rd81773, %rd81772;
	shl.b64 	%rd69442, %rd6435, 2;
	add.s64 	%rd69443, %rd4991, %rd69442;
	ld.u32 	%r12275, [%rd69443];
	setp.ge.s32 	%p8896, %r12275, %r858;
	@%p8896 bra 	$L__BB1_3197;
	add.s64 	%rd81773, %rd6435, 1;
	not.b64 	%rd69444, %rd81772;
	add.s64 	%rd81772, %rd81771, %rd69444;
$L__BB1_3197:
	setp.ne.s64 	%p8897, %rd81772, 0;
	mov.u64 	%rd81771, %rd81772;
	@%p8897 bra 	$L__BB1_3195;
	cvt.u32.u64 	%r860, %rd81773;
	mov.b64 	%rd81777, 0;
	mov.u64 	%rd81775, %rd5;
$L__BB1_3199:
	shr.u64 	%rd81776, %rd81775, 1;
	add.s64 	%rd6443, %rd81777, %rd81776;
	shl.b64 	%rd69446, %rd6443, 2;
	add.s64 	%rd69447, %rd4991, %rd69446;
	ld.u32 	%r12276, [%rd69447];
	setp.ge.s32 	%p8898, %r12276, %r859;
	@%p8898 bra 	$L__BB1_3201;
	add.s64 	%rd81777, %rd6443, 1;
	not.b64 	%rd69448, %rd81776;
	add.s64 	%rd81776, %rd81775, %rd69448;
$L__BB1_3201:
	setp.ne.s64 	%p8899, %rd81776, 0;
	mov.u64 	%rd81775, %rd81776;
	@%p8899 bra 	$L__BB1_3199;
	cvt.u32.u64 	%r12277, %rd81777;
	setp.lt.s32 	%p8900, %r860, %r12277;
	selp.b32 	%r861, %r672, %r694, %p8900;
	selp.b32 	%r862, %r694, %r672, %p8900;
	ld.global.u64 	%rd6448, [%rd4];
	mov.b64 	%rd81781, 0;
	mov.u64 	%rd81779, %rd5;
$L__BB1_3203:
	shr.u64 	%rd81780, %rd81779, 1;
	add.s64 	%rd6452, %rd81781, %rd81780;
	shl.b64 	%rd69450, %rd6452, 2;
	add.s64 	%rd69451, %rd6448, %rd69450;
	ld.u32 	%r12278, [%rd69451];
	setp.ge.s32 	%p8901, %r12278, %r736;
	@%p8901 bra 	$L__BB1_3205;
	add.s64 	%rd81781, %rd6452, 1;
	not.b64 	%rd69452, %rd81780;
	add.s64 	%rd81780, %rd81779, %rd69452;
$L__BB1_3205:
	setp.ne.s64 	%p8902, %rd81780, 0;
	mov.u64 	%rd81779, %rd81780;
	@%p8902 bra 	$L__BB1_3203;
	cvt.u32.u64 	%r863, %rd81781;
	mov.b64 	%rd81785, 0;
	mov.u64 	%rd81783, %rd5;
$L__BB1_3207:
	shr.u64 	%rd81784, %rd81783, 1;
	add.s64 	%rd6460, %rd81785, %rd81784;
	shl.b64 	%rd69454, %rd6460, 2;
	add.s64 	%rd69455, %rd6448, %rd69454;
	ld.u32 	%r12279, [%rd69455];
	setp.ge.s32 	%p8903, %r12279, %r714;
	@%p8903 bra 	$L__BB1_3209;
	add.s64 	%rd81785, %rd6460, 1;
	not.b64 	%rd69456, %rd81784;
	add.s64 	%rd81784, %rd81783, %rd69456;
$L__BB1_3209:
	setp.ne.s64 	%p8904, %rd81784, 0;
	mov.u64 	%rd81783, %rd81784;
	@%p8904 bra 	$L__BB1_3207;
	cvt.u32.u64 	%r864, %rd81785;
	ld.global.u64 	%rd6465, [%rd4+8];
	mov.b64 	%rd81789, 0;
	mov.u64 	%rd81787, %rd5;
$L__BB1_3211:
	shr.u64 	%rd81788, %rd81787, 1;
	add.s64 	%rd6469, %rd81789, %rd81788;
	shl.b64 	%rd69458, %rd6469, 2;
	add.s64 	%rd69459, %rd6465, %rd69458;
	ld.u32 	%r12280, [%rd69459];
	setp.ge.s32 	%p8905, %r12280, %r863;
	@%p8905 bra 	$L__BB1_3213;
	add.s64 	%rd81789, %rd6469, 1;
	not.b64 	%rd69460, %rd81788;
	add.s64 	%rd81788, %rd81787, %rd69460;
$L__BB1_3213:
	setp.ne.s64 	%p8906, %rd81788, 0;
	mov.u64 	%rd81787, %rd81788;
	@%p8906 bra 	$L__BB1_3211;
	cvt.u32.u64 	%r865, %rd81789;
	mov.b64 	%rd81793, 0;
	mov.u64 	%rd81791, %rd5;
$L__BB1_3215:
	shr.u64 	%rd81792, %rd81791, 1;
	add.s64 	%rd6477, %rd81793, %rd81792;
	shl.b64 	%rd69462, %rd6477, 2;
	add.s64 	%rd69463, %rd6465, %rd69462;
	ld.u32 	%r12281, [%rd69463];
	setp.ge.s32 	%p8907, %r12281, %r864;
	@%p8907 bra 	$L__BB1_3217;
	add.s64 	%rd81793, %rd6477, 1;
	not.b64 	%rd69464, %rd81792;
	add.s64 	%rd81792, %rd81791, %rd69464;
$L__BB1_3217:
	setp.ne.s64 	%p8908, %rd81792, 0;
	mov.u64 	%rd81791, %rd81792;
	@%p8908 bra 	$L__BB1_3215;
	cvt.u32.u64 	%r866, %rd81793;
	ld.global.u64 	%rd6482, [%rd4+16];
	mov.b64 	%rd81797, 0;
	mov.u64 	%rd81795, %rd5;
$L__BB1_3219:
	shr.u64 	%rd81796, %rd81795, 1;
	add.s64 	%rd6486, %rd81797, %rd81796;
	shl.b64 	%rd69466, %rd6486, 2;
	add.s64 	%rd69467, %rd6482, %rd69466;
	ld.u32 	%r12282, [%rd69467];
	setp.ge.s32 	%p8909, %r12282, %r865;
	@%p8909 bra 	$L__BB1_3221;
	add.s64 	%rd81797, %rd6486, 1;
	not.b64 	%rd69468, %rd81796;
	add.s64 	%rd81796, %rd81795, %rd69468;
$L__BB1_3221:
	setp.ne.s64 	%p8910, %rd81796, 0;
	mov.u64 	%rd81795, %rd81796;
	@%p8910 bra 	$L__BB1_3219;
	cvt.u32.u64 	%r867, %rd81797;
	mov.b64 	%rd81801, 0;
	mov.u64 	%rd81799, %rd5;
$L__BB1_3223:
	shr.u64 	%rd81800, %rd81799, 1;
	add.s64 	%rd6494, %rd81801, %rd81800;
	shl.b64 	%rd69470, %rd6494, 2;
	add.s64 	%rd69471, %rd6482, %rd69470;
	ld.u32 	%r12283, [%rd69471];
	setp.ge.s32 	%p8911, %r12283, %r866;
	@%p8911 bra 	$L__BB1_3225;
	add.s64 	%rd81801, %rd6494, 1;
	not.b64 	%rd69472, %rd81800;
	add.s64 	%rd81800, %rd81799, %rd69472;
$L__BB1_3225:
	setp.ne.s64 	%p8912, %rd81800, 0;
	mov.u64 	%rd81799, %rd81800;
	@%p8912 bra 	$L__BB1_3223;
	cvt.u32.u64 	%r868, %rd81801;
	ld.global.u64 	%rd6499, [%rd4+24];
	mov.b64 	%rd81805, 0;
	mov.u64 	%rd81803, %rd5;
$L__BB1_3227:
	shr.u64 	%rd81804, %rd81803, 1;
	add.s64 	%rd6503, %rd81805, %rd81804;
	shl.b64 	%rd69474, %rd6503, 2;
	add.s64 	%rd69475, %rd6499, %rd69474;
	ld.u32 	%r12284, [%rd69475];
	setp.ge.s32 	%p8913, %r12284, %r867;
	@%p8913 bra 	$L__BB1_3229;
	add.s64 	%rd81805, %rd6503, 1;
	not.b64 	%rd69476, %rd81804;
	add.s64 	%rd81804, %rd81803, %rd69476;
$L__BB1_3229:
	setp.ne.s64 	%p8914, %rd81804, 0;
	mov.u64 	%rd81803, %rd81804;
	@%p8914 bra 	$L__BB1_3227;
	cvt.u32.u64 	%r869, %rd81805;
	mov.b64 	%rd81809, 0;
	mov.u64 	%rd81807, %rd5;
$L__BB1_3231:
	shr.u64 	%rd81808, %rd81807, 1;
	add.s64 	%rd6511, %rd81809, %rd81808;
	shl.b64 	%rd69478, %rd6511, 2;
	add.s64 	%rd69479, %rd6499, %rd69478;
	ld.u32 	%r12285, [%rd69479];
	setp.ge.s32 	%p8915, %r12285, %r868;
	@%p8915 bra 	$L__BB1_3233;
	add.s64 	%rd81809, %rd6511, 1;
	not.b64 	%rd69480, %rd81808;
	add.s64 	%rd81808, %rd81807, %rd69480;
$L__BB1_3233:
	setp.ne.s64 	%p8916, %rd81808, 0;
	mov.u64 	%rd81807, %rd81808;
	@%p8916 bra 	$L__BB1_3231;
	cvt.u32.u64 	%r870, %rd81809;
	ld.global.u64 	%rd6516, [%rd4+32];
	mov.b64 	%rd81813, 0;
	mov.u64 	%rd81811, %rd5;
$L__BB1_3235:
	shr.u64 	%rd81812, %rd81811, 1;
	add.s64 	%rd6520, %rd81813, %rd81812;
	shl.b64 	%rd69482, %rd6520, 2;
	add.s64 	%rd69483, %rd6516, %rd69482;
	ld.u32 	%r12286, [%rd69483];
	setp.ge.s32 	%p8917, %r12286, %r869;
	@%p8917 bra 	$L__BB1_3237;
	add.s64 	%rd81813, %rd6520, 1;
	not.b64 	%rd69484, %rd81812;
	add.s64 	%rd81812, %rd81811, %rd69484;
$L__BB1_3237:
	setp.ne.s64 	%p8918, %rd81812, 0;
	mov.u64 	%rd81811, %rd81812;
	@%p8918 bra 	$L__BB1_3235;
	cvt.u32.u64 	%r871, %rd81813;
	mov.b64 	%rd81817, 0;
	mov.u64 	%rd81815, %rd5;
$L__BB1_3239:
	shr.u64 	%rd81816, %rd81815, 1;
	add.s64 	%rd6528, %rd81817, %rd81816;
	shl.b64 	%rd69486, %rd6528, 2;
	add.s64 	%rd69487, %rd6516, %rd69486;
	ld.u32 	%r12287, [%rd69487];
	setp.ge.s32 	%p8919, %r12287, %r870;
	@%p8919 bra 	$L__BB1_3241;
	add.s64 	%rd81817, %rd6528, 1;
	not.b64 	%rd69488, %rd81816;
	add.s64 	%rd81816, %rd81815, %rd69488;
$L__BB1_3241:
	setp.ne.s64 	%p8920, %rd81816, 0;
	mov.u64 	%rd81815, %rd81816;
	@%p8920 bra 	$L__BB1_3239;
	cvt.u32.u64 	%r872, %rd81817;
	ld.global.u64 	%rd6533, [%rd4+40];
	mov.b64 	%rd81821, 0;
	mov.u64 	%rd81819, %rd5;
$L__BB1_3243:
	shr.u64 	%rd81820, %rd81819, 1;
	add.s64 	%rd6537, %rd81821, %rd81820;
	shl.b64 	%rd69490, %rd6537, 2;
	add.s64 	%rd69491, %rd6533, %rd69490;
	ld.u32 	%r12288, [%rd69491];
	setp.ge.s32 	%p8921, %r12288, %r871;
	@%p8921 bra 	$L__BB1_3245;
	add.s64 	%rd81821, %rd6537, 1;
	not.b64 	%rd69492, %rd81820;
	add.s64 	%rd81820, %rd81819, %rd69492;
$L__BB1_3245:
	setp.ne.s64 	%p8922, %rd81820, 0;
	mov.u64 	%rd81819, %rd81820;
	@%p8922 bra 	$L__BB1_3243;
	cvt.u32.u64 	%r873, %rd81821;
	mov.b64 	%rd81825, 0;
	mov.u64 	%rd81823, %rd5;
$L__BB1_3247:
	shr.u64 	%rd81824, %rd81823, 1;
	add.s64 	%rd6545, %rd81825, %rd81824;
	shl.b64 	%rd69494, %rd6545, 2;
	add.s64 	%rd69495, %rd6533, %rd69494;
	ld.u32 	%r12289, [%rd69495];
	setp.ge.s32 	%p8923, %r12289, %r872;
	@%p8923 bra 	$L__BB1_3249;
	add.s64 	%rd81825, %rd6545, 1;
	not.b64 	%rd69496, %rd81824;
	add.s64 	%rd81824, %rd81823, %rd69496;
$L__BB1_3249:
	setp.ne.s64 	%p8924, %rd81824, 0;
	mov.u64 	%rd81823, %rd81824;
	@%p8924 bra 	$L__BB1_3247;
	cvt.u32.u64 	%r874, %rd81825;
	ld.global.u64 	%rd6550, [%rd4+48];
	mov.b64 	%rd81829, 0;
	mov.u64 	%rd81827, %rd5;
$L__BB1_3251:
	shr.u64 	%rd81828, %rd81827, 1;
	add.s64 	%rd6554, %rd81829, %rd81828;
	shl.b64 	%rd69498, %rd6554, 2;
	add.s64 	%rd69499, %rd6550, %rd69498;
	ld.u32 	%r12290, [%rd69499];
	setp.ge.s32 	%p8925, %r12290, %r873;
	@%p8925 bra 	$L__BB1_3253;
	add.s64 	%rd81829, %rd6554, 1;
	not.b64 	%rd69500, %rd81828;
	add.s64 	%rd81828, %rd81827, %rd69500;
$L__BB1_3253:
	setp.ne.s64 	%p8926, %rd81828, 0;
	mov.u64 	%rd81827, %rd81828;
	@%p8926 bra 	$L__BB1_3251;
	cvt.u32.u64 	%r875, %rd81829;
	mov.b64 	%rd81833, 0;
	mov.u64 	%rd81831, %rd5;
$L__BB1_3255:
	shr.u64 	%rd81832, %rd81831, 1;
	add.s64 	%rd6562, %rd81833, %rd81832;
	shl.b64 	%rd69502, %rd6562, 2;
	add.s64 	%rd69503, %rd6550, %rd69502;
	ld.u32 	%r12291, [%rd69503];
	setp.ge.s32 	%p8927, %r12291, %r874;
	@%p8927 bra 	$L__BB1_3257;
	add.s64 	%rd81833, %rd6562, 1;
	not.b64 	%rd69504, %rd81832;
	add.s64 	%rd81832, %rd81831, %rd69504;
$L__BB1_3257:
	setp.ne.s64 	%p8928, %rd81832, 0;
	mov.u64 	%rd81831, %rd81832;
	@%p8928 bra 	$L__BB1_3255;
	cvt.u32.u64 	%r876, %rd81833;
	ld.global.u64 	%rd6567, [%rd4+56];
	mov.b64 	%rd81837, 0;
	mov.u64 	%rd81835, %rd5;
$L__BB1_3259:
	shr.u64 	%rd81836, %rd81835, 1;
	add.s64 	%rd6571, %rd81837, %rd81836;
	shl.b64 	%rd69506, %rd6571, 2;
	add.s64 	%rd69507, %rd6567, %rd69506;
	ld.u32 	%r12292, [%rd69507];
	setp.ge.s32 	%p8929, %r12292, %r875;
	@%p8929 bra 	$L__BB1_3261;
	add.s64 	%rd81837, %rd6571, 1;
	not.b64 	%rd69508, %rd81836;
	add.s64 	%rd81836, %rd81835, %rd69508;
$L__BB1_3261:
	setp.ne.s64 	%p8930, %rd81836, 0;
	mov.u64 	%rd81835, %rd81836;
	@%p8930 bra 	$L__BB1_3259;
	cvt.u32.u64 	%r877, %rd81837;
	mov.b64 	%rd81841, 0;
	mov.u64 	%rd81839, %rd5;
$L__BB1_3263:
	shr.u64 	%rd81840, %rd81839, 1;
	add.s64 	%rd6579, %rd81841, %rd81840;
	shl.b64 	%rd69510, %rd6579, 2;
	add.s64 	%rd69511, %rd6567, %rd69510;
	ld.u32 	%r12293, [%rd69511];
	setp.ge.s32 	%p8931, %r12293, %r876;
	@%p8931 bra 	$L__BB1_3265;
	add.s64 	%rd81841, %rd6579, 1;
	not.b64 	%rd69512, %rd81840;
	add.s64 	%rd81840, %rd81839, %rd69512;
$L__BB1_3265:
	setp.ne.s64 	%p8932, %rd81840, 0;
	mov.u64 	%rd81839, %rd81840;
	@%p8932 bra 	$L__BB1_3263;
	cvt.u32.u64 	%r878, %rd81841;
	ld.global.u64 	%rd6584, [%rd4+64];
	mov.b64 	%rd81845, 0;
	mov.u64 	%rd81843, %rd5;
$L__BB1_3267:
	shr.u64 	%rd81844, %rd81843, 1;
	add.s64 	%rd6588, %rd81845, %rd81844;
	shl.b64 	%rd69514, %rd6588, 2;
	add.s64 	%rd69515, %rd6584, %rd69514;
	ld.u32 	%r12294, [%rd69515];
	setp.ge.s32 	%p8933, %r12294, %r877;
	@%p8933 bra 	$L__BB1_3269;
	add.s64 	%rd81845, %rd6588, 1;
	not.b64 	%rd69516, %rd81844;
	add.s64 	%rd81844, %rd81843, %rd69516;
$L__BB1_3269:
	setp.ne.s64 	%p8934, %rd81844, 0;
	mov.u64 	%rd81843, %rd81844;
	@%p8934 bra 	$L__BB1_3267;
	cvt.u32.u64 	%r879, %rd81845;
	mov.b64 	%rd81849, 0;
	mov.u64 	%rd81847, %rd5;
$L__BB1_3271:
	shr.u64 	%rd81848, %rd81847, 1;
	add.s64 	%rd6596, %rd81849, %rd81848;
	shl.b64 	%rd69518, %rd6596, 2;
	add.s64 	%rd69519, %rd6584, %rd69518;
	ld.u32 	%r12295, [%rd69519];
	setp.ge.s32 	%p8935, %r12295, %r878;
	@%p8935 bra 	$L__BB1_3273;
	add.s64 	%rd81849, %rd6596, 1;
	not.b64 	%rd69520, %rd81848;
	add.s64 	%rd81848, %rd81847, %rd69520;
$L__BB1_3273:
	setp.ne.s64 	%p8936, %rd81848, 0;
	mov.u64 	%rd81847, %rd81848;
	@%p8936 bra 	$L__BB1_3271;
	cvt.u32.u64 	%r880, %rd81849;
	ld.global.u64 	%rd6601, [%rd4+72];
	mov.b64 	%rd81853, 0;
	mov.u64 	%rd81851, %rd5;
$L__BB1_3275:
	shr.u64 	%rd81852, %rd81851, 1;
	add.s64 	%rd6605, %rd81853, %rd81852;
	shl.b64 	%rd69522, %rd6605, 2;
	add.s64 	%rd69523, %rd6601, %rd69522;
	ld.u32 	%r12296, [%rd69523];
	setp.ge.s32 	%p8937, %r12296, %r879;
	@%p8937 bra 	$L__BB1_3277;
	add.s64 	%rd81853, %rd6605, 1;
	not.b64 	%rd69524, %rd81852;
	add.s64 	%rd81852, %rd81851, %rd69524;
$L__BB1_3277:
	setp.ne.s64 	%p8938, %rd81852, 0;
	mov.u64 	%rd81851, %rd81852;
	@%p8938 bra 	$L__BB1_3275;
	cvt.u32.u64 	%r881, %rd81853;
	mov.b64 	%rd81857, 0;
	mov.u64 	%rd81855, %rd5;
$L__BB1_3279:
	shr.u64 	%rd81856, %rd81855, 1;
	add.s64 	%rd6613, %rd81857, %rd81856;
	shl.b64 	%rd69526, %rd6613, 2;
	add.s64 	%rd69527, %rd6601, %rd69526;
	ld.u32 	%r12297, [%rd69527];
	setp.ge.s32 	%p8939, %r12297, %r880;
	@%p8939 bra 	$L__BB1_3281;
	add.s64 	%rd81857, %rd6613, 1;
	not.b64 	%rd69528, %rd81856;
	add.s64 	%rd81856, %rd81855, %rd69528;
$L__BB1_3281:
	setp.ne.s64 	%p8940, %rd81856, 0;
	mov.u64 	%rd81855, %rd81856;
	@%p8940 bra 	$L__BB1_3279;
	cvt.u32.u64 	%r12298, %rd81857;
	setp.lt.s32 	%p8941, %r881, %r12298;
	selp.b32 	%r882, %r714, %r736, %p8941;
	selp.b32 	%r883, %r736, %r714, %p8941;
	mov.b64 	%rd81861, 0;
	mov.u64 	%rd81859, %rd5;
$L__BB1_3283:
	shr.u64 	%rd81860, %rd81859, 1;
	add.s64 	%rd6621, %rd81861, %rd81860;
	shl.b64 	%rd69530, %rd6621, 2;
	add.s64 	%rd69531, %rd6448, %rd69530;
	ld.u32 	%r12299, [%rd69531];
	setp.ge.s32 	%p8942, %r12299, %r757;
	@%p8942 bra 	$L__BB1_3285;
	add.s64 	%rd81861, %rd6621, 1;
	not.b64 	%rd69532, %rd81860;
	add.s64 	%rd81860, %rd81859, %rd69532;
$L__BB1_3285:
	setp.ne.s64 	%p8943, %rd81860, 0;
	mov.u64 	%rd81859, %rd81860;
	@%p8943 bra 	$L__BB1_3283;
	cvt.u32.u64 	%r884, %rd81861;
	mov.b64 	%rd81865, 0;
	mov.u64 	%rd81863, %rd5;
$L__BB1_3287:
	shr.u64 	%rd81864, %rd81863, 1;
	add.s64 	%rd6629, %rd81865, %rd81864;
	shl.b64 	%rd69534, %rd6629, 2;
	add.s64 	%rd69535, %rd6448, %rd69534;
	ld.u32 	%r12300, [%rd69535];
	setp.ge.s32 	%p8944, %r12300, %r735;
	@%p8944 bra 	$L__BB1_3289;
	add.s64 	%rd81865, %rd6629, 1;
	not.b64 	%rd69536, %rd81864;
	add.s64 	%rd81864, %rd81863, %rd69536;
$L__BB1_3289:
	setp.ne.s64 	%p8945, %rd81864, 0;
	mov.u64 	%rd81863, %rd81864;
	@%p8945 bra 	$L__BB1_3287;
	cvt.u32.u64 	%r885, %rd81865;
	mov.b64 	%rd81869, 0;
	mov.u64 	%rd81867, %rd5;
$L__BB1_3291:
	shr.u64 	%rd81868, %rd81867, 1;
	add.s64 	%rd6637, %rd81869, %rd81868;
	shl.b64 	%rd69538, %rd6637, 2;
	add.s64 	%rd69539, %rd6465, %rd69538;
	ld.u32 	%r12301, [%rd69539];
	setp.ge.s32 	%p8946, %r12301, %r884;
	@%p8946 bra 	$L__BB1_3293;
	add.s64 	%rd81869, %rd6637, 1;
	not.b64 	%rd69540, %rd81868;
	add.s64 	%rd81868, %rd81867, %rd69540;
$L__BB1_3293:
	setp.ne.s64 	%p8947, %rd81868, 0;
	mov.u64 	%rd81867, %rd81868;
	@%p8947 bra 	$L__BB1_3291;
	cvt.u32.u64 	%r886, %rd81869;
	mov.b64 	%rd81873, 0;
	mov.u64 	%rd81871, %rd5;
$L__BB1_3295:
	shr.u64 	%rd81872, %rd81871, 1;
	add.s64 	%rd6645, %rd81873, %rd81872;
	shl.b64 	%rd69542, %rd6645, 2;
	add.s64 	%rd69543, %rd6465, %rd69542;
	ld.u32 	%r12302, [%rd69543];
	setp.ge.s32 	%p8948, %r12302, %r885;
	@%p8948 bra 	$L__BB1_3297;
	add.s64 	%rd81873, %rd6645, 1;
	not.b64 	%rd69544, %rd81872;
	add.s64 	%rd81872, %rd81871, %rd69544;
$L__BB1_3297:
	setp.ne.s64 	%p8949, %rd81872, 0;
	mov.u64 	%rd81871, %rd81872;
	@%p8949 bra 	$L__BB1_3295;
	cvt.u32.u64 	%r887, %rd81873;
	mov.b64 	%rd81877, 0;
	mov.u64 	%rd81875, %rd5;
$L__BB1_3299:
	shr.u64 	%rd81876, %rd81875, 1;
	add.s64 	%rd6653, %rd81877, %rd81876;
	shl.b64 	%rd69546, %rd6653, 2;
	add.s64 	%rd69547, %rd6482, %rd69546;
	ld.u32 	%r12303, [%rd69547];
	setp.ge.s32 	%p8950, %r12303, %r886;
	@%p8950 bra 	$L__BB1_3301;
	add.s64 	%rd81877, %rd6653, 1;
	not.b64 	%rd69548, %rd81876;
	add.s64 	%rd81876, %rd81875, %rd69548;
$L__BB1_3301:
	setp.ne.s64 	%p8951, %rd81876, 0;
	mov.u64 	%rd81875, %rd81876;
	@%p8951 bra 	$L__BB1_3299;
	cvt.u32.u64 	%r888, %rd81877;
	mov.b64 	%rd81881, 0;
	mov.u64 	%rd81879, %rd5;
$L__BB1_3303:
	shr.u64 	%rd81880, %rd81879, 1;
	add.s64 	%rd6661, %rd81881, %rd81880;
	shl.b64 	%rd69550, %rd6661, 2;
	add.s64 	%rd69551, %rd6482, %rd69550;
	ld.u32 	%r12304, [%rd69551];
	setp.ge.s32 	%p8952, %r12304, %r887;
	@%p8952 bra 	$L__BB1_3305;
	add.s64 	%rd81881, %rd6661, 1;
	not.b64 	%rd69552, %rd81880;
	add.s64 	%rd81880, %rd81879, %rd69552;
$L__BB1_3305:
	setp.ne.s64 	%p8953, %rd81880, 0;
	mov.u64 	%rd81879, %rd81880;
	@%p8953 bra 	$L__BB1_3303;
	cvt.u32.u64 	%r889, %rd81881;
	mov.b64 	%rd81885, 0;
	mov.u64 	%rd81883, %rd5;
$L__BB1_3307:
	shr.u64 	%rd81884, %rd81883, 1;
	add.s64 	%rd6669, %rd81885, %rd81884;
	shl.b64 	%rd69554, %rd6669, 2;
	add.s64 	%rd69555, %rd6499, %rd69554;
	ld.u32 	%r12305, [%rd69555];
	setp.ge.s32 	%p8954, %r12305, %r888;
	@%p8954 bra 	$L__BB1_3309;
	add.s64 	%rd81885, %rd6669, 1;
	not.b64 	%rd69556, %rd81884;
	add.s64 	%rd81884, %rd81883, %rd69556;
$L__BB1_3309:
	setp.ne.s64 	%p8955, %rd81884, 0;
	mov.u64 	%rd81883, %rd81884;
	@%p8955 bra 	$L__BB1_3307;
	cvt.u32.u64 	%r890, %rd81885;
	mov.b64 	%rd81889, 0;
	mov.u64 	%rd81887, %rd5;
$L__BB1_3311:
	shr.u64 	%rd81888, %rd81887, 1;
	add.s64 	%rd6677, %rd81889, %rd81888;
	shl.b64 	%rd69558, %rd6677, 2;
	add.s64 	%rd69559, %rd6499, %rd69558;
	ld.u32 	%r12306, [%rd69559];
	setp.ge.s32 	%p8956, %r12306, %r889;
	@%p8956 bra 	$L__BB1_3313;
	add.s64 	%rd81889, %rd6677, 1;
	not.b64 	%rd69560, %rd81888;
	add.s64 	%rd81888, %rd81887, %rd69560;
$L__BB1_3313:
	setp.ne.s64 	%p8957, %rd81888, 0;
	mov.u64 	%rd81887, %rd81888;
	@%p8957 bra 	$L__BB1_3311;
	cvt.u32.u64 	%r891, %rd81889;
	mov.b64 	%rd81893, 0;
	mov.u64 	%rd81891, %rd5;
$L__BB1_3315:
	shr.u64 	%rd81892, %rd81891, 1;
	add.s64 	%rd6685, %rd81893, %rd81892;
	shl.b64 	%rd69562, %rd6685, 2;
	add.s64 	%rd69563, %rd6516, %rd69562;
	ld.u32 	%r12307, [%rd69563];
	setp.ge.s32 	%p8958, %r12307, %r890;
	@%p8958 bra 	$L__BB1_3317;
	add.s64 	%rd81893, %rd6685, 1;
	not.b64 	%rd69564, %rd81892;
	add.s64 	%rd81892, %rd81891, %rd69564;
$L__BB1_3317:
	setp.ne.s64 	%p8959, %rd81892, 0;
	mov.u64 	%rd81891, %rd81892;
	@%p8959 bra 	$L__BB1_3315;
	cvt.u32.u64 	%r892, %rd81893;
	mov.b64 	%rd81897, 0;
	mov.u64 	%rd81895, %rd5;
$L__BB1_3319:
	shr.u64 	%rd81896, %rd81895, 1;
	add.s64 	%rd6693, %rd81897, %rd81896;
	shl.b64 	%rd69566, %rd6693, 2;
	add.s64 	%rd69567, %rd6516, %rd69566;
	ld.u32 	%r12308, [%rd69567];
	setp.ge.s32 	%p8960, %r12308, %r891;
	@%p8960 bra 	$L__BB1_3321;
	add.s64 	%rd81897, %rd6693, 1;
	not.b64 	%rd69568, %rd81896;
	add.s64 	%rd81896, %rd81895, %rd69568;
$L__BB1_3321:
	setp.ne.s64 	%p8961, %rd81896, 0;
	mov.u64 	%rd81895, %rd81896;
	@%p8961 bra 	$L__BB1_3319;
	cvt.u32.u64 	%r893, %rd81897;
	mov.b64 	%rd81901, 0;
	mov.u64 	%rd81899, %rd5;
$L__BB1_3323:
	shr.u64 	%rd81900, %rd81899, 1;
	add.s64 	%rd6701, %rd81901, %rd81900;
	shl.b64 	%rd69570, %rd6701, 2;
	add.s64 	%rd69571, %rd6533, %rd69570;
	ld.u32 	%r12309, [%rd69571];
	setp.ge.s32 	%p8962, %r12309, %r892;
	@%p8962 bra 	$L__BB1_3325;
	add.s64 	%rd81901, %rd6701, 1;
	not.b64 	%rd69572, %rd81900;
	add.s64 	%rd81900, %rd81899, %rd69572;
$L__BB1_3325:
	setp.ne.s64 	%p8963, %rd81900, 0;
	mov.u64 	%rd81899, %rd81900;
	@%p8963 bra 	$L__BB1_3323;
	cvt.u32.u64 	%r894, %rd81901;
	mov.b64 	%rd81905, 0;
	mov.u64 	%rd81903, %rd5;
$L__BB1_3327:
	shr.u64 	%rd81904, %rd81903, 1;
	add.s64 	%rd6709, %rd81905, %rd81904;
	shl.b64 	%rd69574, %rd6709, 2;
	add.s64 	%rd69575, %rd6533, %rd69574;
	ld.u32 	%r12310, [%rd69575];
	setp.ge.s32 	%p8964, %r12310, %r893;
	@%p8964 bra 	$L__BB1_3329;
	add.s64 	%rd81905, %rd6709, 1;
	not.b64 	%rd69576, %rd81904;
	add.s64 	%rd81904, %rd81903, %rd69576;
$L__BB1_3329:
	setp.ne.s64 	%p8965, %rd81904, 0;
	mov.u64 	%rd81903, %rd81904;
	@%p8965 bra 	$L__BB1_3327;
	cvt.u32.u64 	%r895, %rd81905;
	mov.b64 	%rd81909, 0;
	mov.u64 	%rd81907, %rd5;
$L__BB1_3331:
	shr.u64 	%rd81908, %rd81907, 1;
	add.s64 	%rd6717, %rd81909, %rd81908;
	shl.b64 	%rd69578, %rd6717, 2;
	add.s64 	%rd69579, %rd6550, %rd69578;
	ld.u32 	%r12311, [%rd69579];
	setp.ge.s32 	%p8966, %r12311, %r894;
	@%p8966 bra 	$L__BB1_3333;
	add.s64 	%rd81909, %rd6717, 1;
	not.b64 	%rd69580, %rd81908;
	add.s64 	%rd81908, %rd81907, %rd69580;
$L__BB1_3333:
	setp.ne.s64 	%p8967, %rd81908, 0;
	mov.u64 	%rd81907, %rd81908;
	@%p8967 bra 	$L__BB1_3331;
	cvt.u32.u64 	%r896, %rd81909;
	mov.b64 	%rd81913, 0;
	mov.u64 	%rd81911, %rd5;
$L__BB1_3335:
	shr.u64 	%rd81912, %rd81911, 1;
	add.s64 	%rd6725, %rd81913, %rd81912;
	shl.b64 	%rd69582, %rd6725, 2;
	add.s64 	%rd69583, %rd6550, %rd69582;
	ld.u32 	%r12312, [%rd69583];
	setp.ge.s32 	%p8968, %r12312, %r895;
	@%p8968 bra 	$L__BB1_3337;
	add.s64 	%rd81913, %rd6725, 1;
	not.b64 	%rd69584, %rd81912;
	add.s64 	%rd81912, %rd81911, %rd69584;
$L__BB1_3337:
	setp.ne.s64 	%p8969, %rd81912, 0;
	mov.u64 	%rd81911, %rd81912;
	@%p8969 bra 	$L__BB1_3335;
	cvt.u32.u64 	%r897, %rd81913;
	mov.b64 	%rd81917, 0;
	mov.u64 	%rd81915, %rd5;
$L__BB1_3339:
	shr.u64 	%rd81916, %rd81915, 1;
	add.s64 	%rd6733, %rd81917, %rd81916;
	shl.b64 	%rd69586, %rd6733, 2;
	add.s64 	%rd69587, %rd6567, %rd69586;
	ld.u32 	%r12313, [%rd69587];
	setp.ge.s32 	%p8970, %r12313, %r896;
	@%p8970 bra 	$L__BB1_3341;
	add.s64 	%rd81917, %rd6733, 1;
	not.b64 	%rd69588, %rd81916;
	add.s64 	%rd81916, %rd81915, %rd69588;
$L__BB1_3341:
	setp.ne.s64 	%p8971, %rd81916, 0;
	mov.u64 	%rd81915, %rd81916;
	@%p8971 bra 	$L__BB1_3339;
	cvt.u32.u64 	%r898, %rd81917;
	mov.b64 	%rd81921, 0;
	mov.u64 	%rd81919, %rd5;
$L__BB1_3343:
	shr.u64 	%rd81920, %rd81919, 1;
	add.s64 	%rd6741, %rd81921, %rd81920;
	shl.b64 	%rd69590, %rd6741, 2;
	add.s64 	%rd69591, %rd6567, %rd69590;
	ld.u32 	%r12314, [%rd69591];
	setp.ge.s32 	%p8972, %r12314, %r897;
	@%p8972 bra 	$L__BB1_3345;
	add.s64 	%rd81921, %rd6741, 1;
	not.b64 	%rd69592, %rd81920;
	add.s64 	%rd81920, %rd81919, %rd69592;
$L__BB1_3345:
	setp.ne.s64 	%p8973, %rd81920, 0;
	mov.u64 	%rd81919, %rd81920;
	@%p8973 bra 	$L__BB1_3343;
	cvt.u32.u64 	%r899, %rd81921;
	mov.b64 	%rd81925, 0;
	mov.u64 	%rd81923, %rd5;
$L__BB1_3347:
	shr.u64 	%rd81924, %rd81923, 1;
	add.s64 	%rd6749, %rd81925, %rd81924;
	shl.b64 	%rd69594, %rd6749, 2;
	add.s64 	%rd69595, %rd6584, %rd69594;
	ld.u32 	%r12315, [%rd69595];
	setp.ge.s32 	%p8974, %r12315, %r898;
	@%p8974 bra 	$L__BB1_3349;
	add.s64 	%rd81925, %rd6749, 1;
	not.b64 	%rd69596, %rd81924;
	add.s64 	%rd81924, %rd81923, %rd69596;
$L__BB1_3349:
	setp.ne.s64 	%p8975, %rd81924, 0;
	mov.u64 	%rd81923, %rd81924;
	@%p8975 bra 	$L__BB1_3347;
	cvt.u32.u64 	%r900, %rd81925;
	mov.b64 	%rd81929, 0;
	mov.u64 	%rd81927, %rd5;
$L__BB1_3351:
	shr.u64 	%rd81928, %rd81927, 1;
	add.s64 	%rd6757, %rd81929, %rd81928;
	shl.b64 	%rd69598, %rd6757, 2;
	add.s64 	%rd69599, %rd6584, %rd69598;
	ld.u32 	%r12316, [%rd69599];
	setp.ge.s32 	%p8976, %r12316, %r899;
	@%p8976 bra 	$L__BB1_3353;
	add.s64 	%rd81929, %rd6757, 1;
	not.b64 	%rd69600, %rd81928;
	add.s64 	%rd81928, %rd81927, %rd69600;
$L__BB1_3353:
	setp.ne.s64 	%p8977, %rd81928, 0;
	mov.u64 	%rd81927, %rd81928;
	@%p8977 bra 	$L__BB1_3351;
	cvt.u32.u64 	%r901, %rd81929;
	mov.b64 	%rd81933, 0;
	mov.u64 	%rd81931, %rd5;
$L__BB1_3355:
	shr.u64 	%rd81932, %rd81931, 1;
	add.s64 	%rd6765, %rd81933, %rd81932;
	shl.b64 	%rd69602, %rd6765, 2;
	add.s64 	%rd69603, %rd6601, %rd69602;
	ld.u32 	%r12317, [%rd69603];
	setp.ge.s32 	%p8978, %r12317, %r900;
	@%p8978 bra 	$L__BB1_3357;
	add.s64 	%rd81933, %rd6765, 1;
	not.b64 	%rd69604, %rd81932;
	add.s64 	%rd81932, %rd81931, %rd69604;
$L__BB1_3357:
	setp.ne.s64 	%p8979, %rd81932, 0;
	mov.u64 	%rd81931, %rd81932;
	@%p8979 bra 	$L__BB1_3355;
	cvt.u32.u64 	%r902, %rd81933;
	mov.b64 	%rd81937, 0;
	mov.u64 	%rd81935, %rd5;
$L__BB1_3359:
	shr.u64 	%rd81936, %rd81935, 1;
	add.s64 	%rd6773, %rd81937, %rd81936;
	shl.b64 	%rd69606, %rd6773, 2;
	add.s64 	%rd69607, %rd6601, %rd69606;
	ld.u32 	%r12318, [%rd69607];
	setp.ge.s32 	%p8980, %r12318, %r901;
	@%p8980 bra 	$L__BB1_3361;
	add.s64 	%rd81937, %rd6773, 1;
	not.b64 	%rd69608, %rd81936;
	add.s64 	%rd81936, %rd81935, %rd69608;
$L__BB1_3361:
	setp.ne.s64 	%p8981, %rd81936, 0;
	mov.u64 	%rd81935, %rd81936;
	@%p8981 bra 	$L__BB1_3359;
	cvt.u32.u64 	%r12319, %rd81937;
	setp.lt.s32 	%p8982, %r902, %r12319;
	selp.b32 	%r903, %r735, %r757, %p8982;
	selp.b32 	%r904, %r757, %r735, %p8982;
	mov.b64 	%rd81941, 0;
	mov.u64 	%rd81939, %rd5;
$L__BB1_3363:
	shr.u64 	%rd81940, %rd81939, 1;
	add.s64 	%rd6781, %rd81941, %rd81940;
	shl.b64 	%rd69610, %rd6781, 2;
	add.s64 	%rd69611, %rd6448, %rd69610;
	ld.u32 	%r12320, [%rd69611];
	setp.ge.s32 	%p8983, %r12320, %r778;
	@%p8983 bra 	$L__BB1_3365;
	add.s64 	%rd81941, %rd6781, 1;
	not.b64 	%rd69612, %rd81940;
	add.s64 	%rd81940, %rd81939, %rd69612;
$L__BB1_3365:
	setp.ne.s64 	%p8984, %rd81940, 0;
	mov.u64 	%rd81939, %rd81940;
	@%p8984 bra 	$L__BB1_3363;
	cvt.u32.u64 	%r905, %rd81941;
	mov.b64 	%rd81945, 0;
	mov.u64 	%rd81943, %rd5;
$L__BB1_3367:
	shr.u64 	%rd81944, %rd81943, 1;
	add.s64 	%rd6789, %rd81945, %rd81944;
	shl.b64 	%rd69614, %rd6789, 2;
	add.s64 	%rd69615, %rd6448, %rd69614;
	ld.u32 	%r12321, [%rd69615];
	setp.ge.s32 	%p8985, %r12321, %r756;
	@%p8985 bra 	$L__BB1_3369;
	add.s64 	%rd81945, %rd6789, 1;
	not.b64 	%rd69616, %rd81944;
	add.s64 	%rd81944, %rd81943, %rd69616;
$L__BB1_3369:
	setp.ne.s64 	%p8986, %rd81944, 0;
	mov.u64 	%rd81943, %rd81944;
	@%p8986 bra 	$L__BB1_3367;
	cvt.u32.u64 	%r906, %rd81945;
	mov.b64 	%rd81949, 0;
	mov.u64 	%rd81947, %rd5;
$L__BB1_3371:
	shr.u64 	%rd81948, %rd81947, 1;
	add.s64 	%rd6797, %rd81949, %rd81948;
	shl.b64 	%rd69618, %rd6797, 2;
	add.s64 	%rd69619, %rd6465, %rd69618;
	ld.u32 	%r12322, [%rd69619];
	setp.ge.s32 	%p8987, %r12322, %r905;
	@%p8987 bra 	$L__BB1_3373;
	add.s64 	%rd81949, %rd6797, 1;
	not.b64 	%rd69620, %rd81948;
	add.s64 	%rd81948, %rd81947, %rd69620;
$L__BB1_3373:
	setp.ne.s64 	%p8988, %rd81948, 0;
	mov.u64 	%rd81947, %rd81948;
	@%p8988 bra 	$L__BB1_3371;
	cvt.u32.u64 	%r907, %rd81949;
	mov.b64 	%rd81953, 0;
	mov.u64 	%rd81951, %rd5;
$L__BB1_3375:
	shr.u64 	%rd81952, %rd81951, 1;
	add.s64 	%rd6805, %rd81953, %rd81952;
	shl.b64 	%rd69622, %rd6805, 2;
	add.s64 	%rd69623, %rd6465, %rd69622;
	ld.u32 	%r12323, [%rd69623];
	setp.ge.s32 	%p8989, %r12323, %r906;
	@%p8989 bra 	$L__BB1_3377;
	add.s64 	%rd81953, %rd6805, 1;
	not.b64 	%rd69624, %rd81952;
	add.s64 	%rd81952, %rd81951, %rd69624;
$L__BB1_3377:
	setp.ne.s64 	%p8990, %rd81952, 0;
	mov.u64 	%rd81951, %rd81952;
	@%p8990 bra 	$L__BB1_3375;
	cvt.u32.u64 	%r908, %rd81953;
	mov.b64 	%rd81957, 0;
	mov.u64 	%rd81955, %rd5;
$L__BB1_3379:
	shr.u64 	%rd81956, %rd81955, 1;
	add.s64 	%rd6813, %rd81957, %rd81956;
	shl.b64 	%rd69626, %rd6813, 2;
	add.s64 	%rd69627, %rd6482, %rd69626;
	ld.u32 	%r12324, [%rd69627];
	setp.ge.s32 	%p8991, %r12324, %r907;
	@%p8991 bra 	$L__BB1_3381;
	add.s64 	%rd81957, %rd6813, 1;
	not.b64 	%rd69628, %rd81956;
	add.s64 	%rd81956, %rd81955, %rd69628;
$L__BB1_3381:
	setp.ne.s64 	%p8992, %rd81956, 0;
	mov.u64 	%rd81955, %rd81956;
	@%p8992 bra 	$L__BB1_3379;
	cvt.u32.u64 	%r909, %rd81957;
	mov.b64 	%rd81961, 0;
	mov.u64 	%rd81959, %rd5;
$L__BB1_3383:
	shr.u64 	%rd81960, %rd81959, 1;
	add.s64 	%rd6821, %rd81961, %rd81960;
	shl.b64 	%rd69630, %rd6821, 2;
	add.s64 	%rd69631, %rd6482, %rd69630;
	ld.u32 	%r12325, [%rd69631];
	setp.ge.s32 	%p8993, %r12325, %r908;
	@%p8993 bra 	$L__BB1_3385;
	add.s64 	%rd81961, %rd6821, 1;
	not.b64 	%rd69632, %rd81960;
	add.s64 	%rd81960, %rd81959, %rd69632;
$L__BB1_3385:
	setp.ne.s64 	%p8994, %rd81960, 0;
	mov.u64 	%rd81959, %rd81960;
	@%p8994 bra 	$L__BB1_3383;
	cvt.u32.u64 	%r910, %rd81961;
	mov.b64 	%rd81965, 0;
	mov.u64 	%rd81963, %rd5;
$L__BB1_3387:
	shr.u64 	%rd81964, %rd81963, 1;
	add.s64 	%rd6829, %rd81965, %rd81964;
	shl.b64 	%rd69634, %rd6829, 2;
	add.s64 	%rd69635, %rd6499, %rd69634;
	ld.u32 	%r12326, [%rd69635];
	setp.ge.s32 	%p8995, %r12326, %r909;
	@%p8995 bra 	$L__BB1_3389;
	add.s64 	%rd81965, %rd6829, 1;
	not.b64 	%rd69636, %rd81964;
	add.s64 	%rd81964, %rd81963, %rd69636;
$L__BB1_3389:
	setp.ne.s64 	%p8996, %rd81964, 0;
	mov.u64 	%rd81963, %rd81964;
	@%p8996 bra 	$L__BB1_3387;
	cvt.u32.u64 	%r911, %rd81965;
	mov.b64 	%rd81969, 0;
	mov.u64 	%rd81967, %rd5;
$L__BB1_3391:
	shr.u64 	%rd81968, %rd81967, 1;
	add.s64 	%rd6837, %rd81969, %rd81968;
	shl.b64 	%rd69638, %rd6837, 2;
	add.s64 	%rd69639, %rd6499, %rd69638;
	ld.u32 	%r12327, [%rd69639];
	setp.ge.s32 	%p8997, %r12327, %r910;
	@%p8997 bra 	$L__BB1_3393;
	add.s64 	%rd81969, %rd6837, 1;
	not.b64 	%rd69640, %rd81968;
	add.s64 	%rd81968, %rd81967, %rd69640;
$L__BB1_3393:
	setp.ne.s64 	%p8998, %rd81968, 0;
	mov.u64 	%rd81967, %rd81968;
	@%p8998 bra 	$L__BB1_3391;
	cvt.u32.u64 	%r912, %rd81969;
	mov.b64 	%rd81973, 0;
	mov.u64 	%rd81971, %rd5;
$L__BB1_3395:
	shr.u64 	%rd81972, %rd81971, 1;
	add.s64 	%rd6845, %rd81973, %rd81972;
	shl.b64 	%rd69642, %rd6845, 2;
	add.s64 	%rd69643, %rd6516, %rd69642;
	ld.u32 	%r12328, [%rd69643];
	setp.ge.s32 	%p8999, %r12328, %r911;
	@%p8999 bra 	$L__BB1_3397;
	add.s64 	%rd81973, %rd6845, 1;
	not.b64 	%rd69644, %rd81972;
	add.s64 	%rd81972, %rd81971, %rd69644;
$L__BB1_3397:
	setp.ne.s64 	%p9000, %rd81972, 0;
	mov.u64 	%rd81971, %rd81972;
	@%p9000 bra 	$L__BB1_3395;
	cvt.u32.u64 	%r913, %rd81973;
	mov.b64 	%rd81977, 0;
	mov.u64 	%rd81975, %rd5;
$L__BB1_3399:
	shr.u64 	%rd81976, %rd81975, 1;
	add.s64 	%rd6853, %rd81977, %rd81976;
	shl.b64 	%rd69646, %rd6853, 2;
	add.s64 	%rd69647, %rd6516, %rd69646;
	ld.u32 	%r12329, [%rd69647];
	setp.ge.s32 	%p9001, %r12329, %r912;
	@%p9001 bra 	$L__BB1_3401;
	add.s64 	%rd81977, %rd6853, 1;
	not.b64 	%rd69648, %rd81976;
	add.s64 	%rd81976, %rd81975, %rd69648;
$L__BB1_3401:
	setp.ne.s64 	%p9002, %rd81976, 0;
	mov.u64 	%rd81975, %rd81976;
	@%p9002 bra 	$L__BB1_3399;
	cvt.u32.u64 	%r914, %rd81977;
	mov.b64 	%rd81981, 0;
	mov.u64 	%rd81979, %rd5;
$L__BB1_3403:
	shr.u64 	%rd81980, %rd81979, 1;
	add.s64 	%rd6861, %rd81981, %rd81980;
	shl.b64 	%rd69650, %rd6861, 2;
	add.s64 	%rd69651, %rd6533, %rd69650;
	ld.u32 	%r12330, [%rd69651];
	setp.ge.s32 	%p9003, %r12330, %r913;
	@%p9003 bra 	$L__BB1_3405;
	add.s64 	%rd81981, %rd6861, 1;
	not.b64 	%rd69652, %rd81980;
	add.s64 	%rd81980, %rd81979, %rd69652;
$L__BB1_3405:
	setp.ne.s64 	%p9004, %rd81980, 0;
	mov.u64 	%rd81979, %rd81980;
	@%p9004 bra 	$L__BB1_3403;
	cvt.u32.u64 	%r915, %rd81981;
	mov.b64 	%rd81985, 0;
	mov.u64 	%rd81983, %rd5;
$L__BB1_3407:
	shr.u64 	%rd81984, %rd81983, 1;
	add.s64 	%rd6869, %rd81985, %rd81984;
	shl.b64 	%rd69654, %rd6869, 2;
	add.s64 	%rd69655, %rd6533, %rd69654;
	ld.u32 	%r12331, [%rd69655];
	setp.ge.s32 	%p9005, %r12331, %r914;
	@%p9005 bra 	$L__BB1_3409;
	add.s64 	%rd81985, %rd6869, 1;
	not.b64 	%rd69656, %rd81984;
	add.s64 	%rd81984, %rd81983, %rd69656;
$L__BB1_3409:
	setp.ne.s64 	%p9006, %rd81984, 0;
	mov.u64 	%rd81983, %rd81984;
	@%p9006 bra 	$L__BB1_3407;
	cvt.u32.u64 	%r916, %rd81985;
	mov.b64 	%rd81989, 0;
	mov.u64 	%rd81987, %rd5;
$L__BB1_3411:
	shr.u64 	%rd81988, %rd81987, 1;
	add.s64 	%rd6877, %rd81989, %rd81988;
	shl.b64 	%rd69658, %rd6877, 2;
	add.s64 	%rd69659, %rd6550, %rd69658;
	ld.u32 	%r12332, [%rd69659];
	setp.ge.s32 	%p9007, %r12332, %r915;
	@%p9007 bra 	$L__BB1_3413;
	add.s64 	%rd81989, %rd6877, 1;
	not.b64 	%rd69660, %rd81988;
	add.s64 	%rd81988, %rd81987, %rd69660;
$L__BB1_3413:
	setp.ne.s64 	%p9008, %rd81988, 0;
	mov.u64 	%rd81987, %rd81988;
	@%p9008 bra 	$L__BB1_3411;
	cvt.u32.u64 	%r917, %rd81989;
	mov.b64 	%rd81993, 0;
	mov.u64 	%rd81991, %rd5;
$L__BB1_3415:
	shr.u64 	%rd81992, %rd81991, 1;
	add.s64 	%rd6885, %rd81993, %rd81992;
	shl.b64 	%rd69662, %rd6885, 2;
	add.s64 	%rd69663, %rd6550, %rd69662;
	ld.u32 	%r12333, [%rd69663];
	setp.ge.s32 	%p9009, %r12333, %r916;
	@%p9009 bra 	$L__BB1_3417;
	add.s64 	%rd81993, %rd6885, 1;
	not.b64 	%rd69664, %rd81992;
	add.s64 	%rd81992, %rd81991, %rd69664;
$L__BB1_3417:
	setp.ne.s64 	%p9010, %rd81992, 0;
	mov.u64 	%rd81991, %rd81992;
	@%p9010 bra 	$L__BB1_3415;
	cvt.u32.u64 	%r918, %rd81993;
	mov.b64 	%rd81997, 0;
	mov.u64 	%rd81995, %rd5;
$L__BB1_3419:
	shr.u64 	%rd81996, %rd81995, 1;
	add.s64 	%rd6893, %rd81997, %rd81996;
	shl.b64 	%rd69666, %rd6893, 2;
	add.s64 	%rd69667, %rd6567, %rd69666;
	ld.u32 	%r12334, [%rd69667];
	setp.ge.s32 	%p9011, %r12334, %r917;
	@%p9011 bra 	$L__BB1_3421;
	add.s64 	%rd81997, %rd6893, 1;
	not.b64 	%rd69668, %rd81996;
	add.s64 	%rd81996, %rd81995, %rd69668;
$L__BB1_3421:
	setp.ne.s64 	%p9012, %rd81996, 0;
	mov.u64 	%rd81995, %rd81996;
	@%p9012 bra 	$L__BB1_3419;
	cvt.u32.u64 	%r919, %rd81997;
	mov.b64 	%rd82001, 0;
	mov.u64 	%rd81999, %rd5;
$L__BB1_3423:
	shr.u64 	%rd82000, %rd81999, 1;
	add.s64 	%rd6901, %rd82001, %rd82000;
	shl.b64 	%rd69670, %rd6901, 2;
	add.s64 	%rd69671, %rd6567, %rd69670;
	ld.u32 	%r12335, [%rd69671];
	setp.ge.s32 	%p9013, %r12335, %r918;
	@%p9013 bra 	$L__BB1_3425;
	add.s64 	%rd82001, %rd6901, 1;
	not.b64 	%rd69672, %rd82000;
	add.s64 	%rd82000, %rd81999, %rd69672;
$L__BB1_3425:
	setp.ne.s64 	%p9014, %rd82000, 0;
	mov.u64 	%rd81999, %rd82000;
	@%p9014 bra 	$L__BB1_3423;
	cvt.u32.u64 	%r920, %rd82001;
	mov.b64 	%rd82005, 0;
	mov.u64 	%rd82003, %rd5;
$L__BB1_3427:
	shr.u64 	%rd82004, %rd82003, 1;
	add.s64 	%rd6909, %rd82005, %rd82004;
	shl.b64 	%rd69674, %rd6909, 2;
	add.s64 	%rd69675, %rd6584, %rd69674;
	ld.u32 	%r12336, [%rd69675];
	setp.ge.s32 	%p9015, %r12336, %r919;
	@%p9015 bra 	$L__BB1_3429;
	add.s64 	%rd82005, %rd6909, 1;
	not.b64 	%rd69676, %rd82004;
	add.s64 	%rd82004, %rd82003, %rd69676;
$L__BB1_3429:
	setp.ne.s64 	%p9016, %rd82004, 0;
	mov.u64 	%rd82003, %rd82004;
	@%p9016 bra 	$L__BB1_3427;
	cvt.u32.u64 	%r921, %rd82005;
	mov.b64 	%rd82009, 0;
	mov.u64 	%rd82007, %rd5;
$L__BB1_3431:
	shr.u64 	%rd82008, %rd82007, 1;
	add.s64 	%rd6917, %rd82009, %rd82008;
	shl.b64 	%rd69678, %rd6917, 2;
	add.s64 	%rd69679, %rd6584, %rd69678;
	ld.u32 	%r12337, [%rd69679];
	setp.ge.s32 	%p9017, %r12337, %r920;
	@%p9017 bra 	$L__BB1_3433;
	add.s64 	%rd82009, %rd6917, 1;
	not.b64 	%rd69680, %rd82008;
	add.s64 	%rd82008, %rd82007, %rd69680;
$L__BB1_3433:
	setp.ne.s64 	%p9018, %rd82008, 0;
	mov.u64 	%rd82007, %rd82008;
	@%p9018 bra 	$L__BB1_3431;
	cvt.u32.u64 	%r922, %rd82009;
	mov.b64 	%rd82013, 0;
	mov.u64 	%rd82011, %rd5;
$L__BB1_3435:
	shr.u64 	%rd82012, %rd82011, 1;
	add.s64 	%rd6925, %rd82013, %rd82012;
	shl.b64 	%rd69682, %rd6925, 2;
	add.s64 	%rd69683, %rd6601, %rd69682;
	ld.u32 	%r12338, [%rd69683];
	setp.ge.s32 	%p9019, %r12338, %r921;
	@%p9019 bra 	$L__BB1_3437;
	add.s64 	%rd82013, %rd6925, 1;
	not.b64 	%rd69684, %rd82012;
	add.s64 	%rd82012, %rd82011, %rd69684;
$L__BB1_3437:
	setp.ne.s64 	%p9020, %rd82012, 0;
	mov.u64 	%rd82011, %rd82012;
	@%p9020 bra 	$L__BB1_3435;
	cvt.u32.u64 	%r923, %rd82013;
	mov.b64 	%rd82017, 0;
	mov.u64 	%rd82015, %rd5;
$L__BB1_3439:
	shr.u64 	%rd82016, %rd82015, 1;
	add.s64 	%rd6933, %rd82017, %rd82016;
	shl.b64 	%rd69686, %rd6933, 2;
	add.s64 	%rd69687, %rd6601, %rd69686;
	ld.u32 	%r12339, [%rd69687];
	setp.ge.s32 	%p9021, %r12339, %r922;
	@%p9021 bra 	$L__BB1_3441;
	add.s64 	%rd82017, %rd6933, 1;
	not.b64 	%rd69688, %rd82016;
	add.s64 	%rd82016, %rd82015, %rd69688;
$L__BB1_3441:
	setp.ne.s64 	%p9022, %rd82016, 0;
	mov.u64 	%rd82015, %rd82016;
	@%p9022 bra 	$L__BB1_3439;
	cvt.u32.u64 	%r12340, %rd82017;
	setp.lt.s32 	%p9023, %r923, %r12340;
	selp.b32 	%r924, %r756, %r778, %p9023;
	selp.b32 	%r925, %r778, %r756, %p9023;
	mov.b64 	%rd82021, 0;
	mov.u64 	%rd82019, %rd5;
$L__BB1_3443:
	shr.u64 	%rd82020, %rd82019, 1;
	add.s64 	%rd6941, %rd82021, %rd82020;
	shl.b64 	%rd69690, %rd6941, 2;
	add.s64 	%rd69691, %rd6448, %rd69690;
	ld.u32 	%r12341, [%rd69691];
	setp.ge.s32 	%p9024, %r12341, %r799;
	@%p9024 bra 	$L__BB1_3445;
	add.s64 	%rd82021, %rd6941, 1;
	not.b64 	%rd69692, %rd82020;
	add.s64 	%rd82020, %rd82019, %rd69692;
$L__BB1_3445:
	setp.ne.s64 	%p9025, %rd82020, 0;
	mov.u64 	%rd82019, %rd82020;
	@%p9025 bra 	$L__BB1_3443;
	cvt.u32.u64 	%r926, %rd82021;
	mov.b64 	%rd82025, 0;
	mov.u64 	%rd82023, %rd5;
$L__BB1_3447:
	shr.u64 	%rd82024, %rd82023, 1;
	add.s64 	%rd6949, %rd82025, %rd82024;
	shl.b64 	%rd69694, %rd6949, 2;
	add.s64 	%rd69695, %rd6448, %rd69694;
	ld.u32 	%r12342, [%rd69695];
	setp.ge.s32 	%p9026, %r12342, %r777;
	@%p9026 bra 	$L__BB1_3449;
	add.s64 	%rd82025, %rd6949, 1;
	not.b64 	%rd69696, %rd82024;
	add.s64 	%rd82024, %rd82023, %rd69696;
$L__BB1_3449:
	setp.ne.s64 	%p9027, %rd82024, 0;
	mov.u64 	%rd82023, %rd82024;
	@%p9027 bra 	$L__BB1_3447;
	cvt.u32.u64 	%r927, %rd82025;
	mov.b64 	%rd82029, 0;
	mov.u64 	%rd82027, %rd5;
$L__BB1_3451:
	shr.u64 	%rd82028, %rd82027, 1;
	add.s64 	%rd6957, %rd82029, %rd82028;
	shl.b64 	%rd69698, %rd6957, 2;
	add.s64 	%rd69699, %rd6465, %rd69698;
	ld.u32 	%r12343, [%rd69699];
	setp.ge.s32 	%p9028, %r12343, %r926;
	@%p9028 bra 	$L__BB1_3453;
	add.s64 	%rd82029, %rd6957, 1;
	not.b64 	%rd69700, %rd82028;
	add.s64 	%rd82028, %rd82027, %rd69700;
$L__BB1_3453:
	setp.ne.s64 	%p9029, %rd82028, 0;
	mov.u64 	%rd82027, %rd82028;
	@%p9029 bra 	$L__BB1_3451;
	cvt.u32.u64 	%r928, %rd82029;
	mov.b64 	%rd82033, 0;
	mov.u64 	%rd82031, %rd5;
$L__BB1_3455:
	shr.u64 	%rd82032, %rd82031, 1;
	add.s64 	%rd6965, %rd82033, %rd82032;
	shl.b64 	%rd69702, %rd6965, 2;
	add.s64 	%rd69703, %rd6465, %rd69702;
	ld.u32 	%r12344, [%rd69703];
	setp.ge.s32 	%p9030, %r12344, %r927;
	@%p9030 bra 	$L__BB1_3457;
	add.s64 	%rd82033, %rd6965, 1;
	not.b64 	%rd69704, %rd82032;
	add.s64 	%rd82032, %rd82031, %rd69704;
$L__BB1_3457:
	setp.ne.s64 	%p9031, %rd82032, 0;
	mov.u64 	%rd82031, %rd82032;
	@%p9031 bra 	$L__BB1_3455;
	cvt.u32.u64 	%r929, %rd82033;
	mov.b64 	%rd82037, 0;
	mov.u64 	%rd82035, %rd5;
$L__BB1_3459:
	shr.u64 	%rd82036, %rd82035, 1;
	add.s64 	%rd6973, %rd82037, %rd82036;
	shl.b64 	%rd69706, %rd6973, 2;
	add.s64 	%rd69707, %rd6482, %rd69706;
	ld.u32 	%r12345, [%rd69707];
	setp.ge.s32 	%p9032, %r12345, %r928;
	@%p9032 bra 	$L__BB1_3461;
	add.s64 	%rd82037, %rd6973, 1;
	not.b64 	%rd69708, %rd82036;
	add.s64 	%rd82036, %rd82035, %rd69708;
$L__BB1_3461:
	setp.ne.s64 	%p9033, %rd82036, 0;
	mov.u64 	%rd82035, %rd82036;
	@%p9033 bra 	$L__BB1_3459;
	cvt.u32.u64 	%r930, %rd82037;
	mov.b64 	%rd82041, 0;
	mov.u64 	%rd82039, %rd5;
$L__BB1_3463:
	shr.u64 	%rd82040, %rd82039, 1;
	add.s64 	%rd6981, %rd82041, %rd82040;
	shl.b64 	%rd69710, %rd6981, 2;
	add.s64 	%rd69711, %rd6482, %rd69710;
	ld.u32 	%r12346, [%rd69711];
	setp.ge.s32 	%p9034, %r12346, %r929;
	@%p9034 bra 	$L__BB1_3465;
	add.s64 	%rd82041, %rd6981, 1;
	not.b64 	%rd69712, %rd82040;
	add.s64 	%rd82040, %rd82039, %rd69712;
$L__BB1_3465:
	setp.ne.s64 	%p9035, %rd82040, 0;
	mov.u64 	%rd82039, %rd82040;
	@%p9035 bra 	$L__BB1_3463;
	cvt.u32.u64 	%r931, %rd82041;
	mov.b64 	%rd82045, 0;
	mov.u64 	%rd82043, %rd5;
$L__BB1_3467:
	shr.u64 	%rd82044, %rd82043, 1;
	add.s64 	%rd6989, %rd82045, %rd82044;
	shl.b64 	%rd69714, %rd6989, 2;
	add.s64 	%rd69715, %rd6499, %rd69714;
	ld.u32 	%r12347, [%rd69715];
	setp.ge.s32 	%p9036, %r12347, %r930;
	@%p9036 bra 	$L__BB1_3469;
	add.s64 	%rd82045, %rd6989, 1;
	not.b64 	%rd69716, %rd82044;
	add.s64 	%rd82044, %rd82043, %rd69716;
$L__BB1_3469:
	setp.ne.s64 	%p9037, %rd82044, 0;
	mov.u64 	%rd82043, %rd82044;
	@%p9037 bra 	$L__BB1_3467;
	cvt.u32.u64 	%r932, %rd82045;
	mov.b64 	%rd82049, 0;
	mov.u64 	%rd82047, %rd5;
$L__BB1_3471:
	shr.u64 	%rd82048, %rd82047, 1;
	add.s64 	%rd6997, %rd82049, %rd82048;
	shl.b64 	%rd69718, %rd6997, 2;
	add.s64 	%rd69719, %rd6499, %rd69718;
	ld.u32 	%r12348, [%rd69719];
	setp.ge.s32 	%p9038, %r12348, %r931;
	@%p9038 bra 	$L__BB1_3473;
	add.s64 	%rd82049, %rd6997, 1;
	not.b64 	%rd69720, %rd82048;
	add.s64 	%rd82048, %rd82047, %rd69720;
$L__BB1_3473:
	setp.ne.s64 	%p9039, %rd82048, 0;
	mov.u64 	%rd82047, %rd82048;
	@%p9039 bra 	$L__BB1_3471;
	cvt.u32.u64 	%r933, %rd82049;
	mov.b64 	%rd82053, 0;
	mov.u64 	%rd82051, %rd5;
$L__BB1_3475:
	shr.u64 	%rd82052, %rd82051, 1;
	add.s64 	%rd7005, %rd82053, %rd82052;
	shl.b64 	%rd69722, %rd7005, 2;
	add.s64 	%rd69723, %rd6516, %rd69722;
	ld.u32 	%r12349, [%rd69723];
	setp.ge.s32 	%p9040, %r12349, %r932;
	@%p9040 bra 	$L__BB1_3477;
	add.s64 	%rd82053, %rd7005, 1;
	not.b64 	%rd69724, %rd82052;
	add.s64 	%rd82052, %rd82051, %rd69724;
$L__BB1_3477:
	setp.ne.s64 	%p9041, %rd82052, 0;
	mov.u64 	%rd82051, %rd82052;
	@%p9041 bra 	$L__BB1_3475;
	cvt.u32.u64 	%r934, %rd82053;
	mov.b64 	%rd82057, 0;
	mov.u64 	%rd82055, %rd5;
$L__BB1_3479:
	shr.u64 	%rd82056, %rd82055, 1;
	add.s64 	%rd7013, %rd82057, %rd82056;
	shl.b64 	%rd69726, %rd7013, 2;
	add.s64 	%rd69727, %rd6516, %rd69726;
	ld.u32 	%r12350, [%rd69727];
	setp.ge.s32 	%p9042, %r12350, %r933;
	@%p9042 bra 	$L__BB1_3481;
	add.s64 	%rd82057, %rd7013, 1;
	not.b64 	%rd69728, %rd82056;
	add.s64 	%rd82056, %rd82055, %rd69728;
$L__BB1_3481:
	setp.ne.s64 	%p9043, %rd82056, 0;
	mov.u64 	%rd82055, %rd82056;
	@%p9043 bra 	$L__BB1_3479;
	cvt.u32.u64 	%r935, %rd82057;
	mov.b64 	%rd82061, 0;
	mov.u64 	%rd82059, %rd5;
$L__BB1_3483:
	shr.u64 	%rd82060, %rd82059, 1;
	add.s64 	%rd7021, %rd82061, %rd82060;
	shl.b64 	%rd69730, %rd7021, 2;
	add.s64 	%rd69731, %rd6533, %rd69730;
	ld.u32 	%r12351, [%rd69731];
	setp.ge.s32 	%p9044, %r12351, %r934;
	@%p9044 bra 	$L__BB1_3485;
	add.s64 	%rd82061, %rd7021, 1;
	not.b64 	%rd69732, %rd82060;
	add.s64 	%rd82060, %rd82059, %rd69732;
$L__BB1_3485:
	setp.ne.s64 	%p9045, %rd82060, 0;
	mov.u64 	%rd82059, %rd82060;
	@%p9045 bra 	$L__BB1_3483;
	cvt.u32.u64 	%r936, %rd82061;
	mov.b64 	%rd82065, 0;
	mov.u64 	%rd82063, %rd5;
$L__BB1_3487:
	shr.u64 	%rd82064, %rd82063, 1;
	add.s64 	%rd7029, %rd82065, %rd82064;
	shl.b64 	%rd69734, %rd7029, 2;
	add.s64 	%rd69735, %rd6533, %rd69734;
	ld.u32 	%r12352, [%rd69735];
	setp.ge.s32 	%p9046, %r12352, %r935;
	@%p9046 bra 	$L__BB1_3489;
	add.s64 	%rd82065, %rd7029, 1;
	not.b64 	%rd69736, %rd82064;
	add.s64 	%rd82064, %rd82063, %rd69736;
$L__BB1_3489:
	setp.ne.s64 	%p9047, %rd82064, 0;
	mov.u64 	%rd82063, %rd82064;
	@%p9047 bra 	$L__BB1_3487;
	cvt.u32.u64 	%r937, %rd82065;
	mov.b64 	%rd82069, 0;
	mov.u64 	%rd82067, %rd5;
$L__BB1_3491:
	shr.u64 	%rd82068, %rd82067, 1;
	add.s64 	%rd7037, %rd82069, %rd82068;
	shl.b64 	%rd69738, %rd7037, 2;
	add.s64 	%rd69739, %rd6550, %rd69738;
	ld.u32 	%r12353, [%rd69739];
	setp.ge.s32 	%p9048, %r12353, %r936;
	@%p9048 bra 	$L__BB1_3493;
	add.s64 	%rd82069, %rd7037, 1;
	not.b64 	%rd69740, %rd82068;
	add.s64 	%rd82068, %rd82067, %rd69740;
$L__BB1_3493:
	setp.ne.s64 	%p9049, %rd82068, 0;
	mov.u64 	%rd82067, %rd82068;
	@%p9049 bra 	$L__BB1_3491;
	cvt.u32.u64 	%r938, %rd82069;
	mov.b64 	%rd82073, 0;
	mov.u64 	%rd82071, %rd5;
$L__BB1_3495:
	shr.u64 	%rd82072, %rd82071, 1;
	add.s64 	%rd7045, %rd82073, %rd82072;
	shl.b64 	%rd69742, %rd7045, 2;
	add.s64 	%rd69743, %rd6550, %rd69742;
	ld.u32 	%r12354, [%rd69743];
	setp.ge.s32 	%p9050, %r12354, %r937;
	@%p9050 bra 	$L__BB1_3497;
	add.s64 	%rd82073, %rd7045, 1;
	not.b64 	%rd69744, %rd82072;
	add.s64 	%rd82072, %rd82071, %rd69744;
$L__BB1_3497:
	setp.ne.s64 	%p9051, %rd82072, 0;
	mov.u64 	%rd82071, %rd82072;
	@%p9051 bra 	$L__BB1_3495;
	cvt.u32.u64 	%r939, %rd82073;
	mov.b64 	%rd82077, 0;
	mov.u64 	%rd82075, %rd5;
$L__BB1_3499:
	shr.u64 	%rd82076, %rd82075, 1;
	add.s64 	%rd7053, %rd82077, %rd82076;
	shl.b64 	%rd69746, %rd7053, 2;
	add.s64 	%rd69747, %rd6567, %rd69746;
	ld.u32 	%r12355, [%rd69747];
	setp.ge.s32 	%p9052, %r12355, %r938;
	@%p9052 bra 	$L__BB1_3501;
	add.s64 	%rd82077, %rd7053, 1;
	not.b64 	%rd69748, %rd82076;
	add.s64 	%rd82076, %rd82075, %rd69748;
$L__BB1_3501:
	setp.ne.s64 	%p9053, %rd82076, 0;
	mov.u64 	%rd82075, %rd82076;
	@%p9053 bra 	$L__BB1_3499;
	cvt.u32.u64 	%r940, %rd82077;
	mov.b64 	%rd82081, 0;
	mov.u64 	%rd82079, %rd5;
$L__BB1_3503:
	shr.u64 	%rd82080, %rd82079, 1;
	add.s64 	%rd7061, %rd82081, %rd82080;
	shl.b64 	%rd69750, %rd7061, 2;
	add.s64 	%rd69751, %rd6567, %rd69750;
	ld.u32 	%r12356, [%rd69751];
	setp.ge.s32 	%p9054, %r12356, %r939;
	@%p9054 bra 	$L__BB1_3505;
	add.s64 	%rd82081, %rd7061, 1;
	not.b64 	%rd69752, %rd82080;
	add.s64 	%rd82080, %rd82079, %rd69752;
$L__BB1_3505:
	setp.ne.s64 	%p9055, %rd82080, 0;
	mov.u64 	%rd82079, %rd82080;
	@%p9055 bra 	$L__BB1_3503;
	cvt.u32.u64 	%r941, %rd82081;
	mov.b64 	%rd82085, 0;
	mov.u64 	%rd82083, %rd5;
$L__BB1_3507:
	shr.u64 	%rd82084, %rd82083, 1;
	add.s64 	%rd7069, %rd82085, %rd82084;
	shl.b64 	%rd69754, %rd7069, 2;
	add.s64 	%rd69755, %rd6584, %rd69754;
	ld.u32 	%r12357, [%rd69755];
	setp.ge.s32 	%p9056, %r12357, %r940;
	@%p9056 bra 	$L__BB1_3509;
	add.s64 	%rd82085, %rd7069, 1;
	not.b64 	%rd69756, %rd82084;
	add.s64 	%rd82084, %rd82083, %rd69756;
$L__BB1_3509:
	setp.ne.s64 	%p9057, %rd82084, 0;
	mov.u64 	%rd82083, %rd82084;
	@%p9057 bra 	$L__BB1_3507;
	cvt.u32.u64 	%r942, %rd82085;
	mov.b64 	%rd82089, 0;
	mov.u64 	%rd82087, %rd5;
$L__BB1_3511:
	shr.u64 	%rd82088, %rd82087, 1;
	add.s64 	%rd7077, %rd82089, %rd82088;
	shl.b64 	%rd69758, %rd7077, 2;
	add.s64 	%rd69759, %rd6584, %rd69758;
	ld.u32 	%r12358, [%rd69759];
	setp.ge.s32 	%p9058, %r12358, %r941;
	@%p9058 bra 	$L__BB1_3513;
	add.s64 	%rd82089, %rd7077, 1;
	not.b64 	%rd69760, %rd82088;
	add.s64 	%rd82088, %rd82087, %rd69760;
$L__BB1_3513:
	setp.ne.s64 	%p9059, %rd82088, 0;
	mov.u64 	%rd82087, %rd82088;
	@%p9059 bra 	$L__BB1_3511;
	cvt.u32.u64 	%r943, %rd82089;
	mov.b64 	%rd82093, 0;
	mov.u64 	%rd82091, %rd5;
$L__BB1_3515:
	shr.u64 	%rd82092, %rd82091, 1;
	add.s64 	%rd7085, %rd82093, %rd82092;
	shl.b64 	%rd69762, %rd7085, 2;
	add.s64 	%rd69763, %rd6601, %rd69762;
	ld.u32 	%r12359, [%rd69763];
	setp.ge.s32 	%p9060, %r12359, %r942;
	@%p9060 bra 	$L__BB1_3517;
	add.s64 	%rd82093, %rd7085, 1;
	not.b64 	%rd69764, %rd82092;
	add.s64 	%rd82092, %rd82091, %rd69764;
$L__BB1_3517:
	setp.ne.s64 	%p9061, %rd82092, 0;
	mov.u64 	%rd82091, %rd82092;
	@%p9061 bra 	$L__BB1_3515;
	cvt.u32.u64 	%r944, %rd82093;
	mov.b64 	%rd82097, 0;
	mov.u64 	%rd82095, %rd5;
$L__BB1_3519:
	shr.u64 	%rd82096, %rd82095, 1;
	add.s64 	%rd7093, %rd82097, %rd82096;
	shl.b64 	%rd69766, %rd7093, 2;
	add.s64 	%rd69767, %rd6601, %rd69766;
	ld.u32 	%r12360, [%rd69767];
	setp.ge.s32 	%p9062, %r12360, %r943;
	@%p9062 bra 	$L__BB1_3521;
	add.s64 	%rd82097, %rd7093, 1;
	not.b64 	%rd69768, %rd82096;
	add.s64 	%rd82096, %rd82095, %rd69768;
$L__BB1_3521:
	setp.ne.s64 	%p9063, %rd82096, 0;
	mov.u64 	%rd82095, %rd82096;
	@%p9063 bra 	$L__BB1_3519;
	cvt.u32.u64 	%r12361, %rd82097;
	setp.lt.s32 	%p9064, %r944, %r12361;
	selp.b32 	%r945, %r777, %r799, %p9064;
	selp.b32 	%r946, %r799, %r777, %p9064;
	mov.b64 	%rd82101, 0;
	mov.u64 	%rd82099, %rd5;
$L__BB1_3523:
	shr.u64 	%rd82100, %rd82099, 1;
	add.s64 	%rd7101, %rd82101, %rd82100;
	shl.b64 	%rd69770, %rd7101, 2;
	add.s64 	%rd69771, %rd6448, %rd69770;
	ld.u32 	%r12362, [%rd69771];
	setp.ge.s32 	%p9065, %r12362, %r820;
	@%p9065 bra 	$L__BB1_3525;
	add.s64 	%rd82101, %rd7101, 1;
	not.b64 	%rd69772, %rd82100;
	add.s64 	%rd82100, %rd82099, %rd69772;
$L__BB1_3525:
	setp.ne.s64 	%p9066, %rd82100, 0;
	mov.u64 	%rd82099, %rd82100;
	@%p9066 bra 	$L__BB1_3523;
	cvt.u32.u64 	%r947, %rd82101;
	mov.b64 	%rd82105, 0;
	mov.u64 	%rd82103, %rd5;
$L__BB1_3527:
	shr.u64 	%rd82104, %rd82103, 1;
	add.s64 	%rd7109, %rd82105, %rd82104;
	shl.b64 	%rd69774, %rd7109, 2;
	add.s64 	%rd69775, %rd6448, %rd69774;
	ld.u32 	%r12363, [%rd69775];
	setp.ge.s32 	%p9067, %r12363, %r798;
	@%p9067 bra 	$L__BB1_3529;
	add.s64 	%rd82105, %rd7109, 1;
	not.b64 	%rd69776, %rd82104;
	add.s64 	%rd82104, %rd82103, %rd69776;
$L__BB1_3529:
	setp.ne.s64 	%p9068, %rd82104, 0;
	mov.u64 	%rd82103, %rd82104;
	@%p9068 bra 	$L__BB1_3527;
	cvt.u32.u64 	%r948, %rd82105;
	mov.b64 	%rd82109, 0;
	mov.u64 	%rd82107, %rd5;
$L__BB1_3531:
	shr.u64 	%rd82108, %rd82107, 1;
	add.s64 	%rd7117, %rd82109, %rd82108;
	shl.b64 	%rd69778, %rd7117, 2;
	add.s64 	%rd69779, %rd6465, %rd69778;
	ld.u32 	%r12364, [%rd69779];
	setp.ge.s32 	%p9069, %r12364, %r947;
	@%p9069 bra 	$L__BB1_3533;
	add.s64 	%rd82109, %rd7117, 1;
	not.b64 	%rd69780, %rd82108;
	add.s64 	%rd82108, %rd82107, %rd69780;
$L__BB1_3533:
	setp.ne.s64 	%p9070, %rd82108, 0;
	mov.u64 	%rd82107, %rd82108;
	@%p9070 bra 	$L__BB1_3531;
	cvt.u32.u64 	%r949, %rd82109;
	mov.b64 	%rd82113, 0;
	mov.u64 	%rd82111, %rd5;
$L__BB1_3535:
	shr.u64 	%rd82112, %rd82111, 1;
	add.s64 	%rd7125, %rd82113, %rd82112;
	shl.b64 	%rd69782, %rd7125, 2;
	add.s64 	%rd69783, %rd6465, %rd69782;
	ld.u32 	%r12365, [%rd69783];
	setp.ge.s32 	%p9071, %r12365, %r948;
	@%p9071 bra 	$L__BB1_3537;
	add.s64 	%rd82113, %rd7125, 1;
	not.b64 	%rd69784, %rd82112;
	add.s64 	%rd82112, %rd82111, %rd69784;
$L__BB1_3537:
	setp.ne.s64 	%p9072, %rd82112, 0;
	mov.u64 	%rd82111, %rd82112;
	@%p9072 bra 	$L__BB1_3535;
	cvt.u32.u64 	%r950, %rd82113;
	mov.b64 	%rd82117, 0;
	mov.u64 	%rd82115, %rd5;
$L__BB1_3539:
	shr.u64 	%rd82116, %rd82115, 1;
	add.s64 	%rd7133, %rd82117, %rd82116;
	shl.b64 	%rd69786, %rd7133, 2;
	add.s64 	%rd69787, %rd6482, %rd69786;
	ld.u32 	%r12366, [%rd69787];
	setp.ge.s32 	%p9073, %r12366, %r949;
	@%p9073 bra 	$L__BB1_3541;
	add.s64 	%rd82117, %rd7133, 1;
	not.b64 	%rd69788, %rd82116;
	add.s64 	%rd82116, %rd82115, %rd69788;
$L__BB1_3541:
	setp.ne.s64 	%p9074, %rd82116, 0;
	mov.u64 	%rd82115, %rd82116;
	@%p9074 bra 	$L__BB1_3539;
	cvt.u32.u64 	%r951, %rd82117;
	mov.b64 	%rd82121, 0;
	mov.u64 	%rd82119, %rd5;
$L__BB1_3543:
	shr.u64 	%rd82120, %rd82119, 1;
	add.s64 	%rd7141, %rd82121, %rd82120;
	shl.b64 	%rd69790, %rd7141, 2;
	add.s64 	%rd69791, %rd6482, %rd69790;
	ld.u32 	%r12367, [%rd69791];
	setp.ge.s32 	%p9075, %r12367, %r950;
	@%p9075 bra 	$L__BB1_3545;
	add.s64 	%rd82121, %rd7141, 1;
	not.b64 	%rd69792, %rd82120;
	add.s64 	%rd82120, %rd82119, %rd69792;
$L__BB1_3545:
	setp.ne.s64 	%p9076, %rd82120, 0;
	mov.u64 	%rd82119, %rd82120;
	@%p9076 bra 	$L__BB1_3543;
	cvt.u32.u64 	%r952, %rd82121;
	mov.b64 	%rd82125, 0;
	mov.u64 	%rd82123, %rd5;
$L__BB1_3547:
	shr.u64 	%rd82124, %rd82123, 1;
	add.s64 	%rd7149, %rd82125, %rd82124;
	shl.b64 	%rd69794, %rd7149, 2;
	add.s64 	%rd69795, %rd6499, %rd69794;
	ld.u32 	%r12368, [%rd69795];
	setp.ge.s32 	%p9077, %r12368, %r951;
	@%p9077 bra 	$L__BB1_3549;
	add.s64 	%rd82125, %rd7149, 1;
	not.b64 	%rd69796, %rd82124;
	add.s64 	%rd82124, %rd82123, %rd69796;
$L__BB1_3549:
	setp.ne.s64 	%p9078, %rd82124, 0;
	mov.u64 	%rd82123, %rd82124;
	@%p9078 bra 	$L__BB1_3547;
	cvt.u32.u64 	%r953, %rd82125;
	mov.b64 	%rd82129, 0;
	mov.u64 	%rd82127, %rd5;
$L__BB1_3551:
	shr.u64 	%rd82128, %rd82127, 1;
	add.s64 	%rd7157, %rd82129, %rd82128;
	shl.b64 	%rd69798, %rd7157, 2;
	add.s64 	%rd69799, %rd6499, %rd69798;
	ld.u32 	%r12369, [%rd69799];
	setp.ge.s32 	%p9079, %r12369, %r952;
	@%p9079 bra 	$L__BB1_3553;
	add.s64 	%rd82129, %rd7157, 1;
	not.b64 	%rd69800, %rd82128;
	add.s64 	%rd82128, %rd82127, %rd69800;
$L__BB1_3553:
	setp.ne.s64 	%p9080, %rd82128, 0;
	mov.u64 	%rd82127, %rd82128;
	@%p9080 bra 	$L__BB1_3551;
	cvt.u32.u64 	%r954, %rd82129;
	mov.b64 	%rd82133, 0;
	mov.u64 	%rd82131, %rd5;
$L__BB1_3555:
	shr.u64 	%rd82132, %rd82131, 1;
	add.s64 	%rd7165, %rd82133, %rd82132;
	shl.b64 	%rd69802, %rd7165, 2;
	add.s64 	%rd69803, %rd6516, %rd69802;
	ld.u32 	%r12370, [%rd69803];
	setp.ge.s32 	%p9081, %r12370, %r953;
	@%p9081 bra 	$L__BB1_3557;
	add.s64 	%rd82133, %rd7165, 1;
	not.b64 	%rd69804, %rd82132;
	add.s64 	%rd82132, %rd82131, %rd69804;
$L__BB1_3557:
	setp.ne.s64 	%p9082, %rd82132, 0;
	mov.u64 	%rd82131, %rd82132;
	@%p9082 bra 	$L__BB1_3555;
	cvt.u32.u64 	%r955, %rd82133;
	mov.b64 	%rd82137, 0;
	mov.u64 	%rd82135, %rd5;
$L__BB1_3559:
	shr.u64 	%rd82136, %rd82135, 1;
	add.s64 	%rd7173, %rd82137, %rd82136;
	shl.b64 	%rd69806, %rd7173, 2;
	add.s64 	%rd69807, %rd6516, %rd69806;
	ld.u32 	%r12371, [%rd69807];
	setp.ge.s32 	%p9083, %r12371, %r954;
	@%p9083 bra 	$L__BB1_3561;
	add.s64 	%rd82137, %rd7173, 1;
	not.b64 	%rd69808, %rd82136;
	add.s64 	%rd82136, %rd82135, %rd69808;
$L__BB1_3561:
	setp.ne.s64 	%p9084, %rd82136, 0;
	mov.u64 	%rd82135, %rd82136;
	@%p9084 bra 	$L__BB1_3559;
	cvt.u32.u64 	%r956, %rd82137;
	mov.b64 	%rd82141, 0;
	mov.u64 	%rd82139, %rd5;
$L__BB1_3563:
	shr.u64 	%rd82140, %rd82139, 1;
	add.s64 	%rd7181, %rd82141, %rd82140;
	shl.b64 	%rd69810, %rd7181, 2;
	add.s64 	%rd69811, %rd6533, %rd69810;
	ld.u32 	%r12372, [%rd69811];
	setp.ge.s32 	%p9085, %r12372, %r955;
	@%p9085 bra 	$L__BB1_3565;
	add.s64 	%rd82141, %rd7181, 1;
	not.b64 	%rd69812, %rd82140;
	add.s64 	%rd82140, %rd82139, %rd69812;
$L__BB1_3565:
	setp.ne.s64 	%p9086, %rd82140, 0;
	mov.u64 	%rd82139, %rd82140;
	@%p9086 bra 	$L__BB1_3563;
	cvt.u32.u64 	%r957, %rd82141;
	mov.b64 	%rd82145, 0;
	mov.u64 	%rd82143, %rd5;
$L__BB1_3567:
	shr.u64 	%rd82144, %rd82143, 1;
	add.s64 	%rd7189, %rd82145, %rd82144;
	shl.b64 	%rd69814, %rd7189, 2;
	add.s64 	%rd69815, %rd6533, %rd69814;
	ld.u32 	%r12373, [%rd69815];
	setp.ge.s32 	%p9087, %r12373, %r956;
	@%p9087 bra 	$L__BB1_3569;
	add.s64 	%rd82145, %rd7189, 1;
	not.b64 	%rd69816, %rd82144;
	add.s64 	%rd82144, %rd82143, %rd69816;
$L__BB1_3569:
	setp.ne.s64 	%p9088, %rd82144, 0;
	mov.u64 	%rd82143, %rd82144;
	@%p9088 bra 	$L__BB1_3567;
	cvt.u32.u64 	%r958, %rd82145;
	mov.b64 	%rd82149, 0;
	mov.u64 	%rd82147, %rd5;
$L__BB1_3571:
	shr.u64 	%rd82148, %rd82147, 1;
	add.s64 	%rd7197, %rd82149, %rd82148;
	shl.b64 	%rd69818, %rd7197, 2;
	add.s64 	%rd69819, %rd6550, %rd69818;
	ld.u32 	%r12374, [%rd69819];
	setp.ge.s32 	%p9089, %r12374, %r957;
	@%p9089 bra 	$L__BB1_3573;
	add.s64 	%rd82149, %rd7197, 1;
	not.b64 	%rd69820, %rd82148;
	add.s64 	%rd82148, %rd82147, %rd69820;
$L__BB1_3573:
	setp.ne.s64 	%p9090, %rd82148, 0;
	mov.u64 	%rd82147, %rd82148;
	@%p9090 bra 	$L__BB1_3571;
	cvt.u32.u64 	%r959, %rd82149;
	mov.b64 	%rd82153, 0;
	mov.u64 	%rd82151, %rd5;
$L__BB1_3575:
	shr.u64 	%rd82152, %rd82151, 1;
	add.s64 	%rd7205, %rd82153, %rd82152;
	shl.b64 	%rd69822, %rd7205, 2;
	add.s64 	%rd69823, %rd6550, %rd69822;
	ld.u32 	%r12375, [%rd69823];
	setp.ge.s32 	%p9091, %r12375, %r958;
	@%p9091 bra 	$L__BB1_3577;
	add.s64 	%rd82153, %rd7205, 1;
	not.b64 	%rd69824, %rd82152;
	add.s64 	%rd82152, %rd82151, %rd69824;
$L__BB1_3577:
	setp.ne.s64 	%p9092, %rd82152, 0;
	mov.u64 	%rd82151, %rd82152;
	@%p9092 bra 	$L__BB1_3575;
	cvt.u32.u64 	%r960, %rd82153;
	mov.b64 	%rd82157, 0;
	mov.u64 	%rd82155, %rd5;
$L__BB1_3579:
	shr.u64 	%rd82156, %rd82155, 1;
	add.s64 	%rd7213, %rd82157, %rd82156;
	shl.b64 	%rd69826, %rd7213, 2;
	add.s64 	%rd69827, %rd6567, %rd69826;
	ld.u32 	%r12376, [%rd69827];
	setp.ge.s32 	%p9093, %r12376, %r959;
	@%p9093 bra 	$L__BB1_3581;
	add.s64 	%rd82157, %rd7213, 1;
	not.b64 	%rd69828, %rd82156;
	add.s64 	%rd82156, %rd82155, %rd69828;
$L__BB1_3581:
	setp.ne.s64 	%p9094, %rd82156, 0;
	mov.u64 	%rd82155, %rd82156;
	@%p9094 bra 	$L__BB1_3579;
	cvt.u32.u64 	%r961, %rd82157;
	mov.b64 	%rd82161, 0;
	mov.u64 	%rd82159, %rd5;
$L__BB1_3583:
	shr.u64 	%rd82160, %rd82159, 1;
	add.s64 	%rd7221, %rd82161, %rd82160;
	shl.b64 	%rd69830, %rd7221, 2;
	add.s64 	%rd69831, %rd6567, %rd69830;
	ld.u32 	%r12377, [%rd69831];
	setp.ge.s32 	%p9095, %r12377, %r960;
	@%p9095 bra 	$L__BB1_3585;
	add.s64 	%rd82161, %rd7221, 1;
	not.b64 	%rd69832, %rd82160;
	add.s64 	%rd82160, %rd82159, %rd69832;
$L__BB1_3585:
	setp.ne.s64 	%p9096, %rd82160, 0;
	mov.u64 	%rd82159, %rd82160;
	@%p9096 bra 	$L__BB1_3583;
	cvt.u32.u64 	%r962, %rd82161;
	mov.b64 	%rd82165, 0;
	mov.u64 	%rd82163, %rd5;
$L__BB1_3587:
	shr.u64 	%rd82164, %rd82163, 1;
	add.s64 	%rd7229, %rd82165, %rd82164;
	shl.b64 	%rd69834, %rd7229, 2;
	add.s64 	%rd69835, %rd6584, %rd69834;
	ld.u32 	%r12378, [%rd69835];
	setp.ge.s32 	%p9097, %r12378, %r961;
	@%p9097 bra 	$L__BB1_3589;
	add.s64 	%rd82165, %rd7229, 1;
	not.b64 	%rd69836, %rd82164;
	add.s64 	%rd82164, %rd82163, %rd69836;
$L__BB1_3589:
	setp.ne.s64 	%p9098, %rd82164, 0;
	mov.u64 	%rd82163, %rd82164;
	@%p9098 bra 	$L__BB1_3587;
	cvt.u32.u64 	%r963, %rd82165;
	mov.b64 	%rd82169, 0;
	mov.u64 	%rd82167, %rd5;
$L__BB1_3591:
	shr.u64 	%rd82168, %rd82167, 1;
	add.s64 	%rd7237, %rd82169, %rd82168;
	shl.b64 	%rd69838, %rd7237, 2;
	add.s64 	%rd69839, %rd6584, %rd69838;
	ld.u32 	%r12379, [%rd69839];
	setp.ge.s32 	%p9099, %r12379, %r962;
	@%p9099 bra 	$L__BB1_3593;
	add.s64 	%rd82169, %rd7237, 1;
	not.b64 	%rd69840, %rd82168;
	add.s64 	%rd82168, %rd82167, %rd69840;
$L__BB1_3593:
	setp.ne.s64 	%p9100, %rd82168, 0;
	mov.u64 	%rd82167, %rd82168;
	@%p9100 bra 	$L__BB1_3591;
	cvt.u32.u64 	%r964, %rd82169;
	mov.b64 	%rd82173, 0;
	mov.u64 	%rd82171, %rd5;
$L__BB1_3595:
	shr.u64 	%rd82172, %rd82171, 1;
	add.s64 	%rd7245, %rd82173, %rd82172;
	shl.b64 	%rd69842, %rd7245, 2;
	add.s64 	%rd69843, %rd6601, %rd69842;
	ld.u32 	%r12380, [%rd69843];
	setp.ge.s32 	%p9101, %r12380, %r963;
	@%p9101 bra 	$L__BB1_3597;
	add.s64 	%rd82173, %rd7245, 1;
	not.b64 	%rd69844, %rd82172;
	add.s64 	%rd82172, %rd82171, %rd69844;
$L__BB1_3597:
	setp.ne.s64 	%p9102, %rd82172, 0;
	mov.u64 	%rd82171, %rd82172;
	@%p9102 bra 	$L__BB1_3595;
	cvt.u32.u64 	%r965, %rd82173;
	mov.b64 	%rd82177, 0;
	mov.u64 	%rd82175, %rd5;
$L__BB1_3599:
	shr.u64 	%rd82176, %rd82175, 1;
	add.s64 	%rd7253, %rd82177, %rd82176;
	shl.b64 	%rd69846, %rd7253, 2;
	add.s64 	%rd69847, %rd6601, %rd69846;
	ld.u32 	%r12381, [%rd69847];
	setp.ge.s32 	%p9103, %r12381, %r964;
	@%p9103 bra 	$L__BB1_3601;
	add.s64 	%rd82177, %rd7253, 1;
	not.b64 	%rd69848, %rd82176;
	add.s64 	%rd82176, %rd82175, %rd69848;
$L__BB1_3601:
	setp.ne.s64 	%p9104, %rd82176, 0;
	mov.u64 	%rd82175, %rd82176;
	@%p9104 bra 	$L__BB1_3599;
	cvt.u32.u64 	%r12382, %rd82177;
	setp.lt.s32 	%p9105, %r965, %r12382;
	selp.b32 	%r966, %r798, %r820, %p9105;
	selp.b32 	%r967, %r820, %r798, %p9105;
	mov.b64 	%rd82181, 0;
	mov.u64 	%rd82179, %rd5;
$L__BB1_3603:
	shr.u64 	%rd82180, %rd82179, 1;
	add.s64 	%rd7261, %rd82181, %rd82180;
	shl.b64 	%rd69850, %rd7261, 2;
	add.s64 	%rd69851, %rd6448, %rd69850;
	ld.u32 	%r12383, [%rd69851];
	setp.ge.s32 	%p9106, %r12383, %r841;
	@%p9106 bra 	$L__BB1_3605;
	add.s64 	%rd82181, %rd7261, 1;
	not.b64 	%rd69852, %rd82180;
	add.s64 	%rd82180, %rd82179, %rd69852;
$L__BB1_3605:
	setp.ne.s64 	%p9107, %rd82180, 0;
	mov.u64 	%rd82179, %rd82180;
	@%p9107 bra 	$L__BB1_3603;
	cvt.u32.u64 	%r968, %rd82181;
	mov.b64 	%rd82185, 0;
	mov.u64 	%rd82183, %rd5;
$L__BB1_3607:
	shr.u64 	%rd82184, %rd82183, 1;
	add.s64 	%rd7269, %rd82185, %rd82184;
	shl.b64 	%rd69854, %rd7269, 2;
	add.s64 	%rd69855, %rd6448, %rd69854;
	ld.u32 	%r12384, [%rd69855];
	setp.ge.s32 	%p9108, %r12384, %r819;
	@%p9108 bra 	$L__BB1_3609;
	add.s64 	%rd82185, %rd7269, 1;
	not.b64 	%rd69856, %rd82184;
	add.s64 	%rd82184, %rd82183, %rd69856;
$L__BB1_3609:
	setp.ne.s64 	%p9109, %rd82184, 0;
	mov.u64 	%rd82183, %rd82184;
	@%p9109 bra 	$L__BB1_3607;
	cvt.u32.u64 	%r969, %rd82185;
	mov.b64 	%rd82189, 0;
	mov.u64 	%rd82187, %rd5;
$L__BB1_3611:
	shr.u64 	%rd82188, %rd82187, 1;
	add.s64 	%rd7277, %rd82189, %rd82188;
	shl.b64 	%rd69858, %rd7277, 2;
	add.s64 	%rd69859, %rd6465, %rd69858;
	ld.u32 	%r12385, [%rd69859];
	setp.ge.s32 	%p9110, %r12385, %r968;
	@%p9110 bra 	$L__BB1_3613;
	add.s64 	%rd82189, %rd7277, 1;
	not.b64 	%rd69860, %rd82188;
	add.s64 	%rd82188, %rd82187, %rd69860;
$L__BB1_3613:
	setp.ne.s64 	%p9111, %rd82188, 0;
	mov.u64 	%rd82187, %rd82188;
	@%p9111 bra 	$L__BB1_3611;
	cvt.u32.u64 	%r970, %rd82189;
	mov.b64 	%rd82193, 0;
	mov.u64 	%rd82191, %rd5;
$L__BB1_3615:
	shr.u64 	%rd82192, %rd82191, 1;
	add.s64 	%rd7285, %rd82193, %rd82192;
	shl.b64 	%rd69862, %rd7285, 2;
	add.s64 	%rd69863, %rd6465, %rd69862;
	ld.u32 	%r12386, [%rd69863];
	setp.ge.s32 	%p9112, %r12386, %r969;
	@%p9112 bra 	$L__BB1_3617;
	add.s64 	%rd82193, %rd7285, 1;
	not.b64 	%rd69864, %rd82192;
	add.s64 	%rd82192, %rd82191, %rd69864;
$L__BB1_3617:
	setp.ne.s64 	%p9113, %rd82192, 0;
	mov.u64 	%rd82191, %rd82192;
	@%p9113 bra 	$L__BB1_3615;
	cvt.u32.u64 	%r971, %rd82193;
	mov.b64 	%rd82197, 0;
	mov.u64 	%rd82195, %rd5;
$L__BB1_3619:
	shr.u64 	%rd82196, %rd82195, 1;
	add.s64 	%rd7293, %rd82197, %rd82196;
	shl.b64 	%rd69866, %rd7293, 2;
	add.s64 	%rd69867, %rd6482, %rd69866;
	ld.u32 	%r12387, [%rd69867];
	setp.ge.s32 	%p9114, %r12387, %r970;
	@%p9114 bra 	$L__BB1_3621;
	add.s64 	%rd82197, %rd7293, 1;
	not.b64 	%rd69868, %rd82196;
	add.s64 	%rd82196, %rd82195, %rd69868;
$L__BB1_3621:
	setp.ne.s64 	%p9115, %rd82196, 0;
	mov.u64 	%rd82195, %rd82196;
	@%p9115 bra 	$L__BB1_3619;
	cvt.u32.u64 	%r972, %rd82197;
	mov.b64 	%rd82201, 0;
	mov.u64 	%rd82199, %rd5;
$L__BB1_3623:
	shr.u64 	%rd82200, %rd82199, 1;
	add.s64 	%rd7301, %rd82201, %rd82200;
	shl.b64 	%rd69870, %rd7301, 2;
	add.s64 	%rd69871, %rd6482, %rd69870;
	ld.u32 	%r12388, [%rd69871];
	setp.ge.s32 	%p9116, %r12388, %r971;
	@%p9116 bra 	$L__BB1_3625;
	add.s64 	%rd82201, %rd7301, 1;
	not.b64 	%rd69872, %rd82200;
	add.s64 	%rd82200, %rd82199, %rd69872;
$L__BB1_3625:
	setp.ne.s64 	%p9117, %rd82200, 0;
	mov.u64 	%rd82199, %rd82200;
	@%p9117 bra 	$L__BB1_3623;
	cvt.u32.u64 	%r973, %rd82201;
	mov.b64 	%rd82205, 0;
	mov.u64 	%rd82203, %rd5;
$L__BB1_3627:
	shr.u64 	%rd82204, %rd82203, 1;
	add.s64 	%rd7309, %rd82205, %rd82204;
	shl.b64 	%rd69874, %rd7309, 2;
	add.s64 	%rd69875, %rd6499, %rd69874;
	ld.u32 	%r12389, [%rd69875];
	setp.ge.s32 	%p9118, %r12389, %r972;
	@%p9118 bra 	$L__BB1_3629;
	add.s64 	%rd82205, %rd7309, 1;
	not.b64 	%rd69876, %rd82204;
	add.s64 	%rd82204, %rd82203, %rd69876;
$L__BB1_3629:
	setp.ne.s64 	%p9119, %rd82204, 0;
	mov.u64 	%rd82203, %rd82204;
	@%p9119 bra 	$L__BB1_3627;
	cvt.u32.u64 	%r974, %rd82205;
	mov.b64 	%rd82209, 0;
	mov.u64 	%rd82207, %rd5;
$L__BB1_3631:
	shr.u64 	%rd82208, %rd82207, 1;
	add.s64 	%rd7317, %rd82209, %rd82208;
	shl.b64 	%rd69878, %rd7317, 2;
	add.s64 	%rd69879, %rd6499, %rd69878;
	ld.u32 	%r12390, [%rd69879];
	setp.ge.s32 	%p9120, %r12390, %r973;
	@%p9120 bra 	$L__BB1_3633;
	add.s64 	%rd82209, %rd7317, 1;
	not.b64 	%rd69880, %rd82208;
	add.s64 	%rd82208, %rd82207, %rd69880;
$L__BB1_3633:
	setp.ne.s64 	%p9121, %rd82208, 0;
	mov.u64 	%rd82207, %rd82208;
	@%p9121 bra 	$L__BB1_3631;
	cvt.u32.u64 	%r975, %rd82209;
	mov.b64 	%rd82213, 0;
	mov.u64 	%rd82211, %rd5;
$L__BB1_3635:
	shr.u64 	%rd82212, %rd82211, 1;
	add.s64 	%rd7325, %rd82213, %rd82212;
	shl.b64 	%rd69882, %rd7325, 2;
	add.s64 	%rd69883, %rd6516, %rd69882;
	ld.u32 	%r12391, [%rd69883];
	setp.ge.s32 	%p9122, %r12391, %r974;
	@%p9122 bra 	$L__BB1_3637;
	add.s64 	%rd82213, %rd7325, 1;
	not.b64 	%rd69884, %rd82212;
	add.s64 	%rd82212, %rd82211, %rd69884;
$L__BB1_3637:
	setp.ne.s64 	%p9123, %rd82212, 0;
	mov.u64 	%rd82211, %rd82212;
	@%p9123 bra 	$L__BB1_3635;
	cvt.u32.u64 	%r976, %rd82213;
	mov.b64 	%rd82217, 0;
	mov.u64 	%rd82215, %rd5;
$L__BB1_3639:
	shr.u64 	%rd82216, %rd82215, 1;
	add.s64 	%rd7333, %rd82217, %rd82216;
	shl.b64 	%rd69886, %rd7333, 2;
	add.s64 	%rd69887, %rd6516, %rd69886;
	ld.u32 	%r12392, [%rd69887];
	setp.ge.s32 	%p9124, %r12392, %r975;
	@%p9124 bra 	$L__BB1_3641;
	add.s64 	%rd82217, %rd7333, 1;
	not.b64 	%rd69888, %rd82216;
	add.s64 	%rd82216, %rd82215, %rd69888;
$L__BB1_3641:
	setp.ne.s64 	%p9125, %rd82216, 0;
	mov.u64 	%rd82215, %rd82216;
	@%p9125 bra 	$L__BB1_3639;
	cvt.u32.u64 	%r977, %rd82217;
	mov.b64 	%rd82221, 0;
	mov.u64 	%rd82219, %rd5;
$L__BB1_3643:
	shr.u64 	%rd82220, %rd82219, 1;
	add.s64 	%rd7341, %rd82221, %rd82220;
	shl.b64 	%rd69890, %rd7341, 2;
	add.s64 	%rd69891, %rd6533, %rd69890;
	ld.u32 	%r12393, [%rd69891];
	setp.ge.s32 	%p9126, %r12393, %r976;
	@%p9126 bra 	$L__BB1_3645;
	add.s64 	%rd82221, %rd7341, 1;
	not.b64 	%rd69892, %rd82220;
	add.s64 	%rd82220, %rd82219, %rd69892;
$L__BB1_3645:
	setp.ne.s64 	%p9127, %rd82220, 0;
	mov.u64 	%rd82219, %rd82220;
	@%p9127 bra 	$L__BB1_3643;
	cvt.u32.u64 	%r978, %rd82221;
	mov.b64 	%rd82225, 0;
	mov.u64 	%rd82223, %rd5;
$L__BB1_3647:
	shr.u64 	%rd82224, %rd82223, 1;
	add.s64 	%rd7349, %rd82225, %rd82224;
	shl.b64 	%rd69894, %rd7349, 2;
	add.s64 	%rd69895, %rd6533, %rd69894;
	ld.u32 	%r12394, [%rd69895];
	setp.ge.s32 	%p9128, %r12394, %r977;
	@%p9128 bra 	$L__BB1_3649;
	add.s64 	%rd82225, %rd7349, 1;
	not.b64 	%rd69896, %rd82224;
	add.s64 	%rd82224, %rd82223, %rd69896;
$L__BB1_3649:
	setp.ne.s64 	%p9129, %rd82224, 0;
	mov.u64 	%rd82223, %rd82224;
	@%p9129 bra 	$L__BB1_3647;
	cvt.u32.u64 	%r979, %rd82225;
	mov.b64 	%rd82229, 0;
	mov.u64 	%rd82227, %rd5;
$L__BB1_3651:
	shr.u64 	%rd82228, %rd82227, 1;
	add.s64 	%rd7357, %rd82229, %rd82228;
	shl.b64 	%rd69898, %rd7357, 2;
	add.s64 	%rd69899, %rd6550, %rd69898;
	ld.u32 	%r12395, [%rd69899];
	setp.ge.s32 	%p9130, %r12395, %r978;
	@%p9130 bra 	$L__BB1_3653;
	add.s64 	%rd82229, %rd7357, 1;
	not.b64 	%rd69900, %rd82228;
	add.s64 	%rd82228, %rd82227, %rd69900;
$L__BB1_3653:
	setp.ne.s64 	%p9131, %rd82228, 0;
	mov.u64 	%rd82227, %rd82228;
	@%p9131 bra 	$L__BB1_3651;
	cvt.u32.u64 	%r980, %rd82229;
	mov.b64 	%rd82233, 0;
	mov.u64 	%rd82231, %rd5;
$L__BB1_3655:
	shr.u64 	%rd82232, %rd82231, 1;
	add.s64 	%rd7365, %rd82233, %rd82232;
	shl.b64 	%rd69902, %rd7365, 2;
	add.s64 	%rd69903, %rd6550, %rd69902;
	ld.u32 	%r12396, [%rd69903];
	setp.ge.s32 	%p9132, %r12396, %r979;
	@%p9132 bra 	$L__BB1_3657;
	add.s64 	%rd82233, %rd7365, 1;
	not.b64 	%rd69904, %rd82232;
	add.s64 	%rd82232, %rd82231, %rd69904;
$L__BB1_3657:
	setp.ne.s64 	%p9133, %rd82232, 0;
	mov.u64 	%rd82231, %rd82232;
	@%p9133 bra 	$L__BB1_3655;
	cvt.u32.u64 	%r981, %rd82233;
	mov.b64 	%rd82237, 0;
	mov.u64 	%rd82235, %rd5;
$L__BB1_3659:
	shr.u64 	%rd82236, %rd82235, 1;
	add.s64 	%rd7373, %rd82237, %rd82236;
	shl.b64 	%rd69906, %rd7373, 2;
	add.s64 	%rd69907, %rd6567, %rd69906;
	ld.u32 	%r12397, [%rd69907];
	setp.ge.s32 	%p9134, %r12397, %r980;
	@%p9134 bra 	$L__BB1_3661;
	add.s64 	%rd82237, %rd7373, 1;
	not.b64 	%rd69908, %rd82236;
	add.s64 	%rd82236, %rd82235, %rd69908;
$L__BB1_3661:
	setp.ne.s64 	%p9135, %rd82236, 0;
	mov.u64 	%rd82235, %rd82236;
	@%p9135 bra 	$L__BB1_3659;
	cvt.u32.u64 	%r982, %rd82237;
	mov.b64 	%rd82241, 0;
	mov.u64 	%rd82239, %rd5;
$L__BB1_3663:
	shr.u64 	%rd82240, %rd82239, 1;
	add.s64 	%rd7381, %rd82241, %rd82240;
	shl.b64 	%rd69910, %rd7381, 2;
	add.s64 	%rd69911, %rd6567, %rd69910;
	ld.u32 	%r12398, [%rd69911];
	setp.ge.s32 	%p9136, %r12398, %r981;
	@%p9136 bra 	$L__BB1_3665;
	add.s64 	%rd82241, %rd7381, 1;
	not.b64 	%rd69912, %rd82240;
	add.s64 	%rd82240, %rd82239, %rd69912;
$L__BB1_3665:
	setp.ne.s64 	%p9137, %rd82240, 0;
	mov.u64 	%rd82239, %rd82240;
	@%p9137 bra 	$L__BB1_3663;
	cvt.u32.u64 	%r983, %rd82241;
	mov.b64 	%rd82245, 0;
	mov.u64 	%rd82243, %rd5;
$L__BB1_3667:
	shr.u64 	%rd82244, %rd82243, 1;
	add.s64 	%rd7389, %rd82245, %rd82244;
	shl.b64 	%rd69914, %rd7389, 2;
	add.s64 	%rd69915, %rd6584, %rd69914;
	ld.u32 	%r12399, [%rd69915];
	setp.ge.s32 	%p9138, %r12399, %r982;
	@%p9138 bra 	$L__BB1_3669;
	add.s64 	%rd82245, %rd7389, 1;
	not.b64 	%rd69916, %rd82244;
	add.s64 	%rd82244, %rd82243, %rd69916;
$L__BB1_3669:
	setp.ne.s64 	%p9139, %rd82244, 0;
	mov.u64 	%rd82243, %rd82244;
	@%p9139 bra 	$L__BB1_3667;
	cvt.u32.u64 	%r984, %rd82245;
	mov.b64 	%rd82249, 0;
	mov.u64 	%rd82247, %rd5;
$L__BB1_3671:
	shr.u64 	%rd82248, %rd82247, 1;
	add.s64 	%rd7397, %rd82249, %rd82248;
	shl.b64 	%rd69918, %rd7397, 2;
	add.s64 	%rd69919, %rd6584, %rd69918;
	ld.u32 	%r12400, [%rd69919];
	setp.ge.s32 	%p9140, %r12400, %r983;
	@%p9140 bra 	$L__BB1_3673;
	add.s64 	%rd82249, %rd7397, 1;
	not.b64 	%rd69920, %rd82248;
	add.s64 	%rd82248, %rd82247, %rd69920;
$L__BB1_3673:
	setp.ne.s64 	%p9141, %rd82248, 0;
	mov.u64 	%rd82247, %rd82248;
	@%p9141 bra 	$L__BB1_3671;
	cvt.u32.u64 	%r985, %rd82249;
	mov.b64 	%rd82253, 0;
	mov.u64 	%rd82251, %rd5;
$L__BB1_3675:
	shr.u64 	%rd82252, %rd82251, 1;
	add.s64 	%rd7405, %rd82253, %rd82252;
	shl.b64 	%rd69922, %rd7405, 2;
	add.s64 	%rd69923, %rd6601, %rd69922;
	ld.u32 	%r12401, [%rd69923];
	setp.ge.s32 	%p9142, %r12401, %r984;
	@%p9142 bra 	$L__BB1_3677;
	add.s64 	%rd82253, %rd7405, 1;
	not.b64 	%rd69924, %rd82252;
	add.s64 	%rd82252, %rd82251, %rd69924;
$L__BB1_3677:
	setp.ne.s64 	%p9143, %rd82252, 0;
	mov.u64 	%rd82251, %rd82252;
	@%p9143 bra 	$L__BB1_3675;
	cvt.u32.u64 	%r986, %rd82253;
	mov.b64 	%rd82257, 0;
	mov.u64 	%rd82255, %rd5;
$L__BB1_3679:
	shr.u64 	%rd82256, %rd82255, 1;
	add.s64 	%rd7413, %rd82257, %rd82256;
	shl.b64 	%rd69926, %rd7413, 2;
	add.s64 	%rd69927, %rd6601, %rd69926;
	ld.u32 	%r12402, [%rd69927];
	setp.ge.s32 	%p9144, %r12402, %r985;
	@%p9144 bra 	$L__BB1_3681;
	add.s64 	%rd82257, %rd7413, 1;
	not.b64 	%rd69928, %rd82256;
	add.s64 	%rd82256, %rd82255, %rd69928;
$L__BB1_3681:
	setp.ne.s64 	%p9145, %rd82256, 0;
	mov.u64 	%rd82255, %rd82256;
	@%p9145 bra 	$L__BB1_3679;
	cvt.u32.u64 	%r12403, %rd82257;
	setp.lt.s32 	%p9146, %r986, %r12403;
	selp.b32 	%r987, %r819, %r841, %p9146;
	selp.b32 	%r988, %r841, %r819, %p9146;
	mov.b64 	%rd82261, 0;
	mov.u64 	%rd82259, %rd5;
$L__BB1_3683:
	shr.u64 	%rd82260, %rd82259, 1;
	add.s64 	%rd7421, %rd82261, %rd82260;
	shl.b64 	%rd69930, %rd7421, 2;
	add.s64 	%rd69931, %rd6448, %rd69930;
	ld.u32 	%r12404, [%rd69931];
	setp.ge.s32 	%p9147, %r12404, %r862;
	@%p9147 bra 	$L__BB1_3685;
	add.s64 	%rd82261, %rd7421, 1;
	not.b64 	%rd69932, %rd82260;
	add.s64 	%rd82260, %rd82259, %rd69932;
$L__BB1_3685:
	setp.ne.s64 	%p9148, %rd82260, 0;
	mov.u64 	%rd82259, %rd82260;
	@%p9148 bra 	$L__BB1_3683;
	cvt.u32.u64 	%r989, %rd82261;
	mov.b64 	%rd82265, 0;
	mov.u64 	%rd82263, %rd5;
$L__BB1_3687:
	shr.u64 	%rd82264, %rd82263, 1;
	add.s64 	%rd7429, %rd82265, %rd82264;
	shl.b64 	%rd69934, %rd7429, 2;
	add.s64 	%rd69935, %rd6448, %rd69934;
	ld.u32 	%r12405, [%rd69935];
	setp.ge.s32 	%p9149, %r12405, %r840;
	@%p9149 bra 	$L__BB1_3689;
	add.s64 	%rd82265, %rd7429, 1;
	not.b64 	%rd69936, %rd82264;
	add.s64 	%rd82264, %rd82263, %rd69936;
$L__BB1_3689:
	setp.ne.s64 	%p9150, %rd82264, 0;
	mov.u64 	%rd82263, %rd82264;
	@%p9150 bra 	$L__BB1_3687;
	cvt.u32.u64 	%r990, %rd82265;
	mov.b64 	%rd82269, 0;
	mov.u64 	%rd82267, %rd5;
$L__BB1_3691:
	shr.u64 	%rd82268, %rd82267, 1;
	add.s64 	%rd7437, %rd82269, %rd82268;
	shl.b64 	%rd69938, %rd7437, 2;
	add.s64 	%rd69939, %rd6465, %rd69938;
	ld.u32 	%r12406, [%rd69939];
	setp.ge.s32 	%p9151, %r12406, %r989;
	@%p9151 bra 	$L__BB1_3693;
	add.s64 	%rd82269, %rd7437, 1;
	not.b64 	%rd69940, %rd82268;
	add.s64 	%rd82268, %rd82267, %rd69940;
$L__BB1_3693:
	setp.ne.s64 	%p9152, %rd82268, 0;
	mov.u64 	%rd82267, %rd82268;
	@%p9152 bra 	$L__BB1_3691;
	cvt.u32.u64 	%r991, %rd82269;
	mov.b64 	%rd82273, 0;
	mov.u64 	%rd82271, %rd5;
$L__BB1_3695:
	shr.u64 	%rd82272, %rd82271, 1;
	add.s64 	%rd7445, %rd82273, %rd82272;
	shl.b64 	%rd69942, %rd7445, 2;
	add.s64 	%rd69943, %rd6465, %rd69942;
	ld.u32 	%r12407, [%rd69943];
	setp.ge.s32 	%p9153, %r12407, %r990;
	@%p9153 bra 	$L__BB1_3697;
	add.s64 	%rd82273, %rd7445, 1;
	not.b64 	%rd69944, %rd82272;
	add.s64 	%rd82272, %rd82271, %rd69944;
$L__BB1_3697:
	setp.ne.s64 	%p9154, %rd82272, 0;
	mov.u64 	%rd82271, %rd82272;
	@%p9154 bra 	$L__BB1_3695;
	cvt.u32.u64 	%r992, %rd82273;
	mov.b64 	%rd82277, 0;
	mov.u64 	%rd82275, %rd5;
$L__BB1_3699:
	shr.u64 	%rd82276, %rd82275, 1;
	add.s64 	%rd7453, %rd82277, %rd82276;
	shl.b64 	%rd69946, %rd7453, 2;
	add.s64 	%rd69947, %rd6482, %rd69946;
	ld.u32 	%r12408, [%rd69947];
	setp.ge.s32 	%p9155, %r12408, %r991;
	@%p9155 bra 	$L__BB1_3701;
	add.s64 	%rd82277, %rd7453, 1;
	not.b64 	%rd69948, %rd82276;
	add.s64 	%rd82276, %rd82275, %rd69948;
$L__BB1_3701:
	setp.ne.s64 	%p9156, %rd82276, 0;
	mov.u64 	%rd82275, %rd82276;
	@%p9156 bra 	$L__BB1_3699;
	cvt.u32.u64 	%r993, %rd82277;
	mov.b64 	%rd82281, 0;
	mov.u64 	%rd82279, %rd5;
$L__BB1_3703:
	shr.u64 	%rd82280, %rd82279, 1;
	add.s64 	%rd7461, %rd82281, %rd82280;
	shl.b64 	%rd69950, %rd7461, 2;
	add.s64 	%rd69951, %rd6482, %rd69950;
	ld.u32 	%r12409, [%rd69951];
	setp.ge.s32 	%p9157, %r12409, %r992;
	@%p9157 bra 	$L__BB1_3705;
	add.s64 	%rd82281, %rd7461, 1;
	not.b64 	%rd69952, %rd82280;
	add.s64 	%rd82280, %rd82279, %rd69952;
$L__BB1_3705:
	setp.ne.s64 	%p9158, %rd82280, 0;
	mov.u64 	%rd82279, %rd82280;
	@%p9158 bra 	$L__BB1_3703;
	cvt.u32.u64 	%r994, %rd82281;
	mov.b64 	%rd82285, 0;
	mov.u64 	%rd82283, %rd5;
$L__BB1_3707:
	shr.u64 	%rd82284, %rd82283, 1;
	add.s64 	%rd7469, %rd82285, %rd82284;
	shl.b64 	%rd69954, %rd7469, 2;
	add.s64 	%rd69955, %rd6499, %rd69954;
	ld.u32 	%r12410, [%rd69955];
	setp.ge.s32 	%p9159, %r12410, %r993;
	@%p9159 bra 	$L__BB1_3709;
	add.s64 	%rd82285, %rd7469, 1;
	not.b64 	%rd69956, %rd82284;
	add.s64 	%rd82284, %rd82283, %rd69956;
$L__BB1_3709:
	setp.ne.s64 	%p9160, %rd82284, 0;
	mov.u64 	%rd82283, %rd82284;
	@%p9160 bra 	$L__BB1_3707;
	cvt.u32.u64 	%r995, %rd82285;
	mov.b64 	%rd82289, 0;
	mov.u64 	%rd82287, %rd5;
$L__BB1_3711:
	shr.u64 	%rd82288, %rd82287, 1;
	add.s64 	%rd7477, %rd82289, %rd82288;
	shl.b64 	%rd69958, %rd7477, 2;
	add.s64 	%rd69959, %rd6499, %rd69958;
	ld.u32 	%r12411, [%rd69959];
	setp.ge.s32 	%p9161, %r12411, %r994;
	@%p9161 bra 	$L__BB1_3713;
	add.s64 	%rd82289, %rd7477, 1;
	not.b64 	%rd69960, %rd82288;
	add.s64 	%rd82288, %rd82287, %rd69960;
$L__BB1_3713:
	setp.ne.s64 	%p9162, %rd82288, 0;
	mov.u64 	%rd82287, %rd82288;
	@%p9162 bra 	$L__BB1_3711;
	cvt.u32.u64 	%r996, %rd82289;
	mov.b64 	%rd82293, 0;
	mov.u64 	%rd82291, %rd5;
$L__BB1_3715:
	shr.u64 	%rd82292, %rd82291, 1;
	add.s64 	%rd7485, %rd82293, %rd82292;
	shl.b64 	%rd69962, %rd7485, 2;
	add.s64 	%rd69963, %rd6516, %rd69962;
	ld.u32 	%r12412, [%rd69963];
	setp.ge.s32 	%p9163, %r12412, %r995;
	@%p9163 bra 	$L__BB1_3717;
	add.s64 	%rd82293, %rd7485, 1;
	not.b64 	%rd69964, %rd82292;
	add.s64 	%rd82292, %rd82291, %rd69964;
$L__BB1_3717:
	setp.ne.s64 	%p9164, %rd82292, 0;
	mov.u64 	%rd82291, %rd82292;
	@%p9164 bra 	$L__BB1_3715;
	cvt.u32.u64 	%r997, %rd82293;
	mov.b64 	%rd82297, 0;
	mov.u64 	%rd82295, %rd5;
$L__BB1_3719:
	shr.u64 	%rd82296, %rd82295, 1;
	add.s64 	%rd7493, %rd82297, %rd82296;
	shl.b64 	%rd69966, %rd7493, 2;
	add.s64 	%rd69967, %rd6516, %rd69966;
	ld.u32 	%r12413, [%rd69967];
	setp.ge.s32 	%p9165, %r12413, %r996;
	@%p9165 bra 	$L__BB1_3721;
	add.s64 	%rd82297, %rd7493, 1;
	not.b64 	%rd69968, %rd82296;
	add.s64 	%rd82296, %rd82295, %rd69968;
$L__BB1_3721:
	setp.ne.s64 	%p9166, %rd82296, 0;
	mov.u64 	%rd82295, %rd82296;
	@%p9166 bra 	$L__BB1_3719;
	cvt.u32.u64 	%r998, %rd82297;
	mov.b64 	%rd82301, 0;
	mov.u64 	%rd82299, %rd5;
$L__BB1_3723:
	shr.u64 	%rd82300, %rd82299, 1;
	add.s64 	%rd7501, %rd82301, %rd82300;
	shl.b64 	%rd69970, %rd7501, 2;
	add.s64 	%rd69971, %rd6533, %rd69970;
	ld.u32 	%r12414, [%rd69971];
	setp.ge.s32 	%p9167, %r12414, %r997;
	@%p9167 bra 	$L__BB1_3725;
	add.s64 	%rd82301, %rd7501, 1;
	not.b64 	%rd69972, %rd82300;
	add.s64 	%rd82300, %rd82299, %rd69972;
$L__BB1_3725:
	setp.ne.s64 	%p9168, %rd82300, 0;
	mov.u64 	%rd82299, %rd82300;
	@%p9168 bra 	$L__BB1_3723;
	cvt.u32.u64 	%r999, %rd82301;
	mov.b64 	%rd82305, 0;
	mov.u64 	%rd82303, %rd5;
$L__BB1_3727:
	shr.u64 	%rd82304, %rd82303, 1;
	add.s64 	%rd7509, %rd82305, %rd82304;
	shl.b64 	%rd69974, %rd7509, 2;
	add.s64 	%rd69975, %rd6533, %rd69974;
	ld.u32 	%r12415, [%rd69975];
	setp.ge.s32 	%p9169, %r12415, %r998;
	@%p9169 bra 	$L__BB1_3729;
	add.s64 	%rd82305, %rd7509, 1;
	not.b64 	%rd69976, %rd82304;
	add.s64 	%rd82304, %rd82303, %rd69976;
$L__BB1_3729:
	setp.ne.s64 	%p9170, %rd82304, 0;
	mov.u64 	%rd82303, %rd82304;
	@%p9170 bra 	$L__BB1_3727;
	cvt.u32.u64 	%r1000, %rd82305;
	mov.b64 	%rd82309, 0;
	mov.u64 	%rd82307, %rd5;
$L__BB1_3731:
	shr.u64 	%rd82308, %rd82307, 1;
	add.s64 	%rd7517, %rd82309, %rd82308;
	shl.b64 	%rd69978, %rd7517, 2;
	add.s64 	%rd69979, %rd6550, %rd69978;
	ld.u32 	%r12416, [%rd69979];
	setp.ge.s32 	%p9171, %r12416, %r999;
	@%p9171 bra 	$L__BB1_3733;
	add.s64 	%rd82309, %rd7517, 1;
	not.b64 	%rd69980, %rd82308;
	add.s64 	%rd82308, %rd82307, %rd69980;
$L__BB1_3733:
	setp.ne.s64 	%p9172, %rd82308, 0;
	mov.u64 	%rd82307, %rd82308;
	@%p9172 bra 	$L__BB1_3731;
	cvt.u32.u64 	%r1001, %rd82309;
	mov.b64 	%rd82313, 0;
	mov.u64 	%rd82311, %rd5;
$L__BB1_3735:
	shr.u64 	%rd82312, %rd82311, 1;
	add.s64 	%rd7525, %rd82313, %rd82312;
	shl.b64 	%rd69982, %rd7525, 2;
	add.s64 	%rd69983, %rd6550, %rd69982;
	ld.u32 	%r12417, [%rd69983];
	setp.ge.s32 	%p9173, %r12417, %r1000;
	@%p9173 bra 	$L__BB1_3737;
	add.s64 	%rd82313, %rd7525, 1;
	not.b64 	%rd69984, %rd82312;
	add.s64 	%rd82312, %rd82311, %rd69984;
$L__BB1_3737:
	setp.ne.s64 	%p9174, %rd82312, 0;
	mov.u64 	%rd82311, %rd82312;
	@%p9174 bra 	$L__BB1_3735;
	cvt.u32.u64 	%r1002, %rd82313;
	mov.b64 	%rd82317, 0;
	mov.u64 	%rd82315, %rd5;
$L__BB1_3739:
	shr.u64 	%rd82316, %rd82315, 1;
	add.s64 	%rd7533, %rd82317, %rd82316;
	shl.b64 	%rd69986, %rd7533, 2;
	add.s64 	%rd69987, %rd6567, %rd69986;
	ld.u32 	%r12418, [%rd69987];
	setp.ge.s32 	%p9175, %r12418, %r1001;
	@%p9175 bra 	$L__BB1_3741;
	add.s64 	%rd82317, %rd7533, 1;
	not.b64 	%rd69988, %rd82316;
	add.s64 	%rd82316, %rd82315, %rd69988;
$L__BB1_3741:
	setp.ne.s64 	%p9176, %rd82316, 0;
	mov.u64 	%rd82315, %rd82316;
	@%p9176 bra 	$L__BB1_3739;
	cvt.u32.u64 	%r1003, %rd82317;
	mov.b64 	%rd82321, 0;
	mov.u64 	%rd82319, %rd5;
$L__BB1_3743:
	shr.u64 	%rd82320, %rd82319, 1;
	add.s64 	%rd7541, %rd82321, %rd82320;
	shl.b64 	%rd69990, %rd7541, 2;
	add.s64 	%rd69991, %rd6567, %rd69990;
	ld.u32 	%r12419, [%rd69991];
	setp.ge.s32 	%p9177, %r12419, %r1002;
	@%p9177 bra 	$L__BB1_3745;
	add.s64 	%rd82321, %rd7541, 1;
	not.b64 	%rd69992, %rd82320;
	add.s64 	%rd82320, %rd82319, %rd69992;
$L__BB1_3745:
	setp.ne.s64 	%p9178, %rd82320, 0;
	mov.u64 	%rd82319, %rd82320;
	@%p9178 bra 	$L__BB1_3743;
	cvt.u32.u64 	%r1004, %rd82321;
	mov.b64 	%rd82325, 0;
	mov.u64 	%rd82323, %rd5;
$L__BB1_3747:
	shr.u64 	%rd82324, %rd82323, 1;
	add.s64 	%rd7549, %rd82325, %rd82324;
	shl.b64 	%rd69994, %rd7549, 2;
	add.s64 	%rd69995, %rd6584, %rd69994;
	ld.u32 	%r12420, [%rd69995];
	setp.ge.s32 	%p9179, %r12420, %r1003;
	@%p9179 bra 	$L__BB1_3749;
	add.s64 	%rd82325, %rd7549, 1;
	not.b64 	%rd69996, %rd82324;
	add.s64 	%rd82324, %rd82323, %rd69996;
$L__BB1_3749:
	setp.ne.s64 	%p9180, %rd82324, 0;
	mov.u64 	%rd82323, %rd82324;
	@%p9180 bra 	$L__BB1_3747;
	cvt.u32.u64 	%r1005, %rd82325;
	mov.b64 	%rd82329, 0;
	mov.u64 	%rd82327, %rd5;
$L__BB1_3751:
	shr.u64 	%rd82328, %rd82327, 1;
	add.s64 	%rd7557, %rd82329, %rd82328;
	shl.b64 	%rd69998, %rd7557, 2;
	add.s64 	%rd69999, %rd6584, %rd69998;
	ld.u32 	%r12421, [%rd69999];
	setp.ge.s32 	%p9181, %r12421, %r1004;
	@%p9181 bra 	$L__BB1_3753;
	add.s64 	%rd82329, %rd7557, 1;
	not.b64 	%rd70000, %rd82328;
	add.s64 	%rd82328, %rd82327, %rd70000;
$L__BB1_3753:
	setp.ne.s64 	%p9182, %rd82328, 0;
	mov.u64 	%rd82327, %rd82328;
	@%p9182 bra 	$L__BB1_3751;
	cvt.u32.u64 	%r1006, %rd82329;
	mov.b64 	%rd82333, 0;
	mov.u64 	%rd82331, %rd5;
$L__BB1_3755:
	shr.u64 	%rd82332, %rd82331, 1;
	add.s64 	%rd7565, %rd82333, %rd82332;
	shl.b64 	%rd70002, %rd7565, 2;
	add.s64 	%rd70003, %rd6601, %rd70002;
	ld.u32 	%r12422, [%rd70003];
	setp.ge.s32 	%p9183, %r12422, %r1005;
	@%p9183 bra 	$L__BB1_3757;
	add.s64 	%rd82333, %rd7565, 1;
	not.b64 	%rd70004, %rd82332;
	add.s64 	%rd82332, %rd82331, %rd70004;
$L__BB1_3757:
	setp.ne.s64 	%p9184, %rd82332, 0;
	mov.u64 	%rd82331, %rd82332;
	@%p9184 bra 	$L__BB1_3755;
	cvt.u32.u64 	%r1007, %rd82333;
	mov.b64 	%rd82337, 0;
	mov.u64 	%rd82335, %rd5;
$L__BB1_3759:
	shr.u64 	%rd82336, %rd82335, 1;
	add.s64 	%rd7573, %rd82337, %rd82336;
	shl.b64 	%rd70006, %rd7573, 2;
	add.s64 	%rd70007, %rd6601, %rd70006;
	ld.u32 	%r12423, [%rd70007];
	setp.ge.s32 	%p9185, %r12423, %r1006;
	@%p9185 bra 	$L__BB1_3761;
	add.s64 	%rd82337, %rd7573, 1;
	not.b64 	%rd70008, %rd82336;
	add.s64 	%rd82336, %rd82335, %rd70008;
$L__BB1_3761:
	setp.ne.s64 	%p9186, %rd82336, 0;
	mov.u64 	%rd82335, %rd82336;
	@%p9186 bra 	$L__BB1_3759;
	cvt.u32.u64 	%r12424, %rd82337;
	setp.lt.s32 	%p9187, %r1007, %r12424;
	selp.b32 	%r1008, %r840, %r862, %p9187;
	selp.b32 	%r1009, %r862, %r840, %p9187;
	mov.b64 	%rd82341, 0;
	mov.u64 	%rd82339, %rd5;
$L__BB1_3763:
	shr.u64 	%rd82340, %rd82339, 1;
	add.s64 	%rd7581, %rd82341, %rd82340;
	shl.b64 	%rd70010, %rd7581, 2;
	add.s64 	%rd70011, %rd6448, %rd70010;
	ld.u32 	%r12425, [%rd70011];
	setp.ge.s32 	%p9188, %r12425, %r693;
	@%p9188 bra 	$L__BB1_3765;
	add.s64 	%rd82341, %rd7581, 1;
	not.b64 	%rd70012, %rd82340;
	add.s64 	%rd82340, %rd82339, %rd70012;
$L__BB1_3765:
	setp.ne.s64 	%p9189, %rd82340, 0;
	mov.u64 	%rd82339, %rd82340;
	@%p9189 bra 	$L__BB1_3763;
	cvt.u32.u64 	%r1010, %rd82341;
	mov.b64 	%rd82345, 0;
	mov.u64 	%rd82343, %rd5;
$L__BB1_3767:
	shr.u64 	%rd82344, %rd82343, 1;
	add.s64 	%rd7589, %rd82345, %rd82344;
	shl.b64 	%rd70014, %rd7589, 2;
	add.s64 	%rd70015, %rd6448, %rd70014;
	ld.u32 	%r12426, [%rd70015];
	setp.ge.s32 	%p9190, %r12426, %r861;
	@%p9190 bra 	$L__BB1_3769;
	add.s64 	%rd82345, %rd7589, 1;
	not.b64 	%rd70016, %rd82344;
	add.s64 	%rd82344, %rd82343, %rd70016;
$L__BB1_3769:
	setp.ne.s64 	%p9191, %rd82344, 0;
	mov.u64 	%rd82343, %rd82344;
	@%p9191 bra 	$L__BB1_3767;
	cvt.u32.u64 	%r1011, %rd82345;
	mov.b64 	%rd82349, 0;
	mov.u64 	%rd82347, %rd5;
$L__BB1_3771:
	shr.u64 	%rd82348, %rd82347, 1;
	add.s64 	%rd7597, %rd82349, %rd82348;
	shl.b64 	%rd70018, %rd7597, 2;
	add.s64 	%rd70019, %rd6465, %rd70018;
	ld.u32 	%r12427, [%rd70019];
	setp.ge.s32 	%p9192, %r12427, %r1010;
	@%p9192 bra 	$L__BB1_3773;
	add.s64 	%rd82349, %rd7597, 1;
	not.b64 	%rd70020, %rd82348;
	add.s64 	%rd82348, %rd82347, %rd70020;
$L__BB1_3773:
	setp.ne.s64 	%p9193, %rd82348, 0;
	mov.u64 	%rd82347, %rd82348;
	@%p9193 bra 	$L__BB1_3771;
	cvt.u32.u64 	%r1012, %rd82349;
	mov.b64 	%rd82353, 0;
	mov.u64 	%rd82351, %rd5;
$L__BB1_3775:
	shr.u64 	%rd82352, %rd82351, 1;
	add.s64 	%rd7605, %rd82353, %rd82352;
	shl.b64 	%rd70022, %rd7605, 2;
	add.s64 	%rd70023, %rd6465, %rd70022;
	ld.u32 	%r12428, [%rd70023];
	setp.ge.s32 	%p9194, %r12428, %r1011;
	@%p9194 bra 	$L__BB1_3777;
	add.s64 	%rd82353, %rd7605, 1;
	not.b64 	%rd70024, %rd82352;
	add.s64 	%rd82352, %rd82351, %rd70024;
$L__BB1_3777:
	setp.ne.s64 	%p9195, %rd82352, 0;
	mov.u64 	%rd82351, %rd82352;
	@%p9195 bra 	$L__BB1_3775;
	cvt.u32.u64 	%r1013, %rd82353;
	mov.b64 	%rd82357, 0;
	mov.u64 	%rd82355, %rd5;
$L__BB1_3779:
	shr.u64 	%rd82356, %rd82355, 1;
	add.s64 	%rd7613, %rd82357, %rd82356;
	shl.b64 	%rd70026, %rd7613, 2;
	add.s64 	%rd70027, %rd6482, %rd70026;
	ld.u32 	%r12429, [%rd70027];
	setp.ge.s32 	%p9196, %r12429, %r1012;
	@%p9196 bra 	$L__BB1_3781;
	add.s64 	%rd82357, %rd7613, 1;
	not.b64 	%rd70028, %rd82356;
	add.s64 	%rd82356, %rd82355, %rd70028;
$L__BB1_3781:
	setp.ne.s64 	%p9197, %rd82356, 0;
	mov.u64 	%rd82355, %rd82356;
	@%p9197 bra 	$L__BB1_3779;
	cvt.u32.u64 	%r1014, %rd82357;
	mov.b64 	%rd82361, 0;
	mov.u64 	%rd82359, %rd5;
$L__BB1_3783:
	shr.u64 	%rd82360, %rd82359, 1;
	add.s64 	%rd7621, %rd82361, %rd82360;
	shl.b64 	%rd70030, %rd7621, 2;
	add.s64 	%rd70031, %rd6482, %rd70030;
	ld.u32 	%r12430, [%rd70031];
	setp.ge.s32 	%p9198, %r12430, %r1013;
	@%p9198 bra 	$L__BB1_3785;
	add.s64 	%rd82361, %rd7621, 1;
	not.b64 	%rd70032, %rd82360;
	add.s64 	%rd82360, %rd82359, %rd70032;
$L__BB1_3785:
	setp.ne.s64 	%p9199, %rd82360, 0;
	mov.u64 	%rd82359, %rd82360;
	@%p9199 bra 	$L__BB1_3783;
	cvt.u32.u64 	%r1015, %rd82361;
	mov.b64 	%rd82365, 0;
	mov.u64 	%rd82363, %rd5;
$L__BB1_3787:
	shr.u64 	%rd82364, %rd82363, 1;
	add.s64 	%rd7629, %rd82365, %rd82364;
	shl.b64 	%rd70034, %rd7629, 2;
	add.s64 	%rd70035, %rd6499, %rd70034;
	ld.u32 	%r12431, [%rd70035];
	setp.ge.s32 	%p9200, %r12431, %r1014;
	@%p9200 bra 	$L__BB1_3789;
	add.s64 	%rd82365, %rd7629, 1;
	not.b64 	%rd70036, %rd82364;
	add.s64 	%rd82364, %rd82363, %rd70036;
$L__BB1_3789:
	setp.ne.s64 	%p9201, %rd82364, 0;
	mov.u64 	%rd82363, %rd82364;
	@%p9201 bra 	$L__BB1_3787;
	cvt.u32.u64 	%r1016, %rd82365;
	mov.b64 	%rd82369, 0;
	mov.u64 	%rd82367, %rd5;
$L__BB1_3791:
	shr.u64 	%rd82368, %rd82367, 1;
	add.s64 	%rd7637, %rd82369, %rd82368;
	shl.b64 	%rd70038, %rd7637, 2;
	add.s64 	%rd70039, %rd6499, %rd70038;
	ld.u32 	%r12432, [%rd70039];
	setp.ge.s32 	%p9202, %r12432, %r1015;
	@%p9202 bra 	$L__BB1_3793;
	add.s64 	%rd82369, %rd7637, 1;
	not.b64 	%rd70040, %rd82368;
	add.s64 	%rd82368, %rd82367, %rd70040;
$L__BB1_3793:
	setp.ne.s64 	%p9203, %rd82368, 0;
	mov.u64 	%rd82367, %rd82368;
	@%p9203 bra 	$L__BB1_3791;
	cvt.u32.u64 	%r1017, %rd82369;
	mov.b64 	%rd82373, 0;
	mov.u64 	%rd82371, %rd5;
$L__BB1_3795:
	shr.u64 	%rd82372, %rd82371, 1;
	add.s64 	%rd7645, %rd82373, %rd82372;
	shl.b64 	%rd70042, %rd7645, 2;
	add.s64 	%rd70043, %rd6516, %rd70042;
	ld.u32 	%r12433, [%rd70043];
	setp.ge.s32 	%p9204, %r12433, %r1016;
	@%p9204 bra 	$L__BB1_3797;
	add.s64 	%rd82373, %rd7645, 1;
	not.b64 	%rd70044, %rd82372;
	add.s64 	%rd82372, %rd82371, %rd70044;
$L__BB1_3797:
	setp.ne.s64 	%p9205, %rd82372, 0;
	mov.u64 	%rd82371, %rd82372;
	@%p9205 bra 	$L__BB1_3795;
	cvt.u32.u64 	%r1018, %rd82373;
	mov.b64 	%rd82377, 0;
	mov.u64 	%rd82375, %rd5;
$L__BB1_3799:
	shr.u64 	%rd82376, %rd82375, 1;
	add.s64 	%rd7653, %rd82377, %rd82376;
	shl.b64 	%rd70046, %rd7653, 2;
	add.s64 	%rd70047, %rd6516, %rd70046;
	ld.u32 	%r12434, [%rd70047];
	setp.ge.s32 	%p9206, %r12434, %r1017;
	@%p9206 bra 	$L__BB1_3801;
	add.s64 	%rd82377, %rd7653, 1;
	not.b64 	%rd70048, %rd82376;
	add.s64 	%rd82376, %rd82375, %rd70048;
$L__BB1_3801:
	setp.ne.s64 	%p9207, %rd82376, 0;
	mov.u64 	%rd82375, %rd82376;
	@%p9207 bra 	$L__BB1_3799;
	cvt.u32.u64 	%r1019, %rd82377;
	mov.b64 	%rd82381, 0;
	mov.u64 	%rd82379, %rd5;
$L__BB1_3803:
	shr.u64 	%rd82380, %rd82379, 1;
	add.s64 	%rd7661, %rd82381, %rd82380;
	shl.b64 	%rd70050, %rd7661, 2;
	add.s64 	%rd70051, %rd6533, %rd70050;
	ld.u32 	%r12435, [%rd70051];
	setp.ge.s32 	%p9208, %r12435, %r1018;
	@%p9208 bra 	$L__BB1_3805;
	add.s64 	%rd82381, %rd7661, 1;
	not.b64 	%rd70052, %rd82380;
	add.s64 	%rd82380, %rd82379, %rd70052;
$L__BB1_3805:
	setp.ne.s64 	%p9209, %rd82380, 0;
	mov.u64 	%rd82379, %rd82380;
	@%p9209 bra 	$L__BB1_3803;
	cvt.u32.u64 	%r1020, %rd82381;
	mov.b64 	%rd82385, 0;
	mov.u64 	%rd82383, %rd5;
$L__BB1_3807:
	shr.u64 	%rd82384, %rd82383, 1;
	add.s64 	%rd7669, %rd82385, %rd82384;
	shl.b64 	%rd70054, %rd7669, 2;
	add.s64 	%rd70055, %rd6533, %rd70054;
	ld.u32 	%r12436, [%rd70055];
	setp.ge.s32 	%p9210, %r12436, %r1019;
	@%p9210 bra 	$L__BB1_3809;
	add.s64 	%rd82385, %rd7669, 1;
	not.b64 	%rd70056, %rd82384;
	add.s64 	%rd82384, %rd82383, %rd70056;
$L__BB1_3809:
	setp.ne.s64 	%p9211, %rd82384, 0;
	mov.u64 	%rd82383, %rd82384;
	@%p9211 bra 	$L__BB1_3807;
	cvt.u32.u64 	%r1021, %rd82385;
	mov.b64 	%rd82389, 0;
	mov.u64 	%rd82387, %rd5;
$L__BB1_3811:
	shr.u64 	%rd82388, %rd82387, 1;
	add.s64 	%rd7677, %rd82389, %rd82388;
	shl.b64 	%rd70058, %rd7677, 2;
	add.s64 	%rd70059, %rd6550, %rd70058;
	ld.u32 	%r12437, [%rd70059];
	setp.ge.s32 	%p9212, %r12437, %r1020;
	@%p9212 bra 	$L__BB1_3813;
	add.s64 	%rd82389, %rd7677, 1;
	not.b64 	%rd70060, %rd82388;
	add.s64 	%rd82388, %rd82387, %rd70060;
$L__BB1_3813:
	setp.ne.s64 	%p9213, %rd82388, 0;
	mov.u64 	%rd82387, %rd82388;
	@%p9213 bra 	$L__BB1_3811;
	cvt.u32.u64 	%r1022, %rd82389;
	mov.b64 	%rd82393, 0;
	mov.u64 	%rd82391, %rd5;
$L__BB1_3815:
	shr.u64 	%rd82392, %rd82391, 1;
	add.s64 	%rd7685, %rd82393, %rd82392;
	shl.b64 	%rd70062, %rd7685, 2;
	add.s64 	%rd70063, %rd6550, %rd70062;
	ld.u32 	%r12438, [%rd70063];
	setp.ge.s32 	%p9214, %r12438, %r1021;
	@%p9214 bra 	$L__BB1_3817;
	add.s64 	%rd82393, %rd7685, 1;
	not.b64 	%rd70064, %rd82392;
	add.s64 	%rd82392, %rd82391, %rd70064;
$L__BB1_3817:
	setp.ne.s64 	%p9215, %rd82392, 0;
	mov.u64 	%rd82391, %rd82392;
	@%p9215 bra 	$L__BB1_3815;
	cvt.u32.u64 	%r1023, %rd82393;
	mov.b64 	%rd82397, 0;
	mov.u64 	%rd82395, %rd5;
$L__BB1_3819:
	shr.u64 	%rd82396, %rd82395, 1;
	add.s64 	%rd7693, %rd82397, %rd82396;
	shl.b64 	%rd70066, %rd7693, 2;
	add.s64 	%rd70067, %rd6567, %rd70066;
	ld.u32 	%r12439, [%rd70067];
	setp.ge.s32 	%p9216, %r12439, %r1022;
	@%p9216 bra 	$L__BB1_3821;
	add.s64 	%rd82397, %rd7693, 1;
	not.b64 	%rd70068, %rd82396;
	add.s64 	%rd82396, %rd82395, %rd70068;
$L__BB1_3821:
	setp.ne.s64 	%p9217, %rd82396, 0;
	mov.u64 	%rd82395, %rd82396;
	@%p9217 bra 	$L__BB1_3819;
	cvt.u32.u64 	%r1024, %rd82397;
	mov.b64 	%rd82401, 0;
	mov.u64 	%rd82399, %rd5;
$L__BB1_3823:
	shr.u64 	%rd82400, %rd82399, 1;
	add.s64 	%rd7701, %rd82401, %rd82400;
	shl.b64 	%rd70070, %rd7701, 2;
	add.s64 	%rd70071, %rd6567, %rd70070;
	ld.u32 	%r12440, [%rd70071];
	setp.ge.s32 	%p9218, %r12440, %r1023;
	@%p9218 bra 	$L__BB1_3825;
	add.s64 	%rd82401, %rd7701, 1;
	not.b64 	%rd70072, %rd82400;
	add.s64 	%rd82400, %rd82399, %rd70072;
$L__BB1_3825:
	setp.ne.s64 	%p9219, %rd82400, 0;
	mov.u64 	%rd82399, %rd82400;
	@%p9219 bra 	$L__BB1_3823;
	cvt.u32.u64 	%r1025, %rd82401;
	mov.b64 	%rd82405, 0;
	mov.u64 	%rd82403, %rd5;
$L__BB1_3827:
	shr.u64 	%rd82404, %rd82403, 1;
	add.s64 	%rd7709, %rd82405, %rd82404;
	shl.b64 	%rd70074, %rd7709, 2;
	add.s64 	%rd70075, %rd6584, %rd70074;
	ld.u32 	%r12441, [%rd70075];
	setp.ge.s32 	%p9220, %r12441, %r1024;
	@%p9220 bra 	$L__BB1_3829;
	add.s64 	%rd82405, %rd7709, 1;
	not.b64 	%rd70076, %rd82404;
	add.s64 	%rd82404, %rd82403, %rd70076;
$L__BB1_3829:
	setp.ne.s64 	%p9221, %rd82404, 0;
	mov.u64 	%rd82403, %rd82404;
	@%p9221 bra 	$L__BB1_3827;
	cvt.u32.u64 	%r1026, %rd82405;
	mov.b64 	%rd82409, 0;
	mov.u64 	%rd82407, %rd5;
$L__BB1_3831:
	shr.u64 	%rd82408, %rd82407, 1;
	add.s64 	%rd7717, %rd82409, %rd82408;
	shl.b64 	%rd70078, %rd7717, 2;
	add.s64 	%rd70079, %rd6584, %rd70078;
	ld.u32 	%r12442, [%rd70079];
	setp.ge.s32 	%p9222, %r12442, %r1025;
	@%p9222 bra 	$L__BB1_3833;
	add.s64 	%rd82409, %rd7717, 1;
	not.b64 	%rd70080, %rd82408;
	add.s64 	%rd82408, %rd82407, %rd70080;
$L__BB1_3833:
	setp.ne.s64 	%p9223, %rd82408, 0;
	mov.u64 	%rd82407, %rd82408;
	@%p9223 bra 	$L__BB1_3831;
	cvt.u32.u64 	%r1027, %rd82409;
	mov.b64 	%rd82413, 0;
	mov.u64 	%rd82411, %rd5;
$L__BB1_3835:
	shr.u64 	%rd82412, %rd82411, 1;
	add.s64 	%rd7725, %rd82413, %rd82412;
	shl.b64 	%rd70082, %rd7725, 2;
	add.s64 	%rd70083, %rd6601, %rd70082;
	ld.u32 	%r12443, [%rd70083];
	setp.ge.s32 	%p9224, %r12443, %r1026;
	@%p9224 bra 	$L__BB1_3837;
	add.s64 	%rd82413, %rd7725, 1;
	not.b64 	%rd70084, %rd82412;
	add.s64 	%rd82412, %rd82411, %rd70084;
$L__BB1_3837:
	setp.ne.s64 	%p9225, %rd82412, 0;
	mov.u64 	%rd82411, %rd82412;
	@%p9225 bra 	$L__BB1_3835;
	cvt.u32.u64 	%r1028, %rd82413;
	mov.b64 	%rd82417, 0;
	mov.u64 	%rd82415, %rd5;
$L__BB1_3839:
	shr.u64 	%rd82416, %rd82415, 1;
	add.s64 	%rd7733, %rd82417, %rd82416;
	shl.b64 	%rd70086, %rd7733, 2;
	add.s64 	%rd70087, %rd6601, %rd70086;
	ld.u32 	%r12444, [%rd70087];
	setp.ge.s32 	%p9226, %r12444, %r1027;
	@%p9226 bra 	$L__BB1_3841;
	add.s64 	%rd82417, %rd7733, 1;
	not.b64 	%rd70088, %rd82416;
	add.s64 	%rd82416, %rd82415, %rd70088;
$L__BB1_3841:
	setp.ne.s64 	%p9227, %rd82416, 0;
	mov.u64 	%rd82415, %rd82416;
	@%p9227 bra 	$L__BB1_3839;
	cvt.u32.u64 	%r12445, %rd82417;
	setp.lt.s32 	%p9228, %r1028, %r12445;
	selp.b32 	%r1029, %r861, %r693, %p9228;
	selp.b32 	%r1030, %r693, %r861, %p9228;
	mov.b64 	%rd82421, 0;
	mov.u64 	%rd82419, %rd5;
$L__BB1_3843:
	shr.u64 	%rd82420, %rd82419, 1;
	add.s64 	%rd7741, %rd82421, %rd82420;
	shl.b64 	%rd70090, %rd7741, 2;
	add.s64 	%rd70091, %rd6448, %rd70090;
	ld.u32 	%r12446, [%rd70091];
	setp.ge.s32 	%p9229, %r12446, %r883;
	@%p9229 bra 	$L__BB1_3845;
	add.s64 	%rd82421, %rd7741, 1;
	not.b64 	%rd70092, %rd82420;
	add.s64 	%rd82420, %rd82419, %rd70092;
$L__BB1_3845:
	setp.ne.s64 	%p9230, %rd82420, 0;
	mov.u64 	%rd82419, %rd82420;
	@%p9230 bra 	$L__BB1_3843;
	cvt.u32.u64 	%r1031, %rd82421;
	mov.b64 	%rd82425, 0;
	mov.u64 	%rd82423, %rd5;
$L__BB1_3847:
	shr.u64 	%rd82424, %rd82423, 1;
	add.s64 	%rd7749, %rd82425, %rd82424;
	shl.b64 	%rd70094, %rd7749, 2;
	add.s64 	%rd70095, %rd6448, %rd70094;
	ld.u32 	%r12447, [%rd70095];
	setp.ge.s32 	%p9231, %r12447, %r715;
	@%p9231 bra 	$L__BB1_3849;
	add.s64 	%rd82425, %rd7749, 1;
	not.b64 	%rd70096, %rd82424;
	add.s64 	%rd82424, %rd82423, %rd70096;
$L__BB1_3849:
	setp.ne.s64 	%p9232, %rd82424, 0;
	mov.u64 	%rd82423, %rd82424;
	@%p9232 bra 	$L__BB1_3847;
	cvt.u32.u64 	%r1032, %rd82425;
	mov.b64 	%rd82429, 0;
	mov.u64 	%rd82427, %rd5;
$L__BB1_3851:
	shr.u64 	%rd82428, %rd82427, 1;
	add.s64 	%rd7757, %rd82429, %rd82428;
	shl.b64 	%rd70098, %rd7757, 2;
	add.s64 	%rd70099, %rd6465, %rd70098;
	ld.u32 	%r12448, [%rd70099];
	setp.ge.s32 	%p9233, %r12448, %r1031;
	@%p9233 bra 	$L__BB1_3853;
	add.s64 	%rd82429, %rd7757, 1;
	not.b64 	%rd70100, %rd82428;
	add.s64 	%rd82428, %rd82427, %rd70100;
$L__BB1_3853:
	setp.ne.s64 	%p9234, %rd82428, 0;
	mov.u64 	%rd82427, %rd82428;
	@%p9234 bra 	$L__BB1_3851;
	cvt.u32.u64 	%r1033, %rd82429;
	mov.b64 	%rd82433, 0;
	mov.u64 	%rd82431, %rd5;
$L__BB1_3855:
	shr.u64 	%rd82432, %rd82431, 1;
	add.s64 	%rd7765, %rd82433, %rd82432;
	shl.b64 	%rd70102, %rd7765, 2;
	add.s64 	%rd70103, %rd6465, %rd70102;
	ld.u32 	%r12449, [%rd70103];
	setp.ge.s32 	%p9235, %r12449, %r1032;
	@%p9235 bra 	$L__BB1_3857;
	add.s64 	%rd82433, %rd7765, 1;
	not.b64 	%rd70104, %rd82432;
	add.s64 	%rd82432, %rd82431, %rd70104;
$L__BB1_3857:
	setp.ne.s64 	%p9236, %rd82432, 0;
	mov.u64 	%rd82431, %rd82432;
	@%p9236 bra 	$L__BB1_3855;
	cvt.u32.u64 	%r1034, %rd82433;
	mov.b64 	%rd82437, 0;
	mov.u64 	%rd82435, %rd5;
$L__BB1_3859:
	shr.u64 	%rd82436, %rd82435, 1;
	add.s64 	%rd7773, %rd82437, %rd82436;
	shl.b64 	%rd70106, %rd7773, 2;
	add.s64 	%rd70107, %rd6482, %rd70106;
	ld.u32 	%r12450, [%rd70107];
	setp.ge.s32 	%p9237, %r12450, %r1033;
	@%p9237 bra 	$L__BB1_3861;
	add.s64 	%rd82437, %rd7773, 1;
	not.b64 	%rd70108, %rd82436;
	add.s64 	%rd82436, %rd82435, %rd70108;
$L__BB1_3861:
	setp.ne.s64 	%p9238, %rd82436, 0;
	mov.u64 	%rd82435, %rd82436;
	@%p9238 bra 	$L__BB1_3859;
	cvt.u32.u64 	%r1035, %rd82437;
	mov.b64 	%rd82441, 0;
	mov.u64 	%rd82439, %rd5;
$L__BB1_3863:
	shr.u64 	%rd82440, %rd82439, 1;
	add.s64 	%rd7781, %rd82441, %rd82440;
	shl.b64 	%rd70110, %rd7781, 2;
	add.s64 	%rd70111, %rd6482, %rd70110;
	ld.u32 	%r12451, [%rd70111];
	setp.ge.s32 	%p9239, %r12451, %r1034;
	@%p9239 bra 	$L__BB1_3865;
	add.s64 	%rd82441, %rd7781, 1;
	not.b64 	%rd70112, %rd82440;
	add.s64 	%rd82440, %rd82439, %rd70112;
$L__BB1_3865:
	setp.ne.s64 	%p9240, %rd82440, 0;
	mov.u64 	%rd82439, %rd82440;
	@%p9240 bra 	$L__BB1_3863;
	cvt.u32.u64 	%r1036, %rd82441;
	mov.b64 	%rd82445, 0;
	mov.u64 	%rd82443, %rd5;
$L__BB1_3867:
	shr.u64 	%rd82444, %rd82443, 1;
	add.s64 	%rd7789, %rd82445, %rd82444;
	shl.b64 	%rd70114, %rd7789, 2;
	add.s64 	%rd70115, %rd6499, %rd70114;
	ld.u32 	%r12452, [%rd70115];
	setp.ge.s32 	%p9241, %r12452, %r1035;
	@%p9241 bra 	$L__BB1_3869;
	add.s64 	%rd82445, %rd7789, 1;
	not.b64 	%rd70116, %rd82444;
	add.s64 	%rd82444, %rd82443, %rd70116;
$L__BB1_3869:
	setp.ne.s64 	%p9242, %rd82444, 0;
	mov.u64 	%rd82443, %rd82444;
	@%p9242 bra 	$L__BB1_3867;
	cvt.u32.u64 	%r1037, %rd82445;
	mov.b64 	%rd82449, 0;
	mov.u64 	%rd82447, %rd5;
$L__BB1_3871:
	shr.u64 	%rd82448, %rd82447, 1;
	add.s64 	%rd7797, %rd82449, %rd82448;
	shl.b64 	%rd70118, %rd7797, 2;
	add.s64 	%rd70119, %rd6499, %rd70118;
	ld.u32 	%r12453, [%rd70119];
	setp.ge.s32 	%p9243, %r12453, %r1036;
	@%p9243 bra 	$L__BB1_3873;
	add.s64 	%rd82449, %rd7797, 1;
	not.b64 	%rd70120, %rd82448;
	add.s64 	%rd82448, %rd82447, %rd70120;
$L__BB1_3873:
	setp.ne.s64 	%p9244, %rd82448, 0;
	mov.u64 	%rd82447, %rd82448;
	@%p9244 bra 	$L__BB1_3871;
	cvt.u32.u64 	%r1038, %rd82449;
	mov.b64 	%rd82453, 0;
	mov.u64 	%rd82451, %rd5;
$L__BB1_3875:
	shr.u64 	%rd82452, %rd82451, 1;
	add.s64 	%rd7805, %rd82453, %rd82452;
	shl.b64 	%rd70122, %rd7805, 2;
	add.s64 	%rd70123, %rd6516, %rd70122;
	ld.u32 	%r12454, [%rd70123];
	setp.ge.s32 	%p9245, %r12454, %r1037;
	@%p9245 bra 	$L__BB1_3877;
	add.s64 	%rd82453, %rd7805, 1;
	not.b64 	%rd70124, %rd82452;
	add.s64 	%rd82452, %rd82451, %rd70124;
$L__BB1_3877:
	setp.ne.s64 	%p9246, %rd82452, 0;
	mov.u64 	%rd82451, %rd82452;
	@%p9246 bra 	$L__BB1_3875;
	cvt.u32.u64 	%r1039, %rd82453;
	mov.b64 	%rd82457, 0;
	mov.u64 	%rd82455, %rd5;
$L__BB1_3879:
	shr.u64 	%rd82456, %rd82455, 1;
	add.s64 	%rd7813, %rd82457, %rd82456;
	shl.b64 	%rd70126, %rd7813, 2;
	add.s64 	%rd70127, %rd6516, %rd70126;
	ld.u32 	%r12455, [%rd70127];
	setp.ge.s32 	%p9247, %r12455, %r1038;
	@%p9247 bra 	$L__BB1_3881;
	add.s64 	%rd82457, %rd7813, 1;
	not.b64 	%rd70128, %rd82456;
	add.s64 	%rd82456, %rd82455, %rd70128;
$L__BB1_3881:
	setp.ne.s64 	%p9248, %rd82456, 0;
	mov.u64 	%rd82455, %rd82456;
	@%p9248 bra 	$L__BB1_3879;
	cvt.u32.u64 	%r1040, %rd82457;
	mov.b64 	%rd82461, 0;
	mov.u64 	%rd82459, %rd5;
$L__BB1_3883:
	shr.u64 	%rd82460, %rd82459, 1;
	add.s64 	%rd7821, %rd82461, %rd82460;
	shl.b64 	%rd70130, %rd7821, 2;
	add.s64 	%rd70131, %rd6533, %rd70130;
	ld.u32 	%r12456, [%rd70131];
	setp.ge.s32 	%p9249, %r12456, %r1039;
	@%p9249 bra 	$L__BB1_3885;
	add.s64 	%rd82461, %rd7821, 1;
	not.b64 	%rd70132, %rd82460;
	add.s64 	%rd82460, %rd82459, %rd70132;
$L__BB1_3885:
	setp.ne.s64 	%p9250, %rd82460, 0;
	mov.u64 	%rd82459, %rd82460;
	@%p9250 bra 	$L__BB1_3883;
	cvt.u32.u64 	%r1041, %rd82461;
	mov.b64 	%rd82465, 0;
	mov.u64 	%rd82463, %rd5;
$L__BB1_3887:
	shr.u64 	%rd82464, %rd82463, 1;
	add.s64 	%rd7829, %rd82465, %rd82464;
	shl.b64 	%rd70134, %rd7829, 2;
	add.s64 	%rd70135, %rd6533, %rd70134;
	ld.u32 	%r12457, [%rd70135];
	setp.ge.s32 	%p9251, %r12457, %r1040;
	@%p9251 bra 	$L__BB1_3889;
	add.s64 	%rd82465, %rd7829, 1;
	not.b64 	%rd70136, %rd82464;
	add.s64 	%rd82464, %rd82463, %rd70136;
$L__BB1_3889:
	setp.ne.s64 	%p9252, %rd82464, 0;
	mov.u64 	%rd82463, %rd82464;
	@%p9252 bra 	$L__BB1_3887;
	cvt.u32.u64 	%r1042, %rd82465;
	mov.b64 	%rd82469, 0;
	mov.u64 	%rd82467, %rd5;
$L__BB1_3891:
	shr.u64 	%rd82468, %rd82467, 1;
	add.s64 	%rd7837, %rd82469, %rd82468;
	shl.b64 	%rd70138, %rd7837, 2;
	add.s64 	%rd70139, %rd6550, %rd70138;
	ld.u32 	%r12458, [%rd70139];
	setp.ge.s32 	%p9253, %r12458, %r1041;
	@%p9253 bra 	$L__BB1_3893;
	add.s64 	%rd82469, %rd7837, 1;
	not.b64 	%rd70140, %rd82468;
	add.s64 	%rd82468, %rd82467, %rd70140;
$L__BB1_3893:
	setp.ne.s64 	%p9254, %rd82468, 0;
	mov.u64 	%rd82467, %rd82468;
	@%p9254 bra 	$L__BB1_3891;
	cvt.u32.u64 	%r1043, %rd82469;
	mov.b64 	%rd82473, 0;
	mov.u64 	%rd82471, %rd5;
$L__BB1_3895:
	shr.u64 	%rd82472, %rd82471, 1;
	add.s64 	%rd7845, %rd82473, %rd82472;
	shl.b64 	%rd70142, %rd7845, 2;
	add.s64 	%rd70143, %rd6550, %rd70142;
	ld.u32 	%r12459, [%rd70143];
	setp.ge.s32 	%p9255, %r12459, %r1042;
	@%p9255 bra 	$L__BB1_3897;
	add.s64 	%rd82473, %rd7845, 1;
	not.b64 	%rd70144, %rd82472;
	add.s64 	%rd82472, %rd82471, %rd70144;
$L__BB1_3897:
	setp.ne.s64 	%p9256, %rd82472, 0;
	mov.u64 	%rd82471, %rd82472;
	@%p9256 bra 	$L__BB1_3895;
	cvt.u32.u64 	%r1044, %rd82473;
	mov.b64 	%rd82477, 0;
	mov.u64 	%rd82475, %rd5;
$L__BB1_3899:
	shr.u64 	%rd82476, %rd82475, 1;
	add.s64 	%rd7853, %rd82477, %rd82476;
	shl.b64 	%rd70146, %rd7853, 2;
	add.s64 	%rd70147, %rd6567, %rd70146;
	ld.u32 	%r12460, [%rd70147];
	setp.ge.s32 	%p9257, %r12460, %r1043;
	@%p9257 bra 	$L__BB1_3901;
	add.s64 	%rd82477, %rd7853, 1;
	not.b64 	%rd70148, %rd82476;
	add.s64 	%rd82476, %rd82475, %rd70148;
$L__BB1_3901:
	setp.ne.s64 	%p9258, %rd82476, 0;
	mov.u64 	%rd82475, %rd82476;
	@%p9258 bra 	$L__BB1_3899;
	cvt.u32.u64 	%r1045, %rd82477;
	mov.b64 	%rd82481, 0;
	mov.u64 	%rd82479, %rd5;
$L__BB1_3903:
	shr.u64 	%rd82480, %rd82479, 1;
	add.s64 	%rd7861, %rd82481, %rd82480;
	shl.b64 	%rd70150, %rd7861, 2;
	add.s64 	%rd70151, %rd6567, %rd70150;
	ld.u32 	%r12461, [%rd70151];
	setp.ge.s32 	%p9259, %r12461, %r1044;
	@%p9259 bra 	$L__BB1_3905;
	add.s64 	%rd82481, %rd7861, 1;
	not.b64 	%rd70152, %rd82480;
	add.s64 	%rd82480, %rd82479, %rd70152;
$L__BB1_3905:
	setp.ne.s64 	%p9260, %rd82480, 0;
	mov.u64 	%rd82479, %rd82480;
	@%p9260 bra 	$L__BB1_3903;
	cvt.u32.u64 	%r1046, %rd82481;
	mov.b64 	%rd82485, 0;
	mov.u64 	%rd82483, %rd5;
$L__BB1_3907:
	shr.u64 	%rd82484, %rd82483, 1;
	add.s64 	%rd7869, %rd82485, %rd82484;
	shl.b64 	%rd70154, %rd7869, 2;
	add.s64 	%rd70155, %rd6584, %rd70154;
	ld.u32 	%r12462, [%rd70155];
	setp.ge.s32 	%p9261, %r12462, %r1045;
	@%p9261 bra 	$L__BB1_3909;
	add.s64 	%rd82485, %rd7869, 1;
	not.b64 	%rd70156, %rd82484;
	add.s64 	%rd82484, %rd82483, %rd70156;
$L__BB1_3909:
	setp.ne.s64 	%p9262, %rd82484, 0;
	mov.u64 	%rd82483, %rd82484;
	@%p9262 bra 	$L__BB1_3907;
	cvt.u32.u64 	%r1047, %rd82485;
	mov.b64 	%rd82489, 0;
	mov.u64 	%rd82487, %rd5;
$L__BB1_3911:
	shr.u64 	%rd82488, %rd82487, 1;
	add.s64 	%rd7877, %rd82489, %rd82488;
	shl.b64 	%rd70158, %rd7877, 2;
	add.s64 	%rd70159, %rd6584, %rd70158;
	ld.u32 	%r12463, [%rd70159];
	setp.ge.s32 	%p9263, %r12463, %r1046;
	@%p9263 bra 	$L__BB1_3913;
	add.s64 	%rd82489, %rd7877, 1;
	not.b64 	%rd70160, %rd82488;
	add.s64 	%rd82488, %rd82487, %rd70160;
$L__BB1_3913:
	setp.ne.s64 	%p9264, %rd82488, 0;
	mov.u64 	%rd82487, %rd82488;
	@%p9264 bra 	$L__BB1_3911;
	cvt.u32.u64 	%r1048, %rd82489;
	mov.b64 	%rd82493, 0;
	mov.u64 	%rd82491, %rd5;
$L__BB1_3915:
	shr.u64 	%rd82492, %rd82491, 1;
	add.s64 	%rd7885, %rd82493, %rd82492;
	shl.b64 	%rd70162, %rd7885, 2;
	add.s64 	%rd70163, %rd6601, %rd70162;
	ld.u32 	%r12464, [%rd70163];
	setp.ge.s32 	%p9265, %r12464, %r1047;
	@%p9265 bra 	$L__BB1_3917;
	add.s64 	%rd82493, %rd7885, 1;
	not.b64 	%rd70164, %rd82492;
	add.s64 	%rd82492, %rd82491, %rd70164;
$L__BB1_3917:
	setp.ne.s64 	%p9266, %rd82492, 0;
	mov.u64 	%rd82491, %rd82492;
	@%p9266 bra 	$L__BB1_3915;
	cvt.u32.u64 	%r1049, %rd82493;
	mov.b64 	%rd82497, 0;
	mov.u64 	%rd82495, %rd5;
$L__BB1_3919:
	shr.u64 	%rd82496, %rd82495, 1;
	add.s64 	%rd7893, %rd82497, %rd82496;
	shl.b64 	%rd70166, %rd7893, 2;
	add.s64 	%rd70167, %rd6601, %rd70166;
	ld.u32 	%r12465, [%rd70167];
	setp.ge.s32 	%p9267, %r12465, %r1048;
	@%p9267 bra 	$L__BB1_3921;
	add.s64 	%rd82497, %rd7893, 1;
	not.b64 	%rd70168, %rd82496;
	add.s64 	%rd82496, %rd82495, %rd70168;
$L__BB1_3921:
	setp.ne.s64 	%p9268, %rd82496, 0;
	mov.u64 	%rd82495, %rd82496;
	@%p9268 bra 	$L__BB1_3919;
	cvt.u32.u64 	%r12466, %rd82497;
	setp.lt.s32 	%p9269, %r1049, %r12466;
	selp.b32 	%r1050, %r715, %r883, %p9269;
	selp.b32 	%r1051, %r883, %r715, %p9269;
	mov.b64 	%rd82501, 0;
	mov.u64 	%rd82499, %rd5;
$L__BB1_3923:
	shr.u64 	%rd82500, %rd82499, 1;
	add.s64 	%rd7901, %rd82501, %rd82500;
	shl.b64 	%rd70170, %rd7901, 2;
	add.s64 	%rd70171, %rd6448, %rd70170;
	ld.u32 	%r12467, [%rd70171];
	setp.ge.s32 	%p9270, %r12467, %r904;
	@%p9270 bra 	$L__BB1_3925;
	add.s64 	%rd82501, %rd7901, 1;
	not.b64 	%rd70172, %rd82500;
	add.s64 	%rd82500, %rd82499, %rd70172;
$L__BB1_3925:
	setp.ne.s64 	%p9271, %rd82500, 0;
	mov.u64 	%rd82499, %rd82500;
	@%p9271 bra 	$L__BB1_3923;
	cvt.u32.u64 	%r1052, %rd82501;
	mov.b64 	%rd82505, 0;
	mov.u64 	%rd82503, %rd5;
$L__BB1_3927:
	shr.u64 	%rd82504, %rd82503, 1;
	add.s64 	%rd7909, %rd82505, %rd82504;
	shl.b64 	%rd70174, %rd7909, 2;
	add.s64 	%rd70175, %rd6448, %rd70174;
	ld.u32 	%r12468, [%rd70175];
	setp.ge.s32 	%p9272, %r12468, %r882;
	@%p9272 bra 	$L__BB1_3929;
	add.s64 	%rd82505, %rd7909, 1;
	not.b64 	%rd70176, %rd82504;
	add.s64 	%rd82504, %rd82503, %rd70176;
$L__BB1_3929:
	setp.ne.s64 	%p9273, %rd82504, 0;
	mov.u64 	%rd82503, %rd82504;
	@%p9273 bra 	$L__BB1_3927;
	cvt.u32.u64 	%r1053, %rd82505;
	mov.b64 	%rd82509, 0;
	mov.u64 	%rd82507, %rd5;
$L__BB1_3931:
	shr.u64 	%rd82508, %rd82507, 1;
	add.s64 	%rd7917, %rd82509, %rd82508;
	shl.b64 	%rd70178, %rd7917, 2;
	add.s64 	%rd70179, %rd6465, %rd70178;
	ld.u32 	%r12469, [%rd70179];
	setp.ge.s32 	%p9274, %r12469, %r1052;
	@%p9274 bra 	$L__BB1_3933;
	add.s64 	%rd82509, %rd7917, 1;
	not.b64 	%rd70180, %rd82508;
	add.s64 	%rd82508, %rd82507, %rd70180;
$L__BB1_3933:
	setp.ne.s64 	%p9275, %rd82508, 0;
	mov.u64 	%rd82507, %rd82508;
	@%p9275 bra 	$L__BB1_3931;
	cvt.u32.u64 	%r1054, %rd82509;
	mov.b64 	%rd82513, 0;
	mov.u64 	%rd82511, %rd5;
$L__BB1_3935:
	shr.u64 	%rd82512, %rd82511, 1;
	add.s64 	%rd7925, %rd82513, %rd82512;
	shl.b64 	%rd70182, %rd7925, 2;
	add.s64 	%rd70183, %rd6465, %rd70182;
	ld.u32 	%r12470, [%rd70183];
	setp.ge.s32 	%p9276, %r12470, %r1053;
	@%p9276 bra 	$L__BB1_3937;
	add.s64 	%rd82513, %rd7925, 1;
	not.b64 	%rd70184, %rd82512;
	add.s64 	%rd82512, %rd82511, %rd70184;
$L__BB1_3937:
	setp.ne.s64 	%p9277, %rd82512, 0;
	mov.u64 	%rd82511, %rd82512;
	@%p9277 bra 	$L__BB1_3935;
	cvt.u32.u64 	%r1055, %rd82513;
	mov.b64 	%rd82517, 0;
	mov.u64 	%rd82515, %rd5;
$L__BB1_3939:
	shr.u64 	%rd82516, %rd82515, 1;
	add.s64 	%rd7933, %rd82517, %rd82516;
	shl.b64 	%rd70186, %rd7933, 2;
	add.s64 	%rd70187, %rd6482, %rd70186;
	ld.u32 	%r12471, [%rd70187];
	setp.ge.s32 	%p9278, %r12471, %r1054;
	@%p9278 bra 	$L__BB1_3941;
	add.s64 	%rd82517, %rd7933, 1;
	not.b64 	%rd70188, %rd82516;
	add.s64 	%rd82516, %rd82515, %rd70188;
$L__BB1_3941:
	setp.ne.s64 	%p9279, %rd82516, 0;
	mov.u64 	%rd82515, %rd82516;
	@%p9279 bra 	$L__BB1_3939;
	cvt.u32.u64 	%r1056, %rd82517;
	mov.b64 	%rd82521, 0;
	mov.u64 	%rd82519, %rd5;
$L__BB1_3943:
	shr.u64 	%rd82520, %rd82519, 1;
	add.s64 	%rd7941, %rd82521, %rd82520;
	shl.b64 	%rd70190, %rd7941, 2;
	add.s64 	%rd70191, %rd6482, %rd70190;
	ld.u32 	%r12472, [%rd70191];
	setp.ge.s32 	%p9280, %r12472, %r1055;
	@%p9280 bra 	$L__BB1_3945;
	add.s64 	%rd82521, %rd7941, 1;
	not.b64 	%rd70192, %rd82520;
	add.s64 	%rd82520, %rd82519, %rd70192;
$L__BB1_3945:
	setp.ne.s64 	%p9281, %rd82520, 0;
	mov.u64 	%rd82519, %rd82520;
	@%p9281 bra 	$L__BB1_3943;
	cvt.u32.u64 	%r1057, %rd82521;
	mov.b64 	%rd82525, 0;
	mov.u64 	%rd82523, %rd5;
$L__BB1_3947:
	shr.u64 	%rd82524, %rd82523, 1;
	add.s64 	%rd7949, %rd82525, %rd82524;
	shl.b64 	%rd70194, %rd7949, 2;
	add.s64 	%rd70195, %rd6499, %rd70194;
	ld.u32 	%r12473, [%rd70195];
	setp.ge.s32 	%p9282, %r12473, %r1056;
	@%p9282 bra 	$L__BB1_3949;
	add.s64 	%rd82525, %rd7949, 1;
	not.b64 	%rd70196, %rd82524;
	add.s64 	%rd82524, %rd82523, %rd70196;
$L__BB1_3949:
	setp.ne.s64 	%p9283, %rd82524, 0;
	mov.u64 	%rd82523, %rd82524;
	@%p9283 bra 	$L__BB1_3947;
	cvt.u32.u64 	%r1058, %rd82525;
	mov.b64 	%rd82529, 0;
	mov.u64 	%rd82527, %rd5;
$L__BB1_3951:
	shr.u64 	%rd82528, %rd82527, 1;
	add.s64 	%rd7957, %rd82529, %rd82528;
	shl.b64 	%rd70198, %rd7957, 2;
	add.s64 	%rd70199, %rd6499, %rd70198;
	ld.u32 	%r12474, [%rd70199];
	setp.ge.s32 	%p9284, %r12474, %r1057;
	@%p9284 bra 	$L__BB1_3953;
	add.s64 	%rd82529, %rd7957, 1;
	not.b64 	%rd70200, %rd82528;
	add.s64 	%rd82528, %rd82527, %rd70200;
$L__BB1_3953:
	setp.ne.s64 	%p9285, %rd82528, 0;
	mov.u64 	%rd82527, %rd82528;
	@%p9285 bra 	$L__BB1_3951;
	cvt.u32.u64 	%r1059, %rd82529;
	mov.b64 	%rd82533, 0;
	mov.u64 	%rd82531, %rd5;
$L__BB1_3955:
	shr.u64 	%rd82532, %rd82531, 1;
	add.s64 	%rd7965, %rd82533, %rd82532;
	shl.b64 	%rd70202, %rd7965, 2;
	add.s64 	%rd70203, %rd6516, %rd70202;
	ld.u32 	%r12475, [%rd70203];
	setp.ge.s32 	%p9286, %r12475, %r1058;
	@%p9286 bra 	$L__BB1_3957;
	add.s64 	%rd82533, %rd7965, 1;
	not.b64 	%rd70204, %rd82532;
	add.s64 	%rd82532, %rd82531, %rd70204;
$L__BB1_3957:
	setp.ne.s64 	%p9287, %rd82532, 0;
	mov.u64 	%rd82531, %rd82532;
	@%p9287 bra 	$L__BB1_3955;
	cvt.u32.u64 	%r1060, %rd82533;
	mov.b64 	%rd82537, 0;
	mov.u64 	%rd82535, %rd5;
$L__BB1_3959:
	shr.u64 	%rd82536, %rd82535, 1;
	add.s64 	%rd7973, %rd82537, %rd82536;
	shl.b64 	%rd70206, %rd7973, 2;
	add.s64 	%rd70207, %rd6516, %rd70206;
	ld.u32 	%r12476, [%rd70207];
	setp.ge.s32 	%p9288, %r12476, %r1059;
	@%p9288 bra 	$L__BB1_3961;
	add.s64 	%rd82537, %rd7973, 1;
	not.b64 	%rd70208, %rd82536;
	add.s64 	%rd82536, %rd82535, %rd70208;
$L__BB1_3961:
	setp.ne.s64 	%p9289, %rd82536, 0;
	mov.u64 	%rd82535, %rd82536;
	@%p9289 bra 	$L__BB1_3959;
	cvt.u32.u64 	%r1061, %rd82537;
	mov.b64 	%rd82541, 0;
	mov.u64 	%rd82539, %rd5;
$L__BB1_3963:
	shr.u64 	%rd82540, %rd82539, 1;
	add.s64 	%rd7981, %rd82541, %rd82540;
	shl.b64 	%rd70210, %rd7981, 2;
	add.s64 	%rd70211, %rd6533, %rd70210;
	ld.u32 	%r12477, [%rd70211];
	setp.ge.s32 	%p9290, %r12477, %r1060;
	@%p9290 bra 	$L__BB1_3965;
	add.s64 	%rd82541, %rd7981, 1;
	not.b64 	%rd70212, %rd82540;
	add.s64 	%rd82540, %rd82539, %rd70212;
$L__BB1_3965:
	setp.ne.s64 	%p9291, %rd82540, 0;
	mov.u64 	%rd82539, %rd82540;
	@%p9291 bra 	$L__BB1_3963;
	cvt.u32.u64 	%r1062, %rd82541;
	mov.b64 	%rd82545, 0;
	mov.u64 	%rd82543, %rd5;
$L__BB1_3967:
	shr.u64 	%rd82544, %rd82543, 1;
	add.s64 	%rd7989, %rd82545, %rd82544;
	shl.b64 	%rd70214, %rd7989, 2;
	add.s64 	%rd70215, %rd6533, %rd70214;
	ld.u32 	%r12478, [%rd70215];
	setp.ge.s32 	%p9292, %r12478, %r1061;
	@%p9292 bra 	$L__BB1_3969;
	add.s64 	%rd82545, %rd7989, 1;
	not.b64 	%rd70216, %rd82544;
	add.s64 	%rd82544, %rd82543, %rd70216;
$L__BB1_3969:
	setp.ne.s64 	%p9293, %rd82544, 0;
	mov.u64 	%rd82543, %rd82544;
	@%p9293 bra 	$L__BB1_3967;
	cvt.u32.u64 	%r1063, %rd82545;
	mov.b64 	%rd82549, 0;
	mov.u64 	%rd82547, %rd5;
$L__BB1_3971:
	shr.u64 	%rd82548, %rd82547, 1;
	add.s64 	%rd7997, %rd82549, %rd82548;
	shl.b64 	%rd70218, %rd7997, 2;
	add.s64 	%rd70219, %rd6550, %rd70218;
	ld.u32 	%r12479, [%rd70219];
	setp.ge.s32 	%p9294, %r12479, %r1062;
	@%p9294 bra 	$L__BB1_3973;
	add.s64 	%rd82549, %rd7997, 1;
	not.b64 	%rd70220, %rd82548;
	add.s64 	%rd82548, %rd82547, %rd70220;
$L__BB1_3973:
	setp.ne.s64 	%p9295, %rd82548, 0;
	mov.u64 	%rd82547, %rd82548;
	@%p9295 bra 	$L__BB1_3971;
	cvt.u32.u64 	%r1064, %rd82549;
	mov.b64 	%rd82553, 0;
	mov.u64 	%rd82551, %rd5;
$L__BB1_3975:
	shr.u64 	%rd82552, %rd82551, 1;
	add.s64 	%rd8005, %rd82553, %rd82552;
	shl.b64 	%rd70222, %rd8005, 2;
	add.s64 	%rd70223, %rd6550, %rd70222;
	ld.u32 	%r12480, [%rd70223];
	setp.ge.s32 	%p9296, %r12480, %r1063;
	@%p9296 bra 	$L__BB1_3977;
	add.s64 	%rd82553, %rd8005, 1;
	not.b64 	%rd70224, %rd82552;
	add.s64 	%rd82552, %rd82551, %rd70224;
$L__BB1_3977:
	setp.ne.s64 	%p9297, %rd82552, 0;
	mov.u64 	%rd82551, %rd82552;
	@%p9297 bra 	$L__BB1_3975;
	cvt.u32.u64 	%r1065, %rd82553;
	mov.b64 	%rd82557, 0;
	mov.u64 	%rd82555, %rd5;
$L__BB1_3979:
	shr.u64 	%rd82556, %rd82555, 1;
	add.s64 	%rd8013, %rd82557, %rd82556;
	shl.b64 	%rd70226, %rd8013, 2;
	add.s64 	%rd70227, %rd6567, %rd70226;
	ld.u32 	%r12481, [%rd70227];
	setp.ge.s32 	%p9298, %r12481, %r1064;
	@%p9298 bra 	$L__BB1_3981;
	add.s64 	%rd82557, %rd8013, 1;
	not.b64 	%rd70228, %rd82556;
	add.s64 	%rd82556, %rd82555, %rd70228;
$L__BB1_3981:
	setp.ne.s64 	%p9299, %rd82556, 0;
	mov.u64 	%rd82555, %rd82556;
	@%p9299 bra 	$L__BB1_3979;
	cvt.u32.u64 	%r1066, %rd82557;
	mov.b64 	%rd82561, 0;
	mov.u64 	%rd82559, %rd5;
$L__BB1_3983:
	shr.u64 	%rd82560, %rd82559, 1;
	add.s64 	%rd8021, %rd82561, %rd82560;
	shl.b64 	%rd70230, %rd8021, 2;
	add.s64 	%rd70231, %rd6567, %rd70230;
	ld.u32 	%r12482, [%rd70231];
	setp.ge.s32 	%p9300, %r12482, %r1065;
	@%p9300 bra 	$L__BB1_3985;
	add.s64 	%rd82561, %rd8021, 1;
	not.b64 	%rd70232, %rd82560;
	add.s64 	%rd82560, %rd82559, %rd70232;
$L__BB1_3985:
	setp.ne.s64 	%p9301, %rd82560, 0;
	mov.u64 	%rd82559, %rd82560;
	@%p9301 bra 	$L__BB1_3983;
	cvt.u32.u64 	%r1067, %rd82561;
	mov.b64 	%rd82565, 0;
	mov.u64 	%rd82563, %rd5;
$L__BB1_3987:
	shr.u64 	%rd82564, %rd82563, 1;
	add.s64 	%rd8029, %rd82565, %rd82564;
	shl.b64 	%rd70234, %rd8029, 2;
	add.s64 	%rd70235, %rd6584, %rd70234;
	ld.u32 	%r12483, [%rd70235];
	setp.ge.s32 	%p9302, %r12483, %r1066;
	@%p9302 bra 	$L__BB1_3989;
	add.s64 	%rd82565, %rd8029, 1;
	not.b64 	%rd70236, %rd82564;
	add.s64 	%rd82564, %rd82563, %rd70236;
$L__BB1_3989:
	setp.ne.s64 	%p9303, %rd82564, 0;
	mov.u64 	%rd82563, %rd82564;
	@%p9303 bra 	$L__BB1_3987;
	cvt.u32.u64 	%r1068, %rd82565;
	mov.b64 	%rd82569, 0;
	mov.u64 	%rd82567, %rd5;
$L__BB1_3991:
	shr.u64 	%rd82568, %rd82567, 1;
	add.s64 	%rd8037, %rd82569, %rd82568;
	shl.b64 	%rd70238, %rd8037, 2;
	add.s64 	%rd70239, %rd6584, %rd70238;
	ld.u32 	%r12484, [%rd70239];
	setp.ge.s32 	%p9304, %r12484, %r1067;
	@%p9304 bra 	$L__BB1_3993;
	add.s64 	%rd82569, %rd8037, 1;
	not.b64 	%rd70240, %rd82568;
	add.s64 	%rd82568, %rd82567, %rd70240;
$L__BB1_3993:
	setp.ne.s64 	%p9305, %rd82568, 0;
	mov.u64 	%rd82567, %rd82568;
	@%p9305 bra 	$L__BB1_3991;
	cvt.u32.u64 	%r1069, %rd82569;
	mov.b64 	%rd82573, 0;
	mov.u64 	%rd82571, %rd5;
$L__BB1_3995:
	shr.u64 	%rd82572, %rd82571, 1;
	add.s64 	%rd8045, %rd82573, %rd82572;
	shl.b64 	%rd70242, %rd8045, 2;
	add.s64 	%rd70243, %rd6601, %rd70242;
	ld.u32 	%r12485, [%rd70243];
	setp.ge.s32 	%p9306, %r12485, %r1068;
	@%p9306 bra 	$L__BB1_3997;
	add.s64 	%rd82573, %rd8045, 1;
	not.b64 	%rd70244, %rd82572;
	add.s64 	%rd82572, %rd82571, %rd70244;
$L__BB1_3997:
	setp.ne.s64 	%p9307, %rd82572, 0;
	mov.u64 	%rd82571, %rd82572;
	@%p9307 bra 	$L__BB1_3995;
	cvt.u32.u64 	%r1070, %rd82573;
	mov.b64 	%rd82577, 0;
	mov.u64 	%rd82575, %rd5;
$L__BB1_3999:
	shr.u64 	%rd82576, %rd82575, 1;
	add.s64 	%rd8053, %rd82577, %rd82576;
	shl.b64 	%rd70246, %rd8053, 2;
	add.s64 	%rd70247, %rd6601, %rd70246;
	ld.u32 	%r12486, [%rd70247];
	setp.ge.s32 	%p9308, %r12486, %r1069;
	@%p9308 bra 	$L__BB1_4001;
	add.s64 	%rd82577, %rd8053, 1;
	not.b64 	%rd70248, %rd82576;
	add.s64 	%rd82576, %rd82575, %rd70248;
$L__BB1_4001:
	setp.ne.s64 	%p9309, %rd82576, 0;
	mov.u64 	%rd82575, %rd82576;
	@%p9309 bra 	$L__BB1_3999;
	cvt.u32.u64 	%r12487, %rd82577;
	setp.lt.s32 	%p9310, %r1070, %r12487;
	selp.b32 	%r1071, %r882, %r904, %p9310;
	selp.b32 	%r1072, %r904, %r882, %p9310;
	ld.global.u64 	%rd8058, [%rd4];
	mov.b64 	%rd82581, 0;
	mov.u64 	%rd82579, %rd5;
$L__BB1_4003:
	shr.u64 	%rd82580, %rd82579, 1;
	add.s64 	%rd8062, %rd82581, %rd82580;
	shl.b64 	%rd70250, %rd8062, 2;
	add.s64 	%rd70251, %rd8058, %rd70250;
	ld.u32 	%r12488, [%rd70251];
	setp.ge.s32 	%p9311, %r12488, %r925;
	@%p9311 bra 	$L__BB1_4005;
	add.s64 	%rd82581, %rd8062, 1;
	not.b64 	%rd70252, %rd82580;
	add.s64 	%rd82580, %rd82579, %rd70252;
$L__BB1_4005:
	setp.ne.s64 	%p9312, %rd82580, 0;
	mov.u64 	%rd82579, %rd82580;
	@%p9312 bra 	$L__BB1_4003;
	cvt.u32.u64 	%r1073, %rd82581;
	mov.b64 	%rd82585, 0;
	mov.u64 	%rd82583, %rd5;
$L__BB1_4007:
	shr.u64 	%rd82584, %rd82583, 1;
	add.s64 	%rd8070, %rd82585, %rd82584;
	shl.b64 	%rd70254, %rd8070, 2;
	add.s64 	%rd70255, %rd8058, %rd70254;
	ld.u32 	%r12489, [%rd70255];
	setp.ge.s32 	%p9313, %r12489, %r903;
	@%p9313 bra 	$L__BB1_4009;
	add.s64 	%rd82585, %rd8070, 1;
	not.b64 	%rd70256, %rd82584;
	add.s64 	%rd82584, %rd82583, %rd70256;
$L__BB1_4009:
	setp.ne.s64 	%p9314, %rd82584, 0;
	mov.u64 	%rd82583, %rd82584;
	@%p9314 bra 	$L__BB1_4007;
	cvt.u32.u64 	%r1074, %rd82585;
	ld.global.u64 	%rd8075, [%rd4+8];
	mov.b64 	%rd82589, 0;
	mov.u64 	%rd82587, %rd5;
$L__BB1_4011:
	shr.u64 	%rd82588, %rd82587, 1;
	add.s64 	%rd8079, %rd82589, %rd82588;
	shl.b64 	%rd70258, %rd8079, 2;
	add.s64 	%rd70259, %rd8075, %rd70258;
	ld.u32 	%r12490, [%rd70259];
	setp.ge.s32 	%p9315, %r12490, %r1073;
	@%p9315 bra 	$L__BB1_4013;
	add.s64 	%rd82589, %rd8079, 1;
	not.b64 	%rd70260, %rd82588;
	add.s64 	%rd82588, %rd82587, %rd70260;
$L__BB1_4013:
	setp.ne.s64 	%p9316, %rd82588, 0;
	mov.u64 	%rd82587, %rd82588;
	@%p9316 bra 	$L__BB1_4011;
	cvt.u32.u64 	%r1075, %rd82589;
	mov.b64 	%rd82593, 0;
	mov.u64 	%rd82591, %rd5;
$L__BB1_4015:
	shr.u64 	%rd82592, %rd82591, 1;
	add.s64 	%rd8087, %rd82593, %rd82592;
	shl.b64 	%rd70262, %rd8087, 2;
	add.s64 	%rd70263, %rd8075, %rd70262;
	ld.u32 	%r12491, [%rd70263];
	setp.ge.s32 	%p9317, %r12491, %r1074;
	@%p9317 bra 	$L__BB1_4017;
	add.s64 	%rd82593, %rd8087, 1;
	not.b64 	%rd70264, %rd82592;
	add.s64 	%rd82592, %rd82591, %rd70264;
$L__BB1_4017:
	setp.ne.s64 	%p9318, %rd82592, 0;
	mov.u64 	%rd82591, %rd82592;
	@%p9318 bra 	$L__BB1_4015;
	cvt.u32.u64 	%r1076, %rd82593;
	ld.global.u64 	%rd8092, [%rd4+16];
	mov.b64 	%rd82597, 0;
	mov.u64 	%rd82595, %rd5;
$L__BB1_4019:
	shr.u64 	%rd82596, %rd82595, 1;
	add.s64 	%rd8096, %rd82597, %rd82596;
	shl.b64 	%rd70266, %rd8096, 2;
	add.s64 	%rd70267, %rd8092, %rd70266;
	ld.u32 	%r12492, [%rd70267];
	setp.ge.s32 	%p9319, %r12492, %r1075;
	@%p9319 bra 	$L__BB1_4021;
	add.s64 	%rd82597, %rd8096, 1;
	not.b64 	%rd70268, %rd82596;
	add.s64 	%rd82596, %rd82595, %rd70268;
$L__BB1_4021:
	setp.ne.s64 	%p9320, %rd82596, 0;
	mov.u64 	%rd82595, %rd82596;
	@%p9320 bra 	$L__BB1_4019;
	cvt.u32.u64 	%r1077, %rd82597;
	mov.b64 	%rd82601, 0;
	mov.u64 	%rd82599, %rd5;
$L__BB1_4023:
	shr.u64 	%rd82600, %rd82599, 1;
	add.s64 	%rd8104, %rd82601, %rd82600;
	shl.b64 	%rd70270, %rd8104, 2;
	add.s64 	%rd70271, %rd8092, %rd70270;
	ld.u32 	%r12493, [%rd70271];
	setp.ge.s32 	%p9321, %r12493, %r1076;
	@%p9321 bra 	$L__BB1_4025;
	add.s64 	%rd82601, %rd8104, 1;
	not.b64 	%rd70272, %rd82600;
	add.s64 	%rd82600, %rd82599, %rd70272;
$L__BB1_4025:
	setp.ne.s64 	%p9322, %rd82600, 0;
	mov.u64 	%rd82599, %rd82600;
	@%p9322 bra 	$L__BB1_4023;
	cvt.u32.u64 	%r1078, %rd82601;
	ld.global.u64 	%rd8109, [%rd4+24];
	mov.b64 	%rd82605, 0;
	mov.u64 	%rd82603, %rd5;
$L__BB1_4027:
	shr.u64 	%rd82604, %rd82603, 1;
	add.s64 	%rd8113, %rd82605, %rd82604;
	shl.b64 	%rd70274, %rd8113, 2;
	add.s64 	%rd70275, %rd8109, %rd70274;
	ld.u32 	%r12494, [%rd70275];
	setp.ge.s32 	%p9323, %r12494, %r1077;
	@%p9323 bra 	$L__BB1_4029;
	add.s64 	%rd82605, %rd8113, 1;
	not.b64 	%rd70276, %rd82604;
	add.s64 	%rd82604, %rd82603, %rd70276;
$L__BB1_4029:
	setp.ne.s64 	%p9324, %rd82604, 0;
	mov.u64 	%rd82603, %rd82604;
	@%p9324 bra 	$L__BB1_4027;
	cvt.u32.u64 	%r1079, %rd82605;
	mov.b64 	%rd82609, 0;
	mov.u64 	%rd82607, %rd5;
$L__BB1_4031:
	shr.u64 	%rd82608, %rd82607, 1;
	add.s64 	%rd8121, %rd82609, %rd82608;
	shl.b64 	%rd70278, %rd8121, 2;
	add.s64 	%rd70279, %rd8109, %rd70278;
	ld.u32 	%r12495, [%rd70279];
	setp.ge.s32 	%p9325, %r12495, %r1078;
	@%p9325 bra 	$L__BB1_4033;
	add.s64 	%rd82609, %rd8121, 1;
	not.b64 	%rd70280, %rd82608;
	add.s64 	%rd82608, %rd82607, %rd70280;
$L__BB1_4033:
	setp.ne.s64 	%p9326, %rd82608, 0;
	mov.u64 	%rd82607, %rd82608;
	@%p9326 bra 	$L__BB1_4031;
	cvt.u32.u64 	%r1080, %rd82609;
	ld.global.u64 	%rd8126, [%rd4+32];
	mov.b64 	%rd82613, 0;
	mov.u64 	%rd82611, %rd5;
$L__BB1_4035:
	shr.u64 	%rd82612, %rd82611, 1;
	add.s64 	%rd8130, %rd82613, %rd82612;
	shl.b64 	%rd70282, %rd8130, 2;
	add.s64 	%rd70283, %rd8126, %rd70282;
	ld.u32 	%r12496, [%rd70283];
	setp.ge.s32 	%p9327, %r12496, %r1079;
	@%p9327 bra 	$L__BB1_4037;
	add.s64 	%rd82613, %rd8130, 1;
	not.b64 	%rd70284, %rd82612;
	add.s64 	%rd82612, %rd82611, %rd70284;
$L__BB1_4037:
	setp.ne.s64 	%p9328, %rd82612, 0;
	mov.u64 	%rd82611, %rd82612;
	@%p9328 bra 	$L__BB1_4035;
	cvt.u32.u64 	%r1081, %rd82613;
	mov.b64 	%rd82617, 0;
	mov.u64 	%rd82615, %rd5;
$L__BB1_4039:
	shr.u64 	%rd82616, %rd82615, 1;
	add.s64 	%rd8138, %rd82617, %rd82616;
	shl.b64 	%rd70286, %rd8138, 2;
	add.s64 	%rd70287, %rd8126, %rd70286;
	ld.u32 	%r12497, [%rd70287];
	setp.ge.s32 	%p9329, %r12497, %r1080;
	@%p9329 bra 	$L__BB1_4041;
	add.s64 	%rd82617, %rd8138, 1;
	not.b64 	%rd70288, %rd82616;
	add.s64 	%rd82616, %rd82615, %rd70288;
$L__BB1_4041:
	setp.ne.s64 	%p9330, %rd82616, 0;
	mov.u64 	%rd82615, %rd82616;
	@%p9330 bra 	$L__BB1_4039;
	cvt.u32.u64 	%r1082, %rd82617;
	ld.global.u64 	%rd8143, [%rd4+40];
	mov.b64 	%rd82621, 0;
	mov.u64 	%rd82619, %rd5;
$L__BB1_4043:
	shr.u64 	%rd82620, %rd82619, 1;
	add.s64 	%rd8147, %rd82621, %rd82620;
	shl.b64 	%rd70290, %rd8147, 2;
	add.s64 	%rd70291, %rd8143, %rd70290;
	ld.u32 	%r12498, [%rd70291];
	setp.ge.s32 	%p9331, %r12498, %r1081;
	@%p9331 bra 	$L__BB1_4045;
	add.s64 	%rd82621, %rd8147, 1;
	not.b64 	%rd70292, %rd82620;
	add.s64 	%rd82620, %rd82619, %rd70292;
$L__BB1_4045:
	setp.ne.s64 	%p9332, %rd82620, 0;
	mov.u64 	%rd82619, %rd82620;
	@%p9332 bra 	$L__BB1_4043;
	cvt.u32.u64 	%r1083, %rd82621;
	mov.b64 	%rd82625, 0;
	mov.u64 	%rd82623, %rd5;
$L__BB1_4047:
	shr.u64 	%rd82624, %rd82623, 1;
	add.s64 	%rd8155, %rd82625, %rd82624;
	shl.b64 	%rd70294, %rd8155, 2;
	add.s64 	%rd70295, %rd8143, %rd70294;
	ld.u32 	%r12499, [%rd70295];
	setp.ge.s32 	%p9333, %r12499, %r1082;
	@%p9333 bra 	$L__BB1_4049;
	add.s64 	%rd82625, %rd8155, 1;
	not.b64 	%rd70296, %rd82624;
	add.s64 	%rd82624, %rd82623, %rd70296;
$L__BB1_4049:
	setp.ne.s64 	%p9334, %rd82624, 0;
	mov.u64 	%rd82623, %rd82624;
	@%p9334 bra 	$L__BB1_4047;
	cvt.u32.u64 	%r1084, %rd82625;
	ld.global.u64 	%rd8160, [%rd4+48];
	mov.b64 	%rd82629, 0;
	mov.u64 	%rd82627, %rd5;
$L__BB1_4051:
	shr.u64 	%rd82628, %rd82627, 1;
	add.s64 	%rd8164, %rd82629, %rd82628;
	shl.b64 	%rd70298, %rd8164, 2;
	add.s64 	%rd70299, %rd8160, %rd70298;
	ld.u32 	%r12500, [%rd70299];
	setp.ge.s32 	%p9335, %r12500, %r1083;
	@%p9335 bra 	$L__BB1_4053;
	add.s64 	%rd82629, %rd8164, 1;
	not.b64 	%rd70300, %rd82628;
	add.s64 	%rd82628, %rd82627, %rd70300;
$L__BB1_4053:
	setp.ne.s64 	%p9336, %rd82628, 0;
	mov.u64 	%rd82627, %rd82628;
	@%p9336 bra 	$L__BB1_4051;
	cvt.u32.u64 	%r1085, %rd82629;
	mov.b64 	%rd82633, 0;
	mov.u64 	%rd82631, %rd5;
$L__BB1_4055:
	shr.u64 	%rd82632, %rd82631, 1;
	add.s64 	%rd8172, %rd82633, %rd82632;
	shl.b64 	%rd70302, %rd8172, 2;
	add.s64 	%rd70303, %rd8160, %rd70302;
	ld.u32 	%r12501, [%rd70303];
	setp.ge.s32 	%p9337, %r12501, %r1084;
	@%p9337 bra 	$L__BB1_4057;
	add.s64 	%rd82633, %rd8172, 1;
	not.b64 	%rd70304, %rd82632;
	add.s64 	%rd82632, %rd82631, %rd70304;
$L__BB1_4057:
	setp.ne.s64 	%p9338, %rd82632, 0;
	mov.u64 	%rd82631, %rd82632;
	@%p9338 bra 	$L__BB1_4055;
	cvt.u32.u64 	%r1086, %rd82633;
	ld.global.u64 	%rd8177, [%rd4+56];
	mov.b64 	%rd82637, 0;
	mov.u64 	%rd82635, %rd5;
$L__BB1_4059:
	shr.u64 	%rd82636, %rd82635, 1;
	add.s64 	%rd8181, %rd82637, %rd82636;
	shl.b64 	%rd70306, %rd8181, 2;
	add.s64 	%rd70307, %rd8177, %rd70306;
	ld.u32 	%r12502, [%rd70307];
	setp.ge.s32 	%p9339, %r12502, %r1085;
	@%p9339 bra 	$L__BB1_4061;
	add.s64 	%rd82637, %rd8181, 1;
	not.b64 	%rd70308, %rd82636;
	add.s64 	%rd82636, %rd82635, %rd70308;
$L__BB1_4061:
	setp.ne.s64 	%p9340, %rd82636, 0;
	mov.u64 	%rd82635, %rd82636;
	@%p9340 bra 	$L__BB1_4059;
	cvt.u32.u64 	%r1087, %rd82637;
	mov.b64 	%rd82641, 0;
	mov.u64 	%rd82639, %rd5;
$L__BB1_4063:
	shr.u64 	%rd82640, %rd82639, 1;
	add.s64 	%rd8189, %rd82641, %rd82640;
	shl.b64 	%rd70310, %rd8189, 2;
	add.s64 	%rd70311, %rd8177, %rd70310;
	ld.u32 	%r12503, [%rd70311];
	setp.ge.s32 	%p9341, %r12503, %r1086;
	@%p9341 bra 	$L__BB1_4065;
	add.s64 	%rd82641, %rd8189, 1;
	not.b64 	%rd70312, %rd82640;
	add.s64 	%rd82640, %rd82639, %rd70312;
$L__BB1_4065:
	setp.ne.s64 	%p9342, %rd82640, 0;
	mov.u64 	%rd82639, %rd82640;
	@%p9342 bra 	$L__BB1_4063;
	cvt.u32.u64 	%r1088, %rd82641;
	ld.global.u64 	%rd8194, [%rd4+64];
	mov.b64 	%rd82645, 0;
	mov.u64 	%rd82643, %rd5;
$L__BB1_4067:
	shr.u64 	%rd82644, %rd82643, 1;
	add.s64 	%rd8198, %rd82645, %rd82644;
	shl.b64 	%rd70314, %rd8198, 2;
	add.s64 	%rd70315, %rd8194, %rd70314;
	ld.u32 	%r12504, [%rd70315];
	setp.ge.s32 	%p9343, %r12504, %r1087;
	@%p9343 bra 	$L__BB1_4069;
	add.s64 	%rd82645, %rd8198, 1;
	not.b64 	%rd70316, %rd82644;
	add.s64 	%rd82644, %rd82643, %rd70316;
$L__BB1_4069:
	setp.ne.s64 	%p9344, %rd82644, 0;
	mov.u64 	%rd82643, %rd82644;
	@%p9344 bra 	$L__BB1_4067;
	cvt.u32.u64 	%r1089, %rd82645;
	mov.b64 	%rd82649, 0;
	mov.u64 	%rd82647, %rd5;
$L__BB1_4071:
	shr.u64 	%rd82648, %rd82647, 1;
	add.s64 	%rd8206, %rd82649, %rd82648;
	shl.b64 	%rd70318, %rd8206, 2;
	add.s64 	%rd70319, %rd8194, %rd70318;
	ld.u32 	%r12505, [%rd70319];
	setp.ge.s32 	%p9345, %r12505, %r1088;
	@%p9345 bra 	$L__BB1_4073;
	add.s64 	%rd82649, %rd8206, 1;
	not.b64 	%rd70320, %rd82648;
	add.s64 	%rd82648, %rd82647, %rd70320;
$L__BB1_4073:
	setp.ne.s64 	%p9346, %rd82648, 0;
	mov.u64 	%rd82647, %rd82648;
	@%p9346 bra 	$L__BB1_4071;
	cvt.u32.u64 	%r1090, %rd82649;
	ld.global.u64 	%rd8211, [%rd4+72];
	mov.b64 	%rd82653, 0;
	mov.u64 	%rd82651, %rd5;
$L__BB1_4075:
	shr.u64 	%rd82652, %rd82651, 1;
	add.s64 	%rd8215, %rd82653, %rd82652;
	shl.b64 	%rd70322, %rd8215, 2;
	add.s64 	%rd70323, %rd8211, %rd70322;
	ld.u32 	%r12506, [%rd70323];
	setp.ge.s32 	%p9347, %r12506, %r1089;
	@%p9347 bra 	$L__BB1_4077;
	add.s64 	%rd82653, %rd8215, 1;
	not.b64 	%rd70324, %rd82652;
	add.s64 	%rd82652, %rd82651, %rd70324;
$L__BB1_4077:
	setp.ne.s64 	%p9348, %rd82652, 0;
	mov.u64 	%rd82651, %rd82652;
	@%p9348 bra 	$L__BB1_4075;
	cvt.u32.u64 	%r1091, %rd82653;
	mov.b64 	%rd82657, 0;
	mov.u64 	%rd82655, %rd5;
$L__BB1_4079:
	shr.u64 	%rd82656, %rd82655, 1;
	add.s64 	%rd8223, %rd82657, %rd82656;
	shl.b64 	%rd70326, %rd8223, 2;
	add.s64 	%rd70327, %rd8211, %rd70326;
	ld.u32 	%r12507, [%rd70327];
	setp.ge.s32 	%p9349, %r12507, %r1090;
	@%p9349 bra 	$L__BB1_4081;
	add.s64 	%rd82657, %rd8223, 1;
	not.b64 	%rd70328, %rd82656;
	add.s64 	%rd82656, %rd82655, %rd70328;
$L__BB1_4081:
	setp.ne.s64 	%p9350, %rd82656, 0;
	mov.u64 	%rd82655, %rd82656;
	@%p9350 bra 	$L__BB1_4079;
	cvt.u32.u64 	%r12508, %rd82657;
	setp.lt.s32 	%p9351, %r1091, %r12508;
	selp.b32 	%r1092, %r903, %r925, %p9351;
	selp.b32 	%r1093, %r925, %r903, %p9351;
	mov.b64 	%rd82661, 0;
	mov.u64 	%rd82659, %rd5;
$L__BB1_4083:
	shr.u64 	%rd82660, %rd82659, 1;
	add.s64 	%rd8231, %rd82661, %rd82660;
	shl.b64 	%rd70330, %rd8231, 2;
	add.s64 	%rd70331, %rd8058, %rd70330;
	ld.u32 	%r12509, [%rd70331];
	setp.ge.s32 	%p9352, %r12509, %r946;
	@%p9352 bra 	$L__BB1_4085;
	add.s64 	%rd82661, %rd8231, 1;
	not.b64 	%rd70332, %rd82660;
	add.s64 	%rd82660, %rd82659, %rd70332;
$L__BB1_4085:
	setp.ne.s64 	%p9353, %rd82660, 0;
	mov.u64 	%rd82659, %rd82660;
	@%p9353 bra 	$L__BB1_4083;
	cvt.u32.u64 	%r1094, %rd82661;
	mov.b64 	%rd82665, 0;
	mov.u64 	%rd82663, %rd5;
$L__BB1_4087:
	shr.u64 	%rd82664, %rd82663, 1;
	add.s64 	%rd8239, %rd82665, %rd82664;
	shl.b64 	%rd70334, %rd8239, 2;
	add.s64 	%rd70335, %rd8058, %rd70334;
	ld.u32 	%r12510, [%rd70335];
	setp.ge.s32 	%p9354, %r12510, %r924;
	@%p9354 bra 	$L__BB1_4089;
	add.s64 	%rd82665, %rd8239, 1;
	not.b64 	%rd70336, %rd82664;
	add.s64 	%rd82664, %rd82663, %rd70336;
$L__BB1_4089:
	setp.ne.s64 	%p9355, %rd82664, 0;
	mov.u64 	%rd82663, %rd82664;
	@%p9355 bra 	$L__BB1_4087;
	cvt.u32.u64 	%r1095, %rd82665;
	mov.b64 	%rd82669, 0;
	mov.u64 	%rd82667, %rd5;
$L__BB1_4091:
	shr.u64 	%rd82668, %rd82667, 1;
	add.s64 	%rd8247, %rd82669, %rd82668;
	shl.b64 	%rd70338, %rd8247, 2;
	add.s64 	%rd70339, %rd8075, %rd70338;
	ld.u32 	%r12511, [%rd70339];
	setp.ge.s32 	%p9356, %r12511, %r1094;
	@%p9356 bra 	$L__BB1_4093;
	add.s64 	%rd82669, %rd8247, 1;
	not.b64 	%rd70340, %rd82668;
	add.s64 	%rd82668, %rd82667, %rd70340;
$L__BB1_4093:
	setp.ne.s64 	%p9357, %rd82668, 0;
	mov.u64 	%rd82667, %rd82668;
	@%p9357 bra 	$L__BB1_4091;
	cvt.u32.u64 	%r1096, %rd82669;
	mov.b64 	%rd82673, 0;
	mov.u64 	%rd82671, %rd5;
$L__BB1_4095:
	shr.u64 	%rd82672, %rd82671, 1;
	add.s64 	%rd8255, %rd82673, %rd82672;
	shl.b64 	%rd70342, %rd8255, 2;
	add.s64 	%rd70343, %rd8075, %rd70342;
	ld.u32 	%r12512, [%rd70343];
	setp.ge.s32 	%p9358, %r12512, %r1095;
	@%p9358 bra 	$L__BB1_4097;
	add.s64 	%rd82673, %rd8255, 1;
	not.b64 	%rd70344, %rd82672;
	add.s64 	%rd82672, %rd82671, %rd70344;
$L__BB1_4097:
	setp.ne.s64 	%p9359, %rd82672, 0;
	mov.u64 	%rd82671, %rd82672;
	@%p9359 bra 	$L__BB1_4095;
	cvt.u32.u64 	%r1097, %rd82673;
	mov.b64 	%rd82677, 0;
	mov.u64 	%rd82675, %rd5;
$L__BB1_4099:
	shr.u64 	%rd82676, %rd82675, 1;
	add.s64 	%rd8263, %rd82677, %rd82676;
	shl.b64 	%rd70346, %rd8263, 2;
	add.s64 	%rd70347, %rd8092, %rd70346;
	ld.u32 	%r12513, [%rd70347];
	setp.ge.s32 	%p9360, %r12513, %r1096;
	@%p9360 bra 	$L__BB1_4101;
	add.s64 	%rd82677, %rd8263, 1;
	not.b64 	%rd70348, %rd82676;
	add.s64 	%rd82676, %rd82675, %rd70348;
$L__BB1_4101:
	setp.ne.s64 	%p9361, %rd82676, 0;
	mov.u64 	%rd82675, %rd82676;
	@%p9361 bra 	$L__BB1_4099;
	cvt.u32.u64 	%r1098, %rd82677;
	mov.b64 	%rd82681, 0;
	mov.u64 	%rd82679, %rd5;
$L__BB1_4103:
	shr.u64 	%rd82680, %rd82679, 1;
	add.s64 	%rd8271, %rd82681, %rd82680;
	shl.b64 	%rd70350, %rd8271, 2;
	add.s64 	%rd70351, %rd8092, %rd70350;
	ld.u32 	%r12514, [%rd70351];
	setp.ge.s32 	%p9362, %r12514, %r1097;
	@%p9362 bra 	$L__BB1_4105;
	add.s64 	%rd82681, %rd8271, 1;
	not.b64 	%rd70352, %rd82680;
	add.s64 	%rd82680, %rd82679, %rd70352;
$L__BB1_4105:
	setp.ne.s64 	%p9363, %rd82680, 0;
	mov.u64 	%rd82679, %rd82680;
	@%p9363 bra 	$L__BB1_4103;
	cvt.u32.u64 	%r1099, %rd82681;
	mov.b64 	%rd82685, 0;
	mov.u64 	%rd82683, %rd5;
$L__BB1_4107:
	shr.u64 	%rd82684, %rd82683, 1;
	add.s64 	%rd8279, %rd82685, %rd82684;
	shl.b64 	%rd70354, %rd8279, 2;
	add.s64 	%rd70355, %rd8109, %rd70354;
	ld.u32 	%r12515, [%rd70355];
	setp.ge.s32 	%p9364, %r12515, %r1098;
	@%p9364 bra 	$L__BB1_4109;
	add.s64 	%rd82685, %rd8279, 1;
	not.b64 	%rd70356, %rd82684;
	add.s64 	%rd82684, %rd82683, %rd70356;
$L__BB1_4109:
	setp.ne.s64 	%p9365, %rd82684, 0;
	mov.u64 	%rd82683, %rd82684;
	@%p9365 bra 	$L__BB1_4107;
	cvt.u32.u64 	%r1100, %rd82685;
	mov.b64 	%rd82689, 0;
	mov.u64 	%rd82687, %rd5;
$L__BB1_4111:
	shr.u64 	%rd82688, %rd82687, 1;
	add.s64 	%rd8287, %rd82689, %rd82688;
	shl.b64 	%rd70358, %rd8287, 2;
	add.s64 	%rd70359, %rd8109, %rd70358;
	ld.u32 	%r12516, [%rd70359];
	setp.ge.s32 	%p9366, %r12516, %r1099;
	@%p9366 bra 	$L__BB1_4113;
	add.s64 	%rd82689, %rd8287, 1;
	not.b64 	%rd70360, %rd82688;
	add.s64 	%rd82688, %rd82687, %rd70360;
$L__BB1_4113:
	setp.ne.s64 	%p9367, %rd82688, 0;
	mov.u64 	%rd82687, %rd82688;
	@%p9367 bra 	$L__BB1_4111;
	cvt.u32.u64 	%r1101, %rd82689;
	mov.b64 	%rd82693, 0;
	mov.u64 	%rd82691, %rd5;
$L__BB1_4115:
	shr.u64 	%rd82692, %rd82691, 1;
	add.s64 	%rd8295, %rd82693, %rd82692;
	shl.b64 	%rd70362, %rd8295, 2;
	add.s64 	%rd70363, %rd8126, %rd70362;
	ld.u32 	%r12517, [%rd70363];
	setp.ge.s32 	%p9368, %r12517, %r1100;
	@%p9368 bra 	$L__BB1_4117;
	add.s64 	%rd82693, %rd8295, 1;
	not.b64 	%rd70364, %rd82692;
	add.s64 	%rd82692, %rd82691, %rd70364;
$L__BB1_4117:
	setp.ne.s64 	%p9369, %rd82692, 0;
	mov.u64 	%rd82691, %rd82692;
	@%p9369 bra 	$L__BB1_4115;
	cvt.u32.u64 	%r1102, %rd82693;
	mov.b64 	%rd82697, 0;
	mov.u64 	%rd82695, %rd5;
$L__BB1_4119:
	shr.u64 	%rd82696, %rd82695, 1;
	add.s64 	%rd8303, %rd82697, %rd82696;
	shl.b64 	%rd70366, %rd8303, 2;
	add.s64 	%rd70367, %rd8126, %rd70366;
	ld.u32 	%r12518, [%rd70367];
	setp.ge.s32 	%p9370, %r12518, %r1101;
	@%p9370 bra 	$L__BB1_4121;
	add.s64 	%rd82697, %rd8303, 1;
	not.b64 	%rd70368, %rd82696;
	add.s64 	%rd82696, %rd82695, %rd70368;
$L__BB1_4121:
	setp.ne.s64 	%p9371, %rd82696, 0;
	mov.u64 	%rd82695, %rd82696;
	@%p9371 bra 	$L__BB1_4119;
	cvt.u32.u64 	%r1103, %rd82697;
	mov.b64 	%rd82701, 0;
	mov.u64 	%rd82699, %rd5;
$L__BB1_4123:
	shr.u64 	%rd82700, %rd82699, 1;
	add.s64 	%rd8311, %rd82701, %rd82700;
	shl.b64 	%rd70370, %rd8311, 2;
	add.s64 	%rd70371, %rd8143, %rd70370;
	ld.u32 	%r12519, [%rd70371];
	setp.ge.s32 	%p9372, %r12519, %r1102;
	@%p9372 bra 	$L__BB1_4125;
	add.s64 	%rd82701, %rd8311, 1;
	not.b64 	%rd70372, %rd82700;
	add.s64 	%rd82700, %rd82699, %rd70372;
$L__BB1_4125:
	setp.ne.s64 	%p9373, %rd82700, 0;
	mov.u64 	%rd82699, %rd82700;
	@%p9373 bra 	$L__BB1_4123;
	cvt.u32.u64 	%r1104, %rd82701;
	mov.b64 	%rd82705, 0;
	mov.u64 	%rd82703, %rd5;
$L__BB1_4127:
	shr.u64 	%rd82704, %rd82703, 1;
	add.s64 	%rd8319, %rd82705, %rd82704;
	shl.b64 	%rd70374, %rd8319, 2;
	add.s64 	%rd70375, %rd8143, %rd70374;
	ld.u32 	%r12520, [%rd70375];
	setp.ge.s32 	%p9374, %r12520, %r1103;
	@%p9374 bra 	$L__BB1_4129;
	add.s64 	%rd82705, %rd8319, 1;
	not.b64 	%rd70376, %rd82704;
	add.s64 	%rd82704, %rd82703, %rd70376;
$L__BB1_4129:
	setp.ne.s64 	%p9375, %rd82704, 0;
	mov.u64 	%rd82703, %rd82704;
	@%p9375 bra 	$L__BB1_4127;
	cvt.u32.u64 	%r1105, %rd82705;
	mov.b64 	%rd82709, 0;
	mov.u64 	%rd82707, %rd5;
$L__BB1_4131:
	shr.u64 	%rd82708, %rd82707, 1;
	add.s64 	%rd8327, %rd82709, %rd82708;
	shl.b64 	%rd70378, %rd8327, 2;
	add.s64 	%rd70379, %rd8160, %rd70378;
	ld.u32 	%r12521, [%rd70379];
	setp.ge.s32 	%p9376, %r12521, %r1104;
	@%p9376 bra 	$L__BB1_4133;
	add.s64 	%rd82709, %rd8327, 1;
	not.b64 	%rd70380, %rd82708;
	add.s64 	%rd82708, %rd82707, %rd70380;
$L__BB1_4133:
	setp.ne.s64 	%p9377, %rd82708, 0;
	mov.u64 	%rd82707, %rd82708;
	@%p9377 bra 	$L__BB1_4131;
	cvt.u32.u64 	%r1106, %rd82709;
	mov.b64 	%rd82713, 0;
	mov.u64 	%rd82711, %rd5;
$L__BB1_4135:
	shr.u64 	%rd82712, %rd82711, 1;
	add.s64 	%rd8335, %rd82713, %rd82712;
	shl.b64 	%rd70382, %rd8335, 2;
	add.s64 	%rd70383, %rd8160, %rd70382;
	ld.u32 	%r12522, [%rd70383];
	setp.ge.s32 	%p9378, %r12522, %r1105;
	@%p9378 bra 	$L__BB1_4137;
	add.s64 	%rd82713, %rd8335, 1;
	not.b64 	%rd70384, %rd82712;
	add.s64 	%rd82712, %rd82711, %rd70384;
$L__BB1_4137:
	setp.ne.s64 	%p9379, %rd82712, 0;
	mov.u64 	%rd82711, %rd82712;
	@%p9379 bra 	$L__BB1_4135;
	cvt.u32.u64 	%r1107, %rd82713;
	mov.b64 	%rd82717, 0;
	mov.u64 	%rd82715, %rd5;
$L__BB1_4139:
	shr.u64 	%rd82716, %rd82715, 1;
	add.s64 	%rd8343, %rd82717, %rd82716;
	shl.b64 	%rd70386, %rd8343, 2;
	add.s64 	%rd70387, %rd8177, %rd70386;
	ld.u32 	%r12523, [%rd70387];
	setp.ge.s32 	%p9380, %r12523, %r1106;
	@%p9380 bra 	$L__BB1_4141;
	add.s64 	%rd82717, %rd8343, 1;
	not.b64 	%rd70388, %rd82716;
	add.s64 	%rd82716, %rd82715, %rd70388;
$L__BB1_4141:
	setp.ne.s64 	%p9381, %rd82716, 0;
	mov.u64 	%rd82715, %rd82716;
	@%p9381 bra 	$L__BB1_4139;
	cvt.u32.u64 	%r1108, %rd82717;
	mov.b64 	%rd82721, 0;
	mov.u64 	%rd82719, %rd5;
$L__BB1_4143:
	shr.u64 	%rd82720, %rd82719, 1;
	add.s64 	%rd8351, %rd82721, %rd82720;
	shl.b64 	%rd70390, %rd8351, 2;
	add.s64 	%rd70391, %rd8177, %rd70390;
	ld.u32 	%r12524, [%rd70391];
	setp.ge.s32 	%p9382, %r12524, %r1107;
	@%p9382 bra 	$L__BB1_4145;
	add.s64 	%rd82721, %rd8351, 1;
	not.b64 	%rd70392, %rd82720;
	add.s64 	%rd82720, %rd82719, %rd70392;
$L__BB1_4145:
	setp.ne.s64 	%p9383, %rd82720, 0;
	mov.u64 	%rd82719, %rd82720;
	@%p9383 bra 	$L__BB1_4143;
	cvt.u32.u64 	%r1109, %rd82721;
	mov.b64 	%rd82725, 0;
	mov.u64 	%rd82723, %rd5;
$L__BB1_4147:
	shr.u64 	%rd82724, %rd82723, 1;
	add.s64 	%rd8359, %rd82725, %rd82724;
	shl.b64 	%rd70394, %rd8359, 2;
	add.s64 	%rd70395, %rd8194, %rd70394;
	ld.u32 	%r12525, [%rd70395];
	setp.ge.s32 	%p9384, %r12525, %r1108;
	@%p9384 bra 	$L__BB1_4149;
	add.s64 	%rd82725, %rd8359, 1;
	not.b64 	%rd70396, %rd82724;
	add.s64 	%rd82724, %rd82723, %rd70396;
$L__BB1_4149:
	setp.ne.s64 	%p9385, %rd82724, 0;
	mov.u64 	%rd82723, %rd82724;
	@%p9385 bra 	$L__BB1_4147;
	cvt.u32.u64 	%r1110, %rd82725;
	mov.b64 	%rd82729, 0;
	mov.u64 	%rd82727, %rd5;
$L__BB1_4151:
	shr.u64 	%rd82728, %rd82727, 1;
	add.s64 	%rd8367, %rd82729, %rd82728;
	shl.b64 	%rd70398, %rd8367, 2;
	add.s64 	%rd70399, %rd8194, %rd70398;
	ld.u32 	%r12526, [%rd70399];
	setp.ge.s32 	%p9386, %r12526, %r1109;
	@%p9386 bra 	$L__BB1_4153;
	add.s64 	%rd82729, %rd8367, 1;
	not.b64 	%rd70400, %rd82728;
	add.s64 	%rd82728, %rd82727, %rd70400;
$L__BB1_4153:
	setp.ne.s64 	%p9387, %rd82728, 0;
	mov.u64 	%rd82727, %rd82728;
	@%p9387 bra 	$L__BB1_4151;
	cvt.u32.u64 	%r1111, %rd82729;
	mov.b64 	%rd82733, 0;
	mov.u64 	%rd82731, %rd5;
$L__BB1_4155:
	shr.u64 	%rd82732, %rd82731, 1;
	add.s64 	%rd8375, %rd82733, %rd82732;
	shl.b64 	%rd70402, %rd8375, 2;
	add.s64 	%rd70403, %rd8211, %rd70402;
	ld.u32 	%r12527, [%rd70403];
	setp.ge.s32 	%p9388, %r12527, %r1110;
	@%p9388 bra 	$L__BB1_4157;
	add.s64 	%rd82733, %rd8375, 1;
	not.b64 	%rd70404, %rd82732;
	add.s64 	%rd82732, %rd82731, %rd70404;
$L__BB1_4157:
	setp.ne.s64 	%p9389, %rd82732, 0;
	mov.u64 	%rd82731, %rd82732;
	@%p9389 bra 	$L__BB1_4155;
	cvt.u32.u64 	%r1112, %rd82733;
	mov.b64 	%rd82737, 0;
	mov.u64 	%rd82735, %rd5;
$L__BB1_4159:
	shr.u64 	%rd82736, %rd82735, 1;
	add.s64 	%rd8383, %rd82737, %rd82736;
	shl.b64 	%rd70406, %rd8383, 2;
	add.s64 	%rd70407, %rd8211, %rd70406;
	ld.u32 	%r12528, [%rd70407];
	setp.ge.s32 	%p9390, %r12528, %r1111;
	@%p9390 bra 	$L__BB1_4161;
	add.s64 	%rd82737, %rd8383, 1;
	not.b64 	%rd70408, %rd82736;
	add.s64 	%rd82736, %rd82735, %rd70408;
$L__BB1_4161:
	setp.ne.s64 	%p9391, %rd82736, 0;
	mov.u64 	%rd82735, %rd82736;
	@%p9391 bra 	$L__BB1_4159;
	cvt.u32.u64 	%r12529, %rd82737;
	setp.lt.s32 	%p9392, %r1112, %r12529;
	selp.b32 	%r1113, %r924, %r946, %p9392;
	selp.b32 	%r1114, %r946, %r924, %p9392;
	mov.b64 	%rd82741, 0;
	mov.u64 	%rd82739, %rd5;
$L__BB1_4163:
	shr.u64 	%rd82740, %rd82739, 1;
	add.s64 	%rd8391, %rd82741, %rd82740;
	shl.b64 	%rd70410, %rd8391, 2;
	add.s64 	%rd70411, %rd8058, %rd70410;
	ld.u32 	%r12530, [%rd70411];
	setp.ge.s32 	%p9393, %r12530, %r967;
	@%p9393 bra 	$L__BB1_4165;
	add.s64 	%rd82741, %rd8391, 1;
	not.b64 	%rd70412, %rd82740;
	add.s64 	%rd82740, %rd82739, %rd70412;
$L__BB1_4165:
	setp.ne.s64 	%p9394, %rd82740, 0;
	mov.u64 	%rd82739, %rd82740;
	@%p9394 bra 	$L__BB1_4163;
	cvt.u32.u64 	%r1115, %rd82741;
	mov.b64 	%rd82745, 0;
	mov.u64 	%rd82743, %rd5;
$L__BB1_4167:
	shr.u64 	%rd82744, %rd82743, 1;
	add.s64 	%rd8399, %rd82745, %rd82744;
	shl.b64 	%rd70414, %rd8399, 2;
	add.s64 	%rd70415, %rd8058, %rd70414;
	ld.u32 	%r12531, [%rd70415];
	setp.ge.s32 	%p9395, %r12531, %r945;
	@%p9395 bra 	$L__BB1_4169;
	add.s64 	%rd82745, %rd8399, 1;
	not.b64 	%rd70416, %rd82744;
	add.s64 	%rd82744, %rd82743, %rd70416;
$L__BB1_4169:
	setp.ne.s64 	%p9396, %rd82744, 0;
	mov.u64 	%rd82743, %rd82744;
	@%p9396 bra 	$L__BB1_4167;
	cvt.u32.u64 	%r1116, %rd82745;
	mov.b64 	%rd82749, 0;
	mov.u64 	%rd82747, %rd5;
$L__BB1_4171:
	shr.u64 	%rd82748, %rd82747, 1;
	add.s64 	%rd8407, %rd82749, %rd82748;
	shl.b64 	%rd70418, %rd8407, 2;
	add.s64 	%rd70419, %rd8075, %rd70418;
	ld.u32 	%r12532, [%rd70419];
	setp.ge.s32 	%p9397, %r12532, %r1115;
	@%p9397 bra 	$L__BB1_4173;
	add.s64 	%rd82749, %rd8407, 1;
	not.b64 	%rd70420, %rd82748;
	add.s64 	%rd82748, %rd82747, %rd70420;
$L__BB1_4173:
	setp.ne.s64 	%p9398, %rd82748, 0;
	mov.u64 	%rd82747, %rd82748;
	@%p9398 bra 	$L__BB1_4171;
	cvt.u32.u64 	%r1117, %rd82749;
	mov.b64 	%rd82753, 0;
	mov.u64 	%rd82751, %rd5;
$L__BB1_4175:
	shr.u64 	%rd82752, %rd82751, 1;
	add.s64 	%rd8415, %rd82753, %rd82752;
	shl.b64 	%rd70422, %rd8415, 2;
	add.s64 	%rd70423, %rd8075, %rd70422;
	ld.u32 	%r12533, [%rd70423];
	setp.ge.s32 	%p9399, %r12533, %r1116;
	@%p9399 bra 	$L__BB1_4177;
	add.s64 	%rd82753, %rd8415, 1;
	not.b64 	%rd70424, %rd82752;
	add.s64 	%rd82752, %rd82751, %rd70424;
$L__BB1_4177:
	setp.ne.s64 	%p9400, %rd82752, 0;
	mov.u64 	%rd82751, %rd82752;
	@%p9400 bra 	$L__BB1_4175;
	cvt.u32.u64 	%r1118, %rd82753;
	mov.b64 	%rd82757, 0;
	mov.u64 	%rd82755, %rd5;
$L__BB1_4179:
	shr.u64 	%rd82756, %rd82755, 1;
	add.s64 	%rd8423, %rd82757, %rd82756;
	shl.b64 	%rd70426, %rd8423, 2;
	add.s64 	%rd70427, %rd8092, %rd70426;
	ld.u32 	%r12534, [%rd70427];
	setp.ge.s32 	%p9401, %r12534, %r1117;
	@%p9401 bra 	$L__BB1_4181;
	add.s64 	%rd82757, %rd8423, 1;
	not.b64 	%rd70428, %rd82756;
	add.s64 	%rd82756, %rd82755, %rd70428;
$L__BB1_4181:
	setp.ne.s64 	%p9402, %rd82756, 0;
	mov.u64 	%rd82755, %rd82756;
	@%p9402 bra 	$L__BB1_4179;
	cvt.u32.u64 	%r1119, %rd82757;
	mov.b64 	%rd82761, 0;
	mov.u64 	%rd82759, %rd5;
$L__BB1_4183:
	shr.u64 	%rd82760, %rd82759, 1;
	add.s64 	%rd8431, %rd82761, %rd82760;
	shl.b64 	%rd70430, %rd8431, 2;
	add.s64 	%rd70431, %rd8092, %rd70430;
	ld.u32 	%r12535, [%rd70431];
	setp.ge.s32 	%p9403, %r12535, %r1118;
	@%p9403 bra 	$L__BB1_4185;
	add.s64 	%rd82761, %rd8431, 1;
	not.b64 	%rd70432, %rd82760;
	add.s64 	%rd82760, %rd82759, %rd70432;
$L__BB1_4185:
	setp.ne.s64 	%p9404, %rd82760, 0;
	mov.u64 	%rd82759, %rd82760;
	@%p9404 bra 	$L__BB1_4183;
	cvt.u32.u64 	%r1120, %rd82761;
	mov.b64 	%rd82765, 0;
	mov.u64 	%rd82763, %rd5;
$L__BB1_4187:
	shr.u64 	%rd82764, %rd82763, 1;
	add.s64 	%rd8439, %rd82765, %rd82764;
	shl.b64 	%rd70434, %rd8439, 2;
	add.s64 	%rd70435, %rd8109, %rd70434;
	ld.u32 	%r12536, [%rd70435];
	setp.ge.s32 	%p9405, %r12536, %r1119;
	@%p9405 bra 	$L__BB1_4189;
	add.s64 	%rd82765, %rd8439, 1;
	not.b64 	%rd70436, %rd82764;
	add.s64 	%rd82764, %rd82763, %rd70436;
$L__BB1_4189:
	setp.ne.s64 	%p9406, %rd82764, 0;
	mov.u64 	%rd82763, %rd82764;
	@%p9406 bra 	$L__BB1_4187;
	cvt.u32.u64 	%r1121, %rd82765;
	mov.b64 	%rd82769, 0;
	mov.u64 	%rd82767, %rd5;
$L__BB1_4191:
	shr.u64 	%rd82768, %rd82767, 1;
	add.s64 	%rd8447, %rd82769, %rd82768;
	shl.b64 	%rd70438, %rd8447, 2;
	add.s64 	%rd70439, %rd8109, %rd70438;
	ld.u32 	%r12537, [%rd70439];
	setp.ge.s32 	%p9407, %r12537, %r1120;
	@%p9407 bra 	$L__BB1_4193;
	add.s64 	%rd82769, %rd8447, 1;
	not.b64 	%rd70440, %rd82768;
	add.s64 	%rd82768, %rd82767, %rd70440;
$L__BB1_4193:
	setp.ne.s64 	%p9408, %rd82768, 0;
	mov.u64 	%rd82767, %rd82768;
	@%p9408 bra 	$L__BB1_4191;
	cvt.u32.u64 	%r1122, %rd82769;
	mov.b64 	%rd82773, 0;
	mov.u64 	%rd82771, %rd5;
$L__BB1_4195:
	shr.u64 	%rd82772, %rd82771, 1;
	add.s64 	%rd8455, %rd82773, %rd82772;
	shl.b64 	%rd70442, %rd8455, 2;
	add.s64 	%rd70443, %rd8126, %rd70442;
	ld.u32 	%r12538, [%rd70443];
	setp.ge.s32 	%p9409, %r12538, %r1121;
	@%p9409 bra 	$L__BB1_4197;
	add.s64 	%rd82773, %rd8455, 1;
	not.b64 	%rd70444, %rd82772;
	add.s64 	%rd82772, %rd82771, %rd70444;
$L__BB1_4197:
	setp.ne.s64 	%p9410, %rd82772, 0;
	mov.u64 	%rd82771, %rd82772;
	@%p9410 bra 	$L__BB1_4195;
	cvt.u32.u64 	%r1123, %rd82773;
	mov.b64 	%rd82777, 0;
	mov.u64 	%rd82775, %rd5;
$L__BB1_4199:
	shr.u64 	%rd82776, %rd82775, 1;
	add.s64 	%rd8463, %rd82777, %rd82776;
	shl.b64 	%rd70446, %rd8463, 2;
	add.s64 	%rd70447, %rd8126, %rd70446;
	ld.u32 	%r12539, [%rd70447];
	setp.ge.s32 	%p9411, %r12539, %r1122;
	@%p9411 bra 	$L__BB1_4201;
	add.s64 	%rd82777, %rd8463, 1;
	not.b64 	%rd70448, %rd82776;
	add.s64 	%rd82776, %rd82775, %rd70448;
$L__BB1_4201:
	setp.ne.s64 	%p9412, %rd82776, 0;
	mov.u64 	%rd82775, %rd82776;
	@%p9412 bra 	$L__BB1_4199;
	cvt.u32.u64 	%r1124, %rd82777;
	mov.b64 	%rd82781, 0;
	mov.u64 	%rd82779, %rd5;
$L__BB1_4203:
	shr.u64 	%rd82780, %rd82779, 1;
	add.s64 	%rd8471, %rd82781, %rd82780;
	shl.b64 	%rd70450, %rd8471, 2;
	add.s64 	%rd70451, %rd8143, %rd70450;
	ld.u32 	%r12540, [%rd70451];
	setp.ge.s32 	%p9413, %r12540, %r1123;
	@%p9413 bra 	$L__BB1_4205;
	add.s64 	%rd82781, %rd8471, 1;
	not.b64 	%rd70452, %rd82780;
	add.s64 	%rd82780, %rd82779, %rd70452;
$L__BB1_4205:
	setp.ne.s64 	%p9414, %rd82780, 0;
	mov.u64 	%rd82779, %rd82780;
	@%p9414 bra 	$L__BB1_4203;
	cvt.u32.u64 	%r1125, %rd82781;
	mov.b64 	%rd82785, 0;
	mov.u64 	%rd82783, %rd5;
$L__BB1_4207:
	shr.u64 	%rd82784, %rd82783, 1;
	add.s64 	%rd8479, %rd82785, %rd82784;
	shl.b64 	%rd70454, %rd8479, 2;
	add.s64 	%rd70455, %rd8143, %rd70454;
	ld.u32 	%r12541, [%rd70455];
	setp.ge.s32 	%p9415, %r12541, %r1124;
	@%p9415 bra 	$L__BB1_4209;
	add.s64 	%rd82785, %rd8479, 1;
	not.b64 	%rd70456, %rd82784;
	add.s64 	%rd82784, %rd82783, %rd70456;
$L__BB1_4209:
	setp.ne.s64 	%p9416, %rd82784, 0;
	mov.u64 	%rd82783, %rd82784;
	@%p9416 bra 	$L__BB1_4207;
	cvt.u32.u64 	%r1126, %rd82785;
	mov.b64 	%rd82789, 0;
	mov.u64 	%rd82787, %rd5;
$L__BB1_4211:
	shr.u64 	%rd82788, %rd82787, 1;
	add.s64 	%rd8487, %rd82789, %rd82788;
	shl.b64 	%rd70458, %rd8487, 2;
	add.s64 	%rd70459, %rd8160, %rd70458;
	ld.u32 	%r12542, [%rd70459];
	setp.ge.s32 	%p9417, %r12542, %r1125;
	@%p9417 bra 	$L__BB1_4213;
	add.s64 	%rd82789, %rd8487, 1;
	not.b64 	%rd70460, %rd82788;
	add.s64 	%rd82788, %rd82787, %rd70460;
$L__BB1_4213:
	setp.ne.s64 	%p9418, %rd82788, 0;
	mov.u64 	%rd82787, %rd82788;
	@%p9418 bra 	$L__BB1_4211;
	cvt.u32.u64 	%r1127, %rd82789;
	mov.b64 	%rd82793, 0;
	mov.u64 	%rd82791, %rd5;
$L__BB1_4215:
	shr.u64 	%rd82792, %rd82791, 1;
	add.s64 	%rd8495, %rd82793, %rd82792;
	shl.b64 	%rd70462, %rd8495, 2;
	add.s64 	%rd70463, %rd8160, %rd70462;
	ld.u32 	%r12543, [%rd70463];
	setp.ge.s32 	%p9419, %r12543, %r1126;
	@%p9419 bra 	$L__BB1_4217;
	add.s64 	%rd82793, %rd8495, 1;
	not.b64 	%rd70464, %rd82792;
	add.s64 	%rd82792, %rd82791, %rd70464;
$L__BB1_4217:
	setp.ne.s64 	%p9420, %rd82792, 0;
	mov.u64 	%rd82791, %rd82792;
	@%p9420 bra 	$L__BB1_4215;
	cvt.u32.u64 	%r1128, %rd82793;
	mov.b64 	%rd82797, 0;
	mov.u64 	%rd82795, %rd5;
$L__BB1_4219:
	shr.u64 	%rd82796, %rd82795, 1;
	add.s64 	%rd8503, %rd82797, %rd82796;
	shl.b64 	%rd70466, %rd8503, 2;
	add.s64 	%rd70467, %rd8177, %rd70466;
	ld.u32 	%r12544, [%rd70467];
	setp.ge.s32 	%p9421, %r12544, %r1127;
	@%p9421 bra 	$L__BB1_4221;
	add.s64 	%rd82797, %rd8503, 1;
	not.b64 	%rd70468, %rd82796;
	add.s64 	%rd82796, %rd82795, %rd70468;
$L__BB1_4221:
	setp.ne.s64 	%p9422, %rd82796, 0;
	mov.u64 	%rd82795, %rd82796;
	@%p9422 bra 	$L__BB1_4219;
	cvt.u32.u64 	%r1129, %rd82797;
	mov.b64 	%rd82801, 0;
	mov.u64 	%rd82799, %rd5;
$L__BB1_4223:
	shr.u64 	%rd82800, %rd82799, 1;
	add.s64 	%rd8511, %rd82801, %rd82800;
	shl.b64 	%rd70470, %rd8511, 2;
	add.s64 	%rd70471, %rd8177, %rd70470;
	ld.u32 	%r12545, [%rd70471];
	setp.ge.s32 	%p9423, %r12545, %r1128;
	@%p9423 bra 	$L__BB1_4225;
	add.s64 	%rd82801, %rd8511, 1;
	not.b64 	%rd70472, %rd82800;
	add.s64 	%rd82800, %rd82799, %rd70472;
$L__BB1_4225:
	setp.ne.s64 	%p9424, %rd82800, 0;
	mov.u64 	%rd82799, %rd82800;
	@%p9424 bra 	$L__BB1_4223;
	cvt.u32.u64 	%r1130, %rd82801;
	mov.b64 	%rd82805, 0;
	mov.u64 	%rd82803, %rd5;
$L__BB1_4227:
	shr.u64 	%rd82804, %rd82803, 1;
	add.s64 	%rd8519, %rd82805, %rd82804;
	shl.b64 	%rd70474, %rd8519, 2;
	add.s64 	%rd70475, %rd8194, %rd70474;
	ld.u32 	%r12546, [%rd70475];
	setp.ge.s32 	%p9425, %r12546, %r1129;
	@%p9425 bra 	$L__BB1_4229;
	add.s64 	%rd82805, %rd8519, 1;
	not.b64 	%rd70476, %rd82804;
	add.s64 	%rd82804, %rd82803, %rd70476;
$L__BB1_4229:
	setp.ne.s64 	%p9426, %rd82804, 0;
	mov.u64 	%rd82803, %rd82804;
	@%p9426 bra 	$L__BB1_4227;
	cvt.u32.u64 	%r1131, %rd82805;
	mov.b64 	%rd82809, 0;
	mov.u64 	%rd82807, %rd5;
$L__BB1_4231:
	shr.u64 	%rd82808, %rd82807, 1;
	add.s64 	%rd8527, %rd82809, %rd82808;
	shl.b64 	%rd70478, %rd8527, 2;
	add.s64 	%rd70479, %rd8194, %rd70478;
	ld.u32 	%r12547, [%rd70479];
	setp.ge.s32 	%p9427, %r12547, %r1130;
	@%p9427 bra 	$L__BB1_4233;
	add.s64 	%rd82809, %rd8527, 1;
	not.b64 	%rd70480, %rd82808;
	add.s64 	%rd82808, %rd82807, %rd70480;
$L__BB1_4233:
	setp.ne.s64 	%p9428, %rd82808, 0;
	mov.u64 	%rd82807, %rd82808;
	@%p9428 bra 	$L__BB1_4231;
	cvt.u32.u64 	%r1132, %rd82809;
	mov.b64 	%rd82813, 0;
	mov.u64 	%rd82811, %rd5;
$L__BB1_4235:
	shr.u64 	%rd82812, %rd82811, 1;
	add.s64 	%rd8535, %rd82813, %rd82812;
	shl.b64 	%rd70482, %rd8535, 2;
	add.s64 	%rd70483, %rd8211, %rd70482;
	ld.u32 	%r12548, [%rd70483];
	setp.ge.s32 	%p9429, %r12548, %r1131;
	@%p9429 bra 	$L__BB1_4237;
	add.s64 	%rd82813, %rd8535, 1;
	not.b64 	%rd70484, %rd82812;
	add.s64 	%rd82812, %rd82811, %rd70484;
$L__BB1_4237:
	setp.ne.s64 	%p9430, %rd82812, 0;
	mov.u64 	%rd82811, %rd82812;
	@%p9430 bra 	$L__BB1_4235;
	cvt.u32.u64 	%r1133, %rd82813;
	mov.b64 	%rd82817, 0;
	mov.u64 	%rd82815, %rd5;
$L__BB1_4239:
	shr.u64 	%rd82816, %rd82815, 1;
	add.s64 	%rd8543, %rd82817, %rd82816;
	shl.b64 	%rd70486, %rd8543, 2;
	add.s64 	%rd70487, %rd8211, %rd70486;
	ld.u32 	%r12549, [%rd70487];
	setp.ge.s32 	%p9431, %r12549, %r1132;
	@%p9431 bra 	$L__BB1_4241;
	add.s64 	%rd82817, %rd8543, 1;
	not.b64 	%rd70488, %rd82816;
	add.s64 	%rd82816, %rd82815, %rd70488;
$L__BB1_4241:
	setp.ne.s64 	%p9432, %rd82816, 0;
	mov.u64 	%rd82815, %rd82816;
	@%p9432 bra 	$L__BB1_4239;
	cvt.u32.u64 	%r12550, %rd82817;
	setp.lt.s32 	%p9433, %r1133, %r12550;
	selp.b32 	%r1134, %r945, %r967, %p9433;
	selp.b32 	%r1135, %r967, %r945, %p9433;
	mov.b64 	%rd82821, 0;
	mov.u64 	%rd82819, %rd5;
$L__BB1_4243:
	shr.u64 	%rd82820, %rd82819, 1;
	add.s64 	%rd8551, %rd82821, %rd82820;
	shl.b64 	%rd70490, %rd8551, 2;
	add.s64 	%rd70491, %rd8058, %rd70490;
	ld.u32 	%r12551, [%rd70491];
	setp.ge.s32 	%p9434, %r12551, %r988;
	@%p9434 bra 	$L__BB1_4245;
	add.s64 	%rd82821, %rd8551, 1;
	not.b64 	%rd70492, %rd82820;
	add.s64 	%rd82820, %rd82819, %rd70492;
$L__BB1_4245:
	setp.ne.s64 	%p9435, %rd82820, 0;
	mov.u64 	%rd82819, %rd82820;
	@%p9435 bra 	$L__BB1_4243;
	cvt.u32.u64 	%r1136, %rd82821;
	mov.b64 	%rd82825, 0;
	mov.u64 	%rd82823, %rd5;
$L__BB1_4247:
	shr.u64 	%rd82824, %rd82823, 1;
	add.s64 	%rd8559, %rd82825, %rd82824;
	shl.b64 	%rd70494, %rd8559, 2;
	add.s64 	%rd70495, %rd8058, %rd70494;
	ld.u32 	%r12552, [%rd70495];
	setp.ge.s32 	%p9436, %r12552, %r966;
	@%p9436 bra 	$L__BB1_4249;
	add.s64 	%rd82825, %rd8559, 1;
	not.b64 	%rd70496, %rd82824;
	add.s64 	%rd82824, %rd82823, %rd70496;
$L__BB1_4249:
	setp.ne.s64 	%p9437, %rd82824, 0;
	mov.u64 	%rd82823, %rd82824;
	@%p9437 bra 	$L__BB1_4247;
	cvt.u32.u64 	%r1137, %rd82825;
	mov.b64 	%rd82829, 0;
	mov.u64 	%rd82827, %rd5;
$L__BB1_4251:
	shr.u64 	%rd82828, %rd82827, 1;
	add.s64 	%rd8567, %rd82829, %rd82828;
	shl.b64 	%rd70498, %rd8567, 2;
	add.s64 	%rd70499, %rd8075, %rd70498;
	ld.u32 	%r12553, [%rd70499];
	setp.ge.s32 	%p9438, %r12553, %r1136;
	@%p9438 bra 	$L__BB1_4253;
	add.s64 	%rd82829, %rd8567, 1;
	not.b64 	%rd70500, %rd82828;
	add.s64 	%rd82828, %rd82827, %rd70500;
$L__BB1_4253:
	setp.ne.s64 	%p9439, %rd82828, 0;
	mov.u64 	%rd82827, %rd82828;
	@%p9439 bra 	$L__BB1_4251;
	cvt.u32.u64 	%r1138, %rd82829;
	mov.b64 	%rd82833, 0;
	mov.u64 	%rd82831, %rd5;
$L__BB1_4255:
	shr.u64 	%rd82832, %rd82831, 1;
	add.s64 	%rd8575, %rd82833, %rd82832;
	shl.b64 	%rd70502, %rd8575, 2;
	add.s64 	%rd70503, %rd8075, %rd70502;
	ld.u32 	%r12554, [%rd70503];
	setp.ge.s32 	%p9440, %r12554, %r1137;
	@%p9440 bra 	$L__BB1_4257;
	add.s64 	%rd82833, %rd8575, 1;
	not.b64 	%rd70504, %rd82832;
	add.s64 	%rd82832, %rd82831, %rd70504;
$L__BB1_4257:
	setp.ne.s64 	%p9441, %rd82832, 0;
	mov.u64 	%rd82831, %rd82832;
	@%p9441 bra 	$L__BB1_4255;
	cvt.u32.u64 	%r1139, %rd82833;
	mov.b64 	%rd82837, 0;
	mov.u64 	%rd82835, %rd5;
$L__BB1_4259:
	shr.u64 	%rd82836, %rd82835, 1;
	add.s64 	%rd8583, %rd82837, %rd82836;
	shl.b64 	%rd70506, %rd8583, 2;
	add.s64 	%rd70507, %rd8092, %rd70506;
	ld.u32 	%r12555, [%rd70507];
	setp.ge.s32 	%p9442, %r12555, %r1138;
	@%p9442 bra 	$L__BB1_4261;
	add.s64 	%rd82837, %rd8583, 1;
	not.b64 	%rd70508, %rd82836;
	add.s64 	%rd82836, %rd82835, %rd70508;
$L__BB1_4261:
	setp.ne.s64 	%p9443, %rd82836, 0;
	mov.u64 	%rd82835, %rd82836;
	@%p9443 bra 	$L__BB1_4259;
	cvt.u32.u64 	%r1140, %rd82837;
	mov.b64 	%rd82841, 0;
	mov.u64 	%rd82839, %rd5;
$L__BB1_4263:
	shr.u64 	%rd82840, %rd82839, 1;
	add.s64 	%rd8591, %rd82841, %rd82840;
	shl.b64 	%rd70510, %rd8591, 2;
	add.s64 	%rd70511, %rd8092, %rd70510;
	ld.u32 	%r12556, [%rd70511];
	setp.ge.s32 	%p9444, %r12556, %r1139;
	@%p9444 bra 	$L__BB1_4265;
	add.s64 	%rd82841, %rd8591, 1;
	not.b64 	%rd70512, %rd82840;
	add.s64 	%rd82840, %rd82839, %rd70512;
$L__BB1_4265:
	setp.ne.s64 	%p9445, %rd82840, 0;
	mov.u64 	%rd82839, %rd82840;
	@%p9445 bra 	$L__BB1_4263;
	cvt.u32.u64 	%r1141, %rd82841;
	mov.b64 	%rd82845, 0;
	mov.u64 	%rd82843, %rd5;
$L__BB1_4267:
	shr.u64 	%rd82844, %rd82843, 1;
	add.s64 	%rd8599, %rd82845, %rd82844;
	shl.b64 	%rd70514, %rd8599, 2;
	add.s64 	%rd70515, %rd8109, %rd70514;
	ld.u32 	%r12557, [%rd70515];
	setp.ge.s32 	%p9446, %r12557, %r1140;
	@%p9446 bra 	$L__BB1_4269;
	add.s64 	%rd82845, %rd8599, 1;
	not.b64 	%rd70516, %rd82844;
	add.s64 	%rd82844, %rd82843, %rd70516;
$L__BB1_4269:
	setp.ne.s64 	%p9447, %rd82844, 0;
	mov.u64 	%rd82843, %rd82844;
	@%p9447 bra 	$L__BB1_4267;
	cvt.u32.u64 	%r1142, %rd82845;
	mov.b64 	%rd82849, 0;
	mov.u64 	%rd82847, %rd5;
$L__BB1_4271:
	shr.u64 	%rd82848, %rd82847, 1;
	add.s64 	%rd8607, %rd82849, %rd82848;
	shl.b64 	%rd70518, %rd8607, 2;
	add.s64 	%rd70519, %rd8109, %rd70518;
	ld.u32 	%r12558, [%rd70519];
	setp.ge.s32 	%p9448, %r12558, %r1141;
	@%p9448 bra 	$L__BB1_4273;
	add.s64 	%rd82849, %rd8607, 1;
	not.b64 	%rd70520, %rd82848;
	add.s64 	%rd82848, %rd82847, %rd70520;
$L__BB1_4273:
	setp.ne.s64 	%p9449, %rd82848, 0;
	mov.u64 	%rd82847, %rd82848;
	@%p9449 bra 	$L__BB1_4271;
	cvt.u32.u64 	%r1143, %rd82849;
	mov.b64 	%rd82853, 0;
	mov.u64 	%rd82851, %rd5;
$L__BB1_4275:
	shr.u64 	%rd82852, %rd82851, 1;
	add.s64 	%rd8615, %rd82853, %rd82852;
	shl.b64 	%rd70522, %rd8615, 2;
	add.s64 	%rd70523, %rd8126, %rd70522;
	ld.u32 	%r12559, [%rd70523];
	setp.ge.s32 	%p9450, %r12559, %r1142;
	@%p9450 bra 	$L__BB1_4277;
	add.s64 	%rd82853, %rd8615, 1;
	not.b64 	%rd70524, %rd82852;
	add.s64 	%rd82852, %rd82851, %rd70524;
$L__BB1_4277:
	setp.ne.s64 	%p9451, %rd82852, 0;
	mov.u64 	%rd82851, %rd82852;
	@%p9451 bra 	$L__BB1_4275;
	cvt.u32.u64 	%r1144, %rd82853;
	mov.b64 	%rd82857, 0;
	mov.u64 	%rd82855, %rd5;
$L__BB1_4279:
	shr.u64 	%rd82856, %rd82855, 1;
	add.s64 	%rd8623, %rd82857, %rd82856;
	shl.b64 	%rd70526, %rd8623, 2;
	add.s64 	%rd70527, %rd8126, %rd70526;
	ld.u32 	%r12560, [%rd70527];
	setp.ge.s32 	%p9452, %r12560, %r1143;
	@%p9452 bra 	$L__BB1_4281;
	add.s64 	%rd82857, %rd8623, 1;
	not.b64 	%rd70528, %rd82856;
	add.s64 	%rd82856, %rd82855, %rd70528;
$L__BB1_4281:
	setp.ne.s64 	%p9453, %rd82856, 0;
	mov.u64 	%rd82855, %rd82856;
	@%p9453 bra 	$L__BB1_4279;
	cvt.u32.u64 	%r1145, %rd82857;
	mov.b64 	%rd82861, 0;
	mov.u64 	%rd82859, %rd5;
$L__BB1_4283:
	shr.u64 	%rd82860, %rd82859, 1;
	add.s64 	%rd8631, %rd82861, %rd82860;
	shl.b64 	%rd70530, %rd8631, 2;
	add.s64 	%rd70531, %rd8143, %rd70530;
	ld.u32 	%r12561, [%rd70531];
	setp.ge.s32 	%p9454, %r12561, %r1144;
	@%p9454 bra 	$L__BB1_4285;
	add.s64 	%rd82861, %rd8631, 1;
	not.b64 	%rd70532, %rd82860;
	add.s64 	%rd82860, %rd82859, %rd70532;
$L__BB1_4285:
	setp.ne.s64 	%p9455, %rd82860, 0;
	mov.u64 	%rd82859, %rd82860;
	@%p9455 bra 	$L__BB1_4283;
	cvt.u32.u64 	%r1146, %rd82861;
	mov.b64 	%rd82865, 0;
	mov.u64 	%rd82863, %rd5;
$L__BB1_4287:
	shr.u64 	%rd82864, %rd82863, 1;
	add.s64 	%rd8639, %rd82865, %rd82864;
	shl.b64 	%rd70534, %rd8639, 2;
	add.s64 	%rd70535, %rd8143, %rd70534;
	ld.u32 	%r12562, [%rd70535];
	setp.ge.s32 	%p9456, %r12562, %r1145;
	@%p9456 bra 	$L__BB1_4289;
	add.s64 	%rd82865, %rd8639, 1;
	not.b64 	%rd70536, %rd82864;
	add.s64 	%rd82864, %rd82863, %rd70536;
$L__BB1_4289:
	setp.ne.s64 	%p9457, %rd82864, 0;
	mov.u64 	%rd82863, %rd82864;
	@%p9457 bra 	$L__BB1_4287;
	cvt.u32.u64 	%r1147, %rd82865;
	mov.b64 	%rd82869, 0;
	mov.u64 	%rd82867, %rd5;
$L__BB1_4291:
	shr.u64 	%rd82868, %rd82867, 1;
	add.s64 	%rd8647, %rd82869, %rd82868;
	shl.b64 	%rd70538, %rd8647, 2;
	add.s64 	%rd70539, %rd8160, %rd70538;
	ld.u32 	%r12563, [%rd70539];
	setp.ge.s32 	%p9458, %r12563, %r1146;
	@%p9458 bra 	$L__BB1_4293;
	add.s64 	%rd82869, %rd8647, 1;
	not.b64 	%rd70540, %rd82868;
	add.s64 	%rd82868, %rd82867, %rd70540;
$L__BB1_4293:
	setp.ne.s64 	%p9459, %rd82868, 0;
	mov.u64 	%rd82867, %rd82868;
	@%p9459 bra 	$L__BB1_4291;
	cvt.u32.u64 	%r1148, %rd82869;
	mov.b64 	%rd82873, 0;
	mov.u64 	%rd82871, %rd5;
$L__BB1_4295:
	shr.u64 	%rd82872, %rd82871, 1;
	add.s64 	%rd8655, %rd82873, %rd82872;
	shl.b64 	%rd70542, %rd8655, 2;
	add.s64 	%rd70543, %rd8160, %rd70542;
	ld.u32 	%r12564, [%rd70543];
	setp.ge.s32 	%p9460, %r12564, %r1147;
	@%p9460 bra 	$L__BB1_4297;
	add.s64 	%rd82873, %rd8655, 1;
	not.b64 	%rd70544, %rd82872;
	add.s64 	%rd82872, %rd82871, %rd70544;
$L__BB1_4297:
	setp.ne.s64 	%p9461, %rd82872, 0;
	mov.u64 	%rd82871, %rd82872;
	@%p9461 bra 	$L__BB1_4295;
	cvt.u32.u64 	%r1149, %rd82873;
	mov.b64 	%rd82877, 0;
	mov.u64 	%rd82875, %rd5;
$L__BB1_4299:
	shr.u64 	%rd82876, %rd82875, 1;
	add.s64 	%rd8663, %rd82877, %rd82876;
	shl.b64 	%rd70546, %rd8663, 2;
	add.s64 	%rd70547, %rd8177, %rd70546;
	ld.u32 	%r12565, [%rd70547];
	setp.ge.s32 	%p9462, %r12565, %r1148;
	@%p9462 bra 	$L__BB1_4301;
	add.s64 	%rd82877, %rd8663, 1;
	not.b64 	%rd70548, %rd82876;
	add.s64 	%rd82876, %rd82875, %rd70548;
$L__BB1_4301:
	setp.ne.s64 	%p9463, %rd82876, 0;
	mov.u64 	%rd82875, %rd82876;
	@%p9463 bra 	$L__BB1_4299;
	cvt.u32.u64 	%r1150, %rd82877;
	mov.b64 	%rd82881, 0;
	mov.u64 	%rd82879, %rd5;
$L__BB1_4303:
	shr.u64 	%rd82880, %rd82879, 1;
	add.s64 	%rd8671, %rd82881, %rd82880;
	shl.b64 	%rd70550, %rd8671, 2;
	add.s64 	%rd70551, %rd8177, %rd70550;
	ld.u32 	%r12566, [%rd70551];
	setp.ge.s32 	%p9464, %r12566, %r1149;
	@%p9464 bra 	$L__BB1_4305;
	add.s64 	%rd82881, %rd8671, 1;
	not.b64 	%rd70552, %rd82880;
	add.s64 	%rd82880, %rd82879, %rd70552;
$L__BB1_4305:
	setp.ne.s64 	%p9465, %rd82880, 0;
	mov.u64 	%rd82879, %rd82880;
	@%p9465 bra 	$L__BB1_4303;
	cvt.u32.u64 	%r1151, %rd82881;
	mov.b64 	%rd82885, 0;
	mov.u64 	%rd82883, %rd5;
$L__BB1_4307:
	shr.u64 	%rd82884, %rd82883, 1;
	add.s64 	%rd8679, %rd82885, %rd82884;
	shl.b64 	%rd70554, %rd8679, 2;
	add.s64 	%rd70555, %rd8194, %rd70554;
	ld.u32 	%r12567, [%rd70555];
	setp.ge.s32 	%p9466, %r12567, %r1150;
	@%p9466 bra 	$L__BB1_4309;
	add.s64 	%rd82885, %rd8679, 1;
	not.b64 	%rd70556, %rd82884;
	add.s64 	%rd82884, %rd82883, %rd70556;
$L__BB1_4309:
	setp.ne.s64 	%p9467, %rd82884, 0;
	mov.u64 	%rd82883, %rd82884;
	@%p9467 bra 	$L__BB1_4307;
	cvt.u32.u64 	%r1152, %rd82885;
	mov.b64 	%rd82889, 0;
	mov.u64 	%rd82887, %rd5;
$L__BB1_4311:
	shr.u64 	%rd82888, %rd82887, 1;
	add.s64 	%rd8687, %rd82889, %rd82888;
	shl.b64 	%rd70558, %rd8687, 2;
	add.s64 	%rd70559, %rd8194, %rd70558;
	ld.u32 	%r12568, [%rd70559];
	setp.ge.s32 	%p9468, %r12568, %r1151;
	@%p9468 bra 	$L__BB1_4313;
	add.s64 	%rd82889, %rd8687, 1;
	not.b64 	%rd70560, %rd82888;
	add.s64 	%rd82888, %rd82887, %rd70560;
$L__BB1_4313:
	setp.ne.s64 	%p9469, %rd82888, 0;
	mov.u64 	%rd82887, %rd82888;
	@%p9469 bra 	$L__BB1_4311;
	cvt.u32.u64 	%r1153, %rd82889;
	mov.b64 	%rd82893, 0;
	mov.u64 	%rd82891, %rd5;
$L__BB1_4315:
	shr.u64 	%rd82892, %rd82891, 1;
	add.s64 	%rd8695, %rd82893, %rd82892;
	shl.b64 	%rd70562, %rd8695, 2;
	add.s64 	%rd70563, %rd8211, %rd70562;
	ld.u32 	%r12569, [%rd70563];
	setp.ge.s32 	%p9470, %r12569, %r1152;
	@%p9470 bra 	$L__BB1_4317;
	add.s64 	%rd82893, %rd8695, 1;
	not.b64 	%rd70564, %rd82892;
	add.s64 	%rd82892, %rd82891, %rd70564;
$L__BB1_4317:
	setp.ne.s64 	%p9471, %rd82892, 0;
	mov.u64 	%rd82891, %rd82892;
	@%p9471 bra 	$L__BB1_4315;
	cvt.u32.u64 	%r1154, %rd82893;
	mov.b64 	%rd82897, 0;
	mov.u64 	%rd82895, %rd5;
$L__BB1_4319:
	shr.u64 	%rd82896, %rd82895, 1;
	add.s64 	%rd8703, %rd82897, %rd82896;
	shl.b64 	%rd70566, %rd8703, 2;
	add.s64 	%rd70567, %rd8211, %rd70566;
	ld.u32 	%r12570, [%rd70567];
	setp.ge.s32 	%p9472, %r12570, %r1153;
	@%p9472 bra 	$L__BB1_4321;
	add.s64 	%rd82897, %rd8703, 1;
	not.b64 	%rd70568, %rd82896;
	add.s64 	%rd82896, %rd82895, %rd70568;
$L__BB1_4321:
	setp.ne.s64 	%p9473, %rd82896, 0;
	mov.u64 	%rd82895, %rd82896;
	@%p9473 bra 	$L__BB1_4319;
	cvt.u32.u64 	%r12571, %rd82897;
	setp.lt.s32 	%p9474, %r1154, %r12571;
	selp.b32 	%r1155, %r966, %r988, %p9474;
	selp.b32 	%r1156, %r988, %r966, %p9474;
	mov.b64 	%rd82901, 0;
	mov.u64 	%rd82899, %rd5;
$L__BB1_4323:
	shr.u64 	%rd82900, %rd82899, 1;
	add.s64 	%rd8711, %rd82901, %rd82900;
	shl.b64 	%rd70570, %rd8711, 2;
	add.s64 	%rd70571, %rd8058, %rd70570;
	ld.u32 	%r12572, [%rd70571];
	setp.ge.s32 	%p9475, %r12572, %r1009;
	@%p9475 bra 	$L__BB1_4325;
	add.s64 	%rd82901, %rd8711, 1;
	not.b64 	%rd70572, %rd82900;
	add.s64 	%rd82900, %rd82899, %rd70572;
$L__BB1_4325:
	setp.ne.s64 	%p9476, %rd82900, 0;
	mov.u64 	%rd82899, %rd82900;
	@%p9476 bra 	$L__BB1_4323;
	cvt.u32.u64 	%r1157, %rd82901;
	mov.b64 	%rd82905, 0;
	mov.u64 	%rd82903, %rd5;
$L__BB1_4327:
	shr.u64 	%rd82904, %rd82903, 1;
	add.s64 	%rd8719, %rd82905, %rd82904;
	shl.b64 	%rd70574, %rd8719, 2;
	add.s64 	%rd70575, %rd8058, %rd70574;
	ld.u32 	%r12573, [%rd70575];
	setp.ge.s32 	%p9477, %r12573, %r987;
	@%p9477 bra 	$L__BB1_4329;
	add.s64 	%rd82905, %rd8719, 1;
	not.b64 	%rd70576, %rd82904;
	add.s64 	%rd82904, %rd82903, %rd70576;
$L__BB1_4329:
	setp.ne.s64 	%p9478, %rd82904, 0;
	mov.u64 	%rd82903, %rd82904;
	@%p9478 bra 	$L__BB1_4327;
	cvt.u32.u64 	%r1158, %rd82905;
	mov.b64 	%rd82909, 0;
	mov.u64 	%rd82907, %rd5;
$L__BB1_4331:
	shr.u64 	%rd82908, %rd82907, 1;
	add.s64 	%rd8727, %rd82909, %rd82908;
	shl.b64 	%rd70578, %rd8727, 2;
	add.s64 	%rd70579, %rd8075, %rd70578;
	ld.u32 	%r12574, [%rd70579];
	setp.ge.s32 	%p9479, %r12574, %r1157;
	@%p9479 bra 	$L__BB1_4333;
	add.s64 	%rd82909, %rd8727, 1;
	not.b64 	%rd70580, %rd82908;
	add.s64 	%rd82908, %rd82907, %rd70580;
$L__BB1_4333:
	setp.ne.s64 	%p9480, %rd82908, 0;
	mov.u64 	%rd82907, %rd82908;
	@%p9480 bra 	$L__BB1_4331;
	cvt.u32.u64 	%r1159, %rd82909;
	mov.b64 	%rd82913, 0;
	mov.u64 	%rd82911, %rd5;
$L__BB1_4335:
	shr.u64 	%rd82912, %rd82911, 1;
	add.s64 	%rd8735, %rd82913, %rd82912;
	shl.b64 	%rd70582, %rd8735, 2;
	add.s64 	%rd70583, %rd8075, %rd70582;
	ld.u32 	%r12575, [%rd70583];
	setp.ge.s32 	%p9481, %r12575, %r1158;
	@%p9481 bra 	$L__BB1_4337;
	add.s64 	%rd82913, %rd8735, 1;
	not.b64 	%rd70584, %rd82912;
	add.s64 	%rd82912, %rd82911, %rd70584;
$L__BB1_4337:
	setp.ne.s64 	%p9482, %rd82912, 0;
	mov.u64 	%rd82911, %rd82912;
	@%p9482 bra 	$L__BB1_4335;
	cvt.u32.u64 	%r1160, %rd82913;
	mov.b64 	%rd82917, 0;
	mov.u64 	%rd82915, %rd5;
$L__BB1_4339:
	shr.u64 	%rd82916, %rd82915, 1;
	add.s64 	%rd8743, %rd82917, %rd82916;
	shl.b64 	%rd70586, %rd8743, 2;
	add.s64 	%rd70587, %rd8092, %rd70586;
	ld.u32 	%r12576, [%rd70587];
	setp.ge.s32 	%p9483, %r12576, %r1159;
	@%p9483 bra 	$L__BB1_4341;
	add.s64 	%rd82917, %rd8743, 1;
	not.b64 	%rd70588, %rd82916;
	add.s64 	%rd82916, %rd82915, %rd70588;
$L__BB1_4341:
	setp.ne.s64 	%p9484, %rd82916, 0;
	mov.u64 	%rd82915, %rd82916;
	@%p9484 bra 	$L__BB1_4339;
	cvt.u32.u64 	%r1161, %rd82917;
	mov.b64 	%rd82921, 0;
	mov.u64 	%rd82919, %rd5;
$L__BB1_4343:
	shr.u64 	%rd82920, %rd82919, 1;
	add.s64 	%rd8751, %rd82921, %rd82920;
	shl.b64 	%rd70590, %rd8751, 2;
	add.s64 	%rd70591, %rd8092, %rd70590;
	ld.u32 	%r12577, [%rd70591];
	setp.ge.s32 	%p9485, %r12577, %r1160;
	@%p9485 bra 	$L__BB1_4345;
	add.s64 	%rd82921, %rd8751, 1;
	not.b64 	%rd70592, %rd82920;
	add.s64 	%rd82920, %rd82919, %rd70592;
$L__BB1_4345:
	setp.ne.s64 	%p9486, %rd82920, 0;
	mov.u64 	%rd82919, %rd82920;
	@%p9486 bra 	$L__BB1_4343;
	cvt.u32.u64 	%r1162, %rd82921;
	mov.b64 	%rd82925, 0;
	mov.u64 	%rd82923, %rd5;
$L__BB1_4347:
	shr.u64 	%rd82924, %rd82923, 1;
	add.s64 	%rd8759, %rd82925, %rd82924;
	shl.b64 	%rd70594, %rd8759, 2;
	add.s64 	%rd70595, %rd8109, %rd70594;
	ld.u32 	%r12578, [%rd70595];
	setp.ge.s32 	%p9487, %r12578, %r1161;
	@%p9487 bra 	$L__BB1_4349;
	add.s64 	%rd82925, %rd8759, 1;
	not.b64 	%rd70596, %rd82924;
	add.s64 	%rd82924, %rd82923, %rd70596;
$L__BB1_4349:
	setp.ne.s64 	%p9488, %rd82924, 0;
	mov.u64 	%rd82923, %rd82924;
	@%p9488 bra 	$L__BB1_4347;
	cvt.u32.u64 	%r1163, %rd82925;
	mov.b64 	%rd82929, 0;
	mov.u64 	%rd82927, %rd5;
$L__BB1_4351:
	shr.u64 	%rd82928, %rd82927, 1;
	add.s64 	%rd8767, %rd82929, %rd82928;
	shl.b64 	%rd70598, %rd8767, 2;
	add.s64 	%rd70599, %rd8109, %rd70598;
	ld.u32 	%r12579, [%rd70599];
	setp.ge.s32 	%p9489, %r12579, %r1162;
	@%p9489 bra 	$L__BB1_4353;
	add.s64 	%rd82929, %rd8767, 1;
	not.b64 	%rd70600, %rd82928;
	add.s64 	%rd82928, %rd82927, %rd70600;
$L__BB1_4353:
	setp.ne.s64 	%p9490, %rd82928, 0;
	mov.u64 	%rd82927, %rd82928;
	@%p9490 bra 	$L__BB1_4351;
	cvt.u32.u64 	%r1164, %rd82929;
	mov.b64 	%rd82933, 0;
	mov.u64 	%rd82931, %rd5;
$L__BB1_4355:
	shr.u64 	%rd82932, %rd82931, 1;
	add.s64 	%rd8775, %rd82933, %rd82932;
	shl.b64 	%rd70602, %rd8775, 2;
	add.s64 	%rd70603, %rd8126, %rd70602;
	ld.u32 	%r12580, [%rd70603];
	setp.ge.s32 	%p9491, %r12580, %r1163;
	@%p9491 bra 	$L__BB1_4357;
	add.s64 	%rd82933, %rd8775, 1;
	not.b64 	%rd70604, %rd82932;
	add.s64 	%rd82932, %rd82931, %rd70604;
$L__BB1_4357:
	setp.ne.s64 	%p9492, %rd82932, 0;
	mov.u64 	%rd82931, %rd82932;
	@%p9492 bra 	$L__BB1_4355;
	cvt.u32.u64 	%r1165, %rd82933;
	mov.b64 	%rd82937, 0;
	mov.u64 	%rd82935, %rd5;
$L__BB1_4359:
	shr.u64 	%rd82936, %rd82935, 1;
	add.s64 	%rd8783, %rd82937, %rd82936;
	shl.b64 	%rd70606, %rd8783, 2;
	add.s64 	%rd70607, %rd8126, %rd70606;
	ld.u32 	%r12581, [%rd70607];
	setp.ge.s32 	%p9493, %r12581, %r1164;
	@%p9493 bra 	$L__BB1_4361;
	add.s64 	%rd82937, %rd8783, 1;
	not.b64 	%rd70608, %rd82936;
	add.s64 	%rd82936, %rd82935, %rd70608;
$L__BB1_4361:
	setp.ne.s64 	%p9494, %rd82936, 0;
	mov.u64 	%rd82935, %rd82936;
	@%p9494 bra 	$L__BB1_4359;
	cvt.u32.u64 	%r1166, %rd82937;
	mov.b64 	%rd82941, 0;
	mov.u64 	%rd82939, %rd5;
$L__BB1_4363:
	shr.u64 	%rd82940, %rd82939, 1;
	add.s64 	%rd8791, %rd82941, %rd82940;
	shl.b64 	%rd70610, %rd8791, 2;
	add.s64 	%rd70611, %rd8143, %rd70610;
	ld.u32 	%r12582, [%rd70611];
	setp.ge.s32 	%p9495, %r12582, %r1165;
	@%p9495 bra 	$L__BB1_4365;
	add.s64 	%rd82941, %rd8791, 1;
	not.b64 	%rd70612, %rd82940;
	add.s64 	%rd82940, %rd82939, %rd70612;
$L__BB1_4365:
	setp.ne.s64 	%p9496, %rd82940, 0;
	mov.u64 	%rd82939, %rd82940;
	@%p9496 bra 	$L__BB1_4363;
	cvt.u32.u64 	%r1167, %rd82941;
	mov.b64 	%rd82945, 0;
	mov.u64 	%rd82943, %rd5;
$L__BB1_4367:
	shr.u64 	%rd82944, %rd82943, 1;
	add.s64 	%rd8799, %rd82945, %rd82944;
	shl.b64 	%rd70614, %rd8799, 2;
	add.s64 	%rd70615, %rd8143, %rd70614;
	ld.u32 	%r12583, [%rd70615];
	setp.ge.s32 	%p9497, %r12583, %r1166;
	@%p9497 bra 	$L__BB1_4369;
	add.s64 	%rd82945, %rd8799, 1;
	not.b64 	%rd70616, %rd82944;
	add.s64 	%rd82944, %rd82943, %rd70616;
$L__BB1_4369:
	setp.ne.s64 	%p9498, %rd82944, 0;
	mov.u64 	%rd82943, %rd82944;
	@%p9498 bra 	$L__BB1_4367;
	cvt.u32.u64 	%r1168, %rd82945;
	mov.b64 	%rd82949, 0;
	mov.u64 	%rd82947, %rd5;
$L__BB1_4371:
	shr.u64 	%rd82948, %rd82947, 1;
	add.s64 	%rd8807, %rd82949, %rd82948;
	shl.b64 	%rd70618, %rd8807, 2;
	add.s64 	%rd70619, %rd8160, %rd70618;
	ld.u32 	%r12584, [%rd70619];
	setp.ge.s32 	%p9499, %r12584, %r1167;
	@%p9499 bra 	$L__BB1_4373;
	add.s64 	%rd82949, %rd8807, 1;
	not.b64 	%rd70620, %rd82948;
	add.s64 	%rd82948, %rd82947, %rd70620;
$L__BB1_4373:
	setp.ne.s64 	%p9500, %rd82948, 0;
	mov.u64 	%rd82947, %rd82948;
	@%p9500 bra 	$L__BB1_4371;
	cvt.u32.u64 	%r1169, %rd82949;
	mov.b64 	%rd82953, 0;
	mov.u64 	%rd82951, %rd5;
$L__BB1_4375:
	shr.u64 	%rd82952, %rd82951, 1;
	add.s64 	%rd8815, %rd82953, %rd82952;
	shl.b64 	%rd70622, %rd8815, 2;
	add.s64 	%rd70623, %rd8160, %rd70622;
	ld.u32 	%r12585, [%rd70623];
	setp.ge.s32 	%p9501, %r12585, %r1168;
	@%p9501 bra 	$L__BB1_4377;
	add.s64 	%rd82953, %rd8815, 1;
	not.b64 	%rd70624, %rd82952;
	add.s64 	%rd82952, %rd82951, %rd70624;
$L__BB1_4377:
	setp.ne.s64 	%p9502, %rd82952, 0;
	mov.u64 	%rd82951, %rd82952;
	@%p9502 bra 	$L__BB1_4375;
	cvt.u32.u64 	%r1170, %rd82953;
	mov.b64 	%rd82957, 0;
	mov.u64 	%rd82955, %rd5;
$L__BB1_4379:
	shr.u64 	%rd82956, %rd82955, 1;
	add.s64 	%rd8823, %rd82957, %rd82956;
	shl.b64 	%rd70626, %rd8823, 2;
	add.s64 	%rd70627, %rd8177, %rd70626;
	ld.u32 	%r12586, [%rd70627];
	setp.ge.s32 	%p9503, %r12586, %r1169;
	@%p9503 bra 	$L__BB1_4381;
	add.s64 	%rd82957, %rd8823, 1;
	not.b64 	%rd70628, %rd82956;
	add.s64 	%rd82956, %rd82955, %rd70628;
$L__BB1_4381:
	setp.ne.s64 	%p9504, %rd82956, 0;
	mov.u64 	%rd82955, %rd82956;
	@%p9504 bra 	$L__BB1_4379;
	cvt.u32.u64 	%r1171, %rd82957;
	mov.b64 	%rd82961, 0;
	mov.u64 	%rd82959, %rd5;
$L__BB1_4383:
	shr.u64 	%rd82960, %rd82959, 1;
	add.s64 	%rd8831, %rd82961, %rd82960;
	shl.b64 	%rd70630, %rd8831, 2;
	add.s64 	%rd70631, %rd8177, %rd70630;
	ld.u32 	%r12587, [%rd70631];
	setp.ge.s32 	%p9505, %r12587, %r1170;
	@%p9505 bra 	$L__BB1_4385;
	add.s64 	%rd82961, %rd8831, 1;
	not.b64 	%rd70632, %rd82960;
	add.s64 	%rd82960, %rd82959, %rd70632;
$L__BB1_4385:
	setp.ne.s64 	%p9506, %rd82960, 0;
	mov.u64 	%rd82959, %rd82960;
	@%p9506 bra 	$L__BB1_4383;
	cvt.u32.u64 	%r1172, %rd82961;
	mov.b64 	%rd82965, 0;
	mov.u64 	%rd82963, %rd5;
$L__BB1_4387:
	shr.u64 	%rd82964, %rd82963, 1;
	add.s64 	%rd8839, %rd82965, %rd82964;
	shl.b64 	%rd70634, %rd8839, 2;
	add.s64 	%rd70635, %rd8194, %rd70634;
	ld.u32 	%r12588, [%rd70635];
	setp.ge.s32 	%p9507, %r12588, %r1171;
	@%p9507 bra 	$L__BB1_4389;
	add.s64 	%rd82965, %rd8839, 1;
	not.b64 	%rd70636, %rd82964;
	add.s64 	%rd82964, %rd82963, %rd70636;
$L__BB1_4389:
	setp.ne.s64 	%p9508, %rd82964, 0;
	mov.u64 	%rd82963, %rd82964;
	@%p9508 bra 	$L__BB1_4387;
	cvt.u32.u64 	%r1173, %rd82965;
	mov.b64 	%rd82969, 0;
	mov.u64 	%rd82967, %rd5;
$L__BB1_4391:
	shr.u64 	%rd82968, %rd82967, 1;
	add.s64 	%rd8847, %rd82969, %rd82968;
	shl.b64 	%rd70638, %rd8847, 2;
	add.s64 	%rd70639, %rd8194, %rd70638;
	ld.u32 	%r12589, [%rd70639];
	setp.ge.s32 	%p9509, %r12589, %r1172;
	@%p9509 bra 	$L__BB1_4393;
	add.s64 	%rd82969, %rd8847, 1;
	not.b64 	%rd70640, %rd82968;
	add.s64 	%rd82968, %rd82967, %rd70640;
$L__BB1_4393:
	setp.ne.s64 	%p9510, %rd82968, 0;
	mov.u64 	%rd82967, %rd82968;
	@%p9510 bra 	$L__BB1_4391;
	cvt.u32.u64 	%r1174, %rd82969;
	mov.b64 	%rd82973, 0;
	mov.u64 	%rd82971, %rd5;
$L__BB1_4395:
	shr.u64 	%rd82972, %rd82971, 1;
	add.s64 	%rd8855, %rd82973, %rd82972;
	shl.b64 	%rd70642, %rd8855, 2;
	add.s64 	%rd70643, %rd8211, %rd70642;
	ld.u32 	%r12590, [%rd70643];
	setp.ge.s32 	%p9511, %r12590, %r1173;
	@%p9511 bra 	$L__BB1_4397;
	add.s64 	%rd82973, %rd8855, 1;
	not.b64 	%rd70644, %rd82972;
	add.s64 	%rd82972, %rd82971, %rd70644;
$L__BB1_4397:
	setp.ne.s64 	%p9512, %rd82972, 0;
	mov.u64 	%rd82971, %rd82972;
	@%p9512 bra 	$L__BB1_4395;
	cvt.u32.u64 	%r1175, %rd82973;
	mov.b64 	%rd82977, 0;
	mov.u64 	%rd82975, %rd5;
$L__BB1_4399:
	shr.u64 	%rd82976, %rd82975, 1;
	add.s64 	%rd8863, %rd82977, %rd82976;
	shl.b64 	%rd70646, %rd8863, 2;
	add.s64 	%rd70647, %rd8211, %rd70646;
	ld.u32 	%r12591, [%rd70647];
	setp.ge.s32 	%p9513, %r12591, %r1174;
	@%p9513 bra 	$L__BB1_4401;
	add.s64 	%rd82977, %rd8863, 1;
	not.b64 	%rd70648, %rd82976;
	add.s64 	%rd82976, %rd82975, %rd70648;
$L__BB1_4401:
	setp.ne.s64 	%p9514, %rd82976, 0;
	mov.u64 	%rd82975, %rd82976;
	@%p9514 bra 	$L__BB1_4399;
	cvt.u32.u64 	%r12592, %rd82977;
	setp.lt.s32 	%p9515, %r1175, %r12592;
	selp.b32 	%r1176, %r987, %r1009, %p9515;
	selp.b32 	%r1177, %r1009, %r987, %p9515;
	mov.b64 	%rd82981, 0;
	mov.u64 	%rd82979, %rd5;
$L__BB1_4403:
	shr.u64 	%rd82980, %rd82979, 1;
	add.s64 	%rd8871, %rd82981, %rd82980;
	shl.b64 	%rd70650, %rd8871, 2;
	add.s64 	%rd70651, %rd8058, %rd70650;
	ld.u32 	%r12593, [%rd70651];
	setp.ge.s32 	%p9516, %r12593, %r1030;
	@%p9516 bra 	$L__BB1_4405;
	add.s64 	%rd82981, %rd8871, 1;
	not.b64 	%rd70652, %rd82980;
	add.s64 	%rd82980, %rd82979, %rd70652;
$L__BB1_4405:
	setp.ne.s64 	%p9517, %rd82980, 0;
	mov.u64 	%rd82979, %rd82980;
	@%p9517 bra 	$L__BB1_4403;
	cvt.u32.u64 	%r1178, %rd82981;
	mov.b64 	%rd82985, 0;
	mov.u64 	%rd82983, %rd5;
$L__BB1_4407:
	shr.u64 	%rd82984, %rd82983, 1;
	add.s64 	%rd8879, %rd82985, %rd82984;
	shl.b64 	%rd70654, %rd8879, 2;
	add.s64 	%rd70655, %rd8058, %rd70654;
	ld.u32 	%r12594, [%rd70655];
	setp.ge.s32 	%p9518, %r12594, %r1008;
	@%p9518 bra 	$L__BB1_4409;
	add.s64 	%rd82985, %rd8879, 1;
	not.b64 	%rd70656, %rd82984;
	add.s64 	%rd82984, %rd82983, %rd70656;
$L__BB1_4409:
	setp.ne.s64 	%p9519, %rd82984, 0;
	mov.u64 	%rd82983, %rd82984;
	@%p9519 bra 	$L__BB1_4407;
	cvt.u32.u64 	%r1179, %rd82985;
	mov.b64 	%rd82989, 0;
	mov.u64 	%rd82987, %rd5;
$L__BB1_4411:
	shr.u64 	%rd82988, %rd82987, 1;
	add.s64 	%rd8887, %rd82989, %rd82988;
	shl.b64 	%rd70658, %rd8887, 2;
	add.s64 	%rd70659, %rd8075, %rd70658;
	ld.u32 	%r12595, [%rd70659];
	setp.ge.s32 	%p9520, %r12595, %r1178;
	@%p9520 bra 	$L__BB1_4413;
	add.s64 	%rd82989, %rd8887, 1;
	not.b64 	%rd70660, %rd82988;
	add.s64 	%rd82988, %rd82987, %rd70660;
$L__BB1_4413:
	setp.ne.s64 	%p9521, %rd82988, 0;
	mov.u64 	%rd82987, %rd82988;
	@%p9521 bra 	$L__BB1_4411;
	cvt.u32.u64 	%r1180, %rd82989;
	mov.b64 	%rd82993, 0;
	mov.u64 	%rd82991, %rd5;
$L__BB1_4415:
	shr.u64 	%rd82992, %rd82991, 1;
	add.s64 	%rd8895, %rd82993, %rd82992;
	shl.b64 	%rd70662, %rd8895, 2;
	add.s64 	%rd70663, %rd8075, %rd70662;
	ld.u32 	%r12596, [%rd70663];
	setp.ge.s32 	%p9522, %r12596, %r1179;
	@%p9522 bra 	$L__BB1_4417;
	add.s64 	%rd82993, %rd8895, 1;
	not.b64 	%rd70664, %rd82992;
	add.s64 	%rd82992, %rd82991, %rd70664;
$L__BB1_4417:
	setp.ne.s64 	%p9523, %rd82992, 0;
	mov.u64 	%rd82991, %rd82992;
	@%p9523 bra 	$L__BB1_4415;
	cvt.u32.u64 	%r1181, %rd82993;
	mov.b64 	%rd82997, 0;
	mov.u64 	%rd82995, %rd5;
$L__BB1_4419:
	shr.u64 	%rd82996, %rd82995, 1;
	add.s64 	%rd8903, %rd82997, %rd82996;
	shl.b64 	%rd70666, %rd8903, 2;
	add.s64 	%rd70667, %rd8092, %rd70666;
	ld.u32 	%r12597, [%rd70667];
	setp.ge.s32 	%p9524, %r12597, %r1180;
	@%p9524 bra 	$L__BB1_4421;
	add.s64 	%rd82997, %rd8903, 1;
	not.b64 	%rd70668, %rd82996;
	add.s64 	%rd82996, %rd82995, %rd70668;
$L__BB1_4421:
	setp.ne.s64 	%p9525, %rd82996, 0;
	mov.u64 	%rd82995, %rd82996;
	@%p9525 bra 	$L__BB1_4419;
	cvt.u32.u64 	%r1182, %rd82997;
	mov.b64 	%rd83001, 0;
	mov.u64 	%rd82999, %rd5;
$L__BB1_4423:
	shr.u64 	%rd83000, %rd82999, 1;
	add.s64 	%rd8911, %rd83001, %rd83000;
	shl.b64 	%rd70670, %rd8911, 2;
	add.s64 	%rd70671, %rd8092, %rd70670;
	ld.u32 	%r12598, [%rd70671];
	setp.ge.s32 	%p9526, %r12598, %r1181;
	@%p9526 bra 	$L__BB1_4425;
	add.s64 	%rd83001, %rd8911, 1;
	not.b64 	%rd70672, %rd83000;
	add.s64 	%rd83000, %rd82999, %rd70672;
$L__BB1_4425:
	setp.ne.s64 	%p9527, %rd83000, 0;
	mov.u64 	%rd82999, %rd83000;
	@%p9527 bra 	$L__BB1_4423;
	cvt.u32.u64 	%r1183, %rd83001;
	mov.b64 	%rd83005, 0;
	mov.u64 	%rd83003, %rd5;
$L__BB1_4427:
	shr.u64 	%rd83004, %rd83003, 1;
	add.s64 	%rd8919, %rd83005, %rd83004;
	shl.b64 	%rd70674, %rd8919, 2;
	add.s64 	%rd70675, %rd8109, %rd70674;
	ld.u32 	%r12599, [%rd70675];
	setp.ge.s32 	%p9528, %r12599, %r1182;
	@%p9528 bra 	$L__BB1_4429;
	add.s64 	%rd83005, %rd8919, 1;
	not.b64 	%rd70676, %rd83004;
	add.s64 	%rd83004, %rd83003, %rd70676;
$L__BB1_4429:
	setp.ne.s64 	%p9529, %rd83004, 0;
	mov.u64 	%rd83003, %rd83004;
	@%p9529 bra 	$L__BB1_4427;
	cvt.u32.u64 	%r1184, %rd83005;
	mov.b64 	%rd83009, 0;
	mov.u64 	%rd83007, %rd5;
$L__BB1_4431:
	shr.u64 	%rd83008, %rd83007, 1;
	add.s64 	%rd8927, %rd83009, %rd83008;
	shl.b64 	%rd70678, %rd8927, 2;
	add.s64 	%rd70679, %rd8109, %rd70678;
	ld.u32 	%r12600, [%rd70679];
	setp.ge.s32 	%p9530, %r12600, %r1183;
	@%p9530 bra 	$L__BB1_4433;
	add.s64 	%rd83009, %rd8927, 1;
	not.b64 	%rd70680, %rd83008;
	add.s64 	%rd83008, %rd83007, %rd70680;
$L__BB1_4433:
	setp.ne.s64 	%p9531, %rd83008, 0;
	mov.u64 	%rd83007, %rd83008;
	@%p9531 bra 	$L__BB1_4431;
	cvt.u32.u64 	%r1185, %rd83009;
	mov.b64 	%rd83013, 0;
	mov.u64 	%rd83011, %rd5;
$L__BB1_4435:
	shr.u64 	%rd83012, %rd83011, 1;
	add.s64 	%rd8935, %rd83013, %rd83012;
	shl.b64 	%rd70682, %rd8935, 2;
	add.s64 	%rd70683, %rd8126, %rd70682;
	ld.u32 	%r12601, [%rd70683];
	setp.ge.s32 	%p9532, %r12601, %r1184;
	@%p9532 bra 	$L__BB1_4437;
	add.s64 	%rd83013, %rd8935, 1;
	not.b64 	%rd70684, %rd83012;
	add.s64 	%rd83012, %rd83011, %rd70684;
$L__BB1_4437:
	setp.ne.s64 	%p9533, %rd83012, 0;
	mov.u64 	%rd83011, %rd83012;
	@%p9533 bra 	$L__BB1_4435;
	cvt.u32.u64 	%r1186, %rd83013;
	mov.b64 	%rd83017, 0;
	mov.u64 	%rd83015, %rd5;
$L__BB1_4439:
	shr.u64 	%rd83016, %rd83015, 1;
	add.s64 	%rd8943, %rd83017, %rd83016;
	shl.b64 	%rd70686, %rd8943, 2;
	add.s64 	%rd70687, %rd8126, %rd70686;
	ld.u32 	%r12602, [%rd70687];
	setp.ge.s32 	%p9534, %r12602, %r1185;
	@%p9534 bra 	$L__BB1_4441;
	add.s64 	%rd83017, %rd8943, 1;
	not.b64 	%rd70688, %rd83016;
	add.s64 	%rd83016, %rd83015, %rd70688;
$L__BB1_4441:
	setp.ne.s64 	%p9535, %rd83016, 0;
	mov.u64 	%rd83015, %rd83016;
	@%p9535 bra 	$L__BB1_4439;
	cvt.u32.u64 	%r1187, %rd83017;
	mov.b64 	%rd83021, 0;
	mov.u64 	%rd83019, %rd5;
$L__BB1_4443:
	shr.u64 	%rd83020, %rd83019, 1;
	add.s64 	%rd8951, %rd83021, %rd83020;
	shl.b64 	%rd70690, %rd8951, 2;
	add.s64 	%rd70691, %rd8143, %rd70690;
	ld.u32 	%r12603, [%rd70691];
	setp.ge.s32 	%p9536, %r12603, %r1186;
	@%p9536 bra 	$L__BB1_4445;
	add.s64 	%rd83021, %rd8951, 1;
	not.b64 	%rd70692, %rd83020;
	add.s64 	%rd83020, %rd83019, %rd70692;
$L__BB1_4445:
	setp.ne.s64 	%p9537, %rd83020, 0;
	mov.u64 	%rd83019, %rd83020;
	@%p9537 bra 	$L__BB1_4443;
	cvt.u32.u64 	%r1188, %rd83021;
	mov.b64 	%rd83025, 0;
	mov.u64 	%rd83023, %rd5;
$L__BB1_4447:
	shr.u64 	%rd83024, %rd83023, 1;
	add.s64 	%rd8959, %rd83025, %rd83024;
	shl.b64 	%rd70694, %rd8959, 2;
	add.s64 	%rd70695, %rd8143, %rd70694;
	ld.u32 	%r12604, [%rd70695];
	setp.ge.s32 	%p9538, %r12604, %r1187;
	@%p9538 bra 	$L__BB1_4449;
	add.s64 	%rd83025, %rd8959, 1;
	not.b64 	%rd70696, %rd83024;
	add.s64 	%rd83024, %rd83023, %rd70696;
$L__BB1_4449:
	setp.ne.s64 	%p9539, %rd83024, 0;
	mov.u64 	%rd83023, %rd83024;
	@%p9539 bra 	$L__BB1_4447;
	cvt.u32.u64 	%r1189, %rd83025;
	mov.b64 	%rd83029, 0;
	mov.u64 	%rd83027, %rd5;
$L__BB1_4451:
	shr.u64 	%rd83028, %rd83027, 1;
	add.s64 	%rd8967, %rd83029, %rd83028;
	shl.b64 	%rd70698, %rd8967, 2;
	add.s64 	%rd70699, %rd8160, %rd70698;
	ld.u32 	%r12605, [%rd70699];
	setp.ge.s32 	%p9540, %r12605, %r1188;
	@%p9540 bra 	$L__BB1_4453;
	add.s64 	%rd83029, %rd8967, 1;
	not.b64 	%rd70700, %rd83028;
	add.s64 	%rd83028, %rd83027, %rd70700;
$L__BB1_4453:
	setp.ne.s64 	%p9541, %rd83028, 0;
	mov.u64 	%rd83027, %rd83028;
	@%p9541 bra 	$L__BB1_4451;
	cvt.u32.u64 	%r1190, %rd83029;
	mov.b64 	%rd83033, 0;
	mov.u64 	%rd83031, %rd5;
$L__BB1_4455:
	shr.u64 	%rd83032, %rd83031, 1;
	add.s64 	%rd8975, %rd83033, %rd83032;
	shl.b64 	%rd70702, %rd8975, 2;
	add.s64 	%rd70703, %rd8160, %rd70702;
	ld.u32 	%r12606, [%rd70703];
	setp.ge.s32 	%p9542, %r12606, %r1189;
	@%p9542 bra 	$L__BB1_4457;
	add.s64 	%rd83033, %rd8975, 1;
	not.b64 	%rd70704, %rd83032;
	add.s64 	%rd83032, %rd83031, %rd70704;
$L__BB1_4457:
	setp.ne.s64 	%p9543, %rd83032, 0;
	mov.u64 	%rd83031, %rd83032;
	@%p9543 bra 	$L__BB1_4455;
	cvt.u32.u64 	%r1191, %rd83033;
	mov.b64 	%rd83037, 0;
	mov.u64 	%rd83035, %rd5;
$L__BB1_4459:
	shr.u64 	%rd83036, %rd83035, 1;
	add.s64 	%rd8983, %rd83037, %rd83036;
	shl.b64 	%rd70706, %rd8983, 2;
	add.s64 	%rd70707, %rd8177, %rd70706;
	ld.u32 	%r12607, [%rd70707];
	setp.ge.s32 	%p9544, %r12607, %r1190;
	@%p9544 bra 	$L__BB1_4461;
	add.s64 	%rd83037, %rd8983, 1;
	not.b64 	%rd70708, %rd83036;
	add.s64 	%rd83036, %rd83035, %rd70708;
$L__BB1_4461:
	setp.ne.s64 	%p9545, %rd83036, 0;
	mov.u64 	%rd83035, %rd83036;
	@%p9545 bra 	$L__BB1_4459;
	cvt.u32.u64 	%r1192, %rd83037;
	mov.b64 	%rd83041, 0;
	mov.u64 	%rd83039, %rd5;
$L__BB1_4463:
	shr.u64 	%rd83040, %rd83039, 1;
	add.s64 	%rd8991, %rd83041, %rd83040;
	shl.b64 	%rd70710, %rd8991, 2;
	add.s64 	%rd70711, %rd8177, %rd70710;
	ld.u32 	%r12608, [%rd70711];
	setp.ge.s32 	%p9546, %r12608, %r1191;
	@%p9546 bra 	$L__BB1_4465;
	add.s64 	%rd83041, %rd8991, 1;
	not.b64 	%rd70712, %rd83040;
	add.s64 	%rd83040, %rd83039, %rd70712;
$L__BB1_4465:
	setp.ne.s64 	%p9547, %rd83040, 0;
	mov.u64 	%rd83039, %rd83040;
	@%p9547 bra 	$L__BB1_4463;
	cvt.u32.u64 	%r1193, %rd83041;
	mov.b64 	%rd83045, 0;
	mov.u64 	%rd83043, %rd5;
$L__BB1_4467:
	shr.u64 	%rd83044, %rd83043, 1;
	add.s64 	%rd8999, %rd83045, %rd83044;
	shl.b64 	%rd70714, %rd8999, 2;
	add.s64 	%rd70715, %rd8194, %rd70714;
	ld.u32 	%r12609, [%rd70715];
	setp.ge.s32 	%p9548, %r12609, %r1192;
	@%p9548 bra 	$L__BB1_4469;
	add.s64 	%rd83045, %rd8999, 1;
	not.b64 	%rd70716, %rd83044;
	add.s64 	%rd83044, %rd83043, %rd70716;
$L__BB1_4469:
	setp.ne.s64 	%p9549, %rd83044, 0;
	mov.u64 	%rd83043, %rd83044;
	@%p9549 bra 	$L__BB1_4467;
	cvt.u32.u64 	%r1194, %rd83045;
	mov.b64 	%rd83049, 0;
	mov.u64 	%rd83047, %rd5;
$L__BB1_4471:
	shr.u64 	%rd83048, %rd83047, 1;
	add.s64 	%rd9007, %rd83049, %rd83048;
	shl.b64 	%rd70718, %rd9007, 2;
	add.s64 	%rd70719, %rd8194, %rd70718;
	ld.u32 	%r12610, [%rd70719];
	setp.ge.s32 	%p9550, %r12610, %r1193;
	@%p9550 bra 	$L__BB1_4473;
	add.s64 	%rd83049, %rd9007, 1;
	not.b64 	%rd70720, %rd83048;
	add.s64 	%rd83048, %rd83047, %rd70720;
$L__BB1_4473:
	setp.ne.s64 	%p9551, %rd83048, 0;
	mov.u64 	%rd83047, %rd83048;
	@%p9551 bra 	$L__BB1_4471;
	cvt.u32.u64 	%r1195, %rd83049;
	mov.b64 	%rd83053, 0;
	mov.u64 	%rd83051, %rd5;
$L__BB1_4475:
	shr.u64 	%rd83052, %rd83051, 1;
	add.s64 	%rd9015, %rd83053, %rd83052;
	shl.b64 	%rd70722, %rd9015, 2;
	add.s64 	%rd70723, %rd8211, %rd70722;
	ld.u32 	%r12611, [%rd70723];
	setp.ge.s32 	%p9552, %r12611, %r1194;
	@%p9552 bra 	$L__BB1_4477;
	add.s64 	%rd83053, %rd9015, 1;
	not.b64 	%rd70724, %rd83052;
	add.s64 	%rd83052, %rd83051, %rd70724;
$L__BB1_4477:
	setp.ne.s64 	%p9553, %rd83052, 0;
	mov.u64 	%rd83051, %rd83052;
	@%p9553 bra 	$L__BB1_4475;
	cvt.u32.u64 	%r1196, %rd83053;
	mov.b64 	%rd83057, 0;
	mov.u64 	%rd83055, %rd5;
$L__BB1_4479:
	shr.u64 	%rd83056, %rd83055, 1;
	add.s64 	%rd9023, %rd83057, %rd83056;
	shl.b64 	%rd70726, %rd9023, 2;
	add.s64 	%rd70727, %rd8211, %rd70726;
	ld.u32 	%r12612, [%rd70727];
	setp.ge.s32 	%p9554, %r12612, %r1195;
	@%p9554 bra 	$L__BB1_4481;
	add.s64 	%rd83057, %rd9023, 1;
	not.b64 	%rd70728, %rd83056;
	add.s64 	%rd83056, %rd83055, %rd70728;
$L__BB1_4481:
	setp.ne.s64 	%p9555, %rd83056, 0;
	mov.u64 	%rd83055, %rd83056;
	@%p9555 bra 	$L__BB1_4479;
	cvt.u32.u64 	%r12613, %rd83057;
	setp.lt.s32 	%p9556, %r1196, %r12613;
	selp.b32 	%r1197, %r1008, %r1030, %p9556;
	selp.b32 	%r1198, %r1030, %r1008, %p9556;
	mov.b64 	%rd83061, 0;
	mov.u64 	%rd83059, %rd5;
$L__BB1_4483:
	shr.u64 	%rd83060, %rd83059, 1;
	add.s64 	%rd9031, %rd83061, %rd83060;
	shl.b64 	%rd70730, %rd9031, 2;
	add.s64 	%rd70731, %rd8058, %rd70730;
	ld.u32 	%r12614, [%rd70731];
	setp.ge.s32 	%p9557, %r12614, %r1072;
	@%p9557 bra 	$L__BB1_4485;
	add.s64 	%rd83061, %rd9031, 1;
	not.b64 	%rd70732, %rd83060;
	add.s64 	%rd83060, %rd83059, %rd70732;
$L__BB1_4485:
	setp.ne.s64 	%p9558, %rd83060, 0;
	mov.u64 	%rd83059, %rd83060;
	@%p9558 bra 	$L__BB1_4483;
	cvt.u32.u64 	%r1199, %rd83061;
	mov.b64 	%rd83065, 0;
	mov.u64 	%rd83063, %rd5;
$L__BB1_4487:
	shr.u64 	%rd83064, %rd83063, 1;
	add.s64 	%rd9039, %rd83065, %rd83064;
	shl.b64 	%rd70734, %rd9039, 2;
	add.s64 	%rd70735, %rd8058, %rd70734;
	ld.u32 	%r12615, [%rd70735];
	setp.ge.s32 	%p9559, %r12615, %r1050;
	@%p9559 bra 	$L__BB1_4489;
	add.s64 	%rd83065, %rd9039, 1;
	not.b64 	%rd70736, %rd83064;
	add.s64 	%rd83064, %rd83063, %rd70736;
$L__BB1_4489:
	setp.ne.s64 	%p9560, %rd83064, 0;
	mov.u64 	%rd83063, %rd83064;
	@%p9560 bra 	$L__BB1_4487;
	cvt.u32.u64 	%r1200, %rd83065;
	mov.b64 	%rd83069, 0;
	mov.u64 	%rd83067, %rd5;
$L__BB1_4491:
	shr.u64 	%rd83068, %rd83067, 1;
	add.s64 	%rd9047, %rd83069, %rd83068;
	shl.b64 	%rd70738, %rd9047, 2;
	add.s64 	%rd70739, %rd8075, %rd70738;
	ld.u32 	%r12616, [%rd70739];
	setp.ge.s32 	%p9561, %r12616, %r1199;
	@%p9561 bra 	$L__BB1_4493;
	add.s64 	%rd83069, %rd9047, 1;
	not.b64 	%rd70740, %rd83068;
	add.s64 	%rd83068, %rd83067, %rd70740;
$L__BB1_4493:
	setp.ne.s64 	%p9562, %rd83068, 0;
	mov.u64 	%rd83067, %rd83068;
	@%p9562 bra 	$L__BB1_4491;
	cvt.u32.u64 	%r1201, %rd83069;
	mov.b64 	%rd83073, 0;
	mov.u64 	%rd83071, %rd5;
$L__BB1_4495:
	shr.u64 	%rd83072, %rd83071, 1;
	add.s64 	%rd9055, %rd83073, %rd83072;
	shl.b64 	%rd70742, %rd9055, 2;
	add.s64 	%rd70743, %rd8075, %rd70742;
	ld.u32 	%r12617, [%rd70743];
	setp.ge.s32 	%p9563, %r12617, %r1200;
	@%p9563 bra 	$L__BB1_4497;
	add.s64 	%rd83073, %rd9055, 1;
	not.b64 	%rd70744, %rd83072;
	add.s64 	%rd83072, %rd83071, %rd70744;
$L__BB1_4497:
	setp.ne.s64 	%p9564, %rd83072, 0;
	mov.u64 	%rd83071, %rd83072;
	@%p9564 bra 	$L__BB1_4495;
	cvt.u32.u64 	%r1202, %rd83073;
	mov.b64 	%rd83077, 0;
	mov.u64 	%rd83075, %rd5;
$L__BB1_4499:
	shr.u64 	%rd83076, %rd83075, 1;
	add.s64 	%rd9063, %rd83077, %rd83076;
	shl.b64 	%rd70746, %rd9063, 2;
	add.s64 	%rd70747, %rd8092, %rd70746;
	ld.u32 	%r12618, [%rd70747];
	setp.ge.s32 	%p9565, %r12618, %r1201;
	@%p9565 bra 	$L__BB1_4501;
	add.s64 	%rd83077, %rd9063, 1;
	not.b64 	%rd70748, %rd83076;
	add.s64 	%rd83076, %rd83075, %rd70748;
$L__BB1_4501:
	setp.ne.s64 	%p9566, %rd83076, 0;
	mov.u64 	%rd83075, %rd83076;
	@%p9566 bra 	$L__BB1_4499;
	cvt.u32.u64 	%r1203, %rd83077;
	mov.b64 	%rd83081, 0;
	mov.u64 	%rd83079, %rd5;
$L__BB1_4503:
	shr.u64 	%rd83080, %rd83079, 1;
	add.s64 	%rd9071, %rd83081, %rd83080;
	shl.b64 	%rd70750, %rd9071, 2;
	add.s64 	%rd70751, %rd8092, %rd70750;
	ld.u32 	%r12619, [%rd70751];
	setp.ge.s32 	%p9567, %r12619, %r1202;
	@%p9567 bra 	$L__BB1_4505;
	add.s64 	%rd83081, %rd9071, 1;
	not.b64 	%rd70752, %rd83080;
	add.s64 	%rd83080, %rd83079, %rd70752;
$L__BB1_4505:
	setp.ne.s64 	%p9568, %rd83080, 0;
	mov.u64 	%rd83079, %rd83080;
	@%p9568 bra 	$L__BB1_4503;
	cvt.u32.u64 	%r1204, %rd83081;
	mov.b64 	%rd83085, 0;
	mov.u64 	%rd83083, %rd5;
$L__BB1_4507:
	shr.u64 	%rd83084, %rd83083, 1;
	add.s64 	%rd9079, %rd83085, %rd83084;
	shl.b64 	%rd70754, %rd9079, 2;
	add.s64 	%rd70755, %rd8109, %rd70754;
	ld.u32 	%r12620, [%rd70755];
	setp.ge.s32 	%p9569, %r12620, %r1203;
	@%p9569 bra 	$L__BB1_4509;
	add.s64 	%rd83085, %rd9079, 1;
	not.b64 	%rd70756, %rd83084;
	add.s64 	%rd83084, %rd83083, %rd70756;
$L__BB1_4509:
	setp.ne.s64 	%p9570, %rd83084, 0;
	mov.u64 	%rd83083, %rd83084;
	@%p9570 bra 	$L__BB1_4507;
	cvt.u32.u64 	%r1205, %rd83085;
	mov.b64 	%rd83089, 0;
	mov.u64 	%rd83087, %rd5;
$L__BB1_4511:
	shr.u64 	%rd83088, %rd83087, 1;
	add.s64 	%rd9087, %rd83089, %rd83088;
	shl.b64 	%rd70758, %rd9087, 2;
	add.s64 	%rd70759, %rd8109, %rd70758;
	ld.u32 	%r12621, [%rd70759];
	setp.ge.s32 	%p9571, %r12621, %r1204;
	@%p9571 bra 	$L__BB1_4513;
	add.s64 	%rd83089, %rd9087, 1;
	not.b64 	%rd70760, %rd83088;
	add.s64 	%rd83088, %rd83087, %rd70760;
$L__BB1_4513:
	setp.ne.s64 	%p9572, %rd83088, 0;
	mov.u64 	%rd83087, %rd83088;
	@%p9572 bra 	$L__BB1_4511;
	cvt.u32.u64 	%r1206, %rd83089;
	mov.b64 	%rd83093, 0;
	mov.u64 	%rd83091, %rd5;
$L__BB1_4515:
	shr.u64 	%rd83092, %rd83091, 1;
	add.s64 	%rd9095, %rd83093, %rd83092;
	shl.b64 	%rd70762, %rd9095, 2;
	add.s64 	%rd70763, %rd8126, %rd70762;
	ld.u32 	%r12622, [%rd70763];
	setp.ge.s32 	%p9573, %r12622, %r1205;
	@%p9573 bra 	$L__BB1_4517;
	add.s64 	%rd83093, %rd9095, 1;
	not.b64 	%rd70764, %rd83092;
	add.s64 	%rd83092, %rd83091, %rd70764;
$L__BB1_4517:
	setp.ne.s64 	%p9574, %rd83092, 0;
	mov.u64 	%rd83091, %rd83092;
	@%p9574 bra 	$L__BB1_4515;
	cvt.u32.u64 	%r1207, %rd83093;
	mov.b64 	%rd83097, 0;
	mov.u64 	%rd83095, %rd5;
$L__BB1_4519:
	shr.u64 	%rd83096, %rd83095, 1;
	add.s64 	%rd9103, %rd83097, %rd83096;
	shl.b64 	%rd70766, %rd9103, 2;
	add.s64 	%rd70767, %rd8126, %rd70766;
	ld.u32 	%r12623, [%rd70767];
	setp.ge.s32 	%p9575, %r12623, %r1206;
	@%p9575 bra 	$L__BB1_4521;
	add.s64 	%rd83097, %rd9103, 1;
	not.b64 	%rd70768, %rd83096;
	add.s64 	%rd83096, %rd83095, %rd70768;
$L__BB1_4521:
	setp.ne.s64 	%p9576, %rd83096, 0;
	mov.u64 	%rd83095, %rd83096;
	@%p9576 bra 	$L__BB1_4519;
	cvt.u32.u64 	%r1208, %rd83097;
	mov.b64 	%rd83101, 0;
	mov.u64 	%rd83099, %rd5;
$L__BB1_4523:
	shr.u64 	%rd83100, %rd83099, 1;
	add.s64 	%rd9111, %rd83101, %rd83100;
	shl.b64 	%rd70770, %rd9111, 2;
	add.s64 	%rd70771, %rd8143, %rd70770;
	ld.u32 	%r12624, [%rd70771];
	setp.ge.s32 	%p9577, %r12624, %r1207;
	@%p9577 bra 	$L__BB1_4525;
	add.s64 	%rd83101, %rd9111, 1;
	not.b64 	%rd70772, %rd83100;
	add.s64 	%rd83100, %rd83099, %rd70772;
$L__BB1_4525:
	setp.ne.s64 	%p9578, %rd83100, 0;
	mov.u64 	%rd83099, %rd83100;
	@%p9578 bra 	$L__BB1_4523;
	cvt.u32.u64 	%r1209, %rd83101;
	mov.b64 	%rd83105, 0;
	mov.u64 	%rd83103, %rd5;
$L__BB1_4527:
	shr.u64 	%rd83104, %rd83103, 1;
	add.s64 	%rd9119, %rd83105, %rd83104;
	shl.b64 	%rd70774, %rd9119, 2;
	add.s64 	%rd70775, %rd8143, %rd70774;
	ld.u32 	%r12625, [%rd70775];
	setp.ge.s32 	%p9579, %r12625, %r1208;
	@%p9579 bra 	$L__BB1_4529;
	add.s64 	%rd83105, %rd9119, 1;
	not.b64 	%rd70776, %rd83104;
	add.s64 	%rd83104, %rd83103, %rd70776;
$L__BB1_4529:
	setp.ne.s64 	%p9580, %rd83104, 0;
	mov.u64 	%rd83103, %rd83104;
	@%p9580 bra 	$L__BB1_4527;
	cvt.u32.u64 	%r1210, %rd83105;
	mov.b64 	%rd83109, 0;
	mov.u64 	%rd83107, %rd5;
$L__BB1_4531:
	shr.u64 	%rd83108, %rd83107, 1;
	add.s64 	%rd9127, %rd83109, %rd83108;
	shl.b64 	%rd70778, %rd9127, 2;
	add.s64 	%rd70779, %rd8160, %rd70778;
	ld.u32 	%r12626, [%rd70779];
	setp.ge.s32 	%p9581, %r12626, %r1209;
	@%p9581 bra 	$L__BB1_4533;
	add.s64 	%rd83109, %rd9127, 1;
	not.b64 	%rd70780, %rd83108;
	add.s64 	%rd83108, %rd83107, %rd70780;
$L__BB1_4533:
	setp.ne.s64 	%p9582, %rd83108, 0;
	mov.u64 	%rd83107, %rd83108;
	@%p9582 bra 	$L__BB1_4531;
	cvt.u32.u64 	%r1211, %rd83109;
	mov.b64 	%rd83113, 0;
	mov.u64 	%rd83111, %rd5;
$L__BB1_4535:
	shr.u64 	%rd83112, %rd83111, 1;
	add.s64 	%rd9135, %rd83113, %rd83112;
	shl.b64 	%rd70782, %rd9135, 2;
	add.s64 	%rd70783, %rd8160, %rd70782;
	ld.u32 	%r12627, [%rd70783];
	setp.ge.s32 	%p9583, %r12627, %r1210;
	@%p9583 bra 	$L__BB1_4537;
	add.s64 	%rd83113, %rd9135, 1;
	not.b64 	%rd70784, %rd83112;
	add.s64 	%rd83112, %rd83111, %rd70784;
$L__BB1_4537:
	setp.ne.s64 	%p9584, %rd83112, 0;
	mov.u64 	%rd83111, %rd83112;
	@%p9584 bra 	$L__BB1_4535;
	cvt.u32.u64 	%r1212, %rd83113;
	mov.b64 	%rd83117, 0;
	mov.u64 	%rd83115, %rd5;
$L__BB1_4539:
	shr.u64 	%rd83116, %rd83115, 1;
	add.s64 	%rd9143, %rd83117, %rd83116;
	shl.b64 	%rd70786, %rd9143, 2;
	add.s64 	%rd70787, %rd8177, %rd70786;
	ld.u32 	%r12628, [%rd70787];
	setp.ge.s32 	%p9585, %r12628, %r1211;
	@%p9585 bra 	$L__BB1_4541;
	add.s64 	%rd83117, %rd9143, 1;
	not.b64 	%rd70788, %rd83116;
	add.s64 	%rd83116, %rd83115, %rd70788;
$L__BB1_4541:
	setp.ne.s64 	%p9586, %rd83116, 0;
	mov.u64 	%rd83115, %rd83116;
	@%p9586 bra 	$L__BB1_4539;
	cvt.u32.u64 	%r1213, %rd83117;
	mov.b64 	%rd83121, 0;
	mov.u64 	%rd83119, %rd5;
$L__BB1_4543:
	shr.u64 	%rd83120, %rd83119, 1;
	add.s64 	%rd9151, %rd83121, %rd83120;
	shl.b64 	%rd70790, %rd9151, 2;
	add.s64 	%rd70791, %rd8177, %rd70790;
	ld.u32 	%r12629, [%rd70791];
	setp.ge.s32 	%p9587, %r12629, %r1212;
	@%p9587 bra 	$L__BB1_4545;
	add.s64 	%rd83121, %rd9151, 1;
	not.b64 	%rd70792, %rd83120;
	add.s64 	%rd83120, %rd83119, %rd70792;
$L__BB1_4545:
	setp.ne.s64 	%p9588, %rd83120, 0;
	mov.u64 	%rd83119, %rd83120;
	@%p9588 bra 	$L__BB1_4543;
	cvt.u32.u64 	%r1214, %rd83121;
	mov.b64 	%rd83125, 0;
	mov.u64 	%rd83123, %rd5;
$L__BB1_4547:
	shr.u64 	%rd83124, %rd83123, 1;
	add.s64 	%rd9159, %rd83125, %rd83124;
	shl.b64 	%rd70794, %rd9159, 2;
	add.s64 	%rd70795, %rd8194, %rd70794;
	ld.u32 	%r12630, [%rd70795];
	setp.ge.s32 	%p9589, %r12630, %r1213;
	@%p9589 bra 	$L__BB1_4549;
	add.s64 	%rd83125, %rd9159, 1;
	not.b64 	%rd70796, %rd83124;
	add.s64 	%rd83124, %rd83123, %rd70796;
$L__BB1_4549:
	setp.ne.s64 	%p9590, %rd83124, 0;
	mov.u64 	%rd83123, %rd83124;
	@%p9590 bra 	$L__BB1_4547;
	cvt.u32.u64 	%r1215, %rd83125;
	mov.b64 	%rd83129, 0;
	mov.u64 	%rd83127, %rd5;
$L__BB1_4551:
	shr.u64 	%rd83128, %rd83127, 1;
	add.s64 	%rd9167, %rd83129, %rd83128;
	shl.b64 	%rd70798, %rd9167, 2;
	add.s64 	%rd70799, %rd8194, %rd70798;
	ld.u32 	%r12631, [%rd70799];
	setp.ge.s32 	%p9591, %r12631, %r1214;
	@%p9591 bra 	$L__BB1_4553;
	add.s64 	%rd83129, %rd9167, 1;
	not.b64 	%rd70800, %rd83128;
	add.s64 	%rd83128, %rd83127, %rd70800;
$L__BB1_4553:
	setp.ne.s64 	%p9592, %rd83128, 0;
	mov.u64 	%rd83127, %rd83128;
	@%p9592 bra 	$L__BB1_4551;
	cvt.u32.u64 	%r1216, %rd83129;
	mov.b64 	%rd83133, 0;
	mov.u64 	%rd83131, %rd5;
$L__BB1_4555:
	shr.u64 	%rd83132, %rd83131, 1;
	add.s64 	%rd9175, %rd83133, %rd83132;
	shl.b64 	%rd70802, %rd9175, 2;
	add.s64 	%rd70803, %rd8211, %rd70802;
	ld.u32 	%r12632, [%rd70803];
	setp.ge.s32 	%p9593, %r12632, %r1215;
	@%p9593 bra 	$L__BB1_4557;
	add.s64 	%rd83133, %rd9175, 1;
	not.b64 	%rd70804, %rd83132;
	add.s64 	%rd83132, %rd83131, %rd70804;
$L__BB1_4557:
	setp.ne.s64 	%p9594, %rd83132, 0;
	mov.u64 	%rd83131, %rd83132;
	@%p9594 bra 	$L__BB1_4555;
	cvt.u32.u64 	%r1217, %rd83133;
	mov.b64 	%rd83137, 0;
	mov.u64 	%rd83135, %rd5;
$L__BB1_4559:
	shr.u64 	%rd83136, %rd83135, 1;
	add.s64 	%rd9183, %rd83137, %rd83136;
	shl.b64 	%rd70806, %rd9183, 2;
	add.s64 	%rd70807, %rd8211, %rd70806;
	ld.u32 	%r12633, [%rd70807];
	setp.ge.s32 	%p9595, %r12633, %r1216;
	@%p9595 bra 	$L__BB1_4561;
	add.s64 	%rd83137, %rd9183, 1;
	not.b64 	%rd70808, %rd83136;
	add.s64 	%rd83136, %rd83135, %rd70808;
$L__BB1_4561:
	setp.ne.s64 	%p9596, %rd83136, 0;
	mov.u64 	%rd83135, %rd83136;
	@%p9596 bra 	$L__BB1_4559;
	cvt.u32.u64 	%r12634, %rd83137;
	setp.lt.s32 	%p9597, %r1217, %r12634;
	selp.b32 	%r1218, %r1050, %r1072, %p9597;
	selp.b32 	%r1219, %r1072, %r1050, %p9597;
	mov.b64 	%rd83141, 0;
	mov.u64 	%rd83139, %rd5;
$L__BB1_4563:
	shr.u64 	%rd83140, %rd83139, 1;
	add.s64 	%rd9191, %rd83141, %rd83140;
	shl.b64 	%rd70810, %rd9191, 2;
	add.s64 	%rd70811, %rd8058, %rd70810;
	ld.u32 	%r12635, [%rd70811];
	setp.ge.s32 	%p9598, %r12635, %r1093;
	@%p9598 bra 	$L__BB1_4565;
	add.s64 	%rd83141, %rd9191, 1;
	not.b64 	%rd70812, %rd83140;
	add.s64 	%rd83140, %rd83139, %rd70812;
$L__BB1_4565:
	setp.ne.s64 	%p9599, %rd83140, 0;
	mov.u64 	%rd83139, %rd83140;
	@%p9599 bra 	$L__BB1_4563;
	cvt.u32.u64 	%r1220, %rd83141;
	mov.b64 	%rd83145, 0;
	mov.u64 	%rd83143, %rd5;
$L__BB1_4567:
	shr.u64 	%rd83144, %rd83143, 1;
	add.s64 	%rd9199, %rd83145, %rd83144;
	shl.b64 	%rd70814, %rd9199, 2;
	add.s64 	%rd70815, %rd8058, %rd70814;
	ld.u32 	%r12636, [%rd70815];
	setp.ge.s32 	%p9600, %r12636, %r1071;
	@%p9600 bra 	$L__BB1_4569;
	add.s64 	%rd83145, %rd9199, 1;
	not.b64 	%rd70816, %rd83144;
	add.s64 	%rd83144, %rd83143, %rd70816;
$L__BB1_4569:
	setp.ne.s64 	%p9601, %rd83144, 0;
	mov.u64 	%rd83143, %rd83144;
	@%p9601 bra 	$L__BB1_4567;
	cvt.u32.u64 	%r1221, %rd83145;
	mov.b64 	%rd83149, 0;
	mov.u64 	%rd83147, %rd5;
$L__BB1_4571:
	shr.u64 	%rd83148, %rd83147, 1;
	add.s64 	%rd9207, %rd83149, %rd83148;
	shl.b64 	%rd70818, %rd9207, 2;
	add.s64 	%rd70819, %rd8075, %rd70818;
	ld.u32 	%r12637, [%rd70819];
	setp.ge.s32 	%p9602, %r12637, %r1220;
	@%p9602 bra 	$L__BB1_4573;
	add.s64 	%rd83149, %rd9207, 1;
	not.b64 	%rd70820, %rd83148;
	add.s64 	%rd83148, %rd83147, %rd70820;
$L__BB1_4573:
	setp.ne.s64 	%p9603, %rd83148, 0;
	mov.u64 	%rd83147, %rd83148;
	@%p9603 bra 	$L__BB1_4571;
	cvt.u32.u64 	%r1222, %rd83149;
	mov.b64 	%rd83153, 0;
	mov.u64 	%rd83151, %rd5;
$L__BB1_4575:
	shr.u64 	%rd83152, %rd83151, 1;
	add.s64 	%rd9215, %rd83153, %rd83152;
	shl.b64 	%rd70822, %rd9215, 2;
	add.s64 	%rd70823, %rd8075, %rd70822;
	ld.u32 	%r12638, [%rd70823];
	setp.ge.s32 	%p9604, %r12638, %r1221;
	@%p9604 bra 	$L__BB1_4577;
	add.s64 	%rd83153, %rd9215, 1;
	not.b64 	%rd70824, %rd83152;
	add.s64 	%rd83152, %rd83151, %rd70824;
$L__BB1_4577:
	setp.ne.s64 	%p9605, %rd83152, 0;
	mov.u64 	%rd83151, %rd83152;
	@%p9605 bra 	$L__BB1_4575;
	cvt.u32.u64 	%r1223, %rd83153;
	mov.b64 	%rd83157, 0;
	mov.u64 	%rd83155, %rd5;
$L__BB1_4579:
	shr.u64 	%rd83156, %rd83155, 1;
	add.s64 	%rd9223, %rd83157, %rd83156;
	shl.b64 	%rd70826, %rd9223, 2;
	add.s64 	%rd70827, %rd8092, %rd70826;
	ld.u32 	%r12639, [%rd70827];
	setp.ge.s32 	%p9606, %r12639, %r1222;
	@%p9606 bra 	$L__BB1_4581;
	add.s64 	%rd83157, %rd9223, 1;
	not.b64 	%rd70828, %rd83156;
	add.s64 	%rd83156, %rd83155, %rd70828;
$L__BB1_4581:
	setp.ne.s64 	%p9607, %rd83156, 0;
	mov.u64 	%rd83155, %rd83156;
	@%p9607 bra 	$L__BB1_4579;
	cvt.u32.u64 	%r1224, %rd83157;
	mov.b64 	%rd83161, 0;
	mov.u64 	%rd83159, %rd5;
$L__BB1_4583:
	shr.u64 	%rd83160, %rd83159, 1;
	add.s64 	%rd9231, %rd83161, %rd83160;
	shl.b64 	%rd70830, %rd9231, 2;
	add.s64 	%rd70831, %rd8092, %rd70830;
	ld.u32 	%r12640, [%rd70831];
	setp.ge.s32 	%p9608, %r12640, %r1223;
	@%p9608 bra 	$L__BB1_4585;
	add.s64 	%rd83161, %rd9231, 1;
	not.b64 	%rd70832, %rd83160;
	add.s64 	%rd83160, %rd83159, %rd70832;
$L__BB1_4585:
	setp.ne.s64 	%p9609, %rd83160, 0;
	mov.u64 	%rd83159, %rd83160;
	@%p9609 bra 	$L__BB1_4583;
	cvt.u32.u64 	%r1225, %rd83161;
	mov.b64 	%rd83165, 0;
	mov.u64 	%rd83163, %rd5;
$L__BB1_4587:
	shr.u64 	%rd83164, %rd83163, 1;
	add.s64 	%rd9239, %rd83165, %rd83164;
	shl.b64 	%rd70834, %rd9239, 2;
	add.s64 	%rd70835, %rd8109, %rd70834;
	ld.u32 	%r12641, [%rd70835];
	setp.ge.s32 	%p9610, %r12641, %r1224;
	@%p9610 bra 	$L__BB1_4589;
	add.s64 	%rd83165, %rd9239, 1;
	not.b64 	%rd70836, %rd83164;
	add.s64 	%rd83164, %rd83163, %rd70836;
$L__BB1_4589:
	setp.ne.s64 	%p9611, %rd83164, 0;
	mov.u64 	%rd83163, %rd83164;
	@%p9611 bra 	$L__BB1_4587;
	cvt.u32.u64 	%r1226, %rd83165;
	mov.b64 	%rd83169, 0;
	mov.u64 	%rd83167, %rd5;
$L__BB1_4591:
	shr.u64 	%rd83168, %rd83167, 1;
	add.s64 	%rd9247, %rd83169, %rd83168;
	shl.b64 	%rd70838, %rd9247, 2;
	add.s64 	%rd70839, %rd8109, %rd70838;
	ld.u32 	%r12642, [%rd70839];
	setp.ge.s32 	%p9612, %r12642, %r1225;
	@%p9612 bra 	$L__BB1_4593;
	add.s64 	%rd83169, %rd9247, 1;
	not.b64 	%rd70840, %rd83168;
	add.s64 	%rd83168, %rd83167, %rd70840;
$L__BB1_4593:
	setp.ne.s64 	%p9613, %rd83168, 0;
	mov.u64 	%rd83167, %rd83168;
	@%p9613 bra 	$L__BB1_4591;
	cvt.u32.u64 	%r1227, %rd83169;
	mov.b64 	%rd83173, 0;
	mov.u64 	%rd83171, %rd5;
$L__BB1_4595:
	shr.u64 	%rd83172, %rd83171, 1;
	add.s64 	%rd9255, %rd83173, %rd83172;
	shl.b64 	%rd70842, %rd9255, 2;
	add.s64 	%rd70843, %rd8126, %rd70842;
	ld.u32 	%r12643, [%rd70843];
	setp.ge.s32 	%p9614, %r12643, %r1226;
	@%p9614 bra 	$L__BB1_4597;
	add.s64 	%rd83173, %rd9255, 1;
	not.b64 	%rd70844, %rd83172;
	add.s64 	%rd83172, %rd83171, %rd70844;
$L__BB1_4597:
	setp.ne.s64 	%p9615, %rd83172, 0;
	mov.u64 	%rd83171, %rd83172;
	@%p9615 bra 	$L__BB1_4595;
	cvt.u32.u64 	%r1228, %rd83173;
	mov.b64 	%rd83177, 0;
	mov.u64 	%rd83175, %rd5;
$L__BB1_4599:
	shr.u64 	%rd83176, %rd83175, 1;
	add.s64 	%rd9263, %rd83177, %rd83176;
	shl.b64 	%rd70846, %rd9263, 2;
	add.s64 	%rd70847, %rd8126, %rd70846;
	ld.u32 	%r12644, [%rd70847];
	setp.ge.s32 	%p9616, %r12644, %r1227;
	@%p9616 bra 	$L__BB1_4601;
	add.s64 	%rd83177, %rd9263, 1;
	not.b64 	%rd70848, %rd83176;
	add.s64 	%rd83176, %rd83175, %rd70848;
$L__BB1_4601:
	setp.ne.s64 	%p9617, %rd83176, 0;
	mov.u64 	%rd83175, %rd83176;
	@%p9617 bra 	$L__BB1_4599;
	cvt.u32.u64 	%r1229, %rd83177;
	mov.b64 	%rd83181, 0;
	mov.u64 	%rd83179, %rd5;
$L__BB1_4603:
	shr.u64 	%rd83180, %rd83179, 1;
	add.s64 	%rd9271, %rd83181, %rd83180;
	shl.b64 	%rd70850, %rd9271, 2;
	add.s64 	%rd70851, %rd8143, %rd70850;
	ld.u32 	%r12645, [%rd70851];
	setp.ge.s32 	%p9618, %r12645, %r1228;
	@%p9618 bra 	$L__BB1_4605;
	add.s64 	%rd83181, %rd9271, 1;
	not.b64 	%rd70852, %rd83180;
	add.s64 	%rd83180, %rd83179, %rd70852;
$L__BB1_4605:
	setp.ne.s64 	%p9619, %rd83180, 0;
	mov.u64 	%rd83179, %rd83180;
	@%p9619 bra 	$L__BB1_4603;
	cvt.u32.u64 	%r1230, %rd83181;
	mov.b64 	%rd83185, 0;
	mov.u64 	%rd83183, %rd5;
$L__BB1_4607:
	shr.u64 	%rd83184, %rd83183, 1;
	add.s64 	%rd9279, %rd83185, %rd83184;
	shl.b64 	%rd70854, %rd9279, 2;
	add.s64 	%rd70855, %rd8143, %rd70854;
	ld.u32 	%r12646, [%rd70855];
	setp.ge.s32 	%p9620, %r12646, %r1229;
	@%p9620 bra 	$L__BB1_4609;
	add.s64 	%rd83185, %rd9279, 1;
	not.b64 	%rd70856, %rd83184;
	add.s64 	%rd83184, %rd83183, %rd70856;
$L__BB1_4609:
	setp.ne.s64 	%p9621, %rd83184, 0;
	mov.u64 	%rd83183, %rd83184;
	@%p9621 bra 	$L__BB1_4607;
	cvt.u32.u64 	%r1231, %rd83185;
	mov.b64 	%rd83189, 0;
	mov.u64 	%rd83187, %rd5;
$L__BB1_4611:
	shr.u64 	%rd83188, %rd83187, 1;
	add.s64 	%rd9287, %rd83189, %rd83188;
	shl.b64 	%rd70858, %rd9287, 2;
	add.s64 	%rd70859, %rd8160, %rd70858;
	ld.u32 	%r12647, [%rd70859];
	setp.ge.s32 	%p9622, %r12647, %r1230;
	@%p9622 bra 	$L__BB1_4613;
	add.s64 	%rd83189, %rd9287, 1;
	not.b64 	%rd70860, %rd83188;
	add.s64 	%rd83188, %rd83187, %rd70860;
$L__BB1_4613:
	setp.ne.s64 	%p9623, %rd83188, 0;
	mov.u64 	%rd83187, %rd83188;
	@%p9623 bra 	$L__BB1_4611;
	cvt.u32.u64 	%r1232, %rd83189;
	mov.b64 	%rd83193, 0;
	mov.u64 	%rd83191, %rd5;
$L__BB1_4615:
	shr.u64 	%rd83192, %rd83191, 1;
	add.s64 	%rd9295, %rd83193, %rd83192;
	shl.b64 	%rd70862, %rd9295, 2;
	add.s64 	%rd70863, %rd8160, %rd70862;
	ld.u32 	%r12648, [%rd70863];
	setp.ge.s32 	%p9624, %r12648, %r1231;
	@%p9624 bra 	$L__BB1_4617;
	add.s64 	%rd83193, %rd9295, 1;
	not.b64 	%rd70864, %rd83192;
	add.s64 	%rd83192, %rd83191, %rd70864;
$L__BB1_4617:
	setp.ne.s64 	%p9625, %rd83192, 0;
	mov.u64 	%rd83191, %rd83192;
	@%p9625 bra 	$L__BB1_4615;
	cvt.u32.u64 	%r1233, %rd83193;
	mov.b64 	%rd83197, 0;
	mov.u64 	%rd83195, %rd5;
$L__BB1_4619:
	shr.u64 	%rd83196, %rd83195, 1;
	add.s64 	%rd9303, %rd83197, %rd83196;
	shl.b64 	%rd70866, %rd9303, 2;
	add.s64 	%rd70867, %rd8177, %rd70866;
	ld.u32 	%r12649, [%rd70867];
	setp.ge.s32 	%p9626, %r12649, %r1232;
	@%p9626 bra 	$L__BB1_4621;
	add.s64 	%rd83197, %rd9303, 1;
	not.b64 	%rd70868, %rd83196;
	add.s64 	%rd83196, %rd83195, %rd70868;
$L__BB1_4621:
	setp.ne.s64 	%p9627, %rd83196, 0;
	mov.u64 	%rd83195, %rd83196;
	@%p9627 bra 	$L__BB1_4619;
	cvt.u32.u64 	%r1234, %rd83197;
	mov.b64 	%rd83201, 0;
	mov.u64 	%rd83199, %rd5;
$L__BB1_4623:
	shr.u64 	%rd83200, %rd83199, 1;
	add.s64 	%rd9311, %rd83201, %rd83200;
	shl.b64 	%rd70870, %rd9311, 2;
	add.s64 	%rd70871, %rd8177, %rd70870;
	ld.u32 	%r12650, [%rd70871];
	setp.ge.s32 	%p9628, %r12650, %r1233;
	@%p9628 bra 	$L__BB1_4625;
	add.s64 	%rd83201, %rd9311, 1;
	not.b64 	%rd70872, %rd83200;
	add.s64 	%rd83200, %rd83199, %rd70872;
$L__BB1_4625:
	setp.ne.s64 	%p9629, %rd83200, 0;
	mov.u64 	%rd83199, %rd83200;
	@%p9629 bra 	$L__BB1_4623;
	cvt.u32.u64 	%r1235, %rd83201;
	mov.b64 	%rd83205, 0;
	mov.u64 	%rd83203, %rd5;
$L__BB1_4627:
	shr.u64 	%rd83204, %rd83203, 1;
	add.s64 	%rd9319, %rd83205, %rd83204;
	shl.b64 	%rd70874, %rd9319, 2;
	add.s64 	%rd70875, %rd8194, %rd70874;
	ld.u32 	%r12651, [%rd70875];
	setp.ge.s32 	%p9630, %r12651, %r1234;
	@%p9630 bra 	$L__BB1_4629;
	add.s64 	%rd83205, %rd9319, 1;
	not.b64 	%rd70876, %rd83204;
	add.s64 	%rd83204, %rd83203, %rd70876;
$L__BB1_4629:
	setp.ne.s64 	%p9631, %rd83204, 0;
	mov.u64 	%rd83203, %rd83204;
	@%p9631 bra 	$L__BB1_4627;
	cvt.u32.u64 	%r1236, %rd83205;
	mov.b64 	%rd83209, 0;
	mov.u64 	%rd83207, %rd5;
$L__BB1_4631:
	shr.u64 	%rd83208, %rd83207, 1;
	add.s64 	%rd9327, %rd83209, %rd83208;
	shl.b64 	%rd70878, %rd9327, 2;
	add.s64 	%rd70879, %rd8194, %rd70878;
	ld.u32 	%r12652, [%rd70879];
	setp.ge.s32 	%p9632, %r12652, %r1235;
	@%p9632 bra 	$L__BB1_4633;
	add.s64 	%rd83209, %rd9327, 1;
	not.b64 	%rd70880, %rd83208;
	add.s64 	%rd83208, %rd83207, %rd70880;
$L__BB1_4633:
	setp.ne.s64 	%p9633, %rd83208, 0;
	mov.u64 	%rd83207, %rd83208;
	@%p9633 bra 	$L__BB1_4631;
	cvt.u32.u64 	%r1237, %rd83209;
	mov.b64 	%rd83213, 0;
	mov.u64 	%rd83211, %rd5;
$L__BB1_4635:
	shr.u64 	%rd83212, %rd83211, 1;
	add.s64 	%rd9335, %rd83213, %rd83212;
	shl.b64 	%rd70882, %rd9335, 2;
	add.s64 	%rd70883, %rd8211, %rd70882;
	ld.u32 	%r12653, [%rd70883];
	setp.ge.s32 	%p9634, %r12653, %r1236;
	@%p9634 bra 	$L__BB1_4637;
	add.s64 	%rd83213, %rd9335, 1;
	not.b64 	%rd70884, %rd83212;
	add.s64 	%rd83212, %rd83211, %rd70884;
$L__BB1_4637:
	setp.ne.s64 	%p9635, %rd83212, 0;
	mov.u64 	%rd83211, %rd83212;
	@%p9635 bra 	$L__BB1_4635;
	cvt.u32.u64 	%r1238, %rd83213;
	mov.b64 	%rd83217, 0;
	mov.u64 	%rd83215, %rd5;
$L__BB1_4639:
	shr.u64 	%rd83216, %rd83215, 1;
	add.s64 	%rd9343, %rd83217, %rd83216;
	shl.b64 	%rd70886, %rd9343, 2;
	add.s64 	%rd70887, %rd8211, %rd70886;
	ld.u32 	%r12654, [%rd70887];
	setp.ge.s32 	%p9636, %r12654, %r1237;
	@%p9636 bra 	$L__BB1_4641;
	add.s64 	%rd83217, %rd9343, 1;
	not.b64 	%rd70888, %rd83216;
	add.s64 	%rd83216, %rd83215, %rd70888;
$L__BB1_4641:
	setp.ne.s64 	%p9637, %rd83216, 0;
	mov.u64 	%rd83215, %rd83216;
	@%p9637 bra 	$L__BB1_4639;
	cvt.u32.u64 	%r12655, %rd83217;
	setp.lt.s32 	%p9638, %r1238, %r12655;
	selp.b32 	%r1239, %r1071, %r1093, %p9638;
	selp.b32 	%r1240, %r1093, %r1071, %p9638;
	mov.b64 	%rd83221, 0;
	mov.u64 	%rd83219, %rd5;
$L__BB1_4643:
	shr.u64 	%rd83220, %rd83219, 1;
	add.s64 	%rd9351, %rd83221, %rd83220;
	shl.b64 	%rd70890, %rd9351, 2;
	add.s64 	%rd70891, %rd8058, %rd70890;
	ld.u32 	%r12656, [%rd70891];
	setp.ge.s32 	%p9639, %r12656, %r1114;
	@%p9639 bra 	$L__BB1_4645;
	add.s64 	%rd83221, %rd9351, 1;
	not.b64 	%rd70892, %rd83220;
	add.s64 	%rd83220, %rd83219, %rd70892;
$L__BB1_4645:
	setp.ne.s64 	%p9640, %rd83220, 0;
	mov.u64 	%rd83219, %rd83220;
	@%p9640 bra 	$L__BB1_4643;
	cvt.u32.u64 	%r1241, %rd83221;
	mov.b64 	%rd83225, 0;
	mov.u64 	%rd83223, %rd5;
$L__BB1_4647:
	shr.u64 	%rd83224, %rd83223, 1;
	add.s64 	%rd9359, %rd83225, %rd83224;
	shl.b64 	%rd70894, %rd9359, 2;
	add.s64 	%rd70895, %rd8058, %rd70894;
	ld.u32 	%r12657, [%rd70895];
	setp.ge.s32 	%p9641, %r12657, %r1092;
	@%p9641 bra 	$L__BB1_4649;
	add.s64 	%rd83225, %rd9359, 1;
	not.b64 	%rd70896, %rd83224;
	add.s64 	%rd83224, %rd83223, %rd70896;
$L__BB1_4649:
	setp.ne.s64 	%p9642, %rd83224, 0;
	mov.u64 	%rd83223, %rd83224;
	@%p9642 bra 	$L__BB1_4647;
	cvt.u32.u64 	%r1242, %rd83225;
	mov.b64 	%rd83229, 0;
	mov.u64 	%rd83227, %rd5;
$L__BB1_4651:
	shr.u64 	%rd83228, %rd83227, 1;
	add.s64 	%rd9367, %rd83229, %rd83228;
	shl.b64 	%rd70898, %rd9367, 2;
	add.s64 	%rd70899, %rd8075, %rd70898;
	ld.u32 	%r12658, [%rd70899];
	setp.ge.s32 	%p9643, %r12658, %r1241;
	@%p9643 bra 	$L__BB1_4653;
	add.s64 	%rd83229, %rd9367, 1;
	not.b64 	%rd70900, %rd83228;
	add.s64 	%rd83228, %rd83227, %rd70900;
$L__BB1_4653:
	setp.ne.s64 	%p9644, %rd83228, 0;
	mov.u64 	%rd83227, %rd83228;
	@%p9644 bra 	$L__BB1_4651;
	cvt.u32.u64 	%r1243, %rd83229;
	mov.b64 	%rd83233, 0;
	mov.u64 	%rd83231, %rd5;
$L__BB1_4655:
	shr.u64 	%rd83232, %rd83231, 1;
	add.s64 	%rd9375, %rd83233, %rd83232;
	shl.b64 	%rd70902, %rd9375, 2;
	add.s64 	%rd70903, %rd8075, %rd70902;
	ld.u32 	%r12659, [%rd70903];
	setp.ge.s32 	%p9645, %r12659, %r1242;
	@%p9645 bra 	$L__BB1_4657;
	add.s64 	%rd83233, %rd9375, 1;
	not.b64 	%rd70904, %rd83232;
	add.s64 	%rd83232, %rd83231, %rd70904;
$L__BB1_4657:
	setp.ne.s64 	%p9646, %rd83232, 0;
	mov.u64 	%rd83231, %rd83232;
	@%p9646 bra 	$L__BB1_4655;
	cvt.u32.u64 	%r1244, %rd83233;
	mov.b64 	%rd83237, 0;
	mov.u64 	%rd83235, %rd5;
$L__BB1_4659:
	shr.u64 	%rd83236, %rd83235, 1;
	add.s64 	%rd9383, %rd83237, %rd83236;
	shl.b64 	%rd70906, %rd9383, 2;
	add.s64 	%rd70907, %rd8092, %rd70906;
	ld.u32 	%r12660, [%rd70907];
	setp.ge.s32 	%p9647, %r12660, %r1243;
	@%p9647 bra 	$L__BB1_4661;
	add.s64 	%rd83237, %rd9383, 1;
	not.b64 	%rd70908, %rd83236;
	add.s64 	%rd83236, %rd83235, %rd70908;
$L__BB1_4661:
	setp.ne.s64 	%p9648, %rd83236, 0;
	mov.u64 	%rd83235, %rd83236;
	@%p9648 bra 	$L__BB1_4659;
	cvt.u32.u64 	%r1245, %rd83237;
	mov.b64 	%rd83241, 0;
	mov.u64 	%rd83239, %rd5;
$L__BB1_4663:
	shr.u64 	%rd83240, %rd83239, 1;
	add.s64 	%rd9391, %rd83241, %rd83240;
	shl.b64 	%rd70910, %rd9391, 2;
	add.s64 	%rd70911, %rd8092, %rd70910;
	ld.u32 	%r12661, [%rd70911];
	setp.ge.s32 	%p9649, %r12661, %r1244;
	@%p9649 bra 	$L__BB1_4665;
	add.s64 	%rd83241, %rd9391, 1;
	not.b64 	%rd70912, %rd83240;
	add.s64 	%rd83240, %rd83239, %rd70912;
$L__BB1_4665:
	setp.ne.s64 	%p9650, %rd83240, 0;
	mov.u64 	%rd83239, %rd83240;
	@%p9650 bra 	$L__BB1_4663;
	cvt.u32.u64 	%r1246, %rd83241;
	mov.b64 	%rd83245, 0;
	mov.u64 	%rd83243, %rd5;
$L__BB1_4667:
	shr.u64 	%rd83244, %rd83243, 1;
	add.s64 	%rd9399, %rd83245, %rd83244;
	shl.b64 	%rd70914, %rd9399, 2;
	add.s64 	%rd70915, %rd8109, %rd70914;
	ld.u32 	%r12662, [%rd70915];
	setp.ge.s32 	%p9651, %r12662, %r1245;
	@%p9651 bra 	$L__BB1_4669;
	add.s64 	%rd83245, %rd9399, 1;
	not.b64 	%rd70916, %rd83244;
	add.s64 	%rd83244, %rd83243, %rd70916;
$L__BB1_4669:
	setp.ne.s64 	%p9652, %rd83244, 0;
	mov.u64 	%rd83243, %rd83244;
	@%p9652 bra 	$L__BB1_4667;
	cvt.u32.u64 	%r1247, %rd83245;
	mov.b64 	%rd83249, 0;
	mov.u64 	%rd83247, %rd5;
$L__BB1_4671:
	shr.u64 	%rd83248, %rd83247, 1;
	add.s64 	%rd9407, %rd83249, %rd83248;
	shl.b64 	%rd70918, %rd9407, 2;
	add.s64 	%rd70919, %rd8109, %rd70918;
	ld.u32 	%r12663, [%rd70919];
	setp.ge.s32 	%p9653, %r12663, %r1246;
	@%p9653 bra 	$L__BB1_4673;
	add.s64 	%rd83249, %rd9407, 1;
	not.b64 	%rd70920, %rd83248;
	add.s64 	%rd83248, %rd83247, %rd70920;
$L__BB1_4673:
	setp.ne.s64 	%p9654, %rd83248, 0;
	mov.u64 	%rd83247, %rd83248;
	@%p9654 bra 	$L__BB1_4671;
	cvt.u32.u64 	%r1248, %rd83249;
	mov.b64 	%rd83253, 0;
	mov.u64 	%rd83251, %rd5;
$L__BB1_4675:
	shr.u64 	%rd83252, %rd83251, 1;
	add.s64 	%rd9415, %rd83253, %rd83252;
	shl.b64 	%rd70922, %rd9415, 2;
	add.s64 	%rd70923, %rd8126, %rd70922;
	ld.u32 	%r12664, [%rd70923];
	setp.ge.s32 	%p9655, %r12664, %r1247;
	@%p9655 bra 	$L__BB1_4677;
	add.s64 	%rd83253, %rd9415, 1;
	not.b64 	%rd70924, %rd83252;
	add.s64 	%rd83252, %rd83251, %rd70924;
$L__BB1_4677:
	setp.ne.s64 	%p9656, %rd83252, 0;
	mov.u64 	%rd83251, %rd83252;
	@%p9656 bra 	$L__BB1_4675;
	cvt.u32.u64 	%r1249, %rd83253;
	mov.b64 	%rd83257, 0;
	mov.u64 	%rd83255, %rd5;
$L__BB1_4679:
	shr.u64 	%rd83256, %rd83255, 1;
	add.s64 	%rd9423, %rd83257, %rd83256;
	shl.b64 	%rd70926, %rd9423, 2;
	add.s64 	%rd70927, %rd8126, %rd70926;
	ld.u32 	%r12665, [%rd70927];
	setp.ge.s32 	%p9657, %r12665, %r1248;
	@%p9657 bra 	$L__BB1_4681;
	add.s64 	%rd83257, %rd9423, 1;
	not.b64 	%rd70928, %rd83256;
	add.s64 	%rd83256, %rd83255, %rd70928;
$L__BB1_4681:
	setp.ne.s64 	%p9658, %rd83256, 0;
	mov.u64 	%rd83255, %rd83256;
	@%p9658 bra 	$L__BB1_4679;
	cvt.u32.u64 	%r1250, %rd83257;
	mov.b64 	%rd83261, 0;
	mov.u64 	%rd83259, %rd5;
$L__BB1_4683:
	shr.u64 	%rd83260, %rd83259, 1;
	add.s64 	%rd9431, %rd83261, %rd83260;
	shl.b64 	%rd70930, %rd9431, 2;
	add.s64 	%rd70931, %rd8143, %rd70930;
	ld.u32 	%r12666, [%rd70931];
	setp.ge.s32 	%p9659, %r12666, %r1249;
	@%p9659 bra 	$L__BB1_4685;
	add.s64 	%rd83261, %rd9431, 1;
	not.b64 	%rd70932, %rd83260;
	add.s64 	%rd83260, %rd83259, %rd70932;
$L__BB1_4685:
	setp.ne.s64 	%p9660, %rd83260, 0;
	mov.u64 	%rd83259, %rd83260;
	@%p9660 bra 	$L__BB1_4683;
	cvt.u32.u64 	%r1251, %rd83261;
	mov.b64 	%rd83265, 0;
	mov.u64 	%rd83263, %rd5;
$L__BB1_4687:
	shr.u64 	%rd83264, %rd83263, 1;
	add.s64 	%rd9439, %rd83265, %rd83264;
	shl.b64 	%rd70934, %rd9439, 2;
	add.s64 	%rd70935, %rd8143, %rd70934;
	ld.u32 	%r12667, [%rd70935];
	setp.ge.s32 	%p9661, %r12667, %r1250;
	@%p9661 bra 	$L__BB1_4689;
	add.s64 	%rd83265, %rd9439, 1;
	not.b64 	%rd70936, %rd83264;
	add.s64 	%rd83264, %rd83263, %rd70936;
$L__BB1_4689:
	setp.ne.s64 	%p9662, %rd83264, 0;
	mov.u64 	%rd83263, %rd83264;
	@%p9662 bra 	$L__BB1_4687;
	cvt.u32.u64 	%r1252, %rd83265;
	mov.b64 	%rd83269, 0;
	mov.u64 	%rd83267, %rd5;
$L__BB1_4691:
	shr.u64 	%rd83268, %rd83267, 1;
	add.s64 	%rd9447, %rd83269, %rd83268;
	shl.b64 	%rd70938, %rd9447, 2;
	add.s64 	%rd70939, %rd8160, %rd70938;
	ld.u32 	%r12668, [%rd70939];
	setp.ge.s32 	%p9663, %r12668, %r1251;
	@%p9663 bra 	$L__BB1_4693;
	add.s64 	%rd83269, %rd9447, 1;
	not.b64 	%rd70940, %rd83268;
	add.s64 	%rd83268, %rd83267, %rd70940;
$L__BB1_4693:
	setp.ne.s64 	%p9664, %rd83268, 0;
	mov.u64 	%rd83267, %rd83268;
	@%p9664 bra 	$L__BB1_4691;
	cvt.u32.u64 	%r1253, %rd83269;
	mov.b64 	%rd83273, 0;
	mov.u64 	%rd83271, %rd5;
$L__BB1_4695:
	shr.u64 	%rd83272, %rd83271, 1;
	add.s64 	%rd9455, %rd83273, %rd83272;
	shl.b64 	%rd70942, %rd9455, 2;
	add.s64 	%rd70943, %rd8160, %rd70942;
	ld.u32 	%r12669, [%rd70943];
	setp.ge.s32 	%p9665, %r12669, %r1252;
	@%p9665 bra 	$L__BB1_4697;
	add.s64 	%rd83273, %rd9455, 1;
	not.b64 	%rd70944, %rd83272;
	add.s64 	%rd83272, %rd83271, %rd70944;
$L__BB1_4697:
	setp.ne.s64 	%p9666, %rd83272, 0;
	mov.u64 	%rd83271, %rd83272;
	@%p9666 bra 	$L__BB1_4695;
	cvt.u32.u64 	%r1254, %rd83273;
	mov.b64 	%rd83277, 0;
	mov.u64 	%rd83275, %rd5;
$L__BB1_4699:
	shr.u64 	%rd83276, %rd83275, 1;
	add.s64 	%rd9463, %rd83277, %rd83276;
	shl.b64 	%rd70946, %rd9463, 2;
	add.s64 	%rd70947, %rd8177, %rd70946;
	ld.u32 	%r12670, [%rd70947];
	setp.ge.s32 	%p9667, %r12670, %r1253;
	@%p9667 bra 	$L__BB1_4701;
	add.s64 	%rd83277, %rd9463, 1;
	not.b64 	%rd70948, %rd83276;
	add.s64 	%rd83276, %rd83275, %rd70948;
$L__BB1_4701:
	setp.ne.s64 	%p9668, %rd83276, 0;
	mov.u64 	%rd83275, %rd83276;
	@%p9668 bra 	$L__BB1_4699;
	cvt.u32.u64 	%r1255, %rd83277;
	mov.b64 	%rd83281, 0;
	mov.u64 	%rd83279, %rd5;
$L__BB1_4703:
	shr.u64 	%rd83280, %rd83279, 1;
	add.s64 	%rd9471, %rd83281, %rd83280;
	shl.b64 	%rd70950, %rd9471, 2;
	add.s64 	%rd70951, %rd8177, %rd70950;
	ld.u32 	%r12671, [%rd70951];
	setp.ge.s32 	%p9669, %r12671, %r1254;
	@%p9669 bra 	$L__BB1_4705;
	add.s64 	%rd83281, %rd9471, 1;
	not.b64 	%rd70952, %rd83280;
	add.s64 	%rd83280, %rd83279, %rd70952;
$L__BB1_4705:
	setp.ne.s64 	%p9670, %rd83280, 0;
	mov.u64 	%rd83279, %rd83280;
	@%p9670 bra 	$L__BB1_4703;
	cvt.u32.u64 	%r1256, %rd83281;
	mov.b64 	%rd83285, 0;
	mov.u64 	%rd83283, %rd5;
$L__BB1_4707:
	shr.u64 	%rd83284, %rd83283, 1;
	add.s64 	%rd9479, %rd83285, %rd83284;
	shl.b64 	%rd70954, %rd9479, 2;
	add.s64 	%rd70955, %rd8194, %rd70954;
	ld.u32 	%r12672, [%rd70955];
	setp.ge.s32 	%p9671, %r12672, %r1255;
	@%p9671 bra 	$L__BB1_4709;
	add.s64 	%rd83285, %rd9479, 1;
	not.b64 	%rd70956, %rd83284;
	add.s64 	%rd83284, %rd83283, %rd70956;
$L__BB1_4709:
	setp.ne.s64 	%p9672, %rd83284, 0;
	mov.u64 	%rd83283, %rd83284;
	@%p9672 bra 	$L__BB1_4707;
	cvt.u32.u64 	%r1257, %rd83285;
	mov.b64 	%rd83289, 0;
	mov.u64 	%rd83287, %rd5;
$L__BB1_4711:
	shr.u64 	%rd83288, %rd83287, 1;
	add.s64 	%rd9487, %rd83289, %rd83288;
	shl.b64 	%rd70958, %rd9487, 2;
	add.s64 	%rd70959, %rd8194, %rd70958;
	ld.u32 	%r12673, [%rd70959];
	setp.ge.s32 	%p9673, %r12673, %r1256;
	@%p9673 bra 	$L__BB1_4713;
	add.s64 	%rd83289, %rd9487, 1;
	not.b64 	%rd70960, %rd83288;
	add.s64 	%rd83288, %rd83287, %rd70960;
$L__BB1_4713:
	setp.ne.s64 	%p9674, %rd83288, 0;
	mov.u64 	%rd83287, %rd83288;
	@%p9674 bra 	$L__BB1_4711;
	cvt.u32.u64 	%r1258, %rd83289;
	mov.b64 	%rd83293, 0;
	mov.u64 	%rd83291, %rd5;
$L__BB1_4715:
	shr.u64 	%rd83292, %rd83291, 1;
	add.s64 	%rd9495, %rd83293, %rd83292;
	shl.b64 	%rd70962, %rd9495, 2;
	add.s64 	%rd70963, %rd8211, %rd70962;
	ld.u32 	%r12674, [%rd70963];
	setp.ge.s32 	%p9675, %r12674, %r1257;
	@%p9675 bra 	$L__BB1_4717;
	add.s64 	%rd83293, %rd9495, 1;
	not.b64 	%rd70964, %rd83292;
	add.s64 	%rd83292, %rd83291, %rd70964;
$L__BB1_4717:
	setp.ne.s64 	%p9676, %rd83292, 0;
	mov.u64 	%rd83291, %rd83292;
	@%p9676 bra 	$L__BB1_4715;
	cvt.u32.u64 	%r1259, %rd83293;
	mov.b64 	%rd83297, 0;
	mov.u64 	%rd83295, %rd5;
$L__BB1_4719:
	shr.u64 	%rd83296, %rd83295, 1;
	add.s64 	%rd9503, %rd83297, %rd83296;
	shl.b64 	%rd70966, %rd9503, 2;
	add.s64 	%rd70967, %rd8211, %rd70966;
	ld.u32 	%r12675, [%rd70967];
	setp.ge.s32 	%p9677, %r12675, %r1258;
	@%p9677 bra 	$L__BB1_4721;
	add.s64 	%rd83297, %rd9503, 1;
	not.b64 	%rd70968, %rd83296;
	add.s64 	%rd83296, %rd83295, %rd70968;
$L__BB1_4721:
	setp.ne.s64 	%p9678, %rd83296, 0;
	mov.u64 	%rd83295, %rd83296;
	@%p9678 bra 	$L__BB1_4719;
	cvt.u32.u64 	%r12676, %rd83297;
	setp.lt.s32 	%p9679, %r1259, %r12676;
	selp.b32 	%r1260, %r1092, %r1114, %p9679;
	selp.b32 	%r1261, %r1114, %r1092, %p9679;
	mov.b64 	%rd83301, 0;
	mov.u64 	%rd83299, %rd5;
$L__BB1_4723:
	shr.u64 	%rd83300, %rd83299, 1;
	add.s64 	%rd9511, %rd83301, %rd83300;
	shl.b64 	%rd70970, %rd9511, 2;
	add.s64 	%rd70971, %rd8058, %rd70970;
	ld.u32 	%r12677, [%rd70971];
	setp.ge.s32 	%p9680, %r12677, %r1135;
	@%p9680 bra 	$L__BB1_4725;
	add.s64 	%rd83301, %rd9511, 1;
	not.b64 	%rd70972, %rd83300;
	add.s64 	%rd83300, %rd83299, %rd70972;
$L__BB1_4725:
	setp.ne.s64 	%p9681, %rd83300, 0;
	mov.u64 	%rd83299, %rd83300;
	@%p9681 bra 	$L__BB1_4723;
	cvt.u32.u64 	%r1262, %rd83301;
	mov.b64 	%rd83305, 0;
	mov.u64 	%rd83303, %rd5;
$L__BB1_4727:
	shr.u64 	%rd83304, %rd83303, 1;
	add.s64 	%rd9519, %rd83305, %rd83304;
	shl.b64 	%rd70974, %rd9519, 2;
	add.s64 	%rd70975, %rd8058, %rd70974;
	ld.u32 	%r12678, [%rd70975];
	setp.ge.s32 	%p9682, %r12678, %r1113;
	@%p9682 bra 	$L__BB1_4729;
	add.s64 	%rd83305, %rd9519, 1;
	not.b64 	%rd70976, %rd83304;
	add.s64 	%rd83304, %rd83303, %rd70976;
$L__BB1_4729:
	setp.ne.s64 	%p9683, %rd83304, 0;
	mov.u64 	%rd83303, %rd83304;
	@%p9683 bra 	$L__BB1_4727;
	cvt.u32.u64 	%r1263, %rd83305;
	mov.b64 	%rd83309, 0;
	mov.u64 	%rd83307, %rd5;
$L__BB1_4731:
	shr.u64 	%rd83308, %rd83307, 1;
	add.s64 	%rd9527, %rd83309, %rd83308;
	shl.b64 	%rd70978, %rd9527, 2;
	add.s64 	%rd70979, %rd8075, %rd70978;
	ld.u32 	%r12679, [%rd70979];
	setp.ge.s32 	%p9684, %r12679, %r1262;
	@%p9684 bra 	$L__BB1_4733;
	add.s64 	%rd83309, %rd9527, 1;
	not.b64 	%rd70980, %rd83308;
	add.s64 	%rd83308, %rd83307, %rd70980;
$L__BB1_4733:
	setp.ne.s64 	%p9685, %rd83308, 0;
	mov.u64 	%rd83307, %rd83308;
	@%p9685 bra 	$L__BB1_4731;
	cvt.u32.u64 	%r1264, %rd83309;
	mov.b64 	%rd83313, 0;
	mov.u64 	%rd83311, %rd5;
$L__BB1_4735:
	shr.u64 	%rd83312, %rd83311, 1;
	add.s64 	%rd9535, %rd83313, %rd83312;
	shl.b64 	%rd70982, %rd9535, 2;
	add.s64 	%rd70983, %rd8075, %rd70982;
	ld.u32 	%r12680, [%rd70983];
	setp.ge.s32 	%p9686, %r12680, %r1263;
	@%p9686 bra 	$L__BB1_4737;
	add.s64 	%rd83313, %rd9535, 1;
	not.b64 	%rd70984, %rd83312;
	add.s64 	%rd83312, %rd83311, %rd70984;
$L__BB1_4737:
	setp.ne.s64 	%p9687, %rd83312, 0;
	mov.u64 	%rd83311, %rd83312;
	@%p9687 bra 	$L__BB1_4735;
	cvt.u32.u64 	%r1265, %rd83313;
	mov.b64 	%rd83317, 0;
	mov.u64 	%rd83315, %rd5;
$L__BB1_4739:
	shr.u64 	%rd83316, %rd83315, 1;
	add.s64 	%rd9543, %rd83317, %rd83316;
	shl.b64 	%rd70986, %rd9543, 2;
	add.s64 	%rd70987, %rd8092, %rd70986;
	ld.u32 	%r12681, [%rd70987];
	setp.ge.s32 	%p9688, %r12681, %r1264;
	@%p9688 bra 	$L__BB1_4741;
	add.s64 	%rd83317, %rd9543, 1;
	not.b64 	%rd70988, %rd83316;
	add.s64 	%rd83316, %rd83315, %rd70988;
$L__BB1_4741:
	setp.ne.s64 	%p9689, %rd83316, 0;
	mov.u64 	%rd83315, %rd83316;
	@%p9689 bra 	$L__BB1_4739;
	cvt.u32.u64 	%r1266, %rd83317;
	mov.b64 	%rd83321, 0;
	mov.u64 	%rd83319, %rd5;
$L__BB1_4743:
	shr.u64 	%rd83320, %rd83319, 1;
	add.s64 	%rd9551, %rd83321, %rd83320;
	shl.b64 	%rd70990, %rd9551, 2;
	add.s64 	%rd70991, %rd8092, %rd70990;
	ld.u32 	%r12682, [%rd70991];
	setp.ge.s32 	%p9690, %r12682, %r1265;
	@%p9690 bra 	$L__BB1_4745;
	add.s64 	%rd83321, %rd9551, 1;
	not.b64 	%rd70992, %rd83320;
	add.s64 	%rd83320, %rd83319, %rd70992;
$L__BB1_4745:
	setp.ne.s64 	%p9691, %rd83320, 0;
	mov.u64 	%rd83319, %rd83320;
	@%p9691 bra 	$L__BB1_4743;
	cvt.u32.u64 	%r1267, %rd83321;
	mov.b64 	%rd83325, 0;
	mov.u64 	%rd83323, %rd5;
$L__BB1_4747:
	shr.u64 	%rd83324, %rd83323, 1;
	add.s64 	%rd9559, %rd83325, %rd83324;
	shl.b64 	%rd70994, %rd9559, 2;
	add.s64 	%rd70995, %rd8109, %rd70994;
	ld.u32 	%r12683, [%rd70995];
	setp.ge.s32 	%p9692, %r12683, %r1266;
	@%p9692 bra 	$L__BB1_4749;
	add.s64 	%rd83325, %rd9559, 1;
	not.b64 	%rd70996, %rd83324;
	add.s64 	%rd83324, %rd83323, %rd70996;
$L__BB1_4749:
	setp.ne.s64 	%p9693, %rd83324, 0;
	mov.u64 	%rd83323, %rd83324;
	@%p9693 bra 	$L__BB1_4747;
	cvt.u32.u64 	%r1268, %rd83325;
	mov.b64 	%rd83329, 0;
	mov.u64 	%rd83327, %rd5;
$L__BB1_4751:
	shr.u64 	%rd83328, %rd83327, 1;
	add.s64 	%rd9567, %rd83329, %rd83328;
	shl.b64 	%rd70998, %rd9567, 2;
	add.s64 	%rd70999, %rd8109, %rd70998;
	ld.u32 	%r12684, [%rd70999];
	setp.ge.s32 	%p9694, %r12684, %r1267;
	@%p9694 bra 	$L__BB1_4753;
	add.s64 	%rd83329, %rd9567, 1;
	not.b64 	%rd71000, %rd83328;
	add.s64 	%rd83328, %rd83327, %rd71000;
$L__BB1_4753:
	setp.ne.s64 	%p9695, %rd83328, 0;
	mov.u64 	%rd83327, %rd83328;
	@%p9695 bra 	$L__BB1_4751;
	cvt.u32.u64 	%r1269, %rd83329;
	mov.b64 	%rd83333, 0;
	mov.u64 	%rd83331, %rd5;
$L__BB1_4755:
	shr.u64 	%rd83332, %rd83331, 1;
	add.s64 	%rd9575, %rd83333, %rd83332;
	shl.b64 	%rd71002, %rd9575, 2;
	add.s64 	%rd71003, %rd8126, %rd71002;
	ld.u32 	%r12685, [%rd71003];
	setp.ge.s32 	%p9696, %r12685, %r1268;
	@%p9696 bra 	$L__BB1_4757;
	add.s64 	%rd83333, %rd9575, 1;
	not.b64 	%rd71004, %rd83332;
	add.s64 	%rd83332, %rd83331, %rd71004;
$L__BB1_4757:
	setp.ne.s64 	%p9697, %rd83332, 0;
	mov.u64 	%rd83331, %rd83332;
	@%p9697 bra 	$L__BB1_4755;
	cvt.u32.u64 	%r1270, %rd83333;
	mov.b64 	%rd83337, 0;
	mov.u64 	%rd83335, %rd5;
$L__BB1_4759:
	shr.u64 	%rd83336, %rd83335, 1;
	add.s64 	%rd9583, %rd83337, %rd83336;
	shl.b64 	%rd71006, %rd9583, 2;
	add.s64 	%rd71007, %rd8126, %rd71006;
	ld.u32 	%r12686, [%rd71007];
	setp.ge.s32 	%p9698, %r12686, %r1269;
	@%p9698 bra 	$L__BB1_4761;
	add.s64 	%rd83337, %rd9583, 1;
	not.b64 	%rd71008, %rd83336;
	add.s64 	%rd83336, %rd83335, %rd71008;
$L__BB1_4761:
	setp.ne.s64 	%p9699, %rd83336, 0;
	mov.u64 	%rd83335, %rd83336;
	@%p9699 bra 	$L__BB1_4759;
	cvt.u32.u64 	%r1271, %rd83337;
	mov.b64 	%rd83341, 0;
	mov.u64 	%rd83339, %rd5;
$L__BB1_4763:
	shr.u64 	%rd83340, %rd83339, 1;
	add.s64 	%rd9591, %rd83341, %rd83340;
	shl.b64 	%rd71010, %rd9591, 2;
	add.s64 	%rd71011, %rd8143, %rd71010;
	ld.u32 	%r12687, [%rd71011];
	setp.ge.s32 	%p9700, %r12687, %r1270;
	@%p9700 bra 	$L__BB1_4765;
	add.s64 	%rd83341, %rd9591, 1;
	not.b64 	%rd71012, %rd83340;
	add.s64 	%rd83340, %rd83339, %rd71012;
$L__BB1_4765:
	setp.ne.s64 	%p9701, %rd83340, 0;
	mov.u64 	%rd83339, %rd83340;
	@%p9701 bra 	$L__BB1_4763;
	cvt.u32.u64 	%r1272, %rd83341;
	mov.b64 	%rd83345, 0;
	mov.u64 	%rd83343, %rd5;
$L__BB1_4767:
	shr.u64 	%rd83344, %rd83343, 1;
	add.s64 	%rd9599, %rd83345, %rd83344;
	shl.b64 	%rd71014, %rd9599, 2;
	add.s64 	%rd71015, %rd8143, %rd71014;
	ld.u32 	%r12688, [%rd71015];
	setp.ge.s32 	%p9702, %r12688, %r1271;
	@%p9702 bra 	$L__BB1_4769;
	add.s64 	%rd83345, %rd9599, 1;
	not.b64 	%rd71016, %rd83344;
	add.s64 	%rd83344, %rd83343, %rd71016;
$L__BB1_4769:
	setp.ne.s64 	%p9703, %rd83344, 0;
	mov.u64 	%rd83343, %rd83344;
	@%p9703 bra 	$L__BB1_4767;
	cvt.u32.u64 	%r1273, %rd83345;
	mov.b64 	%rd83349, 0;
	mov.u64 	%rd83347, %rd5;
$L__BB1_4771:
	shr.u64 	%rd83348, %rd83347, 1;
	add.s64 	%rd9607, %rd83349, %rd83348;
	shl.b64 	%rd71018, %rd9607, 2;
	add.s64 	%rd71019, %rd8160, %rd71018;
	ld.u32 	%r12689, [%rd71019];
	setp.ge.s32 	%p9704, %r12689, %r1272;
	@%p9704 bra 	$L__BB1_4773;
	add.s64 	%rd83349, %rd9607, 1;
	not.b64 	%rd71020, %rd83348;
	add.s64 	%rd83348, %rd83347, %rd71020;
$L__BB1_4773:
	setp.ne.s64 	%p9705, %rd83348, 0;
	mov.u64 	%rd83347, %rd83348;
	@%p9705 bra 	$L__BB1_4771;
	cvt.u32.u64 	%r1274, %rd83349;
	mov.b64 	%rd83353, 0;
	mov.u64 	%rd83351, %rd5;
$L__BB1_4775:
	shr.u64 	%rd83352, %rd83351, 1;
	add.s64 	%rd9615, %rd83353, %rd83352;
	shl.b64 	%rd71022, %rd9615, 2;
	add.s64 	%rd71023, %rd8160, %rd71022;
	ld.u32 	%r12690, [%rd71023];
	setp.ge.s32 	%p9706, %r12690, %r1273;
	@%p9706 bra 	$L__BB1_4777;
	add.s64 	%rd83353, %rd9615, 1;
	not.b64 	%rd71024, %rd83352;
	add.s64 	%rd83352, %rd83351, %rd71024;
$L__BB1_4777:
	setp.ne.s64 	%p9707, %rd83352, 0;
	mov.u64 	%rd83351, %rd83352;
	@%p9707 bra 	$L__BB1_4775;
	cvt.u32.u64 	%r1275, %rd83353;
	mov.b64 	%rd83357, 0;
	mov.u64 	%rd83355, %rd5;
$L__BB1_4779:
	shr.u64 	%rd83356, %rd83355, 1;
	add.s64 	%rd9623, %rd83357, %rd83356;
	shl.b64 	%rd71026, %rd9623, 2;
	add.s64 	%rd71027, %rd8177, %rd71026;
	ld.u32 	%r12691, [%rd71027];
	setp.ge.s32 	%p9708, %r12691, %r1274;
	@%p9708 bra 	$L__BB1_4781;
	add.s64 	%rd83357, %rd9623, 1;
	not.b64 	%rd71028, %rd83356;
	add.s64 	%rd83356, %rd83355, %rd71028;
$L__BB1_4781:
	setp.ne.s64 	%p9709, %rd83356, 0;
	mov.u64 	%rd83355, %rd83356;
	@%p9709 bra 	$L__BB1_4779;
	cvt.u32.u64 	%r1276, %rd83357;
	mov.b64 	%rd83361, 0;
	mov.u64 	%rd83359, %rd5;
$L__BB1_4783:
	shr.u64 	%rd83360, %rd83359, 1;
	add.s64 	%rd9631, %rd83361, %rd83360;
	shl.b64 	%rd71030, %rd9631, 2;
	add.s64 	%rd71031, %rd8177, %rd71030;
	ld.u32 	%r12692, [%rd71031];
	setp.ge.s32 	%p9710, %r12692, %r1275;
	@%p9710 bra 	$L__BB1_4785;
	add.s64 	%rd83361, %rd9631, 1;
	not.b64 	%rd71032, %rd83360;
	add.s64 	%rd83360, %rd83359, %rd71032;
$L__BB1_4785:
	setp.ne.s64 	%p9711, %rd83360, 0;
	mov.u64 	%rd83359, %rd83360;
	@%p9711 bra 	$L__BB1_4783;
	cvt.u32.u64 	%r1277, %rd83361;
	mov.b64 	%rd83365, 0;
	mov.u64 	%rd83363, %rd5;
$L__BB1_4787:
	shr.u64 	%rd83364, %rd83363, 1;
	add.s64 	%rd9639, %rd83365, %rd83364;
	shl.b64 	%rd71034, %rd9639, 2;
	add.s64 	%rd71035, %rd8194, %rd71034;
	ld.u32 	%r12693, [%rd71035];
	setp.ge.s32 	%p9712, %r12693, %r1276;
	@%p9712 bra 	$L__BB1_4789;
	add.s64 	%rd83365, %rd9639, 1;
	not.b64 	%rd71036, %rd83364;
	add.s64 	%rd83364, %rd83363, %rd71036;
$L__BB1_4789:
	setp.ne.s64 	%p9713, %rd83364, 0;
	mov.u64 	%rd83363, %rd83364;
	@%p9713 bra 	$L__BB1_4787;
	cvt.u32.u64 	%r1278, %rd83365;
	mov.b64 	%rd83369, 0;
	mov.u64 	%rd83367, %rd5;
$L__BB1_4791:
	shr.u64 	%rd83368, %rd83367, 1;
	add.s64 	%rd9647, %rd83369, %rd83368;
	shl.b64 	%rd71038, %rd9647, 2;
	add.s64 	%rd71039, %rd8194, %rd71038;
	ld.u32 	%r12694, [%rd71039];
	setp.ge.s32 	%p9714, %r12694, %r1277;
	@%p9714 bra 	$L__BB1_4793;
	add.s64 	%rd83369, %rd9647, 1;
	not.b64 	%rd71040, %rd83368;
	add.s64 	%rd83368, %rd83367, %rd71040;
$L__BB1_4793:
	setp.ne.s64 	%p9715, %rd83368, 0;
	mov.u64 	%rd83367, %rd83368;
	@%p9715 bra 	$L__BB1_4791;
	cvt.u32.u64 	%r1279, %rd83369;
	mov.b64 	%rd83373, 0;
	mov.u64 	%rd83371, %rd5;
$L__BB1_4795:
	shr.u64 	%rd83372, %rd83371, 1;
	add.s64 	%rd9655, %rd83373, %rd83372;
	shl.b64 	%rd71042, %rd9655, 2;
	add.s64 	%rd71043, %rd8211, %rd71042;
	ld.u32 	%r12695, [%rd71043];
	setp.ge.s32 	%p9716, %r12695, %r1278;
	@%p9716 bra 	$L__BB1_4797;
	add.s64 	%rd83373, %rd9655, 1;
	not.b64 	%rd71044, %rd83372;
	add.s64 	%rd83372, %rd83371, %rd71044;
$L__BB1_4797:
	setp.ne.s64 	%p9717, %rd83372, 0;
	mov.u64 	%rd83371, %rd83372;
	@%p9717 bra 	$L__BB1_4795;
	cvt.u32.u64 	%r1280, %rd83373;
	mov.b64 	%rd83377, 0;
	mov.u64 	%rd83375, %rd5;
$L__BB1_4799:
	shr.u64 	%rd83376, %rd83375, 1;
	add.s64 	%rd9663, %rd83377, %rd83376;
	shl.b64 	%rd71046, %rd9663, 2;
	add.s64 	%rd71047, %rd8211, %rd71046;
	ld.u32 	%r12696, [%rd71047];
	setp.ge.s32 	%p9718, %r12696, %r1279;
	@%p9718 bra 	$L__BB1_4801;
	add.s64 	%rd83377, %rd9663, 1;
	not.b64 	%rd71048, %rd83376;
	add.s64 	%rd83376, %rd83375, %rd71048;
$L__BB1_4801:
	setp.ne.s64 	%p9719, %rd83376, 0;
	mov.u64 	%rd83375, %rd83376;
	@%p9719 bra 	$L__BB1_4799;
	cvt.u32.u64 	%r12697, %rd83377;
	setp.lt.s32 	%p9720, %r1280, %r12697;
	selp.b32 	%r1281, %r1113, %r1135, %p9720;
	selp.b32 	%r1282, %r1135, %r1113, %p9720;
	ld.global.u64 	%rd9668, [%rd4];
	mov.b64 	%rd83381, 0;
	mov.u64 	%rd83379, %rd5;
$L__BB1_4803:
	shr.u64 	%rd83380, %rd83379, 1;
	add.s64 	%rd9672, %rd83381, %rd83380;
	shl.b64 	%rd71050, %rd9672, 2;
	add.s64 	%rd71051, %rd9668, %rd71050;
	ld.u32 	%r12698, [%rd71051];
	setp.ge.s32 	%p9721, %r12698, %r1156;
	@%p9721 bra 	$L__BB1_4805;
	add.s64 	%rd83381, %rd9672, 1;
	not.b64 	%rd71052, %rd83380;
	add.s64 	%rd83380, %rd83379, %rd71052;
$L__BB1_4805:
	setp.ne.s64 	%p9722, %rd83380, 0;
	mov.u64 	%rd83379, %rd83380;
	@%p9722 bra 	$L__BB1_4803;
	cvt.u32.u64 	%r1283, %rd83381;
	mov.b64 	%rd83385, 0;
	mov.u64 	%rd83383, %rd5;
$L__BB1_4807:
	shr.u64 	%rd83384, %rd83383, 1;
	add.s64 	%rd9680, %rd83385, %rd83384;
	shl.b64 	%rd71054, %rd9680, 2;
	add.s64 	%rd71055, %rd9668, %rd71054;
	ld.u32 	%r12699, [%rd71055];
	setp.ge.s32 	%p9723, %r12699, %r1134;
	@%p9723 bra 	$L__BB1_4809;
	add.s64 	%rd83385, %rd9680, 1;
	not.b64 	%rd71056, %rd83384;
	add.s64 	%rd83384, %rd83383, %rd71056;
$L__BB1_4809:
	setp.ne.s64 	%p9724, %rd83384, 0;
	mov.u64 	%rd83383, %rd83384;
	@%p9724 bra 	$L__BB1_4807;
	cvt.u32.u64 	%r1284, %rd83385;
	ld.global.u64 	%rd9685, [%rd4+8];
	mov.b64 	%rd83389, 0;
	mov.u64 	%rd83387, %rd5;
$L__BB1_4811:
	shr.u64 	%rd83388, %rd83387, 1;
	add.s64 	%rd9689, %rd83389, %rd83388;
	shl.b64 	%rd71058, %rd9689, 2;
	add.s64 	%rd71059, %rd9685, %rd71058;
	ld.u32 	%r12700, [%rd71059];
	setp.ge.s32 	%p9725, %r12700, %r1283;
	@%p9725 bra 	$L__BB1_4813;
	add.s64 	%rd83389, %rd9689, 1;
	not.b64 	%rd71060, %rd83388;
	add.s64 	%rd83388, %rd83387, %rd71060;
$L__BB1_4813:
	setp.ne.s64 	%p9726, %rd83388, 0;
	mov.u64 	%rd83387, %rd83388;
	@%p9726 bra 	$L__BB1_4811;
	cvt.u32.u64 	%r1285, %rd83389;
	mov.b64 	%rd83393, 0;
	mov.u64 	%rd83391, %rd5;
$L__BB1_4815:
	shr.u64 	%rd83392, %rd83391, 1;
	add.s64 	%rd9697, %rd83393, %rd83392;
	shl.b64 	%rd71062, %rd9697, 2;
	add.s64 	%rd71063, %rd9685, %rd71062;
	ld.u32 	%r12701, [%rd71063];
	setp.ge.s32 	%p9727, %r12701, %r1284;
	@%p9727 bra 	$L__BB1_4817;
	add.s64 	%rd83393, %rd9697, 1;
	not.b64 	%rd71064, %rd83392;
	add.s64 	%rd83392, %rd83391, %rd71064;
$L__BB1_4817:
	setp.ne.s64 	%p9728, %rd83392, 0;
	mov.u64 	%rd83391, %rd83392;
	@%p9728 bra 	$L__BB1_4815;
	cvt.u32.u64 	%r1286, %rd83393;
	ld.global.u64 	%rd9702, [%rd4+16];
	mov.b64 	%rd83397, 0;
	mov.u64 	%rd83395, %rd5;
$L__BB1_4819:
	shr.u64 	%rd83396, %rd83395, 1;
	add.s64 	%rd9706, %rd83397, %rd83396;
	shl.b64 	%rd71066, %rd9706, 2;
	add.s64 	%rd71067, %rd9702, %rd71066;
	ld.u32 	%r12702, [%rd71067];
	setp.ge.s32 	%p9729, %r12702, %r1285;
	@%p9729 bra 	$L__BB1_4821;
	add.s64 	%rd83397, %rd9706, 1;
	not.b64 	%rd71068, %rd83396;
	add.s64 	%rd83396, %rd83395, %rd71068;
$L__BB1_4821:
	setp.ne.s64 	%p9730, %rd83396, 0;
	mov.u64 	%rd83395, %rd83396;
	@%p9730 bra 	$L__BB1_4819;
	cvt.u32.u64 	%r1287, %rd83397;
	mov.b64 	%rd83401, 0;
	mov.u64 	%rd83399, %rd5;
$L__BB1_4823:
	shr.u64 	%rd83400, %rd83399, 1;
	add.s64 	%rd9714, %rd83401, %rd83400;
	shl.b64 	%rd71070, %rd9714, 2;
	add.s64 	%rd71071, %rd9702, %rd71070;
	ld.u32 	%r12703, [%rd71071];
	setp.ge.s32 	%p9731, %r12703, %r1286;
	@%p9731 bra 	$L__BB1_4825;
	add.s64 	%rd83401, %rd9714, 1;
	not.b64 	%rd71072, %rd83400;
	add.s64 	%rd83400, %rd83399, %rd71072;
$L__BB1_4825:
	setp.ne.s64 	%p9732, %rd83400, 0;
	mov.u64 	%rd83399, %rd83400;
	@%p9732 bra 	$L__BB1_4823;
	cvt.u32.u64 	%r1288, %rd83401;
	ld.global.u64 	%rd9719, [%rd4+24];
	mov.b64 	%rd83405, 0;
	mov.u64 	%rd83403, %rd5;
$L__BB1_4827:
	shr.u64 	%rd83404, %rd83403, 1;
	add.s64 	%rd9723, %rd83405, %rd83404;
	shl.b64 	%rd71074, %rd9723, 2;
	add.s64 	%rd71075, %rd9719, %rd71074;
	ld.u32 	%r12704, [%rd71075];
	setp.ge.s32 	%p9733, %r12704, %r1287;
	@%p9733 bra 	$L__BB1_4829;
	add.s64 	%rd83405, %rd9723, 1;
	not.b64 	%rd71076, %rd83404;
	add.s64 	%rd83404, %rd83403, %rd71076;
$L__BB1_4829:
	setp.ne.s64 	%p9734, %rd83404, 0;
	mov.u64 	%rd83403, %rd83404;
	@%p9734 bra 	$L__BB1_4827;
	cvt.u32.u64 	%r1289, %rd83405;
	mov.b64 	%rd83409, 0;
	mov.u64 	%rd83407, %rd5;
$L__BB1_4831:
	shr.u64 	%rd83408, %rd83407, 1;
	add.s64 	%rd9731, %rd83409, %rd83408;
	shl.b64 	%rd71078, %rd9731, 2;
	add.s64 	%rd71079, %rd9719, %rd71078;
	ld.u32 	%r12705, [%rd71079];
	setp.ge.s32 	%p9735, %r12705, %r1288;
	@%p9735 bra 	$L__BB1_4833;
	add.s64 	%rd83409, %rd9731, 1;
	not.b64 	%rd71080, %rd83408;
	add.s64 	%rd83408, %rd83407, %rd71080;
$L__BB1_4833:
	setp.ne.s64 	%p9736, %rd83408, 0;
	mov.u64 	%rd83407, %rd83408;
	@%p9736 bra 	$L__BB1_4831;
	cvt.u32.u64 	%r1290, %rd83409;
	ld.global.u64 	%rd9736, [%rd4+32];
	mov.b64 	%rd83413, 0;
	mov.u64 	%rd83411, %rd5;
$L__BB1_4835:
	shr.u64 	%rd83412, %rd83411, 1;
	add.s64 	%rd9740, %rd83413, %rd83412;
	shl.b64 	%rd71082, %rd9740, 2;
	add.s64 	%rd71083, %rd9736, %rd71082;
	ld.u32 	%r12706, [%rd71083];
	setp.ge.s32 	%p9737, %r12706, %r1289;
	@%p9737 bra 	$L__BB1_4837;
	add.s64 	%rd83413, %rd9740, 1;
	not.b64 	%rd71084, %rd83412;
	add.s64 	%rd83412, %rd83411, %rd71084;
$L__BB1_4837:
	setp.ne.s64 	%p9738, %rd83412, 0;
	mov.u64 	%rd83411, %rd83412;
	@%p9738 bra 	$L__BB1_4835;
	cvt.u32.u64 	%r1291, %rd83413;
	mov.b64 	%rd83417, 0;
	mov.u64 	%rd83415, %rd5;
$L__BB1_4839:
	shr.u64 	%rd83416, %rd83415, 1;
	add.s64 	%rd9748, %rd83417, %rd83416;
	shl.b64 	%rd71086, %rd9748, 2;
	add.s64 	%rd71087, %rd9736, %rd71086;
	ld.u32 	%r12707, [%rd71087];
	setp.ge.s32 	%p9739, %r12707, %r1290;
	@%p9739 bra 	$L__BB1_4841;
	add.s64 	%rd83417, %rd9748, 1;
	not.b64 	%rd71088, %rd83416;
	add.s64 	%rd83416, %rd83415, %rd71088;
$L__BB1_4841:
	setp.ne.s64 	%p9740, %rd83416, 0;
	mov.u64 	%rd83415, %rd83416;
	@%p9740 bra 	$L__BB1_4839;
	cvt.u32.u64 	%r1292, %rd83417;
	ld.global.u64 	%rd9753, [%rd4+40];
	mov.b64 	%rd83421, 0;
	mov.u64 	%rd83419, %rd5;
$L__BB1_4843:
	shr.u64 	%rd83420, %rd83419, 1;
	add.s64 	%rd9757, %rd83421, %rd83420;
	shl.b64 	%rd71090, %rd9757, 2;
	add.s64 	%rd71091, %rd9753, %rd71090;
	ld.u32 	%r12708, [%rd71091];
	setp.ge.s32 	%p9741, %r12708, %r1291;
	@%p9741 bra 	$L__BB1_4845;
	add.s64 	%rd83421, %rd9757, 1;
	not.b64 	%rd71092, %rd83420;
	add.s64 	%rd83420, %rd83419, %rd71092;
$L__BB1_4845:
	setp.ne.s64 	%p9742, %rd83420, 0;
	mov.u64 	%rd83419, %rd83420;
	@%p9742 bra 	$L__BB1_4843;
	cvt.u32.u64 	%r1293, %rd83421;
	mov.b64 	%rd83425, 0;
	mov.u64 	%rd83423, %rd5;
$L__BB1_4847:
	shr.u64 	%rd83424, %rd83423, 1;
	add.s64 	%rd9765, %rd83425, %rd83424;
	shl.b64 	%rd71094, %rd9765, 2;
	add.s64 	%rd71095, %rd9753, %rd71094;
	ld.u32 	%r12709, [%rd71095];
	setp.ge.s32 	%p9743, %r12709, %r1292;
	@%p9743 bra 	$L__BB1_4849;
	add.s64 	%rd83425, %rd9765, 1;
	not.b64 	%rd71096, %rd83424;
	add.s64 	%rd83424, %rd83423, %rd71096;
$L__BB1_4849:
	setp.ne.s64 	%p9744, %rd83424, 0;
	mov.u64 	%rd83423, %rd83424;
	@%p9744 bra 	$L__BB1_4847;
	cvt.u32.u64 	%r1294, %rd83425;
	ld.global.u64 	%rd9770, [%rd4+48];
	mov.b64 	%rd83429, 0;
	mov.u64 	%rd83427, %rd5;
$L__BB1_4851:
	shr.u64 	%rd83428, %rd83427, 1;
	add.s64 	%rd9774, %rd83429, %rd83428;
	shl.b64 	%rd71098, %rd9774, 2;
	add.s64 	%rd71099, %rd9770, %rd71098;
	ld.u32 	%r12710, [%rd71099];
	setp.ge.s32 	%p9745, %r12710, %r1293;
	@%p9745 bra 	$L__BB1_4853;
	add.s64 	%rd83429, %rd9774, 1;
	not.b64 	%rd71100, %rd83428;
	add.s64 	%rd83428, %rd83427, %rd71100;
$L__BB1_4853:
	setp.ne.s64 	%p9746, %rd83428, 0;
	mov.u64 	%rd83427, %rd83428;
	@%p9746 bra 	$L__BB1_4851;
	cvt.u32.u64 	%r1295, %rd83429;
	mov.b64 	%rd83433, 0;
	mov.u64 	%rd83431, %rd5;
$L__BB1_4855:
	shr.u64 	%rd83432, %rd83431, 1;
	add.s64 	%rd9782, %rd83433, %rd83432;
	shl.b64 	%rd71102, %rd9782, 2;
	add.s64 	%rd71103, %rd9770, %rd71102;
	ld.u32 	%r12711, [%rd71103];
	setp.ge.s32 	%p9747, %r12711, %r1294;
	@%p9747 bra 	$L__BB1_4857;
	add.s64 	%rd83433, %rd9782, 1;
	not.b64 	%rd71104, %rd83432;
	add.s64 	%rd83432, %rd83431, %rd71104;
$L__BB1_4857:
	setp.ne.s64 	%p9748, %rd83432, 0;
	mov.u64 	%rd83431, %rd83432;
	@%p9748 bra 	$L__BB1_4855;
	cvt.u32.u64 	%r1296, %rd83433;
	ld.global.u64 	%rd9787, [%rd4+56];
	mov.b64 	%rd83437, 0;
	mov.u64 	%rd83435, %rd5;
$L__BB1_4859:
	shr.u64 	%rd83436, %rd83435, 1;
	add.s64 	%rd9791, %rd83437, %rd83436;
	shl.b64 	%rd71106, %rd9791, 2;
	add.s64 	%rd71107, %rd9787, %rd71106;
	ld.u32 	%r12712, [%rd71107];
	setp.ge.s32 	%p9749, %r12712, %r1295;
	@%p9749 bra 	$L__BB1_4861;
	add.s64 	%rd83437, %rd9791, 1;
	not.b64 	%rd71108, %rd83436;
	add.s64 	%rd83436, %rd83435, %rd71108;
$L__BB1_4861:
	setp.ne.s64 	%p9750, %rd83436, 0;
	mov.u64 	%rd83435, %rd83436;
	@%p9750 bra 	$L__BB1_4859;
	cvt.u32.u64 	%r1297, %rd83437;
	mov.b64 	%rd83441, 0;
	mov.u64 	%rd83439, %rd5;
$L__BB1_4863:
	shr.u64 	%rd83440, %rd83439, 1;
	add.s64 	%rd9799, %rd83441, %rd83440;
	shl.b64 	%rd71110, %rd9799, 2;
	add.s64 	%rd71111, %rd9787, %rd71110;
	ld.u32 	%r12713, [%rd71111];
	setp.ge.s32 	%p9751, %r12713, %r1296;
	@%p9751 bra 	$L__BB1_4865;
	add.s64 	%rd83441, %rd9799, 1;
	not.b64 	%rd71112, %rd83440;
	add.s64 	%rd83440, %rd83439, %rd71112;
$L__BB1_4865:
	setp.ne.s64 	%p9752, %rd83440, 0;
	mov.u64 	%rd83439, %rd83440;
	@%p9752 bra 	$L__BB1_4863;
	cvt.u32.u64 	%r1298, %rd83441;
	ld.global.u64 	%rd9804, [%rd4+64];
	mov.b64 	%rd83445, 0;
	mov.u64 	%rd83443, %rd5;
$L__BB1_4867:
	shr.u64 	%rd83444, %rd83443, 1;
	add.s64 	%rd9808, %rd83445, %rd83444;
	shl.b64 	%rd71114, %rd9808, 2;
	add.s64 	%rd71115, %rd9804, %rd71114;
	ld.u32 	%r12714, [%rd71115];
	setp.ge.s32 	%p9753, %r12714, %r1297;
	@%p9753 bra 	$L__BB1_4869;
	add.s64 	%rd83445, %rd9808, 1;
	not.b64 	%rd71116, %rd83444;
	add.s64 	%rd83444, %rd83443, %rd71116;
$L__BB1_4869:
	setp.ne.s64 	%p9754, %rd83444, 0;
	mov.u64 	%rd83443, %rd83444;
	@%p9754 bra 	$L__BB1_4867;
	cvt.u32.u64 	%r1299, %rd83445;
	mov.b64 	%rd83449, 0;
	mov.u64 	%rd83447, %rd5;
$L__BB1_4871:
	shr.u64 	%rd83448, %rd83447, 1;
	add.s64 	%rd9816, %rd83449, %rd83448;
	shl.b64 	%rd71118, %rd9816, 2;
	add.s64 	%rd71119, %rd9804, %rd71118;
	ld.u32 	%r12715, [%rd71119];
	setp.ge.s32 	%p9755, %r12715, %r1298;
	@%p9755 bra 	$L__BB1_4873;
	add.s64 	%rd83449, %rd9816, 1;
	not.b64 	%rd71120, %rd83448;
	add.s64 	%rd83448, %rd83447, %rd71120;
$L__BB1_4873:
	setp.ne.s64 	%p9756, %rd83448, 0;
	mov.u64 	%rd83447, %rd83448;
	@%p9756 bra 	$L__BB1_4871;
	cvt.u32.u64 	%r1300, %rd83449;
	ld.global.u64 	%rd9821, [%rd4+72];
	mov.b64 	%rd83453, 0;
	mov.u64 	%rd83451, %rd5;
$L__BB1_4875:
	shr.u64 	%rd83452, %rd83451, 1;
	add.s64 	%rd9825, %rd83453, %rd83452;
	shl.b64 	%rd71122, %rd9825, 2;
	add.s64 	%rd71123, %rd9821, %rd71122;
	ld.u32 	%r12716, [%rd71123];
	setp.ge.s32 	%p9757, %r12716, %r1299;
	@%p9757 bra 	$L__BB1_4877;
	add.s64 	%rd83453, %rd9825, 1;
	not.b64 	%rd71124, %rd83452;
	add.s64 	%rd83452, %rd83451, %rd71124;
$L__BB1_4877:
	setp.ne.s64 	%p9758, %rd83452, 0;
	mov.u64 	%rd83451, %rd83452;
	@%p9758 bra 	$L__BB1_4875;
	cvt.u32.u64 	%r1301, %rd83453;
	mov.b64 	%rd83457, 0;
	mov.u64 	%rd83455, %rd5;
$L__BB1_4879:
	shr.u64 	%rd83456, %rd83455, 1;
	add.s64 	%rd9833, %rd83457, %rd83456;
	shl.b64 	%rd71126, %rd9833, 2;
	add.s64 	%rd71127, %rd9821, %rd71126;
	ld.u32 	%r12717, [%rd71127];
	setp.ge.s32 	%p9759, %r12717, %r1300;
	@%p9759 bra 	$L__BB1_4881;
	add.s64 	%rd83457, %rd9833, 1;
	not.b64 	%rd71128, %rd83456;
	add.s64 	%rd83456, %rd83455, %rd71128;
$L__BB1_4881:
	setp.ne.s64 	%p9760, %rd83456, 0;
	mov.u64 	%rd83455, %rd83456;
	@%p9760 bra 	$L__BB1_4879;
	cvt.u32.u64 	%r12718, %rd83457;
	setp.lt.s32 	%p9761, %r1301, %r12718;
	selp.b32 	%r1302, %r1134, %r1156, %p9761;
	selp.b32 	%r1303, %r1156, %r1134, %p9761;
	mov.b64 	%rd83461, 0;
	mov.u64 	%rd83459, %rd5;
$L__BB1_4883:
	shr.u64 	%rd83460, %rd83459, 1;
	add.s64 	%rd9841, %rd83461, %rd83460;
	shl.b64 	%rd71130, %rd9841, 2;
	add.s64 	%rd71131, %rd9668, %rd71130;
	ld.u32 	%r12719, [%rd71131];
	setp.ge.s32 	%p9762, %r12719, %r1177;
	@%p9762 bra 	$L__BB1_4885;
	add.s64 	%rd83461, %rd9841, 1;
	not.b64 	%rd71132, %rd83460;
	add.s64 	%rd83460, %rd83459, %rd71132;
$L__BB1_4885:
	setp.ne.s64 	%p9763, %rd83460, 0;
	mov.u64 	%rd83459, %rd83460;
	@%p9763 bra 	$L__BB1_4883;
	cvt.u32.u64 	%r1304, %rd83461;
	mov.b64 	%rd83465, 0;
	mov.u64 	%rd83463, %rd5;
$L__BB1_4887:
	shr.u64 	%rd83464, %rd83463, 1;
	add.s64 	%rd9849, %rd83465, %rd83464;
	shl.b64 	%rd71134, %rd9849, 2;
	add.s64 	%rd71135, %rd9668, %rd71134;
	ld.u32 	%r12720, [%rd71135];
	setp.ge.s32 	%p9764, %r12720, %r1155;
	@%p9764 bra 	$L__BB1_4889;
	add.s64 	%rd83465, %rd9849, 1;
	not.b64 	%rd71136, %rd83464;
	add.s64 	%rd83464, %rd83463, %rd71136;
$L__BB1_4889:
	setp.ne.s64 	%p9765, %rd83464, 0;
	mov.u64 	%rd83463, %rd83464;
	@%p9765 bra 	$L__BB1_4887;
	cvt.u32.u64 	%r1305, %rd83465;
	mov.b64 	%rd83469, 0;
	mov.u64 	%rd83467, %rd5;
$L__BB1_4891:
	shr.u64 	%rd83468, %rd83467, 1;
	add.s64 	%rd9857, %rd83469, %rd83468;
	shl.b64 	%rd71138, %rd9857, 2;
	add.s64 	%rd71139, %rd9685, %rd71138;
	ld.u32 	%r12721, [%rd71139];
	setp.ge.s32 	%p9766, %r12721, %r1304;
	@%p9766 bra 	$L__BB1_4893;
	add.s64 	%rd83469, %rd9857, 1;
	not.b64 	%rd71140, %rd83468;
	add.s64 	%rd83468, %rd83467, %rd71140;
$L__BB1_4893:
	setp.ne.s64 	%p9767, %rd83468, 0;
	mov.u64 	%rd83467, %rd83468;
	@%p9767 bra 	$L__BB1_4891;
	cvt.u32.u64 	%r1306, %rd83469;
	mov.b64 	%rd83473, 0;
	mov.u64 	%rd83471, %rd5;
$L__BB1_4895:
	shr.u64 	%rd83472, %rd83471, 1;
	add.s64 	%rd9865, %rd83473, %rd83472;
	shl.b64 	%rd71142, %rd9865, 2;
	add.s64 	%rd71143, %rd9685, %rd71142;
	ld.u32 	%r12722, [%rd71143];
	setp.ge.s32 	%p9768, %r12722, %r1305;
	@%p9768 bra 	$L__BB1_4897;
	add.s64 	%rd83473, %rd9865, 1;
	not.b64 	%rd71144, %rd83472;
	add.s64 	%rd83472, %rd83471, %rd71144;
$L__BB1_4897:
	setp.ne.s64 	%p9769, %rd83472, 0;
	mov.u64 	%rd83471, %rd83472;
	@%p9769 bra 	$L__BB1_4895;
	cvt.u32.u64 	%r1307, %rd83473;
	mov.b64 	%rd83477, 0;
	mov.u64 	%rd83475, %rd5;
$L__BB1_4899:
	shr.u64 	%rd83476, %rd83475, 1;
	add.s64 	%rd9873, %rd83477, %rd83476;
	shl.b64 	%rd71146, %rd9873, 2;
	add.s64 	%rd71147, %rd9702, %rd71146;
	ld.u32 	%r12723, [%rd71147];
	setp.ge.s32 	%p9770, %r12723, %r1306;
	@%p9770 bra 	$L__BB1_4901;
	add.s64 	%rd83477, %rd9873, 1;
	not.b64 	%rd71148, %rd83476;
	add.s64 	%rd83476, %rd83475, %rd71148;
$L__BB1_4901:
	setp.ne.s64 	%p9771, %rd83476, 0;
	mov.u64 	%rd83475, %rd83476;
	@%p9771 bra 	$L__BB1_4899;
	cvt.u32.u64 	%r1308, %rd83477;
	mov.b64 	%rd83481, 0;
	mov.u64 	%rd83479, %rd5;
$L__BB1_4903:
	shr.u64 	%rd83480, %rd83479, 1;
	add.s64 	%rd9881, %rd83481, %rd83480;
	shl.b64 	%rd71150, %rd9881, 2;
	add.s64 	%rd71151, %rd9702, %rd71150;
	ld.u32 	%r12724, [%rd71151];
	setp.ge.s32 	%p9772, %r12724, %r1307;
	@%p9772 bra 	$L__BB1_4905;
	add.s64 	%rd83481, %rd9881, 1;
	not.b64 	%rd71152, %rd83480;
	add.s64 	%rd83480, %rd83479, %rd71152;
$L__BB1_4905:
	setp.ne.s64 	%p9773, %rd83480, 0;
	mov.u64 	%rd83479, %rd83480;
	@%p9773 bra 	$L__BB1_4903;
	cvt.u32.u64 	%r1309, %rd83481;
	mov.b64 	%rd83485, 0;
	mov.u64 	%rd83483, %rd5;
$L__BB1_4907:
	shr.u64 	%rd83484, %rd83483, 1;
	add.s64 	%rd9889, %rd83485, %rd83484;
	shl.b64 	%rd71154, %rd9889, 2;
	add.s64 	%rd71155, %rd9719, %rd71154;
	ld.u32 	%r12725, [%rd71155];
	setp.ge.s32 	%p9774, %r12725, %r1308;
	@%p9774 bra 	$L__BB1_4909;
	add.s64 	%rd83485, %rd9889, 1;
	not.b64 	%rd71156, %rd83484;
	add.s64 	%rd83484, %rd83483, %rd71156;
$L__BB1_4909:
	setp.ne.s64 	%p9775, %rd83484, 0;
	mov.u64 	%rd83483, %rd83484;
	@%p9775 bra 	$L__BB1_4907;
	cvt.u32.u64 	%r1310, %rd83485;
	mov.b64 	%rd83489, 0;
	mov.u64 	%rd83487, %rd5;
$L__BB1_4911:
	shr.u64 	%rd83488, %rd83487, 1;
	add.s64 	%rd9897, %rd83489, %rd83488;
	shl.b64 	%rd71158, %rd9897, 2;
	add.s64 	%rd71159, %rd9719, %rd71158;
	ld.u32 	%r12726, [%rd71159];
	setp.ge.s32 	%p9776, %r12726, %r1309;
	@%p9776 bra 	$L__BB1_4913;
	add.s64 	%rd83489, %rd9897, 1;
	not.b64 	%rd71160, %rd83488;
	add.s64 	%rd83488, %rd83487, %rd71160;
$L__BB1_4913:
	setp.ne.s64 	%p9777, %rd83488, 0;
	mov.u64 	%rd83487, %rd83488;
	@%p9777 bra 	$L__BB1_4911;
	cvt.u32.u64 	%r1311, %rd83489;
	mov.b64 	%rd83493, 0;
	mov.u64 	%rd83491, %rd5;
$L__BB1_4915:
	shr.u64 	%rd83492, %rd83491, 1;
	add.s64 	%rd9905, %rd83493, %rd83492;
	shl.b64 	%rd71162, %rd9905, 2;
	add.s64 	%rd71163, %rd9736, %rd71162;
	ld.u32 	%r12727, [%rd71163];
	setp.ge.s32 	%p9778, %r12727, %r1310;
	@%p9778 bra 	$L__BB1_4917;
	add.s64 	%rd83493, %rd9905, 1;
	not.b64 	%rd71164, %rd83492;
	add.s64 	%rd83492, %rd83491, %rd71164;
$L__BB1_4917:
	setp.ne.s64 	%p9779, %rd83492, 0;
	mov.u64 	%rd83491, %rd83492;
	@%p9779 bra 	$L__BB1_4915;
	cvt.u32.u64 	%r1312, %rd83493;
	mov.b64 	%rd83497, 0;
	mov.u64 	%rd83495, %rd5;
$L__BB1_4919:
	shr.u64 	%rd83496, %rd83495, 1;
	add.s64 	%rd9913, %rd83497, %rd83496;
	shl.b64 	%rd71166, %rd9913, 2;
	add.s64 	%rd71167, %rd9736, %rd71166;
	ld.u32 	%r12728, [%rd71167];
	setp.ge.s32 	%p9780, %r12728, %r1311;
	@%p9780 bra 	$L__BB1_4921;
	add.s64 	%rd83497, %rd9913, 1;
	not.b64 	%rd71168, %rd83496;
	add.s64 	%rd83496, %rd83495, %rd71168;
$L__BB1_4921:
	setp.ne.s64 	%p9781, %rd83496, 0;
	mov.u64 	%rd83495, %rd83496;
	@%p9781 bra 	$L__BB1_4919;
	cvt.u32.u64 	%r1313, %rd83497;
	mov.b64 	%rd83501, 0;
	mov.u64 	%rd83499, %rd5;
$L__BB1_4923:
	shr.u64 	%rd83500, %rd83499, 1;
	add.s64 	%rd9921, %rd83501, %rd83500;
	shl.b64 	%rd71170, %rd9921, 2;
	add.s64 	%rd71171, %rd9753, %rd71170;
	ld.u32 	%r12729, [%rd71171];
	setp.ge.s32 	%p9782, %r12729, %r1312;
	@%p9782 bra 	$L__BB1_4925;
	add.s64 	%rd83501, %rd9921, 1;
	not.b64 	%rd71172, %rd83500;
	add.s64 	%rd83500, %rd83499, %rd71172;
$L__BB1_4925:
	setp.ne.s64 	%p9783, %rd83500, 0;
	mov.u64 	%rd83499, %rd83500;
	@%p9783 bra 	$L__BB1_4923;
	cvt.u32.u64 	%r1314, %rd83501;
	mov.b64 	%rd83505, 0;
	mov.u64 	%rd83503, %rd5;
$L__BB1_4927:
	shr.u64 	%rd83504, %rd83503, 1;
	add.s64 	%rd9929, %rd83505, %rd83504;
	shl.b64 	%rd71174, %rd9929, 2;
	add.s64 	%rd71175, %rd9753, %rd71174;
	ld.u32 	%r12730, [%rd71175];
	setp.ge.s32 	%p9784, %r12730, %r1313;
	@%p9784 bra 	$L__BB1_4929;
	add.s64 	%rd83505, %rd9929, 1;
	not.b64 	%rd71176, %rd83504;
	add.s64 	%rd83504, %rd83503, %rd71176;
$L__BB1_4929:
	setp.ne.s64 	%p9785, %rd83504, 0;
	mov.u64 	%rd83503, %rd83504;
	@%p9785 bra 	$L__BB1_4927;
	cvt.u32.u64 	%r1315, %rd83505;
	mov.b64 	%rd83509, 0;
	mov.u64 	%rd83507, %rd5;
$L__BB1_4931:
	shr.u64 	%rd83508, %rd83507, 1;
	add.s64 	%rd9937, %rd83509, %rd83508;
	shl.b64 	%rd71178, %rd9937, 2;
	add.s64 	%rd71179, %rd9770, %rd71178;
	ld.u32 	%r12731, [%rd71179];
	setp.ge.s32 	%p9786, %r12731, %r1314;
	@%p9786 bra 	$L__BB1_4933;
	add.s64 	%rd83509, %rd9937, 1;
	not.b64 	%rd71180, %rd83508;
	add.s64 	%rd83508, %rd83507, %rd71180;
$L__BB1_4933:
	setp.ne.s64 	%p9787, %rd83508, 0;
	mov.u64 	%rd83507, %rd83508;
	@%p9787 bra 	$L__BB1_4931;
	cvt.u32.u64 	%r1316, %rd83509;
	mov.b64 	%rd83513, 0;
	mov.u64 	%rd83511, %rd5;
$L__BB1_4935:
	shr.u64 	%rd83512, %rd83511, 1;
	add.s64 	%rd9945, %rd83513, %rd83512;
	shl.b64 	%rd71182, %rd9945, 2;
	add.s64 	%rd71183, %rd9770, %rd71182;
	ld.u32 	%r12732, [%rd71183];
	setp.ge.s32 	%p9788, %r12732, %r1315;
	@%p9788 bra 	$L__BB1_4937;
	add.s64 	%rd83513, %rd9945, 1;
	not.b64 	%rd71184, %rd83512;
	add.s64 	%rd83512, %rd83511, %rd71184;
$L__BB1_4937:
	setp.ne.s64 	%p9789, %rd83512, 0;
	mov.u64 	%rd83511, %rd83512;
	@%p9789 bra 	$L__BB1_4935;
	cvt.u32.u64 	%r1317, %rd83513;
	mov.b64 	%rd83517, 0;
	mov.u64 	%rd83515, %rd5;
$L__BB1_4939:
	shr.u64 	%rd83516, %rd83515, 1;
	add.s64 	%rd9953, %rd83517, %rd83516;
	shl.b64 	%rd71186, %rd9953, 2;
	add.s64 	%rd71187, %rd9787, %rd71186;
	ld.u32 	%r12733, [%rd71187];
	setp.ge.s32 	%p9790, %r12733, %r1316;
	@%p9790 bra 	$L__BB1_4941;
	add.s64 	%rd83517, %rd9953, 1;
	not.b64 	%rd71188, %rd83516;
	add.s64 	%rd83516, %rd83515, %rd71188;
$L__BB1_4941:
	setp.ne.s64 	%p9791, %rd83516, 0;
	mov.u64 	%rd83515, %rd83516;
	@%p9791 bra 	$L__BB1_4939;
	cvt.u32.u64 	%r1318, %rd83517;
	mov.b64 	%rd83521, 0;
	mov.u64 	%rd83519, %rd5;
$L__BB1_4943:
	shr.u64 	%rd83520, %rd83519, 1;
	add.s64 	%rd9961, %rd83521, %rd83520;
	shl.b64 	%rd71190, %rd9961, 2;
	add.s64 	%rd71191, %rd9787, %rd71190;
	ld.u32 	%r12734, [%rd71191];
	setp.ge.s32 	%p9792, %r12734, %r1317;
	@%p9792 bra 	$L__BB1_4945;
	add.s64 	%rd83521, %rd9961, 1;
	not.b64 	%rd71192, %rd83520;
	add.s64 	%rd83520, %rd83519, %rd71192;
$L__BB1_4945:
	setp.ne.s64 	%p9793, %rd83520, 0;
	mov.u64 	%rd83519, %rd83520;
	@%p9793 bra 	$L__BB1_4943;
	cvt.u32.u64 	%r1319, %rd83521;
	mov.b64 	%rd83525, 0;
	mov.u64 	%rd83523, %rd5;
$L__BB1_4947:
	shr.u64 	%rd83524, %rd83523, 1;
	add.s64 	%rd9969, %rd83525, %rd83524;
	shl.b64 	%rd71194, %rd9969, 2;
	add.s64 	%rd71195, %rd9804, %rd71194;
	ld.u32 	%r12735, [%rd71195];
	setp.ge.s32 	%p9794, %r12735, %r1318;
	@%p9794 bra 	$L__BB1_4949;
	add.s64 	%rd83525, %rd9969, 1;
	not.b64 	%rd71196, %rd83524;
	add.s64 	%rd83524, %rd83523, %rd71196;
$L__BB1_4949:
	setp.ne.s64 	%p9795, %rd83524, 0;
	mov.u64 	%rd83523, %rd83524;
	@%p9795 bra 	$L__BB1_4947;
	cvt.u32.u64 	%r1320, %rd83525;
	mov.b64 	%rd83529, 0;
	mov.u64 	%rd83527, %rd5;
$L__BB1_4951:
	shr.u64 	%rd83528, %rd83527, 1;
	add.s64 	%rd9977, %rd83529, %rd83528;
	shl.b64 	%rd71198, %rd9977, 2;
	add.s64 	%rd71199, %rd9804, %rd71198;
	ld.u32 	%r12736, [%rd71199];
	setp.ge.s32 	%p9796, %r12736, %r1319;
	@%p9796 bra 	$L__BB1_4953;
	add.s64 	%rd83529, %rd9977, 1;
	not.b64 	%rd71200, %rd83528;
	add.s64 	%rd83528, %rd83527, %rd71200;
$L__BB1_4953:
	setp.ne.s64 	%p9797, %rd83528, 0;
	mov.u64 	%rd83527, %rd83528;
	@%p9797 bra 	$L__BB1_4951;
	cvt.u32.u64 	%r1321, %rd83529;
	mov.b64 	%rd83533, 0;
	mov.u64 	%rd83531, %rd5;
$L__BB1_4955:
	shr.u64 	%rd83532, %rd83531, 1;
	add.s64 	%rd9985, %rd83533, %rd83532;
	shl.b64 	%rd71202, %rd9985, 2;
	add.s64 	%rd71203, %rd9821, %rd71202;
	ld.u32 	%r12737, [%rd71203];
	setp.ge.s32 	%p9798, %r12737, %r1320;
	@%p9798 bra 	$L__BB1_4957;
	add.s64 	%rd83533, %rd9985, 1;
	not.b64 	%rd71204, %rd83532;
	add.s64 	%rd83532, %rd83531, %rd71204;
$L__BB1_4957:
	setp.ne.s64 	%p9799, %rd83532, 0;
	mov.u64 	%rd83531, %rd83532;
	@%p9799 bra 	$L__BB1_4955;
	cvt.u32.u64 	%r1322, %rd83533;
	mov.b64 	%rd83537, 0;
	mov.u64 	%rd83535, %rd5;
$L__BB1_4959:
	shr.u64 	%rd83536, %rd83535, 1;
	add.s64 	%rd9993, %rd83537, %rd83536;
	shl.b64 	%rd71206, %rd9993, 2;
	add.s64 	%rd71207, %rd9821, %rd71206;
	ld.u32 	%r12738, [%rd71207];
	setp.ge.s32 	%p9800, %r12738, %r1321;
	@%p9800 bra 	$L__BB1_4961;
	add.s64 	%rd83537, %rd9993, 1;
	not.b64 	%rd71208, %rd83536;
	add.s64 	%rd83536, %rd83535, %rd71208;
$L__BB1_4961:
	setp.ne.s64 	%p9801, %rd83536, 0;
	mov.u64 	%rd83535, %rd83536;
	@%p9801 bra 	$L__BB1_4959;
	cvt.u32.u64 	%r12739, %rd83537;
	setp.lt.s32 	%p9802, %r1322, %r12739;
	selp.b32 	%r1323, %r1155, %r1177, %p9802;
	selp.b32 	%r1324, %r1177, %r1155, %p9802;
	mov.b64 	%rd83541, 0;
	mov.u64 	%rd83539, %rd5;
$L__BB1_4963:
	shr.u64 	%rd83540, %rd83539, 1;
	add.s64 	%rd10001, %rd83541, %rd83540;
	shl.b64 	%rd71210, %rd10001, 2;
	add.s64 	%rd71211, %rd9668, %rd71210;
	ld.u32 	%r12740, [%rd71211];
	setp.ge.s32 	%p9803, %r12740, %r1198;
	@%p9803 bra 	$L__BB1_4965;
	add.s64 	%rd83541, %rd10001, 1;
	not.b64 	%rd71212, %rd83540;
	add.s64 	%rd83540, %rd83539, %rd71212;
$L__BB1_4965:
	setp.ne.s64 	%p9804, %rd83540, 0;
	mov.u64 	%rd83539, %rd83540;
	@%p9804 bra 	$L__BB1_4963;
	cvt.u32.u64 	%r1325, %rd83541;
	mov.b64 	%rd83545, 0;
	mov.u64 	%rd83543, %rd5;
$L__BB1_4967:
	shr.u64 	%rd83544, %rd83543, 1;
	add.s64 	%rd10009, %rd83545, %rd83544;
	shl.b64 	%rd71214, %rd10009, 2;
	add.s64 	%rd71215, %rd9668, %rd71214;
	ld.u32 	%r12741, [%rd71215];
	setp.ge.s32 	%p9805, %r12741, %r1176;
	@%p9805 bra 	$L__BB1_4969;
	add.s64 	%rd83545, %rd10009, 1;
	not.b64 	%rd71216, %rd83544;
	add.s64 	%rd83544, %rd83543, %rd71216;
$L__BB1_4969:
	setp.ne.s64 	%p9806, %rd83544, 0;
	mov.u64 	%rd83543, %rd83544;
	@%p9806 bra 	$L__BB1_4967;
	cvt.u32.u64 	%r1326, %rd83545;
	mov.b64 	%rd83549, 0;
	mov.u64 	%rd83547, %rd5;
$L__BB1_4971:
	shr.u64 	%rd83548, %rd83547, 1;
	add.s64 	%rd10017, %rd83549, %rd83548;
	shl.b64 	%rd71218, %rd10017, 2;
	add.s64 	%rd71219, %rd9685, %rd71218;
	ld.u32 	%r12742, [%rd71219];
	setp.ge.s32 	%p9807, %r12742, %r1325;
	@%p9807 bra 	$L__BB1_4973;
	add.s64 	%rd83549, %rd10017, 1;
	not.b64 	%rd71220, %rd83548;
	add.s64 	%rd83548, %rd83547, %rd71220;
$L__BB1_4973:
	setp.ne.s64 	%p9808, %rd83548, 0;
	mov.u64 	%rd83547, %rd83548;
	@%p9808 bra 	$L__BB1_4971;
	cvt.u32.u64 	%r1327, %rd83549;
	mov.b64 	%rd83553, 0;
	mov.u64 	%rd83551, %rd5;
$L__BB1_4975:
	shr.u64 	%rd83552, %rd83551, 1;
	add.s64 	%rd10025, %rd83553, %rd83552;
	shl.b64 	%rd71222, %rd10025, 2;
	add.s64 	%rd71223, %rd9685, %rd71222;
	ld.u32 	%r12743, [%rd71223];
	setp.ge.s32 	%p9809, %r12743, %r1326;
	@%p9809 bra 	$L__BB1_4977;
	add.s64 	%rd83553, %rd10025, 1;
	not.b64 	%rd71224, %rd83552;
	add.s64 	%rd83552, %rd83551, %rd71224;
$L__BB1_4977:
	setp.ne.s64 	%p9810, %rd83552, 0;
	mov.u64 	%rd83551, %rd83552;
	@%p9810 bra 	$L__BB1_4975;
	cvt.u32.u64 	%r1328, %rd83553;
	mov.b64 	%rd83557, 0;
	mov.u64 	%rd83555, %rd5;
$L__BB1_4979:
	shr.u64 	%rd83556, %rd83555, 1;
	add.s64 	%rd10033, %rd83557, %rd83556;
	shl.b64 	%rd71226, %rd10033, 2;
	add.s64 	%rd71227, %rd9702, %rd71226;
	ld.u32 	%r12744, [%rd71227];
	setp.ge.s32 	%p9811, %r12744, %r1327;
	@%p9811 bra 	$L__BB1_4981;
	add.s64 	%rd83557, %rd10033, 1;
	not.b64 	%rd71228, %rd83556;
	add.s64 	%rd83556, %rd83555, %rd71228;
$L__BB1_4981:
	setp.ne.s64 	%p9812, %rd83556, 0;
	mov.u64 	%rd83555, %rd83556;
	@%p9812 bra 	$L__BB1_4979;
	cvt.u32.u64 	%r1329, %rd83557;
	mov.b64 	%rd83561, 0;
	mov.u64 	%rd83559, %rd5;
$L__BB1_4983:
	shr.u64 	%rd83560, %rd83559, 1;
	add.s64 	%rd10041, %rd83561, %rd83560;
	shl.b64 	%rd71230, %rd10041, 2;
	add.s64 	%rd71231, %rd9702, %rd71230;
	ld.u32 	%r12745, [%rd71231];
	setp.ge.s32 	%p9813, %r12745, %r1328;
	@%p9813 bra 	$L__BB1_4985;
	add.s64 	%rd83561, %rd10041, 1;
	not.b64 	%rd71232, %rd83560;
	add.s64 	%rd83560, %rd83559, %rd71232;
$L__BB1_4985:
	setp.ne.s64 	%p9814, %rd83560, 0;
	mov.u64 	%rd83559, %rd83560;
	@%p9814 bra 	$L__BB1_4983;
	cvt.u32.u64 	%r1330, %rd83561;
	mov.b64 	%rd83565, 0;
	mov.u64 	%rd83563, %rd5;
$L__BB1_4987:
	shr.u64 	%rd83564, %rd83563, 1;
	add.s64 	%rd10049, %rd83565, %rd83564;
	shl.b64 	%rd71234, %rd10049, 2;
	add.s64 	%rd71235, %rd9719, %rd71234;
	ld.u32 	%r12746, [%rd71235];
	setp.ge.s32 	%p9815, %r12746, %r1329;
	@%p9815 bra 	$L__BB1_4989;
	add.s64 	%rd83565, %rd10049, 1;
	not.b64 	%rd71236, %rd83564;
	add.s64 	%rd83564, %rd83563, %rd71236;
$L__BB1_4989:
	setp.ne.s64 	%p9816, %rd83564, 0;
	mov.u64 	%rd83563, %rd83564;
	@%p9816 bra 	$L__BB1_4987;
	cvt.u32.u64 	%r1331, %rd83565;
	mov.b64 	%rd83569, 0;
	mov.u64 	%rd83567, %rd5;
$L__BB1_4991:
	shr.u64 	%rd83568, %rd83567, 1;
	add.s64 	%rd10057, %rd83569, %rd83568;
	shl.b64 	%rd71238, %rd10057, 2;
	add.s64 	%rd71239, %rd9719, %rd71238;
	ld.u32 	%r12747, [%rd71239];
	setp.ge.s32 	%p9817, %r12747, %r1330;
	@%p9817 bra 	$L__BB1_4993;
	add.s64 	%rd83569, %rd10057, 1;
	not.b64 	%rd71240, %rd83568;
	add.s64 	%rd83568, %rd83567, %rd71240;
$L__BB1_4993:
	setp.ne.s64 	%p9818, %rd83568, 0;
	mov.u64 	%rd83567, %rd83568;
	@%p9818 bra 	$L__BB1_4991;
	cvt.u32.u64 	%r1332, %rd83569;
	mov.b64 	%rd83573, 0;
	mov.u64 	%rd83571, %rd5;
$L__BB1_4995:
	shr.u64 	%rd83572, %rd83571, 1;
	add.s64 	%rd10065, %rd83573, %rd83572;
	shl.b64 	%rd71242, %rd10065, 2;
	add.s64 	%rd71243, %rd9736, %rd71242;
	ld.u32 	%r12748, [%rd71243];
	setp.ge.s32 	%p9819, %r12748, %r1331;
	@%p9819 bra 	$L__BB1_4997;
	add.s64 	%rd83573, %rd10065, 1;
	not.b64 	%rd71244, %rd83572;
	add.s64 	%rd83572, %rd83571, %rd71244;
$L__BB1_4997:
	setp.ne.s64 	%p9820, %rd83572, 0;
	mov.u64 	%rd83571, %rd83572;
	@%p9820 bra 	$L__BB1_4995;
	cvt.u32.u64 	%r1333, %rd83573;
	mov.b64 	%rd83577, 0;
	mov.u64 	%rd83575, %rd5;
$L__BB1_4999:
	shr.u64 	%rd83576, %rd83575, 1;
	add.s64 	%rd10073, %rd83577, %rd83576;
	shl.b64 	%rd71246, %rd10073, 2;
	add.s64 	%rd71247, %rd9736, %rd71246;
	ld.u32 	%r12749, [%rd71247];
	setp.ge.s32 	%p9821, %r12749, %r1332;
	@%p9821 bra 	$L__BB1_5001;
	add.s64 	%rd83577, %rd10073, 1;
	not.b64 	%rd71248, %rd83576;
	add.s64 	%rd83576, %rd83575, %rd71248;
$L__BB1_5001:
	setp.ne.s64 	%p9822, %rd83576, 0;
	mov.u64 	%rd83575, %rd83576;
	@%p9822 bra 	$L__BB1_4999;
	cvt.u32.u64 	%r1334, %rd83577;
	mov.b64 	%rd83581, 0;
	mov.u64 	%rd83579, %rd5;
$L__BB1_5003:
	shr.u64 	%rd83580, %rd83579, 1;
	add.s64 	%rd10081, %rd83581, %rd83580;
	shl.b64 	%rd71250, %rd10081, 2;
	add.s64 	%rd71251, %rd9753, %rd71250;
	ld.u32 	%r12750, [%rd71251];
	setp.ge.s32 	%p9823, %r12750, %r1333;
	@%p9823 bra 	$L__BB1_5005;
	add.s64 	%rd83581, %rd10081, 1;
	not.b64 	%rd71252, %rd83580;
	add.s64 	%rd83580, %rd83579, %rd71252;
$L__BB1_5005:
	setp.ne.s64 	%p9824, %rd83580, 0;
	mov.u64 	%rd83579, %rd83580;
	@%p9824 bra 	$L__BB1_5003;
	cvt.u32.u64 	%r1335, %rd83581;
	mov.b64 	%rd83585, 0;
	mov.u64 	%rd83583, %rd5;
$L__BB1_5007:
	shr.u64 	%rd83584, %rd83583, 1;
	add.s64 	%rd10089, %rd83585, %rd83584;
	shl.b64 	%rd71254, %rd10089, 2;
	add.s64 	%rd71255, %rd9753, %rd71254;
	ld.u32 	%r12751, [%rd71255];
	setp.ge.s32 	%p9825, %r12751, %r1334;
	@%p9825 bra 	$L__BB1_5009;
	add.s64 	%rd83585, %rd10089, 1;
	not.b64 	%rd71256, %rd83584;
	add.s64 	%rd83584, %rd83583, %rd71256;
$L__BB1_5009:
	setp.ne.s64 	%p9826, %rd83584, 0;
	mov.u64 	%rd83583, %rd83584;
	@%p9826 bra 	$L__BB1_5007;
	cvt.u32.u64 	%r1336, %rd83585;
	mov.b64 	%rd83589, 0;
	mov.u64 	%rd83587, %rd5;
$L__BB1_5011:
	shr.u64 	%rd83588, %rd83587, 1;
	add.s64 	%rd10097, %rd83589, %rd83588;
	shl.b64 	%rd71258, %rd10097, 2;
	add.s64 	%rd71259, %rd9770, %rd71258;
	ld.u32 	%r12752, [%rd71259];
	setp.ge.s32 	%p9827, %r12752, %r1335;
	@%p9827 bra 	$L__BB1_5013;
	add.s64 	%rd83589, %rd10097, 1;
	not.b64 	%rd71260, %rd83588;
	add.s64 	%rd83588, %rd83587, %rd71260;
$L__BB1_5013:
	setp.ne.s64 	%p9828, %rd83588, 0;
	mov.u64 	%rd83587, %rd83588;
	@%p9828 bra 	$L__BB1_5011;
	cvt.u32.u64 	%r1337, %rd83589;
	mov.b64 	%rd83593, 0;
	mov.u64 	%rd83591, %rd5;
$L__BB1_5015:
	shr.u64 	%rd83592, %rd83591, 1;
	add.s64 	%rd10105, %rd83593, %rd83592;
	shl.b64 	%rd71262, %rd10105, 2;
	add.s64 	%rd71263, %rd9770, %rd71262;
	ld.u32 	%r12753, [%rd71263];
	setp.ge.s32 	%p9829, %r12753, %r1336;
	@%p9829 bra 	$L__BB1_5017;
	add.s64 	%rd83593, %rd10105, 1;
	not.b64 	%rd71264, %rd83592;
	add.s64 	%rd83592, %rd83591, %rd71264;
$L__BB1_5017:
	setp.ne.s64 	%p9830, %rd83592, 0;
	mov.u64 	%rd83591, %rd83592;
	@%p9830 bra 	$L__BB1_5015;
	cvt.u32.u64 	%r1338, %rd83593;
	mov.b64 	%rd83597, 0;
	mov.u64 	%rd83595, %rd5;
$L__BB1_5019:
	shr.u64 	%rd83596, %rd83595, 1;
	add.s64 	%rd10113, %rd83597, %rd83596;
	shl.b64 	%rd71266, %rd10113, 2;
	add.s64 	%rd71267, %rd9787, %rd71266;
	ld.u32 	%r12754, [%rd71267];
	setp.ge.s32 	%p9831, %r12754, %r1337;
	@%p9831 bra 	$L__BB1_5021;
	add.s64 	%rd83597, %rd10113, 1;
	not.b64 	%rd71268, %rd83596;
	add.s64 	%rd83596, %rd83595, %rd71268;
$L__BB1_5021:
	setp.ne.s64 	%p9832, %rd83596, 0;
	mov.u64 	%rd83595, %rd83596;
	@%p9832 bra 	$L__BB1_5019;
	cvt.u32.u64 	%r1339, %rd83597;
	mov.b64 	%rd83601, 0;
	mov.u64 	%rd83599, %rd5;
$L__BB1_5023:
	shr.u64 	%rd83600, %rd83599, 1;
	add.s64 	%rd10121, %rd83601, %rd83600;
	shl.b64 	%rd71270, %rd10121, 2;
	add.s64 	%rd71271, %rd9787, %rd71270;
	ld.u32 	%r12755, [%rd71271];
	setp.ge.s32 	%p9833, %r12755, %r1338;
	@%p9833 bra 	$L__BB1_5025;
	add.s64 	%rd83601, %rd10121, 1;
	not.b64 	%rd71272, %rd83600;
	add.s64 	%rd83600, %rd83599, %rd71272;
$L__BB1_5025:
	setp.ne.s64 	%p9834, %rd83600, 0;
	mov.u64 	%rd83599, %rd83600;
	@%p9834 bra 	$L__BB1_5023;
	cvt.u32.u64 	%r1340, %rd83601;
	mov.b64 	%rd83605, 0;
	mov.u64 	%rd83603, %rd5;
$L__BB1_5027:
	shr.u64 	%rd83604, %rd83603, 1;
	add.s64 	%rd10129, %rd83605, %rd83604;
	shl.b64 	%rd71274, %rd10129, 2;
	add.s64 	%rd71275, %rd9804, %rd71274;
	ld.u32 	%r12756, [%rd71275];
	setp.ge.s32 	%p9835, %r12756, %r1339;
	@%p9835 bra 	$L__BB1_5029;
	add.s64 	%rd83605, %rd10129, 1;
	not.b64 	%rd71276, %rd83604;
	add.s64 	%rd83604, %rd83603, %rd71276;
$L__BB1_5029:
	setp.ne.s64 	%p9836, %rd83604, 0;
	mov.u64 	%rd83603, %rd83604;
	@%p9836 bra 	$L__BB1_5027;
	cvt.u32.u64 	%r1341, %rd83605;
	mov.b64 	%rd83609, 0;
	mov.u64 	%rd83607, %rd5;
$L__BB1_5031:
	shr.u64 	%rd83608, %rd83607, 1;
	add.s64 	%rd10137, %rd83609, %rd83608;
	shl.b64 	%rd71278, %rd10137, 2;
	add.s64 	%rd71279, %rd9804, %rd71278;
	ld.u32 	%r12757, [%rd71279];
	setp.ge.s32 	%p9837, %r12757, %r1340;
	@%p9837 bra 	$L__BB1_5033;
	add.s64 	%rd83609, %rd10137, 1;
	not.b64 	%rd71280, %rd83608;
	add.s64 	%rd83608, %rd83607, %rd71280;
$L__BB1_5033:
	setp.ne.s64 	%p9838, %rd83608, 0;
	mov.u64 	%rd83607, %rd83608;
	@%p9838 bra 	$L__BB1_5031;
	cvt.u32.u64 	%r1342, %rd83609;
	mov.b64 	%rd83613, 0;
	mov.u64 	%rd83611, %rd5;
$L__BB1_5035:
	shr.u64 	%rd83612, %rd83611, 1;
	add.s64 	%rd10145, %rd83613, %rd83612;
	shl.b64 	%rd71282, %rd10145, 2;
	add.s64 	%rd71283, %rd9821, %rd71282;
	ld.u32 	%r12758, [%rd71283];
	setp.ge.s32 	%p9839, %r12758, %r1341;
	@%p9839 bra 	$L__BB1_5037;
	add.s64 	%rd83613, %rd10145, 1;
	not.b64 	%rd71284, %rd83612;
	add.s64 	%rd83612, %rd83611, %rd71284;
$L__BB1_5037:
	setp.ne.s64 	%p9840, %rd83612, 0;
	mov.u64 	%rd83611, %rd83612;
	@%p9840 bra 	$L__BB1_5035;
	cvt.u32.u64 	%r1343, %rd83613;
	mov.b64 	%rd83617, 0;
	mov.u64 	%rd83615, %rd5;
$L__BB1_5039:
	shr.u64 	%rd83616, %rd83615, 1;
	add.s64 	%rd10153, %rd83617, %rd83616;
	shl.b64 	%rd71286, %rd10153, 2;
	add.s64 	%rd71287, %rd9821, %rd71286;
	ld.u32 	%r12759, [%rd71287];
	setp.ge.s32 	%p9841, %r12759, %r1342;
	@%p9841 bra 	$L__BB1_5041;
	add.s64 	%rd83617, %rd10153, 1;
	not.b64 	%rd71288, %rd83616;
	add.s64 	%rd83616, %rd83615, %rd71288;
$L__BB1_5041:
	setp.ne.s64 	%p9842, %rd83616, 0;
	mov.u64 	%rd83615, %rd83616;
	@%p9842 bra 	$L__BB1_5039;
	cvt.u32.u64 	%r12760, %rd83617;
	setp.lt.s32 	%p9843, %r1343, %r12760;
	selp.b32 	%r1344, %r1176, %r1198, %p9843;
	selp.b32 	%r1345, %r1198, %r1176, %p9843;
	mov.b64 	%rd83621, 0;
	mov.u64 	%rd83619, %rd5;
$L__BB1_5043:
	shr.u64 	%rd83620, %rd83619, 1;
	add.s64 	%rd10161, %rd83621, %rd83620;
	shl.b64 	%rd71290, %rd10161, 2;
	add.s64 	%rd71291, %rd9668, %rd71290;
	ld.u32 	%r12761, [%rd71291];
	setp.ge.s32 	%p9844, %r12761, %r1029;
	@%p9844 bra 	$L__BB1_5045;
	add.s64 	%rd83621, %rd10161, 1;
	not.b64 	%rd71292, %rd83620;
	add.s64 	%rd83620, %rd83619, %rd71292;
$L__BB1_5045:
	setp.ne.s64 	%p9845, %rd83620, 0;
	mov.u64 	%rd83619, %rd83620;
	@%p9845 bra 	$L__BB1_5043;
	cvt.u32.u64 	%r1346, %rd83621;
	mov.b64 	%rd83625, 0;
	mov.u64 	%rd83623, %rd5;
$L__BB1_5047:
	shr.u64 	%rd83624, %rd83623, 1;
	add.s64 	%rd10169, %rd83625, %rd83624;
	shl.b64 	%rd71294, %rd10169, 2;
	add.s64 	%rd71295, %rd9668, %rd71294;
	ld.u32 	%r12762, [%rd71295];
	setp.ge.s32 	%p9846, %r12762, %r1197;
	@%p9846 bra 	$L__BB1_5049;
	add.s64 	%rd83625, %rd10169, 1;
	not.b64 	%rd71296, %rd83624;
	add.s64 	%rd83624, %rd83623, %rd71296;
$L__BB1_5049:
	setp.ne.s64 	%p9847, %rd83624, 0;
	mov.u64 	%rd83623, %rd83624;
	@%p9847 bra 	$L__BB1_5047;
	cvt.u32.u64 	%r1347, %rd83625;
	mov.b64 	%rd83629, 0;
	mov.u64 	%rd83627, %rd5;
$L__BB1_5051:
	shr.u64 	%rd83628, %rd83627, 1;
	add.s64 	%rd10177, %rd83629, %rd83628;
	shl.b64 	%rd71298, %rd10177, 2;
	add.s64 	%rd71299, %rd9685, %rd71298;
	ld.u32 	%r12763, [%rd71299];
	setp.ge.s32 	%p9848, %r12763, %r1346;
	@%p9848 bra 	$L__BB1_5053;
	add.s64 	%rd83629, %rd10177, 1;
	not.b64 	%rd71300, %rd83628;
	add.s64 	%rd83628, %rd83627, %rd71300;
$L__BB1_5053:
	setp.ne.s64 	%p9849, %rd83628, 0;
	mov.u64 	%rd83627, %rd83628;
	@%p9849 bra 	$L__BB1_5051;
	cvt.u32.u64 	%r1348, %rd83629;
	mov.b64 	%rd83633, 0;
	mov.u64 	%rd83631, %rd5;
$L__BB1_5055:
	shr.u64 	%rd83632, %rd83631, 1;
	add.s64 	%rd10185, %rd83633, %rd83632;
	shl.b64 	%rd71302, %rd10185, 2;
	add.s64 	%rd71303, %rd9685, %rd71302;
	ld.u32 	%r12764, [%rd71303];
	setp.ge.s32 	%p9850, %r12764, %r1347;
	@%p9850 bra 	$L__BB1_5057;
	add.s64 	%rd83633, %rd10185, 1;
	not.b64 	%rd71304, %rd83632;
	add.s64 	%rd83632, %rd83631, %rd71304;
$L__BB1_5057:
	setp.ne.s64 	%p9851, %rd83632, 0;
	mov.u64 	%rd83631, %rd83632;
	@%p9851 bra 	$L__BB1_5055;
	cvt.u32.u64 	%r1349, %rd83633;
	mov.b64 	%rd83637, 0;
	mov.u64 	%rd83635, %rd5;
$L__BB1_5059:
	shr.u64 	%rd83636, %rd83635, 1;
	add.s64 	%rd10193, %rd83637, %rd83636;
	shl.b64 	%rd71306, %rd10193, 2;
	add.s64 	%rd71307, %rd9702, %rd71306;
	ld.u32 	%r12765, [%rd71307];
	setp.ge.s32 	%p9852, %r12765, %r1348;
	@%p9852 bra 	$L__BB1_5061;
	add.s64 	%rd83637, %rd10193, 1;
	not.b64 	%rd71308, %rd83636;
	add.s64 	%rd83636, %rd83635, %rd71308;
$L__BB1_5061:
	setp.ne.s64 	%p9853, %rd83636, 0;
	mov.u64 	%rd83635, %rd83636;
	@%p9853 bra 	$L__BB1_5059;
	cvt.u32.u64 	%r1350, %rd83637;
	mov.b64 	%rd83641, 0;
	mov.u64 	%rd83639, %rd5;
$L__BB1_5063:
	shr.u64 	%rd83640, %rd83639, 1;
	add.s64 	%rd10201, %rd83641, %rd83640;
	shl.b64 	%rd71310, %rd10201, 2;
	add.s64 	%rd71311, %rd9702, %rd71310;
	ld.u32 	%r12766, [%rd71311];
	setp.ge.s32 	%p9854, %r12766, %r1349;
	@%p9854 bra 	$L__BB1_5065;
	add.s64 	%rd83641, %rd10201, 1;
	not.b64 	%rd71312, %rd83640;
	add.s64 	%rd83640, %rd83639, %rd71312;
$L__BB1_5065:
	setp.ne.s64 	%p9855, %rd83640, 0;
	mov.u64 	%rd83639, %rd83640;
	@%p9855 bra 	$L__BB1_5063;
	cvt.u32.u64 	%r1351, %rd83641;
	mov.b64 	%rd83645, 0;
	mov.u64 	%rd83643, %rd5;
$L__BB1_5067:
	shr.u64 	%rd83644, %rd83643, 1;
	add.s64 	%rd10209, %rd83645, %rd83644;
	shl.b64 	%rd71314, %rd10209, 2;
	add.s64 	%rd71315, %rd9719, %rd71314;
	ld.u32 	%r12767, [%rd71315];
	setp.ge.s32 	%p9856, %r12767, %r1350;
	@%p9856 bra 	$L__BB1_5069;
	add.s64 	%rd83645, %rd10209, 1;
	not.b64 	%rd71316, %rd83644;
	add.s64 	%rd83644, %rd83643, %rd71316;
$L__BB1_5069:
	setp.ne.s64 	%p9857, %rd83644, 0;
	mov.u64 	%rd83643, %rd83644;
	@%p9857 bra 	$L__BB1_5067;
	cvt.u32.u64 	%r1352, %rd83645;
	mov.b64 	%rd83649, 0;
	mov.u64 	%rd83647, %rd5;
$L__BB1_5071:
	shr.u64 	%rd83648, %rd83647, 1;
	add.s64 	%rd10217, %rd83649, %rd83648;
	shl.b64 	%rd71318, %rd10217, 2;
	add.s64 	%rd71319, %rd9719, %rd71318;
	ld.u32 	%r12768, [%rd71319];
	setp.ge.s32 	%p9858, %r12768, %r1351;
	@%p9858 bra 	$L__BB1_5073;
	add.s64 	%rd83649, %rd10217, 1;
	not.b64 	%rd71320, %rd83648;
	add.s64 	%rd83648, %rd83647, %rd71320;
$L__BB1_5073:
	setp.ne.s64 	%p9859, %rd83648, 0;
	mov.u64 	%rd83647, %rd83648;
	@%p9859 bra 	$L__BB1_5071;
	cvt.u32.u64 	%r1353, %rd83649;
	mov.b64 	%rd83653, 0;
	mov.u64 	%rd83651, %rd5;
$L__BB1_5075:
	shr.u64 	%rd83652, %rd83651, 1;
	add.s64 	%rd10225, %rd83653, %rd83652;
	shl.b64 	%rd71322, %rd10225, 2;
	add.s64 	%rd71323, %rd9736, %rd71322;
	ld.u32 	%r12769, [%rd71323];
	setp.ge.s32 	%p9860, %r12769, %r1352;
	@%p9860 bra 	$L__BB1_5077;
	add.s64 	%rd83653, %rd10225, 1;
	not.b64 	%rd71324, %rd83652;
	add.s64 	%rd83652, %rd83651, %rd71324;
$L__BB1_5077:
	setp.ne.s64 	%p9861, %rd83652, 0;
	mov.u64 	%rd83651, %rd83652;
	@%p9861 bra 	$L__BB1_5075;
	cvt.u32.u64 	%r1354, %rd83653;
	mov.b64 	%rd83657, 0;
	mov.u64 	%rd83655, %rd5;
$L__BB1_5079:
	shr.u64 	%rd83656, %rd83655, 1;
	add.s64 	%rd10233, %rd83657, %rd83656;
	shl.b64 	%rd71326, %rd10233, 2;
	add.s64 	%rd71327, %rd9736, %rd71326;
	ld.u32 	%r12770, [%rd71327];
	setp.ge.s32 	%p9862, %r12770, %r1353;
	@%p9862 bra 	$L__BB1_5081;
	add.s64 	%rd83657, %rd10233, 1;
	not.b64 	%rd71328, %rd83656;
	add.s64 	%rd83656, %rd83655, %rd71328;
$L__BB1_5081:
	setp.ne.s64 	%p9863, %rd83656, 0;
	mov.u64 	%rd83655, %rd83656;
	@%p9863 bra 	$L__BB1_5079;
	cvt.u32.u64 	%r1355, %rd83657;
	mov.b64 	%rd83661, 0;
	mov.u64 	%rd83659, %rd5;
$L__BB1_5083:
	shr.u64 	%rd83660, %rd83659, 1;
	add.s64 	%rd10241, %rd83661, %rd83660;
	shl.b64 	%rd71330, %rd10241, 2;
	add.s64 	%rd71331, %rd9753, %rd71330;
	ld.u32 	%r12771, [%rd71331];
	setp.ge.s32 	%p9864, %r12771, %r1354;
	@%p9864 bra 	$L__BB1_5085;
	add.s64 	%rd83661, %rd10241, 1;
	not.b64 	%rd71332, %rd83660;
	add.s64 	%rd83660, %rd83659, %rd71332;
$L__BB1_5085:
	setp.ne.s64 	%p9865, %rd83660, 0;
	mov.u64 	%rd83659, %rd83660;
	@%p9865 bra 	$L__BB1_5083;
	cvt.u32.u64 	%r1356, %rd83661;
	mov.b64 	%rd83665, 0;
	mov.u64 	%rd83663, %rd5;
$L__BB1_5087:
	shr.u64 	%rd83664, %rd83663, 1;
	add.s64 	%rd10249, %rd83665, %rd83664;
	shl.b64 	%rd71334, %rd10249, 2;
	add.s64 	%rd71335, %rd9753, %rd71334;
	ld.u32 	%r12772, [%rd71335];
	setp.ge.s32 	%p9866, %r12772, %r1355;
	@%p9866 bra 	$L__BB1_5089;
	add.s64 	%rd83665, %rd10249, 1;
	not.b64 	%rd71336, %rd83664;
	add.s64 	%rd83664, %rd83663, %rd71336;
$L__BB1_5089:
	setp.ne.s64 	%p9867, %rd83664, 0;
	mov.u64 	%rd83663, %rd83664;
	@%p9867 bra 	$L__BB1_5087;
	cvt.u32.u64 	%r1357, %rd83665;
	mov.b64 	%rd83669, 0;
	mov.u64 	%rd83667, %rd5;
$L__BB1_5091:
	shr.u64 	%rd83668, %rd83667, 1;
	add.s64 	%rd10257, %rd83669, %rd83668;
	shl.b64 	%rd71338, %rd10257, 2;
	add.s64 	%rd71339, %rd9770, %rd71338;
	ld.u32 	%r12773, [%rd71339];
	setp.ge.s32 	%p9868, %r12773, %r1356;
	@%p9868 bra 	$L__BB1_5093;
	add.s64 	%rd83669, %rd10257, 1;
	not.b64 	%rd71340, %rd83668;
	add.s64 	%rd83668, %rd83667, %rd71340;
$L__BB1_5093:
	setp.ne.s64 	%p9869, %rd83668, 0;
	mov.u64 	%rd83667, %rd83668;
	@%p9869 bra 	$L__BB1_5091;
	cvt.u32.u64 	%r1358, %rd83669;
	mov.b64 	%rd83673, 0;
	mov.u64 	%rd83671, %rd5;
$L__BB1_5095:
	shr.u64 	%rd83672, %rd83671, 1;
	add.s64 	%rd10265, %rd83673, %rd83672;
	shl.b64 	%rd71342, %rd10265, 2;
	add.s64 	%rd71343, %rd9770, %rd71342;
	ld.u32 	%r12774, [%rd71343];
	setp.ge.s32 	%p9870, %r12774, %r1357;
	@%p9870 bra 	$L__BB1_5097;
	add.s64 	%rd83673, %rd10265, 1;
	not.b64 	%rd71344, %rd83672;
	add.s64 	%rd83672, %rd83671, %rd71344;
$L__BB1_5097:
	setp.ne.s64 	%p9871, %rd83672, 0;
	mov.u64 	%rd83671, %rd83672;
	@%p9871 bra 	$L__BB1_5095;
	cvt.u32.u64 	%r1359, %rd83673;
	mov.b64 	%rd83677, 0;
	mov.u64 	%rd83675, %rd5;
$L__BB1_5099:
	shr.u64 	%rd83676, %rd83675, 1;
	add.s64 	%rd10273, %rd83677, %rd83676;
	shl.b64 	%rd71346, %rd10273, 2;
	add.s64 	%rd71347, %rd9787, %rd71346;
	ld.u32 	%r12775, [%rd71347];
	setp.ge.s32 	%p9872, %r12775, %r1358;
	@%p9872 bra 	$L__BB1_5101;
	add.s64 	%rd83677, %rd10273, 1;
	not.b64 	%rd71348, %rd83676;
	add.s64 	%rd83676, %rd83675, %rd71348;
$L__BB1_5101:
	setp.ne.s64 	%p9873, %rd83676, 0;
	mov.u64 	%rd83675, %rd83676;
	@%p9873 bra 	$L__BB1_5099;
	cvt.u32.u64 	%r1360, %rd83677;
	mov.b64 	%rd83681, 0;
	mov.u64 	%rd83679, %rd5;
$L__BB1_5103:
	shr.u64 	%rd83680, %rd83679, 1;
	add.s64 	%rd10281, %rd83681, %rd83680;
	shl.b64 	%rd71350, %rd10281, 2;
	add.s64 	%rd71351, %rd9787, %rd71350;
	ld.u32 	%r12776, [%rd71351];
	setp.ge.s32 	%p9874, %r12776, %r1359;
	@%p9874 bra 	$L__BB1_5105;
	add.s64 	%rd83681, %rd10281, 1;
	not.b64 	%rd71352, %rd83680;
	add.s64 	%rd83680, %rd83679, %rd71352;
$L__BB1_5105:
	setp.ne.s64 	%p9875, %rd83680, 0;
	mov.u64 	%rd83679, %rd83680;
	@%p9875 bra 	$L__BB1_5103;
	cvt.u32.u64 	%r1361, %rd83681;
	mov.b64 	%rd83685, 0;
	mov.u64 	%rd83683, %rd5;
$L__BB1_5107:
	shr.u64 	%rd83684, %rd83683, 1;
	add.s64 	%rd10289, %rd83685, %rd83684;
	shl.b64 	%rd71354, %rd10289, 2;
	add.s64 	%rd71355, %rd9804, %rd71354;
	ld.u32 	%r12777, [%rd71355];
	setp.ge.s32 	%p9876, %r12777, %r1360;
	@%p9876 bra 	$L__BB1_5109;
	add.s64 	%rd83685, %rd10289, 1;
	not.b64 	%rd71356, %rd83684;
	add.s64 	%rd83684, %rd83683, %rd71356;
$L__BB1_5109:
	setp.ne.s64 	%p9877, %rd83684, 0;
	mov.u64 	%rd83683, %rd83684;
	@%p9877 bra 	$L__BB1_5107;
	cvt.u32.u64 	%r1362, %rd83685;
	mov.b64 	%rd83689, 0;
	mov.u64 	%rd83687, %rd5;
$L__BB1_5111:
	shr.u64 	%rd83688, %rd83687, 1;
	add.s64 	%rd10297, %rd83689, %rd83688;
	shl.b64 	%rd71358, %rd10297, 2;
	add.s64 	%rd71359, %rd9804, %rd71358;
	ld.u32 	%r12778, [%rd71359];
	setp.ge.s32 	%p9878, %r12778, %r1361;
	@%p9878 bra 	$L__BB1_5113;
	add.s64 	%rd83689, %rd10297, 1;
	not.b64 	%rd71360, %rd83688;
	add.s64 	%rd83688, %rd83687, %rd71360;
$L__BB1_5113:
	setp.ne.s64 	%p9879, %rd83688, 0;
	mov.u64 	%rd83687, %rd83688;
	@%p9879 bra 	$L__BB1_5111;
	cvt.u32.u64 	%r1363, %rd83689;
	mov.b64 	%rd83693, 0;
	mov.u64 	%rd83691, %rd5;
$L__BB1_5115:
	shr.u64 	%rd83692, %rd83691, 1;
	add.s64 	%rd10305, %rd83693, %rd83692;
	shl.b64 	%rd71362, %rd10305, 2;
	add.s64 	%rd71363, %rd9821, %rd71362;
	ld.u32 	%r12779, [%rd71363];
	setp.ge.s32 	%p9880, %r12779, %r1362;
	@%p9880 bra 	$L__BB1_5117;
	add.s64 	%rd83693, %rd10305, 1;
	not.b64 	%rd71364, %rd83692;
	add.s64 	%rd83692, %rd83691, %rd71364;
$L__BB1_5117:
	setp.ne.s64 	%p9881, %rd83692, 0;
	mov.u64 	%rd83691, %rd83692;
	@%p9881 bra 	$L__BB1_5115;
	cvt.u32.u64 	%r1364, %rd83693;
	mov.b64 	%rd83697, 0;
	mov.u64 	%rd83695, %rd5;
$L__BB1_5119:
	shr.u64 	%rd83696, %rd83695, 1;
	add.s64 	%rd10313, %rd83697, %rd83696;
	shl.b64 	%rd71366, %rd10313, 2;
	add.s64 	%rd71367, %rd9821, %rd71366;
	ld.u32 	%r12780, [%rd71367];
	setp.ge.s32 	%p9882, %r12780, %r1363;
	@%p9882 bra 	$L__BB1_5121;
	add.s64 	%rd83697, %rd10313, 1;
	not.b64 	%rd71368, %rd83696;
	add.s64 	%rd83696, %rd83695, %rd71368;
$L__BB1_5121:
	setp.ne.s64 	%p9883, %rd83696, 0;
	mov.u64 	%rd83695, %rd83696;
	@%p9883 bra 	$L__BB1_5119;
	cvt.u32.u64 	%r12781, %rd83697;
	setp.lt.s32 	%p9884, %r1364, %r12781;
	selp.b32 	%r1365, %r1197, %r1029, %p9884;
	selp.b32 	%r1366, %r1029, %r1197, %p9884;
	mov.b64 	%rd83701, 0;
	mov.u64 	%rd83699, %rd5;
$L__BB1_5123:
	shr.u64 	%rd83700, %rd83699, 1;
	add.s64 	%rd10321, %rd83701, %rd83700;
	shl.b64 	%rd71370, %rd10321, 2;
	add.s64 	%rd71371, %rd9668, %rd71370;
	ld.u32 	%r12782, [%rd71371];
	setp.ge.s32 	%p9885, %r12782, %r1219;
	@%p9885 bra 	$L__BB1_5125;
	add.s64 	%rd83701, %rd10321, 1;
	not.b64 	%rd71372, %rd83700;
	add.s64 	%rd83700, %rd83699, %rd71372;
$L__BB1_5125:
	setp.ne.s64 	%p9886, %rd83700, 0;
	mov.u64 	%rd83699, %rd83700;
	@%p9886 bra 	$L__BB1_5123;
	cvt.u32.u64 	%r1367, %rd83701;
	mov.b64 	%rd83705, 0;
	mov.u64 	%rd83703, %rd5;
$L__BB1_5127:
	shr.u64 	%rd83704, %rd83703, 1;
	add.s64 	%rd10329, %rd83705, %rd83704;
	shl.b64 	%rd71374, %rd10329, 2;
	add.s64 	%rd71375, %rd9668, %rd71374;
	ld.u32 	%r12783, [%rd71375];
	setp.ge.s32 	%p9887, %r12783, %r1051;
	@%p9887 bra 	$L__BB1_5129;
	add.s64 	%rd83705, %rd10329, 1;
	not.b64 	%rd71376, %rd83704;
	add.s64 	%rd83704, %rd83703, %rd71376;
$L__BB1_5129:
	setp.ne.s64 	%p9888, %rd83704, 0;
	mov.u64 	%rd83703, %rd83704;
	@%p9888 bra 	$L__BB1_5127;
	cvt.u32.u64 	%r1368, %rd83705;
	mov.b64 	%rd83709, 0;
	mov.u64 	%rd83707, %rd5;
$L__BB1_5131:
	shr.u64 	%rd83708, %rd83707, 1;
	add.s64 	%rd10337, %rd83709, %rd83708;
	shl.b64 	%rd71378, %rd10337, 2;
	add.s64 	%rd71379, %rd9685, %rd71378;
	ld.u32 	%r12784, [%rd71379];
	setp.ge.s32 	%p9889, %r12784, %r1367;
	@%p9889 bra 	$L__BB1_5133;
	add.s64 	%rd83709, %rd10337, 1;
	not.b64 	%rd71380, %rd83708;
	add.s64 	%rd83708, %rd83707, %rd71380;
$L__BB1_5133:
	setp.ne.s64 	%p9890, %rd83708, 0;
	mov.u64 	%rd83707, %rd83708;
	@%p9890 bra 	$L__BB1_5131;
	cvt.u32.u64 	%r1369, %rd83709;
	mov.b64 	%rd83713, 0;
	mov.u64 	%rd83711, %rd5;
$L__BB1_5135:
	shr.u64 	%rd83712, %rd83711, 1;
	add.s64 	%rd10345, %rd83713, %rd83712;
	shl.b64 	%rd71382, %rd10345, 2;
	add.s64 	%rd71383, %rd9685, %rd71382;
	ld.u32 	%r12785, [%rd71383];
	setp.ge.s32 	%p9891, %r12785, %r1368;
	@%p9891 bra 	$L__BB1_5137;
	add.s64 	%rd83713, %rd10345, 1;
	not.b64 	%rd71384, %rd83712;
	add.s64 	%rd83712, %rd83711, %rd71384;
$L__BB1_5137:
	setp.ne.s64 	%p9892, %rd83712, 0;
	mov.u64 	%rd83711, %rd83712;
	@%p9892 bra 	$L__BB1_5135;
	cvt.u32.u64 	%r1370, %rd83713;
	mov.b64 	%rd83717, 0;
	mov.u64 	%rd83715, %rd5;
$L__BB1_5139:
	shr.u64 	%rd83716, %rd83715, 1;
	add.s64 	%rd10353, %rd83717, %rd83716;
	shl.b64 	%rd71386, %rd10353, 2;
	add.s64 	%rd71387, %rd9702, %rd71386;
	ld.u32 	%r12786, [%rd71387];
	setp.ge.s32 	%p9893, %r12786, %r1369;
	@%p9893 bra 	$L__BB1_5141;
	add.s64 	%rd83717, %rd10353, 1;
	not.b64 	%rd71388, %rd83716;
	add.s64 	%rd83716, %rd83715, %rd71388;
$L__BB1_5141:
	setp.ne.s64 	%p9894, %rd83716, 0;
	mov.u64 	%rd83715, %rd83716;
	@%p9894 bra 	$L__BB1_5139;
	cvt.u32.u64 	%r1371, %rd83717;
	mov.b64 	%rd83721, 0;
	mov.u64 	%rd83719, %rd5;
$L__BB1_5143:
	shr.u64 	%rd83720, %rd83719, 1;
	add.s64 	%rd10361, %rd83721, %rd83720;
	shl.b64 	%rd71390, %rd10361, 2;
	add.s64 	%rd71391, %rd9702, %rd71390;
	ld.u32 	%r12787, [%rd71391];
	setp.ge.s32 	%p9895, %r12787, %r1370;
	@%p9895 bra 	$L__BB1_5145;
	add.s64 	%rd83721, %rd10361, 1;
	not.b64 	%rd71392, %rd83720;
	add.s64 	%rd83720, %rd83719, %rd71392;
$L__BB1_5145:
	setp.ne.s64 	%p9896, %rd83720, 0;
	mov.u64 	%rd83719, %rd83720;
	@%p9896 bra 	$L__BB1_5143;
	cvt.u32.u64 	%r1372, %rd83721;
	mov.b64 	%rd83725, 0;
	mov.u64 	%rd83723, %rd5;
$L__BB1_5147:
	shr.u64 	%rd83724, %rd83723, 1;
	add.s64 	%rd10369, %rd83725, %rd83724;
	shl.b64 	%rd71394, %rd10369, 2;
	add.s64 	%rd71395, %rd9719, %rd71394;
	ld.u32 	%r12788, [%rd71395];
	setp.ge.s32 	%p9897, %r12788, %r1371;
	@%p9897 bra 	$L__BB1_5149;
	add.s64 	%rd83725, %rd10369, 1;
	not.b64 	%rd71396, %rd83724;
	add.s64 	%rd83724, %rd83723, %rd71396;
$L__BB1_5149:
	setp.ne.s64 	%p9898, %rd83724, 0;
	mov.u64 	%rd83723, %rd83724;
	@%p9898 bra 	$L__BB1_5147;
	cvt.u32.u64 	%r1373, %rd83725;
	mov.b64 	%rd83729, 0;
	mov.u64 	%rd83727, %rd5;
$L__BB1_5151:
	shr.u64 	%rd83728, %rd83727, 1;
	add.s64 	%rd10377, %rd83729, %rd83728;
	shl.b64 	%rd71398, %rd10377, 2;
	add.s64 	%rd71399, %rd9719, %rd71398;
	ld.u32 	%r12789, [%rd71399];
	setp.ge.s32 	%p9899, %r12789, %r1372;
	@%p9899 bra 	$L__BB1_5153;
	add.s64 	%rd83729, %rd10377, 1;
	not.b64 	%rd71400, %rd83728;
	add.s64 	%rd83728, %rd83727, %rd71400;
$L__BB1_5153:
	setp.ne.s64 	%p9900, %rd83728, 0;
	mov.u64 	%rd83727, %rd83728;
	@%p9900 bra 	$L__BB1_5151;
	cvt.u32.u64 	%r1374, %rd83729;
	mov.b64 	%rd83733, 0;
	mov.u64 	%rd83731, %rd5;
$L__BB1_5155:
	shr.u64 	%rd83732, %rd83731, 1;
	add.s64 	%rd10385, %rd83733, %rd83732;
	shl.b64 	%rd71402, %rd10385, 2;
	add.s64 	%rd71403, %rd9736, %rd71402;
	ld.u32 	%r12790, [%rd71403];
	setp.ge.s32 	%p9901, %r12790, %r1373;
	@%p9901 bra 	$L__BB1_5157;
	add.s64 	%rd83733, %rd10385, 1;
	not.b64 	%rd71404, %rd83732;
	add.s64 	%rd83732, %rd83731, %rd71404;
$L__BB1_5157:
	setp.ne.s64 	%p9902, %rd83732, 0;
	mov.u64 	%rd83731, %rd83732;
	@%p9902 bra 	$L__BB1_5155;
	cvt.u32.u64 	%r1375, %rd83733;
	mov.b64 	%rd83737, 0;
	mov.u64 	%rd83735, %rd5;
$L__BB1_5159:
	shr.u64 	%rd83736, %rd83735, 1;
	add.s64 	%rd10393, %rd83737, %rd83736;
	shl.b64 	%rd71406, %rd10393, 2;
	add.s64 	%rd71407, %rd9736, %rd71406;
	ld.u32 	%r12791, [%rd71407];
	setp.ge.s32 	%p9903, %r12791, %r1374;
	@%p9903 bra 	$L__BB1_5161;
	add.s64 	%rd83737, %rd10393, 1;
	not.b64 	%rd71408, %rd83736;
	add.s64 	%rd83736, %rd83735, %rd71408;
$L__BB1_5161:
	setp.ne.s64 	%p9904, %rd83736, 0;
	mov.u64 	%rd83735, %rd83736;
	@%p9904 bra 	$L__BB1_5159;
	cvt.u32.u64 	%r1376, %rd83737;
	mov.b64 	%rd83741, 0;
	mov.u64 	%rd83739, %rd5;
$L__BB1_5163:
	shr.u64 	%rd83740, %rd83739, 1;
	add.s64 	%rd10401, %rd83741, %rd83740;
	shl.b64 	%rd71410, %rd10401, 2;
	add.s64 	%rd71411, %rd9753, %rd71410;
	ld.u32 	%r12792, [%rd71411];
	setp.ge.s32 	%p9905, %r12792, %r1375;
	@%p9905 bra 	$L__BB1_5165;
	add.s64 	%rd83741, %rd10401, 1;
	not.b64 	%rd71412, %rd83740;
	add.s64 	%rd83740, %rd83739, %rd71412;
$L__BB1_5165:
	setp.ne.s64 	%p9906, %rd83740, 0;
	mov.u64 	%rd83739, %rd83740;
	@%p9906 bra 	$L__BB1_5163;
	cvt.u32.u64 	%r1377, %rd83741;
	mov.b64 	%rd83745, 0;
	mov.u64 	%rd83743, %rd5;
$L__BB1_5167:
	shr.u64 	%rd83744, %rd83743, 1;
	add.s64 	%rd10409, %rd83745, %rd83744;
	shl.b64 	%rd71414, %rd10409, 2;
	add.s64 	%rd71415, %rd9753, %rd71414;
	ld.u32 	%r12793, [%rd71415];
	setp.ge.s32 	%p9907, %r12793, %r1376;
	@%p9907 bra 	$L__BB1_5169;
	add.s64 	%rd83745, %rd10409, 1;
	not.b64 	%rd71416, %rd83744;
	add.s64 	%rd83744, %rd83743, %rd71416;
$L__BB1_5169:
	setp.ne.s64 	%p9908, %rd83744, 0;
	mov.u64 	%rd83743, %rd83744;
	@%p9908 bra 	$L__BB1_5167;
	cvt.u32.u64 	%r1378, %rd83745;
	mov.b64 	%rd83749, 0;
	mov.u64 	%rd83747, %rd5;
$L__BB1_5171:
	shr.u64 	%rd83748, %rd83747, 1;
	add.s64 	%rd10417, %rd83749, %rd83748;
	shl.b64 	%rd71418, %rd10417, 2;
	add.s64 	%rd71419, %rd9770, %rd71418;
	ld.u32 	%r12794, [%rd71419];
	setp.ge.s32 	%p9909, %r12794, %r1377;
	@%p9909 bra 	$L__BB1_5173;
	add.s64 	%rd83749, %rd10417, 1;
	not.b64 	%rd71420, %rd83748;
	add.s64 	%rd83748, %rd83747, %rd71420;
$L__BB1_5173:
	setp.ne.s64 	%p9910, %rd83748, 0;
	mov.u64 	%rd83747, %rd83748;
	@%p9910 bra 	$L__BB1_5171;
	cvt.u32.u64 	%r1379, %rd83749;
	mov.b64 	%rd83753, 0;
	mov.u64 	%rd83751, %rd5;
$L__BB1_5175:
	shr.u64 	%rd83752, %rd83751, 1;
	add.s64 	%rd10425, %rd83753, %rd83752;
	shl.b64 	%rd71422, %rd10425, 2;
	add.s64 	%rd71423, %rd9770, %rd71422;
	ld.u32 	%r12795, [%rd71423];
	setp.ge.s32 	%p9911, %r12795, %r1378;
	@%p9911 bra 	$L__BB1_5177;
	add.s64 	%rd83753, %rd10425, 1;
	not.b64 	%rd71424, %rd83752;
	add.s64 	%rd83752, %rd83751, %rd71424;
$L__BB1_5177:
	setp.ne.s64 	%p9912, %rd83752, 0;
	mov.u64 	%rd83751, %rd83752;
	@%p9912 bra 	$L__BB1_5175;
	cvt.u32.u64 	%r1380, %rd83753;
	mov.b64 	%rd83757, 0;
	mov.u64 	%rd83755, %rd5;
$L__BB1_5179:
	shr.u64 	%rd83756, %rd83755, 1;
	add.s64 	%rd10433, %rd83757, %rd83756;
	shl.b64 	%rd71426, %rd10433, 2;
	add.s64 	%rd71427, %rd9787, %rd71426;
	ld.u32 	%r12796, [%rd71427];
	setp.ge.s32 	%p9913, %r12796, %r1379;
	@%p9913 bra 	$L__BB1_5181;
	add.s64 	%rd83757, %rd10433, 1;
	not.b64 	%rd71428, %rd83756;
	add.s64 	%rd83756, %rd83755, %rd71428;
$L__BB1_5181:
	setp.ne.s64 	%p9914, %rd83756, 0;
	mov.u64 	%rd83755, %rd83756;
	@%p9914 bra 	$L__BB1_5179;
	cvt.u32.u64 	%r1381, %rd83757;
	mov.b64 	%rd83761, 0;
	mov.u64 	%rd83759, %rd5;
$L__BB1_5183:
	shr.u64 	%rd83760, %rd83759, 1;
	add.s64 	%rd10441, %rd83761, %rd83760;
	shl.b64 	%rd71430, %rd10441, 2;
	add.s64 	%rd71431, %rd9787, %rd71430;
	ld.u32 	%r12797, [%rd71431];
	setp.ge.s32 	%p9915, %r12797, %r1380;
	@%p9915 bra 	$L__BB1_5185;
	add.s64 	%rd83761, %rd10441, 1;
	not.b64 	%rd71432, %rd83760;
	add.s64 	%rd83760, %rd83759, %rd71432;
$L__BB1_5185:
	setp.ne.s64 	%p9916, %rd83760, 0;
	mov.u64 	%rd83759, %rd83760;
	@%p9916 bra 	$L__BB1_5183;
	cvt.u32.u64 	%r1382, %rd83761;
	mov.b64 	%rd83765, 0;
	mov.u64 	%rd83763, %rd5;
$L__BB1_5187:
	shr.u64 	%rd83764, %rd83763, 1;
	add.s64 	%rd10449, %rd83765, %rd83764;
	shl.b64 	%rd71434, %rd10449, 2;
	add.s64 	%rd71435, %rd9804, %rd71434;
	ld.u32 	%r12798, [%rd71435];
	setp.ge.s32 	%p9917, %r12798, %r1381;
	@%p9917 bra 	$L__BB1_5189;
	add.s64 	%rd83765, %rd10449, 1;
	not.b64 	%rd71436, %rd83764;
	add.s64 	%rd83764, %rd83763, %rd71436;
$L__BB1_5189:
	setp.ne.s64 	%p9918, %rd83764, 0;
	mov.u64 	%rd83763, %rd83764;
	@%p9918 bra 	$L__BB1_5187;
	cvt.u32.u64 	%r1383, %rd83765;
	mov.b64 	%rd83769, 0;
	mov.u64 	%rd83767, %rd5;
$L__BB1_5191:
	shr.u64 	%rd83768, %rd83767, 1;
	add.s64 	%rd10457, %rd83769, %rd83768;
	shl.b64 	%rd71438, %rd10457, 2;
	add.s64 	%rd71439, %rd9804, %rd71438;
	ld.u32 	%r12799, [%rd71439];
	setp.ge.s32 	%p9919, %r12799, %r1382;
	@%p9919 bra 	$L__BB1_5193;
	add.s64 	%rd83769, %rd10457, 1;
	not.b64 	%rd71440, %rd83768;
	add.s64 	%rd83768, %rd83767, %rd71440;
$L__BB1_5193:
	setp.ne.s64 	%p9920, %rd83768, 0;
	mov.u64 	%rd83767, %rd83768;
	@%p9920 bra 	$L__BB1_5191;
	cvt.u32.u64 	%r1384, %rd83769;
	mov.b64 	%rd83773, 0;
	mov.u64 	%rd83771, %rd5;
$L__BB1_5195:
	shr.u64 	%rd83772, %rd83771, 1;
	add.s64 	%rd10465, %rd83773, %rd83772;
	shl.b64 	%rd71442, %rd10465, 2;
	add.s64 	%rd71443, %rd9821, %rd71442;
	ld.u32 	%r12800, [%rd71443];
	setp.ge.s32 	%p9921, %r12800, %r1383;
	@%p9921 bra 	$L__BB1_5197;
	add.s64 	%rd83773, %rd10465, 1;
	not.b64 	%rd71444, %rd83772;
	add.s64 	%rd83772, %rd83771, %rd71444;
$L__BB1_5197:
	setp.ne.s64 	%p9922, %rd83772, 0;
	mov.u64 	%rd83771, %rd83772;
	@%p9922 bra 	$L__BB1_5195;
	cvt.u32.u64 	%r1385, %rd83773;
	mov.b64 	%rd83777, 0;
	mov.u64 	%rd83775, %rd5;
$L__BB1_5199:
	shr.u64 	%rd83776, %rd83775, 1;
	add.s64 	%rd10473, %rd83777, %rd83776;
	shl.b64 	%rd71446, %rd10473, 2;
	add.s64 	%rd71447, %rd9821, %rd71446;
	ld.u32 	%r12801, [%rd71447];
	setp.ge.s32 	%p9923, %r12801, %r1384;
	@%p9923 bra 	$L__BB1_5201;
	add.s64 	%rd83777, %rd10473, 1;
	not.b64 	%rd71448, %rd83776;
	add.s64 	%rd83776, %rd83775, %rd71448;
$L__BB1_5201:
	setp.ne.s64 	%p9924, %rd83776, 0;
	mov.u64 	%rd83775, %rd83776;
	@%p9924 bra 	$L__BB1_5199;
	cvt.u32.u64 	%r12802, %rd83777;
	setp.lt.s32 	%p9925, %r1385, %r12802;
	selp.b32 	%r1386, %r1051, %r1219, %p9925;
	selp.b32 	%r1387, %r1219, %r1051, %p9925;
	mov.b64 	%rd83781, 0;
	mov.u64 	%rd83779, %rd5;
$L__BB1_5203:
	shr.u64 	%rd83780, %rd83779, 1;
	add.s64 	%rd10481, %rd83781, %rd83780;
	shl.b64 	%rd71450, %rd10481, 2;
	add.s64 	%rd71451, %rd9668, %rd71450;
	ld.u32 	%r12803, [%rd71451];
	setp.ge.s32 	%p9926, %r12803, %r1240;
	@%p9926 bra 	$L__BB1_5205;
	add.s64 	%rd83781, %rd10481, 1;
	not.b64 	%rd71452, %rd83780;
	add.s64 	%rd83780, %rd83779, %rd71452;
$L__BB1_5205:
	setp.ne.s64 	%p9927, %rd83780, 0;
	mov.u64 	%rd83779, %rd83780;
	@%p9927 bra 	$L__BB1_5203;
	cvt.u32.u64 	%r1388, %rd83781;
	mov.b64 	%rd83785, 0;
	mov.u64 	%rd83783, %rd5;
$L__BB1_5207:
	shr.u64 	%rd83784, %rd83783, 1;
	add.s64 	%rd10489, %rd83785, %rd83784;
	shl.b64 	%rd71454, %rd10489, 2;
	add.s64 	%rd71455, %rd9668, %rd71454;
	ld.u32 	%r12804, [%rd71455];
	setp.ge.s32 	%p9928, %r12804, %r1218;
	@%p9928 bra 	$L__BB1_5209;
	add.s64 	%rd83785, %rd10489, 1;
	not.b64 	%rd71456, %rd83784;
	add.s64 	%rd83784, %rd83783, %rd71456;
$L__BB1_5209:
	setp.ne.s64 	%p9929, %rd83784, 0;
	mov.u64 	%rd83783, %rd83784;
	@%p9929 bra 	$L__BB1_5207;
	cvt.u32.u64 	%r1389, %rd83785;
	mov.b64 	%rd83789, 0;
	mov.u64 	%rd83787, %rd5;
$L__BB1_5211:
	shr.u64 	%rd83788, %rd83787, 1;
	add.s64 	%rd10497, %rd83789, %rd83788;
	shl.b64 	%rd71458, %rd10497, 2;
	add.s64 	%rd71459, %rd9685, %rd71458;
	ld.u32 	%r12805, [%rd71459];
	setp.ge.s32 	%p9930, %r12805, %r1388;
	@%p9930 bra 	$L__BB1_5213;
	add.s64 	%rd83789, %rd10497, 1;
	not.b64 	%rd71460, %rd83788;
	add.s64 	%rd83788, %rd83787, %rd71460;
$L__BB1_5213:
	setp.ne.s64 	%p9931, %rd83788, 0;
	mov.u64 	%rd83787, %rd83788;
	@%p9931 bra 	$L__BB1_5211;
	cvt.u32.u64 	%r1390, %rd83789;
	mov.b64 	%rd83793, 0;
	mov.u64 	%rd83791, %rd5;
$L__BB1_5215:
	shr.u64 	%rd83792, %rd83791, 1;
	add.s64 	%rd10505, %rd83793, %rd83792;
	shl.b64 	%rd71462, %rd10505, 2;
	add.s64 	%rd71463, %rd9685, %rd71462;
	ld.u32 	%r12806, [%rd71463];
	setp.ge.s32 	%p9932, %r12806, %r1389;
	@%p9932 bra 	$L__BB1_5217;
	add.s64 	%rd83793, %rd10505, 1;
	not.b64 	%rd71464, %rd83792;
	add.s64 	%rd83792, %rd83791, %rd71464;
$L__BB1_5217:
	setp.ne.s64 	%p9933, %rd83792, 0;
	mov.u64 	%rd83791, %rd83792;
	@%p9933 bra 	$L__BB1_5215;
	cvt.u32.u64 	%r1391, %rd83793;
	mov.b64 	%rd83797, 0;
	mov.u64 	%rd83795, %rd5;
$L__BB1_5219:
	shr.u64 	%rd83796, %rd83795, 1;
	add.s64 	%rd10513, %rd83797, %rd83796;
	shl.b64 	%rd71466, %rd10513, 2;
	add.s64 	%rd71467, %rd9702, %rd71466;
	ld.u32 	%r12807, [%rd71467];
	setp.ge.s32 	%p9934, %r12807, %r1390;
	@%p9934 bra 	$L__BB1_5221;
	add.s64 	%rd83797, %rd10513, 1;
	not.b64 	%rd71468, %rd83796;
	add.s64 	%rd83796, %rd83795, %rd71468;
$L__BB1_5221:
	setp.ne.s64 	%p9935, %rd83796, 0;
	mov.u64 	%rd83795, %rd83796;
	@%p9935 bra 	$L__BB1_5219;
	cvt.u32.u64 	%r1392, %rd83797;
	mov.b64 	%rd83801, 0;
	mov.u64 	%rd83799, %rd5;
$L__BB1_5223:
	shr.u64 	%rd83800, %rd83799, 1;
	add.s64 	%rd10521, %rd83801, %rd83800;
	shl.b64 	%rd71470, %rd10521, 2;
	add.s64 	%rd71471, %rd9702, %rd71470;
	ld.u32 	%r12808, [%rd71471];
	setp.ge.s32 	%p9936, %r12808, %r1391;
	@%p9936 bra 	$L__BB1_5225;
	add.s64 	%rd83801, %rd10521, 1;
	not.b64 	%rd71472, %rd83800;
	add.s64 	%rd83800, %rd83799, %rd71472;
$L__BB1_5225:
	setp.ne.s64 	%p9937, %rd83800, 0;
	mov.u64 	%rd83799, %rd83800;
	@%p9937 bra 	$L__BB1_5223;
	cvt.u32.u64 	%r1393, %rd83801;
	mov.b64 	%rd83805, 0;
	mov.u64 	%rd83803, %rd5;
$L__BB1_5227:
	shr.u64 	%rd83804, %rd83803, 1;
	add.s64 	%rd10529, %rd83805, %rd83804;
	shl.b64 	%rd71474, %rd10529, 2;
	add.s64 	%rd71475, %rd9719, %rd71474;
	ld.u32 	%r12809, [%rd71475];
	setp.ge.s32 	%p9938, %r12809, %r1392;
	@%p9938 bra 	$L__BB1_5229;
	add.s64 	%rd83805, %rd10529, 1;
	not.b64 	%rd71476, %rd83804;
	add.s64 	%rd83804, %rd83803, %rd71476;
$L__BB1_5229:
	setp.ne.s64 	%p9939, %rd83804, 0;
	mov.u64 	%rd83803, %rd83804;
	@%p9939 bra 	$L__BB1_5227;
	cvt.u32.u64 	%r1394, %rd83805;
	mov.b64 	%rd83809, 0;
	mov.u64 	%rd83807, %rd5;
$L__BB1_5231:
	shr.u64 	%rd83808, %rd83807, 1;
	add.s64 	%rd10537, %rd83809, %rd83808;
	shl.b64 	%rd71478, %rd10537, 2;
	add.s64 	%rd71479, %rd9719, %rd71478;
	ld.u32 	%r12810, [%rd71479];
	setp.ge.s32 	%p9940, %r12810, %r1393;
	@%p9940 bra 	$L__BB1_5233;
	add.s64 	%rd83809, %rd10537, 1;
	not.b64 	%rd71480, %rd83808;
	add.s64 	%rd83808, %rd83807, %rd71480;
$L__BB1_5233:
	setp.ne.s64 	%p9941, %rd83808, 0;
	mov.u64 	%rd83807, %rd83808;
	@%p9941 bra 	$L__BB1_5231;
	cvt.u32.u64 	%r1395, %rd83809;
	mov.b64 	%rd83813, 0;
	mov.u64 	%rd83811, %rd5;
$L__BB1_5235:
	shr.u64 	%rd83812, %rd83811, 1;
	add.s64 	%rd10545, %rd83813, %rd83812;
	shl.b64 	%rd71482, %rd10545, 2;
	add.s64 	%rd71483, %rd9736, %rd71482;
	ld.u32 	%r12811, [%rd71483];
	setp.ge.s32 	%p9942, %r12811, %r1394;
	@%p9942 bra 	$L__BB1_5237;
	add.s64 	%rd83813, %rd10545, 1;
	not.b64 	%rd71484, %rd83812;
	add.s64 	%rd83812, %rd83811, %rd71484;
$L__BB1_5237:
	setp.ne.s64 	%p9943, %rd83812, 0;
	mov.u64 	%rd83811, %rd83812;
	@%p9943 bra 	$L__BB1_5235;
	cvt.u32.u64 	%r1396, %rd83813;
	mov.b64 	%rd83817, 0;
	mov.u64 	%rd83815, %rd5;
$L__BB1_5239:
	shr.u64 	%rd83816, %rd83815, 1;
	add.s64 	%rd10553, %rd83817, %rd83816;
	shl.b64 	%rd71486, %rd10553, 2;
	add.s64 	%rd71487, %rd9736, %rd71486;
	ld.u32 	%r12812, [%rd71487];
	setp.ge.s32 	%p9944, %r12812, %r1395;
	@%p9944 bra 	$L__BB1_5241;
	add.s64 	%rd83817, %rd10553, 1;
	not.b64 	%rd71488, %rd83816;
	add.s64 	%rd83816, %rd83815, %rd71488;
$L__BB1_5241:
	setp.ne.s64 	%p9945, %rd83816, 0;
	mov.u64 	%rd83815, %rd83816;
	@%p9945 bra 	$L__BB1_5239;
	cvt.u32.u64 	%r1397, %rd83817;
	mov.b64 	%rd83821, 0;
	mov.u64 	%rd83819, %rd5;
$L__BB1_5243:
	shr.u64 	%rd83820, %rd83819, 1;
	add.s64 	%rd10561, %rd83821, %rd83820;
	shl.b64 	%rd71490, %rd10561, 2;
	add.s64 	%rd71491, %rd9753, %rd71490;
	ld.u32 	%r12813, [%rd71491];
	setp.ge.s32 	%p9946, %r12813, %r1396;
	@%p9946 bra 	$L__BB1_5245;
	add.s64 	%rd83821, %rd10561, 1;
	not.b64 	%rd71492, %rd83820;
	add.s64 	%rd83820, %rd83819, %rd71492;
$L__BB1_5245:
	setp.ne.s64 	%p9947, %rd83820, 0;
	mov.u64 	%rd83819, %rd83820;
	@%p9947 bra 	$L__BB1_5243;
	cvt.u32.u64 	%r1398, %rd83821;
	mov.b64 	%rd83825, 0;
	mov.u64 	%rd83823, %rd5;
$L__BB1_5247:
	shr.u64 	%rd83824, %rd83823, 1;
	add.s64 	%rd10569, %rd83825, %rd83824;
	shl.b64 	%rd71494, %rd10569, 2;
	add.s64 	%rd71495, %rd9753, %rd71494;
	ld.u32 	%r12814, [%rd71495];
	setp.ge.s32 	%p9948, %r12814, %r1397;
	@%p9948 bra 	$L__BB1_5249;
	add.s64 	%rd83825, %rd10569, 1;
	not.b64 	%rd71496, %rd83824;
	add.s64 	%rd83824, %rd83823, %rd71496;
$L__BB1_5249:
	setp.ne.s64 	%p9949, %rd83824, 0;
	mov.u64 	%rd83823, %rd83824;
	@%p9949 bra 	$L__BB1_5247;
	cvt.u32.u64 	%r1399, %rd83825;
	mov.b64 	%rd83829, 0;
	mov.u64 	%rd83827, %rd5;
$L__BB1_5251:
	shr.u64 	%rd83828, %rd83827, 1;
	add.s64 	%rd10577, %rd83829, %rd83828;
	shl.b64 	%rd71498, %rd10577, 2;
	add.s64 	%rd71499, %rd9770, %rd71498;
	ld.u32 	%r12815, [%rd71499];
	setp.ge.s32 	%p9950, %r12815, %r1398;
	@%p9950 bra 	$L__BB1_5253;
	add.s64 	%rd83829, %rd10577, 1;
	not.b64 	%rd71500, %rd83828;
	add.s64 	%rd83828, %rd83827, %rd71500;
$L__BB1_5253:
	setp.ne.s64 	%p9951, %rd83828, 0;
	mov.u64 	%rd83827, %rd83828;
	@%p9951 bra 	$L__BB1_5251;
	cvt.u32.u64 	%r1400, %rd83829;
	mov.b64 	%rd83833, 0;
	mov.u64 	%rd83831, %rd5;
$L__BB1_5255:
	shr.u64 	%rd83832, %rd83831, 1;
	add.s64 	%rd10585, %rd83833, %rd83832;
	shl.b64 	%rd71502, %rd10585, 2;
	add.s64 	%rd71503, %rd9770, %rd71502;
	ld.u32 	%r12816, [%rd71503];
	setp.ge.s32 	%p9952, %r12816, %r1399;
	@%p9952 bra 	$L__BB1_5257;
	add.s64 	%rd83833, %rd10585, 1;
	not.b64 	%rd71504, %rd83832;
	add.s64 	%rd83832, %rd83831, %rd71504;
$L__BB1_5257:
	setp.ne.s64 	%p9953, %rd83832, 0;
	mov.u64 	%rd83831, %rd83832;
	@%p9953 bra 	$L__BB1_5255;
	cvt.u32.u64 	%r1401, %rd83833;
	mov.b64 	%rd83837, 0;
	mov.u64 	%rd83835, %rd5;
$L__BB1_5259:
	shr.u64 	%rd83836, %rd83835, 1;
	add.s64 	%rd10593, %rd83837, %rd83836;
	shl.b64 	%rd71506, %rd10593, 2;
	add.s64 	%rd71507, %rd9787, %rd71506;
	ld.u32 	%r12817, [%rd71507];
	setp.ge.s32 	%p9954, %r12817, %r1400;
	@%p9954 bra 	$L__BB1_5261;
	add.s64 	%rd83837, %rd10593, 1;
	not.b64 	%rd71508, %rd83836;
	add.s64 	%rd83836, %rd83835, %rd71508;
$L__BB1_5261:
	setp.ne.s64 	%p9955, %rd83836, 0;
	mov.u64 	%rd83835, %rd83836;
	@%p9955 bra 	$L__BB1_5259;
	cvt.u32.u64 	%r1402, %rd83837;
	mov.b64 	%rd83841, 0;
	mov.u64 	%rd83839, %rd5;
$L__BB1_5263:
	shr.u64 	%rd83840, %rd83839, 1;
	add.s64 	%rd10601, %rd83841, %rd83840;
	shl.b64 	%rd71510, %rd10601, 2;
	add.s64 	%rd71511, %rd9787, %rd71510;
	ld.u32 	%r12818, [%rd71511];
	setp.ge.s32 	%p9956, %r12818, %r1401;
	@%p9956 bra 	$L__BB1_5265;
	add.s64 	%rd83841, %rd10601, 1;
	not.b64 	%rd71512, %rd83840;
	add.s64 	%rd83840, %rd83839, %rd71512;
$L__BB1_5265:
	setp.ne.s64 	%p9957, %rd83840, 0;
	mov.u64 	%rd83839, %rd83840;
	@%p9957 bra 	$L__BB1_5263;
	cvt.u32.u64 	%r1403, %rd83841;
	mov.b64 	%rd83845, 0;
	mov.u64 	%rd83843, %rd5;
$L__BB1_5267:
	shr.u64 	%rd83844, %rd83843, 1;
	add.s64 	%rd10609, %rd83845, %rd83844;
	shl.b64 	%rd71514, %rd10609, 2;
	add.s64 	%rd71515, %rd9804, %rd71514;
	ld.u32 	%r12819, [%rd71515];
	setp.ge.s32 	%p9958, %r12819, %r1402;
	@%p9958 bra 	$L__BB1_5269;
	add.s64 	%rd83845, %rd10609, 1;
	not.b64 	%rd71516, %rd83844;
	add.s64 	%rd83844, %rd83843, %rd71516;
$L__BB1_5269:
	setp.ne.s64 	%p9959, %rd83844, 0;
	mov.u64 	%rd83843, %rd83844;
	@%p9959 bra 	$L__BB1_5267;
	cvt.u32.u64 	%r1404, %rd83845;
	mov.b64 	%rd83849, 0;
	mov.u64 	%rd83847, %rd5;
$L__BB1_5271:
	shr.u64 	%rd83848, %rd83847, 1;
	add.s64 	%rd10617, %rd83849, %rd83848;
	shl.b64 	%rd71518, %rd10617, 2;
	add.s64 	%rd71519, %rd9804, %rd71518;
	ld.u32 	%r12820, [%rd71519];
	setp.ge.s32 	%p9960, %r12820, %r1403;
	@%p9960 bra 	$L__BB1_5273;
	add.s64 	%rd83849, %rd10617, 1;
	not.b64 	%rd71520, %rd83848;
	add.s64 	%rd83848, %rd83847, %rd71520;
$L__BB1_5273:
	setp.ne.s64 	%p9961, %rd83848, 0;
	mov.u64 	%rd83847, %rd83848;
	@%p9961 bra 	$L__BB1_5271;
	cvt.u32.u64 	%r1405, %rd83849;
	mov.b64 	%rd83853, 0;
	mov.u64 	%rd83851, %rd5;
$L__BB1_5275:
	shr.u64 	%rd83852, %rd83851, 1;
	add.s64 	%rd10625, %rd83853, %rd83852;
	shl.b64 	%rd71522, %rd10625, 2;
	add.s64 	%rd71523, %rd9821, %rd71522;
	ld.u32 	%r12821, [%rd71523];
	setp.ge.s32 	%p9962, %r12821, %r1404;
	@%p9962 bra 	$L__BB1_5277;
	add.s64 	%rd83853, %rd10625, 1;
	not.b64 	%rd71524, %rd83852;
	add.s64 	%rd83852, %rd83851, %rd71524;
$L__BB1_5277:
	setp.ne.s64 	%p9963, %rd83852, 0;
	mov.u64 	%rd83851, %rd83852;
	@%p9963 bra 	$L__BB1_5275;
	cvt.u32.u64 	%r1406, %rd83853;
	mov.b64 	%rd83857, 0;
	mov.u64 	%rd83855, %rd5;
$L__BB1_5279:
	shr.u64 	%rd83856, %rd83855, 1;
	add.s64 	%rd10633, %rd83857, %rd83856;
	shl.b64 	%rd71526, %rd10633, 2;
	add.s64 	%rd71527, %rd9821, %rd71526;
	ld.u32 	%r12822, [%rd71527];
	setp.ge.s32 	%p9964, %r12822, %r1405;
	@%p9964 bra 	$L__BB1_5281;
	add.s64 	%rd83857, %rd10633, 1;
	not.b64 	%rd71528, %rd83856;
	add.s64 	%rd83856, %rd83855, %rd71528;
$L__BB1_5281:
	setp.ne.s64 	%p9965, %rd83856, 0;
	mov.u64 	%rd83855, %rd83856;
	@%p9965 bra 	$L__BB1_5279;
	cvt.u32.u64 	%r12823, %rd83857;
	setp.lt.s32 	%p9966, %r1406, %r12823;
	selp.b32 	%r1407, %r1218, %r1240, %p9966;
	selp.b32 	%r1408, %r1240, %r1218, %p9966;
	mov.b64 	%rd83861, 0;
	mov.u64 	%rd83859, %rd5;
$L__BB1_5283:
	shr.u64 	%rd83860, %rd83859, 1;
	add.s64 	%rd10641, %rd83861, %rd83860;
	shl.b64 	%rd71530, %rd10641, 2;
	add.s64 	%rd71531, %rd9668, %rd71530;
	ld.u32 	%r12824, [%rd71531];
	setp.ge.s32 	%p9967, %r12824, %r1261;
	@%p9967 bra 	$L__BB1_5285;
	add.s64 	%rd83861, %rd10641, 1;
	not.b64 	%rd71532, %rd83860;
	add.s64 	%rd83860, %rd83859, %rd71532;
$L__BB1_5285:
	setp.ne.s64 	%p9968, %rd83860, 0;
	mov.u64 	%rd83859, %rd83860;
	@%p9968 bra 	$L__BB1_5283;
	cvt.u32.u64 	%r1409, %rd83861;
	mov.b64 	%rd83865, 0;
	mov.u64 	%rd83863, %rd5;
$L__BB1_5287:
	shr.u64 	%rd83864, %rd83863, 1;
	add.s64 	%rd10649, %rd83865, %rd83864;
	shl.b64 	%rd71534, %rd10649, 2;
	add.s64 	%rd71535, %rd9668, %rd71534;
	ld.u32 	%r12825, [%rd71535];
	setp.ge.s32 	%p9969, %r12825, %r1239;
	@%p9969 bra 	$L__BB1_5289;
	add.s64 	%rd83865, %rd10649, 1;
	not.b64 	%rd71536, %rd83864;
	add.s64 	%rd83864, %rd83863, %rd71536;
$L__BB1_5289:
	setp.ne.s64 	%p9970, %rd83864, 0;
	mov.u64 	%rd83863, %rd83864;
	@%p9970 bra 	$L__BB1_5287;
	cvt.u32.u64 	%r1410, %rd83865;
	mov.b64 	%rd83869, 0;
	mov.u64 	%rd83867, %rd5;
$L__BB1_5291:
	shr.u64 	%rd83868, %rd83867, 1;
	add.s64 	%rd10657, %rd83869, %rd83868;
	shl.b64 	%rd71538, %rd10657, 2;
	add.s64 	%rd71539, %rd9685, %rd71538;
	ld.u32 	%r12826, [%rd71539];
	setp.ge.s32 	%p9971, %r12826, %r1409;
	@%p9971 bra 	$L__BB1_5293;
	add.s64 	%rd83869, %rd10657, 1;
	not.b64 	%rd71540, %rd83868;
	add.s64 	%rd83868, %rd83867, %rd71540;
$L__BB1_5293:
	setp.ne.s64 	%p9972, %rd83868, 0;
	mov.u64 	%rd83867, %rd83868;
	@%p9972 bra 	$L__BB1_5291;
	cvt.u32.u64 	%r1411, %rd83869;
	mov.b64 	%rd83873, 0;
	mov.u64 	%rd83871, %rd5;
$L__BB1_5295:
	shr.u64 	%rd83872, %rd83871, 1;
	add.s64 	%rd10665, %rd83873, %rd83872;
	shl.b64 	%rd71542, %rd10665, 2;
	add.s64 	%rd71543, %rd9685, %rd71542;
	ld.u32 	%r12827, [%rd71543];
	setp.ge.s32 	%p9973, %r12827, %r1410;
	@%p9973 bra 	$L__BB1_5297;
	add.s64 	%rd83873, %rd10665, 1;
	not.b64 	%rd71544, %rd83872;
	add.s64 	%rd83872, %rd83871, %rd71544;
$L__BB1_5297:
	setp.ne.s64 	%p9974, %rd83872, 0;
	mov.u64 	%rd83871, %rd83872;
	@%p9974 bra 	$L__BB1_5295;
	cvt.u32.u64 	%r1412, %rd83873;
	mov.b64 	%rd83877, 0;
	mov.u64 	%rd83875, %rd5;
$L__BB1_5299:
	shr.u64 	%rd83876, %rd83875, 1;
	add.s64 	%rd10673, %rd83877, %rd83876;
	shl.b64 	%rd71546, %rd10673, 2;
	add.s64 	%rd71547, %rd9702, %rd71546;
	ld.u32 	%r12828, [%rd71547];
	setp.ge.s32 	%p9975, %r12828, %r1411;
	@%p9975 bra 	$L__BB1_5301;
	add.s64 	%rd83877, %rd10673, 1;
	not.b64 	%rd71548, %rd83876;
	add.s64 	%rd83876, %rd83875, %rd71548;
$L__BB1_5301:
	setp.ne.s64 	%p9976, %rd83876, 0;
	mov.u64 	%rd83875, %rd83876;
	@%p9976 bra 	$L__BB1_5299;
	cvt.u32.u64 	%r1413, %rd83877;
	mov.b64 	%rd83881, 0;
	mov.u64 	%rd83879, %rd5;
$L__BB1_5303:
	shr.u64 	%rd83880, %rd83879, 1;
	add.s64 	%rd10681, %rd83881, %rd83880;
	shl.b64 	%rd71550, %rd10681, 2;
	add.s64 	%rd71551, %rd9702, %rd71550;
	ld.u32 	%r12829, [%rd71551];
	setp.ge.s32 	%p9977, %r12829, %r1412;
	@%p9977 bra 	$L__BB1_5305;
	add.s64 	%rd83881, %rd10681, 1;
	not.b64 	%rd71552, %rd83880;
	add.s64 	%rd83880, %rd83879, %rd71552;
$L__BB1_5305:
	setp.ne.s64 	%p9978, %rd83880, 0;
	mov.u64 	%rd83879, %rd83880;
	@%p9978 bra 	$L__BB1_5303;
	cvt.u32.u64 	%r1414, %rd83881;
	mov.b64 	%rd83885, 0;
	mov.u64 	%rd83883, %rd5;
$L__BB1_5307:
	shr.u64 	%rd83884, %rd83883, 1;
	add.s64 	%rd10689, %rd83885, %rd83884;
	shl.b64 	%rd71554, %rd10689, 2;
	add.s64 	%rd71555, %rd9719, %rd71554;
	ld.u32 	%r12830, [%rd71555];
	setp.ge.s32 	%p9979, %r12830, %r1413;
	@%p9979 bra 	$L__BB1_5309;
	add.s64 	%rd83885, %rd10689, 1;
	not.b64 	%rd71556, %rd83884;
	add.s64 	%rd83884, %rd83883, %rd71556;
$L__BB1_5309:
	setp.ne.s64 	%p9980, %rd83884, 0;
	mov.u64 	%rd83883, %rd83884;
	@%p9980 bra 	$L__BB1_5307;
	cvt.u32.u64 	%r1415, %rd83885;
	mov.b64 	%rd83889, 0;
	mov.u64 	%rd83887, %rd5;
$L__BB1_5311:
	shr.u64 	%rd83888, %rd83887, 1;
	add.s64 	%rd10697, %rd83889, %rd83888;
	shl.b64 	%rd71558, %rd10697, 2;
	add.s64 	%rd71559, %rd9719, %rd71558;
	ld.u32 	%r12831, [%rd71559];
	setp.ge.s32 	%p9981, %r12831, %r1414;
	@%p9981 bra 	$L__BB1_5313;
	add.s64 	%rd83889, %rd10697, 1;
	not.b64 	%rd71560, %rd83888;
	add.s64 	%rd83888, %rd83887, %rd71560;
$L__BB1_5313:
	setp.ne.s64 	%p9982, %rd83888, 0;
	mov.u64 	%rd83887, %rd83888;
	@%p9982 bra 	$L__BB1_5311;
	cvt.u32.u64 	%r1416, %rd83889;
	mov.b64 	%rd83893, 0;
	mov.u64 	%rd83891, %rd5;
$L__BB1_5315:
	shr.u64 	%rd83892, %rd83891, 1;
	add.s64 	%rd10705, %rd83893, %rd83892;
	shl.b64 	%rd71562, %rd10705, 2;
	add.s64 	%rd71563, %rd9736, %rd71562;
	ld.u32 	%r12832, [%rd71563];
	setp.ge.s32 	%p9983, %r12832, %r1415;
	@%p9983 bra 	$L__BB1_5317;
	add.s64 	%rd83893, %rd10705, 1;
	not.b64 	%rd71564, %rd83892;
	add.s64 	%rd83892, %rd83891, %rd71564;
$L__BB1_5317:
	setp.ne.s64 	%p9984, %rd83892, 0;
	mov.u64 	%rd83891, %rd83892;
	@%p9984 bra 	$L__BB1_5315;
	cvt.u32.u64 	%r1417, %rd83893;
	mov.b64 	%rd83897, 0;
	mov.u64 	%rd83895, %rd5;
$L__BB1_5319:
	shr.u64 	%rd83896, %rd83895, 1;
	add.s64 	%rd10713, %rd83897, %rd83896;
	shl.b64 	%rd71566, %rd10713, 2;
	add.s64 	%rd71567, %rd9736, %rd71566;
	ld.u32 	%r12833, [%rd71567];
	setp.ge.s32 	%p9985, %r12833, %r1416;
	@%p9985 bra 	$L__BB1_5321;
	add.s64 	%rd83897, %rd10713, 1;
	not.b64 	%rd71568, %rd83896;
	add.s64 	%rd83896, %rd83895, %rd71568;
$L__BB1_5321:
	setp.ne.s64 	%p9986, %rd83896, 0;
	mov.u64 	%rd83895, %rd83896;
	@%p9986 bra 	$L__BB1_5319;
	cvt.u32.u64 	%r1418, %rd83897;
	mov.b64 	%rd83901, 0;
	mov.u64 	%rd83899, %rd5;
$L__BB1_5323:
	shr.u64 	%rd83900, %rd83899, 1;
	add.s64 	%rd10721, %rd83901, %rd83900;
	shl.b64 	%rd71570, %rd10721, 2;
	add.s64 	%rd71571, %rd9753, %rd71570;
	ld.u32 	%r12834, [%rd71571];
	setp.ge.s32 	%p9987, %r12834, %r1417;
	@%p9987 bra 	$L__BB1_5325;
	add.s64 	%rd83901, %rd10721, 1;
	not.b64 	%rd71572, %rd83900;
	add.s64 	%rd83900, %rd83899, %rd71572;
$L__BB1_5325:
	setp.ne.s64 	%p9988, %rd83900, 0;
	mov.u64 	%rd83899, %rd83900;
	@%p9988 bra 	$L__BB1_5323;
	cvt.u32.u64 	%r1419, %rd83901;
	mov.b64 	%rd83905, 0;
	mov.u64 	%rd83903, %rd5;
$L__BB1_5327:
	shr.u64 	%rd83904, %rd83903, 1;
	add.s64 	%rd10729, %rd83905, %rd83904;
	shl.b64 	%rd71574, %rd10729, 2;
	add.s64 	%rd71575, %rd9753, %rd71574;
	ld.u32 	%r12835, [%rd71575];
	setp.ge.s32 	%p9989, %r12835, %r1418;
	@%p9989 bra 	$L__BB1_5329;
	add.s64 	%rd83905, %rd10729, 1;
	not.b64 	%rd71576, %rd83904;
	add.s64 	%rd83904, %rd83903, %rd71576;
$L__BB1_5329:
	setp.ne.s64 	%p9990, %rd83904, 0;
	mov.u64 	%rd83903, %rd83904;
	@%p9990 bra 	$L__BB1_5327;
	cvt.u32.u64 	%r1420, %rd83905;
	mov.b64 	%rd83909, 0;
	mov.u64 	%rd83907, %rd5;
$L__BB1_5331:
	shr.u64 	%rd83908, %rd83907, 1;
	add.s64 	%rd10737, %rd83909, %rd83908;
	shl.b64 	%rd71578, %rd10737, 2;
	add.s64 	%rd71579, %rd9770, %rd71578;
	ld.u32 	%r12836, [%rd71579];
	setp.ge.s32 	%p9991, %r12836, %r1419;
	@%p9991 bra 	$L__BB1_5333;
	add.s64 	%rd83909, %rd10737, 1;
	not.b64 	%rd71580, %rd83908;
	add.s64 	%rd83908, %rd83907, %rd71580;
$L__BB1_5333:
	setp.ne.s64 	%p9992, %rd83908, 0;
	mov.u64 	%rd83907, %rd83908;
	@%p9992 bra 	$L__BB1_5331;
	cvt.u32.u64 	%r1421, %rd83909;
	mov.b64 	%rd83913, 0;
	mov.u64 	%rd83911, %rd5;
$L__BB1_5335:
	shr.u64 	%rd83912, %rd83911, 1;
	add.s64 	%rd10745, %rd83913, %rd83912;
	shl.b64 	%rd71582, %rd10745, 2;
	add.s64 	%rd71583, %rd9770, %rd71582;
	ld.u32 	%r12837, [%rd71583];
	setp.ge.s32 	%p9993, %r12837, %r1420;
	@%p9993 bra 	$L__BB1_5337;
	add.s64 	%rd83913, %rd10745, 1;
	not.b64 	%rd71584, %rd83912;
	add.s64 	%rd83912, %rd83911, %rd71584;
$L__BB1_5337:
	setp.ne.s64 	%p9994, %rd83912, 0;
	mov.u64 	%rd83911, %rd83912;
	@%p9994 bra 	$L__BB1_5335;
	cvt.u32.u64 	%r1422, %rd83913;
	mov.b64 	%rd83917, 0;
	mov.u64 	%rd83915, %rd5;
$L__BB1_5339:
	shr.u64 	%rd83916, %rd83915, 1;
	add.s64 	%rd10753, %rd83917, %rd83916;
	shl.b64 	%rd71586, %rd10753, 2;
	add.s64 	%rd71587, %rd9787, %rd71586;
	ld.u32 	%r12838, [%rd71587];
	setp.ge.s32 	%p9995, %r12838, %r1421;
	@%p9995 bra 	$L__BB1_5341;
	add.s64 	%rd83917, %rd10753, 1;
	not.b64 	%rd71588, %rd83916;
	add.s64 	%rd83916, %rd83915, %rd71588;
$L__BB1_5341:
	setp.ne.s64 	%p9996, %rd83916, 0;
	mov.u64 	%rd83915, %rd83916;
	@%p9996 bra 	$L__BB1_5339;
	cvt.u32.u64 	%r1423, %rd83917;
	mov.b64 	%rd83921, 0;
	mov.u64 	%rd83919, %rd5;
$L__BB1_5343:
	shr.u64 	%rd83920, %rd83919, 1;
	add.s64 	%rd10761, %rd83921, %rd83920;
	shl.b64 	%rd71590, %rd10761, 2;
	add.s64 	%rd71591, %rd9787, %rd71590;
	ld.u32 	%r12839, [%rd71591];
	setp.ge.s32 	%p9997, %r12839, %r1422;
	@%p9997 bra 	$L__BB1_5345;
	add.s64 	%rd83921, %rd10761, 1;
	not.b64 	%rd71592, %rd83920;
	add.s64 	%rd83920, %rd83919, %rd71592;
$L__BB1_5345:
	setp.ne.s64 	%p9998, %rd83920, 0;
	mov.u64 	%rd83919, %rd83920;
	@%p9998 bra 	$L__BB1_5343;
	cvt.u32.u64 	%r1424, %rd83921;
	mov.b64 	%rd83925, 0;
	mov.u64 	%rd83923, %rd5;
$L__BB1_5347:
	shr.u64 	%rd83924, %rd83923, 1;
	add.s64 	%rd10769, %rd83925, %rd83924;
	shl.b64 	%rd71594, %rd10769, 2;
	add.s64 	%rd71595, %rd9804, %rd71594;
	ld.u32 	%r12840, [%rd71595];
	setp.ge.s32 	%p9999, %r12840, %r1423;
	@%p9999 bra 	$L__BB1_5349;
	add.s64 	%rd83925, %rd10769, 1;
	not.b64 	%rd71596, %rd83924;
	add.s64 	%rd83924, %rd83923, %rd71596;
$L__BB1_5349:
	setp.ne.s64 	%p10000, %rd83924, 0;
	mov.u64 	%rd83923, %rd83924;
	@%p10000 bra 	$L__BB1_5347;
	cvt.u32.u64 	%r1425, %rd83925;
	mov.b64 	%rd83929, 0;
	mov.u64 	%rd83927, %rd5;
$L__BB1_5351:
	shr.u64 	%rd83928, %rd83927, 1;
	add.s64 	%rd10777, %rd83929, %rd83928;
	shl.b64 	%rd71598, %rd10777, 2;
	add.s64 	%rd71599, %rd9804, %rd71598;
	ld.u32 	%r12841, [%rd71599];
	setp.ge.s32 	%p10001, %r12841, %r1424;
	@%p10001 bra 	$L__BB1_5353;
	add.s64 	%rd83929, %rd10777, 1;
	not.b64 	%rd71600, %rd83928;
	add.s64 	%rd83928, %rd83927, %rd71600;
$L__BB1_5353:
	setp.ne.s64 	%p10002, %rd83928, 0;
	mov.u64 	%rd83927, %rd83928;
	@%p10002 bra 	$L__BB1_5351;
	cvt.u32.u64 	%r1426, %rd83929;
	mov.b64 	%rd83933, 0;
	mov.u64 	%rd83931, %rd5;
$L__BB1_5355:
	shr.u64 	%rd83932, %rd83931, 1;
	add.s64 	%rd10785, %rd83933, %rd83932;
	shl.b64 	%rd71602, %rd10785, 2;
	add.s64 	%rd71603, %rd9821, %rd71602;
	ld.u32 	%r12842, [%rd71603];
	setp.ge.s32 	%p10003, %r12842, %r1425;
	@%p10003 bra 	$L__BB1_5357;
	add.s64 	%rd83933, %rd10785, 1;
	not.b64 	%rd71604, %rd83932;
	add.s64 	%rd83932, %rd83931, %rd71604;
$L__BB1_5357:
	setp.ne.s64 	%p10004, %rd83932, 0;
	mov.u64 	%rd83931, %rd83932;
	@%p10004 bra 	$L__BB1_5355;
	cvt.u32.u64 	%r1427, %rd83933;
	mov.b64 	%rd83937, 0;
	mov.u64 	%rd83935, %rd5;
$L__BB1_5359:
	shr.u64 	%rd83936, %rd83935, 1;
	add.s64 	%rd10793, %rd83937, %rd83936;
	shl.b64 	%rd71606, %rd10793, 2;
	add.s64 	%rd71607, %rd9821, %rd71606;
	ld.u32 	%r12843, [%rd71607];
	setp.ge.s32 	%p10005, %r12843, %r1426;
	@%p10005 bra 	$L__BB1_5361;
	add.s64 	%rd83937, %rd10793, 1;
	not.b64 	%rd71608, %rd83936;
	add.s64 	%rd83936, %rd83935, %rd71608;
$L__BB1_5361:
	setp.ne.s64 	%p10006, %rd83936, 0;
	mov.u64 	%rd83935, %rd83936;
	@%p10006 bra 	$L__BB1_5359;
	cvt.u32.u64 	%r12844, %rd83937;
	setp.lt.s32 	%p10007, %r1427, %r12844;
	selp.b32 	%r1428, %r1239, %r1261, %p10007;
	selp.b32 	%r1429, %r1261, %r1239, %p10007;
	mov.b64 	%rd83941, 0;
	mov.u64 	%rd83939, %rd5;
$L__BB1_5363:
	shr.u64 	%rd83940, %rd83939, 1;
	add.s64 	%rd10801, %rd83941, %rd83940;
	shl.b64 	%rd71610, %rd10801, 2;
	add.s64 	%rd71611, %rd9668, %rd71610;
	ld.u32 	%r12845, [%rd71611];
	setp.ge.s32 	%p10008, %r12845, %r1282;
	@%p10008 bra 	$L__BB1_5365;
	add.s64 	%rd83941, %rd10801, 1;
	not.b64 	%rd71612, %rd83940;
	add.s64 	%rd83940, %rd83939, %rd71612;
$L__BB1_5365:
	setp.ne.s64 	%p10009, %rd83940, 0;
	mov.u64 	%rd83939, %rd83940;
	@%p10009 bra 	$L__BB1_5363;
	cvt.u32.u64 	%r1430, %rd83941;
	mov.b64 	%rd83945, 0;
	mov.u64 	%rd83943, %rd5;
$L__BB1_5367:
	shr.u64 	%rd83944, %rd83943, 1;
	add.s64 	%rd10809, %rd83945, %rd83944;
	shl.b64 	%rd71614, %rd10809, 2;
	add.s64 	%rd71615, %rd9668, %rd71614;
	ld.u32 	%r12846, [%rd71615];
	setp.ge.s32 	%p10010, %r12846, %r1260;
	@%p10010 bra 	$L__BB1_5369;
	add.s64 	%rd83945, %rd10809, 1;
	not.b64 	%rd71616, %rd83944;
	add.s64 	%rd83944, %rd83943, %rd71616;
$L__BB1_5369:
	setp.ne.s64 	%p10011, %rd83944, 0;
	mov.u64 	%rd83943, %rd83944;
	@%p10011 bra 	$L__BB1_5367;
	cvt.u32.u64 	%r1431, %rd83945;
	mov.b64 	%rd83949, 0;
	mov.u64 	%rd83947, %rd5;
$L__BB1_5371:
	shr.u64 	%rd83948, %rd83947, 1;
	add.s64 	%rd10817, %rd83949, %rd83948;
	shl.b64 	%rd71618, %rd10817, 2;
	add.s64 	%rd71619, %rd9685, %rd71618;
	ld.u32 	%r12847, [%rd71619];
	setp.ge.s32 	%p10012, %r12847, %r1430;
	@%p10012 bra 	$L__BB1_5373;
	add.s64 	%rd83949, %rd10817, 1;
	not.b64 	%rd71620, %rd83948;
	add.s64 	%rd83948, %rd83947, %rd71620;
$L__BB1_5373:
	setp.ne.s64 	%p10013, %rd83948, 0;
	mov.u64 	%rd83947, %rd83948;
	@%p10013 bra 	$L__BB1_5371;
	cvt.u32.u64 	%r1432, %rd83949;
	mov.b64 	%rd83953, 0;
	mov.u64 	%rd83951, %rd5;
$L__BB1_5375:
	shr.u64 	%rd83952, %rd83951, 1;
	add.s64 	%rd10825, %rd83953, %rd83952;
	shl.b64 	%rd71622, %rd10825, 2;
	add.s64 	%rd71623, %rd9685, %rd71622;
	ld.u32 	%r12848, [%rd71623];
	setp.ge.s32 	%p10014, %r12848, %r1431;
	@%p10014 bra 	$L__BB1_5377;
	add.s64 	%rd83953, %rd10825, 1;
	not.b64 	%rd71624, %rd83952;
	add.s64 	%rd83952, %rd83951, %rd71624;
$L__BB1_5377:
	setp.ne.s64 	%p10015, %rd83952, 0;
	mov.u64 	%rd83951, %rd83952;
	@%p10015 bra 	$L__BB1_5375;
	cvt.u32.u64 	%r1433, %rd83953;
	mov.b64 	%rd83957, 0;
	mov.u64 	%rd83955, %rd5;
$L__BB1_5379:
	shr.u64 	%rd83956, %rd83955, 1;
	add.s64 	%rd10833, %rd83957, %rd83956;
	shl.b64 	%rd71626, %rd10833, 2;
	add.s64 	%rd71627, %rd9702, %rd71626;
	ld.u32 	%r12849, [%rd71627];
	setp.ge.s32 	%p10016, %r12849, %r1432;
	@%p10016 bra 	$L__BB1_5381;
	add.s64 	%rd83957, %rd10833, 1;
	not.b64 	%rd71628, %rd83956;
	add.s64 	%rd83956, %rd83955, %rd71628;
$L__BB1_5381:
	setp.ne.s64 	%p10017, %rd83956, 0;
	mov.u64 	%rd83955, %rd83956;
	@%p10017 bra 	$L__BB1_5379;
	cvt.u32.u64 	%r1434, %rd83957;
	mov.b64 	%rd83961, 0;
	mov.u64 	%rd83959, %rd5;
$L__BB1_5383:
	shr.u64 	%rd83960, %rd83959, 1;
	add.s64 	%rd10841, %rd83961, %rd83960;
	shl.b64 	%rd71630, %rd10841, 2;
	add.s64 	%rd71631, %rd9702, %rd71630;
	ld.u32 	%r12850, [%rd71631];
	setp.ge.s32 	%p10018, %r12850, %r1433;
	@%p10018 bra 	$L__BB1_5385;
	add.s64 	%rd83961, %rd10841, 1;
	not.b64 	%rd71632, %rd83960;
	add.s64 	%rd83960, %rd83959, %rd71632;
$L__BB1_5385:
	setp.ne.s64 	%p10019, %rd83960, 0;
	mov.u64 	%rd83959, %rd83960;
	@%p10019 bra 	$L__BB1_5383;
	cvt.u32.u64 	%r1435, %rd83961;
	mov.b64 	%rd83965, 0;
	mov.u64 	%rd83963, %rd5;
$L__BB1_5387:
	shr.u64 	%rd83964, %rd83963, 1;
	add.s64 	%rd10849, %rd83965, %rd83964;
	shl.b64 	%rd71634, %rd10849, 2;
	add.s64 	%rd71635, %rd9719, %rd71634;
	ld.u32 	%r12851, [%rd71635];
	setp.ge.s32 	%p10020, %r12851, %r1434;
	@%p10020 bra 	$L__BB1_5389;
	add.s64 	%rd83965, %rd10849, 1;
	not.b64 	%rd71636, %rd83964;
	add.s64 	%rd83964, %rd83963, %rd71636;
$L__BB1_5389:
	setp.ne.s64 	%p10021, %rd83964, 0;
	mov.u64 	%rd83963, %rd83964;
	@%p10021 bra 	$L__BB1_5387;
	cvt.u32.u64 	%r1436, %rd83965;
	mov.b64 	%rd83969, 0;
	mov.u64 	%rd83967, %rd5;
$L__BB1_5391:
	shr.u64 	%rd83968, %rd83967, 1;
	add.s64 	%rd10857, %rd83969, %rd83968;
	shl.b64 	%rd71638, %rd10857, 2;
	add.s64 	%rd71639, %rd9719, %rd71638;
	ld.u32 	%r12852, [%rd71639];
	setp.ge.s32 	%p10022, %r12852, %r1435;
	@%p10022 bra 	$L__BB1_5393;
	add.s64 	%rd83969, %rd10857, 1;
	not.b64 	%rd71640, %rd83968;
	add.s64 	%rd83968, %rd83967, %rd71640;
$L__BB1_5393:
	setp.ne.s64 	%p10023, %rd83968, 0;
	mov.u64 	%rd83967, %rd83968;
	@%p10023 bra 	$L__BB1_5391;
	cvt.u32.u64 	%r1437, %rd83969;
	mov.b64 	%rd83973, 0;
	mov.u64 	%rd83971, %rd5;
$L__BB1_5395:
	shr.u64 	%rd83972, %rd83971, 1;
	add.s64 	%rd10865, %rd83973, %rd83972;
	shl.b64 	%rd71642, %rd10865, 2;
	add.s64 	%rd71643, %rd9736, %rd71642;
	ld.u32 	%r12853, [%rd71643];
	setp.ge.s32 	%p10024, %r12853, %r1436;
	@%p10024 bra 	$L__BB1_5397;
	add.s64 	%rd83973, %rd10865, 1;
	not.b64 	%rd71644, %rd83972;
	add.s64 	%rd83972, %rd83971, %rd71644;
$L__BB1_5397:
	setp.ne.s64 	%p10025, %rd83972, 0;
	mov.u64 	%rd83971, %rd83972;
	@%p10025 bra 	$L__BB1_5395;
	cvt.u32.u64 	%r1438, %rd83973;
	mov.b64 	%rd83977, 0;
	mov.u64 	%rd83975, %rd5;
$L__BB1_5399:
	shr.u64 	%rd83976, %rd83975, 1;
	add.s64 	%rd10873, %rd83977, %rd83976;
	shl.b64 	%rd71646, %rd10873, 2;
	add.s64 	%rd71647, %rd9736, %rd71646;
	ld.u32 	%r12854, [%rd71647];
	setp.ge.s32 	%p10026, %r12854, %r1437;
	@%p10026 bra 	$L__BB1_5401;
	add.s64 	%rd83977, %rd10873, 1;
	not.b64 	%rd71648, %rd83976;
	add.s64 	%rd83976, %rd83975, %rd71648;
$L__BB1_5401:
	setp.ne.s64 	%p10027, %rd83976, 0;
	mov.u64 	%rd83975, %rd83976;
	@%p10027 bra 	$L__BB1_5399;
	cvt.u32.u64 	%r1439, %rd83977;
	mov.b64 	%rd83981, 0;
	mov.u64 	%rd83979, %rd5;
$L__BB1_5403:
	shr.u64 	%rd83980, %rd83979, 1;
	add.s64 	%rd10881, %rd83981, %rd83980;
	shl.b64 	%rd71650, %rd10881, 2;
	add.s64 	%rd71651, %rd9753, %rd71650;
	ld.u32 	%r12855, [%rd71651];
	setp.ge.s32 	%p10028, %r12855, %r1438;
	@%p10028 bra 	$L__BB1_5405;
	add.s64 	%rd83981, %rd10881, 1;
	not.b64 	%rd71652, %rd83980;
	add.s64 	%rd83980, %rd83979, %rd71652;
$L__BB1_5405:
	setp.ne.s64 	%p10029, %rd83980, 0;
	mov.u64 	%rd83979, %rd83980;
	@%p10029 bra 	$L__BB1_5403;
	cvt.u32.u64 	%r1440, %rd83981;
	mov.b64 	%rd83985, 0;
	mov.u64 	%rd83983, %rd5;
$L__BB1_5407:
	shr.u64 	%rd83984, %rd83983, 1;
	add.s64 	%rd10889, %rd83985, %rd83984;
	shl.b64 	%rd71654, %rd10889, 2;
	add.s64 	%rd71655, %rd9753, %rd71654;
	ld.u32 	%r12856, [%rd71655];
	setp.ge.s32 	%p10030, %r12856, %r1439;
	@%p10030 bra 	$L__BB1_5409;
	add.s64 	%rd83985, %rd10889, 1;
	not.b64 	%rd71656, %rd83984;
	add.s64 	%rd83984, %rd83983, %rd71656;
$L__BB1_5409:
	setp.ne.s64 	%p10031, %rd83984, 0;
	mov.u64 	%rd83983, %rd83984;
	@%p10031 bra 	$L__BB1_5407;
	cvt.u32.u64 	%r1441, %rd83985;
	mov.b64 	%rd83989, 0;
	mov.u64 	%rd83987, %rd5;
$L__BB1_5411:
	shr.u64 	%rd83988, %rd83987, 1;
	add.s64 	%rd10897, %rd83989, %rd83988;
	shl.b64 	%rd71658, %rd10897, 2;
	add.s64 	%rd71659, %rd9770, %rd71658;
	ld.u32 	%r12857, [%rd71659];
	setp.ge.s32 	%p10032, %r12857, %r1440;
	@%p10032 bra 	$L__BB1_5413;
	add.s64 	%rd83989, %rd10897, 1;
	not.b64 	%rd71660, %rd83988;
	add.s64 	%rd83988, %rd83987, %rd71660;
$L__BB1_5413:
	setp.ne.s64 	%p10033, %rd83988, 0;
	mov.u64 	%rd83987, %rd83988;
	@%p10033 bra 	$L__BB1_5411;
	cvt.u32.u64 	%r1442, %rd83989;
	mov.b64 	%rd83993, 0;
	mov.u64 	%rd83991, %rd5;
$L__BB1_5415:
	shr.u64 	%rd83992, %rd83991, 1;
	add.s64 	%rd10905, %rd83993, %rd83992;
	shl.b64 	%rd71662, %rd10905, 2;
	add.s64 	%rd71663, %rd9770, %rd71662;
	ld.u32 	%r12858, [%rd71663];
	setp.ge.s32 	%p10034, %r12858, %r1441;
	@%p10034 bra 	$L__BB1_5417;
	add.s64 	%rd83993, %rd10905, 1;
	not.b64 	%rd71664, %rd83992;
	add.s64 	%rd83992, %rd83991, %rd71664;
$L__BB1_5417:
	setp.ne.s64 	%p10035, %rd83992, 0;
	mov.u64 	%rd83991, %rd83992;
	@%p10035 bra 	$L__BB1_5415;
	cvt.u32.u64 	%r1443, %rd83993;
	mov.b64 	%rd83997, 0;
	mov.u64 	%rd83995, %rd5;
$L__BB1_5419:
	shr.u64 	%rd83996, %rd83995, 1;
	add.s64 	%rd10913, %rd83997, %rd83996;
	shl.b64 	%rd71666, %rd10913, 2;
	add.s64 	%rd71667, %rd9787, %rd71666;
	ld.u32 	%r12859, [%rd71667];
	setp.ge.s32 	%p10036, %r12859, %r1442;
	@%p10036 bra 	$L__BB1_5421;
	add.s64 	%rd83997, %rd10913, 1;
	not.b64 	%rd71668, %rd83996;
	add.s64 	%rd83996, %rd83995, %rd71668;
$L__BB1_5421:
	setp.ne.s64 	%p10037, %rd83996, 0;
	mov.u64 	%rd83995, %rd83996;
	@%p10037 bra 	$L__BB1_5419;
	cvt.u32.u64 	%r1444, %rd83997;
	mov.b64 	%rd84001, 0;
	mov.u64 	%rd83999, %rd5;
$L__BB1_5423:
	shr.u64 	%rd84000, %rd83999, 1;
	add.s64 	%rd10921, %rd84001, %rd84000;
	shl.b64 	%rd71670, %rd10921, 2;
	add.s64 	%rd71671, %rd9787, %rd71670;
	ld.u32 	%r12860, [%rd71671];
	setp.ge.s32 	%p10038, %r12860, %r1443;
	@%p10038 bra 	$L__BB1_5425;
	add.s64 	%rd84001, %rd10921, 1;
	not.b64 	%rd71672, %rd84000;
	add.s64 	%rd84000, %rd83999, %rd71672;
$L__BB1_5425:
	setp.ne.s64 	%p10039, %rd84000, 0;
	mov.u64 	%rd83999, %rd84000;
	@%p10039 bra 	$L__BB1_5423;
	cvt.u32.u64 	%r1445, %rd84001;
	mov.b64 	%rd84005, 0;
	mov.u64 	%rd84003, %rd5;
$L__BB1_5427:
	shr.u64 	%rd84004, %rd84003, 1;
	add.s64 	%rd10929, %rd84005, %rd84004;
	shl.b64 	%rd71674, %rd10929, 2;
	add.s64 	%rd71675, %rd9804, %rd71674;
	ld.u32 	%r12861, [%rd71675];
	setp.ge.s32 	%p10040, %r12861, %r1444;
	@%p10040 bra 	$L__BB1_5429;
	add.s64 	%rd84005, %rd10929, 1;
	not.b64 	%rd71676, %rd84004;
	add.s64 	%rd84004, %rd84003, %rd71676;
$L__BB1_5429:
	setp.ne.s64 	%p10041, %rd84004, 0;
	mov.u64 	%rd84003, %rd84004;
	@%p10041 bra 	$L__BB1_5427;
	cvt.u32.u64 	%r1446, %rd84005;
	mov.b64 	%rd84009, 0;
	mov.u64 	%rd84007, %rd5;
$L__BB1_5431:
	shr.u64 	%rd84008, %rd84007, 1;
	add.s64 	%rd10937, %rd84009, %rd84008;
	shl.b64 	%rd71678, %rd10937, 2;
	add.s64 	%rd71679, %rd9804, %rd71678;
	ld.u32 	%r12862, [%rd71679];
	setp.ge.s32 	%p10042, %r12862, %r1445;
	@%p10042 bra 	$L__BB1_5433;
	add.s64 	%rd84009, %rd10937, 1;
	not.b64 	%rd71680, %rd84008;
	add.s64 	%rd84008, %rd84007, %rd71680;
$L__BB1_5433:
	setp.ne.s64 	%p10043, %rd84008, 0;
	mov.u64 	%rd84007, %rd84008;
	@%p10043 bra 	$L__BB1_5431;
	cvt.u32.u64 	%r1447, %rd84009;
	mov.b64 	%rd84013, 0;
	mov.u64 	%rd84011, %rd5;
$L__BB1_5435:
	shr.u64 	%rd84012, %rd84011, 1;
	add.s64 	%rd10945, %rd84013, %rd84012;
	shl.b64 	%rd71682, %rd10945, 2;
	add.s64 	%rd71683, %rd9821, %rd71682;
	ld.u32 	%r12863, [%rd71683];
	setp.ge.s32 	%p10044, %r12863, %r1446;
	@%p10044 bra 	$L__BB1_5437;
	add.s64 	%rd84013, %rd10945, 1;
	not.b64 	%rd71684, %rd84012;
	add.s64 	%rd84012, %rd84011, %rd71684;
$L__BB1_5437:
	setp.ne.s64 	%p10045, %rd84012, 0;
	mov.u64 	%rd84011, %rd84012;
	@%p10045 bra 	$L__BB1_5435;
	cvt.u32.u64 	%r1448, %rd84013;
	mov.b64 	%rd84017, 0;
	mov.u64 	%rd84015, %rd5;
$L__BB1_5439:
	shr.u64 	%rd84016, %rd84015, 1;
	add.s64 	%rd10953, %rd84017, %rd84016;
	shl.b64 	%rd71686, %rd10953, 2;
	add.s64 	%rd71687, %rd9821, %rd71686;
	ld.u32 	%r12864, [%rd71687];
	setp.ge.s32 	%p10046, %r12864, %r1447;
	@%p10046 bra 	$L__BB1_5441;
	add.s64 	%rd84017, %rd10953, 1;
	not.b64 	%rd71688, %rd84016;
	add.s64 	%rd84016, %rd84015, %rd71688;
$L__BB1_5441:
	setp.ne.s64 	%p10047, %rd84016, 0;
	mov.u64 	%rd84015, %rd84016;
	@%p10047 bra 	$L__BB1_5439;
	cvt.u32.u64 	%r12865, %rd84017;
	setp.lt.s32 	%p10048, %r1448, %r12865;
	selp.b32 	%r1449, %r1260, %r1282, %p10048;
	selp.b32 	%r1450, %r1282, %r1260, %p10048;
	mov.b64 	%rd84021, 0;
	mov.u64 	%rd84019, %rd5;
$L__BB1_5443:
	shr.u64 	%rd84020, %rd84019, 1;
	add.s64 	%rd10961, %rd84021, %rd84020;
	shl.b64 	%rd71690, %rd10961, 2;
	add.s64 	%rd71691, %rd9668, %rd71690;
	ld.u32 	%r12866, [%rd71691];
	setp.ge.s32 	%p10049, %r12866, %r1303;
	@%p10049 bra 	$L__BB1_5445;
	add.s64 	%rd84021, %rd10961, 1;
	not.b64 	%rd71692, %rd84020;
	add.s64 	%rd84020, %rd84019, %rd71692;
$L__BB1_5445:
	setp.ne.s64 	%p10050, %rd84020, 0;
	mov.u64 	%rd84019, %rd84020;
	@%p10050 bra 	$L__BB1_5443;
	cvt.u32.u64 	%r1451, %rd84021;
	mov.b64 	%rd84025, 0;
	mov.u64 	%rd84023, %rd5;
$L__BB1_5447:
	shr.u64 	%rd84024, %rd84023, 1;
	add.s64 	%rd10969, %rd84025, %rd84024;
	shl.b64 	%rd71694, %rd10969, 2;
	add.s64 	%rd71695, %rd9668, %rd71694;
	ld.u32 	%r12867, [%rd71695];
	setp.ge.s32 	%p10051, %r12867, %r1281;
	@%p10051 bra 	$L__BB1_5449;
	add.s64 	%rd84025, %rd10969, 1;
	not.b64 	%rd71696, %rd84024;
	add.s64 	%rd84024, %rd84023, %rd71696;
$L__BB1_5449:
	setp.ne.s64 	%p10052, %rd84024, 0;
	mov.u64 	%rd84023, %rd84024;
	@%p10052 bra 	$L__BB1_5447;
	cvt.u32.u64 	%r1452, %rd84025;
	mov.b64 	%rd84029, 0;
	mov.u64 	%rd84027, %rd5;
$L__BB1_5451:
	shr.u64 	%rd84028, %rd84027, 1;
	add.s64 	%rd10977, %rd84029, %rd84028;
	shl.b64 	%rd71698, %rd10977, 2;
	add.s64 	%rd71699, %rd9685, %rd71698;
	ld.u32 	%r12868, [%rd71699];
	setp.ge.s32 	%p10053, %r12868, %r1451;
	@%p10053 bra 	$L__BB1_5453;
	add.s64 	%rd84029, %rd10977, 1;
	not.b64 	%rd71700, %rd84028;
	add.s64 	%rd84028, %rd84027, %rd71700;
$L__BB1_5453:
	setp.ne.s64 	%p10054, %rd84028, 0;
	mov.u64 	%rd84027, %rd84028;
	@%p10054 bra 	$L__BB1_5451;
	cvt.u32.u64 	%r1453, %rd84029;
	mov.b64 	%rd84033, 0;
	mov.u64 	%rd84031, %rd5;
$L__BB1_5455:
	shr.u64 	%rd84032, %rd84031, 1;
	add.s64 	%rd10985, %rd84033, %rd84032;
	shl.b64 	%rd71702, %rd10985, 2;
	add.s64 	%rd71703, %rd9685, %rd71702;
	ld.u32 	%r12869, [%rd71703];
	setp.ge.s32 	%p10055, %r12869, %r1452;
	@%p10055 bra 	$L__BB1_5457;
	add.s64 	%rd84033, %rd10985, 1;
	not.b64 	%rd71704, %rd84032;
	add.s64 	%rd84032, %rd84031, %rd71704;
$L__BB1_5457:
	setp.ne.s64 	%p10056, %rd84032, 0;
	mov.u64 	%rd84031, %rd84032;
	@%p10056 bra 	$L__BB1_5455;
	cvt.u32.u64 	%r1454, %rd84033;
	mov.b64 	%rd84037, 0;
	mov.u64 	%rd84035, %rd5;
$L__BB1_5459:
	shr.u64 	%rd84036, %rd84035, 1;
	add.s64 	%rd10993, %rd84037, %rd84036;
	shl.b64 	%rd71706, %rd10993, 2;
	add.s64 	%rd71707, %rd9702, %rd71706;
	ld.u32 	%r12870, [%rd71707];
	setp.ge.s32 	%p10057, %r12870, %r1453;
	@%p10057 bra 	$L__BB1_5461;
	add.s64 	%rd84037, %rd10993, 1;
	not.b64 	%rd71708, %rd84036;
	add.s64 	%rd84036, %rd84035, %rd71708;
$L__BB1_5461:
	setp.ne.s64 	%p10058, %rd84036, 0;
	mov.u64 	%rd84035, %rd84036;
	@%p10058 bra 	$L__BB1_5459;
	cvt.u32.u64 	%r1455, %rd84037;
	mov.b64 	%rd84041, 0;
	mov.u64 	%rd84039, %rd5;
$L__BB1_5463:
	shr.u64 	%rd84040, %rd84039, 1;
	add.s64 	%rd11001, %rd84041, %rd84040;
	shl.b64 	%rd71710, %rd11001, 2;
	add.s64 	%rd71711, %rd9702, %rd71710;
	ld.u32 	%r12871, [%rd71711];
	setp.ge.s32 	%p10059, %r12871, %r1454;
	@%p10059 bra 	$L__BB1_5465;
	add.s64 	%rd84041, %rd11001, 1;
	not.b64 	%rd71712, %rd84040;
	add.s64 	%rd84040, %rd84039, %rd71712;
$L__BB1_5465:
	setp.ne.s64 	%p10060, %rd84040, 0;
	mov.u64 	%rd84039, %rd84040;
	@%p10060 bra 	$L__BB1_5463;
	cvt.u32.u64 	%r1456, %rd84041;
	mov.b64 	%rd84045, 0;
	mov.u64 	%rd84043, %rd5;
$L__BB1_5467:
	shr.u64 	%rd84044, %rd84043, 1;
	add.s64 	%rd11009, %rd84045, %rd84044;
	shl.b64 	%rd71714, %rd11009, 2;
	add.s64 	%rd71715, %rd9719, %rd71714;
	ld.u32 	%r12872, [%rd71715];
	setp.ge.s32 	%p10061, %r12872, %r1455;
	@%p10061 bra 	$L__BB1_5469;
	add.s64 	%rd84045, %rd11009, 1;
	not.b64 	%rd71716, %rd84044;
	add.s64 	%rd84044, %rd84043, %rd71716;
$L__BB1_5469:
	setp.ne.s64 	%p10062, %rd84044, 0;
	mov.u64 	%rd84043, %rd84044;
	@%p10062 bra 	$L__BB1_5467;
	cvt.u32.u64 	%r1457, %rd84045;
	mov.b64 	%rd84049, 0;
	mov.u64 	%rd84047, %rd5;
$L__BB1_5471:
	shr.u64 	%rd84048, %rd84047, 1;
	add.s64 	%rd11017, %rd84049, %rd84048;
	shl.b64 	%rd71718, %rd11017, 2;
	add.s64 	%rd71719, %rd9719, %rd71718;
	ld.u32 	%r12873, [%rd71719];
	setp.ge.s32 	%p10063, %r12873, %r1456;
	@%p10063 bra 	$L__BB1_5473;
	add.s64 	%rd84049, %rd11017, 1;
	not.b64 	%rd71720, %rd84048;
	add.s64 	%rd84048, %rd84047, %rd71720;
$L__BB1_5473:
	setp.ne.s64 	%p10064, %rd84048, 0;
	mov.u64 	%rd84047, %rd84048;
	@%p10064 bra 	$L__BB1_5471;
	cvt.u32.u64 	%r1458, %rd84049;
	mov.b64 	%rd84053, 0;
	mov.u64 	%rd84051, %rd5;
$L__BB1_5475:
	shr.u64 	%rd84052, %rd84051, 1;
	add.s64 	%rd11025, %rd84053, %rd84052;
	shl.b64 	%rd71722, %rd11025, 2;
	add.s64 	%rd71723, %rd9736, %rd71722;
	ld.u32 	%r12874, [%rd71723];
	setp.ge.s32 	%p10065, %r12874, %r1457;
	@%p10065 bra 	$L__BB1_5477;
	add.s64 	%rd84053, %rd11025, 1;
	not.b64 	%rd71724, %rd84052;
	add.s64 	%rd84052, %rd84051, %rd71724;
$L__BB1_5477:
	setp.ne.s64 	%p10066, %rd84052, 0;
	mov.u64 	%rd84051, %rd84052;
	@%p10066 bra 	$L__BB1_5475;
	cvt.u32.u64 	%r1459, %rd84053;
	mov.b64 	%rd84057, 0;
	mov.u64 	%rd84055, %rd5;
$L__BB1_5479:
	shr.u64 	%rd84056, %rd84055, 1;
	add.s64 	%rd11033, %rd84057, %rd84056;
	shl.b64 	%rd71726, %rd11033, 2;
	add.s64 	%rd71727, %rd9736, %rd71726;
	ld.u32 	%r12875, [%rd71727];
	setp.ge.s32 	%p10067, %r12875, %r1458;
	@%p10067 bra 	$L__BB1_5481;
	add.s64 	%rd84057, %rd11033, 1;
	not.b64 	%rd71728, %rd84056;
	add.s64 	%rd84056, %rd84055, %rd71728;
$L__BB1_5481:
	setp.ne.s64 	%p10068, %rd84056, 0;
	mov.u64 	%rd84055, %rd84056;
	@%p10068 bra 	$L__BB1_5479;
	cvt.u32.u64 	%r1460, %rd84057;
	mov.b64 	%rd84061, 0;
	mov.u64 	%rd84059, %rd5;
$L__BB1_5483:
	shr.u64 	%rd84060, %rd84059, 1;
	add.s64 	%rd11041, %rd84061, %rd84060;
	shl.b64 	%rd71730, %rd11041, 2;
	add.s64 	%rd71731, %rd9753, %rd71730;
	ld.u32 	%r12876, [%rd71731];
	setp.ge.s32 	%p10069, %r12876, %r1459;
	@%p10069 bra 	$L__BB1_5485;
	add.s64 	%rd84061, %rd11041, 1;
	not.b64 	%rd71732, %rd84060;
	add.s64 	%rd84060, %rd84059, %rd71732;
$L__BB1_5485:
	setp.ne.s64 	%p10070, %rd84060, 0;
	mov.u64 	%rd84059, %rd84060;
	@%p10070 bra 	$L__BB1_5483;
	cvt.u32.u64 	%r1461, %rd84061;
	mov.b64 	%rd84065, 0;
	mov.u64 	%rd84063, %rd5;
$L__BB1_5487:
	shr.u64 	%rd84064, %rd84063, 1;
	add.s64 	%rd11049, %rd84065, %rd84064;
	shl.b64 	%rd71734, %rd11049, 2;
	add.s64 	%rd71735, %rd9753, %rd71734;
	ld.u32 	%r12877, [%rd71735];
	setp.ge.s32 	%p10071, %r12877, %r1460;
	@%p10071 bra 	$L__BB1_5489;
	add.s64 	%rd84065, %rd11049, 1;
	not.b64 	%rd71736, %rd84064;
	add.s64 	%rd84064, %rd84063, %rd71736;
$L__BB1_5489:
	setp.ne.s64 	%p10072, %rd84064, 0;
	mov.u64 	%rd84063, %rd84064;
	@%p10072 bra 	$L__BB1_5487;
	cvt.u32.u64 	%r1462, %rd84065;
	mov.b64 	%rd84069, 0;
	mov.u64 	%rd84067, %rd5;
$L__BB1_5491:
	shr.u64 	%rd84068, %rd84067, 1;
	add.s64 	%rd11057, %rd84069, %rd84068;
	shl.b64 	%rd71738, %rd11057, 2;
	add.s64 	%rd71739, %rd9770, %rd71738;
	ld.u32 	%r12878, [%rd71739];
	setp.ge.s32 	%p10073, %r12878, %r1461;
	@%p10073 bra 	$L__BB1_5493;
	add.s64 	%rd84069, %rd11057, 1;
	not.b64 	%rd71740, %rd84068;
	add.s64 	%rd84068, %rd84067, %rd71740;
$L__BB1_5493:
	setp.ne.s64 	%p10074, %rd84068, 0;
	mov.u64 	%rd84067, %rd84068;
	@%p10074 bra 	$L__BB1_5491;
	cvt.u32.u64 	%r1463, %rd84069;
	mov.b64 	%rd84073, 0;
	mov.u64 	%rd84071, %rd5;
$L__BB1_5495:
	shr.u64 	%rd84072, %rd84071, 1;
	add.s64 	%rd11065, %rd84073, %rd84072;
	shl.b64 	%rd71742, %rd11065, 2;
	add.s64 	%rd71743, %rd9770, %rd71742;
	ld.u32 	%r12879, [%rd71743];
	setp.ge.s32 	%p10075, %r12879, %r1462;
	@%p10075 bra 	$L__BB1_5497;
	add.s64 	%rd84073, %rd11065, 1;
	not.b64 	%rd71744, %rd84072;
	add.s64 	%rd84072, %rd84071, %rd71744;
$L__BB1_5497:
	setp.ne.s64 	%p10076, %rd84072, 0;
	mov.u64 	%rd84071, %rd84072;
	@%p10076 bra 	$L__BB1_5495;
	cvt.u32.u64 	%r1464, %rd84073;
	mov.b64 	%rd84077, 0;
	mov.u64 	%rd84075, %rd5;
$L__BB1_5499:
	shr.u64 	%rd84076, %rd84075, 1;
	add.s64 	%rd11073, %rd84077, %rd84076;
	shl.b64 	%rd71746, %rd11073, 2;
	add.s64 	%rd71747, %rd9787, %rd71746;
	ld.u32 	%r12880, [%rd71747];
	setp.ge.s32 	%p10077, %r12880, %r1463;
	@%p10077 bra 	$L__BB1_5501;
	add.s64 	%rd84077, %rd11073, 1;
	not.b64 	%rd71748, %rd84076;
	add.s64 	%rd84076, %rd84075, %rd71748;
$L__BB1_5501:
	setp.ne.s64 	%p10078, %rd84076, 0;
	mov.u64 	%rd84075, %rd84076;
	@%p10078 bra 	$L__BB1_5499;
	cvt.u32.u64 	%r1465, %rd84077;
	mov.b64 	%rd84081, 0;
	mov.u64 	%rd84079, %rd5;
$L__BB1_5503:
	shr.u64 	%rd84080, %rd84079, 1;
	add.s64 	%rd11081, %rd84081, %rd84080;
	shl.b64 	%rd71750, %rd11081, 2;
	add.s64 	%rd71751, %rd9787, %rd71750;
	ld.u32 	%r12881, [%rd71751];
	setp.ge.s32 	%p10079, %r12881, %r1464;
	@%p10079 bra 	$L__BB1_5505;
	add.s64 	%rd84081, %rd11081, 1;
	not.b64 	%rd71752, %rd84080;
	add.s64 	%rd84080, %rd84079, %rd71752;
$L__BB1_5505:
	setp.ne.s64 	%p10080, %rd84080, 0;
	mov.u64 	%rd84079, %rd84080;
	@%p10080 bra 	$L__BB1_5503;
	cvt.u32.u64 	%r1466, %rd84081;
	mov.b64 	%rd84085, 0;
	mov.u64 	%rd84083, %rd5;
$L__BB1_5507:
	shr.u64 	%rd84084, %rd84083, 1;
	add.s64 	%rd11089, %rd84085, %rd84084;
	shl.b64 	%rd71754, %rd11089, 2;
	add.s64 	%rd71755, %rd9804, %rd71754;
	ld.u32 	%r12882, [%rd71755];
	setp.ge.s32 	%p10081, %r12882, %r1465;
	@%p10081 bra 	$L__BB1_5509;
	add.s64 	%rd84085, %rd11089, 1;
	not.b64 	%rd71756, %rd84084;
	add.s64 	%rd84084, %rd84083, %rd71756;
$L__BB1_5509:
	setp.ne.s64 	%p10082, %rd84084, 0;
	mov.u64 	%rd84083, %rd84084;
	@%p10082 bra 	$L__BB1_5507;
	cvt.u32.u64 	%r1467, %rd84085;
	mov.b64 	%rd84089, 0;
	mov.u64 	%rd84087, %rd5;
$L__BB1_5511:
	shr.u64 	%rd84088, %rd84087, 1;
	add.s64 	%rd11097, %rd84089, %rd84088;
	shl.b64 	%rd71758, %rd11097, 2;
	add.s64 	%rd71759, %rd9804, %rd71758;
	ld.u32 	%r12883, [%rd71759];
	setp.ge.s32 	%p10083, %r12883, %r1466;
	@%p10083 bra 	$L__BB1_5513;
	add.s64 	%rd84089, %rd11097, 1;
	not.b64 	%rd71760, %rd84088;
	add.s64 	%rd84088, %rd84087, %rd71760;
$L__BB1_5513:
	setp.ne.s64 	%p10084, %rd84088, 0;
	mov.u64 	%rd84087, %rd84088;
	@%p10084 bra 	$L__BB1_5511;
	cvt.u32.u64 	%r1468, %rd84089;
	mov.b64 	%rd84093, 0;
	mov.u64 	%rd84091, %rd5;
$L__BB1_5515:
	shr.u64 	%rd84092, %rd84091, 1;
	add.s64 	%rd11105, %rd84093, %rd84092;
	shl.b64 	%rd71762, %rd11105, 2;
	add.s64 	%rd71763, %rd9821, %rd71762;
	ld.u32 	%r12884, [%rd71763];
	setp.ge.s32 	%p10085, %r12884, %r1467;
	@%p10085 bra 	$L__BB1_5517;
	add.s64 	%rd84093, %rd11105, 1;
	not.b64 	%rd71764, %rd84092;
	add.s64 	%rd84092, %rd84091, %rd71764;
$L__BB1_5517:
	setp.ne.s64 	%p10086, %rd84092, 0;
	mov.u64 	%rd84091, %rd84092;
	@%p10086 bra 	$L__BB1_5515;
	cvt.u32.u64 	%r1469, %rd84093;
	mov.b64 	%rd84097, 0;
	mov.u64 	%rd84095, %rd5;
$L__BB1_5519:
	shr.u64 	%rd84096, %rd84095, 1;
	add.s64 	%rd11113, %rd84097, %rd84096;
	shl.b64 	%rd71766, %rd11113, 2;
	add.s64 	%rd71767, %rd9821, %rd71766;
	ld.u32 	%r12885, [%rd71767];
	setp.ge.s32 	%p10087, %r12885, %r1468;
	@%p10087 bra 	$L__BB1_5521;
	add.s64 	%rd84097, %rd11113, 1;
	not.b64 	%rd71768, %rd84096;
	add.s64 	%rd84096, %rd84095, %rd71768;
$L__BB1_5521:
	setp.ne.s64 	%p10088, %rd84096, 0;
	mov.u64 	%rd84095, %rd84096;
	@%p10088 bra 	$L__BB1_5519;
	cvt.u32.u64 	%r12886, %rd84097;
	setp.lt.s32 	%p10089, %r1469, %r12886;
	selp.b32 	%r1470, %r1281, %r1303, %p10089;
	selp.b32 	%r1471, %r1303, %r1281, %p10089;
	mov.b64 	%rd84101, 0;
	mov.u64 	%rd84099, %rd5;
$L__BB1_5523:
	shr.u64 	%rd84100, %rd84099, 1;
	add.s64 	%rd11121, %rd84101, %rd84100;
	shl.b64 	%rd71770, %rd11121, 2;
	add.s64 	%rd71771, %rd9668, %rd71770;
	ld.u32 	%r12887, [%rd71771];
	setp.ge.s32 	%p10090, %r12887, %r1324;
	@%p10090 bra 	$L__BB1_5525;
	add.s64 	%rd84101, %rd11121, 1;
	not.b64 	%rd71772, %rd84100;
	add.s64 	%rd84100, %rd84099, %rd71772;
$L__BB1_5525:
	setp.ne.s64 	%p10091, %rd84100, 0;
	mov.u64 	%rd84099, %rd84100;
	@%p10091 bra 	$L__BB1_5523;
	cvt.u32.u64 	%r1472, %rd84101;
	mov.b64 	%rd84105, 0;
	mov.u64 	%rd84103, %rd5;
$L__BB1_5527:
	shr.u64 	%rd84104, %rd84103, 1;
	add.s64 	%rd11129, %rd84105, %rd84104;
	shl.b64 	%rd71774, %rd11129, 2;
	add.s64 	%rd71775, %rd9668, %rd71774;
	ld.u32 	%r12888, [%rd71775];
	setp.ge.s32 	%p10092, %r12888, %r1302;
	@%p10092 bra 	$L__BB1_5529;
	add.s64 	%rd84105, %rd11129, 1;
	not.b64 	%rd71776, %rd84104;
	add.s64 	%rd84104, %rd84103, %rd71776;
$L__BB1_5529:
	setp.ne.s64 	%p10093, %rd84104, 0;
	mov.u64 	%rd84103, %rd84104;
	@%p10093 bra 	$L__BB1_5527;
	cvt.u32.u64 	%r1473, %rd84105;
	mov.b64 	%rd84109, 0;
	mov.u64 	%rd84107, %rd5;
$L__BB1_5531:
	shr.u64 	%rd84108, %rd84107, 1;
	add.s64 	%rd11137, %rd84109, %rd84108;
	shl.b64 	%rd71778, %rd11137, 2;
	add.s64 	%rd71779, %rd9685, %rd71778;
	ld.u32 	%r12889, [%rd71779];
	setp.ge.s32 	%p10094, %r12889, %r1472;
	@%p10094 bra 	$L__BB1_5533;
	add.s64 	%rd84109, %rd11137, 1;
	not.b64 	%rd71780, %rd84108;
	add.s64 	%rd84108, %rd84107, %rd71780;
$L__BB1_5533:
	setp.ne.s64 	%p10095, %rd84108, 0;
	mov.u64 	%rd84107, %rd84108;
	@%p10095 bra 	$L__BB1_5531;
	cvt.u32.u64 	%r1474, %rd84109;
	mov.b64 	%rd84113, 0;
	mov.u64 	%rd84111, %rd5;
$L__BB1_5535:
	shr.u64 	%rd84112, %rd84111, 1;
	add.s64 	%rd11145, %rd84113, %rd84112;
	shl.b64 	%rd71782, %rd11145, 2;
	add.s64 	%rd71783, %rd9685, %rd71782;
	ld.u32 	%r12890, [%rd71783];
	setp.ge.s32 	%p10096, %r12890, %r1473;
	@%p10096 bra 	$L__BB1_5537;
	add.s64 	%rd84113, %rd11145, 1;
	not.b64 	%rd71784, %rd84112;
	add.s64 	%rd84112, %rd84111, %rd71784;
$L__BB1_5537:
	setp.ne.s64 	%p10097, %rd84112, 0;
	mov.u64 	%rd84111, %rd84112;
	@%p10097 bra 	$L__BB1_5535;
	cvt.u32.u64 	%r1475, %rd84113;
	mov.b64 	%rd84117, 0;
	mov.u64 	%rd84115, %rd5;
$L__BB1_5539:
	shr.u64 	%rd84116, %rd84115, 1;
	add.s64 	%rd11153, %rd84117, %rd84116;
	shl.b64 	%rd71786, %rd11153, 2;
	add.s64 	%rd71787, %rd9702, %rd71786;
	ld.u32 	%r12891, [%rd71787];
	setp.ge.s32 	%p10098, %r12891, %r1474;
	@%p10098 bra 	$L__BB1_5541;
	add.s64 	%rd84117, %rd11153, 1;
	not.b64 	%rd71788, %rd84116;
	add.s64 	%rd84116, %rd84115, %rd71788;
$L__BB1_5541:
	setp.ne.s64 	%p10099, %rd84116, 0;
	mov.u64 	%rd84115, %rd84116;
	@%p10099 bra 	$L__BB1_5539;
	cvt.u32.u64 	%r1476, %rd84117;
	mov.b64 	%rd84121, 0;
	mov.u64 	%rd84119, %rd5;
$L__BB1_5543:
	shr.u64 	%rd84120, %rd84119, 1;
	add.s64 	%rd11161, %rd84121, %rd84120;
	shl.b64 	%rd71790, %rd11161, 2;
	add.s64 	%rd71791, %rd9702, %rd71790;
	ld.u32 	%r12892, [%rd71791];
	setp.ge.s32 	%p10100, %r12892, %r1475;
	@%p10100 bra 	$L__BB1_5545;
	add.s64 	%rd84121, %rd11161, 1;
	not.b64 	%rd71792, %rd84120;
	add.s64 	%rd84120, %rd84119, %rd71792;
$L__BB1_5545:
	setp.ne.s64 	%p10101, %rd84120, 0;
	mov.u64 	%rd84119, %rd84120;
	@%p10101 bra 	$L__BB1_5543;
	cvt.u32.u64 	%r1477, %rd84121;
	mov.b64 	%rd84125, 0;
	mov.u64 	%rd84123, %rd5;
$L__BB1_5547:
	shr.u64 	%rd84124, %rd84123, 1;
	add.s64 	%rd11169, %rd84125, %rd84124;
	shl.b64 	%rd71794, %rd11169, 2;
	add.s64 	%rd71795, %rd9719, %rd71794;
	ld.u32 	%r12893, [%rd71795];
	setp.ge.s32 	%p10102, %r12893, %r1476;
	@%p10102 bra 	$L__BB1_5549;
	add.s64 	%rd84125, %rd11169, 1;
	not.b64 	%rd71796, %rd84124;
	add.s64 	%rd84124, %rd84123, %rd71796;
$L__BB1_5549:
	setp.ne.s64 	%p10103, %rd84124, 0;
	mov.u64 	%rd84123, %rd84124;
	@%p10103 bra 	$L__BB1_5547;
	cvt.u32.u64 	%r1478, %rd84125;
	mov.b64 	%rd84129, 0;
	mov.u64 	%rd84127, %rd5;
$L__BB1_5551:
	shr.u64 	%rd84128, %rd84127, 1;
	add.s64 	%rd11177, %rd84129, %rd84128;
	shl.b64 	%rd71798, %rd11177, 2;
	add.s64 	%rd71799, %rd9719, %rd71798;
	ld.u32 	%r12894, [%rd71799];
	setp.ge.s32 	%p10104, %r12894, %r1477;
	@%p10104 bra 	$L__BB1_5553;
	add.s64 	%rd84129, %rd11177, 1;
	not.b64 	%rd71800, %rd84128;
	add.s64 	%rd84128, %rd84127, %rd71800;
$L__BB1_5553:
	setp.ne.s64 	%p10105, %rd84128, 0;
	mov.u64 	%rd84127, %rd84128;
	@%p10105 bra 	$L__BB1_5551;
	cvt.u32.u64 	%r1479, %rd84129;
	mov.b64 	%rd84133, 0;
	mov.u64 	%rd84131, %rd5;
$L__BB1_5555:
	shr.u64 	%rd84132, %rd84131, 1;
	add.s64 	%rd11185, %rd84133, %rd84132;
	shl.b64 	%rd71802, %rd11185, 2;
	add.s64 	%rd71803, %rd9736, %rd71802;
	ld.u32 	%r12895, [%rd71803];
	setp.ge.s32 	%p10106, %r12895, %r1478;
	@%p10106 bra 	$L__BB1_5557;
	add.s64 	%rd84133, %rd11185, 1;
	not.b64 	%rd71804, %rd84132;
	add.s64 	%rd84132, %rd84131, %rd71804;
$L__BB1_5557:
	setp.ne.s64 	%p10107, %rd84132, 0;
	mov.u64 	%rd84131, %rd84132;
	@%p10107 bra 	$L__BB1_5555;
	cvt.u32.u64 	%r1480, %rd84133;
	mov.b64 	%rd84137, 0;
	mov.u64 	%rd84135, %rd5;
$L__BB1_5559:
	shr.u64 	%rd84136, %rd84135, 1;
	add.s64 	%rd11193, %rd84137, %rd84136;
	shl.b64 	%rd71806, %rd11193, 2;
	add.s64 	%rd71807, %rd9736, %rd71806;
	ld.u32 	%r12896, [%rd71807];
	setp.ge.s32 	%p10108, %r12896, %r1479;
	@%p10108 bra 	$L__BB1_5561;
	add.s64 	%rd84137, %rd11193, 1;
	not.b64 	%rd71808, %rd84136;
	add.s64 	%rd84136, %rd84135, %rd71808;
$L__BB1_5561:
	setp.ne.s64 	%p10109, %rd84136, 0;
	mov.u64 	%rd84135, %rd84136;
	@%p10109 bra 	$L__BB1_5559;
	cvt.u32.u64 	%r1481, %rd84137;
	mov.b64 	%rd84141, 0;
	mov.u64 	%rd84139, %rd5;
$L__BB1_5563:
	shr.u64 	%rd84140, %rd84139, 1;
	add.s64 	%rd11201, %rd84141, %rd84140;
	shl.b64 	%rd71810, %rd11201, 2;
	add.s64 	%rd71811, %rd9753, %rd71810;
	ld.u32 	%r12897, [%rd71811];
	setp.ge.s32 	%p10110, %r12897, %r1480;
	@%p10110 bra 	$L__BB1_5565;
	add.s64 	%rd84141, %rd11201, 1;
	not.b64 	%rd71812, %rd84140;
	add.s64 	%rd84140, %rd84139, %rd71812;
$L__BB1_5565:
	setp.ne.s64 	%p10111, %rd84140, 0;
	mov.u64 	%rd84139, %rd84140;
	@%p10111 bra 	$L__BB1_5563;
	cvt.u32.u64 	%r1482, %rd84141;
	mov.b64 	%rd84145, 0;
	mov.u64 	%rd84143, %rd5;
$L__BB1_5567:
	shr.u64 	%rd84144, %rd84143, 1;
	add.s64 	%rd11209, %rd84145, %rd84144;
	shl.b64 	%rd71814, %rd11209, 2;
	add.s64 	%rd71815, %rd9753, %rd71814;
	ld.u32 	%r12898, [%rd71815];
	setp.ge.s32 	%p10112, %r12898, %r1481;
	@%p10112 bra 	$L__BB1_5569;
	add.s64 	%rd84145, %rd11209, 1;
	not.b64 	%rd71816, %rd84144;
	add.s64 	%rd84144, %rd84143, %rd71816;
$L__BB1_5569:
	setp.ne.s64 	%p10113, %rd84144, 0;
	mov.u64 	%rd84143, %rd84144;
	@%p10113 bra 	$L__BB1_5567;
	cvt.u32.u64 	%r1483, %rd84145;
	mov.b64 	%rd84149, 0;
	mov.u64 	%rd84147, %rd5;
$L__BB1_5571:
	shr.u64 	%rd84148, %rd84147, 1;
	add.s64 	%rd11217, %rd84149, %rd84148;
	shl.b64 	%rd71818, %rd11217, 2;
	add.s64 	%rd71819, %rd9770, %rd71818;
	ld.u32 	%r12899, [%rd71819];
	setp.ge.s32 	%p10114, %r12899, %r1482;
	@%p10114 bra 	$L__BB1_5573;
	add.s64 	%rd84149, %rd11217, 1;
	not.b64 	%rd71820, %rd84148;
	add.s64 	%rd84148, %rd84147, %rd71820;
$L__BB1_5573:
	setp.ne.s64 	%p10115, %rd84148, 0;
	mov.u64 	%rd84147, %rd84148;
	@%p10115 bra 	$L__BB1_5571;
	cvt.u32.u64 	%r1484, %rd84149;
	mov.b64 	%rd84153, 0;
	mov.u64 	%rd84151, %rd5;
$L__BB1_5575:
	shr.u64 	%rd84152, %rd84151, 1;
	add.s64 	%rd11225, %rd84153, %rd84152;
	shl.b64 	%rd71822, %rd11225, 2;
	add.s64 	%rd71823, %rd9770, %rd71822;
	ld.u32 	%r12900, [%rd71823];
	setp.ge.s32 	%p10116, %r12900, %r1483;
	@%p10116 bra 	$L__BB1_5577;
	add.s64 	%rd84153, %rd11225, 1;
	not.b64 	%rd71824, %rd84152;
	add.s64 	%rd84152, %rd84151, %rd71824;
$L__BB1_5577:
	setp.ne.s64 	%p10117, %rd84152, 0;
	mov.u64 	%rd84151, %rd84152;
	@%p10117 bra 	$L__BB1_5575;
	cvt.u32.u64 	%r1485, %rd84153;
	mov.b64 	%rd84157, 0;
	mov.u64 	%rd84155, %rd5;
$L__BB1_5579:
	shr.u64 	%rd84156, %rd84155, 1;
	add.s64 	%rd11233, %rd84157, %rd84156;
	shl.b64 	%rd71826, %rd11233, 2;
	add.s64 	%rd71827, %rd9787, %rd71826;
	ld.u32 	%r12901, [%rd71827];
	setp.ge.s32 	%p10118, %r12901, %r1484;
	@%p10118 bra 	$L__BB1_5581;
	add.s64 	%rd84157, %rd11233, 1;
	not.b64 	%rd71828, %rd84156;
	add.s64 	%rd84156, %rd84155, %rd71828;
$L__BB1_5581:
	setp.ne.s64 	%p10119, %rd84156, 0;
	mov.u64 	%rd84155, %rd84156;
	@%p10119 bra 	$L__BB1_5579;
	cvt.u32.u64 	%r1486, %rd84157;
	mov.b64 	%rd84161, 0;
	mov.u64 	%rd84159, %rd5;
$L__BB1_5583:
	shr.u64 	%rd84160, %rd84159, 1;
	add.s64 	%rd11241, %rd84161, %rd84160;
	shl.b64 	%rd71830, %rd11241, 2;
	add.s64 	%rd71831, %rd9787, %rd71830;
	ld.u32 	%r12902, [%rd71831];
	setp.ge.s32 	%p10120, %r12902, %r1485;
	@%p10120 bra 	$L__BB1_5585;
	add.s64 	%rd84161, %rd11241, 1;
	not.b64 	%rd71832, %rd84160;
	add.s64 	%rd84160, %rd84159, %rd71832;
$L__BB1_5585:
	setp.ne.s64 	%p10121, %rd84160, 0;
	mov.u64 	%rd84159, %rd84160;
	@%p10121 bra 	$L__BB1_5583;
	cvt.u32.u64 	%r1487, %rd84161;
	mov.b64 	%rd84165, 0;
	mov.u64 	%rd84163, %rd5;
$L__BB1_5587:
	shr.u64 	%rd84164, %rd84163, 1;
	add.s64 	%rd11249, %rd84165, %rd84164;
	shl.b64 	%rd71834, %rd11249, 2;
	add.s64 	%rd71835, %rd9804, %rd71834;
	ld.u32 	%r12903, [%rd71835];
	setp.ge.s32 	%p10122, %r12903, %r1486;
	@%p10122 bra 	$L__BB1_5589;
	add.s64 	%rd84165, %rd11249, 1;
	not.b64 	%rd71836, %rd84164;
	add.s64 	%rd84164, %rd84163, %rd71836;
$L__BB1_5589:
	setp.ne.s64 	%p10123, %rd84164, 0;
	mov.u64 	%rd84163, %rd84164;
	@%p10123 bra 	$L__BB1_5587;
	cvt.u32.u64 	%r1488, %rd84165;
	mov.b64 	%rd84169, 0;
	mov.u64 	%rd84167, %rd5;
$L__BB1_5591:
	shr.u64 	%rd84168, %rd84167, 1;
	add.s64 	%rd11257, %rd84169, %rd84168;
	shl.b64 	%rd71838, %rd11257, 2;
	add.s64 	%rd71839, %rd9804, %rd71838;
	ld.u32 	%r12904, [%rd71839];
	setp.ge.s32 	%p10124, %r12904, %r1487;
	@%p10124 bra 	$L__BB1_5593;
	add.s64 	%rd84169, %rd11257, 1;
	not.b64 	%rd71840, %rd84168;
	add.s64 	%rd84168, %rd84167, %rd71840;
$L__BB1_5593:
	setp.ne.s64 	%p10125, %rd84168, 0;
	mov.u64 	%rd84167, %rd84168;
	@%p10125 bra 	$L__BB1_5591;
	cvt.u32.u64 	%r1489, %rd84169;
	mov.b64 	%rd84173, 0;
	mov.u64 	%rd84171, %rd5;
$L__BB1_5595:
	shr.u64 	%rd84172, %rd84171, 1;
	add.s64 	%rd11265, %rd84173, %rd84172;
	shl.b64 	%rd71842, %rd11265, 2;
	add.s64 	%rd71843, %rd9821, %rd71842;
	ld.u32 	%r12905, [%rd71843];
	setp.ge.s32 	%p10126, %r12905, %r1488;
	@%p10126 bra 	$L__BB1_5597;
	add.s64 	%rd84173, %rd11265, 1;
	not.b64 	%rd71844, %rd84172;
	add.s64 	%rd84172, %rd84171, %rd71844;
$L__BB1_5597:
	setp.ne.s64 	%p10127, %rd84172, 0;
	mov.u64 	%rd84171, %rd84172;
	@%p10127 bra 	$L__BB1_5595;
	cvt.u32.u64 	%r1490, %rd84173;
	mov.b64 	%rd84177, 0;
	mov.u64 	%rd84175, %rd5;
$L__BB1_5599:
	shr.u64 	%rd84176, %rd84175, 1;
	add.s64 	%rd11273, %rd84177, %rd84176;
	shl.b64 	%rd71846, %rd11273, 2;
	add.s64 	%rd71847, %rd9821, %rd71846;
	ld.u32 	%r12906, [%rd71847];
	setp.ge.s32 	%p10128, %r12906, %r1489;
	@%p10128 bra 	$L__BB1_5601;
	add.s64 	%rd84177, %rd11273, 1;
	not.b64 	%rd71848, %rd84176;
	add.s64 	%rd84176, %rd84175, %rd71848;
$L__BB1_5601:
	setp.ne.s64 	%p10129, %rd84176, 0;
	mov.u64 	%rd84175, %rd84176;
	@%p10129 bra 	$L__BB1_5599;
	cvt.u32.u64 	%r12907, %rd84177;
	setp.lt.s32 	%p10130, %r1490, %r12907;
	selp.b32 	%r1491, %r1302, %r1324, %p10130;
	selp.b32 	%r1492, %r1324, %r1302, %p10130;
	ld.global.u64 	%rd11278, [%rd4];
	mov.b64 	%rd84181, 0;
	mov.u64 	%rd84179, %rd5;
$L__BB1_5603:
	shr.u64 	%rd84180, %rd84179, 1;
	add.s64 	%rd11282, %rd84181, %rd84180;
	shl.b64 	%rd71850, %rd11282, 2;
	add.s64 	%rd71851, %rd11278, %rd71850;
	ld.u32 	%r12908, [%rd71851];
	setp.ge.s32 	%p10131, %r12908, %r1345;
	@%p10131 bra 	$L__BB1_5605;
	add.s64 	%rd84181, %rd11282, 1;
	not.b64 	%rd71852, %rd84180;
	add.s64 	%rd84180, %rd84179, %rd71852;
$L__BB1_5605:
	setp.ne.s64 	%p10132, %rd84180, 0;
	mov.u64 	%rd84179, %rd84180;
	@%p10132 bra 	$L__BB1_5603;
	cvt.u32.u64 	%r1493, %rd84181;
	mov.b64 	%rd84185, 0;
	mov.u64 	%rd84183, %rd5;
$L__BB1_5607:
	shr.u64 	%rd84184, %rd84183, 1;
	add.s64 	%rd11290, %rd84185, %rd84184;
	shl.b64 	%rd71854, %rd11290, 2;
	add.s64 	%rd71855, %rd11278, %rd71854;
	ld.u32 	%r12909, [%rd71855];
	setp.ge.s32 	%p10133, %r12909, %r1323;
	@%p10133 bra 	$L__BB1_5609;
	add.s64 	%rd84185, %rd11290, 1;
	not.b64 	%rd71856, %rd84184;
	add.s64 	%rd84184, %rd84183, %rd71856;
$L__BB1_5609:
	setp.ne.s64 	%p10134, %rd84184, 0;
	mov.u64 	%rd84183, %rd84184;
	@%p10134 bra 	$L__BB1_5607;
	cvt.u32.u64 	%r1494, %rd84185;
	ld.global.u64 	%rd11295, [%rd4+8];
	mov.b64 	%rd84189, 0;
	mov.u64 	%rd84187, %rd5;
$L__BB1_5611:
	shr.u64 	%rd84188, %rd84187, 1;
	add.s64 	%rd11299, %rd84189, %rd84188;
	shl.b64 	%rd71858, %rd11299, 2;
	add.s64 	%rd71859, %rd11295, %rd71858;
	ld.u32 	%r12910, [%rd71859];
	setp.ge.s32 	%p10135, %r12910, %r1493;
	@%p10135 bra 	$L__BB1_5613;
	add.s64 	%rd84189, %rd11299, 1;
	not.b64 	%rd71860, %rd84188;
	add.s64 	%rd84188, %rd84187, %rd71860;
$L__BB1_5613:
	setp.ne.s64 	%p10136, %rd84188, 0;
	mov.u64 	%rd84187, %rd84188;
	@%p10136 bra 	$L__BB1_5611;
	cvt.u32.u64 	%r1495, %rd84189;
	mov.b64 	%rd84193, 0;
	mov.u64 	%rd84191, %rd5;
$L__BB1_5615:
	shr.u64 	%rd84192, %rd84191, 1;
	add.s64 	%rd11307, %rd84193, %rd84192;
	shl.b64 	%rd71862, %rd11307, 2;
	add.s64 	%rd71863, %rd11295, %rd71862;
	ld.u32 	%r12911, [%rd71863];
	setp.ge.s32 	%p10137, %r12911, %r1494;
	@%p10137 bra 	$L__BB1_5617;
	add.s64 	%rd84193, %rd11307, 1;
	not.b64 	%rd71864, %rd84192;
	add.s64 	%rd84192, %rd84191, %rd71864;
$L__BB1_5617:
	setp.ne.s64 	%p10138, %rd84192, 0;
	mov.u64 	%rd84191, %rd84192;
	@%p10138 bra 	$L__BB1_5615;
	cvt.u32.u64 	%r1496, %rd84193;
	ld.global.u64 	%rd11312, [%rd4+16];
	mov.b64 	%rd84197, 0;
	mov.u64 	%rd84195, %rd5;
$L__BB1_5619:
	shr.u64 	%rd84196, %rd84195, 1;
	add.s64 	%rd11316, %rd84197, %rd84196;
	shl.b64 	%rd71866, %rd11316, 2;
	add.s64 	%rd71867, %rd11312, %rd71866;
	ld.u32 	%r12912, [%rd71867];
	setp.ge.s32 	%p10139, %r12912, %r1495;
	@%p10139 bra 	$L__BB1_5621;
	add.s64 	%rd84197, %rd11316, 1;
	not.b64 	%rd71868, %rd84196;
	add.s64 	%rd84196, %rd84195, %rd71868;
$L__BB1_5621:
	setp.ne.s64 	%p10140, %rd84196, 0;
	mov.u64 	%rd84195, %rd84196;
	@%p10140 bra 	$L__BB1_5619;
	cvt.u32.u64 	%r1497, %rd84197;
	mov.b64 	%rd84201, 0;
	mov.u64 	%rd84199, %rd5;
$L__BB1_5623:
	shr.u64 	%rd84200, %rd84199, 1;
	add.s64 	%rd11324, %rd84201, %rd84200;
	shl.b64 	%rd71870, %rd11324, 2;
	add.s64 	%rd71871, %rd11312, %rd71870;
	ld.u32 	%r12913, [%rd71871];
	setp.ge.s32 	%p10141, %r12913, %r1496;
	@%p10141 bra 	$L__BB1_5625;
	add.s64 	%rd84201, %rd11324, 1;
	not.b64 	%rd71872, %rd84200;
	add.s64 	%rd84200, %rd84199, %rd71872;
$L__BB1_5625:
	setp.ne.s64 	%p10142, %rd84200, 0;
	mov.u64 	%rd84199, %rd84200;
	@%p10142 bra 	$L__BB1_5623;
	cvt.u32.u64 	%r1498, %rd84201;
	ld.global.u64 	%rd11329, [%rd4+24];
	mov.b64 	%rd84205, 0;
	mov.u64 	%rd84203, %rd5;
$L__BB1_5627:
	shr.u64 	%rd84204, %rd84203, 1;
	add.s64 	%rd11333, %rd84205, %rd84204;
	shl.b64 	%rd71874, %rd11333, 2;
	add.s64 	%rd71875, %rd11329, %rd71874;
	ld.u32 	%r12914, [%rd71875];
	setp.ge.s32 	%p10143, %r12914, %r1497;
	@%p10143 bra 	$L__BB1_5629;
	add.s64 	%rd84205, %rd11333, 1;
	not.b64 	%rd71876, %rd84204;
	add.s64 	%rd84204, %rd84203, %rd71876;
$L__BB1_5629:
	setp.ne.s64 	%p10144, %rd84204, 0;
	mov.u64 	%rd84203, %rd84204;
	@%p10144 bra 	$L__BB1_5627;
	cvt.u32.u64 	%r1499, %rd84205;
	mov.b64 	%rd84209, 0;
	mov.u64 	%rd84207, %rd5;
$L__BB1_5631:
	shr.u64 	%rd84208, %rd84207, 1;
	add.s64 	%rd11341, %rd84209, %rd84208;
	shl.b64 	%rd71878, %rd11341, 2;
	add.s64 	%rd71879, %rd11329, %rd71878;
	ld.u32 	%r12915, [%rd71879];
	setp.ge.s32 	%p10145, %r12915, %r1498;
	@%p10145 bra 	$L__BB1_5633;
	add.s64 	%rd84209, %rd11341, 1;
	not.b64 	%rd71880, %rd84208;
	add.s64 	%rd84208, %rd84207, %rd71880;
$L__BB1_5633:
	setp.ne.s64 	%p10146, %rd84208, 0;
	mov.u64 	%rd84207, %rd84208;
	@%p10146 bra 	$L__BB1_5631;
	cvt.u32.u64 	%r1500, %rd84209;
	ld.global.u64 	%rd11346, [%rd4+32];
	mov.b64 	%rd84213, 0;
	mov.u64 	%rd84211, %rd5;
$L__BB1_5635:
	shr.u64 	%rd84212, %rd84211, 1;
	add.s64 	%rd11350, %rd84213, %rd84212;
	shl.b64 	%rd71882, %rd11350, 2;
	add.s64 	%rd71883, %rd11346, %rd71882;
	ld.u32 	%r12916, [%rd71883];
	setp.ge.s32 	%p10147, %r12916, %r1499;
	@%p10147 bra 	$L__BB1_5637;
	add.s64 	%rd84213, %rd11350, 1;
	not.b64 	%rd71884, %rd84212;
	add.s64 	%rd84212, %rd84211, %rd71884;
$L__BB1_5637:
	setp.ne.s64 	%p10148, %rd84212, 0;
	mov.u64 	%rd84211, %rd84212;
	@%p10148 bra 	$L__BB1_5635;
	cvt.u32.u64 	%r1501, %rd84213;
	mov.b64 	%rd84217, 0;
	mov.u64 	%rd84215, %rd5;
$L__BB1_5639:
	shr.u64 	%rd84216, %rd84215, 1;
	add.s64 	%rd11358, %rd84217, %rd84216;
	shl.b64 	%rd71886, %rd11358, 2;
	add.s64 	%rd71887, %rd11346, %rd71886;
	ld.u32 	%r12917, [%rd71887];
	setp.ge.s32 	%p10149, %r12917, %r1500;
	@%p10149 bra 	$L__BB1_5641;
	add.s64 	%rd84217, %rd11358, 1;
	not.b64 	%rd71888, %rd84216;
	add.s64 	%rd84216, %rd84215, %rd71888;
$L__BB1_5641:
	setp.ne.s64 	%p10150, %rd84216, 0;
	mov.u64 	%rd84215, %rd84216;
	@%p10150 bra 	$L__BB1_5639;
	cvt.u32.u64 	%r1502, %rd84217;
	ld.global.u64 	%rd11363, [%rd4+40];
	mov.b64 	%rd84221, 0;
	mov.u64 	%rd84219, %rd5;
$L__BB1_5643:
	shr.u64 	%rd84220, %rd84219, 1;
	add.s64 	%rd11367, %rd84221, %rd84220;
	shl.b64 	%rd71890, %rd11367, 2;
	add.s64 	%rd71891, %rd11363, %rd71890;
	ld.u32 	%r12918, [%rd71891];
	setp.ge.s32 	%p10151, %r12918, %r1501;
	@%p10151 bra 	$L__BB1_5645;
	add.s64 	%rd84221, %rd11367, 1;
	not.b64 	%rd71892, %rd84220;
	add.s64 	%rd84220, %rd84219, %rd71892;
$L__BB1_5645:
	setp.ne.s64 	%p10152, %rd84220, 0;
	mov.u64 	%rd84219, %rd84220;
	@%p10152 bra 	$L__BB1_5643;
	cvt.u32.u64 	%r1503, %rd84221;
	mov.b64 	%rd84225, 0;
	mov.u64 	%rd84223, %rd5;
$L__BB1_5647:
	shr.u64 	%rd84224, %rd84223, 1;
	add.s64 	%rd11375, %rd84225, %rd84224;
	shl.b64 	%rd71894, %rd11375, 2;
	add.s64 	%rd71895, %rd11363, %rd71894;
	ld.u32 	%r12919, [%rd71895];
	setp.ge.s32 	%p10153, %r12919, %r1502;
	@%p10153 bra 	$L__BB1_5649;
	add.s64 	%rd84225, %rd11375, 1;
	not.b64 	%rd71896, %rd84224;
	add.s64 	%rd84224, %rd84223, %rd71896;
$L__BB1_5649:
	setp.ne.s64 	%p10154, %rd84224, 0;
	mov.u64 	%rd84223, %rd84224;
	@%p10154 bra 	$L__BB1_5647;
	cvt.u32.u64 	%r1504, %rd84225;
	ld.global.u64 	%rd11380, [%rd4+48];
	mov.b64 	%rd84229, 0;
	mov.u64 	%rd84227, %rd5;
$L__BB1_5651:
	shr.u64 	%rd84228, %rd84227, 1;
	add.s64 	%rd11384, %rd84229, %rd84228;
	shl.b64 	%rd71898, %rd11384, 2;
	add.s64 	%rd71899, %rd11380, %rd71898;
	ld.u32 	%r12920, [%rd71899];
	setp.ge.s32 	%p10155, %r12920, %r1503;
	@%p10155 bra 	$L__BB1_5653;
	add.s64 	%rd84229, %rd11384, 1;
	not.b64 	%rd71900, %rd84228;
	add.s64 	%rd84228, %rd84227, %rd71900;
$L__BB1_5653:
	setp.ne.s64 	%p10156, %rd84228, 0;
	mov.u64 	%rd84227, %rd84228;
	@%p10156 bra 	$L__BB1_5651;
	cvt.u32.u64 	%r1505, %rd84229;
	mov.b64 	%rd84233, 0;
	mov.u64 	%rd84231, %rd5;
$L__BB1_5655:
	shr.u64 	%rd84232, %rd84231, 1;
	add.s64 	%rd11392, %rd84233, %rd84232;
	shl.b64 	%rd71902, %rd11392, 2;
	add.s64 	%rd71903, %rd11380, %rd71902;
	ld.u32 	%r12921, [%rd71903];
	setp.ge.s32 	%p10157, %r12921, %r1504;
	@%p10157 bra 	$L__BB1_5657;
	add.s64 	%rd84233, %rd11392, 1;
	not.b64 	%rd71904, %rd84232;
	add.s64 	%rd84232, %rd84231, %rd71904;
$L__BB1_5657:
	setp.ne.s64 	%p10158, %rd84232, 0;
	mov.u64 	%rd84231, %rd84232;
	@%p10158 bra 	$L__BB1_5655;
	cvt.u32.u64 	%r1506, %rd84233;
	ld.global.u64 	%rd11397, [%rd4+56];
	mov.b64 	%rd84237, 0;
	mov.u64 	%rd84235, %rd5;
$L__BB1_5659:
	shr.u64 	%rd84236, %rd84235, 1;
	add.s64 	%rd11401, %rd84237, %rd84236;
	shl.b64 	%rd71906, %rd11401, 2;
	add.s64 	%rd71907, %rd11397, %rd71906;
	ld.u32 	%r12922, [%rd71907];
	setp.ge.s32 	%p10159, %r12922, %r1505;
	@%p10159 bra 	$L__BB1_5661;
	add.s64 	%rd84237, %rd11401, 1;
	not.b64 	%rd71908, %rd84236;
	add.s64 	%rd84236, %rd84235, %rd71908;
$L__BB1_5661:
	setp.ne.s64 	%p10160, %rd84236, 0;
	mov.u64 	%rd84235, %rd84236;
	@%p10160 bra 	$L__BB1_5659;
	cvt.u32.u64 	%r1507, %rd84237;
	mov.b64 	%rd84241, 0;
	mov.u64 	%rd84239, %rd5;
$L__BB1_5663:
	shr.u64 	%rd84240, %rd84239, 1;
	add.s64 	%rd11409, %rd84241, %rd84240;
	shl.b64 	%rd71910, %rd11409, 2;
	add.s64 	%rd71911, %rd11397, %rd71910;
	ld.u32 	%r12923, [%rd71911];
	setp.ge.s32 	%p10161, %r12923, %r1506;
	@%p10161 bra 	$L__BB1_5665;
	add.s64 	%rd84241, %rd11409, 1;
	not.b64 	%rd71912, %rd84240;
	add.s64 	%rd84240, %rd84239, %rd71912;
$L__BB1_5665:
	setp.ne.s64 	%p10162, %rd84240, 0;
	mov.u64 	%rd84239, %rd84240;
	@%p10162 bra 	$L__BB1_5663;
	cvt.u32.u64 	%r1508, %rd84241;
	ld.global.u64 	%rd11414, [%rd4+64];
	mov.b64 	%rd84245, 0;
	mov.u64 	%rd84243, %rd5;
$L__BB1_5667:
	shr.u64 	%rd84244, %rd84243, 1;
	add.s64 	%rd11418, %rd84245, %rd84244;
	shl.b64 	%rd71914, %rd11418, 2;
	add.s64 	%rd71915, %rd11414, %rd71914;
	ld.u32 	%r12924, [%rd71915];
	setp.ge.s32 	%p10163, %r12924, %r1507;
	@%p10163 bra 	$L__BB1_5669;
	add.s64 	%rd84245, %rd11418, 1;
	not.b64 	%rd71916, %rd84244;
	add.s64 	%rd84244, %rd84243, %rd71916;
$L__BB1_5669:
	setp.ne.s64 	%p10164, %rd84244, 0;
	mov.u64 	%rd84243, %rd84244;
	@%p10164 bra 	$L__BB1_5667;
	cvt.u32.u64 	%r1509, %rd84245;
	mov.b64 	%rd84249, 0;
	mov.u64 	%rd84247, %rd5;
$L__BB1_5671:
	shr.u64 	%rd84248, %rd84247, 1;
	add.s64 	%rd11426, %rd84249, %rd84248;
	shl.b64 	%rd71918, %rd11426, 2;
	add.s64 	%rd71919, %rd11414, %rd71918;
	ld.u32 	%r12925, [%rd71919];
	setp.ge.s32 	%p10165, %r12925, %r1508;
	@%p10165 bra 	$L__BB1_5673;
	add.s64 	%rd84249, %rd11426, 1;
	not.b64 	%rd71920, %rd84248;
	add.s64 	%rd84248, %rd84247, %rd71920;
$L__BB1_5673:
	setp.ne.s64 	%p10166, %rd84248, 0;
	mov.u64 	%rd84247, %rd84248;
	@%p10166 bra 	$L__BB1_5671;
	cvt.u32.u64 	%r1510, %rd84249;
	ld.global.u64 	%rd11431, [%rd4+72];
	mov.b64 	%rd84253, 0;
	mov.u64 	%rd84251, %rd5;
$L__BB1_5675:
	shr.u64 	%rd84252, %rd84251, 1;
	add.s64 	%rd11435, %rd84253, %rd84252;
	shl.b64 	%rd71922, %rd11435, 2;
	add.s64 	%rd71923, %rd11431, %rd71922;
	ld.u32 	%r12926, [%rd71923];
	setp.ge.s32 	%p10167, %r12926, %r1509;
	@%p10167 bra 	$L__BB1_5677;
	add.s64 	%rd84253, %rd11435, 1;
	not.b64 	%rd71924, %rd84252;
	add.s64 	%rd84252, %rd84251, %rd71924;
$L__BB1_5677:
	setp.ne.s64 	%p10168, %rd84252, 0;
	mov.u64 	%rd84251, %rd84252;
	@%p10168 bra 	$L__BB1_5675;
	cvt.u32.u64 	%r1511, %rd84253;
	mov.b64 	%rd84257, 0;
	mov.u64 	%rd84255, %rd5;
$L__BB1_5679:
	shr.u64 	%rd84256, %rd84255, 1;
	add.s64 	%rd11443, %rd84257, %rd84256;
	shl.b64 	%rd71926, %rd11443, 2;
	add.s64 	%rd71927, %rd11431, %rd71926;
	ld.u32 	%r12927, [%rd71927];
	setp.ge.s32 	%p10169, %r12927, %r1510;
	@%p10169 bra 	$L__BB1_5681;
	add.s64 	%rd84257, %rd11443, 1;
	not.b64 	%rd71928, %rd84256;
	add.s64 	%rd84256, %rd84255, %rd71928;
$L__BB1_5681:
	setp.ne.s64 	%p10170, %rd84256, 0;
	mov.u64 	%rd84255, %rd84256;
	@%p10170 bra 	$L__BB1_5679;
	cvt.u32.u64 	%r12928, %rd84257;
	setp.lt.s32 	%p10171, %r1511, %r12928;
	selp.b32 	%r1512, %r1323, %r1345, %p10171;
	selp.b32 	%r1513, %r1345, %r1323, %p10171;
	mov.b64 	%rd84261, 0;
	mov.u64 	%rd84259, %rd5;
$L__BB1_5683:
	shr.u64 	%rd84260, %rd84259, 1;
	add.s64 	%rd11451, %rd84261, %rd84260;
	shl.b64 	%rd71930, %rd11451, 2;
	add.s64 	%rd71931, %rd11278, %rd71930;
	ld.u32 	%r12929, [%rd71931];
	setp.ge.s32 	%p10172, %r12929, %r1366;
	@%p10172 bra 	$L__BB1_5685;
	add.s64 	%rd84261, %rd11451, 1;
	not.b64 	%rd71932, %rd84260;
	add.s64 	%rd84260, %rd84259, %rd71932;
$L__BB1_5685:
	setp.ne.s64 	%p10173, %rd84260, 0;
	mov.u64 	%rd84259, %rd84260;
	@%p10173 bra 	$L__BB1_5683;
	cvt.u32.u64 	%r1514, %rd84261;
	mov.b64 	%rd84265, 0;
	mov.u64 	%rd84263, %rd5;
$L__BB1_5687:
	shr.u64 	%rd84264, %rd84263, 1;
	add.s64 	%rd11459, %rd84265, %rd84264;
	shl.b64 	%rd71934, %rd11459, 2;
	add.s64 	%rd71935, %rd11278, %rd71934;
	ld.u32 	%r12930, [%rd71935];
	setp.ge.s32 	%p10174, %r12930, %r1344;
	@%p10174 bra 	$L__BB1_5689;
	add.s64 	%rd84265, %rd11459, 1;
	not.b64 	%rd71936, %rd84264;
	add.s64 	%rd84264, %rd84263, %rd71936;
$L__BB1_5689:
	setp.ne.s64 	%p10175, %rd84264, 0;
	mov.u64 	%rd84263, %rd84264;
	@%p10175 bra 	$L__BB1_5687;
	cvt.u32.u64 	%r1515, %rd84265;
	mov.b64 	%rd84269, 0;
	mov.u64 	%rd84267, %rd5;
$L__BB1_5691:
	shr.u64 	%rd84268, %rd84267, 1;
	add.s64 	%rd11467, %rd84269, %rd84268;
	shl.b64 	%rd71938, %rd11467, 2;
	add.s64 	%rd71939, %rd11295, %rd71938;
	ld.u32 	%r12931, [%rd71939];
	setp.ge.s32 	%p10176, %r12931, %r1514;
	@%p10176 bra 	$L__BB1_5693;
	add.s64 	%rd84269, %rd11467, 1;
	not.b64 	%rd71940, %rd84268;
	add.s64 	%rd84268, %rd84267, %rd71940;
$L__BB1_5693:
	setp.ne.s64 	%p10177, %rd84268, 0;
	mov.u64 	%rd84267, %rd84268;
	@%p10177 bra 	$L__BB1_5691;
	cvt.u32.u64 	%r1516, %rd84269;
	mov.b64 	%rd84273, 0;
	mov.u64 	%rd84271, %rd5;
$L__BB1_5695:
	shr.u64 	%rd84272, %rd84271, 1;
	add.s64 	%rd11475, %rd84273, %rd84272;
	shl.b64 	%rd71942, %rd11475, 2;
	add.s64 	%rd71943, %rd11295, %rd71942;
	ld.u32 	%r12932, [%rd71943];
	setp.ge.s32 	%p10178, %r12932, %r1515;
	@%p10178 bra 	$L__BB1_5697;
	add.s64 	%rd84273, %rd11475, 1;
	not.b64 	%rd71944, %rd84272;
	add.s64 	%rd84272, %rd84271, %rd71944;
$L__BB1_5697:
	setp.ne.s64 	%p10179, %rd84272, 0;
	mov.u64 	%rd84271, %rd84272;
	@%p10179 bra 	$L__BB1_5695;
	cvt.u32.u64 	%r1517, %rd84273;
	mov.b64 	%rd84277, 0;
	mov.u64 	%rd84275, %rd5;
$L__BB1_5699:
	shr.u64 	%rd84276, %rd84275, 1;
	add.s64 	%rd11483, %rd84277, %rd84276;
	shl.b64 	%rd71946, %rd11483, 2;
	add.s64 	%rd71947, %rd11312, %rd71946;
	ld.u32 	%r12933, [%rd71947];
	setp.ge.s32 	%p10180, %r12933, %r1516;
	@%p10180 bra 	$L__BB1_5701;
	add.s64 	%rd84277, %rd11483, 1;
	not.b64 	%rd71948, %rd84276;
	add.s64 	%rd84276, %rd84275, %rd71948;
$L__BB1_5701:
	setp.ne.s64 	%p10181, %rd84276, 0;
	mov.u64 	%rd84275, %rd84276;
	@%p10181 bra 	$L__BB1_5699;
	cvt.u32.u64 	%r1518, %rd84277;
	mov.b64 	%rd84281, 0;
	mov.u64 	%rd84279, %rd5;
$L__BB1_5703:
	shr.u64 	%rd84280, %rd84279, 1;
	add.s64 	%rd11491, %rd84281, %rd84280;
	shl.b64 	%rd71950, %rd11491, 2;
	add.s64 	%rd71951, %rd11312, %rd71950;
	ld.u32 	%r12934, [%rd71951];
	setp.ge.s32 	%p10182, %r12934, %r1517;
	@%p10182 bra 	$L__BB1_5705;
	add.s64 	%rd84281, %rd11491, 1;
	not.b64 	%rd71952, %rd84280;
	add.s64 	%rd84280, %rd84279, %rd71952;
$L__BB1_5705:
	setp.ne.s64 	%p10183, %rd84280, 0;
	mov.u64 	%rd84279, %rd84280;
	@%p10183 bra 	$L__BB1_5703;
	cvt.u32.u64 	%r1519, %rd84281;
	mov.b64 	%rd84285, 0;
	mov.u64 	%rd84283, %rd5;
$L__BB1_5707:
	shr.u64 	%rd84284, %rd84283, 1;
	add.s64 	%rd11499, %rd84285, %rd84284;
	shl.b64 	%rd71954, %rd11499, 2;
	add.s64 	%rd71955, %rd11329, %rd71954;
	ld.u32 	%r12935, [%rd71955];
	setp.ge.s32 	%p10184, %r12935, %r1518;
	@%p10184 bra 	$L__BB1_5709;
	add.s64 	%rd84285, %rd11499, 1;
	not.b64 	%rd71956, %rd84284;
	add.s64 	%rd84284, %rd84283, %rd71956;
$L__BB1_5709:
	setp.ne.s64 	%p10185, %rd84284, 0;
	mov.u64 	%rd84283, %rd84284;
	@%p10185 bra 	$L__BB1_5707;
	cvt.u32.u64 	%r1520, %rd84285;
	mov.b64 	%rd84289, 0;
	mov.u64 	%rd84287, %rd5;
$L__BB1_5711:
	shr.u64 	%rd84288, %rd84287, 1;
	add.s64 	%rd11507, %rd84289, %rd84288;
	shl.b64 	%rd71958, %rd11507, 2;
	add.s64 	%rd71959, %rd11329, %rd71958;
	ld.u32 	%r12936, [%rd71959];
	setp.ge.s32 	%p10186, %r12936, %r1519;
	@%p10186 bra 	$L__BB1_5713;
	add.s64 	%rd84289, %rd11507, 1;
	not.b64 	%rd71960, %rd84288;
	add.s64 	%rd84288, %rd84287, %rd71960;
$L__BB1_5713:
	setp.ne.s64 	%p10187, %rd84288, 0;
	mov.u64 	%rd84287, %rd84288;
	@%p10187 bra 	$L__BB1_5711;
	cvt.u32.u64 	%r1521, %rd84289;
	mov.b64 	%rd84293, 0;
	mov.u64 	%rd84291, %rd5;
$L__BB1_5715:
	shr.u64 	%rd84292, %rd84291, 1;
	add.s64 	%rd11515, %rd84293, %rd84292;
	shl.b64 	%rd71962, %rd11515, 2;
	add.s64 	%rd71963, %rd11346, %rd71962;
	ld.u32 	%r12937, [%rd71963];
	setp.ge.s32 	%p10188, %r12937, %r1520;
	@%p10188 bra 	$L__BB1_5717;
	add.s64 	%rd84293, %rd11515, 1;
	not.b64 	%rd71964, %rd84292;
	add.s64 	%rd84292, %rd84291, %rd71964;
$L__BB1_5717:
	setp.ne.s64 	%p10189, %rd84292, 0;
	mov.u64 	%rd84291, %rd84292;
	@%p10189 bra 	$L__BB1_5715;
	cvt.u32.u64 	%r1522, %rd84293;
	mov.b64 	%rd84297, 0;
	mov.u64 	%rd84295, %rd5;
$L__BB1_5719:
	shr.u64 	%rd84296, %rd84295, 1;
	add.s64 	%rd11523, %rd84297, %rd84296;
	shl.b64 	%rd71966, %rd11523, 2;
	add.s64 	%rd71967, %rd11346, %rd71966;
	ld.u32 	%r12938, [%rd71967];
	setp.ge.s32 	%p10190, %r12938, %r1521;
	@%p10190 bra 	$L__BB1_5721;
	add.s64 	%rd84297, %rd11523, 1;
	not.b64 	%rd71968, %rd84296;
	add.s64 	%rd84296, %rd84295, %rd71968;
$L__BB1_5721:
	setp.ne.s64 	%p10191, %rd84296, 0;
	mov.u64 	%rd84295, %rd84296;
	@%p10191 bra 	$L__BB1_5719;
	cvt.u32.u64 	%r1523, %rd84297;
	mov.b64 	%rd84301, 0;
	mov.u64 	%rd84299, %rd5;
$L__BB1_5723:
	shr.u64 	%rd84300, %rd84299, 1;
	add.s64 	%rd11531, %rd84301, %rd84300;
	shl.b64 	%rd71970, %rd11531, 2;
	add.s64 	%rd71971, %rd11363, %rd71970;
	ld.u32 	%r12939, [%rd71971];
	setp.ge.s32 	%p10192, %r12939, %r1522;
	@%p10192 bra 	$L__BB1_5725;
	add.s64 	%rd84301, %rd11531, 1;
	not.b64 	%rd71972, %rd84300;
	add.s64 	%rd84300, %rd84299, %rd71972;
$L__BB1_5725:
	setp.ne.s64 	%p10193, %rd84300, 0;
	mov.u64 	%rd84299, %rd84300;
	@%p10193 bra 	$L__BB1_5723;
	cvt.u32.u64 	%r1524, %rd84301;
	mov.b64 	%rd84305, 0;
	mov.u64 	%rd84303, %rd5;
$L__BB1_5727:
	shr.u64 	%rd84304, %rd84303, 1;
	add.s64 	%rd11539, %rd84305, %rd84304;
	shl.b64 	%rd71974, %rd11539, 2;
	add.s64 	%rd71975, %rd11363, %rd71974;
	ld.u32 	%r12940, [%rd71975];
	setp.ge.s32 	%p10194, %r12940, %r1523;
	@%p10194 bra 	$L__BB1_5729;
	add.s64 	%rd84305, %rd11539, 1;
	not.b64 	%rd71976, %rd84304;
	add.s64 	%rd84304, %rd84303, %rd71976;
$L__BB1_5729:
	setp.ne.s64 	%p10195, %rd84304, 0;
	mov.u64 	%rd84303, %rd84304;
	@%p10195 bra 	$L__BB1_5727;
	cvt.u32.u64 	%r1525, %rd84305;
	mov.b64 	%rd84309, 0;
	mov.u64 	%rd84307, %rd5;
$L__BB1_5731:
	shr.u64 	%rd84308, %rd84307, 1;
	add.s64 	%rd11547, %rd84309, %rd84308;
	shl.b64 	%rd71978, %rd11547, 2;
	add.s64 	%rd71979, %rd11380, %rd71978;
	ld.u32 	%r12941, [%rd71979];
	setp.ge.s32 	%p10196, %r12941, %r1524;
	@%p10196 bra 	$L__BB1_5733;
	add.s64 	%rd84309, %rd11547, 1;
	not.b64 	%rd71980, %rd84308;
	add.s64 	%rd84308, %rd84307, %rd71980;
$L__BB1_5733:
	setp.ne.s64 	%p10197, %rd84308, 0;
	mov.u64 	%rd84307, %rd84308;
	@%p10197 bra 	$L__BB1_5731;
	cvt.u32.u64 	%r1526, %rd84309;
	mov.b64 	%rd84313, 0;
	mov.u64 	%rd84311, %rd5;
$L__BB1_5735:
	shr.u64 	%rd84312, %rd84311, 1;
	add.s64 	%rd11555, %rd84313, %rd84312;
	shl.b64 	%rd71982, %rd11555, 2;
	add.s64 	%rd71983, %rd11380, %rd71982;
	ld.u32 	%r12942, [%rd71983];
	setp.ge.s32 	%p10198, %r12942, %r1525;
	@%p10198 bra 	$L__BB1_5737;
	add.s64 	%rd84313, %rd11555, 1;
	not.b64 	%rd71984, %rd84312;
	add.s64 	%rd84312, %rd84311, %rd71984;
$L__BB1_5737:
	setp.ne.s64 	%p10199, %rd84312, 0;
	mov.u64 	%rd84311, %rd84312;
	@%p10199 bra 	$L__BB1_5735;
	cvt.u32.u64 	%r1527, %rd84313;
	mov.b64 	%rd84317, 0;
	mov.u64 	%rd84315, %rd5;
$L__BB1_5739:
	shr.u64 	%rd84316, %rd84315, 1;
	add.s64 	%rd11563, %rd84317, %rd84316;
	shl.b64 	%rd71986, %rd11563, 2;
	add.s64 	%rd71987, %rd11397, %rd71986;
	ld.u32 	%r12943, [%rd71987];
	setp.ge.s32 	%p10200, %r12943, %r1526;
	@%p10200 bra 	$L__BB1_5741;
	add.s64 	%rd84317, %rd11563, 1;
	not.b64 	%rd71988, %rd84316;
	add.s64 	%rd84316, %rd84315, %rd71988;
$L__BB1_5741:
	setp.ne.s64 	%p10201, %rd84316, 0;
	mov.u64 	%rd84315, %rd84316;
	@%p10201 bra 	$L__BB1_5739;
	cvt.u32.u64 	%r1528, %rd84317;
	mov.b64 	%rd84321, 0;
	mov.u64 	%rd84319, %rd5;
$L__BB1_5743:
	shr.u64 	%rd84320, %rd84319, 1;
	add.s64 	%rd11571, %rd84321, %rd84320;
	shl.b64 	%rd71990, %rd11571, 2;
	add.s64 	%rd71991, %rd11397, %rd71990;
	ld.u32 	%r12944, [%rd71991];
	setp.ge.s32 	%p10202, %r12944, %r1527;
	@%p10202 bra 	$L__BB1_5745;
	add.s64 	%rd84321, %rd11571, 1;
	not.b64 	%rd71992, %rd84320;
	add.s64 	%rd84320, %rd84319, %rd71992;
$L__BB1_5745:
	setp.ne.s64 	%p10203, %rd84320, 0;
	mov.u64 	%rd84319, %rd84320;
	@%p10203 bra 	$L__BB1_5743;
	cvt.u32.u64 	%r1529, %rd84321;
	mov.b64 	%rd84325, 0;
	mov.u64 	%rd84323, %rd5;
$L__BB1_5747:
	shr.u64 	%rd84324, %rd84323, 1;
	add.s64 	%rd11579, %rd84325, %rd84324;
	shl.b64 	%rd71994, %rd11579, 2;
	add.s64 	%rd71995, %rd11414, %rd71994;
	ld.u32 	%r12945, [%rd71995];
	setp.ge.s32 	%p10204, %r12945, %r1528;
	@%p10204 bra 	$L__BB1_5749;
	add.s64 	%rd84325, %rd11579, 1;
	not.b64 	%rd71996, %rd84324;
	add.s64 	%rd84324, %rd84323, %rd71996;
$L__BB1_5749:
	setp.ne.s64 	%p10205, %rd84324, 0;
	mov.u64 	%rd84323, %rd84324;
	@%p10205 bra 	$L__BB1_5747;
	cvt.u32.u64 	%r1530, %rd84325;
	mov.b64 	%rd84329, 0;
	mov.u64 	%rd84327, %rd5;
$L__BB1_5751:
	shr.u64 	%rd84328, %rd84327, 1;
	add.s64 	%rd11587, %rd84329, %rd84328;
	shl.b64 	%rd71998, %rd11587, 2;
	add.s64 	%rd71999, %rd11414, %rd71998;
	ld.u32 	%r12946, [%rd71999];
	setp.ge.s32 	%p10206, %r12946, %r1529;
	@%p10206 bra 	$L__BB1_5753;
	add.s64 	%rd84329, %rd11587, 1;
	not.b64 	%rd72000, %rd84328;
	add.s64 	%rd84328, %rd84327, %rd72000;
$L__BB1_5753:
	setp.ne.s64 	%p10207, %rd84328, 0;
	mov.u64 	%rd84327, %rd84328;
	@%p10207 bra 	$L__BB1_5751;
	cvt.u32.u64 	%r1531, %rd84329;
	mov.b64 	%rd84333, 0;
	mov.u64 	%rd84331, %rd5;
$L__BB1_5755:
	shr.u64 	%rd84332, %rd84331, 1;
	add.s64 	%rd11595, %rd84333, %rd84332;
	shl.b64 	%rd72002, %rd11595, 2;
	add.s64 	%rd72003, %rd11431, %rd72002;
	ld.u32 	%r12947, [%rd72003];
	setp.ge.s32 	%p10208, %r12947, %r1530;
	@%p10208 bra 	$L__BB1_5757;
	add.s64 	%rd84333, %rd11595, 1;
	not.b64 	%rd72004, %rd84332;
	add.s64 	%rd84332, %rd84331, %rd72004;
$L__BB1_5757:
	setp.ne.s64 	%p10209, %rd84332, 0;
	mov.u64 	%rd84331, %rd84332;
	@%p10209 bra 	$L__BB1_5755;
	cvt.u32.u64 	%r1532, %rd84333;
	mov.b64 	%rd84337, 0;
	mov.u64 	%rd84335, %rd5;
$L__BB1_5759:
	shr.u64 	%rd84336, %rd84335, 1;
	add.s64 	%rd11603, %rd84337, %rd84336;
	shl.b64 	%rd72006, %rd11603, 2;
	add.s64 	%rd72007, %rd11431, %rd72006;
	ld.u32 	%r12948, [%rd72007];
	setp.ge.s32 	%p10210, %r12948, %r1531;
	@%p10210 bra 	$L__BB1_5761;
	add.s64 	%rd84337, %rd11603, 1;
	not.b64 	%rd72008, %rd84336;
	add.s64 	%rd84336, %rd84335, %rd72008;
$L__BB1_5761:
	setp.ne.s64 	%p10211, %rd84336, 0;
	mov.u64 	%rd84335, %rd84336;
	@%p10211 bra 	$L__BB1_5759;
	cvt.u32.u64 	%r12949, %rd84337;
	setp.lt.s32 	%p10212, %r1532, %r12949;
	selp.b32 	%r1533, %r1344, %r1366, %p10212;
	selp.b32 	%r1534, %r1366, %r1344, %p10212;
	mov.b64 	%rd84341, 0;
	mov.u64 	%rd84339, %rd5;
$L__BB1_5763:
	shr.u64 	%rd84340, %rd84339, 1;
	add.s64 	%rd11611, %rd84341, %rd84340;
	shl.b64 	%rd72010, %rd11611, 2;
	add.s64 	%rd72011, %rd11278, %rd72010;
	ld.u32 	%r12950, [%rd72011];
	setp.ge.s32 	%p10213, %r12950, %r1408;
	@%p10213 bra 	$L__BB1_5765;
	add.s64 	%rd84341, %rd11611, 1;
	not.b64 	%rd72012, %rd84340;
	add.s64 	%rd84340, %rd84339, %rd72012;
$L__BB1_5765:
	setp.ne.s64 	%p10214, %rd84340, 0;
	mov.u64 	%rd84339, %rd84340;
	@%p10214 bra 	$L__BB1_5763;
	cvt.u32.u64 	%r1535, %rd84341;
	mov.b64 	%rd84345, 0;
	mov.u64 	%rd84343, %rd5;
$L__BB1_5767:
	shr.u64 	%rd84344, %rd84343, 1;
	add.s64 	%rd11619, %rd84345, %rd84344;
	shl.b64 	%rd72014, %rd11619, 2;
	add.s64 	%rd72015, %rd11278, %rd72014;
	ld.u32 	%r12951, [%rd72015];
	setp.ge.s32 	%p10215, %r12951, %r1386;
	@%p10215 bra 	$L__BB1_5769;
	add.s64 	%rd84345, %rd11619, 1;
	not.b64 	%rd72016, %rd84344;
	add.s64 	%rd84344, %rd84343, %rd72016;
$L__BB1_5769:
	setp.ne.s64 	%p10216, %rd84344, 0;
	mov.u64 	%rd84343, %rd84344;
	@%p10216 bra 	$L__BB1_5767;
	cvt.u32.u64 	%r1536, %rd84345;
	mov.b64 	%rd84349, 0;
	mov.u64 	%rd84347, %rd5;
$L__BB1_5771:
	shr.u64 	%rd84348, %rd84347, 1;
	add.s64 	%rd11627, %rd84349, %rd84348;
	shl.b64 	%rd72018, %rd11627, 2;
	add.s64 	%rd72019, %rd11295, %rd72018;
	ld.u32 	%r12952, [%rd72019];
	setp.ge.s32 	%p10217, %r12952, %r1535;
	@%p10217 bra 	$L__BB1_5773;
	add.s64 	%rd84349, %rd11627, 1;
	not.b64 	%rd72020, %rd84348;
	add.s64 	%rd84348, %rd84347, %rd72020;
$L__BB1_5773:
	setp.ne.s64 	%p10218, %rd84348, 0;
	mov.u64 	%rd84347, %rd84348;
	@%p10218 bra 	$L__BB1_5771;
	cvt.u32.u64 	%r1537, %rd84349;
	mov.b64 	%rd84353, 0;
	mov.u64 	%rd84351, %rd5;
$L__BB1_5775:
	shr.u64 	%rd84352, %rd84351, 1;
	add.s64 	%rd11635, %rd84353, %rd84352;
	shl.b64 	%rd72022, %rd11635, 2;
	add.s64 	%rd72023, %rd11295, %rd72022;
	ld.u32 	%r12953, [%rd72023];
	setp.ge.s32 	%p10219, %r12953, %r1536;
	@%p10219 bra 	$L__BB1_5777;
	add.s64 	%rd84353, %rd11635, 1;
	not.b64 	%rd72024, %rd84352;
	add.s64 	%rd84352, %rd84351, %rd72024;
$L__BB1_5777:
	setp.ne.s64 	%p10220, %rd84352, 0;
	mov.u64 	%rd84351, %rd84352;
	@%p10220 bra 	$L__BB1_5775;
	cvt.u32.u64 	%r1538, %rd84353;
	mov.b64 	%rd84357, 0;
	mov.u64 	%rd84355, %rd5;
$L__BB1_5779:
	shr.u64 	%rd84356, %rd84355, 1;
	add.s64 	%rd11643, %rd84357, %rd84356;
	shl.b64 	%rd72026, %rd11643, 2;
	add.s64 	%rd72027, %rd11312, %rd72026;
	ld.u32 	%r12954, [%rd72027];
	setp.ge.s32 	%p10221, %r12954, %r1537;
	@%p10221 bra 	$L__BB1_5781;
	add.s64 	%rd84357, %rd11643, 1;
	not.b64 	%rd72028, %rd84356;
	add.s64 	%rd84356, %rd84355, %rd72028;
$L__BB1_5781:
	setp.ne.s64 	%p10222, %rd84356, 0;
	mov.u64 	%rd84355, %rd84356;
	@%p10222 bra 	$L__BB1_5779;
	cvt.u32.u64 	%r1539, %rd84357;
	mov.b64 	%rd84361, 0;
	mov.u64 	%rd84359, %rd5;
$L__BB1_5783:
	shr.u64 	%rd84360, %rd84359, 1;
	add.s64 	%rd11651, %rd84361, %rd84360;
	shl.b64 	%rd72030, %rd11651, 2;
	add.s64 	%rd72031, %rd11312, %rd72030;
	ld.u32 	%r12955, [%rd72031];
	setp.ge.s32 	%p10223, %r12955, %r1538;
	@%p10223 bra 	$L__BB1_5785;
	add.s64 	%rd84361, %rd11651, 1;
	not.b64 	%rd72032, %rd84360;
	add.s64 	%rd84360, %rd84359, %rd72032;
$L__BB1_5785:
	setp.ne.s64 	%p10224, %rd84360, 0;
	mov.u64 	%rd84359, %rd84360;
	@%p10224 bra 	$L__BB1_5783;
	cvt.u32.u64 	%r1540, %rd84361;
	mov.b64 	%rd84365, 0;
	mov.u64 	%rd84363, %rd5;
$L__BB1_5787:
	shr.u64 	%rd84364, %rd84363, 1;
	add.s64 	%rd11659, %rd84365, %rd84364;
	shl.b64 	%rd72034, %rd11659, 2;
	add.s64 	%rd72035, %rd11329, %rd72034;
	ld.u32 	%r12956, [%rd72035];
	setp.ge.s32 	%p10225, %r12956, %r1539;
	@%p10225 bra 	$L__BB1_5789;
	add.s64 	%rd84365, %rd11659, 1;
	not.b64 	%rd72036, %rd84364;
	add.s64 	%rd84364, %rd84363, %rd72036;
$L__BB1_5789:
	setp.ne.s64 	%p10226, %rd84364, 0;
	mov.u64 	%rd84363, %rd84364;
	@%p10226 bra 	$L__BB1_5787;
	cvt.u32.u64 	%r1541, %rd84365;
	mov.b64 	%rd84369, 0;
	mov.u64 	%rd84367, %rd5;
$L__BB1_5791:
	shr.u64 	%rd84368, %rd84367, 1;
	add.s64 	%rd11667, %rd84369, %rd84368;
	shl.b64 	%rd72038, %rd11667, 2;
	add.s64 	%rd72039, %rd11329, %rd72038;
	ld.u32 	%r12957, [%rd72039];
	setp.ge.s32 	%p10227, %r12957, %r1540;
	@%p10227 bra 	$L__BB1_5793;
	add.s64 	%rd84369, %rd11667, 1;
	not.b64 	%rd72040, %rd84368;
	add.s64 	%rd84368, %rd84367, %rd72040;
$L__BB1_5793:
	setp.ne.s64 	%p10228, %rd84368, 0;
	mov.u64 	%rd84367, %rd84368;
	@%p10228 bra 	$L__BB1_5791;
	cvt.u32.u64 	%r1542, %rd84369;
	mov.b64 	%rd84373, 0;
	mov.u64 	%rd84371, %rd5;
$L__BB1_5795:
	shr.u64 	%rd84372, %rd84371, 1;
	add.s64 	%rd11675, %rd84373, %rd84372;
	shl.b64 	%rd72042, %rd11675, 2;
	add.s64 	%rd72043, %rd11346, %rd72042;
	ld.u32 	%r12958, [%rd72043];
	setp.ge.s32 	%p10229, %r12958, %r1541;
	@%p10229 bra 	$L__BB1_5797;
	add.s64 	%rd84373, %rd11675, 1;
	not.b64 	%rd72044, %rd84372;
	add.s64 	%rd84372, %rd84371, %rd72044;
$L__BB1_5797:
	setp.ne.s64 	%p10230, %rd84372, 0;
	mov.u64 	%rd84371, %rd84372;
	@%p10230 bra 	$L__BB1_5795;
	cvt.u32.u64 	%r1543, %rd84373;
	mov.b64 	%rd84377, 0;
	mov.u64 	%rd84375, %rd5;
$L__BB1_5799:
	shr.u64 	%rd84376, %rd84375, 1;
	add.s64 	%rd11683, %rd84377, %rd84376;
	shl.b64 	%rd72046, %rd11683, 2;
	add.s64 	%rd72047, %rd11346, %rd72046;
	ld.u32 	%r12959, [%rd72047];
	setp.ge.s32 	%p10231, %r12959, %r1542;
	@%p10231 bra 	$L__BB1_5801;
	add.s64 	%rd84377, %rd11683, 1;
	not.b64 	%rd72048, %rd84376;
	add.s64 	%rd84376, %rd84375, %rd72048;
$L__BB1_5801:
	setp.ne.s64 	%p10232, %rd84376, 0;
	mov.u64 	%rd84375, %rd84376;
	@%p10232 bra 	$L__BB1_5799;
	cvt.u32.u64 	%r1544, %rd84377;
	mov.b64 	%rd84381, 0;
	mov.u64 	%rd84379, %rd5;
$L__BB1_5803:
	shr.u64 	%rd84380, %rd84379, 1;
	add.s64 	%rd11691, %rd84381, %rd84380;
	shl.b64 	%rd72050, %rd11691, 2;
	add.s64 	%rd72051, %rd11363, %rd72050;
	ld.u32 	%r12960, [%rd72051];
	setp.ge.s32 	%p10233, %r12960, %r1543;
	@%p10233 bra 	$L__BB1_5805;
	add.s64 	%rd84381, %rd11691, 1;
	not.b64 	%rd72052, %rd84380;
	add.s64 	%rd84380, %rd84379, %rd72052;
$L__BB1_5805:
	setp.ne.s64 	%p10234, %rd84380, 0;
	mov.u64 	%rd84379, %rd84380;
	@%p10234 bra 	$L__BB1_5803;
	cvt.u32.u64 	%r1545, %rd84381;
	mov.b64 	%rd84385, 0;
	mov.u64 	%rd84383, %rd5;
$L__BB1_5807:
	shr.u64 	%rd84384, %rd84383, 1;
	add.s64 	%rd11699, %rd84385, %rd84384;
	shl.b64 	%rd72054, %rd11699, 2;
	add.s64 	%rd72055, %rd11363, %rd72054;
	ld.u32 	%r12961, [%rd72055];
	setp.ge.s32 	%p10235, %r12961, %r1544;
	@%p10235 bra 	$L__BB1_5809;
	add.s64 	%rd84385, %rd11699, 1;
	not.b64 	%rd72056, %rd84384;
	add.s64 	%rd84384, %rd84383, %rd72056;
$L__BB1_5809:
	setp.ne.s64 	%p10236, %rd84384, 0;
	mov.u64 	%rd84383, %rd84384;
	@%p10236 bra 	$L__BB1_5807;
	cvt.u32.u64 	%r1546, %rd84385;
	mov.b64 	%rd84389, 0;
	mov.u64 	%rd84387, %rd5;
$L__BB1_5811:
	shr.u64 	%rd84388, %rd84387, 1;
	add.s64 	%rd11707, %rd84389, %rd84388;
	shl.b64 	%rd72058, %rd11707, 2;
	add.s64 	%rd72059, %rd11380, %rd72058;
	ld.u32 	%r12962, [%rd72059];
	setp.ge.s32 	%p10237, %r12962, %r1545;
	@%p10237 bra 	$L__BB1_5813;
	add.s64 	%rd84389, %rd11707, 1;
	not.b64 	%rd72060, %rd84388;
	add.s64 	%rd84388, %rd84387, %rd72060;
$L__BB1_5813:
	setp.ne.s64 	%p10238, %rd84388, 0;
	mov.u64 	%rd84387, %rd84388;
	@%p10238 bra 	$L__BB1_5811;
	cvt.u32.u64 	%r1547, %rd84389;
	mov.b64 	%rd84393, 0;
	mov.u64 	%rd84391, %rd5;
$L__BB1_5815:
	shr.u64 	%rd84392, %rd84391, 1;
	add.s64 	%rd11715, %rd84393, %rd84392;
	shl.b64 	%rd72062, %rd11715, 2;
	add.s64 	%rd72063, %rd11380, %rd72062;
	ld.u32 	%r12963, [%rd72063];
	setp.ge.s32 	%p10239, %r12963, %r1546;
	@%p10239 bra 	$L__BB1_5817;
	add.s64 	%rd84393, %rd11715, 1;
	not.b64 	%rd72064, %rd84392;
	add.s64 	%rd84392, %rd84391, %rd72064;
$L__BB1_5817:
	setp.ne.s64 	%p10240, %rd84392, 0;
	mov.u64 	%rd84391, %rd84392;
	@%p10240 bra 	$L__BB1_5815;
	cvt.u32.u64 	%r1548, %rd84393;
	mov.b64 	%rd84397, 0;
	mov.u64 	%rd84395, %rd5;
$L__BB1_5819:
	shr.u64 	%rd84396, %rd84395, 1;
	add.s64 	%rd11723, %rd84397, %rd84396;
	shl.b64 	%rd72066, %rd11723, 2;
	add.s64 	%rd72067, %rd11397, %rd72066;
	ld.u32 	%r12964, [%rd72067];
	setp.ge.s32 	%p10241, %r12964, %r1547;
	@%p10241 bra 	$L__BB1_5821;
	add.s64 	%rd84397, %rd11723, 1;
	not.b64 	%rd72068, %rd84396;
	add.s64 	%rd84396, %rd84395, %rd72068;
$L__BB1_5821:
	setp.ne.s64 	%p10242, %rd84396, 0;
	mov.u64 	%rd84395, %rd84396;
	@%p10242 bra 	$L__BB1_5819;
	cvt.u32.u64 	%r1549, %rd84397;
	mov.b64 	%rd84401, 0;
	mov.u64 	%rd84399, %rd5;
$L__BB1_5823:
	shr.u64 	%rd84400, %rd84399, 1;
	add.s64 	%rd11731, %rd84401, %rd84400;
	shl.b64 	%rd72070, %rd11731, 2;
	add.s64 	%rd72071, %rd11397, %rd72070;
	ld.u32 	%r12965, [%rd72071];
	setp.ge.s32 	%p10243, %r12965, %r1548;
	@%p10243 bra 	$L__BB1_5825;
	add.s64 	%rd84401, %rd11731, 1;
	not.b64 	%rd72072, %rd84400;
	add.s64 	%rd84400, %rd84399, %rd72072;
$L__BB1_5825:
	setp.ne.s64 	%p10244, %rd84400, 0;
	mov.u64 	%rd84399, %rd84400;
	@%p10244 bra 	$L__BB1_5823;
	cvt.u32.u64 	%r1550, %rd84401;
	mov.b64 	%rd84405, 0;
	mov.u64 	%rd84403, %rd5;
$L__BB1_5827:
	shr.u64 	%rd84404, %rd84403, 1;
	add.s64 	%rd11739, %rd84405, %rd84404;
	shl.b64 	%rd72074, %rd11739, 2;
	add.s64 	%rd72075, %rd11414, %rd72074;
	ld.u32 	%r12966, [%rd72075];
	setp.ge.s32 	%p10245, %r12966, %r1549;
	@%p10245 bra 	$L__BB1_5829;
	add.s64 	%rd84405, %rd11739, 1;
	not.b64 	%rd72076, %rd84404;
	add.s64 	%rd84404, %rd84403, %rd72076;
$L__BB1_5829:
	setp.ne.s64 	%p10246, %rd84404, 0;
	mov.u64 	%rd84403, %rd84404;
	@%p10246 bra 	$L__BB1_5827;
	cvt.u32.u64 	%r1551, %rd84405;
	mov.b64 	%rd84409, 0;
	mov.u64 	%rd84407, %rd5;
$L__BB1_5831:
	shr.u64 	%rd84408, %rd84407, 1;
	add.s64 	%rd11747, %rd84409, %rd84408;
	shl.b64 	%rd72078, %rd11747, 2;
	add.s64 	%rd72079, %rd11414, %rd72078;
	ld.u32 	%r12967, [%rd72079];
	setp.ge.s32 	%p10247, %r12967, %r1550;
	@%p10247 bra 	$L__BB1_5833;
	add.s64 	%rd84409, %rd11747, 1;
	not.b64 	%rd72080, %rd84408;
	add.s64 	%rd84408, %rd84407, %rd72080;
$L__BB1_5833:
	setp.ne.s64 	%p10248, %rd84408, 0;
	mov.u64 	%rd84407, %rd84408;
	@%p10248 bra 	$L__BB1_5831;
	cvt.u32.u64 	%r1552, %rd84409;
	mov.b64 	%rd84413, 0;
	mov.u64 	%rd84411, %rd5;
$L__BB1_5835:
	shr.u64 	%rd84412, %rd84411, 1;
	add.s64 	%rd11755, %rd84413, %rd84412;
	shl.b64 	%rd72082, %rd11755, 2;
	add.s64 	%rd72083, %rd11431, %rd72082;
	ld.u32 	%r12968, [%rd72083];
	setp.ge.s32 	%p10249, %r12968, %r1551;
	@%p10249 bra 	$L__BB1_5837;
	add.s64 	%rd84413, %rd11755, 1;
	not.b64 	%rd72084, %rd84412;
	add.s64 	%rd84412, %rd84411, %rd72084;
$L__BB1_5837:
	setp.ne.s64 	%p10250, %rd84412, 0;
	mov.u64 	%rd84411, %rd84412;
	@%p10250 bra 	$L__BB1_5835;
	cvt.u32.u64 	%r1553, %rd84413;
	mov.b64 	%rd84417, 0;
	mov.u64 	%rd84415, %rd5;
$L__BB1_5839:
	shr.u64 	%rd84416, %rd84415, 1;
	add.s64 	%rd11763, %rd84417, %rd84416;
	shl.b64 	%rd72086, %rd11763, 2;
	add.s64 	%rd72087, %rd11431, %rd72086;
	ld.u32 	%r12969, [%rd72087];
	setp.ge.s32 	%p10251, %r12969, %r1552;
	@%p10251 bra 	$L__BB1_5841;
	add.s64 	%rd84417, %rd11763, 1;
	not.b64 	%rd72088, %rd84416;
	add.s64 	%rd84416, %rd84415, %rd72088;
$L__BB1_5841:
	setp.ne.s64 	%p10252, %rd84416, 0;
	mov.u64 	%rd84415, %rd84416;
	@%p10252 bra 	$L__BB1_5839;
	cvt.u32.u64 	%r12970, %rd84417;
	setp.lt.s32 	%p10253, %r1553, %r12970;
	selp.b32 	%r1554, %r1386, %r1408, %p10253;
	selp.b32 	%r1555, %r1408, %r1386, %p10253;
	mov.b64 	%rd84421, 0;
	mov.u64 	%rd84419, %rd5;
$L__BB1_5843:
	shr.u64 	%rd84420, %rd84419, 1;
	add.s64 	%rd11771, %rd84421, %rd84420;
	shl.b64 	%rd72090, %rd11771, 2;
	add.s64 	%rd72091, %rd11278, %rd72090;
	ld.u32 	%r12971, [%rd72091];
	setp.ge.s32 	%p10254, %r12971, %r1429;
	@%p10254 bra 	$L__BB1_5845;
	add.s64 	%rd84421, %rd11771, 1;
	not.b64 	%rd72092, %rd84420;
	add.s64 	%rd84420, %rd84419, %rd72092;
$L__BB1_5845:
	setp.ne.s64 	%p10255, %rd84420, 0;
	mov.u64 	%rd84419, %rd84420;
	@%p10255 bra 	$L__BB1_5843;
	cvt.u32.u64 	%r1556, %rd84421;
	mov.b64 	%rd84425, 0;
	mov.u64 	%rd84423, %rd5;
$L__BB1_5847:
	shr.u64 	%rd84424, %rd84423, 1;
	add.s64 	%rd11779, %rd84425, %rd84424;
	shl.b64 	%rd72094, %rd11779, 2;
	add.s64 	%rd72095, %rd11278, %rd72094;
	ld.u32 	%r12972, [%rd72095];
	setp.ge.s32 	%p10256, %r12972, %r1407;
	@%p10256 bra 	$L__BB1_5849;
	add.s64 	%rd84425, %rd11779, 1;
	not.b64 	%rd72096, %rd84424;
	add.s64 	%rd84424, %rd84423, %rd72096;
$L__BB1_5849:
	setp.ne.s64 	%p10257, %rd84424, 0;
	mov.u64 	%rd84423, %rd84424;
	@%p10257 bra 	$L__BB1_5847;
	cvt.u32.u64 	%r1557, %rd84425;
	mov.b64 	%rd84429, 0;
	mov.u64 	%rd84427, %rd5;
$L__BB1_5851:
	shr.u64 	%rd84428, %rd84427, 1;
	add.s64 	%rd11787, %rd84429, %rd84428;
	shl.b64 	%rd72098, %rd11787, 2;
	add.s64 	%rd72099, %rd11295, %rd72098;
	ld.u32 	%r12973, [%rd72099];
	setp.ge.s32 	%p10258, %r12973, %r1556;
	@%p10258 bra 	$L__BB1_5853;
	add.s64 	%rd84429, %rd11787, 1;
	not.b64 	%rd72100, %rd84428;
	add.s64 	%rd84428, %rd84427, %rd72100;
$L__BB1_5853:
	setp.ne.s64 	%p10259, %rd84428, 0;
	mov.u64 	%rd84427, %rd84428;
	@%p10259 bra 	$L__BB1_5851;
	cvt.u32.u64 	%r1558, %rd84429;
	mov.b64 	%rd84433, 0;
	mov.u64 	%rd84431, %rd5;
$L__BB1_5855:
	shr.u64 	%rd84432, %rd84431, 1;
	add.s64 	%rd11795, %rd84433, %rd84432;
	shl.b64 	%rd72102, %rd11795, 2;
	add.s64 	%rd72103, %rd11295, %rd72102;
	ld.u32 	%r12974, [%rd72103];
	setp.ge.s32 	%p10260, %r12974, %r1557;
	@%p10260 bra 	$L__BB1_5857;
	add.s64 	%rd84433, %rd11795, 1;
	not.b64 	%rd72104, %rd84432;
	add.s64 	%rd84432, %rd84431, %rd72104;
$L__BB1_5857:
	setp.ne.s64 	%p10261, %rd84432, 0;
	mov.u64 	%rd84431, %rd84432;
	@%p10261 bra 	$L__BB1_5855;
	cvt.u32.u64 	%r1559, %rd84433;
	mov.b64 	%rd84437, 0;
	mov.u64 	%rd84435, %rd5;
$L__BB1_5859:
	shr.u64 	%rd84436, %rd84435, 1;
	add.s64 	%rd11803, %rd84437, %rd84436;
	shl.b64 	%rd72106, %rd11803, 2;
	add.s64 	%rd72107, %rd11312, %rd72106;
	ld.u32 	%r12975, [%rd72107];
	setp.ge.s32 	%p10262, %r12975, %r1558;
	@%p10262 bra 	$L__BB1_5861;
	add.s64 	%rd84437, %rd11803, 1;
	not.b64 	%rd72108, %rd84436;
	add.s64 	%rd84436, %rd84435, %rd72108;
$L__BB1_5861:
	setp.ne.s64 	%p10263, %rd84436, 0;
	mov.u64 	%rd84435, %rd84436;
	@%p10263 bra 	$L__BB1_5859;
	cvt.u32.u64 	%r1560, %rd84437;
	mov.b64 	%rd84441, 0;
	mov.u64 	%rd84439, %rd5;
$L__BB1_5863:
	shr.u64 	%rd84440, %rd84439, 1;
	add.s64 	%rd11811, %rd84441, %rd84440;
	shl.b64 	%rd72110, %rd11811, 2;
	add.s64 	%rd72111, %rd11312, %rd72110;
	ld.u32 	%r12976, [%rd72111];
	setp.ge.s32 	%p10264, %r12976, %r1559;
	@%p10264 bra 	$L__BB1_5865;
	add.s64 	%rd84441, %rd11811, 1;
	not.b64 	%rd72112, %rd84440;
	add.s64 	%rd84440, %rd84439, %rd72112;
$L__BB1_5865:
	setp.ne.s64 	%p10265, %rd84440, 0;
	mov.u64 	%rd84439, %rd84440;
	@%p10265 bra 	$L__BB1_5863;
	cvt.u32.u64 	%r1561, %rd84441;
	mov.b64 	%rd84445, 0;
	mov.u64 	%rd84443, %rd5;
$L__BB1_5867:
	shr.u64 	%rd84444, %rd84443, 1;
	add.s64 	%rd11819, %rd84445, %rd84444;
	shl.b64 	%rd72114, %rd11819, 2;
	add.s64 	%rd72115, %rd11329, %rd72114;
	ld.u32 	%r12977, [%rd72115];
	setp.ge.s32 	%p10266, %r12977, %r1560;
	@%p10266 bra 	$L__BB1_5869;
	add.s64 	%rd84445, %rd11819, 1;
	not.b64 	%rd72116, %rd84444;
	add.s64 	%rd84444, %rd84443, %rd72116;
$L__BB1_5869:
	setp.ne.s64 	%p10267, %rd84444, 0;
	mov.u64 	%rd84443, %rd84444;
	@%p10267 bra 	$L__BB1_5867;
	cvt.u32.u64 	%r1562, %rd84445;
	mov.b64 	%rd84449, 0;
	mov.u64 	%rd84447, %rd5;
$L__BB1_5871:
	shr.u64 	%rd84448, %rd84447, 1;
	add.s64 	%rd11827, %rd84449, %rd84448;
	shl.b64 	%rd72118, %rd11827, 2;
	add.s64 	%rd72119, %rd11329, %rd72118;
	ld.u32 	%r12978, [%rd72119];
	setp.ge.s32 	%p10268, %r12978, %r1561;
	@%p10268 bra 	$L__BB1_5873;
	add.s64 	%rd84449, %rd11827, 1;
	not.b64 	%rd72120, %rd84448;
	add.s64 	%rd84448, %rd84447, %rd72120;
$L__BB1_5873:
	setp.ne.s64 	%p10269, %rd84448, 0;
	mov.u64 	%rd84447, %rd84448;
	@%p10269 bra 	$L__BB1_5871;
	cvt.u32.u64 	%r1563, %rd84449;
	mov.b64 	%rd84453, 0;
	mov.u64 	%rd84451, %rd5;
$L__BB1_5875:
	shr.u64 	%rd84452, %rd84451, 1;
	add.s64 	%rd11835, %rd84453, %rd84452;
	shl.b64 	%rd72122, %rd11835, 2;
	add.s64 	%rd72123, %rd11346, %rd72122;
	ld.u32 	%r12979, [%rd72123];
	setp.ge.s32 	%p10270, %r12979, %r1562;
	@%p10270 bra 	$L__BB1_5877;
	add.s64 	%rd84453, %rd11835, 1;
	not.b64 	%rd72124, %rd84452;
	add.s64 	%rd84452, %rd84451, %rd72124;
$L__BB1_5877:
	setp.ne.s64 	%p10271, %rd84452, 0;
	mov.u64 	%rd84451, %rd84452;
	@%p10271 bra 	$L__BB1_5875;
	cvt.u32.u64 	%r1564, %rd84453;
	mov.b64 	%rd84457, 0;
	mov.u64 	%rd84455, %rd5;
$L__BB1_5879:
	shr.u64 	%rd84456, %rd84455, 1;
	add.s64 	%rd11843, %rd84457, %rd84456;
	shl.b64 	%rd72126, %rd11843, 2;
	add.s64 	%rd72127, %rd11346, %rd72126;
	ld.u32 	%r12980, [%rd72127];
	setp.ge.s32 	%p10272, %r12980, %r1563;
	@%p10272 bra 	$L__BB1_5881;
	add.s64 	%rd84457, %rd11843, 1;
	not.b64 	%rd72128, %rd84456;
	add.s64 	%rd84456, %rd84455, %rd72128;
$L__BB1_5881:
	setp.ne.s64 	%p10273, %rd84456, 0;
	mov.u64 	%rd84455, %rd84456;
	@%p10273 bra 	$L__BB1_5879;
	cvt.u32.u64 	%r1565, %rd84457;
	mov.b64 	%rd84461, 0;
	mov.u64 	%rd84459, %rd5;
$L__BB1_5883:
	shr.u64 	%rd84460, %rd84459, 1;
	add.s64 	%rd11851, %rd84461, %rd84460;
	shl.b64 	%rd72130, %rd11851, 2;
	add.s64 	%rd72131, %rd11363, %rd72130;
	ld.u32 	%r12981, [%rd72131];
	setp.ge.s32 	%p10274, %r12981, %r1564;
	@%p10274 bra 	$L__BB1_5885;
	add.s64 	%rd84461, %rd11851, 1;
	not.b64 	%rd72132, %rd84460;
	add.s64 	%rd84460, %rd84459, %rd72132;
$L__BB1_5885:
	setp.ne.s64 	%p10275, %rd84460, 0;
	mov.u64 	%rd84459, %rd84460;
	@%p10275 bra 	$L__BB1_5883;
	cvt.u32.u64 	%r1566, %rd84461;
	mov.b64 	%rd84465, 0;
	mov.u64 	%rd84463, %rd5;
$L__BB1_5887:
	shr.u64 	%rd84464, %rd84463, 1;
	add.s64 	%rd11859, %rd84465, %rd84464;
	shl.b64 	%rd72134, %rd11859, 2;
	add.s64 	%rd72135, %rd11363, %rd72134;
	ld.u32 	%r12982, [%rd72135];
	setp.ge.s32 	%p10276, %r12982, %r1565;
	@%p10276 bra 	$L__BB1_5889;
	add.s64 	%rd84465, %rd11859, 1;
	not.b64 	%rd72136, %rd84464;
	add.s64 	%rd84464, %rd84463, %rd72136;
$L__BB1_5889:
	setp.ne.s64 	%p10277, %rd84464, 0;
	mov.u64 	%rd84463, %rd84464;
	@%p10277 bra 	$L__BB1_5887;
	cvt.u32.u64 	%r1567, %rd84465;
	mov.b64 	%rd84469, 0;
	mov.u64 	%rd84467, %rd5;
$L__BB1_5891:
	shr.u64 	%rd84468, %rd84467, 1;
	add.s64 	%rd11867, %rd84469, %rd84468;
	shl.b64 	%rd72138, %rd11867, 2;
	add.s64 	%rd72139, %rd11380, %rd72138;
	ld.u32 	%r12983, [%rd72139];
	setp.ge.s32 	%p10278, %r12983, %r1566;
	@%p10278 bra 	$L__BB1_5893;
	add.s64 	%rd84469, %rd11867, 1;
	not.b64 	%rd72140, %rd84468;
	add.s64 	%rd84468, %rd84467, %rd72140;
$L__BB1_5893:
	setp.ne.s64 	%p10279, %rd84468, 0;
	mov.u64 	%rd84467, %rd84468;
	@%p10279 bra 	$L__BB1_5891;
	cvt.u32.u64 	%r1568, %rd84469;
	mov.b64 	%rd84473, 0;
	mov.u64 	%rd84471, %rd5;
$L__BB1_5895:
	shr.u64 	%rd84472, %rd84471, 1;
	add.s64 	%rd11875, %rd84473, %rd84472;
	shl.b64 	%rd72142, %rd11875, 2;
	add.s64 	%rd72143, %rd11380, %rd72142;
	ld.u32 	%r12984, [%rd72143];
	setp.ge.s32 	%p10280, %r12984, %r1567;
	@%p10280 bra 	$L__BB1_5897;
	add.s64 	%rd84473, %rd11875, 1;
	not.b64 	%rd72144, %rd84472;
	add.s64 	%rd84472, %rd84471, %rd72144;
$L__BB1_5897:
	setp.ne.s64 	%p10281, %rd84472, 0;
	mov.u64 	%rd84471, %rd84472;
	@%p10281 bra 	$L__BB1_5895;
	cvt.u32.u64 	%r1569, %rd84473;
	mov.b64 	%rd84477, 0;
	mov.u64 	%rd84475, %rd5;
$L__BB1_5899:
	shr.u64 	%rd84476, %rd84475, 1;
	add.s64 	%rd11883, %rd84477, %rd84476;
	shl.b64 	%rd72146, %rd11883, 2;
	add.s64 	%rd72147, %rd11397, %rd72146;
	ld.u32 	%r12985, [%rd72147];
	setp.ge.s32 	%p10282, %r12985, %r1568;
	@%p10282 bra 	$L__BB1_5901;
	add.s64 	%rd84477, %rd11883, 1;
	not.b64 	%rd72148, %rd84476;
	add.s64 	%rd84476, %rd84475, %rd72148;
$L__BB1_5901:
	setp.ne.s64 	%p10283, %rd84476, 0;
	mov.u64 	%rd84475, %rd84476;
	@%p10283 bra 	$L__BB1_5899;
	cvt.u32.u64 	%r1570, %rd84477;
	mov.b64 	%rd84481, 0;
	mov.u64 	%rd84479, %rd5;
$L__BB1_5903:
	shr.u64 	%rd84480, %rd84479, 1;
	add.s64 	%rd11891, %rd84481, %rd84480;
	shl.b64 	%rd72150, %rd11891, 2;
	add.s64 	%rd72151, %rd11397, %rd72150;
	ld.u32 	%r12986, [%rd72151];
	setp.ge.s32 	%p10284, %r12986, %r1569;
	@%p10284 bra 	$L__BB1_5905;
	add.s64 	%rd84481, %rd11891, 1;
	not.b64 	%rd72152, %rd84480;
	add.s64 	%rd84480, %rd84479, %rd72152;
$L__BB1_5905:
	setp.ne.s64 	%p10285, %rd84480, 0;
	mov.u64 	%rd84479, %rd84480;
	@%p10285 bra 	$L__BB1_5903;
	cvt.u32.u64 	%r1571, %rd84481;
	mov.b64 	%rd84485, 0;
	mov.u64 	%rd84483, %rd5;
$L__BB1_5907:
	shr.u64 	%rd84484, %rd84483, 1;
	add.s64 	%rd11899, %rd84485, %rd84484;
	shl.b64 	%rd72154, %rd11899, 2;
	add.s64 	%rd72155, %rd11414, %rd72154;
	ld.u32 	%r12987, [%rd72155];
	setp.ge.s32 	%p10286, %r12987, %r1570;
	@%p10286 bra 	$L__BB1_5909;
	add.s64 	%rd84485, %rd11899, 1;
	not.b64 	%rd72156, %rd84484;
	add.s64 	%rd84484, %rd84483, %rd72156;
$L__BB1_5909:
	setp.ne.s64 	%p10287, %rd84484, 0;
	mov.u64 	%rd84483, %rd84484;
	@%p10287 bra 	$L__BB1_5907;
	cvt.u32.u64 	%r1572, %rd84485;
	mov.b64 	%rd84489, 0;
	mov.u64 	%rd84487, %rd5;
$L__BB1_5911:
	shr.u64 	%rd84488, %rd84487, 1;
	add.s64 	%rd11907, %rd84489, %rd84488;
	shl.b64 	%rd72158, %rd11907, 2;
	add.s64 	%rd72159, %rd11414, %rd72158;
	ld.u32 	%r12988, [%rd72159];
	setp.ge.s32 	%p10288, %r12988, %r1571;
	@%p10288 bra 	$L__BB1_5913;
	add.s64 	%rd84489, %rd11907, 1;
	not.b64 	%rd72160, %rd84488;
	add.s64 	%rd84488, %rd84487, %rd72160;
$L__BB1_5913:
	setp.ne.s64 	%p10289, %rd84488, 0;
	mov.u64 	%rd84487, %rd84488;
	@%p10289 bra 	$L__BB1_5911;
	cvt.u32.u64 	%r1573, %rd84489;
	mov.b64 	%rd84493, 0;
	mov.u64 	%rd84491, %rd5;
$L__BB1_5915:
	shr.u64 	%rd84492, %rd84491, 1;
	add.s64 	%rd11915, %rd84493, %rd84492;
	shl.b64 	%rd72162, %rd11915, 2;
	add.s64 	%rd72163, %rd11431, %rd72162;
	ld.u32 	%r12989, [%rd72163];
	setp.ge.s32 	%p10290, %r12989, %r1572;
	@%p10290 bra 	$L__BB1_5917;
	add.s64 	%rd84493, %rd11915, 1;
	not.b64 	%rd72164, %rd84492;
	add.s64 	%rd84492, %rd84491, %rd72164;
$L__BB1_5917:
	setp.ne.s64 	%p10291, %rd84492, 0;
	mov.u64 	%rd84491, %rd84492;
	@%p10291 bra 	$L__BB1_5915;
	cvt.u32.u64 	%r1574, %rd84493;
	mov.b64 	%rd84497, 0;
	mov.u64 	%rd84495, %rd5;
$L__BB1_5919:
	shr.u64 	%rd84496, %rd84495, 1;
	add.s64 	%rd11923, %rd84497, %rd84496;
	shl.b64 	%rd72166, %rd11923, 2;
	add.s64 	%rd72167, %rd11431, %rd72166;
	ld.u32 	%r12990, [%rd72167];
	setp.ge.s32 	%p10292, %r12990, %r1573;
	@%p10292 bra 	$L__BB1_5921;
	add.s64 	%rd84497, %rd11923, 1;
	not.b64 	%rd72168, %rd84496;
	add.s64 	%rd84496, %rd84495, %rd72168;
$L__BB1_5921:
	setp.ne.s64 	%p10293, %rd84496, 0;
	mov.u64 	%rd84495, %rd84496;
	@%p10293 bra 	$L__BB1_5919;
	cvt.u32.u64 	%r12991, %rd84497;
	setp.lt.s32 	%p10294, %r1574, %r12991;
	selp.b32 	%r1575, %r1407, %r1429, %p10294;
	selp.b32 	%r1576, %r1429, %r1407, %p10294;
	mov.b64 	%rd84501, 0;
	mov.u64 	%rd84499, %rd5;
$L__BB1_5923:
	shr.u64 	%rd84500, %rd84499, 1;
	add.s64 	%rd11931, %rd84501, %rd84500;
	shl.b64 	%rd72170, %rd11931, 2;
	add.s64 	%rd72171, %rd11278, %rd72170;
	ld.u32 	%r12992, [%rd72171];
	setp.ge.s32 	%p10295, %r12992, %r1450;
	@%p10295 bra 	$L__BB1_5925;
	add.s64 	%rd84501, %rd11931, 1;
	not.b64 	%rd72172, %rd84500;
	add.s64 	%rd84500, %rd84499, %rd72172;
$L__BB1_5925:
	setp.ne.s64 	%p10296, %rd84500, 0;
	mov.u64 	%rd84499, %rd84500;
	@%p10296 bra 	$L__BB1_5923;
	cvt.u32.u64 	%r1577, %rd84501;
	mov.b64 	%rd84505, 0;
	mov.u64 	%rd84503, %rd5;
$L__BB1_5927:
	shr.u64 	%rd84504, %rd84503, 1;
	add.s64 	%rd11939, %rd84505, %rd84504;
	shl.b64 	%rd72174, %rd11939, 2;
	add.s64 	%rd72175, %rd11278, %rd72174;
	ld.u32 	%r12993, [%rd72175];
	setp.ge.s32 	%p10297, %r12993, %r1428;
	@%p10297 bra 	$L__BB1_5929;
	add.s64 	%rd84505, %rd11939, 1;
	not.b64 	%rd72176, %rd84504;
	add.s64 	%rd84504, %rd84503, %rd72176;
$L__BB1_5929:
	setp.ne.s64 	%p10298, %rd84504, 0;
	mov.u64 	%rd84503, %rd84504;
	@%p10298 bra 	$L__BB1_5927;
	cvt.u32.u64 	%r1578, %rd84505;
	mov.b64 	%rd84509, 0;
	mov.u64 	%rd84507, %rd5;
$L__BB1_5931:
	shr.u64 	%rd84508, %rd84507, 1;
	add.s64 	%rd11947, %rd84509, %rd84508;
	shl.b64 	%rd72178, %rd11947, 2;
	add.s64 	%rd72179, %rd11295, %rd72178;
	ld.u32 	%r12994, [%rd72179];
	setp.ge.s32 	%p10299, %r12994, %r1577;
	@%p10299 bra 	$L__BB1_5933;
	add.s64 	%rd84509, %rd11947, 1;
	not.b64 	%rd72180, %rd84508;
	add.s64 	%rd84508, %rd84507, %rd72180;
$L__BB1_5933:
	setp.ne.s64 	%p10300, %rd84508, 0;
	mov.u64 	%rd84507, %rd84508;
	@%p10300 bra 	$L__BB1_5931;
	cvt.u32.u64 	%r1579, %rd84509;
	mov.b64 	%rd84513, 0;
	mov.u64 	%rd84511, %rd5;
$L__BB1_5935:
	shr.u64 	%rd84512, %rd84511, 1;
	add.s64 	%rd11955, %rd84513, %rd84512;
	shl.b64 	%rd72182, %rd11955, 2;
	add.s64 	%rd72183, %rd11295, %rd72182;
	ld.u32 	%r12995, [%rd72183];
	setp.ge.s32 	%p10301, %r12995, %r1578;
	@%p10301 bra 	$L__BB1_5937;
	add.s64 	%rd84513, %rd11955, 1;
	not.b64 	%rd72184, %rd84512;
	add.s64 	%rd84512, %rd84511, %rd72184;
$L__BB1_5937:
	setp.ne.s64 	%p10302, %rd84512, 0;
	mov.u64 	%rd84511, %rd84512;
	@%p10302 bra 	$L__BB1_5935;
	cvt.u32.u64 	%r1580, %rd84513;
	mov.b64 	%rd84517, 0;
	mov.u64 	%rd84515, %rd5;
$L__BB1_5939:
	shr.u64 	%rd84516, %rd84515, 1;
	add.s64 	%rd11963, %rd84517, %rd84516;
	shl.b64 	%rd72186, %rd11963, 2;
	add.s64 	%rd72187, %rd11312, %rd72186;
	ld.u32 	%r12996, [%rd72187];
	setp.ge.s32 	%p10303, %r12996, %r1579;
	@%p10303 bra 	$L__BB1_5941;
	add.s64 	%rd84517, %rd11963, 1;
	not.b64 	%rd72188, %rd84516;
	add.s64 	%rd84516, %rd84515, %rd72188;
$L__BB1_5941:
	setp.ne.s64 	%p10304, %rd84516, 0;
	mov.u64 	%rd84515, %rd84516;
	@%p10304 bra 	$L__BB1_5939;
	cvt.u32.u64 	%r1581, %rd84517;
	mov.b64 	%rd84521, 0;
	mov.u64 	%rd84519, %rd5;
$L__BB1_5943:
	shr.u64 	%rd84520, %rd84519, 1;
	add.s64 	%rd11971, %rd84521, %rd84520;
	shl.b64 	%rd72190, %rd11971, 2;
	add.s64 	%rd72191, %rd11312, %rd72190;
	ld.u32 	%r12997, [%rd72191];
	setp.ge.s32 	%p10305, %r12997, %r1580;
	@%p10305 bra 	$L__BB1_5945;
	add.s64 	%rd84521, %rd11971, 1;
	not.b64 	%rd72192, %rd84520;
	add.s64 	%rd84520, %rd84519, %rd72192;
$L__BB1_5945:
	setp.ne.s64 	%p10306, %rd84520, 0;
	mov.u64 	%rd84519, %rd84520;
	@%p10306 bra 	$L__BB1_5943;
	cvt.u32.u64 	%r1582, %rd84521;
	mov.b64 	%rd84525, 0;
	mov.u64 	%rd84523, %rd5;
$L__BB1_5947:
	shr.u64 	%rd84524, %rd84523, 1;
	add.s64 	%rd11979, %rd84525, %rd84524;
	shl.b64 	%rd72194, %rd11979, 2;
	add.s64 	%rd72195, %rd11329, %rd72194;
	ld.u32 	%r12998, [%rd72195];
	setp.ge.s32 	%p10307, %r12998, %r1581;
	@%p10307 bra 	$L__BB1_5949;
	add.s64 	%rd84525, %rd11979, 1;
	not.b64 	%rd72196, %rd84524;
	add.s64 	%rd84524, %rd84523, %rd72196;
$L__BB1_5949:
	setp.ne.s64 	%p10308, %rd84524, 0;
	mov.u64 	%rd84523, %rd84524;
	@%p10308 bra 	$L__BB1_5947;
	cvt.u32.u64 	%r1583, %rd84525;
	mov.b64 	%rd84529, 0;
	mov.u64 	%rd84527, %rd5;
$L__BB1_5951:
	shr.u64 	%rd84528, %rd84527, 1;
	add.s64 	%rd11987, %rd84529, %rd84528;
	shl.b64 	%rd72198, %rd11987, 2;
	add.s64 	%rd72199, %rd11329, %rd72198;
	ld.u32 	%r12999, [%rd72199];
	setp.ge.s32 	%p10309, %r12999, %r1582;
	@%p10309 bra 	$L__BB1_5953;
	add.s64 	%rd84529, %rd11987, 1;
	not.b64 	%rd72200, %rd84528;
	add.s64 	%rd84528, %rd84527, %rd72200;
$L__BB1_5953:
	setp.ne.s64 	%p10310, %rd84528, 0;
	mov.u64 	%rd84527, %rd84528;
	@%p10310 bra 	$L__BB1_5951;
	cvt.u32.u64 	%r1584, %rd84529;
	mov.b64 	%rd84533, 0;
	mov.u64 	%rd84531, %rd5;
$L__BB1_5955:
	shr.u64 	%rd84532, %rd84531, 1;
	add.s64 	%rd11995, %rd84533, %rd84532;
	shl.b64 	%rd72202, %rd11995, 2;
	add.s64 	%rd72203, %rd11346, %rd72202;
	ld.u32 	%r13000, [%rd72203];
	setp.ge.s32 	%p10311, %r13000, %r1583;
	@%p10311 bra 	$L__BB1_5957;
	add.s64 	%rd84533, %rd11995, 1;
	not.b64 	%rd72204, %rd84532;
	add.s64 	%rd84532, %rd84531, %rd72204;
$L__BB1_5957:
	setp.ne.s64 	%p10312, %rd84532, 0;
	mov.u64 	%rd84531, %rd84532;
	@%p10312 bra 	$L__BB1_5955;
	cvt.u32.u64 	%r1585, %rd84533;
	mov.b64 	%rd84537, 0;
	mov.u64 	%rd84535, %rd5;
$L__BB1_5959:
	shr.u64 	%rd84536, %rd84535, 1;
	add.s64 	%rd12003, %rd84537, %rd84536;
	shl.b64 	%rd72206, %rd12003, 2;
	add.s64 	%rd72207, %rd11346, %rd72206;
	ld.u32 	%r13001, [%rd72207];
	setp.ge.s32 	%p10313, %r13001, %r1584;
	@%p10313 bra 	$L__BB1_5961;
	add.s64 	%rd84537, %rd12003, 1;
	not.b64 	%rd72208, %rd84536;
	add.s64 	%rd84536, %rd84535, %rd72208;
$L__BB1_5961:
	setp.ne.s64 	%p10314, %rd84536, 0;
	mov.u64 	%rd84535, %rd84536;
	@%p10314 bra 	$L__BB1_5959;
	cvt.u32.u64 	%r1586, %rd84537;
	mov.b64 	%rd84541, 0;
	mov.u64 	%rd84539, %rd5;
$L__BB1_5963:
	shr.u64 	%rd84540, %rd84539, 1;
	add.s64 	%rd12011, %rd84541, %rd84540;
	shl.b64 	%rd72210, %rd12011, 2;
	add.s64 	%rd72211, %rd11363, %rd72210;
	ld.u32 	%r13002, [%rd72211];
	setp.ge.s32 	%p10315, %r13002, %r1585;
	@%p10315 bra 	$L__BB1_5965;
	add.s64 	%rd84541, %rd12011, 1;
	not.b64 	%rd72212, %rd84540;
	add.s64 	%rd84540, %rd84539, %rd72212;
$L__BB1_5965:
	setp.ne.s64 	%p10316, %rd84540, 0;
	mov.u64 	%rd84539, %rd84540;
	@%p10316 bra 	$L__BB1_5963;
	cvt.u32.u64 	%r1587, %rd84541;
	mov.b64 	%rd84545, 0;
	mov.u64 	%rd84543, %rd5;
$L__BB1_5967:
	shr.u64 	%rd84544, %rd84543, 1;
	add.s64 	%rd12019, %rd84545, %rd84544;
	shl.b64 	%rd72214, %rd12019, 2;
	add.s64 	%rd72215, %rd11363, %rd72214;
	ld.u32 	%r13003, [%rd72215];
	setp.ge.s32 	%p10317, %r13003, %r1586;
	@%p10317 bra 	$L__BB1_5969;
	add.s64 	%rd84545, %rd12019, 1;
	not.b64 	%rd72216, %rd84544;
	add.s64 	%rd84544, %rd84543, %rd72216;
$L__BB1_5969:
	setp.ne.s64 	%p10318, %rd84544, 0;
	mov.u64 	%rd84543, %rd84544;
	@%p10318 bra 	$L__BB1_5967;
	cvt.u32.u64 	%r1588, %rd84545;
	mov.b64 	%rd84549, 0;
	mov.u64 	%rd84547, %rd5;
$L__BB1_5971:
	shr.u64 	%rd84548, %rd84547, 1;
	add.s64 	%rd12027, %rd84549, %rd84548;
	shl.b64 	%rd72218, %rd12027, 2;
	add.s64 	%rd72219, %rd11380, %rd72218;
	ld.u32 	%r13004, [%rd72219];
	setp.ge.s32 	%p10319, %r13004, %r1587;
	@%p10319 bra 	$L__BB1_5973;
	add.s64 	%rd84549, %rd12027, 1;
	not.b64 	%rd72220, %rd84548;
	add.s64 	%rd84548, %rd84547, %rd72220;
$L__BB1_5973:
	setp.ne.s64 	%p10320, %rd84548, 0;
	mov.u64 	%rd84547, %rd84548;
	@%p10320 bra 	$L__BB1_5971;
	cvt.u32.u64 	%r1589, %rd84549;
	mov.b64 	%rd84553, 0;
	mov.u64 	%rd84551, %rd5;
$L__BB1_5975:
	shr.u64 	%rd84552, %rd84551, 1;
	add.s64 	%rd12035, %rd84553, %rd84552;
	shl.b64 	%rd72222, %rd12035, 2;
	add.s64 	%rd72223, %rd11380, %rd72222;
	ld.u32 	%r13005, [%rd72223];
	setp.ge.s32 	%p10321, %r13005, %r1588;
	@%p10321 bra 	$L__BB1_5977;
	add.s64 	%rd84553, %rd12035, 1;
	not.b64 	%rd72224, %rd84552;
	add.s64 	%rd84552, %rd84551, %rd72224;
$L__BB1_5977:
	setp.ne.s64 	%p10322, %rd84552, 0;
	mov.u64 	%rd84551, %rd84552;
	@%p10322 bra 	$L__BB1_5975;
	cvt.u32.u64 	%r1590, %rd84553;
	mov.b64 	%rd84557, 0;
	mov.u64 	%rd84555, %rd5;
$L__BB1_5979:
	shr.u64 	%rd84556, %rd84555, 1;
	add.s64 	%rd12043, %rd84557, %rd84556;
	shl.b64 	%rd72226, %rd12043, 2;
	add.s64 	%rd72227, %rd11397, %rd72226;
	ld.u32 	%r13006, [%rd72227];
	setp.ge.s32 	%p10323, %r13006, %r1589;
	@%p10323 bra 	$L__BB1_5981;
	add.s64 	%rd84557, %rd12043, 1;
	not.b64 	%rd72228, %rd84556;
	add.s64 	%rd84556, %rd84555, %rd72228;
$L__BB1_5981:
	setp.ne.s64 	%p10324, %rd84556, 0;
	mov.u64 	%rd84555, %rd84556;
	@%p10324 bra 	$L__BB1_5979;
	cvt.u32.u64 	%r1591, %rd84557;
	mov.b64 	%rd84561, 0;
	mov.u64 	%rd84559, %rd5;
$L__BB1_5983:
	shr.u64 	%rd84560, %rd84559, 1;
	add.s64 	%rd12051, %rd84561, %rd84560;
	shl.b64 	%rd72230, %rd12051, 2;
	add.s64 	%rd72231, %rd11397, %rd72230;
	ld.u32 	%r13007, [%rd72231];
	setp.ge.s32 	%p10325, %r13007, %r1590;
	@%p10325 bra 	$L__BB1_5985;
	add.s64 	%rd84561, %rd12051, 1;
	not.b64 	%rd72232, %rd84560;
	add.s64 	%rd84560, %rd84559, %rd72232;
$L__BB1_5985:
	setp.ne.s64 	%p10326, %rd84560, 0;
	mov.u64 	%rd84559, %rd84560;
	@%p10326 bra 	$L__BB1_5983;
	cvt.u32.u64 	%r1592, %rd84561;
	mov.b64 	%rd84565, 0;
	mov.u64 	%rd84563, %rd5;
$L__BB1_5987:
	shr.u64 	%rd84564, %rd84563, 1;
	add.s64 	%rd12059, %rd84565, %rd84564;
	shl.b64 	%rd72234, %rd12059, 2;
	add.s64 	%rd72235, %rd11414, %rd72234;
	ld.u32 	%r13008, [%rd72235];
	setp.ge.s32 	%p10327, %r13008, %r1591;
	@%p10327 bra 	$L__BB1_5989;
	add.s64 	%rd84565, %rd12059, 1;
	not.b64 	%rd72236, %rd84564;
	add.s64 	%rd84564, %rd84563, %rd72236;
$L__BB1_5989:
	setp.ne.s64 	%p10328, %rd84564, 0;
	mov.u64 	%rd84563, %rd84564;
	@%p10328 bra 	$L__BB1_5987;
	cvt.u32.u64 	%r1593, %rd84565;
	mov.b64 	%rd84569, 0;
	mov.u64 	%rd84567, %rd5;
$L__BB1_5991:
	shr.u64 	%rd84568, %rd84567, 1;
	add.s64 	%rd12067, %rd84569, %rd84568;
	shl.b64 	%rd72238, %rd12067, 2;
	add.s64 	%rd72239, %rd11414, %rd72238;
	ld.u32 	%r13009, [%rd72239];
	setp.ge.s32 	%p10329, %r13009, %r1592;
	@%p10329 bra 	$L__BB1_5993;
	add.s64 	%rd84569, %rd12067, 1;
	not.b64 	%rd72240, %rd84568;
	add.s64 	%rd84568, %rd84567, %rd72240;
$L__BB1_5993:
	setp.ne.s64 	%p10330, %rd84568, 0;
	mov.u64 	%rd84567, %rd84568;
	@%p10330 bra 	$L__BB1_5991;
	cvt.u32.u64 	%r1594, %rd84569;
	mov.b64 	%rd84573, 0;
	mov.u64 	%rd84571, %rd5;
$L__BB1_5995:
	shr.u64 	%rd84572, %rd84571, 1;
	add.s64 	%rd12075, %rd84573, %rd84572;
	shl.b64 	%rd72242, %rd12075, 2;
	add.s64 	%rd72243, %rd11431, %rd72242;
	ld.u32 	%r13010, [%rd72243];
	setp.ge.s32 	%p10331, %r13010, %r1593;
	@%p10331 bra 	$L__BB1_5997;
	add.s64 	%rd84573, %rd12075, 1;
	not.b64 	%rd72244, %rd84572;
	add.s64 	%rd84572, %rd84571, %rd72244;
$L__BB1_5997:
	setp.ne.s64 	%p10332, %rd84572, 0;
	mov.u64 	%rd84571, %rd84572;
	@%p10332 bra 	$L__BB1_5995;
	cvt.u32.u64 	%r1595, %rd84573;
	mov.b64 	%rd84577, 0;
	mov.u64 	%rd84575, %rd5;
$L__BB1_5999:
	shr.u64 	%rd84576, %rd84575, 1;
	add.s64 	%rd12083, %rd84577, %rd84576;
	shl.b64 	%rd72246, %rd12083, 2;
	add.s64 	%rd72247, %rd11431, %rd72246;
	ld.u32 	%r13011, [%rd72247];
	setp.ge.s32 	%p10333, %r13011, %r1594;
	@%p10333 bra 	$L__BB1_6001;
	add.s64 	%rd84577, %rd12083, 1;
	not.b64 	%rd72248, %rd84576;
	add.s64 	%rd84576, %rd84575, %rd72248;
$L__BB1_6001:
	setp.ne.s64 	%p10334, %rd84576, 0;
	mov.u64 	%rd84575, %rd84576;
	@%p10334 bra 	$L__BB1_5999;
	cvt.u32.u64 	%r13012, %rd84577;
	setp.lt.s32 	%p10335, %r1595, %r13012;
	selp.b32 	%r1596, %r1428, %r1450, %p10335;
	selp.b32 	%r1597, %r1450, %r1428, %p10335;
	mov.b64 	%rd84581, 0;
	mov.u64 	%rd84579, %rd5;
$L__BB1_6003:
	shr.u64 	%rd84580, %rd84579, 1;
	add.s64 	%rd12091, %rd84581, %rd84580;
	shl.b64 	%rd72250, %rd12091, 2;
	add.s64 	%rd72251, %rd11278, %rd72250;
	ld.u32 	%r13013, [%rd72251];
	setp.ge.s32 	%p10336, %r13013, %r1471;
	@%p10336 bra 	$L__BB1_6005;
	add.s64 	%rd84581, %rd12091, 1;
	not.b64 	%rd72252, %rd84580;
	add.s64 	%rd84580, %rd84579, %rd72252;
$L__BB1_6005:
	setp.ne.s64 	%p10337, %rd84580, 0;
	mov.u64 	%rd84579, %rd84580;
	@%p10337 bra 	$L__BB1_6003;
	cvt.u32.u64 	%r1598, %rd84581;
	mov.b64 	%rd84585, 0;
	mov.u64 	%rd84583, %rd5;
$L__BB1_6007:
	shr.u64 	%rd84584, %rd84583, 1;
	add.s64 	%rd12099, %rd84585, %rd84584;
	shl.b64 	%rd72254, %rd12099, 2;
	add.s64 	%rd72255, %rd11278, %rd72254;
	ld.u32 	%r13014, [%rd72255];
	setp.ge.s32 	%p10338, %r13014, %r1449;
	@%p10338 bra 	$L__BB1_6009;
	add.s64 	%rd84585, %rd12099, 1;
	not.b64 	%rd72256, %rd84584;
	add.s64 	%rd84584, %rd84583, %rd72256;
$L__BB1_6009:
	setp.ne.s64 	%p10339, %rd84584, 0;
	mov.u64 	%rd84583, %rd84584;
	@%p10339 bra 	$L__BB1_6007;
	cvt.u32.u64 	%r1599, %rd84585;
	mov.b64 	%rd84589, 0;
	mov.u64 	%rd84587, %rd5;
$L__BB1_6011:
	shr.u64 	%rd84588, %rd84587, 1;
	add.s64 	%rd12107, %rd84589, %rd84588;
	shl.b64 	%rd72258, %rd12107, 2;
	add.s64 	%rd72259, %rd11295, %rd72258;
	ld.u32 	%r13015, [%rd72259];
	setp.ge.s32 	%p10340, %r13015, %r1598;
	@%p10340 bra 	$L__BB1_6013;
	add.s64 	%rd84589, %rd12107, 1;
	not.b64 	%rd72260, %rd84588;
	add.s64 	%rd84588, %rd84587, %rd72260;
$L__BB1_6013:
	setp.ne.s64 	%p10341, %rd84588, 0;
	mov.u64 	%rd84587, %rd84588;
	@%p10341 bra 	$L__BB1_6011;
	cvt.u32.u64 	%r1600, %rd84589;
	mov.b64 	%rd84593, 0;
	mov.u64 	%rd84591, %rd5;
$L__BB1_6015:
	shr.u64 	%rd84592, %rd84591, 1;
	add.s64 	%rd12115, %rd84593, %rd84592;
	shl.b64 	%rd72262, %rd12115, 2;
	add.s64 	%rd72263, %rd11295, %rd72262;
	ld.u32 	%r13016, [%rd72263];
	setp.ge.s32 	%p10342, %r13016, %r1599;
	@%p10342 bra 	$L__BB1_6017;
	add.s64 	%rd84593, %rd12115, 1;
	not.b64 	%rd72264, %rd84592;
	add.s64 	%rd84592, %rd84591, %rd72264;
$L__BB1_6017:
	setp.ne.s64 	%p10343, %rd84592, 0;
	mov.u64 	%rd84591, %rd84592;
	@%p10343 bra 	$L__BB1_6015;
	cvt.u32.u64 	%r1601, %rd84593;
	mov.b64 	%rd84597, 0;
	mov.u64 	%rd84595, %rd5;
$L__BB1_6019:
	shr.u64 	%rd84596, %rd84595, 1;
	add.s64 	%rd12123, %rd84597, %rd84596;
	shl.b64 	%rd72266, %rd12123, 2;
	add.s64 	%rd72267, %rd11312, %rd72266;
	ld.u32 	%r13017, [%rd72267];
	setp.ge.s32 	%p10344, %r13017, %r1600;
	@%p10344 bra 	$L__BB1_6021;
	add.s64 	%rd84597, %rd12123, 1;
	not.b64 	%rd72268, %rd84596;
	add.s64 	%rd84596, %rd84595, %rd72268;
$L__BB1_6021:
	setp.ne.s64 	%p10345, %rd84596, 0;
	mov.u64 	%rd84595, %rd84596;
	@%p10345 bra 	$L__BB1_6019;
	cvt.u32.u64 	%r1602, %rd84597;
	mov.b64 	%rd84601, 0;
	mov.u64 	%rd84599, %rd5;
$L__BB1_6023:
	shr.u64 	%rd84600, %rd84599, 1;
	add.s64 	%rd12131, %rd84601, %rd84600;
	shl.b64 	%rd72270, %rd12131, 2;
	add.s64 	%rd72271, %rd11312, %rd72270;
	ld.u32 	%r13018, [%rd72271];
	setp.ge.s32 	%p10346, %r13018, %r1601;
	@%p10346 bra 	$L__BB1_6025;
	add.s64 	%rd84601, %rd12131, 1;
	not.b64 	%rd72272, %rd84600;
	add.s64 	%rd84600, %rd84599, %rd72272;
$L__BB1_6025:
	setp.ne.s64 	%p10347, %rd84600, 0;
	mov.u64 	%rd84599, %rd84600;
	@%p10347 bra 	$L__BB1_6023;
	cvt.u32.u64 	%r1603, %rd84601;
	mov.b64 	%rd84605, 0;
	mov.u64 	%rd84603, %rd5;
$L__BB1_6027:
	shr.u64 	%rd84604, %rd84603, 1;
	add.s64 	%rd12139, %rd84605, %rd84604;
	shl.b64 	%rd72274, %rd12139, 2;
	add.s64 	%rd72275, %rd11329, %rd72274;
	ld.u32 	%r13019, [%rd72275];
	setp.ge.s32 	%p10348, %r13019, %r1602;
	@%p10348 bra 	$L__BB1_6029;
	add.s64 	%rd84605, %rd12139, 1;
	not.b64 	%rd72276, %rd84604;
	add.s64 	%rd84604, %rd84603, %rd72276;
$L__BB1_6029:
	setp.ne.s64 	%p10349, %rd84604, 0;
	mov.u64 	%rd84603, %rd84604;
	@%p10349 bra 	$L__BB1_6027;
	cvt.u32.u64 	%r1604, %rd84605;
	mov.b64 	%rd84609, 0;
	mov.u64 	%rd84607, %rd5;
$L__BB1_6031:
	shr.u64 	%rd84608, %rd84607, 1;
	add.s64 	%rd12147, %rd84609, %rd84608;
	shl.b64 	%rd72278, %rd12147, 2;
	add.s64 	%rd72279, %rd11329, %rd72278;
	ld.u32 	%r13020, [%rd72279];
	setp.ge.s32 	%p10350, %r13020, %r1603;
	@%p10350 bra 	$L__BB1_6033;
	add.s64 	%rd84609, %rd12147, 1;
	not.b64 	%rd72280, %rd84608;
	add.s64 	%rd84608, %rd84607, %rd72280;
$L__BB1_6033:
	setp.ne.s64 	%p10351, %rd84608, 0;
	mov.u64 	%rd84607, %rd84608;
	@%p10351 bra 	$L__BB1_6031;
	cvt.u32.u64 	%r1605, %rd84609;
	mov.b64 	%rd84613, 0;
	mov.u64 	%rd84611, %rd5;
$L__BB1_6035:
	shr.u64 	%rd84612, %rd84611, 1;
	add.s64 	%rd12155, %rd84613, %rd84612;
	shl.b64 	%rd72282, %rd12155, 2;
	add.s64 	%rd72283, %rd11346, %rd72282;
	ld.u32 	%r13021, [%rd72283];
	setp.ge.s32 	%p10352, %r13021, %r1604;
	@%p10352 bra 	$L__BB1_6037;
	add.s64 	%rd84613, %rd12155, 1;
	not.b64 	%rd72284, %rd84612;
	add.s64 	%rd84612, %rd84611, %rd72284;
$L__BB1_6037:
	setp.ne.s64 	%p10353, %rd84612, 0;
	mov.u64 	%rd84611, %rd84612;
	@%p10353 bra 	$L__BB1_6035;
	cvt.u32.u64 	%r1606, %rd84613;
	mov.b64 	%rd84617, 0;
	mov.u64 	%rd84615, %rd5;
$L__BB1_6039:
	shr.u64 	%rd84616, %rd84615, 1;
	add.s64 	%rd12163, %rd84617, %rd84616;
	shl.b64 	%rd72286, %rd12163, 2;
	add.s64 	%rd72287, %rd11346, %rd72286;
	ld.u32 	%r13022, [%rd72287];
	setp.ge.s32 	%p10354, %r13022, %r1605;
	@%p10354 bra 	$L__BB1_6041;
	add.s64 	%rd84617, %rd12163, 1;
	not.b64 	%rd72288, %rd84616;
	add.s64 	%rd84616, %rd84615, %rd72288;
$L__BB1_6041:
	setp.ne.s64 	%p10355, %rd84616, 0;
	mov.u64 	%rd84615, %rd84616;
	@%p10355 bra 	$L__BB1_6039;
	cvt.u32.u64 	%r1607, %rd84617;
	mov.b64 	%rd84621, 0;
	mov.u64 	%rd84619, %rd5;
$L__BB1_6043:
	shr.u64 	%rd84620, %rd84619, 1;
	add.s64 	%rd12171, %rd84621, %rd84620;
	shl.b64 	%rd72290, %rd12171, 2;
	add.s64 	%rd72291, %rd11363, %rd72290;
	ld.u32 	%r13023, [%rd72291];
	setp.ge.s32 	%p10356, %r13023, %r1606;
	@%p10356 bra 	$L__BB1_6045;
	add.s64 	%rd84621, %rd12171, 1;
	not.b64 	%rd72292, %rd84620;
	add.s64 	%rd84620, %rd84619, %rd72292;
$L__BB1_6045:
	setp.ne.s64 	%p10357, %rd84620, 0;
	mov.u64 	%rd84619, %rd84620;
	@%p10357 bra 	$L__BB1_6043;
	cvt.u32.u64 	%r1608, %rd84621;
	mov.b64 	%rd84625, 0;
	mov.u64 	%rd84623, %rd5;
$L__BB1_6047:
	shr.u64 	%rd84624, %rd84623, 1;
	add.s64 	%rd12179, %rd84625, %rd84624;
	shl.b64 	%rd72294, %rd12179, 2;
	add.s64 	%rd72295, %rd11363, %rd72294;
	ld.u32 	%r13024, [%rd72295];
	setp.ge.s32 	%p10358, %r13024, %r1607;
	@%p10358 bra 	$L__BB1_6049;
	add.s64 	%rd84625, %rd12179, 1;
	not.b64 	%rd72296, %rd84624;
	add.s64 	%rd84624, %rd84623, %rd72296;
$L__BB1_6049:
	setp.ne.s64 	%p10359, %rd84624, 0;
	mov.u64 	%rd84623, %rd84624;
	@%p10359 bra 	$L__BB1_6047;
	cvt.u32.u64 	%r1609, %rd84625;
	mov.b64 	%rd84629, 0;
	mov.u64 	%rd84627, %rd5;
$L__BB1_6051:
	shr.u64 	%rd84628, %rd84627, 1;
	add.s64 	%rd12187, %rd84629, %rd84628;
	shl.b64 	%rd72298, %rd12187, 2;
	add.s64 	%rd72299, %rd11380, %rd72298;
	ld.u32 	%r13025, [%rd72299];
	setp.ge.s32 	%p10360, %r13025, %r1608;
	@%p10360 bra 	$L__BB1_6053;
	add.s64 	%rd84629, %rd12187, 1;
	not.b64 	%rd72300, %rd84628;
	add.s64 	%rd84628, %rd84627, %rd72300;
$L__BB1_6053:
	setp.ne.s64 	%p10361, %rd84628, 0;
	mov.u64 	%rd84627, %rd84628;
	@%p10361 bra 	$L__BB1_6051;
	cvt.u32.u64 	%r1610, %rd84629;
	mov.b64 	%rd84633, 0;
	mov.u64 	%rd84631, %rd5;
$L__BB1_6055:
	shr.u64 	%rd84632, %rd84631, 1;
	add.s64 	%rd12195, %rd84633, %rd84632;
	shl.b64 	%rd72302, %rd12195, 2;
	add.s64 	%rd72303, %rd11380, %rd72302;
	ld.u32 	%r13026, [%rd72303];
	setp.ge.s32 	%p10362, %r13026, %r1609;
	@%p10362 bra 	$L__BB1_6057;
	add.s64 	%rd84633, %rd12195, 1;
	not.b64 	%rd72304, %rd84632;
	add.s64 	%rd84632, %rd84631, %rd72304;
$L__BB1_6057:
	setp.ne.s64 	%p10363, %rd84632, 0;
	mov.u64 	%rd84631, %rd84632;
	@%p10363 bra 	$L__BB1_6055;
	cvt.u32.u64 	%r1611, %rd84633;
	mov.b64 	%rd84637, 0;
	mov.u64 	%rd84635, %rd5;
$L__BB1_6059:
	shr.u64 	%rd84636, %rd84635, 1;
	add.s64 	%rd12203, %rd84637, %rd84636;
	shl.b64 	%rd72306, %rd12203, 2;
	add.s64 	%rd72307, %rd11397, %rd72306;
	ld.u32 	%r13027, [%rd72307];
	setp.ge.s32 	%p10364, %r13027, %r1610;
	@%p10364 bra 	$L__BB1_6061;
	add.s64 	%rd84637, %rd12203, 1;
	not.b64 	%rd72308, %rd84636;
	add.s64 	%rd84636, %rd84635, %rd72308;
$L__BB1_6061:
	setp.ne.s64 	%p10365, %rd84636, 0;
	mov.u64 	%rd84635, %rd84636;
	@%p10365 bra 	$L__BB1_6059;
	cvt.u32.u64 	%r1612, %rd84637;
	mov.b64 	%rd84641, 0;
	mov.u64 	%rd84639, %rd5;
$L__BB1_6063:
	shr.u64 	%rd84640, %rd84639, 1;
	add.s64 	%rd12211, %rd84641, %rd84640;
	shl.b64 	%rd72310, %rd12211, 2;
	add.s64 	%rd72311, %rd11397, %rd72310;
	ld.u32 	%r13028, [%rd72311];
	setp.ge.s32 	%p10366, %r13028, %r1611;
	@%p10366 bra 	$L__BB1_6065;
	add.s64 	%rd84641, %rd12211, 1;
	not.b64 	%rd72312, %rd84640;
	add.s64 	%rd84640, %rd84639, %rd72312;
$L__BB1_6065:
	setp.ne.s64 	%p10367, %rd84640, 0;
	mov.u64 	%rd84639, %rd84640;
	@%p10367 bra 	$L__BB1_6063;
	cvt.u32.u64 	%r1613, %rd84641;
	mov.b64 	%rd84645, 0;
	mov.u64 	%rd84643, %rd5;
$L__BB1_6067:
	shr.u64 	%rd84644, %rd84643, 1;
	add.s64 	%rd12219, %rd84645, %rd84644;
	shl.b64 	%rd72314, %rd12219, 2;
	add.s64 	%rd72315, %rd11414, %rd72314;
	ld.u32 	%r13029, [%rd72315];
	setp.ge.s32 	%p10368, %r13029, %r1612;
	@%p10368 bra 	$L__BB1_6069;
	add.s64 	%rd84645, %rd12219, 1;
	not.b64 	%rd72316, %rd84644;
	add.s64 	%rd84644, %rd84643, %rd72316;
$L__BB1_6069:
	setp.ne.s64 	%p10369, %rd84644, 0;
	mov.u64 	%rd84643, %rd84644;
	@%p10369 bra 	$L__BB1_6067;
	cvt.u32.u64 	%r1614, %rd84645;
	mov.b64 	%rd84649, 0;
	mov.u64 	%rd84647, %rd5;
$L__BB1_6071:
	shr.u64 	%rd84648, %rd84647, 1;
	add.s64 	%rd12227, %rd84649, %rd84648;
	shl.b64 	%rd72318, %rd12227, 2;
	add.s64 	%rd72319, %rd11414, %rd72318;
	ld.u32 	%r13030, [%rd72319];
	setp.ge.s32 	%p10370, %r13030, %r1613;
	@%p10370 bra 	$L__BB1_6073;
	add.s64 	%rd84649, %rd12227, 1;
	not.b64 	%rd72320, %rd84648;
	add.s64 	%rd84648, %rd84647, %rd72320;
$L__BB1_6073:
	setp.ne.s64 	%p10371, %rd84648, 0;
	mov.u64 	%rd84647, %rd84648;
	@%p10371 bra 	$L__BB1_6071;
	cvt.u32.u64 	%r1615, %rd84649;
	mov.b64 	%rd84653, 0;
	mov.u64 	%rd84651, %rd5;
$L__BB1_6075:
	shr.u64 	%rd84652, %rd84651, 1;
	add.s64 	%rd12235, %rd84653, %rd84652;
	shl.b64 	%rd72322, %rd12235, 2;
	add.s64 	%rd72323, %rd11431, %rd72322;
	ld.u32 	%r13031, [%rd72323];
	setp.ge.s32 	%p10372, %r13031, %r1614;
	@%p10372 bra 	$L__BB1_6077;
	add.s64 	%rd84653, %rd12235, 1;
	not.b64 	%rd72324, %rd84652;
	add.s64 	%rd84652, %rd84651, %rd72324;
$L__BB1_6077:
	setp.ne.s64 	%p10373, %rd84652, 0;
	mov.u64 	%rd84651, %rd84652;
	@%p10373 bra 	$L__BB1_6075;
	cvt.u32.u64 	%r1616, %rd84653;
	mov.b64 	%rd84657, 0;
	mov.u64 	%rd84655, %rd5;
$L__BB1_6079:
	shr.u64 	%rd84656, %rd84655, 1;
	add.s64 	%rd12243, %rd84657, %rd84656;
	shl.b64 	%rd72326, %rd12243, 2;
	add.s64 	%rd72327, %rd11431, %rd72326;
	ld.u32 	%r13032, [%rd72327];
	setp.ge.s32 	%p10374, %r13032, %r1615;
	@%p10374 bra 	$L__BB1_6081;
	add.s64 	%rd84657, %rd12243, 1;
	not.b64 	%rd72328, %rd84656;
	add.s64 	%rd84656, %rd84655, %rd72328;
$L__BB1_6081:
	setp.ne.s64 	%p10375, %rd84656, 0;
	mov.u64 	%rd84655, %rd84656;
	@%p10375 bra 	$L__BB1_6079;
	cvt.u32.u64 	%r13033, %rd84657;
	setp.lt.s32 	%p10376, %r1616, %r13033;
	selp.b32 	%r1617, %r1449, %r1471, %p10376;
	selp.b32 	%r1618, %r1471, %r1449, %p10376;
	mov.b64 	%rd84661, 0;
	mov.u64 	%rd84659, %rd5;
$L__BB1_6083:
	shr.u64 	%rd84660, %rd84659, 1;
	add.s64 	%rd12251, %rd84661, %rd84660;
	shl.b64 	%rd72330, %rd12251, 2;
	add.s64 	%rd72331, %rd11278, %rd72330;
	ld.u32 	%r13034, [%rd72331];
	setp.ge.s32 	%p10377, %r13034, %r1492;
	@%p10377 bra 	$L__BB1_6085;
	add.s64 	%rd84661, %rd12251, 1;
	not.b64 	%rd72332, %rd84660;
	add.s64 	%rd84660, %rd84659, %rd72332;
$L__BB1_6085:
	setp.ne.s64 	%p10378, %rd84660, 0;
	mov.u64 	%rd84659, %rd84660;
	@%p10378 bra 	$L__BB1_6083;
	cvt.u32.u64 	%r1619, %rd84661;
	mov.b64 	%rd84665, 0;
	mov.u64 	%rd84663, %rd5;
$L__BB1_6087:
	shr.u64 	%rd84664, %rd84663, 1;
	add.s64 	%rd12259, %rd84665, %rd84664;
	shl.b64 	%rd72334, %rd12259, 2;
	add.s64 	%rd72335, %rd11278, %rd72334;
	ld.u32 	%r13035, [%rd72335];
	setp.ge.s32 	%p10379, %r13035, %r1470;
	@%p10379 bra 	$L__BB1_6089;
	add.s64 	%rd84665, %rd12259, 1;
	not.b64 	%rd72336, %rd84664;
	add.s64 	%rd84664, %rd84663, %rd72336;
$L__BB1_6089:
	setp.ne.s64 	%p10380, %rd84664, 0;
	mov.u64 	%rd84663, %rd84664;
	@%p10380 bra 	$L__BB1_6087;
	cvt.u32.u64 	%r1620, %rd84665;
	mov.b64 	%rd84669, 0;
	mov.u64 	%rd84667, %rd5;
$L__BB1_6091:
	shr.u64 	%rd84668, %rd84667, 1;
	add.s64 	%rd12267, %rd84669, %rd84668;
	shl.b64 	%rd72338, %rd12267, 2;
	add.s64 	%rd72339, %rd11295, %rd72338;
	ld.u32 	%r13036, [%rd72339];
	setp.ge.s32 	%p10381, %r13036, %r1619;
	@%p10381 bra 	$L__BB1_6093;
	add.s64 	%rd84669, %rd12267, 1;
	not.b64 	%rd72340, %rd84668;
	add.s64 	%rd84668, %rd84667, %rd72340;
$L__BB1_6093:
	setp.ne.s64 	%p10382, %rd84668, 0;
	mov.u64 	%rd84667, %rd84668;
	@%p10382 bra 	$L__BB1_6091;
	cvt.u32.u64 	%r1621, %rd84669;
	mov.b64 	%rd84673, 0;
	mov.u64 	%rd84671, %rd5;
$L__BB1_6095:
	shr.u64 	%rd84672, %rd84671, 1;
	add.s64 	%rd12275, %rd84673, %rd84672;
	shl.b64 	%rd72342, %rd12275, 2;
	add.s64 	%rd72343, %rd11295, %rd72342;
	ld.u32 	%r13037, [%rd72343];
	setp.ge.s32 	%p10383, %r13037, %r1620;
	@%p10383 bra 	$L__BB1_6097;
	add.s64 	%rd84673, %rd12275, 1;
	not.b64 	%rd72344, %rd84672;
	add.s64 	%rd84672, %rd84671, %rd72344;
$L__BB1_6097:
	setp.ne.s64 	%p10384, %rd84672, 0;
	mov.u64 	%rd84671, %rd84672;
	@%p10384 bra 	$L__BB1_6095;
	cvt.u32.u64 	%r1622, %rd84673;
	mov.b64 	%rd84677, 0;
	mov.u64 	%rd84675, %rd5;
$L__BB1_6099:
	shr.u64 	%rd84676, %rd84675, 1;
	add.s64 	%rd12283, %rd84677, %rd84676;
	shl.b64 	%rd72346, %rd12283, 2;
	add.s64 	%rd72347, %rd11312, %rd72346;
	ld.u32 	%r13038, [%rd72347];
	setp.ge.s32 	%p10385, %r13038, %r1621;
	@%p10385 bra 	$L__BB1_6101;
	add.s64 	%rd84677, %rd12283, 1;
	not.b64 	%rd72348, %rd84676;
	add.s64 	%rd84676, %rd84675, %rd72348;
$L__BB1_6101:
	setp.ne.s64 	%p10386, %rd84676, 0;
	mov.u64 	%rd84675, %rd84676;
	@%p10386 bra 	$L__BB1_6099;
	cvt.u32.u64 	%r1623, %rd84677;
	mov.b64 	%rd84681, 0;
	mov.u64 	%rd84679, %rd5;
$L__BB1_6103:
	shr.u64 	%rd84680, %rd84679, 1;
	add.s64 	%rd12291, %rd84681, %rd84680;
	shl.b64 	%rd72350, %rd12291, 2;
	add.s64 	%rd72351, %rd11312, %rd72350;
	ld.u32 	%r13039, [%rd72351];
	setp.ge.s32 	%p10387, %r13039, %r1622;
	@%p10387 bra 	$L__BB1_6105;
	add.s64 	%rd84681, %rd12291, 1;
	not.b64 	%rd72352, %rd84680;
	add.s64 	%rd84680, %rd84679, %rd72352;
$L__BB1_6105:
	setp.ne.s64 	%p10388, %rd84680, 0;
	mov.u64 	%rd84679, %rd84680;
	@%p10388 bra 	$L__BB1_6103;
	cvt.u32.u64 	%r1624, %rd84681;
	mov.b64 	%rd84685, 0;
	mov.u64 	%rd84683, %rd5;
$L__BB1_6107:
	shr.u64 	%rd84684, %rd84683, 1;
	add.s64 	%rd12299, %rd84685, %rd84684;
	shl.b64 	%rd72354, %rd12299, 2;
	add.s64 	%rd72355, %rd11329, %rd72354;
	ld.u32 	%r13040, [%rd72355];
	setp.ge.s32 	%p10389, %r13040, %r1623;
	@%p10389 bra 	$L__BB1_6109;
	add.s64 	%rd84685, %rd12299, 1;
	not.b64 	%rd72356, %rd84684;
	add.s64 	%rd84684, %rd84683, %rd72356;
$L__BB1_6109:
	setp.ne.s64 	%p10390, %rd84684, 0;
	mov.u64 	%rd84683, %rd84684;
	@%p10390 bra 	$L__BB1_6107;
	cvt.u32.u64 	%r1625, %rd84685;
	mov.b64 	%rd84689, 0;
	mov.u64 	%rd84687, %rd5;
$L__BB1_6111:
	shr.u64 	%rd84688, %rd84687, 1;
	add.s64 	%rd12307, %rd84689, %rd84688;
	shl.b64 	%rd72358, %rd12307, 2;
	add.s64 	%rd72359, %rd11329, %rd72358;
	ld.u32 	%r13041, [%rd72359];
	setp.ge.s32 	%p10391, %r13041, %r1624;
	@%p10391 bra 	$L__BB1_6113;
	add.s64 	%rd84689, %rd12307, 1;
	not.b64 	%rd72360, %rd84688;
	add.s64 	%rd84688, %rd84687, %rd72360;
$L__BB1_6113:
	setp.ne.s64 	%p10392, %rd84688, 0;
	mov.u64 	%rd84687, %rd84688;
	@%p10392 bra 	$L__BB1_6111;
	cvt.u32.u64 	%r1626, %rd84689;
	mov.b64 	%rd84693, 0;
	mov.u64 	%rd84691, %rd5;
$L__BB1_6115:
	shr.u64 	%rd84692, %rd84691, 1;
	add.s64 	%rd12315, %rd84693, %rd84692;
	shl.b64 	%rd72362, %rd12315, 2;
	add.s64 	%rd72363, %rd11346, %rd72362;
	ld.u32 	%r13042, [%rd72363];
	setp.ge.s32 	%p10393, %r13042, %r1625;
	@%p10393 bra 	$L__BB1_6117;
	add.s64 	%rd84693, %rd12315, 1;
	not.b64 	%rd72364, %rd84692;
	add.s64 	%rd84692, %rd84691, %rd72364;
$L__BB1_6117:
	setp.ne.s64 	%p10394, %rd84692, 0;
	mov.u64 	%rd84691, %rd84692;
	@%p10394 bra 	$L__BB1_6115;
	cvt.u32.u64 	%r1627, %rd84693;
	mov.b64 	%rd84697, 0;
	mov.u64 	%rd84695, %rd5;
$L__BB1_6119:
	shr.u64 	%rd84696, %rd84695, 1;
	add.s64 	%rd12323, %rd84697, %rd84696;
	shl.b64 	%rd72366, %rd12323, 2;
	add.s64 	%rd72367, %rd11346, %rd72366;
	ld.u32 	%r13043, [%rd72367];
	setp.ge.s32 	%p10395, %r13043, %r1626;
	@%p10395 bra 	$L__BB1_6121;
	add.s64 	%rd84697, %rd12323, 1;
	not.b64 	%rd72368, %rd84696;
	add.s64 	%rd84696, %rd84695, %rd72368;
$L__BB1_6121:
	setp.ne.s64 	%p10396, %rd84696, 0;
	mov.u64 	%rd84695, %rd84696;
	@%p10396 bra 	$L__BB1_6119;
	cvt.u32.u64 	%r1628, %rd84697;
	mov.b64 	%rd84701, 0;
	mov.u64 	%rd84699, %rd5;
$L__BB1_6123:
	shr.u64 	%rd84700, %rd84699, 1;
	add.s64 	%rd12331, %rd84701, %rd84700;
	shl.b64 	%rd72370, %rd12331, 2;
	add.s64 	%rd72371, %rd11363, %rd72370;
	ld.u32 	%r13044, [%rd72371];
	setp.ge.s32 	%p10397, %r13044, %r1627;
	@%p10397 bra 	$L__BB1_6125;
	add.s64 	%rd84701, %rd12331, 1;
	not.b64 	%rd72372, %rd84700;
	add.s64 	%rd84700, %rd84699, %rd72372;
$L__BB1_6125:
	setp.ne.s64 	%p10398, %rd84700, 0;
	mov.u64 	%rd84699, %rd84700;
	@%p10398 bra 	$L__BB1_6123;
	cvt.u32.u64 	%r1629, %rd84701;
	mov.b64 	%rd84705, 0;
	mov.u64 	%rd84703, %rd5;
$L__BB1_6127:
	shr.u64 	%rd84704, %rd84703, 1;
	add.s64 	%rd12339, %rd84705, %rd84704;
	shl.b64 	%rd72374, %rd12339, 2;
	add.s64 	%rd72375, %rd11363, %rd72374;
	ld.u32 	%r13045, [%rd72375];
	setp.ge.s32 	%p10399, %r13045, %r1628;
	@%p10399 bra 	$L__BB1_6129;
	add.s64 	%rd84705, %rd12339, 1;
	not.b64 	%rd72376, %rd84704;
	add.s64 	%rd84704, %rd84703, %rd72376;
$L__BB1_6129:
	setp.ne.s64 	%p10400, %rd84704, 0;
	mov.u64 	%rd84703, %rd84704;
	@%p10400 bra 	$L__BB1_6127;
	cvt.u32.u64 	%r1630, %rd84705;
	mov.b64 	%rd84709, 0;
	mov.u64 	%rd84707, %rd5;
$L__BB1_6131:
	shr.u64 	%rd84708, %rd84707, 1;
	add.s64 	%rd12347, %rd84709, %rd84708;
	shl.b64 	%rd72378, %rd12347, 2;
	add.s64 	%rd72379, %rd11380, %rd72378;
	ld.u32 	%r13046, [%rd72379];
	setp.ge.s32 	%p10401, %r13046, %r1629;
	@%p10401 bra 	$L__BB1_6133;
	add.s64 	%rd84709, %rd12347, 1;
	not.b64 	%rd72380, %rd84708;
	add.s64 	%rd84708, %rd84707, %rd72380;
$L__BB1_6133:
	setp.ne.s64 	%p10402, %rd84708, 0;
	mov.u64 	%rd84707, %rd84708;
	@%p10402 bra 	$L__BB1_6131;
	cvt.u32.u64 	%r1631, %rd84709;
	mov.b64 	%rd84713, 0;
	mov.u64 	%rd84711, %rd5;
$L__BB1_6135:
	shr.u64 	%rd84712, %rd84711, 1;
	add.s64 	%rd12355, %rd84713, %rd84712;
	shl.b64 	%rd72382, %rd12355, 2;
	add.s64 	%rd72383, %rd11380, %rd72382;
	ld.u32 	%r13047, [%rd72383];
	setp.ge.s32 	%p10403, %r13047, %r1630;
	@%p10403 bra 	$L__BB1_6137;
	add.s64 	%rd84713, %rd12355, 1;
	not.b64 	%rd72384, %rd84712;
	add.s64 	%rd84712, %rd84711, %rd72384;
$L__BB1_6137:
	setp.ne.s64 	%p10404, %rd84712, 0;
	mov.u64 	%rd84711, %rd84712;
	@%p10404 bra 	$L__BB1_6135;
	cvt.u32.u64 	%r1632, %rd84713;
	mov.b64 	%rd84717, 0;
	mov.u64 	%rd84715, %rd5;
$L__BB1_6139:
	shr.u64 	%rd84716, %rd84715, 1;
	add.s64 	%rd12363, %rd84717, %rd84716;
	shl.b64 	%rd72386, %rd12363, 2;
	add.s64 	%rd72387, %rd11397, %rd72386;
	ld.u32 	%r13048, [%rd72387];
	setp.ge.s32 	%p10405, %r13048, %r1631;
	@%p10405 bra 	$L__BB1_6141;
	add.s64 	%rd84717, %rd12363, 1;
	not.b64 	%rd72388, %rd84716;
	add.s64 	%rd84716, %rd84715, %rd72388;
$L__BB1_6141:
	setp.ne.s64 	%p10406, %rd84716, 0;
	mov.u64 	%rd84715, %rd84716;
	@%p10406 bra 	$L__BB1_6139;
	cvt.u32.u64 	%r1633, %rd84717;
	mov.b64 	%rd84721, 0;
	mov.u64 	%rd84719, %rd5;
$L__BB1_6143:
	shr.u64 	%rd84720, %rd84719, 1;
	add.s64 	%rd12371, %rd84721, %rd84720;
	shl.b64 	%rd72390, %rd12371, 2;
	add.s64 	%rd72391, %rd11397, %rd72390;
	ld.u32 	%r13049, [%rd72391];
	setp.ge.s32 	%p10407, %r13049, %r1632;
	@%p10407 bra 	$L__BB1_6145;
	add.s64 	%rd84721, %rd12371, 1;
	not.b64 	%rd72392, %rd84720;
	add.s64 	%rd84720, %rd84719, %rd72392;
$L__BB1_6145:
	setp.ne.s64 	%p10408, %rd84720, 0;
	mov.u64 	%rd84719, %rd84720;
	@%p10408 bra 	$L__BB1_6143;
	cvt.u32.u64 	%r1634, %rd84721;
	mov.b64 	%rd84725, 0;
	mov.u64 	%rd84723, %rd5;
$L__BB1_6147:
	shr.u64 	%rd84724, %rd84723, 1;
	add.s64 	%rd12379, %rd84725, %rd84724;
	shl.b64 	%rd72394, %rd12379, 2;
	add.s64 	%rd72395, %rd11414, %rd72394;
	ld.u32 	%r13050, [%rd72395];
	setp.ge.s32 	%p10409, %r13050, %r1633;
	@%p10409 bra 	$L__BB1_6149;
	add.s64 	%rd84725, %rd12379, 1;
	not.b64 	%rd72396, %rd84724;
	add.s64 	%rd84724, %rd84723, %rd72396;
$L__BB1_6149:
	setp.ne.s64 	%p10410, %rd84724, 0;
	mov.u64 	%rd84723, %rd84724;
	@%p10410 bra 	$L__BB1_6147;
	cvt.u32.u64 	%r1635, %rd84725;
	mov.b64 	%rd84729, 0;
	mov.u64 	%rd84727, %rd5;
$L__BB1_6151:
	shr.u64 	%rd84728, %rd84727, 1;
	add.s64 	%rd12387, %rd84729, %rd84728;
	shl.b64 	%rd72398, %rd12387, 2;
	add.s64 	%rd72399, %rd11414, %rd72398;
	ld.u32 	%r13051, [%rd72399];
	setp.ge.s32 	%p10411, %r13051, %r1634;
	@%p10411 bra 	$L__BB1_6153;
	add.s64 	%rd84729, %rd12387, 1;
	not.b64 	%rd72400, %rd84728;
	add.s64 	%rd84728, %rd84727, %rd72400;
$L__BB1_6153:
	setp.ne.s64 	%p10412, %rd84728, 0;
	mov.u64 	%rd84727, %rd84728;
	@%p10412 bra 	$L__BB1_6151;
	cvt.u32.u64 	%r1636, %rd84729;
	mov.b64 	%rd84733, 0;
	mov.u64 	%rd84731, %rd5;
$L__BB1_6155:
	shr.u64 	%rd84732, %rd84731, 1;
	add.s64 	%rd12395, %rd84733, %rd84732;
	shl.b64 	%rd72402, %rd12395, 2;
	add.s64 	%rd72403, %rd11431, %rd72402;
	ld.u32 	%r13052, [%rd72403];
	setp.ge.s32 	%p10413, %r13052, %r1635;
	@%p10413 bra 	$L__BB1_6157;
	add.s64 	%rd84733, %rd12395, 1;
	not.b64 	%rd72404, %rd84732;
	add.s64 	%rd84732, %rd84731, %rd72404;
$L__BB1_6157:
	setp.ne.s64 	%p10414, %rd84732, 0;
	mov.u64 	%rd84731, %rd84732;
	@%p10414 bra 	$L__BB1_6155;
	cvt.u32.u64 	%r1637, %rd84733;
	mov.b64 	%rd84737, 0;
	mov.u64 	%rd84735, %rd5;
$L__BB1_6159:
	shr.u64 	%rd84736, %rd84735, 1;
	add.s64 	%rd12403, %rd84737, %rd84736;
	shl.b64 	%rd72406, %rd12403, 2;
	add.s64 	%rd72407, %rd11431, %rd72406;
	ld.u32 	%r13053, [%rd72407];
	setp.ge.s32 	%p10415, %r13053, %r1636;
	@%p10415 bra 	$L__BB1_6161;
	add.s64 	%rd84737, %rd12403, 1;
	not.b64 	%rd72408, %rd84736;
	add.s64 	%rd84736, %rd84735, %rd72408;
$L__BB1_6161:
	setp.ne.s64 	%p10416, %rd84736, 0;
	mov.u64 	%rd84735, %rd84736;
	@%p10416 bra 	$L__BB1_6159;
	cvt.u32.u64 	%r13054, %rd84737;
	setp.lt.s32 	%p10417, %r1637, %r13054;
	selp.b32 	%r1638, %r1470, %r1492, %p10417;
	selp.b32 	%r1639, %r1492, %r1470, %p10417;
	mov.b64 	%rd84741, 0;
	mov.u64 	%rd84739, %rd5;
$L__BB1_6163:
	shr.u64 	%rd84740, %rd84739, 1;
	add.s64 	%rd12411, %rd84741, %rd84740;
	shl.b64 	%rd72410, %rd12411, 2;
	add.s64 	%rd72411, %rd11278, %rd72410;
	ld.u32 	%r13055, [%rd72411];
	setp.ge.s32 	%p10418, %r13055, %r1513;
	@%p10418 bra 	$L__BB1_6165;
	add.s64 	%rd84741, %rd12411, 1;
	not.b64 	%rd72412, %rd84740;
	add.s64 	%rd84740, %rd84739, %rd72412;
$L__BB1_6165:
	setp.ne.s64 	%p10419, %rd84740, 0;
	mov.u64 	%rd84739, %rd84740;
	@%p10419 bra 	$L__BB1_6163;
	cvt.u32.u64 	%r1640, %rd84741;
	mov.b64 	%rd84745, 0;
	mov.u64 	%rd84743, %rd5;
$L__BB1_6167:
	shr.u64 	%rd84744, %rd84743, 1;
	add.s64 	%rd12419, %rd84745, %rd84744;
	shl.b64 	%rd72414, %rd12419, 2;
	add.s64 	%rd72415, %rd11278, %rd72414;
	ld.u32 	%r13056, [%rd72415];
	setp.ge.s32 	%p10420, %r13056, %r1491;
	@%p10420 bra 	$L__BB1_6169;
	add.s64 	%rd84745, %rd12419, 1;
	not.b64 	%rd72416, %rd84744;
	add.s64 	%rd84744, %rd84743, %rd72416;
$L__BB1_6169:
	setp.ne.s64 	%p10421, %rd84744, 0;
	mov.u64 	%rd84743, %rd84744;
	@%p10421 bra 	$L__BB1_6167;
	cvt.u32.u64 	%r1641, %rd84745;
	mov.b64 	%rd84749, 0;
	mov.u64 	%rd84747, %rd5;
$L__BB1_6171:
	shr.u64 	%rd84748, %rd84747, 1;
	add.s64 	%rd12427, %rd84749, %rd84748;
	shl.b64 	%rd72418, %rd12427, 2;
	add.s64 	%rd72419, %rd11295, %rd72418;
	ld.u32 	%r13057, [%rd72419];
	setp.ge.s32 	%p10422, %r13057, %r1640;
	@%p10422 bra 	$L__BB1_6173;
	add.s64 	%rd84749, %rd12427, 1;
	not.b64 	%rd72420, %rd84748;
	add.s64 	%rd84748, %rd84747, %rd72420;
$L__BB1_6173:
	setp.ne.s64 	%p10423, %rd84748, 0;
	mov.u64 	%rd84747, %rd84748;
	@%p10423 bra 	$L__BB1_6171;
	cvt.u32.u64 	%r1642, %rd84749;
	mov.b64 	%rd84753, 0;
	mov.u64 	%rd84751, %rd5;
$L__BB1_6175:
	shr.u64 	%rd84752, %rd84751, 1;
	add.s64 	%rd12435, %rd84753, %rd84752;
	shl.b64 	%rd72422, %rd12435, 2;
	add.s64 	%rd72423, %rd11295, %rd72422;
	ld.u32 	%r13058, [%rd72423];
	setp.ge.s32 	%p10424, %r13058, %r1641;
	@%p10424 bra 	$L__BB1_6177;
	add.s64 	%rd84753, %rd12435, 1;
	not.b64 	%rd72424, %rd84752;
	add.s64 	%rd84752, %rd84751, %rd72424;
$L__BB1_6177:
	setp.ne.s64 	%p10425, %rd84752, 0;
	mov.u64 	%rd84751, %rd84752;
	@%p10425 bra 	$L__BB1_6175;
	cvt.u32.u64 	%r1643, %rd84753;
	mov.b64 	%rd84757, 0;
	mov.u64 	%rd84755, %rd5;
$L__BB1_6179:
	shr.u64 	%rd84756, %rd84755, 1;
	add.s64 	%rd12443, %rd84757, %rd84756;
	shl.b64 	%rd72426, %rd12443, 2;
	add.s64 	%rd72427, %rd11312, %rd72426;
	ld.u32 	%r13059, [%rd72427];
	setp.ge.s32 	%p10426, %r13059, %r1642;
	@%p10426 bra 	$L__BB1_6181;
	add.s64 	%rd84757, %rd12443, 1;
	not.b64 	%rd72428, %rd84756;
	add.s64 	%rd84756, %rd84755, %rd72428;
$L__BB1_6181:
	setp.ne.s64 	%p10427, %rd84756, 0;
	mov.u64 	%rd84755, %rd84756;
	@%p10427 bra 	$L__BB1_6179;
	cvt.u32.u64 	%r1644, %rd84757;
	mov.b64 	%rd84761, 0;
	mov.u64 	%rd84759, %rd5;
$L__BB1_6183:
	shr.u64 	%rd84760, %rd84759, 1;
	add.s64 	%rd12451, %rd84761, %rd84760;
	shl.b64 	%rd72430, %rd12451, 2;
	add.s64 	%rd72431, %rd11312, %rd72430;
	ld.u32 	%r13060, [%rd72431];
	setp.ge.s32 	%p10428, %r13060, %r1643;
	@%p10428 bra 	$L__BB1_6185;
	add.s64 	%rd84761, %rd12451, 1;
	not.b64 	%rd72432, %rd84760;
	add.s64 	%rd84760, %rd84759, %rd72432;
$L__BB1_6185:
	setp.ne.s64 	%p10429, %rd84760, 0;
	mov.u64 	%rd84759, %rd84760;
	@%p10429 bra 	$L__BB1_6183;
	cvt.u32.u64 	%r1645, %rd84761;
	mov.b64 	%rd84765, 0;
	mov.u64 	%rd84763, %rd5;
$L__BB1_6187:
	shr.u64 	%rd84764, %rd84763, 1;
	add.s64 	%rd12459, %rd84765, %rd84764;
	shl.b64 	%rd72434, %rd12459, 2;
	add.s64 	%rd72435, %rd11329, %rd72434;
	ld.u32 	%r13061, [%rd72435];
	setp.ge.s32 	%p10430, %r13061, %r1644;
	@%p10430 bra 	$L__BB1_6189;
	add.s64 	%rd84765, %rd12459, 1;
	not.b64 	%rd72436, %rd84764;
	add.s64 	%rd84764, %rd84763, %rd72436;
$L__BB1_6189:
	setp.ne.s64 	%p10431, %rd84764, 0;
	mov.u64 	%rd84763, %rd84764;
	@%p10431 bra 	$L__BB1_6187;
	cvt.u32.u64 	%r1646, %rd84765;
	mov.b64 	%rd84769, 0;
	mov.u64 	%rd84767, %rd5;
$L__BB1_6191:
	shr.u64 	%rd84768, %rd84767, 1;
	add.s64 	%rd12467, %rd84769, %rd84768;
	shl.b64 	%rd72438, %rd12467, 2;
	add.s64 	%rd72439, %rd11329, %rd72438;
	ld.u32 	%r13062, [%rd72439];
	setp.ge.s32 	%p10432, %r13062, %r1645;
	@%p10432 bra 	$L__BB1_6193;
	add.s64 	%rd84769, %rd12467, 1;
	not.b64 	%rd72440, %rd84768;
	add.s64 	%rd84768, %rd84767, %rd72440;
$L__BB1_6193:
	setp.ne.s64 	%p10433, %rd84768, 0;
	mov.u64 	%rd84767, %rd84768;
	@%p10433 bra 	$L__BB1_6191;
	cvt.u32.u64 	%r1647, %rd84769;
	mov.b64 	%rd84773, 0;
	mov.u64 	%rd84771, %rd5;
$L__BB1_6195:
	shr.u64 	%rd84772, %rd84771, 1;
	add.s64 	%rd12475, %rd84773, %rd84772;
	shl.b64 	%rd72442, %rd12475, 2;
	add.s64 	%rd72443, %rd11346, %rd72442;
	ld.u32 	%r13063, [%rd72443];
	setp.ge.s32 	%p10434, %r13063, %r1646;
	@%p10434 bra 	$L__BB1_6197;
	add.s64 	%rd84773, %rd12475, 1;
	not.b64 	%rd72444, %rd84772;
	add.s64 	%rd84772, %rd84771, %rd72444;
$L__BB1_6197:
	setp.ne.s64 	%p10435, %rd84772, 0;
	mov.u64 	%rd84771, %rd84772;
	@%p10435 bra 	$L__BB1_6195;
	cvt.u32.u64 	%r1648, %rd84773;
	mov.b64 	%rd84777, 0;
	mov.u64 	%rd84775, %rd5;
$L__BB1_6199:
	shr.u64 	%rd84776, %rd84775, 1;
	add.s64 	%rd12483, %rd84777, %rd84776;
	shl.b64 	%rd72446, %rd12483, 2;
	add.s64 	%rd72447, %rd11346, %rd72446;
	ld.u32 	%r13064, [%rd72447];
	setp.ge.s32 	%p10436, %r13064, %r1647;
	@%p10436 bra 	$L__BB1_6201;
	add.s64 	%rd84777, %rd12483, 1;
	not.b64 	%rd72448, %rd84776;
	add.s64 	%rd84776, %rd84775, %rd72448;
$L__BB1_6201:
	setp.ne.s64 	%p10437, %rd84776, 0;
	mov.u64 	%rd84775, %rd84776;
	@%p10437 bra 	$L__BB1_6199;
	cvt.u32.u64 	%r1649, %rd84777;
	mov.b64 	%rd84781, 0;
	mov.u64 	%rd84779, %rd5;
$L__BB1_6203:
	shr.u64 	%rd84780, %rd84779, 1;
	add.s64 	%rd12491, %rd84781, %rd84780;
	shl.b64 	%rd72450, %rd12491, 2;
	add.s64 	%rd72451, %rd11363, %rd72450;
	ld.u32 	%r13065, [%rd72451];
	setp.ge.s32 	%p10438, %r13065, %r1648;
	@%p10438 bra 	$L__BB1_6205;
	add.s64 	%rd84781, %rd12491, 1;
	not.b64 	%rd72452, %rd84780;
	add.s64 	%rd84780, %rd84779, %rd72452;
$L__BB1_6205:
	setp.ne.s64 	%p10439, %rd84780, 0;
	mov.u64 	%rd84779, %rd84780;
	@%p10439 bra 	$L__BB1_6203;
	cvt.u32.u64 	%r1650, %rd84781;
	mov.b64 	%rd84785, 0;
	mov.u64 	%rd84783, %rd5;
$L__BB1_6207:
	shr.u64 	%rd84784, %rd84783, 1;
	add.s64 	%rd12499, %rd84785, %rd84784;
	shl.b64 	%rd72454, %rd12499, 2;
	add.s64 	%rd72455, %rd11363, %rd72454;
	ld.u32 	%r13066, [%rd72455];
	setp.ge.s32 	%p10440, %r13066, %r1649;
	@%p10440 bra 	$L__BB1_6209;
	add.s64 	%rd84785, %rd12499, 1;
	not.b64 	%rd72456, %rd84784;
	add.s64 	%rd84784, %rd84783, %rd72456;
$L__BB1_6209:
	setp.ne.s64 	%p10441, %rd84784, 0;
	mov.u64 	%rd84783, %rd84784;
	@%p10441 bra 	$L__BB1_6207;
	cvt.u32.u64 	%r1651, %rd84785;
	mov.b64 	%rd84789, 0;
	mov.u64 	%rd84787, %rd5;
$L__BB1_6211:
	shr.u64 	%rd84788, %rd84787, 1;
	add.s64 	%rd12507, %rd84789, %rd84788;
	shl.b64 	%rd72458, %rd12507, 2;
	add.s64 	%rd72459, %rd11380, %rd72458;
	ld.u32 	%r13067, [%rd72459];
	setp.ge.s32 	%p10442, %r13067, %r1650;
	@%p10442 bra 	$L__BB1_6213;
	add.s64 	%rd84789, %rd12507, 1;
	not.b64 	%rd72460, %rd84788;
	add.s64 	%rd84788, %rd84787, %rd72460;
$L__BB1_6213:
	setp.ne.s64 	%p10443, %rd84788, 0;
	mov.u64 	%rd84787, %rd84788;
	@%p10443 bra 	$L__BB1_6211;
	cvt.u32.u64 	%r1652, %rd84789;
	mov.b64 	%rd84793, 0;
	mov.u64 	%rd84791, %rd5;
$L__BB1_6215:
	shr.u64 	%rd84792, %rd84791, 1;
	add.s64 	%rd12515, %rd84793, %rd84792;
	shl.b64 	%rd72462, %rd12515, 2;
	add.s64 	%rd72463, %rd11380, %rd72462;
	ld.u32 	%r13068, [%rd72463];
	setp.ge.s32 	%p10444, %r13068, %r1651;
	@%p10444 bra 	$L__BB1_6217;
	add.s64 	%rd84793, %rd12515, 1;
	not.b64 	%rd72464, %rd84792;
	add.s64 	%rd84792, %rd84791, %rd72464;
$L__BB1_6217:
	setp.ne.s64 	%p10445, %rd84792, 0;
	mov.u64 	%rd84791, %rd84792;
	@%p10445 bra 	$L__BB1_6215;
	cvt.u32.u64 	%r1653, %rd84793;
	mov.b64 	%rd84797, 0;
	mov.u64 	%rd84795, %rd5;
$L__BB1_6219:
	shr.u64 	%rd84796, %rd84795, 1;
	add.s64 	%rd12523, %rd84797, %rd84796;
	shl.b64 	%rd72466, %rd12523, 2;
	add.s64 	%rd72467, %rd11397, %rd72466;
	ld.u32 	%r13069, [%rd72467];
	setp.ge.s32 	%p10446, %r13069, %r1652;
	@%p10446 bra 	$L__BB1_6221;
	add.s64 	%rd84797, %rd12523, 1;
	not.b64 	%rd72468, %rd84796;
	add.s64 	%rd84796, %rd84795, %rd72468;
$L__BB1_6221:
	setp.ne.s64 	%p10447, %rd84796, 0;
	mov.u64 	%rd84795, %rd84796;
	@%p10447 bra 	$L__BB1_6219;
	cvt.u32.u64 	%r1654, %rd84797;
	mov.b64 	%rd84801, 0;
	mov.u64 	%rd84799, %rd5;
$L__BB1_6223:
	shr.u64 	%rd84800, %rd84799, 1;
	add.s64 	%rd12531, %rd84801, %rd84800;
	shl.b64 	%rd72470, %rd12531, 2;
	add.s64 	%rd72471, %rd11397, %rd72470;
	ld.u32 	%r13070, [%rd72471];
	setp.ge.s32 	%p10448, %r13070, %r1653;
	@%p10448 bra 	$L__BB1_6225;
	add.s64 	%rd84801, %rd12531, 1;
	not.b64 	%rd72472, %rd84800;
	add.s64 	%rd84800, %rd84799, %rd72472;
$L__BB1_6225:
	setp.ne.s64 	%p10449, %rd84800, 0;
	mov.u64 	%rd84799, %rd84800;
	@%p10449 bra 	$L__BB1_6223;
	cvt.u32.u64 	%r1655, %rd84801;
	mov.b64 	%rd84805, 0;
	mov.u64 	%rd84803, %rd5;
$L__BB1_6227:
	shr.u64 	%rd84804, %rd84803, 1;
	add.s64 	%rd12539, %rd84805, %rd84804;
	shl.b64 	%rd72474, %rd12539, 2;
	add.s64 	%rd72475, %rd11414, %rd72474;
	ld.u32 	%r13071, [%rd72475];
	setp.ge.s32 	%p10450, %r13071, %r1654;
	@%p10450 bra 	$L__BB1_6229;
	add.s64 	%rd84805, %rd12539, 1;
	not.b64 	%rd72476, %rd84804;
	add.s64 	%rd84804, %rd84803, %rd72476;
$L__BB1_6229:
	setp.ne.s64 	%p10451, %rd84804, 0;
	mov.u64 	%rd84803, %rd84804;
	@%p10451 bra 	$L__BB1_6227;
	cvt.u32.u64 	%r1656, %rd84805;
	mov.b64 	%rd84809, 0;
	mov.u64 	%rd84807, %rd5;
$L__BB1_6231:
	shr.u64 	%rd84808, %rd84807, 1;
	add.s64 	%rd12547, %rd84809, %rd84808;
	shl.b64 	%rd72478, %rd12547, 2;
	add.s64 	%rd72479, %rd11414, %rd72478;
	ld.u32 	%r13072, [%rd72479];
	setp.ge.s32 	%p10452, %r13072, %r1655;
	@%p10452 bra 	$L__BB1_6233;
	add.s64 	%rd84809, %rd12547, 1;
	not.b64 	%rd72480, %rd84808;
	add.s64 	%rd84808, %rd84807, %rd72480;
$L__BB1_6233:
	setp.ne.s64 	%p10453, %rd84808, 0;
	mov.u64 	%rd84807, %rd84808;
	@%p10453 bra 	$L__BB1_6231;
	cvt.u32.u64 	%r1657, %rd84809;
	mov.b64 	%rd84813, 0;
	mov.u64 	%rd84811, %rd5;
$L__BB1_6235:
	shr.u64 	%rd84812, %rd84811, 1;
	add.s64 	%rd12555, %rd84813, %rd84812;
	shl.b64 	%rd72482, %rd12555, 2;
	add.s64 	%rd72483, %rd11431, %rd72482;
	ld.u32 	%r13073, [%rd72483];
	setp.ge.s32 	%p10454, %r13073, %r1656;
	@%p10454 bra 	$L__BB1_6237;
	add.s64 	%rd84813, %rd12555, 1;
	not.b64 	%rd72484, %rd84812;
	add.s64 	%rd84812, %rd84811, %rd72484;
$L__BB1_6237:
	setp.ne.s64 	%p10455, %rd84812, 0;
	mov.u64 	%rd84811, %rd84812;
	@%p10455 bra 	$L__BB1_6235;
	cvt.u32.u64 	%r1658, %rd84813;
	mov.b64 	%rd84817, 0;
	mov.u64 	%rd84815, %rd5;
$L__BB1_6239:
	shr.u64 	%rd84816, %rd84815, 1;
	add.s64 	%rd12563, %rd84817, %rd84816;
	shl.b64 	%rd72486, %rd12563, 2;
	add.s64 	%rd72487, %rd11431, %rd72486;
	ld.u32 	%r13074, [%rd72487];
	setp.ge.s32 	%p10456, %r13074, %r1657;
	@%p10456 bra 	$L__BB1_6241;
	add.s64 	%rd84817, %rd12563, 1;
	not.b64 	%rd72488, %rd84816;
	add.s64 	%rd84816, %rd84815, %rd72488;
$L__BB1_6241:
	setp.ne.s64 	%p10457, %rd84816, 0;
	mov.u64 	%rd84815, %rd84816;
	@%p10457 bra 	$L__BB1_6239;
	cvt.u32.u64 	%r13075, %rd84817;
	setp.lt.s32 	%p10458, %r1658, %r13075;
	selp.b32 	%r1659, %r1491, %r1513, %p10458;
	selp.b32 	%r1660, %r1513, %r1491, %p10458;
	mov.b64 	%rd84821, 0;
	mov.u64 	%rd84819, %rd5;
$L__BB1_6243:
	shr.u64 	%rd84820, %rd84819, 1;
	add.s64 	%rd12571, %rd84821, %rd84820;
	shl.b64 	%rd72490, %rd12571, 2;
	add.s64 	%rd72491, %rd11278, %rd72490;
	ld.u32 	%r13076, [%rd72491];
	setp.ge.s32 	%p10459, %r13076, %r1534;
	@%p10459 bra 	$L__BB1_6245;
	add.s64 	%rd84821, %rd12571, 1;
	not.b64 	%rd72492, %rd84820;
	add.s64 	%rd84820, %rd84819, %rd72492;
$L__BB1_6245:
	setp.ne.s64 	%p10460, %rd84820, 0;
	mov.u64 	%rd84819, %rd84820;
	@%p10460 bra 	$L__BB1_6243;
	cvt.u32.u64 	%r1661, %rd84821;
	mov.b64 	%rd84825, 0;
	mov.u64 	%rd84823, %rd5;
$L__BB1_6247:
	shr.u64 	%rd84824, %rd84823, 1;
	add.s64 	%rd12579, %rd84825, %rd84824;
	shl.b64 	%rd72494, %rd12579, 2;
	add.s64 	%rd72495, %rd11278, %rd72494;
	ld.u32 	%r13077, [%rd72495];
	setp.ge.s32 	%p10461, %r13077, %r1512;
	@%p10461 bra 	$L__BB1_6249;
	add.s64 	%rd84825, %rd12579, 1;
	not.b64 	%rd72496, %rd84824;
	add.s64 	%rd84824, %rd84823, %rd72496;
$L__BB1_6249:
	setp.ne.s64 	%p10462, %rd84824, 0;
	mov.u64 	%rd84823, %rd84824;
	@%p10462 bra 	$L__BB1_6247;
	cvt.u32.u64 	%r1662, %rd84825;
	mov.b64 	%rd84829, 0;
	mov.u64 	%rd84827, %rd5;
$L__BB1_6251:
	shr.u64 	%rd84828, %rd84827, 1;
	add.s64 	%rd12587, %rd84829, %rd84828;
	shl.b64 	%rd72498, %rd12587, 2;
	add.s64 	%rd72499, %rd11295, %rd72498;
	ld.u32 	%r13078, [%rd72499];
	setp.ge.s32 	%p10463, %r13078, %r1661;
	@%p10463 bra 	$L__BB1_6253;
	add.s64 	%rd84829, %rd12587, 1;
	not.b64 	%rd72500, %rd84828;
	add.s64 	%rd84828, %rd84827, %rd72500;
$L__BB1_6253:
	setp.ne.s64 	%p10464, %rd84828, 0;
	mov.u64 	%rd84827, %rd84828;
	@%p10464 bra 	$L__BB1_6251;
	cvt.u32.u64 	%r1663, %rd84829;
	mov.b64 	%rd84833, 0;
	mov.u64 	%rd84831, %rd5;
$L__BB1_6255:
	shr.u64 	%rd84832, %rd84831, 1;
	add.s64 	%rd12595, %rd84833, %rd84832;
	shl.b64 	%rd72502, %rd12595, 2;
	add.s64 	%rd72503, %rd11295, %rd72502;
	ld.u32 	%r13079, [%rd72503];
	setp.ge.s32 	%p10465, %r13079, %r1662;
	@%p10465 bra 	$L__BB1_6257;
	add.s64 	%rd84833, %rd12595, 1;
	not.b64 	%rd72504, %rd84832;
	add.s64 	%rd84832, %rd84831, %rd72504;
$L__BB1_6257:
	setp.ne.s64 	%p10466, %rd84832, 0;
	mov.u64 	%rd84831, %rd84832;
	@%p10466 bra 	$L__BB1_6255;
	cvt.u32.u64 	%r1664, %rd84833;
	mov.b64 	%rd84837, 0;
	mov.u64 	%rd84835, %rd5;
$L__BB1_6259:
	shr.u64 	%rd84836, %rd84835, 1;
	add.s64 	%rd12603, %rd84837, %rd84836;
	shl.b64 	%rd72506, %rd12603, 2;
	add.s64 	%rd72507, %rd11312, %rd72506;
	ld.u32 	%r13080, [%rd72507];
	setp.ge.s32 	%p10467, %r13080, %r1663;
	@%p10467 bra 	$L__BB1_6261;
	add.s64 	%rd84837, %rd12603, 1;
	not.b64 	%rd72508, %rd84836;
	add.s64 	%rd84836, %rd84835, %rd72508;
$L__BB1_6261:
	setp.ne.s64 	%p10468, %rd84836, 0;
	mov.u64 	%rd84835, %rd84836;
	@%p10468 bra 	$L__BB1_6259;
	cvt.u32.u64 	%r1665, %rd84837;
	mov.b64 	%rd84841, 0;
	mov.u64 	%rd84839, %rd5;
$L__BB1_6263:
	shr.u64 	%rd84840, %rd84839, 1;
	add.s64 	%rd12611, %rd84841, %rd84840;
	shl.b64 	%rd72510, %rd12611, 2;
	add.s64 	%rd72511, %rd11312, %rd72510;
	ld.u32 	%r13081, [%rd72511];
	setp.ge.s32 	%p10469, %r13081, %r1664;
	@%p10469 bra 	$L__BB1_6265;
	add.s64 	%rd84841, %rd12611, 1;
	not.b64 	%rd72512, %rd84840;
	add.s64 	%rd84840, %rd84839, %rd72512;
$L__BB1_6265:
	setp.ne.s64 	%p10470, %rd84840, 0;
	mov.u64 	%rd84839, %rd84840;
	@%p10470 bra 	$L__BB1_6263;
	cvt.u32.u64 	%r1666, %rd84841;
	mov.b64 	%rd84845, 0;
	mov.u64 	%rd84843, %rd5;
$L__BB1_6267:
	shr.u64 	%rd84844, %rd84843, 1;
	add.s64 	%rd12619, %rd84845, %rd84844;
	shl.b64 	%rd72514, %rd12619, 2;
	add.s64 	%rd72515, %rd11329, %rd72514;
	ld.u32 	%r13082, [%rd72515];
	setp.ge.s32 	%p10471, %r13082, %r1665;
	@%p10471 bra 	$L__BB1_6269;
	add.s64 	%rd84845, %rd12619, 1;
	not.b64 	%rd72516, %rd84844;
	add.s64 	%rd84844, %rd84843, %rd72516;
$L__BB1_6269:
	setp.ne.s64 	%p10472, %rd84844, 0;
	mov.u64 	%rd84843, %rd84844;
	@%p10472 bra 	$L__BB1_6267;
	cvt.u32.u64 	%r1667, %rd84845;
	mov.b64 	%rd84849, 0;
	mov.u64 	%rd84847, %rd5;
$L__BB1_6271:
	shr.u64 	%rd84848, %rd84847, 1;
	add.s64 	%rd12627, %rd84849, %rd84848;
	shl.b64 	%rd72518, %rd12627, 2;
	add.s64 	%rd72519, %rd11329, %rd72518;
	ld.u32 	%r13083, [%rd72519];
	setp.ge.s32 	%p10473, %r13083, %r1666;
	@%p10473 bra 	$L__BB1_6273;
	add.s64 	%rd84849, %rd12627, 1;
	not.b64 	%rd72520, %rd84848;
	add.s64 	%rd84848, %rd84847, %rd72520;
$L__BB1_6273:
	setp.ne.s64 	%p10474, %rd84848, 0;
	mov.u64 	%rd84847, %rd84848;
	@%p10474 bra 	$L__BB1_6271;
	cvt.u32.u64 	%r1668, %rd84849;
	mov.b64 	%rd84853, 0;
	mov.u64 	%rd84851, %rd5;
$L__BB1_6275:
	shr.u64 	%rd84852, %rd84851, 1;
	add.s64 	%rd12635, %rd84853, %rd84852;
	shl.b64 	%rd72522, %rd12635, 2;
	add.s64 	%rd72523, %rd11346, %rd72522;
	ld.u32 	%r13084, [%rd72523];
	setp.ge.s32 	%p10475, %r13084, %r1667;
	@%p10475 bra 	$L__BB1_6277;
	add.s64 	%rd84853, %rd12635, 1;
	not.b64 	%rd72524, %rd84852;
	add.s64 	%rd84852, %rd84851, %rd72524;
$L__BB1_6277:
	setp.ne.s64 	%p10476, %rd84852, 0;
	mov.u64 	%rd84851, %rd84852;
	@%p10476 bra 	$L__BB1_6275;
	cvt.u32.u64 	%r1669, %rd84853;
	mov.b64 	%rd84857, 0;
	mov.u64 	%rd84855, %rd5;
$L__BB1_6279:
	shr.u64 	%rd84856, %rd84855, 1;
	add.s64 	%rd12643, %rd84857, %rd84856;
	shl.b64 	%rd72526, %rd12643, 2;
	add.s64 	%rd72527, %rd11346, %rd72526;
	ld.u32 	%r13085, [%rd72527];
	setp.ge.s32 	%p10477, %r13085, %r1668;
	@%p10477 bra 	$L__BB1_6281;
	add.s64 	%rd84857, %rd12643, 1;
	not.b64 	%rd72528, %rd84856;
	add.s64 	%rd84856, %rd84855, %rd72528;
$L__BB1_6281:
	setp.ne.s64 	%p10478, %rd84856, 0;
	mov.u64 	%rd84855, %rd84856;
	@%p10478 bra 	$L__BB1_6279;
	cvt.u32.u64 	%r1670, %rd84857;
	mov.b64 	%rd84861, 0;
	mov.u64 	%rd84859, %rd5;
$L__BB1_6283:
	shr.u64 	%rd84860, %rd84859, 1;
	add.s64 	%rd12651, %rd84861, %rd84860;
	shl.b64 	%rd72530, %rd12651, 2;
	add.s64 	%rd72531, %rd11363, %rd72530;
	ld.u32 	%r13086, [%rd72531];
	setp.ge.s32 	%p10479, %r13086, %r1669;
	@%p10479 bra 	$L__BB1_6285;
	add.s64 	%rd84861, %rd12651, 1;
	not.b64 	%rd72532, %rd84860;
	add.s64 	%rd84860, %rd84859, %rd72532;
$L__BB1_6285:
	setp.ne.s64 	%p10480, %rd84860, 0;
	mov.u64 	%rd84859, %rd84860;
	@%p10480 bra 	$L__BB1_6283;
	cvt.u32.u64 	%r1671, %rd84861;
	mov.b64 	%rd84865, 0;
	mov.u64 	%rd84863, %rd5;
$L__BB1_6287:
	shr.u64 	%rd84864, %rd84863, 1;
	add.s64 	%rd12659, %rd84865, %rd84864;
	shl.b64 	%rd72534, %rd12659, 2;
	add.s64 	%rd72535, %rd11363, %rd72534;
	ld.u32 	%r13087, [%rd72535];
	setp.ge.s32 	%p10481, %r13087, %r1670;
	@%p10481 bra 	$L__BB1_6289;
	add.s64 	%rd84865, %rd12659, 1;
	not.b64 	%rd72536, %rd84864;
	add.s64 	%rd84864, %rd84863, %rd72536;
$L__BB1_6289:
	setp.ne.s64 	%p10482, %rd84864, 0;
	mov.u64 	%rd84863, %rd84864;
	@%p10482 bra 	$L__BB1_6287;
	cvt.u32.u64 	%r1672, %rd84865;
	mov.b64 	%rd84869, 0;
	mov.u64 	%rd84867, %rd5;
$L__BB1_6291:
	shr.u64 	%rd84868, %rd84867, 1;
	add.s64 	%rd12667, %rd84869, %rd84868;
	shl.b64 	%rd72538, %rd12667, 2;
	add.s64 	%rd72539, %rd11380, %rd72538;
	ld.u32 	%r13088, [%rd72539];
	setp.ge.s32 	%p10483, %r13088, %r1671;
	@%p10483 bra 	$L__BB1_6293;
	add.s64 	%rd84869, %rd12667, 1;
	not.b64 	%rd72540, %rd84868;
	add.s64 	%rd84868, %rd84867, %rd72540;
$L__BB1_6293:
	setp.ne.s64 	%p10484, %rd84868, 0;
	mov.u64 	%rd84867, %rd84868;
	@%p10484 bra 	$L__BB1_6291;
	cvt.u32.u64 	%r1673, %rd84869;
	mov.b64 	%rd84873, 0;
	mov.u64 	%rd84871, %rd5;
$L__BB1_6295:
	shr.u64 	%rd84872, %rd84871, 1;
	add.s64 	%rd12675, %rd84873, %rd84872;
	shl.b64 	%rd72542, %rd12675, 2;
	add.s64 	%rd72543, %rd11380, %rd72542;
	ld.u32 	%r13089, [%rd72543];
	setp.ge.s32 	%p10485, %r13089, %r1672;
	@%p10485 bra 	$L__BB1_6297;
	add.s64 	%rd84873, %rd12675, 1;
	not.b64 	%rd72544, %rd84872;
	add.s64 	%rd84872, %rd84871, %rd72544;
$L__BB1_6297:
	setp.ne.s64 	%p10486, %rd84872, 0;
	mov.u64 	%rd84871, %rd84872;
	@%p10486 bra 	$L__BB1_6295;
	cvt.u32.u64 	%r1674, %rd84873;
	mov.b64 	%rd84877, 0;
	mov.u64 	%rd84875, %rd5;
$L__BB1_6299:
	shr.u64 	%rd84876, %rd84875, 1;
	add.s64 	%rd12683, %rd84877, %rd84876;
	shl.b64 	%rd72546, %rd12683, 2;
	add.s64 	%rd72547, %rd11397, %rd72546;
	ld.u32 	%r13090, [%rd72547];
	setp.ge.s32 	%p10487, %r13090, %r1673;
	@%p10487 bra 	$L__BB1_6301;
	add.s64 	%rd84877, %rd12683, 1;
	not.b64 	%rd72548, %rd84876;
	add.s64 	%rd84876, %rd84875, %rd72548;
$L__BB1_6301:
	setp.ne.s64 	%p10488, %rd84876, 0;
	mov.u64 	%rd84875, %rd84876;
	@%p10488 bra 	$L__BB1_6299;
	cvt.u32.u64 	%r1675, %rd84877;
	mov.b64 	%rd84881, 0;
	mov.u64 	%rd84879, %rd5;
$L__BB1_6303:
	shr.u64 	%rd84880, %rd84879, 1;
	add.s64 	%rd12691, %rd84881, %rd84880;
	shl.b64 	%rd72550, %rd12691, 2;
	add.s64 	%rd72551, %rd11397, %rd72550;
	ld.u32 	%r13091, [%rd72551];
	setp.ge.s32 	%p10489, %r13091, %r1674;
	@%p10489 bra 	$L__BB1_6305;
	add.s64 	%rd84881, %rd12691, 1;
	not.b64 	%rd72552, %rd84880;
	add.s64 	%rd84880, %rd84879, %rd72552;
$L__BB1_6305:
	setp.ne.s64 	%p10490, %rd84880, 0;
	mov.u64 	%rd84879, %rd84880;
	@%p10490 bra 	$L__BB1_6303;
	cvt.u32.u64 	%r1676, %rd84881;
	mov.b64 	%rd84885, 0;
	mov.u64 	%rd84883, %rd5;
$L__BB1_6307:
	shr.u64 	%rd84884, %rd84883, 1;
	add.s64 	%rd12699, %rd84885, %rd84884;
	shl.b64 	%rd72554, %rd12699, 2;
	add.s64 	%rd72555, %rd11414, %rd72554;
	ld.u32 	%r13092, [%rd72555];
	setp.ge.s32 	%p10491, %r13092, %r1675;
	@%p10491 bra 	$L__BB1_6309;
	add.s64 	%rd84885, %rd12699, 1;
	not.b64 	%rd72556, %rd84884;
	add.s64 	%rd84884, %rd84883, %rd72556;
$L__BB1_6309:
	setp.ne.s64 	%p10492, %rd84884, 0;
	mov.u64 	%rd84883, %rd84884;
	@%p10492 bra 	$L__BB1_6307;
	cvt.u32.u64 	%r1677, %rd84885;
	mov.b64 	%rd84889, 0;
	mov.u64 	%rd84887, %rd5;
$L__BB1_6311:
	shr.u64 	%rd84888, %rd84887, 1;
	add.s64 	%rd12707, %rd84889, %rd84888;
	shl.b64 	%rd72558, %rd12707, 2;
	add.s64 	%rd72559, %rd11414, %rd72558;
	ld.u32 	%r13093, [%rd72559];
	setp.ge.s32 	%p10493, %r13093, %r1676;
	@%p10493 bra 	$L__BB1_6313;
	add.s64 	%rd84889, %rd12707, 1;
	not.b64 	%rd72560, %rd84888;
	add.s64 	%rd84888, %rd84887, %rd72560;
$L__BB1_6313:
	setp.ne.s64 	%p10494, %rd84888, 0;
	mov.u64 	%rd84887, %rd84888;
	@%p10494 bra 	$L__BB1_6311;
	cvt.u32.u64 	%r1678, %rd84889;
	mov.b64 	%rd84893, 0;
	mov.u64 	%rd84891, %rd5;
$L__BB1_6315:
	shr.u64 	%rd84892, %rd84891, 1;
	add.s64 	%rd12715, %rd84893, %rd84892;
	shl.b64 	%rd72562, %rd12715, 2;
	add.s64 	%rd72563, %rd11431, %rd72562;
	ld.u32 	%r13094, [%rd72563];
	setp.ge.s32 	%p10495, %r13094, %r1677;
	@%p10495 bra 	$L__BB1_6317;
	add.s64 	%rd84893, %rd12715, 1;
	not.b64 	%rd72564, %rd84892;
	add.s64 	%rd84892, %rd84891, %rd72564;
$L__BB1_6317:
	setp.ne.s64 	%p10496, %rd84892, 0;
	mov.u64 	%rd84891, %rd84892;
	@%p10496 bra 	$L__BB1_6315;
	cvt.u32.u64 	%r1679, %rd84893;
	mov.b64 	%rd84897, 0;
	mov.u64 	%rd84895, %rd5;
$L__BB1_6319:
	shr.u64 	%rd84896, %rd84895, 1;
	add.s64 	%rd12723, %rd84897, %rd84896;
	shl.b64 	%rd72566, %rd12723, 2;
	add.s64 	%rd72567, %rd11431, %rd72566;
	ld.u32 	%r13095, [%rd72567];
	setp.ge.s32 	%p10497, %r13095, %r1678;
	@%p10497 bra 	$L__BB1_6321;
	add.s64 	%rd84897, %rd12723, 1;
	not.b64 	%rd72568, %rd84896;
	add.s64 	%rd84896, %rd84895, %rd72568;
$L__BB1_6321:
	setp.ne.s64 	%p10498, %rd84896, 0;
	mov.u64 	%rd84895, %rd84896;
	@%p10498 bra 	$L__BB1_6319;
	cvt.u32.u64 	%r13096, %rd84897;
	setp.lt.s32 	%p10499, %r1679, %r13096;
	selp.b32 	%r1680, %r1512, %r1534, %p10499;
	selp.b32 	%r1681, %r1534, %r1512, %p10499;
	mov.b64 	%rd84901, 0;
	mov.u64 	%rd84899, %rd5;
$L__BB1_6323:
	shr.u64 	%rd84900, %rd84899, 1;
	add.s64 	%rd12731, %rd84901, %rd84900;
	shl.b64 	%rd72570, %rd12731, 2;
	add.s64 	%rd72571, %rd11278, %rd72570;
	ld.u32 	%r13097, [%rd72571];
	setp.ge.s32 	%p10500, %r13097, %r1365;
	@%p10500 bra 	$L__BB1_6325;
	add.s64 	%rd84901, %rd12731, 1;
	not.b64 	%rd72572, %rd84900;
	add.s64 	%rd84900, %rd84899, %rd72572;
$L__BB1_6325:
	setp.ne.s64 	%p10501, %rd84900, 0;
	mov.u64 	%rd84899, %rd84900;
	@%p10501 bra 	$L__BB1_6323;
	cvt.u32.u64 	%r1682, %rd84901;
	mov.b64 	%rd84905, 0;
	mov.u64 	%rd84903, %rd5;
$L__BB1_6327:
	shr.u64 	%rd84904, %rd84903, 1;
	add.s64 	%rd12739, %rd84905, %rd84904;
	shl.b64 	%rd72574, %rd12739, 2;
	add.s64 	%rd72575, %rd11278, %rd72574;
	ld.u32 	%r13098, [%rd72575];
	setp.ge.s32 	%p10502, %r13098, %r1533;
	@%p10502 bra 	$L__BB1_6329;
	add.s64 	%rd84905, %rd12739, 1;
	not.b64 	%rd72576, %rd84904;
	add.s64 	%rd84904, %rd84903, %rd72576;
$L__BB1_6329:
	setp.ne.s64 	%p10503, %rd84904, 0;
	mov.u64 	%rd84903, %rd84904;
	@%p10503 bra 	$L__BB1_6327;
	cvt.u32.u64 	%r1683, %rd84905;
	mov.b64 	%rd84909, 0;
	mov.u64 	%rd84907, %rd5;
$L__BB1_6331:
	shr.u64 	%rd84908, %rd84907, 1;
	add.s64 	%rd12747, %rd84909, %rd84908;
	shl.b64 	%rd72578, %rd12747, 2;
	add.s64 	%rd72579, %rd11295, %rd72578;
	ld.u32 	%r13099, [%rd72579];
	setp.ge.s32 	%p10504, %r13099, %r1682;
	@%p10504 bra 	$L__BB1_6333;
	add.s64 	%rd84909, %rd12747, 1;
	not.b64 	%rd72580, %rd84908;
	add.s64 	%rd84908, %rd84907, %rd72580;
$L__BB1_6333:
	setp.ne.s64 	%p10505, %rd84908, 0;
	mov.u64 	%rd84907, %rd84908;
	@%p10505 bra 	$L__BB1_6331;
	cvt.u32.u64 	%r1684, %rd84909;
	mov.b64 	%rd84913, 0;
	mov.u64 	%rd84911, %rd5;
$L__BB1_6335:
	shr.u64 	%rd84912, %rd84911, 1;
	add.s64 	%rd12755, %rd84913, %rd84912;
	shl.b64 	%rd72582, %rd12755, 2;
	add.s64 	%rd72583, %rd11295, %rd72582;
	ld.u32 	%r13100, [%rd72583];
	setp.ge.s32 	%p10506, %r13100, %r1683;
	@%p10506 bra 	$L__BB1_6337;
	add.s64 	%rd84913, %rd12755, 1;
	not.b64 	%rd72584, %rd84912;
	add.s64 	%rd84912, %rd84911, %rd72584;
$L__BB1_6337:
	setp.ne.s64 	%p10507, %rd84912, 0;
	mov.u64 	%rd84911, %rd84912;
	@%p10507 bra 	$L__BB1_6335;
	cvt.u32.u64 	%r1685, %rd84913;
	mov.b64 	%rd84917, 0;
	mov.u64 	%rd84915, %rd5;
$L__BB1_6339:
	shr.u64 	%rd84916, %rd84915, 1;
	add.s64 	%rd12763, %rd84917, %rd84916;
	shl.b64 	%rd72586, %rd12763, 2;
	add.s64 	%rd72587, %rd11312, %rd72586;
	ld.u32 	%r13101, [%rd72587];
	setp.ge.s32 	%p10508, %r13101, %r1684;
	@%p10508 bra 	$L__BB1_6341;
	add.s64 	%rd84917, %rd12763, 1;
	not.b64 	%rd72588, %rd84916;
	add.s64 	%rd84916, %rd84915, %rd72588;
$L__BB1_6341:
	setp.ne.s64 	%p10509, %rd84916, 0;
	mov.u64 	%rd84915, %rd84916;
	@%p10509 bra 	$L__BB1_6339;
	cvt.u32.u64 	%r1686, %rd84917;
	mov.b64 	%rd84921, 0;
	mov.u64 	%rd84919, %rd5;
$L__BB1_6343:
	shr.u64 	%rd84920, %rd84919, 1;
	add.s64 	%rd12771, %rd84921, %rd84920;
	shl.b64 	%rd72590, %rd12771, 2;
	add.s64 	%rd72591, %rd11312, %rd72590;
	ld.u32 	%r13102, [%rd72591];
	setp.ge.s32 	%p10510, %r13102, %r1685;
	@%p10510 bra 	$L__BB1_6345;
	add.s64 	%rd84921, %rd12771, 1;
	not.b64 	%rd72592, %rd84920;
	add.s64 	%rd84920, %rd84919, %rd72592;
$L__BB1_6345:
	setp.ne.s64 	%p10511, %rd84920, 0;
	mov.u64 	%rd84919, %rd84920;
	@%p10511 bra 	$L__BB1_6343;
	cvt.u32.u64 	%r1687, %rd84921;
	mov.b64 	%rd84925, 0;
	mov.u64 	%rd84923, %rd5;
$L__BB1_6347:
	shr.u64 	%rd84924, %rd84923, 1;
	add.s64 	%rd12779, %rd84925, %rd84924;
	shl.b64 	%rd72594, %rd12779, 2;
	add.s64 	%rd72595, %rd11329, %rd72594;
	ld.u32 	%r13103, [%rd72595];
	setp.ge.s32 	%p10512, %r13103, %r1686;
	@%p10512 bra 	$L__BB1_6349;
	add.s64 	%rd84925, %rd12779, 1;
	not.b64 	%rd72596, %rd84924;
	add.s64 	%rd84924, %rd84923, %rd72596;
$L__BB1_6349:
	setp.ne.s64 	%p10513, %rd84924, 0;
	mov.u64 	%rd84923, %rd84924;
	@%p10513 bra 	$L__BB1_6347;
	cvt.u32.u64 	%r1688, %rd84925;
	mov.b64 	%rd84929, 0;
	mov.u64 	%rd84927, %rd5;
$L__BB1_6351:
	shr.u64 	%rd84928, %rd84927, 1;
	add.s64 	%rd12787, %rd84929, %rd84928;
	shl.b64 	%rd72598, %rd12787, 2;
	add.s64 	%rd72599, %rd11329, %rd72598;
	ld.u32 	%r13104, [%rd72599];
	setp.ge.s32 	%p10514, %r13104, %r1687;
	@%p10514 bra 	$L__BB1_6353;
	add.s64 	%rd84929, %rd12787, 1;
	not.b64 	%rd72600, %rd84928;
	add.s64 	%rd84928, %rd84927, %rd72600;
$L__BB1_6353:
	setp.ne.s64 	%p10515, %rd84928, 0;
	mov.u64 	%rd84927, %rd84928;
	@%p10515 bra 	$L__BB1_6351;
	cvt.u32.u64 	%r1689, %rd84929;
	mov.b64 	%rd84933, 0;
	mov.u64 	%rd84931, %rd5;
$L__BB1_6355:
	shr.u64 	%rd84932, %rd84931, 1;
	add.s64 	%rd12795, %rd84933, %rd84932;
	shl.b64 	%rd72602, %rd12795, 2;
	add.s64 	%rd72603, %rd11346, %rd72602;
	ld.u32 	%r13105, [%rd72603];
	setp.ge.s32 	%p10516, %r13105, %r1688;
	@%p10516 bra 	$L__BB1_6357;
	add.s64 	%rd84933, %rd12795, 1;
	not.b64 	%rd72604, %rd84932;
	add.s64 	%rd84932, %rd84931, %rd72604;
$L__BB1_6357:
	setp.ne.s64 	%p10517, %rd84932, 0;
	mov.u64 	%rd84931, %rd84932;
	@%p10517 bra 	$L__BB1_6355;
	cvt.u32.u64 	%r1690, %rd84933;
	mov.b64 	%rd84937, 0;
	mov.u64 	%rd84935, %rd5;
$L__BB1_6359:
	shr.u64 	%rd84936, %rd84935, 1;
	add.s64 	%rd12803, %rd84937, %rd84936;
	shl.b64 	%rd72606, %rd12803, 2;
	add.s64 	%rd72607, %rd11346, %rd72606;
	ld.u32 	%r13106, [%rd72607];
	setp.ge.s32 	%p10518, %r13106, %r1689;
	@%p10518 bra 	$L__BB1_6361;
	add.s64 	%rd84937, %rd12803, 1;
	not.b64 	%rd72608, %rd84936;
	add.s64 	%rd84936, %rd84935, %rd72608;
$L__BB1_6361:
	setp.ne.s64 	%p10519, %rd84936, 0;
	mov.u64 	%rd84935, %rd84936;
	@%p10519 bra 	$L__BB1_6359;
	cvt.u32.u64 	%r1691, %rd84937;
	mov.b64 	%rd84941, 0;
	mov.u64 	%rd84939, %rd5;
$L__BB1_6363:
	shr.u64 	%rd84940, %rd84939, 1;
	add.s64 	%rd12811, %rd84941, %rd84940;
	shl.b64 	%rd72610, %rd12811, 2;
	add.s64 	%rd72611, %rd11363, %rd72610;
	ld.u32 	%r13107, [%rd72611];
	setp.ge.s32 	%p10520, %r13107, %r1690;
	@%p10520 bra 	$L__BB1_6365;
	add.s64 	%rd84941, %rd12811, 1;
	not.b64 	%rd72612, %rd84940;
	add.s64 	%rd84940, %rd84939, %rd72612;
$L__BB1_6365:
	setp.ne.s64 	%p10521, %rd84940, 0;
	mov.u64 	%rd84939, %rd84940;
	@%p10521 bra 	$L__BB1_6363;
	cvt.u32.u64 	%r1692, %rd84941;
	mov.b64 	%rd84945, 0;
	mov.u64 	%rd84943, %rd5;
$L__BB1_6367:
	shr.u64 	%rd84944, %rd84943, 1;
	add.s64 	%rd12819, %rd84945, %rd84944;
	shl.b64 	%rd72614, %rd12819, 2;
	add.s64 	%rd72615, %rd11363, %rd72614;
	ld.u32 	%r13108, [%rd72615];
	setp.ge.s32 	%p10522, %r13108, %r1691;
	@%p10522 bra 	$L__BB1_6369;
	add.s64 	%rd84945, %rd12819, 1;
	not.b64 	%rd72616, %rd84944;
	add.s64 	%rd84944, %rd84943, %rd72616;
$L__BB1_6369:
	setp.ne.s64 	%p10523, %rd84944, 0;
	mov.u64 	%rd84943, %rd84944;
	@%p10523 bra 	$L__BB1_6367;
	cvt.u32.u64 	%r1693, %rd84945;
	mov.b64 	%rd84949, 0;
	mov.u64 	%rd84947, %rd5;
$L__BB1_6371:
	shr.u64 	%rd84948, %rd84947, 1;
	add.s64 	%rd12827, %rd84949, %rd84948;
	shl.b64 	%rd72618, %rd12827, 2;
	add.s64 	%rd72619, %rd11380, %rd72618;
	ld.u32 	%r13109, [%rd72619];
	setp.ge.s32 	%p10524, %r13109, %r1692;
	@%p10524 bra 	$L__BB1_6373;
	add.s64 	%rd84949, %rd12827, 1;
	not.b64 	%rd72620, %rd84948;
	add.s64 	%rd84948, %rd84947, %rd72620;
$L__BB1_6373:
	setp.ne.s64 	%p10525, %rd84948, 0;
	mov.u64 	%rd84947, %rd84948;
	@%p10525 bra 	$L__BB1_6371;
	cvt.u32.u64 	%r1694, %rd84949;
	mov.b64 	%rd84953, 0;
	mov.u64 	%rd84951, %rd5;
$L__BB1_6375:
	shr.u64 	%rd84952, %rd84951, 1;
	add.s64 	%rd12835, %rd84953, %rd84952;
	shl.b64 	%rd72622, %rd12835, 2;
	add.s64 	%rd72623, %rd11380, %rd72622;
	ld.u32 	%r13110, [%rd72623];
	setp.ge.s32 	%p10526, %r13110, %r1693;
	@%p10526 bra 	$L__BB1_6377;
	add.s64 	%rd84953, %rd12835, 1;
	not.b64 	%rd72624, %rd84952;
	add.s64 	%rd84952, %rd84951, %rd72624;
$L__BB1_6377:
	setp.ne.s64 	%p10527, %rd84952, 0;
	mov.u64 	%rd84951, %rd84952;
	@%p10527 bra 	$L__BB1_6375;
	cvt.u32.u64 	%r1695, %rd84953;
	mov.b64 	%rd84957, 0;
	mov.u64 	%rd84955, %rd5;
$L__BB1_6379:
	shr.u64 	%rd84956, %rd84955, 1;
	add.s64 	%rd12843, %rd84957, %rd84956;
	shl.b64 	%rd72626, %rd12843, 2;
	add.s64 	%rd72627, %rd11397, %rd72626;
	ld.u32 	%r13111, [%rd72627];
	setp.ge.s32 	%p10528, %r13111, %r1694;
	@%p10528 bra 	$L__BB1_6381;
	add.s64 	%rd84957, %rd12843, 1;
	not.b64 	%rd72628, %rd84956;
	add.s64 	%rd84956, %rd84955, %rd72628;
$L__BB1_6381:
	setp.ne.s64 	%p10529, %rd84956, 0;
	mov.u64 	%rd84955, %rd84956;
	@%p10529 bra 	$L__BB1_6379;
	cvt.u32.u64 	%r1696, %rd84957;
	mov.b64 	%rd84961, 0;
	mov.u64 	%rd84959, %rd5;
$L__BB1_6383:
	shr.u64 	%rd84960, %rd84959, 1;
	add.s64 	%rd12851, %rd84961, %rd84960;
	shl.b64 	%rd72630, %rd12851, 2;
	add.s64 	%rd72631, %rd11397, %rd72630;
	ld.u32 	%r13112, [%rd72631];
	setp.ge.s32 	%p10530, %r13112, %r1695;
	@%p10530 bra 	$L__BB1_6385;
	add.s64 	%rd84961, %rd12851, 1;
	not.b64 	%rd72632, %rd84960;
	add.s64 	%rd84960, %rd84959, %rd72632;
$L__BB1_6385:
	setp.ne.s64 	%p10531, %rd84960, 0;
	mov.u64 	%rd84959, %rd84960;
	@%p10531 bra 	$L__BB1_6383;
	cvt.u32.u64 	%r1697, %rd84961;
	mov.b64 	%rd84965, 0;
	mov.u64 	%rd84963, %rd5;
$L__BB1_6387:
	shr.u64 	%rd84964, %rd84963, 1;
	add.s64 	%rd12859, %rd84965, %rd84964;
	shl.b64 	%rd72634, %rd12859, 2;
	add.s64 	%rd72635, %rd11414, %rd72634;
	ld.u32 	%r13113, [%rd72635];
	setp.ge.s32 	%p10532, %r13113, %r1696;
	@%p10532 bra 	$L__BB1_6389;
	add.s64 	%rd84965, %rd12859, 1;
	not.b64 	%rd72636, %rd84964;
	add.s64 	%rd84964, %rd84963, %rd72636;
$L__BB1_6389:
	setp.ne.s64 	%p10533, %rd84964, 0;
	mov.u64 	%rd84963, %rd84964;
	@%p10533 bra 	$L__BB1_6387;
	cvt.u32.u64 	%r1698, %rd84965;
	mov.b64 	%rd84969, 0;
	mov.u64 	%rd84967, %rd5;
$L__BB1_6391:
	shr.u64 	%rd84968, %rd84967, 1;
	add.s64 	%rd12867, %rd84969, %rd84968;
	shl.b64 	%rd72638, %rd12867, 2;
	add.s64 	%rd72639, %rd11414, %rd72638;
	ld.u32 	%r13114, [%rd72639];
	setp.ge.s32 	%p10534, %r13114, %r1697;
	@%p10534 bra 	$L__BB1_6393;
	add.s64 	%rd84969, %rd12867, 1;
	not.b64 	%rd72640, %rd84968;
	add.s64 	%rd84968, %rd84967, %rd72640;
$L__BB1_6393:
	setp.ne.s64 	%p10535, %rd84968, 0;
	mov.u64 	%rd84967, %rd84968;
	@%p10535 bra 	$L__BB1_6391;
	cvt.u32.u64 	%r1699, %rd84969;
	mov.b64 	%rd84973, 0;
	mov.u64 	%rd84971, %rd5;
$L__BB1_6395:
	shr.u64 	%rd84972, %rd84971, 1;
	add.s64 	%rd12875, %rd84973, %rd84972;
	shl.b64 	%rd72642, %rd12875, 2;
	add.s64 	%rd72643, %rd11431, %rd72642;
	ld.u32 	%r13115, [%rd72643];
	setp.ge.s32 	%p10536, %r13115, %r1698;
	@%p10536 bra 	$L__BB1_6397;
	add.s64 	%rd84973, %rd12875, 1;
	not.b64 	%rd72644, %rd84972;
	add.s64 	%rd84972, %rd84971, %rd72644;
$L__BB1_6397:
	setp.ne.s64 	%p10537, %rd84972, 0;
	mov.u64 	%rd84971, %rd84972;
	@%p10537 bra 	$L__BB1_6395;
	cvt.u32.u64 	%r1700, %rd84973;
	mov.b64 	%rd84977, 0;
	mov.u64 	%rd84975, %rd5;
$L__BB1_6399:
	shr.u64 	%rd84976, %rd84975, 1;
	add.s64 	%rd12883, %rd84977, %rd84976;
	shl.b64 	%rd72646, %rd12883, 2;
	add.s64 	%rd72647, %rd11431, %rd72646;
	ld.u32 	%r13116, [%rd72647];
	setp.ge.s32 	%p10538, %r13116, %r1699;
	@%p10538 bra 	$L__BB1_6401;
	add.s64 	%rd84977, %rd12883, 1;
	not.b64 	%rd72648, %rd84976;
	add.s64 	%rd84976, %rd84975, %rd72648;
$L__BB1_6401:
	setp.ne.s64 	%p10539, %rd84976, 0;
	mov.u64 	%rd84975, %rd84976;
	@%p10539 bra 	$L__BB1_6399;
	cvt.u32.u64 	%r13117, %rd84977;
	setp.lt.s32 	%p10540, %r1700, %r13117;
	selp.b32 	%r1701, %r1533, %r1365, %p10540;
	selp.b32 	%r1702, %r1365, %r1533, %p10540;
	ld.global.u64 	%rd12888, [%rd4];
	mov.b64 	%rd84981, 0;
	mov.u64 	%rd84979, %rd5;
$L__BB1_6403:
	shr.u64 	%rd84980, %rd84979, 1;
	add.s64 	%rd12892, %rd84981, %rd84980;
	shl.b64 	%rd72650, %rd12892, 2;
	add.s64 	%rd72651, %rd12888, %rd72650;
	ld.u32 	%r13118, [%rd72651];
	setp.ge.s32 	%p10541, %r13118, %r1555;
	@%p10541 bra 	$L__BB1_6405;
	add.s64 	%rd84981, %rd12892, 1;
	not.b64 	%rd72652, %rd84980;
	add.s64 	%rd84980, %rd84979, %rd72652;
$L__BB1_6405:
	setp.ne.s64 	%p10542, %rd84980, 0;
	mov.u64 	%rd84979, %rd84980;
	@%p10542 bra 	$L__BB1_6403;
	cvt.u32.u64 	%r1703, %rd84981;
	mov.b64 	%rd84985, 0;
	mov.u64 	%rd84983, %rd5;
$L__BB1_6407:
	shr.u64 	%rd84984, %rd84983, 1;
	add.s64 	%rd12900, %rd84985, %rd84984;
	shl.b64 	%rd72654, %rd12900, 2;
	add.s64 	%rd72655, %rd12888, %rd72654;
	ld.u32 	%r13119, [%rd72655];
	setp.ge.s32 	%p10543, %r13119, %r1387;
	@%p10543 bra 	$L__BB1_6409;
	add.s64 	%rd84985, %rd12900, 1;
	not.b64 	%rd72656, %rd84984;
	add.s64 	%rd84984, %rd84983, %rd72656;
$L__BB1_6409:
	setp.ne.s64 	%p10544, %rd84984, 0;
	mov.u64 	%rd84983, %rd84984;
	@%p10544 bra 	$L__BB1_6407;
	cvt.u32.u64 	%r1704, %rd84985;
	ld.global.u64 	%rd12905, [%rd4+8];
	mov.b64 	%rd84989, 0;
	mov.u64 	%rd84987, %rd5;
$L__BB1_6411:
	shr.u64 	%rd84988, %rd84987, 1;
	add.s64 	%rd12909, %rd84989, %rd84988;
	shl.b64 	%rd72658, %rd12909, 2;
	add.s64 	%rd72659, %rd12905, %rd72658;
	ld.u32 	%r13120, [%rd72659];
	setp.ge.s32 	%p10545, %r13120, %r1703;
	@%p10545 bra 	$L__BB1_6413;
	add.s64 	%rd84989, %rd12909, 1;
	not.b64 	%rd72660, %rd84988;
	add.s64 	%rd84988, %rd84987, %rd72660;
$L__BB1_6413:
	setp.ne.s64 	%p10546, %rd84988, 0;
	mov.u64 	%rd84987, %rd84988;
	@%p10546 bra 	$L__BB1_6411;
	cvt.u32.u64 	%r1705, %rd84989;
	mov.b64 	%rd84993, 0;
	mov.u64 	%rd84991, %rd5;
$L__BB1_6415:
	shr.u64 	%rd84992, %rd84991, 1;
	add.s64 	%rd12917, %rd84993, %rd84992;
	shl.b64 	%rd72662, %rd12917, 2;
	add.s64 	%rd72663, %rd12905, %rd72662;
	ld.u32 	%r13121, [%rd72663];
	setp.ge.s32 	%p10547, %r13121, %r1704;
	@%p10547 bra 	$L__BB1_6417;
	add.s64 	%rd84993, %rd12917, 1;
	not.b64 	%rd72664, %rd84992;
	add.s64 	%rd84992, %rd84991, %rd72664;
$L__BB1_6417:
	setp.ne.s64 	%p10548, %rd84992, 0;
	mov.u64 	%rd84991, %rd84992;
	@%p10548 bra 	$L__BB1_6415;
	cvt.u32.u64 	%r1706, %rd84993;
	ld.global.u64 	%rd12922, [%rd4+16];
	mov.b64 	%rd84997, 0;
	mov.u64 	%rd84995, %rd5;
$L__BB1_6419:
	shr.u64 	%rd84996, %rd84995, 1;
	add.s64 	%rd12926, %rd84997, %rd84996;
	shl.b64 	%rd72666, %rd12926, 2;
	add.s64 	%rd72667, %rd12922, %rd72666;
	ld.u32 	%r13122, [%rd72667];
	setp.ge.s32 	%p10549, %r13122, %r1705;
	@%p10549 bra 	$L__BB1_6421;
	add.s64 	%rd84997, %rd12926, 1;
	not.b64 	%rd72668, %rd84996;
	add.s64 	%rd84996, %rd84995, %rd72668;
$L__BB1_6421:
	setp.ne.s64 	%p10550, %rd84996, 0;
	mov.u64 	%rd84995, %rd84996;
	@%p10550 bra 	$L__BB1_6419;
	cvt.u32.u64 	%r1707, %rd84997;
	mov.b64 	%rd85001, 0;
	mov.u64 	%rd84999, %rd5;
$L__BB1_6423:
	shr.u64 	%rd85000, %rd84999, 1;
	add.s64 	%rd12934, %rd85001, %rd85000;
	shl.b64 	%rd72670, %rd12934, 2;
	add.s64 	%rd72671, %rd12922, %rd72670;
	ld.u32 	%r13123, [%rd72671];
	setp.ge.s32 	%p10551, %r13123, %r1706;
	@%p10551 bra 	$L__BB1_6425;
	add.s64 	%rd85001, %rd12934, 1;
	not.b64 	%rd72672, %rd85000;
	add.s64 	%rd85000, %rd84999, %rd72672;
$L__BB1_6425:
	setp.ne.s64 	%p10552, %rd85000, 0;
	mov.u64 	%rd84999, %rd85000;
	@%p10552 bra 	$L__BB1_6423;
	cvt.u32.u64 	%r1708, %rd85001;
	ld.global.u64 	%rd12939, [%rd4+24];
	mov.b64 	%rd85005, 0;
	mov.u64 	%rd85003, %rd5;
$L__BB1_6427:
	shr.u64 	%rd85004, %rd85003, 1;
	add.s64 	%rd12943, %rd85005, %rd85004;
	shl.b64 	%rd72674, %rd12943, 2;
	add.s64 	%rd72675, %rd12939, %rd72674;
	ld.u32 	%r13124, [%rd72675];
	setp.ge.s32 	%p10553, %r13124, %r1707;
	@%p10553 bra 	$L__BB1_6429;
	add.s64 	%rd85005, %rd12943, 1;
	not.b64 	%rd72676, %rd85004;
	add.s64 	%rd85004, %rd85003, %rd72676;
$L__BB1_6429:
	setp.ne.s64 	%p10554, %rd85004, 0;
	mov.u64 	%rd85003, %rd85004;
	@%p10554 bra 	$L__BB1_6427;
	cvt.u32.u64 	%r1709, %rd85005;
	mov.b64 	%rd85009, 0;
	mov.u64 	%rd85007, %rd5;
$L__BB1_6431:
	shr.u64 	%rd85008, %rd85007, 1;
	add.s64 	%rd12951, %rd85009, %rd85008;
	shl.b64 	%rd72678, %rd12951, 2;
	add.s64 	%rd72679, %rd12939, %rd72678;
	ld.u32 	%r13125, [%rd72679];
	setp.ge.s32 	%p10555, %r13125, %r1708;
	@%p10555 bra 	$L__BB1_6433;
	add.s64 	%rd85009, %rd12951, 1;
	not.b64 	%rd72680, %rd85008;
	add.s64 	%rd85008, %rd85007, %rd72680;
$L__BB1_6433:
	setp.ne.s64 	%p10556, %rd85008, 0;
	mov.u64 	%rd85007, %rd85008;
	@%p10556 bra 	$L__BB1_6431;
	cvt.u32.u64 	%r1710, %rd85009;
	ld.global.u64 	%rd12956, [%rd4+32];
	mov.b64 	%rd85013, 0;
	mov.u64 	%rd85011, %rd5;
$L__BB1_6435:
	shr.u64 	%rd85012, %rd85011, 1;
	add.s64 	%rd12960, %rd85013, %rd85012;
	shl.b64 	%rd72682, %rd12960, 2;
	add.s64 	%rd72683, %rd12956, %rd72682;
	ld.u32 	%r13126, [%rd72683];
	setp.ge.s32 	%p10557, %r13126, %r1709;
	@%p10557 bra 	$L__BB1_6437;
	add.s64 	%rd85013, %rd12960, 1;
	not.b64 	%rd72684, %rd85012;
	add.s64 	%rd85012, %rd85011, %rd72684;
$L__BB1_6437:
	setp.ne.s64 	%p10558, %rd85012, 0;
	mov.u64 	%rd85011, %rd85012;
	@%p10558 bra 	$L__BB1_6435;
	cvt.u32.u64 	%r1711, %rd85013;
	mov.b64 	%rd85017, 0;
	mov.u64 	%rd85015, %rd5;
$L__BB1_6439:
	shr.u64 	%rd85016, %rd85015, 1;
	add.s64 	%rd12968, %rd85017, %rd85016;
	shl.b64 	%rd72686, %rd12968, 2;
	add.s64 	%rd72687, %rd12956, %rd72686;
	ld.u32 	%r13127, [%rd72687];
	setp.ge.s32 	%p10559, %r13127, %r1710;
	@%p10559 bra 	$L__BB1_6441;
	add.s64 	%rd85017, %rd12968, 1;
	not.b64 	%rd72688, %rd85016;
	add.s64 	%rd85016, %rd85015, %rd72688;
$L__BB1_6441:
	setp.ne.s64 	%p10560, %rd85016, 0;
	mov.u64 	%rd85015, %rd85016;
	@%p10560 bra 	$L__BB1_6439;
	cvt.u32.u64 	%r1712, %rd85017;
	ld.global.u64 	%rd12973, [%rd4+40];
	mov.b64 	%rd85021, 0;
	mov.u64 	%rd85019, %rd5;
$L__BB1_6443:
	shr.u64 	%rd85020, %rd85019, 1;
	add.s64 	%rd12977, %rd85021, %rd85020;
	shl.b64 	%rd72690, %rd12977, 2;
	add.s64 	%rd72691, %rd12973, %rd72690;
	ld.u32 	%r13128, [%rd72691];
	setp.ge.s32 	%p10561, %r13128, %r1711;
	@%p10561 bra 	$L__BB1_6445;
	add.s64 	%rd85021, %rd12977, 1;
	not.b64 	%rd72692, %rd85020;
	add.s64 	%rd85020, %rd85019, %rd72692;
$L__BB1_6445:
	setp.ne.s64 	%p10562, %rd85020, 0;
	mov.u64 	%rd85019, %rd85020;
	@%p10562 bra 	$L__BB1_6443;
	cvt.u32.u64 	%r1713, %rd85021;
	mov.b64 	%rd85025, 0;
	mov.u64 	%rd85023, %rd5;
$L__BB1_6447:
	shr.u64 	%rd85024, %rd85023, 1;
	add.s64 	%rd12985, %rd85025, %rd85024;
	shl.b64 	%rd72694, %rd12985, 2;
	add.s64 	%rd72695, %rd12973, %rd72694;
	ld.u32 	%r13129, [%rd72695];
	setp.ge.s32 	%p10563, %r13129, %r1712;
	@%p10563 bra 	$L__BB1_6449;
	add.s64 	%rd85025, %rd12985, 1;
	not.b64 	%rd72696, %rd85024;
	add.s64 	%rd85024, %rd85023, %rd72696;
$L__BB1_6449:
	setp.ne.s64 	%p10564, %rd85024, 0;
	mov.u64 	%rd85023, %rd85024;
	@%p10564 bra 	$L__BB1_6447;
	cvt.u32.u64 	%r1714, %rd85025;
	ld.global.u64 	%rd12990, [%rd4+48];
	mov.b64 	%rd85029, 0;
	mov.u64 	%rd85027, %rd5;
$L__BB1_6451:
	shr.u64 	%rd85028, %rd85027, 1;
	add.s64 	%rd12994, %rd85029, %rd85028;
	shl.b64 	%rd72698, %rd12994, 2;
	add.s64 	%rd72699, %rd12990, %rd72698;
	ld.u32 	%r13130, [%rd72699];
	setp.ge.s32 	%p10565, %r13130, %r1713;
	@%p10565 bra 	$L__BB1_6453;
	add.s64 	%rd85029, %rd12994, 1;
	not.b64 	%rd72700, %rd85028;
	add.s64 	%rd85028, %rd85027, %rd72700;
$L__BB1_6453:
	setp.ne.s64 	%p10566, %rd85028, 0;
	mov.u64 	%rd85027, %rd85028;
	@%p10566 bra 	$L__BB1_6451;
	cvt.u32.u64 	%r1715, %rd85029;
	mov.b64 	%rd85033, 0;
	mov.u64 	%rd85031, %rd5;
$L__BB1_6455:
	shr.u64 	%rd85032, %rd85031, 1;
	add.s64 	%rd13002, %rd85033, %rd85032;
	shl.b64 	%rd72702, %rd13002, 2;
	add.s64 	%rd72703, %rd12990, %rd72702;
	ld.u32 	%r13131, [%rd72703];
	setp.ge.s32 	%p10567, %r13131, %r1714;
	@%p10567 bra 	$L__BB1_6457;
	add.s64 	%rd85033, %rd13002, 1;
	not.b64 	%rd72704, %rd85032;
	add.s64 	%rd85032, %rd85031, %rd72704;
$L__BB1_6457:
	setp.ne.s64 	%p10568, %rd85032, 0;
	mov.u64 	%rd85031, %rd85032;
	@%p10568 bra 	$L__BB1_6455;
	cvt.u32.u64 	%r1716, %rd85033;
	ld.global.u64 	%rd13007, [%rd4+56];
	mov.b64 	%rd85037, 0;
	mov.u64 	%rd85035, %rd5;
$L__BB1_6459:
	shr.u64 	%rd85036, %rd85035, 1;
	add.s64 	%rd13011, %rd85037, %rd85036;
	shl.b64 	%rd72706, %rd13011, 2;
	add.s64 	%rd72707, %rd13007, %rd72706;
	ld.u32 	%r13132, [%rd72707];
	setp.ge.s32 	%p10569, %r13132, %r1715;
	@%p10569 bra 	$L__BB1_6461;
	add.s64 	%rd85037, %rd13011, 1;
	not.b64 	%rd72708, %rd85036;
	add.s64 	%rd85036, %rd85035, %rd72708;
$L__BB1_6461:
	setp.ne.s64 	%p10570, %rd85036, 0;
	mov.u64 	%rd85035, %rd85036;
	@%p10570 bra 	$L__BB1_6459;
	cvt.u32.u64 	%r1717, %rd85037;
	mov.b64 	%rd85041, 0;
	mov.u64 	%rd85039, %rd5;
$L__BB1_6463:
	shr.u64 	%rd85040, %rd85039, 1;
	add.s64 	%rd13019, %rd85041, %rd85040;
	shl.b64 	%rd72710, %rd13019, 2;
	add.s64 	%rd72711, %rd13007, %rd72710;
	ld.u32 	%r13133, [%rd72711];
	setp.ge.s32 	%p10571, %r13133, %r1716;
	@%p10571 bra 	$L__BB1_6465;
	add.s64 	%rd85041, %rd13019, 1;
	not.b64 	%rd72712, %rd85040;
	add.s64 	%rd85040, %rd85039, %rd72712;
$L__BB1_6465:
	setp.ne.s64 	%p10572, %rd85040, 0;
	mov.u64 	%rd85039, %rd85040;
	@%p10572 bra 	$L__BB1_6463;
	cvt.u32.u64 	%r1718, %rd85041;
	ld.global.u64 	%rd13024, [%rd4+64];
	mov.b64 	%rd85045, 0;
	mov.u64 	%rd85043, %rd5;
$L__BB1_6467:
	shr.u64 	%rd85044, %rd85043, 1;
	add.s64 	%rd13028, %rd85045, %rd85044;
	shl.b64 	%rd72714, %rd13028, 2;
	add.s64 	%rd72715, %rd13024, %rd72714;
	ld.u32 	%r13134, [%rd72715];
	setp.ge.s32 	%p10573, %r13134, %r1717;
	@%p10573 bra 	$L__BB1_6469;
	add.s64 	%rd85045, %rd13028, 1;
	not.b64 	%rd72716, %rd85044;
	add.s64 	%rd85044, %rd85043, %rd72716;
$L__BB1_6469:
	setp.ne.s64 	%p10574, %rd85044, 0;
	mov.u64 	%rd85043, %rd85044;
	@%p10574 bra 	$L__BB1_6467;
	cvt.u32.u64 	%r1719, %rd85045;
	mov.b64 	%rd85049, 0;
	mov.u64 	%rd85047, %rd5;
$L__BB1_6471:
	shr.u64 	%rd85048, %rd85047, 1;
	add.s64 	%rd13036, %rd85049, %rd85048;
	shl.b64 	%rd72718, %rd13036, 2;
	add.s64 	%rd72719, %rd13024, %rd72718;
	ld.u32 	%r13135, [%rd72719];
	setp.ge.s32 	%p10575, %r13135, %r1718;
	@%p10575 bra 	$L__BB1_6473;
	add.s64 	%rd85049, %rd13036, 1;
	not.b64 	%rd72720, %rd85048;
	add.s64 	%rd85048, %rd85047, %rd72720;
$L__BB1_6473:
	setp.ne.s64 	%p10576, %rd85048, 0;
	mov.u64 	%rd85047, %rd85048;
	@%p10576 bra 	$L__BB1_6471;
	cvt.u32.u64 	%r1720, %rd85049;
	ld.global.u64 	%rd13041, [%rd4+72];
	mov.b64 	%rd85053, 0;
	mov.u64 	%rd85051, %rd5;
$L__BB1_6475:
	shr.u64 	%rd85052, %rd85051, 1;
	add.s64 	%rd13045, %rd85053, %rd85052;
	shl.b64 	%rd72722, %rd13045, 2;
	add.s64 	%rd72723, %rd13041, %rd72722;
	ld.u32 	%r13136, [%rd72723];
	setp.ge.s32 	%p10577, %r13136, %r1719;
	@%p10577 bra 	$L__BB1_6477;
	add.s64 	%rd85053, %rd13045, 1;
	not.b64 	%rd72724, %rd85052;
	add.s64 	%rd85052, %rd85051, %rd72724;
$L__BB1_6477:
	setp.ne.s64 	%p10578, %rd85052, 0;
	mov.u64 	%rd85051, %rd85052;
	@%p10578 bra 	$L__BB1_6475;
	cvt.u32.u64 	%r1721, %rd85053;
	mov.b64 	%rd85057, 0;
	mov.u64 	%rd85055, %rd5;
$L__BB1_6479:
	shr.u64 	%rd85056, %rd85055, 1;
	add.s64 	%rd13053, %rd85057, %rd85056;
	shl.b64 	%rd72726, %rd13053, 2;
	add.s64 	%rd72727, %rd13041, %rd72726;
	ld.u32 	%r13137, [%rd72727];
	setp.ge.s32 	%p10579, %r13137, %r1720;
	@%p10579 bra 	$L__BB1_6481;
	add.s64 	%rd85057, %rd13053, 1;
	not.b64 	%rd72728, %rd85056;
	add.s64 	%rd85056, %rd85055, %rd72728;
$L__BB1_6481:
	setp.ne.s64 	%p10580, %rd85056, 0;
	mov.u64 	%rd85055, %rd85056;
	@%p10580 bra 	$L__BB1_6479;
	cvt.u32.u64 	%r13138, %rd85057;
	setp.lt.s32 	%p10581, %r1721, %r13138;
	selp.b32 	%r1722, %r1387, %r1555, %p10581;
	selp.b32 	%r1723, %r1555, %r1387, %p10581;
	mov.b64 	%rd85061, 0;
	mov.u64 	%rd85059, %rd5;
$L__BB1_6483:
	shr.u64 	%rd85060, %rd85059, 1;
	add.s64 	%rd13061, %rd85061, %rd85060;
	shl.b64 	%rd72730, %rd13061, 2;
	add.s64 	%rd72731, %rd12888, %rd72730;
	ld.u32 	%r13139, [%rd72731];
	setp.ge.s32 	%p10582, %r13139, %r1576;
	@%p10582 bra 	$L__BB1_6485;
	add.s64 	%rd85061, %rd13061, 1;
	not.b64 	%rd72732, %rd85060;
	add.s64 	%rd85060, %rd85059, %rd72732;
$L__BB1_6485:
	setp.ne.s64 	%p10583, %rd85060, 0;
	mov.u64 	%rd85059, %rd85060;
	@%p10583 bra 	$L__BB1_6483;
	cvt.u32.u64 	%r1724, %rd85061;
	mov.b64 	%rd85065, 0;
	mov.u64 	%rd85063, %rd5;
$L__BB1_6487:
	shr.u64 	%rd85064, %rd85063, 1;
	add.s64 	%rd13069, %rd85065, %rd85064;
	shl.b64 	%rd72734, %rd13069, 2;
	add.s64 	%rd72735, %rd12888, %rd72734;
	ld.u32 	%r13140, [%rd72735];
	setp.ge.s32 	%p10584, %r13140, %r1554;
	@%p10584 bra 	$L__BB1_6489;
	add.s64 	%rd85065, %rd13069, 1;
	not.b64 	%rd72736, %rd85064;
	add.s64 	%rd85064, %rd85063, %rd72736;
$L__BB1_6489:
	setp.ne.s64 	%p10585, %rd85064, 0;
	mov.u64 	%rd85063, %rd85064;
	@%p10585 bra 	$L__BB1_6487;
	cvt.u32.u64 	%r1725, %rd85065;
	mov.b64 	%rd85069, 0;
	mov.u64 	%rd85067, %rd5;
$L__BB1_6491:
	shr.u64 	%rd85068, %rd85067, 1;
	add.s64 	%rd13077, %rd85069, %rd85068;
	shl.b64 	%rd72738, %rd13077, 2;
	add.s64 	%rd72739, %rd12905, %rd72738;
	ld.u32 	%r13141, [%rd72739];
	setp.ge.s32 	%p10586, %r13141, %r1724;
	@%p10586 bra 	$L__BB1_6493;
	add.s64 	%rd85069, %rd13077, 1;
	not.b64 	%rd72740, %rd85068;
	add.s64 	%rd85068, %rd85067, %rd72740;
$L__BB1_6493:
	setp.ne.s64 	%p10587, %rd85068, 0;
	mov.u64 	%rd85067, %rd85068;
	@%p10587 bra 	$L__BB1_6491;
	cvt.u32.u64 	%r1726, %rd85069;
	mov.b64 	%rd85073, 0;
	mov.u64 	%rd85071, %rd5;
$L__BB1_6495:
	shr.u64 	%rd85072, %rd85071, 1;
	add.s64 	%rd13085, %rd85073, %rd85072;
	shl.b64 	%rd72742, %rd13085, 2;
	add.s64 	%rd72743, %rd12905, %rd72742;
	ld.u32 	%r13142, [%rd72743];
	setp.ge.s32 	%p10588, %r13142, %r1725;
	@%p10588 bra 	$L__BB1_6497;
	add.s64 	%rd85073, %rd13085, 1;
	not.b64 	%rd72744, %rd85072;
	add.s64 	%rd85072, %rd85071, %rd72744;
$L__BB1_6497:
	setp.ne.s64 	%p10589, %rd85072, 0;
	mov.u64 	%rd85071, %rd85072;
	@%p10589 bra 	$L__BB1_6495;
	cvt.u32.u64 	%r1727, %rd85073;
	mov.b64 	%rd85077, 0;
	mov.u64 	%rd85075, %rd5;
$L__BB1_6499:
	shr.u64 	%rd85076, %rd85075, 1;
	add.s64 	%rd13093, %rd85077, %rd85076;
	shl.b64 	%rd72746, %rd13093, 2;
	add.s64 	%rd72747, %rd12922, %rd72746;
	ld.u32 	%r13143, [%rd72747];
	setp.ge.s32 	%p10590, %r13143, %r1726;
	@%p10590 bra 	$L__BB1_6501;
	add.s64 	%rd85077, %rd13093, 1;
	not.b64 	%rd72748, %rd85076;
	add.s64 	%rd85076, %rd85075, %rd72748;
$L__BB1_6501:
	setp.ne.s64 	%p10591, %rd85076, 0;
	mov.u64 	%rd85075, %rd85076;
	@%p10591 bra 	$L__BB1_6499;
	cvt.u32.u64 	%r1728, %rd85077;
	mov.b64 	%rd85081, 0;
	mov.u64 	%rd85079, %rd5;
$L__BB1_6503:
	shr.u64 	%rd85080, %rd85079, 1;
	add.s64 	%rd13101, %rd85081, %rd85080;
	shl.b64 	%rd72750, %rd13101, 2;
	add.s64 	%rd72751, %rd12922, %rd72750;
	ld.u32 	%r13144, [%rd72751];
	setp.ge.s32 	%p10592, %r13144, %r1727;
	@%p10592 bra 	$L__BB1_6505;
	add.s64 	%rd85081, %rd13101, 1;
	not.b64 	%rd72752, %rd85080;
	add.s64 	%rd85080, %rd85079, %rd72752;
$L__BB1_6505:
	setp.ne.s64 	%p10593, %rd85080, 0;
	mov.u64 	%rd85079, %rd85080;
	@%p10593 bra 	$L__BB1_6503;
	cvt.u32.u64 	%r1729, %rd85081;
	mov.b64 	%rd85085, 0;
	mov.u64 	%rd85083, %rd5;
$L__BB1_6507:
	shr.u64 	%rd85084, %rd85083, 1;
	add.s64 	%rd13109, %rd85085, %rd85084;
	shl.b64 	%rd72754, %rd13109, 2;
	add.s64 	%rd72755, %rd12939, %rd72754;
	ld.u32 	%r13145, [%rd72755];
	setp.ge.s32 	%p10594, %r13145, %r1728;
	@%p10594 bra 	$L__BB1_6509;
	add.s64 	%rd85085, %rd13109, 1;
	not.b64 	%rd72756, %rd85084;
	add.s64 	%rd85084, %rd85083, %rd72756;
$L__BB1_6509:
	setp.ne.s64 	%p10595, %rd85084, 0;
	mov.u64 	%rd85083, %rd85084;
	@%p10595 bra 	$L__BB1_6507;
	cvt.u32.u64 	%r1730, %rd85085;
	mov.b64 	%rd85089, 0;
	mov.u64 	%rd85087, %rd5;
$L__BB1_6511:
	shr.u64 	%rd85088, %rd85087, 1;
	add.s64 	%rd13117, %rd85089, %rd85088;
	shl.b64 	%rd72758, %rd13117, 2;
	add.s64 	%rd72759, %rd12939, %rd72758;
	ld.u32 	%r13146, [%rd72759];
	setp.ge.s32 	%p10596, %r13146, %r1729;
	@%p10596 bra 	$L__BB1_6513;
	add.s64 	%rd85089, %rd13117, 1;
	not.b64 	%rd72760, %rd85088;
	add.s64 	%rd85088, %rd85087, %rd72760;
$L__BB1_6513:
	setp.ne.s64 	%p10597, %rd85088, 0;
	mov.u64 	%rd85087, %rd85088;
	@%p10597 bra 	$L__BB1_6511;
	cvt.u32.u64 	%r1731, %rd85089;
	mov.b64 	%rd85093, 0;
	mov.u64 	%rd85091, %rd5;
$L__BB1_6515:
	shr.u64 	%rd85092, %rd85091, 1;
	add.s64 	%rd13125, %rd85093, %rd85092;
	shl.b64 	%rd72762, %rd13125, 2;
	add.s64 	%rd72763, %rd12956, %rd72762;
	ld.u32 	%r13147, [%rd72763];
	setp.ge.s32 	%p10598, %r13147, %r1730;
	@%p10598 bra 	$L__BB1_6517;
	add.s64 	%rd85093, %rd13125, 1;
	not.b64 	%rd72764, %rd85092;
	add.s64 	%rd85092, %rd85091, %rd72764;
$L__BB1_6517:
	setp.ne.s64 	%p10599, %rd85092, 0;
	mov.u64 	%rd85091, %rd85092;
	@%p10599 bra 	$L__BB1_6515;
	cvt.u32.u64 	%r1732, %rd85093;
	mov.b64 	%rd85097, 0;
	mov.u64 	%rd85095, %rd5;
$L__BB1_6519:
	shr.u64 	%rd85096, %rd85095, 1;
	add.s64 	%rd13133, %rd85097, %rd85096;
	shl.b64 	%rd72766, %rd13133, 2;
	add.s64 	%rd72767, %rd12956, %rd72766;
	ld.u32 	%r13148, [%rd72767];
	setp.ge.s32 	%p10600, %r13148, %r1731;
	@%p10600 bra 	$L__BB1_6521;
	add.s64 	%rd85097, %rd13133, 1;
	not.b64 	%rd72768, %rd85096;
	add.s64 	%rd85096, %rd85095, %rd72768;
$L__BB1_6521:
	setp.ne.s64 	%p10601, %rd85096, 0;
	mov.u64 	%rd85095, %rd85096;
	@%p10601 bra 	$L__BB1_6519;
	cvt.u32.u64 	%r1733, %rd85097;
	mov.b64 	%rd85101, 0;
	mov.u64 	%rd85099, %rd5;
$L__BB1_6523:
	shr.u64 	%rd85100, %rd85099, 1;
	add.s64 	%rd13141, %rd85101, %rd85100;
	shl.b64 	%rd72770, %rd13141, 2;
	add.s64 	%rd72771, %rd12973, %rd72770;
	ld.u32 	%r13149, [%rd72771];
	setp.ge.s32 	%p10602, %r13149, %r1732;
	@%p10602 bra 	$L__BB1_6525;
	add.s64 	%rd85101, %rd13141, 1;
	not.b64 	%rd72772, %rd85100;
	add.s64 	%rd85100, %rd85099, %rd72772;
$L__BB1_6525:
	setp.ne.s64 	%p10603, %rd85100, 0;
	mov.u64 	%rd85099, %rd85100;
	@%p10603 bra 	$L__BB1_6523;
	cvt.u32.u64 	%r1734, %rd85101;
	mov.b64 	%rd85105, 0;
	mov.u64 	%rd85103, %rd5;
$L__BB1_6527:
	shr.u64 	%rd85104, %rd85103, 1;
	add.s64 	%rd13149, %rd85105, %rd85104;
	shl.b64 	%rd72774, %rd13149, 2;
	add.s64 	%rd72775, %rd12973, %rd72774;
	ld.u32 	%r13150, [%rd72775];
	setp.ge.s32 	%p10604, %r13150, %r1733;
	@%p10604 bra 	$L__BB1_6529;
	add.s64 	%rd85105, %rd13149, 1;
	not.b64 	%rd72776, %rd85104;
	add.s64 	%rd85104, %rd85103, %rd72776;
$L__BB1_6529:
	setp.ne.s64 	%p10605, %rd85104, 0;
	mov.u64 	%rd85103, %rd85104;
	@%p10605 bra 	$L__BB1_6527;
	cvt.u32.u64 	%r1735, %rd85105;
	mov.b64 	%rd85109, 0;
	mov.u64 	%rd85107, %rd5;
$L__BB1_6531:
	shr.u64 	%rd85108, %rd85107, 1;
	add.s64 	%rd13157, %rd85109, %rd85108;
	shl.b64 	%rd72778, %rd13157, 2;
	add.s64 	%rd72779, %rd12990, %rd72778;
	ld.u32 	%r13151, [%rd72779];
	setp.ge.s32 	%p10606, %r13151, %r1734;
	@%p10606 bra 	$L__BB1_6533;
	add.s64 	%rd85109, %rd13157, 1;
	not.b64 	%rd72780, %rd85108;
	add.s64 	%rd85108, %rd85107, %rd72780;
$L__BB1_6533:
	setp.ne.s64 	%p10607, %rd85108, 0;
	mov.u64 	%rd85107, %rd85108;
	@%p10607 bra 	$L__BB1_6531;
	cvt.u32.u64 	%r1736, %rd85109;
	mov.b64 	%rd85113, 0;
	mov.u64 	%rd85111, %rd5;
$L__BB1_6535:
	shr.u64 	%rd85112, %rd85111, 1;
	add.s64 	%rd13165, %rd85113, %rd85112;
	shl.b64 	%rd72782, %rd13165, 2;
	add.s64 	%rd72783, %rd12990, %rd72782;
	ld.u32 	%r13152, [%rd72783];
	setp.ge.s32 	%p10608, %r13152, %r1735;
	@%p10608 bra 	$L__BB1_6537;
	add.s64 	%rd85113, %rd13165, 1;
	not.b64 	%rd72784, %rd85112;
	add.s64 	%rd85112, %rd85111, %rd72784;
$L__BB1_6537:
	setp.ne.s64 	%p10609, %rd85112, 0;
	mov.u64 	%rd85111, %rd85112;
	@%p10609 bra 	$L__BB1_6535;
	cvt.u32.u64 	%r1737, %rd85113;
	mov.b64 	%rd85117, 0;
	mov.u64 	%rd85115, %rd5;
$L__BB1_6539:
	shr.u64 	%rd85116, %rd85115, 1;
	add.s64 	%rd13173, %rd85117, %rd85116;
	shl.b64 	%rd72786, %rd13173, 2;
	add.s64 	%rd72787, %rd13007, %rd72786;
	ld.u32 	%r13153, [%rd72787];
	setp.ge.s32 	%p10610, %r13153, %r1736;
	@%p10610 bra 	$L__BB1_6541;
	add.s64 	%rd85117, %rd13173, 1;
	not.b64 	%rd72788, %rd85116;
	add.s64 	%rd85116, %rd85115, %rd72788;
$L__BB1_6541:
	setp.ne.s64 	%p10611, %rd85116, 0;
	mov.u64 	%rd85115, %rd85116;
	@%p10611 bra 	$L__BB1_6539;
	cvt.u32.u64 	%r1738, %rd85117;
	mov.b64 	%rd85121, 0;
	mov.u64 	%rd85119, %rd5;
$L__BB1_6543:
	shr.u64 	%rd85120, %rd85119, 1;
	add.s64 	%rd13181, %rd85121, %rd85120;
	shl.b64 	%rd72790, %rd13181, 2;
	add.s64 	%rd72791, %rd13007, %rd72790;
	ld.u32 	%r13154, [%rd72791];
	setp.ge.s32 	%p10612, %r13154, %r1737;
	@%p10612 bra 	$L__BB1_6545;
	add.s64 	%rd85121, %rd13181, 1;
	not.b64 	%rd72792, %rd85120;
	add.s64 	%rd85120, %rd85119, %rd72792;
$L__BB1_6545:
	setp.ne.s64 	%p10613, %rd85120, 0;
	mov.u64 	%rd85119, %rd85120;
	@%p10613 bra 	$L__BB1_6543;
	cvt.u32.u64 	%r1739, %rd85121;
	mov.b64 	%rd85125, 0;
	mov.u64 	%rd85123, %rd5;
$L__BB1_6547:
	shr.u64 	%rd85124, %rd85123, 1;
	add.s64 	%rd13189, %rd85125, %rd85124;
	shl.b64 	%rd72794, %rd13189, 2;
	add.s64 	%rd72795, %rd13024, %rd72794;
	ld.u32 	%r13155, [%rd72795];
	setp.ge.s32 	%p10614, %r13155, %r1738;
	@%p10614 bra 	$L__BB1_6549;
	add.s64 	%rd85125, %rd13189, 1;
	not.b64 	%rd72796, %rd85124;
	add.s64 	%rd85124, %rd85123, %rd72796;
$L__BB1_6549:
	setp.ne.s64 	%p10615, %rd85124, 0;
	mov.u64 	%rd85123, %rd85124;
	@%p10615 bra 	$L__BB1_6547;
	cvt.u32.u64 	%r1740, %rd85125;
	mov.b64 	%rd85129, 0;
	mov.u64 	%rd85127, %rd5;
$L__BB1_6551:
	shr.u64 	%rd85128, %rd85127, 1;
	add.s64 	%rd13197, %rd85129, %rd85128;
	shl.b64 	%rd72798, %rd13197, 2;
	add.s64 	%rd72799, %rd13024, %rd72798;
	ld.u32 	%r13156, [%rd72799];
	setp.ge.s32 	%p10616, %r13156, %r1739;
	@%p10616 bra 	$L__BB1_6553;
	add.s64 	%rd85129, %rd13197, 1;
	not.b64 	%rd72800, %rd85128;
	add.s64 	%rd85128, %rd85127, %rd72800;
$L__BB1_6553:
	setp.ne.s64 	%p10617, %rd85128, 0;
	mov.u64 	%rd85127, %rd85128;
	@%p10617 bra 	$L__BB1_6551;
	cvt.u32.u64 	%r1741, %rd85129;
	mov.b64 	%rd85133, 0;
	mov.u64 	%rd85131, %rd5;
$L__BB1_6555:
	shr.u64 	%rd85132, %rd85131, 1;
	add.s64 	%rd13205, %rd85133, %rd85132;
	shl.b64 	%rd72802, %rd13205, 2;
	add.s64 	%rd72803, %rd13041, %rd72802;
	ld.u32 	%r13157, [%rd72803];
	setp.ge.s32 	%p10618, %r13157, %r1740;
	@%p10618 bra 	$L__BB1_6557;
	add.s64 	%rd85133, %rd13205, 1;
	not.b64 	%rd72804, %rd85132;
	add.s64 	%rd85132, %rd85131, %rd72804;
$L__BB1_6557:
	setp.ne.s64 	%p10619, %rd85132, 0;
	mov.u64 	%rd85131, %rd85132;
	@%p10619 bra 	$L__BB1_6555;
	cvt.u32.u64 	%r1742, %rd85133;
	mov.b64 	%rd85137, 0;
	mov.u64 	%rd85135, %rd5;
$L__BB1_6559:
	shr.u64 	%rd85136, %rd85135, 1;
	add.s64 	%rd13213, %rd85137, %rd85136;
	shl.b64 	%rd72806, %rd13213, 2;
	add.s64 	%rd72807, %rd13041, %rd72806;
	ld.u32 	%r13158, [%rd72807];
	setp.ge.s32 	%p10620, %r13158, %r1741;
	@%p10620 bra 	$L__BB1_6561;
	add.s64 	%rd85137, %rd13213, 1;
	not.b64 	%rd72808, %rd85136;
	add.s64 	%rd85136, %rd85135, %rd72808;
$L__BB1_6561:
	setp.ne.s64 	%p10621, %rd85136, 0;
	mov.u64 	%rd85135, %rd85136;
	@%p10621 bra 	$L__BB1_6559;
	cvt.u32.u64 	%r13159, %rd85137;
	setp.lt.s32 	%p10622, %r1742, %r13159;
	selp.b32 	%r1743, %r1554, %r1576, %p10622;
	selp.b32 	%r1744, %r1576, %r1554, %p10622;
	mov.b64 	%rd85141, 0;
	mov.u64 	%rd85139, %rd5;
$L__BB1_6563:
	shr.u64 	%rd85140, %rd85139, 1;
	add.s64 	%rd13221, %rd85141, %rd85140;
	shl.b64 	%rd72810, %rd13221, 2;
	add.s64 	%rd72811, %rd12888, %rd72810;
	ld.u32 	%r13160, [%rd72811];
	setp.ge.s32 	%p10623, %r13160, %r1597;
	@%p10623 bra 	$L__BB1_6565;
	add.s64 	%rd85141, %rd13221, 1;
	not.b64 	%rd72812, %rd85140;
	add.s64 	%rd85140, %rd85139, %rd72812;
$L__BB1_6565:
	setp.ne.s64 	%p10624, %rd85140, 0;
	mov.u64 	%rd85139, %rd85140;
	@%p10624 bra 	$L__BB1_6563;
	cvt.u32.u64 	%r1745, %rd85141;
	mov.b64 	%rd85145, 0;
	mov.u64 	%rd85143, %rd5;
$L__BB1_6567:
	shr.u64 	%rd85144, %rd85143, 1;
	add.s64 	%rd13229, %rd85145, %rd85144;
	shl.b64 	%rd72814, %rd13229, 2;
	add.s64 	%rd72815, %rd12888, %rd72814;
	ld.u32 	%r13161, [%rd72815];
	setp.ge.s32 	%p10625, %r13161, %r1575;
	@%p10625 bra 	$L__BB1_6569;
	add.s64 	%rd85145, %rd13229, 1;
	not.b64 	%rd72816, %rd85144;
	add.s64 	%rd85144, %rd85143, %rd72816;
$L__BB1_6569:
	setp.ne.s64 	%p10626, %rd85144, 0;
	mov.u64 	%rd85143, %rd85144;
	@%p10626 bra 	$L__BB1_6567;
	cvt.u32.u64 	%r1746, %rd85145;
	mov.b64 	%rd85149, 0;
	mov.u64 	%rd85147, %rd5;
$L__BB1_6571:
	shr.u64 	%rd85148, %rd85147, 1;
	add.s64 	%rd13237, %rd85149, %rd85148;
	shl.b64 	%rd72818, %rd13237, 2;
	add.s64 	%rd72819, %rd12905, %rd72818;
	ld.u32 	%r13162, [%rd72819];
	setp.ge.s32 	%p10627, %r13162, %r1745;
	@%p10627 bra 	$L__BB1_6573;
	add.s64 	%rd85149, %rd13237, 1;
	not.b64 	%rd72820, %rd85148;
	add.s64 	%rd85148, %rd85147, %rd72820;
$L__BB1_6573:
	setp.ne.s64 	%p10628, %rd85148, 0;
	mov.u64 	%rd85147, %rd85148;
	@%p10628 bra 	$L__BB1_6571;
	cvt.u32.u64 	%r1747, %rd85149;
	mov.b64 	%rd85153, 0;
	mov.u64 	%rd85151, %rd5;
$L__BB1_6575:
	shr.u64 	%rd85152, %rd85151, 1;
	add.s64 	%rd13245, %rd85153, %rd85152;
	shl.b64 	%rd72822, %rd13245, 2;
	add.s64 	%rd72823, %rd12905, %rd72822;
	ld.u32 	%r13163, [%rd72823];
	setp.ge.s32 	%p10629, %r13163, %r1746;
	@%p10629 bra 	$L__BB1_6577;
	add.s64 	%rd85153, %rd13245, 1;
	not.b64 	%rd72824, %rd85152;
	add.s64 	%rd85152, %rd85151, %rd72824;
$L__BB1_6577:
	setp.ne.s64 	%p10630, %rd85152, 0;
	mov.u64 	%rd85151, %rd85152;
	@%p10630 bra 	$L__BB1_6575;
	cvt.u32.u64 	%r1748, %rd85153;
	mov.b64 	%rd85157, 0;
	mov.u64 	%rd85155, %rd5;
$L__BB1_6579:
	shr.u64 	%rd85156, %rd85155, 1;
	add.s64 	%rd13253, %rd85157, %rd85156;
	shl.b64 	%rd72826, %rd13253, 2;
	add.s64 	%rd72827, %rd12922, %rd72826;
	ld.u32 	%r13164, [%rd72827];
	setp.ge.s32 	%p10631, %r13164, %r1747;
	@%p10631 bra 	$L__BB1_6581;
	add.s64 	%rd85157, %rd13253, 1;
	not.b64 	%rd72828, %rd85156;
	add.s64 	%rd85156, %rd85155, %rd72828;
$L__BB1_6581:
	setp.ne.s64 	%p10632, %rd85156, 0;
	mov.u64 	%rd85155, %rd85156;
	@%p10632 bra 	$L__BB1_6579;
	cvt.u32.u64 	%r1749, %rd85157;
	mov.b64 	%rd85161, 0;
	mov.u64 	%rd85159, %rd5;
$L__BB1_6583:
	shr.u64 	%rd85160, %rd85159, 1;
	add.s64 	%rd13261, %rd85161, %rd85160;
	shl.b64 	%rd72830, %rd13261, 2;
	add.s64 	%rd72831, %rd12922, %rd72830;
	ld.u32 	%r13165, [%rd72831];
	setp.ge.s32 	%p10633, %r13165, %r1748;
	@%p10633 bra 	$L__BB1_6585;
	add.s64 	%rd85161, %rd13261, 1;
	not.b64 	%rd72832, %rd85160;
	add.s64 	%rd85160, %rd85159, %rd72832;
$L__BB1_6585:
	setp.ne.s64 	%p10634, %rd85160, 0;
	mov.u64 	%rd85159, %rd85160;
	@%p10634 bra 	$L__BB1_6583;
	cvt.u32.u64 	%r1750, %rd85161;
	mov.b64 	%rd85165, 0;
	mov.u64 	%rd85163, %rd5;
$L__BB1_6587:
	shr.u64 	%rd85164, %rd85163, 1;
	add.s64 	%rd13269, %rd85165, %rd85164;
	shl.b64 	%rd72834, %rd13269, 2;
	add.s64 	%rd72835, %rd12939, %rd72834;
	ld.u32 	%r13166, [%rd72835];
	setp.ge.s32 	%p10635, %r13166, %r1749;
	@%p10635 bra 	$L__BB1_6589;
	add.s64 	%rd85165, %rd13269, 1;
	not.b64 	%rd72836, %rd85164;
	add.s64 	%rd85164, %rd85163, %rd72836;
$L__BB1_6589:
	setp.ne.s64 	%p10636, %rd85164, 0;
	mov.u64 	%rd85163, %rd85164;
	@%p10636 bra 	$L__BB1_6587;
	cvt.u32.u64 	%r1751, %rd85165;
	mov.b64 	%rd85169, 0;
	mov.u64 	%rd85167, %rd5;
$L__BB1_6591:
	shr.u64 	%rd85168, %rd85167, 1;
	add.s64 	%rd13277, %rd85169, %rd85168;
	shl.b64 	%rd72838, %rd13277, 2;
	add.s64 	%rd72839, %rd12939, %rd72838;
	ld.u32 	%r13167, [%rd72839];
	setp.ge.s32 	%p10637, %r13167, %r1750;
	@%p10637 bra 	$L__BB1_6593;
	add.s64 	%rd85169, %rd13277, 1;
	not.b64 	%rd72840, %rd85168;
	add.s64 	%rd85168, %rd85167, %rd72840;
$L__BB1_6593:
	setp.ne.s64 	%p10638, %rd85168, 0;
	mov.u64 	%rd85167, %rd85168;
	@%p10638 bra 	$L__BB1_6591;
	cvt.u32.u64 	%r1752, %rd85169;
	mov.b64 	%rd85173, 0;
	mov.u64 	%rd85171, %rd5;
$L__BB1_6595:
	shr.u64 	%rd85172, %rd85171, 1;
	add.s64 	%rd13285, %rd85173, %rd85172;
	shl.b64 	%rd72842, %rd13285, 2;
	add.s64 	%rd72843, %rd12956, %rd72842;
	ld.u32 	%r13168, [%rd72843];
	setp.ge.s32 	%p10639, %r13168, %r1751;
	@%p10639 bra 	$L__BB1_6597;
	add.s64 	%rd85173, %rd13285, 1;
	not.b64 	%rd72844, %rd85172;
	add.s64 	%rd85172, %rd85171, %rd72844;
$L__BB1_6597:
	setp.ne.s64 	%p10640, %rd85172, 0;
	mov.u64 	%rd85171, %rd85172;
	@%p10640 bra 	$L__BB1_6595;
	cvt.u32.u64 	%r1753, %rd85173;
	mov.b64 	%rd85177, 0;
	mov.u64 	%rd85175, %rd5;
$L__BB1_6599:
	shr.u64 	%rd85176, %rd85175, 1;
	add.s64 	%rd13293, %rd85177, %rd85176;
	shl.b64 	%rd72846, %rd13293, 2;
	add.s64 	%rd72847, %rd12956, %rd72846;
	ld.u32 	%r13169, [%rd72847];
	setp.ge.s32 	%p10641, %r13169, %r1752;
	@%p10641 bra 	$L__BB1_6601;
	add.s64 	%rd85177, %rd13293, 1;
	not.b64 	%rd72848, %rd85176;
	add.s64 	%rd85176, %rd85175, %rd72848;
$L__BB1_6601:
	setp.ne.s64 	%p10642, %rd85176, 0;
	mov.u64 	%rd85175, %rd85176;
	@%p10642 bra 	$L__BB1_6599;
	cvt.u32.u64 	%r1754, %rd85177;
	mov.b64 	%rd85181, 0;
	mov.u64 	%rd85179, %rd5;
$L__BB1_6603:
	shr.u64 	%rd85180, %rd85179, 1;
	add.s64 	%rd13301, %rd85181, %rd85180;
	shl.b64 	%rd72850, %rd13301, 2;
	add.s64 	%rd72851, %rd12973, %rd72850;
	ld.u32 	%r13170, [%rd72851];
	setp.ge.s32 	%p10643, %r13170, %r1753;
	@%p10643 bra 	$L__BB1_6605;
	add.s64 	%rd85181, %rd13301, 1;
	not.b64 	%rd72852, %rd85180;
	add.s64 	%rd85180, %rd85179, %rd72852;
$L__BB1_6605:
	setp.ne.s64 	%p10644, %rd85180, 0;
	mov.u64 	%rd85179, %rd85180;
	@%p10644 bra 	$L__BB1_6603;
	cvt.u32.u64 	%r1755, %rd85181;
	mov.b64 	%rd85185, 0;
	mov.u64 	%rd85183, %rd5;
$L__BB1_6607:
	shr.u64 	%rd85184, %rd85183, 1;
	add.s64 	%rd13309, %rd85185, %rd85184;
	shl.b64 	%rd72854, %rd13309, 2;
	add.s64 	%rd72855, %rd12973, %rd72854;
	ld.u32 	%r13171, [%rd72855];
	setp.ge.s32 	%p10645, %r13171, %r1754;
	@%p10645 bra 	$L__BB1_6609;
	add.s64 	%rd85185, %rd13309, 1;
	not.b64 	%rd72856, %rd85184;
	add.s64 	%rd85184, %rd85183, %rd72856;
$L__BB1_6609:
	setp.ne.s64 	%p10646, %rd85184, 0;
	mov.u64 	%rd85183, %rd85184;
	@%p10646 bra 	$L__BB1_6607;
	cvt.u32.u64 	%r1756, %rd85185;
	mov.b64 	%rd85189, 0;
	mov.u64 	%rd85187, %rd5;
$L__BB1_6611:
	shr.u64 	%rd85188, %rd85187, 1;
	add.s64 	%rd13317, %rd85189, %rd85188;
	shl.b64 	%rd72858, %rd13317, 2;
	add.s64 	%rd72859, %rd12990, %rd72858;
	ld.u32 	%r13172, [%rd72859];
	setp.ge.s32 	%p10647, %r13172, %r1755;
	@%p10647 bra 	$L__BB1_6613;
	add.s64 	%rd85189, %rd13317, 1;
	not.b64 	%rd72860, %rd85188;
	add.s64 	%rd85188, %rd85187, %rd72860;
$L__BB1_6613:
	setp.ne.s64 	%p10648, %rd85188, 0;
	mov.u64 	%rd85187, %rd85188;
	@%p10648 bra 	$L__BB1_6611;
	cvt.u32.u64 	%r1757, %rd85189;
	mov.b64 	%rd85193, 0;
	mov.u64 	%rd85191, %rd5;
$L__BB1_6615:
	shr.u64 	%rd85192, %rd85191, 1;
	add.s64 	%rd13325, %rd85193, %rd85192;
	shl.b64 	%rd72862, %rd13325, 2;
	add.s64 	%rd72863, %rd12990, %rd72862;
	ld.u32 	%r13173, [%rd72863];
	setp.ge.s32 	%p10649, %r13173, %r1756;
	@%p10649 bra 	$L__BB1_6617;
	add.s64 	%rd85193, %rd13325, 1;
	not.b64 	%rd72864, %rd85192;
	add.s64 	%rd85192, %rd85191, %rd72864;
$L__BB1_6617:
	setp.ne.s64 	%p10650, %rd85192, 0;
	mov.u64 	%rd85191, %rd85192;
	@%p10650 bra 	$L__BB1_6615;
	cvt.u32.u64 	%r1758, %rd85193;
	mov.b64 	%rd85197, 0;
	mov.u64 	%rd85195, %rd5;
$L__BB1_6619:
	shr.u64 	%rd85196, %rd85195, 1;
	add.s64 	%rd13333, %rd85197, %rd85196;
	shl.b64 	%rd72866, %rd13333, 2;
	add.s64 	%rd72867, %rd13007, %rd72866;
	ld.u32 	%r13174, [%rd72867];
	setp.ge.s32 	%p10651, %r13174, %r1757;
	@%p10651 bra 	$L__BB1_6621;
	add.s64 	%rd85197, %rd13333, 1;
	not.b64 	%rd72868, %rd85196;
	add.s64 	%rd85196, %rd85195, %rd72868;
$L__BB1_6621:
	setp.ne.s64 	%p10652, %rd85196, 0;
	mov.u64 	%rd85195, %rd85196;
	@%p10652 bra 	$L__BB1_6619;
	cvt.u32.u64 	%r1759, %rd85197;
	mov.b64 	%rd85201, 0;
	mov.u64 	%rd85199, %rd5;
$L__BB1_6623:
	shr.u64 	%rd85200, %rd85199, 1;
	add.s64 	%rd13341, %rd85201, %rd85200;
	shl.b64 	%rd72870, %rd13341, 2;
	add.s64 	%rd72871, %rd13007, %rd72870;
	ld.u32 	%r13175, [%rd72871];
	setp.ge.s32 	%p10653, %r13175, %r1758;
	@%p10653 bra 	$L__BB1_6625;
	add.s64 	%rd85201, %rd13341, 1;
	not.b64 	%rd72872, %rd85200;
	add.s64 	%rd85200, %rd85199, %rd72872;
$L__BB1_6625:
	setp.ne.s64 	%p10654, %rd85200, 0;
	mov.u64 	%rd85199, %rd85200;
	@%p10654 bra 	$L__BB1_6623;
	cvt.u32.u64 	%r1760, %rd85201;
	mov.b64 	%rd85205, 0;
	mov.u64 	%rd85203, %rd5;
$L__BB1_6627:
	shr.u64 	%rd85204, %rd85203, 1;
	add.s64 	%rd13349, %rd85205, %rd85204;
	shl.b64 	%rd72874, %rd13349, 2;
	add.s64 	%rd72875, %rd13024, %rd72874;
	ld.u32 	%r13176, [%rd72875];
	setp.ge.s32 	%p10655, %r13176, %r1759;
	@%p10655 bra 	$L__BB1_6629;
	add.s64 	%rd85205, %rd13349, 1;
	not.b64 	%rd72876, %rd85204;
	add.s64 	%rd85204, %rd85203, %rd72876;
$L__BB1_6629:
	setp.ne.s64 	%p10656, %rd85204, 0;
	mov.u64 	%rd85203, %rd85204;
	@%p10656 bra 	$L__BB1_6627;
	cvt.u32.u64 	%r1761, %rd85205;
	mov.b64 	%rd85209, 0;
	mov.u64 	%rd85207, %rd5;
$L__BB1_6631:
	shr.u64 	%rd85208, %rd85207, 1;
	add.s64 	%rd13357, %rd85209, %rd85208;
	shl.b64 	%rd72878, %rd13357, 2;
	add.s64 	%rd72879, %rd13024, %rd72878;
	ld.u32 	%r13177, [%rd72879];
	setp.ge.s32 	%p10657, %r13177, %r1760;
	@%p10657 bra 	$L__BB1_6633;
	add.s64 	%rd85209, %rd13357, 1;
	not.b64 	%rd72880, %rd85208;
	add.s64 	%rd85208, %rd85207, %rd72880;
$L__BB1_6633:
	setp.ne.s64 	%p10658, %rd85208, 0;
	mov.u64 	%rd85207, %rd85208;
	@%p10658 bra 	$L__BB1_6631;
	cvt.u32.u64 	%r1762, %rd85209;
	mov.b64 	%rd85213, 0;
	mov.u64 	%rd85211, %rd5;
$L__BB1_6635:
	shr.u64 	%rd85212, %rd85211, 1;
	add.s64 	%rd13365, %rd85213, %rd85212;
	shl.b64 	%rd72882, %rd13365, 2;
	add.s64 	%rd72883, %rd13041, %rd72882;
	ld.u32 	%r13178, [%rd72883];
	setp.ge.s32 	%p10659, %r13178, %r1761;
	@%p10659 bra 	$L__BB1_6637;
	add.s64 	%rd85213, %rd13365, 1;
	not.b64 	%rd72884, %rd85212;
	add.s64 	%rd85212, %rd85211, %rd72884;
$L__BB1_6637:
	setp.ne.s64 	%p10660, %rd85212, 0;
	mov.u64 	%rd85211, %rd85212;
	@%p10660 bra 	$L__BB1_6635;
	cvt.u32.u64 	%r1763, %rd85213;
	mov.b64 	%rd85217, 0;
	mov.u64 	%rd85215, %rd5;
$L__BB1_6639:
	shr.u64 	%rd85216, %rd85215, 1;
	add.s64 	%rd13373, %rd85217, %rd85216;
	shl.b64 	%rd72886, %rd13373, 2;
	add.s64 	%rd72887, %rd13041, %rd72886;
	ld.u32 	%r13179, [%rd72887];
	setp.ge.s32 	%p10661, %r13179, %r1762;
	@%p10661 bra 	$L__BB1_6641;
	add.s64 	%rd85217, %rd13373, 1;
	not.b64 	%rd72888, %rd85216;
	add.s64 	%rd85216, %rd85215, %rd72888;
$L__BB1_6641:
	setp.ne.s64 	%p10662, %rd85216, 0;
	mov.u64 	%rd85215, %rd85216;
	@%p10662 bra 	$L__BB1_6639;
	cvt.u32.u64 	%r13180, %rd85217;
	setp.lt.s32 	%p10663, %r1763, %r13180;
	selp.b32 	%r1764, %r1575, %r1597, %p10663;
	selp.b32 	%r1765, %r1597, %r1575, %p10663;
	mov.b64 	%rd85221, 0;
	mov.u64 	%rd85219, %rd5;
$L__BB1_6643:
	shr.u64 	%rd85220, %rd85219, 1;
	add.s64 	%rd13381, %rd85221, %rd85220;
	shl.b64 	%rd72890, %rd13381, 2;
	add.s64 	%rd72891, %rd12888, %rd72890;
	ld.u32 	%r13181, [%rd72891];
	setp.ge.s32 	%p10664, %r13181, %r1618;
	@%p10664 bra 	$L__BB1_6645;
	add.s64 	%rd85221, %rd13381, 1;
	not.b64 	%rd72892, %rd85220;
	add.s64 	%rd85220, %rd85219, %rd72892;
$L__BB1_6645:
	setp.ne.s64 	%p10665, %rd85220, 0;
	mov.u64 	%rd85219, %rd85220;
	@%p10665 bra 	$L__BB1_6643;
	cvt.u32.u64 	%r1766, %rd85221;
	mov.b64 	%rd85225, 0;
	mov.u64 	%rd85223, %rd5;
$L__BB1_6647:
	shr.u64 	%rd85224, %rd85223, 1;
	add.s64 	%rd13389, %rd85225, %rd85224;
	shl.b64 	%rd72894, %rd13389, 2;
	add.s64 	%rd72895, %rd12888, %rd72894;
	ld.u32 	%r13182, [%rd72895];
	setp.ge.s32 	%p10666, %r13182, %r1596;
	@%p10666 bra 	$L__BB1_6649;
	add.s64 	%rd85225, %rd13389, 1;
	not.b64 	%rd72896, %rd85224;
	add.s64 	%rd85224, %rd85223, %rd72896;
$L__BB1_6649:
	setp.ne.s64 	%p10667, %rd85224, 0;
	mov.u64 	%rd85223, %rd85224;
	@%p10667 bra 	$L__BB1_6647;
	cvt.u32.u64 	%r1767, %rd85225;
	mov.b64 	%rd85229, 0;
	mov.u64 	%rd85227, %rd5;
$L__BB1_6651:
	shr.u64 	%rd85228, %rd85227, 1;
	add.s64 	%rd13397, %rd85229, %rd85228;
	shl.b64 	%rd72898, %rd13397, 2;
	add.s64 	%rd72899, %rd12905, %rd72898;
	ld.u32 	%r13183, [%rd72899];
	setp.ge.s32 	%p10668, %r13183, %r1766;
	@%p10668 bra 	$L__BB1_6653;
	add.s64 	%rd85229, %rd13397, 1;
	not.b64 	%rd72900, %rd85228;
	add.s64 	%rd85228, %rd85227, %rd72900;
$L__BB1_6653:
	setp.ne.s64 	%p10669, %rd85228, 0;
	mov.u64 	%rd85227, %rd85228;
	@%p10669 bra 	$L__BB1_6651;
	cvt.u32.u64 	%r1768, %rd85229;
	mov.b64 	%rd85233, 0;
	mov.u64 	%rd85231, %rd5;
$L__BB1_6655:
	shr.u64 	%rd85232, %rd85231, 1;
	add.s64 	%rd13405, %rd85233, %rd85232;
	shl.b64 	%rd72902, %rd13405, 2;
	add.s64 	%rd72903, %rd12905, %rd72902;
	ld.u32 	%r13184, [%rd72903];
	setp.ge.s32 	%p10670, %r13184, %r1767;
	@%p10670 bra 	$L__BB1_6657;
	add.s64 	%rd85233, %rd13405, 1;
	not.b64 	%rd72904, %rd85232;
	add.s64 	%rd85232, %rd85231, %rd72904;
$L__BB1_6657:
	setp.ne.s64 	%p10671, %rd85232, 0;
	mov.u64 	%rd85231, %rd85232;
	@%p10671 bra 	$L__BB1_6655;
	cvt.u32.u64 	%r1769, %rd85233;
	mov.b64 	%rd85237, 0;
	mov.u64 	%rd85235, %rd5;
$L__BB1_6659:
	shr.u64 	%rd85236, %rd85235, 1;
	add.s64 	%rd13413, %rd85237, %rd85236;
	shl.b64 	%rd72906, %rd13413, 2;
	add.s64 	%rd72907, %rd12922, %rd72906;
	ld.u32 	%r13185, [%rd72907];
	setp.ge.s32 	%p10672, %r13185, %r1768;
	@%p10672 bra 	$L__BB1_6661;
	add.s64 	%rd85237, %rd13413, 1;
	not.b64 	%rd72908, %rd85236;
	add.s64 	%rd85236, %rd85235, %rd72908;
$L__BB1_6661:
	setp.ne.s64 	%p10673, %rd85236, 0;
	mov.u64 	%rd85235, %rd85236;
	@%p10673 bra 	$L__BB1_6659;
	cvt.u32.u64 	%r1770, %rd85237;
	mov.b64 	%rd85241, 0;
	mov.u64 	%rd85239, %rd5;
$L__BB1_6663:
	shr.u64 	%rd85240, %rd85239, 1;
	add.s64 	%rd13421, %rd85241, %rd85240;
	shl.b64 	%rd72910, %rd13421, 2;
	add.s64 	%rd72911, %rd12922, %rd72910;
	ld.u32 	%r13186, [%rd72911];
	setp.ge.s32 	%p10674, %r13186, %r1769;
	@%p10674 bra 	$L__BB1_6665;
	add.s64 	%rd85241, %rd13421, 1;
	not.b64 	%rd72912, %rd85240;
	add.s64 	%rd85240, %rd85239, %rd72912;
$L__BB1_6665:
	setp.ne.s64 	%p10675, %rd85240, 0;
	mov.u64 	%rd85239, %rd85240;
	@%p10675 bra 	$L__BB1_6663;
	cvt.u32.u64 	%r1771, %rd85241;
	mov.b64 	%rd85245, 0;
	mov.u64 	%rd85243, %rd5;
$L__BB1_6667:
	shr.u64 	%rd85244, %rd85243, 1;
	add.s64 	%rd13429, %rd85245, %rd85244;
	shl.b64 	%rd72914, %rd13429, 2;
	add.s64 	%rd72915, %rd12939, %rd72914;
	ld.u32 	%r13187, [%rd72915];
	setp.ge.s32 	%p10676, %r13187, %r1770;
	@%p10676 bra 	$L__BB1_6669;
	add.s64 	%rd85245, %rd13429, 1;
	not.b64 	%rd72916, %rd85244;
	add.s64 	%rd85244, %rd85243, %rd72916;
$L__BB1_6669:
	setp.ne.s64 	%p10677, %rd85244, 0;
	mov.u64 	%rd85243, %rd85244;
	@%p10677 bra 	$L__BB1_6667;
	cvt.u32.u64 	%r1772, %rd85245;
	mov.b64 	%rd85249, 0;
	mov.u64 	%rd85247, %rd5;
$L__BB1_6671:
	shr.u64 	%rd85248, %rd85247, 1;
	add.s64 	%rd13437, %rd85249, %rd85248;
	shl.b64 	%rd72918, %rd13437, 2;
	add.s64 	%rd72919, %rd12939, %rd72918;
	ld.u32 	%r13188, [%rd72919];
	setp.ge.s32 	%p10678, %r13188, %r1771;
	@%p10678 bra 	$L__BB1_6673;
	add.s64 	%rd85249, %rd13437, 1;
	not.b64 	%rd72920, %rd85248;
	add.s64 	%rd85248, %rd85247, %rd72920;
$L__BB1_6673:
	setp.ne.s64 	%p10679, %rd85248, 0;
	mov.u64 	%rd85247, %rd85248;
	@%p10679 bra 	$L__BB1_6671;
	cvt.u32.u64 	%r1773, %rd85249;
	mov.b64 	%rd85253, 0;
	mov.u64 	%rd85251, %rd5;
$L__BB1_6675:
	shr.u64 	%rd85252, %rd85251, 1;
	add.s64 	%rd13445, %rd85253, %rd85252;
	shl.b64 	%rd72922, %rd13445, 2;
	add.s64 	%rd72923, %rd12956, %rd72922;
	ld.u32 	%r13189, [%rd72923];
	setp.ge.s32 	%p10680, %r13189, %r1772;
	@%p10680 bra 	$L__BB1_6677;
	add.s64 	%rd85253, %rd13445, 1;
	not.b64 	%rd72924, %rd85252;
	add.s64 	%rd85252, %rd85251, %rd72924;
$L__BB1_6677:
	setp.ne.s64 	%p10681, %rd85252, 0;
	mov.u64 	%rd85251, %rd85252;
	@%p10681 bra 	$L__BB1_6675;
	cvt.u32.u64 	%r1774, %rd85253;
	mov.b64 	%rd85257, 0;
	mov.u64 	%rd85255, %rd5;
$L__BB1_6679:
	shr.u64 	%rd85256, %rd85255, 1;
	add.s64 	%rd13453, %rd85257, %rd85256;
	shl.b64 	%rd72926, %rd13453, 2;
	add.s64 	%rd72927, %rd12956, %rd72926;
	ld.u32 	%r13190, [%rd72927];
	setp.ge.s32 	%p10682, %r13190, %r1773;
	@%p10682 bra 	$L__BB1_6681;
	add.s64 	%rd85257, %rd13453, 1;
	not.b64 	%rd72928, %rd85256;
	add.s64 	%rd85256, %rd85255, %rd72928;
$L__BB1_6681:
	setp.ne.s64 	%p10683, %rd85256, 0;
	mov.u64 	%rd85255, %rd85256;
	@%p10683 bra 	$L__BB1_6679;
	cvt.u32.u64 	%r1775, %rd85257;
	mov.b64 	%rd85261, 0;
	mov.u64 	%rd85259, %rd5;
$L__BB1_6683:
	shr.u64 	%rd85260, %rd85259, 1;
	add.s64 	%rd13461, %rd85261, %rd85260;
	shl.b64 	%rd72930, %rd13461, 2;
	add.s64 	%rd72931, %rd12973, %rd72930;
	ld.u32 	%r13191, [%rd72931];
	setp.ge.s32 	%p10684, %r13191, %r1774;
	@%p10684 bra 	$L__BB1_6685;
	add.s64 	%rd85261, %rd13461, 1;
	not.b64 	%rd72932, %rd85260;
	add.s64 	%rd85260, %rd85259, %rd72932;
$L__BB1_6685:
	setp.ne.s64 	%p10685, %rd85260, 0;
	mov.u64 	%rd85259, %rd85260;
	@%p10685 bra 	$L__BB1_6683;
	cvt.u32.u64 	%r1776, %rd85261;
	mov.b64 	%rd85265, 0;
	mov.u64 	%rd85263, %rd5;
$L__BB1_6687:
	shr.u64 	%rd85264, %rd85263, 1;
	add.s64 	%rd13469, %rd85265, %rd85264;
	shl.b64 	%rd72934, %rd13469, 2;
	add.s64 	%rd72935, %rd12973, %rd72934;
	ld.u32 	%r13192, [%rd72935];
	setp.ge.s32 	%p10686, %r13192, %r1775;
	@%p10686 bra 	$L__BB1_6689;
	add.s64 	%rd85265, %rd13469, 1;
	not.b64 	%rd72936, %rd85264;
	add.s64 	%rd85264, %rd85263, %rd72936;
$L__BB1_6689:
	setp.ne.s64 	%p10687, %rd85264, 0;
	mov.u64 	%rd85263, %rd85264;
	@%p10687 bra 	$L__BB1_6687;
	cvt.u32.u64 	%r1777, %rd85265;
	mov.b64 	%rd85269, 0;
	mov.u64 	%rd85267, %rd5;
$L__BB1_6691:
	shr.u64 	%rd85268, %rd85267, 1;
	add.s64 	%rd13477, %rd85269, %rd85268;
	shl.b64 	%rd72938, %rd13477, 2;
	add.s64 	%rd72939, %rd12990, %rd72938;
	ld.u32 	%r13193, [%rd72939];
	setp.ge.s32 	%p10688, %r13193, %r1776;
	@%p10688 bra 	$L__BB1_6693;
	add.s64 	%rd85269, %rd13477, 1;
	not.b64 	%rd72940, %rd85268;
	add.s64 	%rd85268, %rd85267, %rd72940;
$L__BB1_6693:
	setp.ne.s64 	%p10689, %rd85268, 0;
	mov.u64 	%rd85267, %rd85268;
	@%p10689 bra 	$L__BB1_6691;
	cvt.u32.u64 	%r1778, %rd85269;
	mov.b64 	%rd85273, 0;
	mov.u64 	%rd85271, %rd5;
$L__BB1_6695:
	shr.u64 	%rd85272, %rd85271, 1;
	add.s64 	%rd13485, %rd85273, %rd85272;
	shl.b64 	%rd72942, %rd13485, 2;
	add.s64 	%rd72943, %rd12990, %rd72942;
	ld.u32 	%r13194, [%rd72943];
	setp.ge.s32 	%p10690, %r13194, %r1777;
	@%p10690 bra 	$L__BB1_6697;
	add.s64 	%rd85273, %rd13485, 1;
	not.b64 	%rd72944, %rd85272;
	add.s64 	%rd85272, %rd85271, %rd72944;
$L__BB1_6697:
	setp.ne.s64 	%p10691, %rd85272, 0;
	mov.u64 	%rd85271, %rd85272;
	@%p10691 bra 	$L__BB1_6695;
	cvt.u32.u64 	%r1779, %rd85273;
	mov.b64 	%rd85277, 0;
	mov.u64 	%rd85275, %rd5;
$L__BB1_6699:
	shr.u64 	%rd85276, %rd85275, 1;
	add.s64 	%rd13493, %rd85277, %rd85276;
	shl.b64 	%rd72946, %rd13493, 2;
	add.s64 	%rd72947, %rd13007, %rd72946;
	ld.u32 	%r13195, [%rd72947];
	setp.ge.s32 	%p10692, %r13195, %r1778;
	@%p10692 bra 	$L__BB1_6701;
	add.s64 	%rd85277, %rd13493, 1;
	not.b64 	%rd72948, %rd85276;
	add.s64 	%rd85276, %rd85275, %rd72948;
$L__BB1_6701:
	setp.ne.s64 	%p10693, %rd85276, 0;
	mov.u64 	%rd85275, %rd85276;
	@%p10693 bra 	$L__BB1_6699;
	cvt.u32.u64 	%r1780, %rd85277;
	mov.b64 	%rd85281, 0;
	mov.u64 	%rd85279, %rd5;
$L__BB1_6703:
	shr.u64 	%rd85280, %rd85279, 1;
	add.s64 	%rd13501, %rd85281, %rd85280;
	shl.b64 	%rd72950, %rd13501, 2;
	add.s64 	%rd72951, %rd13007, %rd72950;
	ld.u32 	%r13196, [%rd72951];
	setp.ge.s32 	%p10694, %r13196, %r1779;
	@%p10694 bra 	$L__BB1_6705;
	add.s64 	%rd85281, %rd13501, 1;
	not.b64 	%rd72952, %rd85280;
	add.s64 	%rd85280, %rd85279, %rd72952;
$L__BB1_6705:
	setp.ne.s64 	%p10695, %rd85280, 0;
	mov.u64 	%rd85279, %rd85280;
	@%p10695 bra 	$L__BB1_6703;
	cvt.u32.u64 	%r1781, %rd85281;
	mov.b64 	%rd85285, 0;
	mov.u64 	%rd85283, %rd5;
$L__BB1_6707:
	shr.u64 	%rd85284, %rd85283, 1;
	add.s64 	%rd13509, %rd85285, %rd85284;
	shl.b64 	%rd72954, %rd13509, 2;
	add.s64 	%rd72955, %rd13024, %rd72954;
	ld.u32 	%r13197, [%rd72955];
	setp.ge.s32 	%p10696, %r13197, %r1780;
	@%p10696 bra 	$L__BB1_6709;
	add.s64 	%rd85285, %rd13509, 1;
	not.b64 	%rd72956, %rd85284;
	add.s64 	%rd85284, %rd85283, %rd72956;
$L__BB1_6709:
	setp.ne.s64 	%p10697, %rd85284, 0;
	mov.u64 	%rd85283, %rd85284;
	@%p10697 bra 	$L__BB1_6707;
	cvt.u32.u64 	%r1782, %rd85285;
	mov.b64 	%rd85289, 0;
	mov.u64 	%rd85287, %rd5;
$L__BB1_6711:
	shr.u64 	%rd85288, %rd85287, 1;
	add.s64 	%rd13517, %rd85289, %rd85288;
	shl.b64 	%rd72958, %rd13517, 2;
	add.s64 	%rd72959, %rd13024, %rd72958;
	ld.u32 	%r13198, [%rd72959];
	setp.ge.s32 	%p10698, %r13198, %r1781;
	@%p10698 bra 	$L__BB1_6713;
	add.s64 	%rd85289, %rd13517, 1;
	not.b64 	%rd72960, %rd85288;
	add.s64 	%rd85288, %rd85287, %rd72960;
$L__BB1_6713:
	setp.ne.s64 	%p10699, %rd85288, 0;
	mov.u64 	%rd85287, %rd85288;
	@%p10699 bra 	$L__BB1_6711;
	cvt.u32.u64 	%r1783, %rd85289;
	mov.b64 	%rd85293, 0;
	mov.u64 	%rd85291, %rd5;
$L__BB1_6715:
	shr.u64 	%rd85292, %rd85291, 1;
	add.s64 	%rd13525, %rd85293, %rd85292;
	shl.b64 	%rd72962, %rd13525, 2;
	add.s64 	%rd72963, %rd13041, %rd72962;
	ld.u32 	%r13199, [%rd72963];
	setp.ge.s32 	%p10700, %r13199, %r1782;
	@%p10700 bra 	$L__BB1_6717;
	add.s64 	%rd85293, %rd13525, 1;
	not.b64 	%rd72964, %rd85292;
	add.s64 	%rd85292, %rd85291, %rd72964;
$L__BB1_6717:
	setp.ne.s64 	%p10701, %rd85292, 0;
	mov.u64 	%rd85291, %rd85292;
	@%p10701 bra 	$L__BB1_6715;
	cvt.u32.u64 	%r1784, %rd85293;
	mov.b64 	%rd85297, 0;
	mov.u64 	%rd85295, %rd5;
$L__BB1_6719:
	shr.u64 	%rd85296, %rd85295, 1;
	add.s64 	%rd13533, %rd85297, %rd85296;
	shl.b64 	%rd72966, %rd13533, 2;
	add.s64 	%rd72967, %rd13041, %rd72966;
	ld.u32 	%r13200, [%rd72967];
	setp.ge.s32 	%p10702, %r13200, %r1783;
	@%p10702 bra 	$L__BB1_6721;
	add.s64 	%rd85297, %rd13533, 1;
	not.b64 	%rd72968, %rd85296;
	add.s64 	%rd85296, %rd85295, %rd72968;
$L__BB1_6721:
	setp.ne.s64 	%p10703, %rd85296, 0;
	mov.u64 	%rd85295, %rd85296;
	@%p10703 bra 	$L__BB1_6719;
	cvt.u32.u64 	%r13201, %rd85297;
	setp.lt.s32 	%p10704, %r1784, %r13201;
	selp.b32 	%r1785, %r1596, %r1618, %p10704;
	selp.b32 	%r1786, %r1618, %r1596, %p10704;
	mov.b64 	%rd85301, 0;
	mov.u64 	%rd85299, %rd5;
$L__BB1_6723:
	shr.u64 	%rd85300, %rd85299, 1;
	add.s64 	%rd13541, %rd85301, %rd85300;
	shl.b64 	%rd72970, %rd13541, 2;
	add.s64 	%rd72971, %rd12888, %rd72970;
	ld.u32 	%r13202, [%rd72971];
	setp.ge.s32 	%p10705, %r13202, %r1639;
	@%p10705 bra 	$L__BB1_6725;
	add.s64 	%rd85301, %rd13541, 1;
	not.b64 	%rd72972, %rd85300;
	add.s64 	%rd85300, %rd85299, %rd72972;
$L__BB1_6725:
	setp.ne.s64 	%p10706, %rd85300, 0;
	mov.u64 	%rd85299, %rd85300;
	@%p10706 bra 	$L__BB1_6723;
	cvt.u32.u64 	%r1787, %rd85301;
	mov.b64 	%rd85305, 0;
	mov.u64 	%rd85303, %rd5;
$L__BB1_6727:
	shr.u64 	%rd85304, %rd85303, 1;
	add.s64 	%rd13549, %rd85305, %rd85304;
	shl.b64 	%rd72974, %rd13549, 2;
	add.s64 	%rd72975, %rd12888, %rd72974;
	ld.u32 	%r13203, [%rd72975];
	setp.ge.s32 	%p10707, %r13203, %r1617;
	@%p10707 bra 	$L__BB1_6729;
	add.s64 	%rd85305, %rd13549, 1;
	not.b64 	%rd72976, %rd85304;
	add.s64 	%rd85304, %rd85303, %rd72976;
$L__BB1_6729:
	setp.ne.s64 	%p10708, %rd85304, 0;
	mov.u64 	%rd85303, %rd85304;
	@%p10708 bra 	$L__BB1_6727;
	cvt.u32.u64 	%r1788, %rd85305;
	mov.b64 	%rd85309, 0;
	mov.u64 	%rd85307, %rd5;
$L__BB1_6731:
	shr.u64 	%rd85308, %rd85307, 1;
	add.s64 	%rd13557, %rd85309, %rd85308;
	shl.b64 	%rd72978, %rd13557, 2;
	add.s64 	%rd72979, %rd12905, %rd72978;
	ld.u32 	%r13204, [%rd72979];
	setp.ge.s32 	%p10709, %r13204, %r1787;
	@%p10709 bra 	$L__BB1_6733;
	add.s64 	%rd85309, %rd13557, 1;
	not.b64 	%rd72980, %rd85308;
	add.s64 	%rd85308, %rd85307, %rd72980;
$L__BB1_6733:
	setp.ne.s64 	%p10710, %rd85308, 0;
	mov.u64 	%rd85307, %rd85308;
	@%p10710 bra 	$L__BB1_6731;
	cvt.u32.u64 	%r1789, %rd85309;
	mov.b64 	%rd85313, 0;
	mov.u64 	%rd85311, %rd5;
$L__BB1_6735:
	shr.u64 	%rd85312, %rd85311, 1;
	add.s64 	%rd13565, %rd85313, %rd85312;
	shl.b64 	%rd72982, %rd13565, 2;
	add.s64 	%rd72983, %rd12905, %rd72982;
	ld.u32 	%r13205, [%rd72983];
	setp.ge.s32 	%p10711, %r13205, %r1788;
	@%p10711 bra 	$L__BB1_6737;
	add.s64 	%rd85313, %rd13565, 1;
	not.b64 	%rd72984, %rd85312;
	add.s64 	%rd85312, %rd85311, %rd72984;
$L__BB1_6737:
	setp.ne.s64 	%p10712, %rd85312, 0;
	mov.u64 	%rd85311, %rd85312;
	@%p10712 bra 	$L__BB1_6735;
	cvt.u32.u64 	%r1790, %rd85313;
	mov.b64 	%rd85317, 0;
	mov.u64 	%rd85315, %rd5;
$L__BB1_6739:
	shr.u64 	%rd85316, %rd85315, 1;
	add.s64 	%rd13573, %rd85317, %rd85316;
	shl.b64 	%rd72986, %rd13573, 2;
	add.s64 	%rd72987, %rd12922, %rd72986;
	ld.u32 	%r13206, [%rd72987];
	setp.ge.s32 	%p10713, %r13206, %r1789;
	@%p10713 bra 	$L__BB1_6741;
	add.s64 	%rd85317, %rd13573, 1;
	not.b64 	%rd72988, %rd85316;
	add.s64 	%rd85316, %rd85315, %rd72988;
$L__BB1_6741:
	setp.ne.s64 	%p10714, %rd85316, 0;
	mov.u64 	%rd85315, %rd85316;
	@%p10714 bra 	$L__BB1_6739;
	cvt.u32.u64 	%r1791, %rd85317;
	mov.b64 	%rd85321, 0;
	mov.u64 	%rd85319, %rd5;
$L__BB1_6743:
	shr.u64 	%rd85320, %rd85319, 1;
	add.s64 	%rd13581, %rd85321, %rd85320;
	shl.b64 	%rd72990, %rd13581, 2;
	add.s64 	%rd72991, %rd12922, %rd72990;
	ld.u32 	%r13207, [%rd72991];
	setp.ge.s32 	%p10715, %r13207, %r1790;
	@%p10715 bra 	$L__BB1_6745;
	add.s64 	%rd85321, %rd13581, 1;
	not.b64 	%rd72992, %rd85320;
	add.s64 	%rd85320, %rd85319, %rd72992;
$L__BB1_6745:
	setp.ne.s64 	%p10716, %rd85320, 0;
	mov.u64 	%rd85319, %rd85320;
	@%p10716 bra 	$L__BB1_6743;
	cvt.u32.u64 	%r1792, %rd85321;
	mov.b64 	%rd85325, 0;
	mov.u64 	%rd85323, %rd5;
$L__BB1_6747:
	shr.u64 	%rd85324, %rd85323, 1;
	add.s64 	%rd13589, %rd85325, %rd85324;
	shl.b64 	%rd72994, %rd13589, 2;
	add.s64 	%rd72995, %rd12939, %rd72994;
	ld.u32 	%r13208, [%rd72995];
	setp.ge.s32 	%p10717, %r13208, %r1791;
	@%p10717 bra 	$L__BB1_6749;
	add.s64 	%rd85325, %rd13589, 1;
	not.b64 	%rd72996, %rd85324;
	add.s64 	%rd85324, %rd85323, %rd72996;
$L__BB1_6749:
	setp.ne.s64 	%p10718, %rd85324, 0;
	mov.u64 	%rd85323, %rd85324;
	@%p10718 bra 	$L__BB1_6747;
	cvt.u32.u64 	%r1793, %rd85325;
	mov.b64 	%rd85329, 0;
	mov.u64 	%rd85327, %rd5;
$L__BB1_6751:
	shr.u64 	%rd85328, %rd85327, 1;
	add.s64 	%rd13597, %rd85329, %rd85328;
	shl.b64 	%rd72998, %rd13597, 2;
	add.s64 	%rd72999, %rd12939, %rd72998;
	ld.u32 	%r13209, [%rd72999];
	setp.ge.s32 	%p10719, %r13209, %r1792;
	@%p10719 bra 	$L__BB1_6753;
	add.s64 	%rd85329, %rd13597, 1;
	not.b64 	%rd73000, %rd85328;
	add.s64 	%rd85328, %rd85327, %rd73000;
$L__BB1_6753:
	setp.ne.s64 	%p10720, %rd85328, 0;
	mov.u64 	%rd85327, %rd85328;
	@%p10720 bra 	$L__BB1_6751;
	cvt.u32.u64 	%r1794, %rd85329;
	mov.b64 	%rd85333, 0;
	mov.u64 	%rd85331, %rd5;
$L__BB1_6755:
	shr.u64 	%rd85332, %rd85331, 1;
	add.s64 	%rd13605, %rd85333, %rd85332;
	shl.b64 	%rd73002, %rd13605, 2;
	add.s64 	%rd73003, %rd12956, %rd73002;
	ld.u32 	%r13210, [%rd73003];
	setp.ge.s32 	%p10721, %r13210, %r1793;
	@%p10721 bra 	$L__BB1_6757;
	add.s64 	%rd85333, %rd13605, 1;
	not.b64 	%rd73004, %rd85332;
	add.s64 	%rd85332, %rd85331, %rd73004;
$L__BB1_6757:
	setp.ne.s64 	%p10722, %rd85332, 0;
	mov.u64 	%rd85331, %rd85332;
	@%p10722 bra 	$L__BB1_6755;
	cvt.u32.u64 	%r1795, %rd85333;
	mov.b64 	%rd85337, 0;
	mov.u64 	%rd85335, %rd5;
$L__BB1_6759:
	shr.u64 	%rd85336, %rd85335, 1;
	add.s64 	%rd13613, %rd85337, %rd85336;
	shl.b64 	%rd73006, %rd13613, 2;
	add.s64 	%rd73007, %rd12956, %rd73006;
	ld.u32 	%r13211, [%rd73007];
	setp.ge.s32 	%p10723, %r13211, %r1794;
	@%p10723 bra 	$L__BB1_6761;
	add.s64 	%rd85337, %rd13613, 1;
	not.b64 	%rd73008, %rd85336;
	add.s64 	%rd85336, %rd85335, %rd73008;
$L__BB1_6761:
	setp.ne.s64 	%p10724, %rd85336, 0;
	mov.u64 	%rd85335, %rd85336;
	@%p10724 bra 	$L__BB1_6759;
	cvt.u32.u64 	%r1796, %rd85337;
	mov.b64 	%rd85341, 0;
	mov.u64 	%rd85339, %rd5;
$L__BB1_6763:
	shr.u64 	%rd85340, %rd85339, 1;
	add.s64 	%rd13621, %rd85341, %rd85340;
	shl.b64 	%rd73010, %rd13621, 2;
	add.s64 	%rd73011, %rd12973, %rd73010;
	ld.u32 	%r13212, [%rd73011];
	setp.ge.s32 	%p10725, %r13212, %r1795;
	@%p10725 bra 	$L__BB1_6765;
	add.s64 	%rd85341, %rd13621, 1;
	not.b64 	%rd73012, %rd85340;
	add.s64 	%rd85340, %rd85339, %rd73012;
$L__BB1_6765:
	setp.ne.s64 	%p10726, %rd85340, 0;
	mov.u64 	%rd85339, %rd85340;
	@%p10726 bra 	$L__BB1_6763;
	cvt.u32.u64 	%r1797, %rd85341;
	mov.b64 	%rd85345, 0;
	mov.u64 	%rd85343, %rd5;
$L__BB1_6767:
	shr.u64 	%rd85344, %rd85343, 1;
	add.s64 	%rd13629, %rd85345, %rd85344;
	shl.b64 	%rd73014, %rd13629, 2;
	add.s64 	%rd73015, %rd12973, %rd73014;
	ld.u32 	%r13213, [%rd73015];
	setp.ge.s32 	%p10727, %r13213, %r1796;
	@%p10727 bra 	$L__BB1_6769;
	add.s64 	%rd85345, %rd13629, 1;
	not.b64 	%rd73016, %rd85344;
	add.s64 	%rd85344, %rd85343, %rd73016;
$L__BB1_6769:
	setp.ne.s64 	%p10728, %rd85344, 0;
	mov.u64 	%rd85343, %rd85344;
	@%p10728 bra 	$L__BB1_6767;
	cvt.u32.u64 	%r1798, %rd85345;
	mov.b64 	%rd85349, 0;
	mov.u64 	%rd85347, %rd5;
$L__BB1_6771:
	shr.u64 	%rd85348, %rd85347, 1;
	add.s64 	%rd13637, %rd85349, %rd85348;
	shl.b64 	%rd73018, %rd13637, 2;
	add.s64 	%rd73019, %rd12990, %rd73018;
	ld.u32 	%r13214, [%rd73019];
	setp.ge.s32 	%p10729, %r13214, %r1797;
	@%p10729 bra 	$L__BB1_6773;
	add.s64 	%rd85349, %rd13637, 1;
	not.b64 	%rd73020, %rd85348;
	add.s64 	%rd85348, %rd85347, %rd73020;
$L__BB1_6773:
	setp.ne.s64 	%p10730, %rd85348, 0;
	mov.u64 	%rd85347, %rd85348;
	@%p10730 bra 	$L__BB1_6771;
	cvt.u32.u64 	%r1799, %rd85349;
	mov.b64 	%rd85353, 0;
	mov.u64 	%rd85351, %rd5;
$L__BB1_6775:
	shr.u64 	%rd85352, %rd85351, 1;
	add.s64 	%rd13645, %rd85353, %rd85352;
	shl.b64 	%rd73022, %rd13645, 2;
	add.s64 	%rd73023, %rd12990, %rd73022;
	ld.u32 	%r13215, [%rd73023];
	setp.ge.s32 	%p10731, %r13215, %r1798;
	@%p10731 bra 	$L__BB1_6777;
	add.s64 	%rd85353, %rd13645, 1;
	not.b64 	%rd73024, %rd85352;
	add.s64 	%rd85352, %rd85351, %rd73024;
$L__BB1_6777:
	setp.ne.s64 	%p10732, %rd85352, 0;
	mov.u64 	%rd85351, %rd85352;
	@%p10732 bra 	$L__BB1_6775;
	cvt.u32.u64 	%r1800, %rd85353;
	mov.b64 	%rd85357, 0;
	mov.u64 	%rd85355, %rd5;
$L__BB1_6779:
	shr.u64 	%rd85356, %rd85355, 1;
	add.s64 	%rd13653, %rd85357, %rd85356;
	shl.b64 	%rd73026, %rd13653, 2;
	add.s64 	%rd73027, %rd13007, %rd73026;
	ld.u32 	%r13216, [%rd73027];
	setp.ge.s32 	%p10733, %r13216, %r1799;
	@%p10733 bra 	$L__BB1_6781;
	add.s64 	%rd85357, %rd13653, 1;
	not.b64 	%rd73028, %rd85356;
	add.s64 	%rd85356, %rd85355, %rd73028;
$L__BB1_6781:
	setp.ne.s64 	%p10734, %rd85356, 0;
	mov.u64 	%rd85355, %rd85356;
	@%p10734 bra 	$L__BB1_6779;
	cvt.u32.u64 	%r1801, %rd85357;
	mov.b64 	%rd85361, 0;
	mov.u64 	%rd85359, %rd5;
$L__BB1_6783:
	shr.u64 	%rd85360, %rd85359, 1;
	add.s64 	%rd13661, %rd85361, %rd85360;
	shl.b64 	%rd73030, %rd13661, 2;
	add.s64 	%rd73031, %rd13007, %rd73030;
	ld.u32 	%r13217, [%rd73031];
	setp.ge.s32 	%p10735, %r13217, %r1800;
	@%p10735 bra 	$L__BB1_6785;
	add.s64 	%rd85361, %rd13661, 1;
	not.b64 	%rd73032, %rd85360;
	add.s64 	%rd85360, %rd85359, %rd73032;
$L__BB1_6785:
	setp.ne.s64 	%p10736, %rd85360, 0;
	mov.u64 	%rd85359, %rd85360;
	@%p10736 bra 	$L__BB1_6783;
	cvt.u32.u64 	%r1802, %rd85361;
	mov.b64 	%rd85365, 0;
	mov.u64 	%rd85363, %rd5;
$L__BB1_6787:
	shr.u64 	%rd85364, %rd85363, 1;
	add.s64 	%rd13669, %rd85365, %rd85364;
	shl.b64 	%rd73034, %rd13669, 2;
	add.s64 	%rd73035, %rd13024, %rd73034;
	ld.u32 	%r13218, [%rd73035];
	setp.ge.s32 	%p10737, %r13218, %r1801;
	@%p10737 bra 	$L__BB1_6789;
	add.s64 	%rd85365, %rd13669, 1;
	not.b64 	%rd73036, %rd85364;
	add.s64 	%rd85364, %rd85363, %rd73036;
$L__BB1_6789:
	setp.ne.s64 	%p10738, %rd85364, 0;
	mov.u64 	%rd85363, %rd85364;
	@%p10738 bra 	$L__BB1_6787;
	cvt.u32.u64 	%r1803, %rd85365;
	mov.b64 	%rd85369, 0;
	mov.u64 	%rd85367, %rd5;
$L__BB1_6791:
	shr.u64 	%rd85368, %rd85367, 1;
	add.s64 	%rd13677, %rd85369, %rd85368;
	shl.b64 	%rd73038, %rd13677, 2;
	add.s64 	%rd73039, %rd13024, %rd73038;
	ld.u32 	%r13219, [%rd73039];
	setp.ge.s32 	%p10739, %r13219, %r1802;
	@%p10739 bra 	$L__BB1_6793;
	add.s64 	%rd85369, %rd13677, 1;
	not.b64 	%rd73040, %rd85368;
	add.s64 	%rd85368, %rd85367, %rd73040;
$L__BB1_6793:
	setp.ne.s64 	%p10740, %rd85368, 0;
	mov.u64 	%rd85367, %rd85368;
	@%p10740 bra 	$L__BB1_6791;
	cvt.u32.u64 	%r1804, %rd85369;
	mov.b64 	%rd85373, 0;
	mov.u64 	%rd85371, %rd5;
$L__BB1_6795:
	shr.u64 	%rd85372, %rd85371, 1;
	add.s64 	%rd13685, %rd85373, %rd85372;
	shl.b64 	%rd73042, %rd13685, 2;
	add.s64 	%rd73043, %rd13041, %rd73042;
	ld.u32 	%r13220, [%rd73043];
	setp.ge.s32 	%p10741, %r13220, %r1803;
	@%p10741 bra 	$L__BB1_6797;
	add.s64 	%rd85373, %rd13685, 1;
	not.b64 	%rd73044, %rd85372;
	add.s64 	%rd85372, %rd85371, %rd73044;
$L__BB1_6797:
	setp.ne.s64 	%p10742, %rd85372, 0;
	mov.u64 	%rd85371, %rd85372;
	@%p10742 bra 	$L__BB1_6795;
	cvt.u32.u64 	%r1805, %rd85373;
	mov.b64 	%rd85377, 0;
	mov.u64 	%rd85375, %rd5;
$L__BB1_6799:
	shr.u64 	%rd85376, %rd85375, 1;
	add.s64 	%rd13693, %rd85377, %rd85376;
	shl.b64 	%rd73046, %rd13693, 2;
	add.s64 	%rd73047, %rd13041, %rd73046;
	ld.u32 	%r13221, [%rd73047];
	setp.ge.s32 	%p10743, %r13221, %r1804;
	@%p10743 bra 	$L__BB1_6801;
	add.s64 	%rd85377, %rd13693, 1;
	not.b64 	%rd73048, %rd85376;
	add.s64 	%rd85376, %rd85375, %rd73048;
$L__BB1_6801:
	setp.ne.s64 	%p10744, %rd85376, 0;
	mov.u64 	%rd85375, %rd85376;
	@%p10744 bra 	$L__BB1_6799;
	cvt.u32.u64 	%r13222, %rd85377;
	setp.lt.s32 	%p10745, %r1805, %r13222;
	selp.b32 	%r1806, %r1617, %r1639, %p10745;
	selp.b32 	%r1807, %r1639, %r1617, %p10745;
	mov.b64 	%rd85381, 0;
	mov.u64 	%rd85379, %rd5;
$L__BB1_6803:
	shr.u64 	%rd85380, %rd85379, 1;
	add.s64 	%rd13701, %rd85381, %rd85380;
	shl.b64 	%rd73050, %rd13701, 2;
	add.s64 	%rd73051, %rd12888, %rd73050;
	ld.u32 	%r13223, [%rd73051];
	setp.ge.s32 	%p10746, %r13223, %r1660;
	@%p10746 bra 	$L__BB1_6805;
	add.s64 	%rd85381, %rd13701, 1;
	not.b64 	%rd73052, %rd85380;
	add.s64 	%rd85380, %rd85379, %rd73052;
$L__BB1_6805:
	setp.ne.s64 	%p10747, %rd85380, 0;
	mov.u64 	%rd85379, %rd85380;
	@%p10747 bra 	$L__BB1_6803;
	cvt.u32.u64 	%r1808, %rd85381;
	mov.b64 	%rd85385, 0;
	mov.u64 	%rd85383, %rd5;
$L__BB1_6807:
	shr.u64 	%rd85384, %rd85383, 1;
	add.s64 	%rd13709, %rd85385, %rd85384;
	shl.b64 	%rd73054, %rd13709, 2;
	add.s64 	%rd73055, %rd12888, %rd73054;
	ld.u32 	%r13224, [%rd73055];
	setp.ge.s32 	%p10748, %r13224, %r1638;
	@%p10748 bra 	$L__BB1_6809;
	add.s64 	%rd85385, %rd13709, 1;
	not.b64 	%rd73056, %rd85384;
	add.s64 	%rd85384, %rd85383, %rd73056;
$L__BB1_6809:
	setp.ne.s64 	%p10749, %rd85384, 0;
	mov.u64 	%rd85383, %rd85384;
	@%p10749 bra 	$L__BB1_6807;
	cvt.u32.u64 	%r1809, %rd85385;
	mov.b64 	%rd85389, 0;
	mov.u64 	%rd85387, %rd5;
$L__BB1_6811:
	shr.u64 	%rd85388, %rd85387, 1;
	add.s64 	%rd13717, %rd85389, %rd85388;
	shl.b64 	%rd73058, %rd13717, 2;
	add.s64 	%rd73059, %rd12905, %rd73058;
	ld.u32 	%r13225, [%rd73059];
	setp.ge.s32 	%p10750, %r13225, %r1808;
	@%p10750 bra 	$L__BB1_6813;
	add.s64 	%rd85389, %rd13717, 1;
	not.b64 	%rd73060, %rd85388;
	add.s64 	%rd85388, %rd85387, %rd73060;
$L__BB1_6813:
	setp.ne.s64 	%p10751, %rd85388, 0;
	mov.u64 	%rd85387, %rd85388;
	@%p10751 bra 	$L__BB1_6811;
	cvt.u32.u64 	%r1810, %rd85389;
	mov.b64 	%rd85393, 0;
	mov.u64 	%rd85391, %rd5;
$L__BB1_6815:
	shr.u64 	%rd85392, %rd85391, 1;
	add.s64 	%rd13725, %rd85393, %rd85392;
	shl.b64 	%rd73062, %rd13725, 2;
	add.s64 	%rd73063, %rd12905, %rd73062;
	ld.u32 	%r13226, [%rd73063];
	setp.ge.s32 	%p10752, %r13226, %r1809;
	@%p10752 bra 	$L__BB1_6817;
	add.s64 	%rd85393, %rd13725, 1;
	not.b64 	%rd73064, %rd85392;
	add.s64 	%rd85392, %rd85391, %rd73064;
$L__BB1_6817:
	setp.ne.s64 	%p10753, %rd85392, 0;
	mov.u64 	%rd85391, %rd85392;
	@%p10753 bra 	$L__BB1_6815;
	cvt.u32.u64 	%r1811, %rd85393;
	mov.b64 	%rd85397, 0;
	mov.u64 	%rd85395, %rd5;
$L__BB1_6819:
	shr.u64 	%rd85396, %rd85395, 1;
	add.s64 	%rd13733, %rd85397, %rd85396;
	shl.b64 	%rd73066, %rd13733, 2;
	add.s64 	%rd73067, %rd12922, %rd73066;
	ld.u32 	%r13227, [%rd73067];
	setp.ge.s32 	%p10754, %r13227, %r1810;
	@%p10754 bra 	$L__BB1_6821;
	add.s64 	%rd85397, %rd13733, 1;
	not.b64 	%rd73068, %rd85396;
	add.s64 	%rd85396, %rd85395, %rd73068;
$L__BB1_6821:
	setp.ne.s64 	%p10755, %rd85396, 0;
	mov.u64 	%rd85395, %rd85396;
	@%p10755 bra 	$L__BB1_6819;
	cvt.u32.u64 	%r1812, %rd85397;
	mov.b64 	%rd85401, 0;
	mov.u64 	%rd85399, %rd5;
$L__BB1_6823:
	shr.u64 	%rd85400, %rd85399, 1;
	add.s64 	%rd13741, %rd85401, %rd85400;
	shl.b64 	%rd73070, %rd13741, 2;
	add.s64 	%rd73071, %rd12922, %rd73070;
	ld.u32 	%r13228, [%rd73071];
	setp.ge.s32 	%p10756, %r13228, %r1811;
	@%p10756 bra 	$L__BB1_6825;
	add.s64 	%rd85401, %rd13741, 1;
	not.b64 	%rd73072, %rd85400;
	add.s64 	%rd85400, %rd85399, %rd73072;
$L__BB1_6825:
	setp.ne.s64 	%p10757, %rd85400, 0;
	mov.u64 	%rd85399, %rd85400;
	@%p10757 bra 	$L__BB1_6823;
	cvt.u32.u64 	%r1813, %rd85401;
	mov.b64 	%rd85405, 0;
	mov.u64 	%rd85403, %rd5;
$L__BB1_6827:
	shr.u64 	%rd85404, %rd85403, 1;
	add.s64 	%rd13749, %rd85405, %rd85404;
	shl.b64 	%rd73074, %rd13749, 2;
	add.s64 	%rd73075, %rd12939, %rd73074;
	ld.u32 	%r13229, [%rd73075];
	setp.ge.s32 	%p10758, %r13229, %r1812;
	@%p10758 bra 	$L__BB1_6829;
	add.s64 	%rd85405, %rd13749, 1;
	not.b64 	%rd73076, %rd85404;
	add.s64 	%rd85404, %rd85403, %rd73076;
$L__BB1_6829:
	setp.ne.s64 	%p10759, %rd85404, 0;
	mov.u64 	%rd85403, %rd85404;
	@%p10759 bra 	$L__BB1_6827;
	cvt.u32.u64 	%r1814, %rd85405;
	mov.b64 	%rd85409, 0;
	mov.u64 	%rd85407, %rd5;
$L__BB1_6831:
	shr.u64 	%rd85408, %rd85407, 1;
	add.s64 	%rd13757, %rd85409, %rd85408;
	shl.b64 	%rd73078, %rd13757, 2;
	add.s64 	%rd73079, %rd12939, %rd73078;
	ld.u32 	%r13230, [%rd73079];
	setp.ge.s32 	%p10760, %r13230, %r1813;
	@%p10760 bra 	$L__BB1_6833;
	add.s64 	%rd85409, %rd13757, 1;
	not.b64 	%rd73080, %rd85408;
	add.s64 	%rd85408, %rd85407, %rd73080;
$L__BB1_6833:
	setp.ne.s64 	%p10761, %rd85408, 0;
	mov.u64 	%rd85407, %rd85408;
	@%p10761 bra 	$L__BB1_6831;
	cvt.u32.u64 	%r1815, %rd85409;
	mov.b64 	%rd85413, 0;
	mov.u64 	%rd85411, %rd5;
$L__BB1_6835:
	shr.u64 	%rd85412, %rd85411, 1;
	add.s64 	%rd13765, %rd85413, %rd85412;
	shl.b64 	%rd73082, %rd13765, 2;
	add.s64 	%rd73083, %rd12956, %rd73082;
	ld.u32 	%r13231, [%rd73083];
	setp.ge.s32 	%p10762, %r13231, %r1814;
	@%p10762 bra 	$L__BB1_6837;
	add.s64 	%rd85413, %rd13765, 1;
	not.b64 	%rd73084, %rd85412;
	add.s64 	%rd85412, %rd85411, %rd73084;
$L__BB1_6837:
	setp.ne.s64 	%p10763, %rd85412, 0;
	mov.u64 	%rd85411, %rd85412;
	@%p10763 bra 	$L__BB1_6835;
	cvt.u32.u64 	%r1816, %rd85413;
	mov.b64 	%rd85417, 0;
	mov.u64 	%rd85415, %rd5;
$L__BB1_6839:
	shr.u64 	%rd85416, %rd85415, 1;
	add.s64 	%rd13773, %rd85417, %rd85416;
	shl.b64 	%rd73086, %rd13773, 2;
	add.s64 	%rd73087, %rd12956, %rd73086;
	ld.u32 	%r13232, [%rd73087];
	setp.ge.s32 	%p10764, %r13232, %r1815;
	@%p10764 bra 	$L__BB1_6841;
	add.s64 	%rd85417, %rd13773, 1;
	not.b64 	%rd73088, %rd85416;
	add.s64 	%rd85416, %rd85415, %rd73088;
$L__BB1_6841:
	setp.ne.s64 	%p10765, %rd85416, 0;
	mov.u64 	%rd85415, %rd85416;
	@%p10765 bra 	$L__BB1_6839;
	cvt.u32.u64 	%r1817, %rd85417;
	mov.b64 	%rd85421, 0;
	mov.u64 	%rd85419, %rd5;
$L__BB1_6843:
	shr.u64 	%rd85420, %rd85419, 1;
	add.s64 	%rd13781, %rd85421, %rd85420;
	shl.b64 	%rd73090, %rd13781, 2;
	add.s64 	%rd73091, %rd12973, %rd73090;
	ld.u32 	%r13233, [%rd73091];
	setp.ge.s32 	%p10766, %r13233, %r1816;
	@%p10766 bra 	$L__BB1_6845;
	add.s64 	%rd85421, %rd13781, 1;
	not.b64 	%rd73092, %rd85420;
	add.s64 	%rd85420, %rd85419, %rd73092;
$L__BB1_6845:
	setp.ne.s64 	%p10767, %rd85420, 0;
	mov.u64 	%rd85419, %rd85420;
	@%p10767 bra 	$L__BB1_6843;
	cvt.u32.u64 	%r1818, %rd85421;
	mov.b64 	%rd85425, 0;
	mov.u64 	%rd85423, %rd5;
$L__BB1_6847:
	shr.u64 	%rd85424, %rd85423, 1;
	add.s64 	%rd13789, %rd85425, %rd85424;
	shl.b64 	%rd73094, %rd13789, 2;
	add.s64 	%rd73095, %rd12973, %rd73094;
	ld.u32 	%r13234, [%rd73095];
	setp.ge.s32 	%p10768, %r13234, %r1817;
	@%p10768 bra 	$L__BB1_6849;
	add.s64 	%rd85425, %rd13789, 1;
	not.b64 	%rd73096, %rd85424;
	add.s64 	%rd85424, %rd85423, %rd73096;
$L__BB1_6849:
	setp.ne.s64 	%p10769, %rd85424, 0;
	mov.u64 	%rd85423, %rd85424;
	@%p10769 bra 	$L__BB1_6847;
	cvt.u32.u64 	%r1819, %rd85425;
	mov.b64 	%rd85429, 0;
	mov.u64 	%rd85427, %rd5;
$L__BB1_6851:
	shr.u64 	%rd85428, %rd85427, 1;
	add.s64 	%rd13797, %rd85429, %rd85428;
	shl.b64 	%rd73098, %rd13797, 2;
	add.s64 	%rd73099, %rd12990, %rd73098;
	ld.u32 	%r13235, [%rd73099];
	setp.ge.s32 	%p10770, %r13235, %r1818;
	@%p10770 bra 	$L__BB1_6853;
	add.s64 	%rd85429, %rd13797, 1;
	not.b64 	%rd73100, %rd85428;
	add.s64 	%rd85428, %rd85427, %rd73100;
$L__BB1_6853:
	setp.ne.s64 	%p10771, %rd85428, 0;
	mov.u64 	%rd85427, %rd85428;
	@%p10771 bra 	$L__BB1_6851;
	cvt.u32.u64 	%r1820, %rd85429;
	mov.b64 	%rd85433, 0;
	mov.u64 	%rd85431, %rd5;
$L__BB1_6855:
	shr.u64 	%rd85432, %rd85431, 1;
	add.s64 	%rd13805, %rd85433, %rd85432;
	shl.b64 	%rd73102, %rd13805, 2;
	add.s64 	%rd73103, %rd12990, %rd73102;
	ld.u32 	%r13236, [%rd73103];
	setp.ge.s32 	%p10772, %r13236, %r1819;
	@%p10772 bra 	$L__BB1_6857;
	add.s64 	%rd85433, %rd13805, 1;
	not.b64 	%rd73104, %rd85432;
	add.s64 	%rd85432, %rd85431, %rd73104;
$L__BB1_6857:
	setp.ne.s64 	%p10773, %rd85432, 0;
	mov.u64 	%rd85431, %rd85432;
	@%p10773 bra 	$L__BB1_6855;
	cvt.u32.u64 	%r1821, %rd85433;
	mov.b64 	%rd85437, 0;
	mov.u64 	%rd85435, %rd5;
$L__BB1_6859:
	shr.u64 	%rd85436, %rd85435, 1;
	add.s64 	%rd13813, %rd85437, %rd85436;
	shl.b64 	%rd73106, %rd13813, 2;
	add.s64 	%rd73107, %rd13007, %rd73106;
	ld.u32 	%r13237, [%rd73107];
	setp.ge.s32 	%p10774, %r13237, %r1820;
	@%p10774 bra 	$L__BB1_6861;
	add.s64 	%rd85437, %rd13813, 1;
	not.b64 	%rd73108, %rd85436;
	add.s64 	%rd85436, %rd85435, %rd73108;
$L__BB1_6861:
	setp.ne.s64 	%p10775, %rd85436, 0;
	mov.u64 	%rd85435, %rd85436;
	@%p10775 bra 	$L__BB1_6859;
	cvt.u32.u64 	%r1822, %rd85437;
	mov.b64 	%rd85441, 0;
	mov.u64 	%rd85439, %rd5;
$L__BB1_6863:
	shr.u64 	%rd85440, %rd85439, 1;
	add.s64 	%rd13821, %rd85441, %rd85440;
	shl.b64 	%rd73110, %rd13821, 2;
	add.s64 	%rd73111, %rd13007, %rd73110;
	ld.u32 	%r13238, [%rd73111];
	setp.ge.s32 	%p10776, %r13238, %r1821;
	@%p10776 bra 	$L__BB1_6865;
	add.s64 	%rd85441, %rd13821, 1;
	not.b64 	%rd73112, %rd85440;
	add.s64 	%rd85440, %rd85439, %rd73112;
$L__BB1_6865:
	setp.ne.s64 	%p10777, %rd85440, 0;
	mov.u64 	%rd85439, %rd85440;
	@%p10777 bra 	$L__BB1_6863;
	cvt.u32.u64 	%r1823, %rd85441;
	mov.b64 	%rd85445, 0;
	mov.u64 	%rd85443, %rd5;
$L__BB1_6867:
	shr.u64 	%rd85444, %rd85443, 1;
	add.s64 	%rd13829, %rd85445, %rd85444;
	shl.b64 	%rd73114, %rd13829, 2;
	add.s64 	%rd73115, %rd13024, %rd73114;
	ld.u32 	%r13239, [%rd73115];
	setp.ge.s32 	%p10778, %r13239, %r1822;
	@%p10778 bra 	$L__BB1_6869;
	add.s64 	%rd85445, %rd13829, 1;
	not.b64 	%rd73116, %rd85444;
	add.s64 	%rd85444, %rd85443, %rd73116;
$L__BB1_6869:
	setp.ne.s64 	%p10779, %rd85444, 0;
	mov.u64 	%rd85443, %rd85444;
	@%p10779 bra 	$L__BB1_6867;
	cvt.u32.u64 	%r1824, %rd85445;
	mov.b64 	%rd85449, 0;
	mov.u64 	%rd85447, %rd5;
$L__BB1_6871:
	shr.u64 	%rd85448, %rd85447, 1;
	add.s64 	%rd13837, %rd85449, %rd85448;
	shl.b64 	%rd73118, %rd13837, 2;
	add.s64 	%rd73119, %rd13024, %rd73118;
	ld.u32 	%r13240, [%rd73119];
	setp.ge.s32 	%p10780, %r13240, %r1823;
	@%p10780 bra 	$L__BB1_6873;
	add.s64 	%rd85449, %rd13837, 1;
	not.b64 	%rd73120, %rd85448;
	add.s64 	%rd85448, %rd85447, %rd73120;
$L__BB1_6873:
	setp.ne.s64 	%p10781, %rd85448, 0;
	mov.u64 	%rd85447, %rd85448;
	@%p10781 bra 	$L__BB1_6871;
	cvt.u32.u64 	%r1825, %rd85449;
	mov.b64 	%rd85453, 0;
	mov.u64 	%rd85451, %rd5;
$L__BB1_6875:
	shr.u64 	%rd85452, %rd85451, 1;
	add.s64 	%rd13845, %rd85453, %rd85452;
	shl.b64 	%rd73122, %rd13845, 2;
	add.s64 	%rd73123, %rd13041, %rd73122;
	ld.u32 	%r13241, [%rd73123];
	setp.ge.s32 	%p10782, %r13241, %r1824;
	@%p10782 bra 	$L__BB1_6877;
	add.s64 	%rd85453, %rd13845, 1;
	not.b64 	%rd73124, %rd85452;
	add.s64 	%rd85452, %rd85451, %rd73124;
$L__BB1_6877:
	setp.ne.s64 	%p10783, %rd85452, 0;
	mov.u64 	%rd85451, %rd85452;
	@%p10783 bra 	$L__BB1_6875;
	cvt.u32.u64 	%r1826, %rd85453;
	mov.b64 	%rd85457, 0;
	mov.u64 	%rd85455, %rd5;
$L__BB1_6879:
	shr.u64 	%rd85456, %rd85455, 1;
	add.s64 	%rd13853, %rd85457, %rd85456;
	shl.b64 	%rd73126, %rd13853, 2;
	add.s64 	%rd73127, %rd13041, %rd73126;
	ld.u32 	%r13242, [%rd73127];
	setp.ge.s32 	%p10784, %r13242, %r1825;
	@%p10784 bra 	$L__BB1_6881;
	add.s64 	%rd85457, %rd13853, 1;
	not.b64 	%rd73128, %rd85456;
	add.s64 	%rd85456, %rd85455, %rd73128;
$L__BB1_6881:
	setp.ne.s64 	%p10785, %rd85456, 0;
	mov.u64 	%rd85455, %rd85456;
	@%p10785 bra 	$L__BB1_6879;
	cvt.u32.u64 	%r13243, %rd85457;
	setp.lt.s32 	%p10786, %r1826, %r13243;
	selp.b32 	%r1827, %r1638, %r1660, %p10786;
	selp.b32 	%r1828, %r1660, %r1638, %p10786;
	mov.b64 	%rd85461, 0;
	mov.u64 	%rd85459, %rd5;
$L__BB1_6883:
	shr.u64 	%rd85460, %rd85459, 1;
	add.s64 	%rd13861, %rd85461, %rd85460;
	shl.b64 	%rd73130, %rd13861, 2;
	add.s64 	%rd73131, %rd12888, %rd73130;
	ld.u32 	%r13244, [%rd73131];
	setp.ge.s32 	%p10787, %r13244, %r1681;
	@%p10787 bra 	$L__BB1_6885;
	add.s64 	%rd85461, %rd13861, 1;
	not.b64 	%rd73132, %rd85460;
	add.s64 	%rd85460, %rd85459, %rd73132;
$L__BB1_6885:
	setp.ne.s64 	%p10788, %rd85460, 0;
	mov.u64 	%rd85459, %rd85460;
	@%p10788 bra 	$L__BB1_6883;
	cvt.u32.u64 	%r1829, %rd85461;
	mov.b64 	%rd85465, 0;
	mov.u64 	%rd85463, %rd5;
$L__BB1_6887:
	shr.u64 	%rd85464, %rd85463, 1;
	add.s64 	%rd13869, %rd85465, %rd85464;
	shl.b64 	%rd73134, %rd13869, 2;
	add.s64 	%rd73135, %rd12888, %rd73134;
	ld.u32 	%r13245, [%rd73135];
	setp.ge.s32 	%p10789, %r13245, %r1659;
	@%p10789 bra 	$L__BB1_6889;
	add.s64 	%rd85465, %rd13869, 1;
	not.b64 	%rd73136, %rd85464;
	add.s64 	%rd85464, %rd85463, %rd73136;
$L__BB1_6889:
	setp.ne.s64 	%p10790, %rd85464, 0;
	mov.u64 	%rd85463, %rd85464;
	@%p10790 bra 	$L__BB1_6887;
	cvt.u32.u64 	%r1830, %rd85465;
	mov.b64 	%rd85469, 0;
	mov.u64 	%rd85467, %rd5;
$L__BB1_6891:
	shr.u64 	%rd85468, %rd85467, 1;
	add.s64 	%rd13877, %rd85469, %rd85468;
	shl.b64 	%rd73138, %rd13877, 2;
	add.s64 	%rd73139, %rd12905, %rd73138;
	ld.u32 	%r13246, [%rd73139];
	setp.ge.s32 	%p10791, %r13246, %r1829;
	@%p10791 bra 	$L__BB1_6893;
	add.s64 	%rd85469, %rd13877, 1;
	not.b64 	%rd73140, %rd85468;
	add.s64 	%rd85468, %rd85467, %rd73140;
$L__BB1_6893:
	setp.ne.s64 	%p10792, %rd85468, 0;
	mov.u64 	%rd85467, %rd85468;
	@%p10792 bra 	$L__BB1_6891;
	cvt.u32.u64 	%r1831, %rd85469;
	mov.b64 	%rd85473, 0;
	mov.u64 	%rd85471, %rd5;
$L__BB1_6895:
	shr.u64 	%rd85472, %rd85471, 1;
	add.s64 	%rd13885, %rd85473, %rd85472;
	shl.b64 	%rd73142, %rd13885, 2;
	add.s64 	%rd73143, %rd12905, %rd73142;
	ld.u32 	%r13247, [%rd73143];
	setp.ge.s32 	%p10793, %r13247, %r1830;
	@%p10793 bra 	$L__BB1_6897;
	add.s64 	%rd85473, %rd13885, 1;
	not.b64 	%rd73144, %rd85472;
	add.s64 	%rd85472, %rd85471, %rd73144;
$L__BB1_6897:
	setp.ne.s64 	%p10794, %rd85472, 0;
	mov.u64 	%rd85471, %rd85472;
	@%p10794 bra 	$L__BB1_6895;
	cvt.u32.u64 	%r1832, %rd85473;
	mov.b64 	%rd85477, 0;
	mov.u64 	%rd85475, %rd5;
$L__BB1_6899:
	shr.u64 	%rd85476, %rd85475, 1;
	add.s64 	%rd13893, %rd85477, %rd85476;
	shl.b64 	%rd73146, %rd13893, 2;
	add.s64 	%rd73147, %rd12922, %rd73146;
	ld.u32 	%r13248, [%rd73147];
	setp.ge.s32 	%p10795, %r13248, %r1831;
	@%p10795 bra 	$L__BB1_6901;
	add.s64 	%rd85477, %rd13893, 1;
	not.b64 	%rd73148, %rd85476;
	add.s64 	%rd85476, %rd85475, %rd73148;
$L__BB1_6901:
	setp.ne.s64 	%p10796, %rd85476, 0;
	mov.u64 	%rd85475, %rd85476;
	@%p10796 bra 	$L__BB1_6899;
	cvt.u32.u64 	%r1833, %rd85477;
	mov.b64 	%rd85481, 0;
	mov.u64 	%rd85479, %rd5;
$L__BB1_6903:
	shr.u64 	%rd85480, %rd85479, 1;
	add.s64 	%rd13901, %rd85481, %rd85480;
	shl.b64 	%rd73150, %rd13901, 2;
	add.s64 	%rd73151, %rd12922, %rd73150;
	ld.u32 	%r13249, [%rd73151];
	setp.ge.s32 	%p10797, %r13249, %r1832;
	@%p10797 bra 	$L__BB1_6905;
	add.s64 	%rd85481, %rd13901, 1;
	not.b64 	%rd73152, %rd85480;
	add.s64 	%rd85480, %rd85479, %rd73152;
$L__BB1_6905:
	setp.ne.s64 	%p10798, %rd85480, 0;
	mov.u64 	%rd85479, %rd85480;
	@%p10798 bra 	$L__BB1_6903;
	cvt.u32.u64 	%r1834, %rd85481;
	mov.b64 	%rd85485, 0;
	mov.u64 	%rd85483, %rd5;
$L__BB1_6907:
	shr.u64 	%rd85484, %rd85483, 1;
	add.s64 	%rd13909, %rd85485, %rd85484;
	shl.b64 	%rd73154, %rd13909, 2;
	add.s64 	%rd73155, %rd12939, %rd73154;
	ld.u32 	%r13250, [%rd73155];
	setp.ge.s32 	%p10799, %r13250, %r1833;
	@%p10799 bra 	$L__BB1_6909;
	add.s64 	%rd85485, %rd13909, 1;
	not.b64 	%rd73156, %rd85484;
	add.s64 	%rd85484, %rd85483, %rd73156;
$L__BB1_6909:
	setp.ne.s64 	%p10800, %rd85484, 0;
	mov.u64 	%rd85483, %rd85484;
	@%p10800 bra 	$L__BB1_6907;
	cvt.u32.u64 	%r1835, %rd85485;
	mov.b64 	%rd85489, 0;
	mov.u64 	%rd85487, %rd5;
$L__BB1_6911:
	shr.u64 	%rd85488, %rd85487, 1;
	add.s64 	%rd13917, %rd85489, %rd85488;
	shl.b64 	%rd73158, %rd13917, 2;
	add.s64 	%rd73159, %rd12939, %rd73158;
	ld.u32 	%r13251, [%rd73159];
	setp.ge.s32 	%p10801, %r13251, %r1834;
	@%p10801 bra 	$L__BB1_6913;
	add.s64 	%rd85489, %rd13917, 1;
	not.b64 	%rd73160, %rd85488;
	add.s64 	%rd85488, %rd85487, %rd73160;
$L__BB1_6913:
	setp.ne.s64 	%p10802, %rd85488, 0;
	mov.u64 	%rd85487, %rd85488;
	@%p10802 bra 	$L__BB1_6911;
	cvt.u32.u64 	%r1836, %rd85489;
	mov.b64 	%rd85493, 0;
	mov.u64 	%rd85491, %rd5;
$L__BB1_6915:
	shr.u64 	%rd85492, %rd85491, 1;
	add.s64 	%rd13925, %rd85493, %rd85492;
	shl.b64 	%rd73162, %rd13925, 2;
	add.s64 	%rd73163, %rd12956, %rd73162;
	ld.u32 	%r13252, [%rd73163];
	setp.ge.s32 	%p10803, %r13252, %r1835;
	@%p10803 bra 	$L__BB1_6917;
	add.s64 	%rd85493, %rd13925, 1;
	not.b64 	%rd73164, %rd85492;
	add.s64 	%rd85492, %rd85491, %rd73164;
$L__BB1_6917:
	setp.ne.s64 	%p10804, %rd85492, 0;
	mov.u64 	%rd85491, %rd85492;
	@%p10804 bra 	$L__BB1_6915;
	cvt.u32.u64 	%r1837, %rd85493;
	mov.b64 	%rd85497, 0;
	mov.u64 	%rd85495, %rd5;
$L__BB1_6919:
	shr.u64 	%rd85496, %rd85495, 1;
	add.s64 	%rd13933, %rd85497, %rd85496;
	shl.b64 	%rd73166, %rd13933, 2;
	add.s64 	%rd73167, %rd12956, %rd73166;
	ld.u32 	%r13253, [%rd73167];
	setp.ge.s32 	%p10805, %r13253, %r1836;
	@%p10805 bra 	$L__BB1_6921;
	add.s64 	%rd85497, %rd13933, 1;
	not.b64 	%rd73168, %rd85496;
	add.s64 	%rd85496, %rd85495, %rd73168;
$L__BB1_6921:
	setp.ne.s64 	%p10806, %rd85496, 0;
	mov.u64 	%rd85495, %rd85496;
	@%p10806 bra 	$L__BB1_6919;
	cvt.u32.u64 	%r1838, %rd85497;
	mov.b64 	%rd85501, 0;
	mov.u64 	%rd85499, %rd5;
$L__BB1_6923:
	shr.u64 	%rd85500, %rd85499, 1;
	add.s64 	%rd13941, %rd85501, %rd85500;
	shl.b64 	%rd73170, %rd13941, 2;
	add.s64 	%rd73171, %rd12973, %rd73170;
	ld.u32 	%r13254, [%rd73171];
	setp.ge.s32 	%p10807, %r13254, %r1837;
	@%p10807 bra 	$L__BB1_6925;
	add.s64 	%rd85501, %rd13941, 1;
	not.b64 	%rd73172, %rd85500;
	add.s64 	%rd85500, %rd85499, %rd73172;
$L__BB1_6925:
	setp.ne.s64 	%p10808, %rd85500, 0;
	mov.u64 	%rd85499, %rd85500;
	@%p10808 bra 	$L__BB1_6923;
	cvt.u32.u64 	%r1839, %rd85501;
	mov.b64 	%rd85505, 0;
	mov.u64 	%rd85503, %rd5;
$L__BB1_6927:
	shr.u64 	%rd85504, %rd85503, 1;
	add.s64 	%rd13949, %rd85505, %rd85504;
	shl.b64 	%rd73174, %rd13949, 2;
	add.s64 	%rd73175, %rd12973, %rd73174;
	ld.u32 	%r13255, [%rd73175];
	setp.ge.s32 	%p10809, %r13255, %r1838;
	@%p10809 bra 	$L__BB1_6929;
	add.s64 	%rd85505, %rd13949, 1;
	not.b64 	%rd73176, %rd85504;
	add.s64 	%rd85504, %rd85503, %rd73176;
$L__BB1_6929:
	setp.ne.s64 	%p10810, %rd85504, 0;
	mov.u64 	%rd85503, %rd85504;
	@%p10810 bra 	$L__BB1_6927;
	cvt.u32.u64 	%r1840, %rd85505;
	mov.b64 	%rd85509, 0;
	mov.u64 	%rd85507, %rd5;
$L__BB1_6931:
	shr.u64 	%rd85508, %rd85507, 1;
	add.s64 	%rd13957, %rd85509, %rd85508;
	shl.b64 	%rd73178, %rd13957, 2;
	add.s64 	%rd73179, %rd12990, %rd73178;
	ld.u32 	%r13256, [%rd73179];
	setp.ge.s32 	%p10811, %r13256, %r1839;
	@%p10811 bra 	$L__BB1_6933;
	add.s64 	%rd85509, %rd13957, 1;
	not.b64 	%rd73180, %rd85508;
	add.s64 	%rd85508, %rd85507, %rd73180;
$L__BB1_6933:
	setp.ne.s64 	%p10812, %rd85508, 0;
	mov.u64 	%rd85507, %rd85508;
	@%p10812 bra 	$L__BB1_6931;
	cvt.u32.u64 	%r1841, %rd85509;
	mov.b64 	%rd85513, 0;
	mov.u64 	%rd85511, %rd5;
$L__BB1_6935:
	shr.u64 	%rd85512, %rd85511, 1;
	add.s64 	%rd13965, %rd85513, %rd85512;
	shl.b64 	%rd73182, %rd13965, 2;
	add.s64 	%rd73183, %rd12990, %rd73182;
	ld.u32 	%r13257, [%rd73183];
	setp.ge.s32 	%p10813, %r13257, %r1840;
	@%p10813 bra 	$L__BB1_6937;
	add.s64 	%rd85513, %rd13965, 1;
	not.b64 	%rd73184, %rd85512;
	add.s64 	%rd85512, %rd85511, %rd73184;
$L__BB1_6937:
	setp.ne.s64 	%p10814, %rd85512, 0;
	mov.u64 	%rd85511, %rd85512;
	@%p10814 bra 	$L__BB1_6935;
	cvt.u32.u64 	%r1842, %rd85513;
	mov.b64 	%rd85517, 0;
	mov.u64 	%rd85515, %rd5;
$L__BB1_6939:
	shr.u64 	%rd85516, %rd85515, 1;
	add.s64 	%rd13973, %rd85517, %rd85516;
	shl.b64 	%rd73186, %rd13973, 2;
	add.s64 	%rd73187, %rd13007, %rd73186;
	ld.u32 	%r13258, [%rd73187];
	setp.ge.s32 	%p10815, %r13258, %r1841;
	@%p10815 bra 	$L__BB1_6941;
	add.s64 	%rd85517, %rd13973, 1;
	not.b64 	%rd73188, %rd85516;
	add.s64 	%rd85516, %rd85515, %rd73188;
$L__BB1_6941:
	setp.ne.s64 	%p10816, %rd85516, 0;
	mov.u64 	%rd85515, %rd85516;
	@%p10816 bra 	$L__BB1_6939;
	cvt.u32.u64 	%r1843, %rd85517;
	mov.b64 	%rd85521, 0;
	mov.u64 	%rd85519, %rd5;
$L__BB1_6943:
	shr.u64 	%rd85520, %rd85519, 1;
	add.s64 	%rd13981, %rd85521, %rd85520;
	shl.b64 	%rd73190, %rd13981, 2;
	add.s64 	%rd73191, %rd13007, %rd73190;
	ld.u32 	%r13259, [%rd73191];
	setp.ge.s32 	%p10817, %r13259, %r1842;
	@%p10817 bra 	$L__BB1_6945;
	add.s64 	%rd85521, %rd13981, 1;
	not.b64 	%rd73192, %rd85520;
	add.s64 	%rd85520, %rd85519, %rd73192;
$L__BB1_6945:
	setp.ne.s64 	%p10818, %rd85520, 0;
	mov.u64 	%rd85519, %rd85520;
	@%p10818 bra 	$L__BB1_6943;
	cvt.u32.u64 	%r1844, %rd85521;
	mov.b64 	%rd85525, 0;
	mov.u64 	%rd85523, %rd5;
$L__BB1_6947:
	shr.u64 	%rd85524, %rd85523, 1;
	add.s64 	%rd13989, %rd85525, %rd85524;
	shl.b64 	%rd73194, %rd13989, 2;
	add.s64 	%rd73195, %rd13024, %rd73194;
	ld.u32 	%r13260, [%rd73195];
	setp.ge.s32 	%p10819, %r13260, %r1843;
	@%p10819 bra 	$L__BB1_6949;
	add.s64 	%rd85525, %rd13989, 1;
	not.b64 	%rd73196, %rd85524;
	add.s64 	%rd85524, %rd85523, %rd73196;
$L__BB1_6949:
	setp.ne.s64 	%p10820, %rd85524, 0;
	mov.u64 	%rd85523, %rd85524;
	@%p10820 bra 	$L__BB1_6947;
	cvt.u32.u64 	%r1845, %rd85525;
	mov.b64 	%rd85529, 0;
	mov.u64 	%rd85527, %rd5;
$L__BB1_6951:
	shr.u64 	%rd85528, %rd85527, 1;
	add.s64 	%rd13997, %rd85529, %rd85528;
	shl.b64 	%rd73198, %rd13997, 2;
	add.s64 	%rd73199, %rd13024, %rd73198;
	ld.u32 	%r13261, [%rd73199];
	setp.ge.s32 	%p10821, %r13261, %r1844;
	@%p10821 bra 	$L__BB1_6953;
	add.s64 	%rd85529, %rd13997, 1;
	not.b64 	%rd73200, %rd85528;
	add.s64 	%rd85528, %rd85527, %rd73200;
$L__BB1_6953:
	setp.ne.s64 	%p10822, %rd85528, 0;
	mov.u64 	%rd85527, %rd85528;
	@%p10822 bra 	$L__BB1_6951;
	cvt.u32.u64 	%r1846, %rd85529;
	mov.b64 	%rd85533, 0;
	mov.u64 	%rd85531, %rd5;
$L__BB1_6955:
	shr.u64 	%rd85532, %rd85531, 1;
	add.s64 	%rd14005, %rd85533, %rd85532;
	shl.b64 	%rd73202, %rd14005, 2;
	add.s64 	%rd73203, %rd13041, %rd73202;
	ld.u32 	%r13262, [%rd73203];
	setp.ge.s32 	%p10823, %r13262, %r1845;
	@%p10823 bra 	$L__BB1_6957;
	add.s64 	%rd85533, %rd14005, 1;
	not.b64 	%rd73204, %rd85532;
	add.s64 	%rd85532, %rd85531, %rd73204;
$L__BB1_6957:
	setp.ne.s64 	%p10824, %rd85532, 0;
	mov.u64 	%rd85531, %rd85532;
	@%p10824 bra 	$L__BB1_6955;
	cvt.u32.u64 	%r1847, %rd85533;
	mov.b64 	%rd85537, 0;
	mov.u64 	%rd85535, %rd5;
$L__BB1_6959:
	shr.u64 	%rd85536, %rd85535, 1;
	add.s64 	%rd14013, %rd85537, %rd85536;
	shl.b64 	%rd73206, %rd14013, 2;
	add.s64 	%rd73207, %rd13041, %rd73206;
	ld.u32 	%r13263, [%rd73207];
	setp.ge.s32 	%p10825, %r13263, %r1846;
	@%p10825 bra 	$L__BB1_6961;
	add.s64 	%rd85537, %rd14013, 1;
	not.b64 	%rd73208, %rd85536;
	add.s64 	%rd85536, %rd85535, %rd73208;
$L__BB1_6961:
	setp.ne.s64 	%p10826, %rd85536, 0;
	mov.u64 	%rd85535, %rd85536;
	@%p10826 bra 	$L__BB1_6959;
	cvt.u32.u64 	%r13264, %rd85537;
	setp.lt.s32 	%p10827, %r1847, %r13264;
	selp.b32 	%r1848, %r1659, %r1681, %p10827;
	selp.b32 	%r1849, %r1681, %r1659, %p10827;
	mov.b64 	%rd85541, 0;
	mov.u64 	%rd85539, %rd5;
$L__BB1_6963:
	shr.u64 	%rd85540, %rd85539, 1;
	add.s64 	%rd14021, %rd85541, %rd85540;
	shl.b64 	%rd73210, %rd14021, 2;
	add.s64 	%rd73211, %rd12888, %rd73210;
	ld.u32 	%r13265, [%rd73211];
	setp.ge.s32 	%p10828, %r13265, %r1702;
	@%p10828 bra 	$L__BB1_6965;
	add.s64 	%rd85541, %rd14021, 1;
	not.b64 	%rd73212, %rd85540;
	add.s64 	%rd85540, %rd85539, %rd73212;
$L__BB1_6965:
	setp.ne.s64 	%p10829, %rd85540, 0;
	mov.u64 	%rd85539, %rd85540;
	@%p10829 bra 	$L__BB1_6963;
	cvt.u32.u64 	%r1850, %rd85541;
	mov.b64 	%rd85545, 0;
	mov.u64 	%rd85543, %rd5;
$L__BB1_6967:
	shr.u64 	%rd85544, %rd85543, 1;
	add.s64 	%rd14029, %rd85545, %rd85544;
	shl.b64 	%rd73214, %rd14029, 2;
	add.s64 	%rd73215, %rd12888, %rd73214;
	ld.u32 	%r13266, [%rd73215];
	setp.ge.s32 	%p10830, %r13266, %r1680;
	@%p10830 bra 	$L__BB1_6969;
	add.s64 	%rd85545, %rd14029, 1;
	not.b64 	%rd73216, %rd85544;
	add.s64 	%rd85544, %rd85543, %rd73216;
$L__BB1_6969:
	setp.ne.s64 	%p10831, %rd85544, 0;
	mov.u64 	%rd85543, %rd85544;
	@%p10831 bra 	$L__BB1_6967;
	cvt.u32.u64 	%r1851, %rd85545;
	mov.b64 	%rd85549, 0;
	mov.u64 	%rd85547, %rd5;
$L__BB1_6971:
	shr.u64 	%rd85548, %rd85547, 1;
	add.s64 	%rd14037, %rd85549, %rd85548;
	shl.b64 	%rd73218, %rd14037, 2;
	add.s64 	%rd73219, %rd12905, %rd73218;
	ld.u32 	%r13267, [%rd73219];
	setp.ge.s32 	%p10832, %r13267, %r1850;
	@%p10832 bra 	$L__BB1_6973;
	add.s64 	%rd85549, %rd14037, 1;
	not.b64 	%rd73220, %rd85548;
	add.s64 	%rd85548, %rd85547, %rd73220;
$L__BB1_6973:
	setp.ne.s64 	%p10833, %rd85548, 0;
	mov.u64 	%rd85547, %rd85548;
	@%p10833 bra 	$L__BB1_6971;
	cvt.u32.u64 	%r1852, %rd85549;
	mov.b64 	%rd85553, 0;
	mov.u64 	%rd85551, %rd5;
$L__BB1_6975:
	shr.u64 	%rd85552, %rd85551, 1;
	add.s64 	%rd14045, %rd85553, %rd85552;
	shl.b64 	%rd73222, %rd14045, 2;
	add.s64 	%rd73223, %rd12905, %rd73222;
	ld.u32 	%r13268, [%rd73223];
	setp.ge.s32 	%p10834, %r13268, %r1851;
	@%p10834 bra 	$L__BB1_6977;
	add.s64 	%rd85553, %rd14045, 1;
	not.b64 	%rd73224, %rd85552;
	add.s64 	%rd85552, %rd85551, %rd73224;
$L__BB1_6977:
	setp.ne.s64 	%p10835, %rd85552, 0;
	mov.u64 	%rd85551, %rd85552;
	@%p10835 bra 	$L__BB1_6975;
	cvt.u32.u64 	%r1853, %rd85553;
	mov.b64 	%rd85557, 0;
	mov.u64 	%rd85555, %rd5;
$L__BB1_6979:
	shr.u64 	%rd85556, %rd85555, 1;
	add.s64 	%rd14053, %rd85557, %rd85556;
	shl.b64 	%rd73226, %rd14053, 2;
	add.s64 	%rd73227, %rd12922, %rd73226;
	ld.u32 	%r13269, [%rd73227];
	setp.ge.s32 	%p10836, %r13269, %r1852;
	@%p10836 bra 	$L__BB1_6981;
	add.s64 	%rd85557, %rd14053, 1;
	not.b64 	%rd73228, %rd85556;
	add.s64 	%rd85556, %rd85555, %rd73228;
$L__BB1_6981:
	setp.ne.s64 	%p10837, %rd85556, 0;
	mov.u64 	%rd85555, %rd85556;
	@%p10837 bra 	$L__BB1_6979;
	cvt.u32.u64 	%r1854, %rd85557;
	mov.b64 	%rd85561, 0;
	mov.u64 	%rd85559, %rd5;
$L__BB1_6983:
	shr.u64 	%rd85560, %rd85559, 1;
	add.s64 	%rd14061, %rd85561, %rd85560;
	shl.b64 	%rd73230, %rd14061, 2;
	add.s64 	%rd73231, %rd12922, %rd73230;
	ld.u32 	%r13270, [%rd73231];
	setp.ge.s32 	%p10838, %r13270, %r1853;
	@%p10838 bra 	$L__BB1_6985;
	add.s64 	%rd85561, %rd14061, 1;
	not.b64 	%rd73232, %rd85560;
	add.s64 	%rd85560, %rd85559, %rd73232;
$L__BB1_6985:
	setp.ne.s64 	%p10839, %rd85560, 0;
	mov.u64 	%rd85559, %rd85560;
	@%p10839 bra 	$L__BB1_6983;
	cvt.u32.u64 	%r1855, %rd85561;
	mov.b64 	%rd85565, 0;
	mov.u64 	%rd85563, %rd5;
$L__BB1_6987:
	shr.u64 	%rd85564, %rd85563, 1;
	add.s64 	%rd14069, %rd85565, %rd85564;
	shl.b64 	%rd73234, %rd14069, 2;
	add.s64 	%rd73235, %rd12939, %rd73234;
	ld.u32 	%r13271, [%rd73235];
	setp.ge.s32 	%p10840, %r13271, %r1854;
	@%p10840 bra 	$L__BB1_6989;
	add.s64 	%rd85565, %rd14069, 1;
	not.b64 	%rd73236, %rd85564;
	add.s64 	%rd85564, %rd85563, %rd73236;
$L__BB1_6989:
	setp.ne.s64 	%p10841, %rd85564, 0;
	mov.u64 	%rd85563, %rd85564;
	@%p10841 bra 	$L__BB1_6987;
	cvt.u32.u64 	%r1856, %rd85565;
	mov.b64 	%rd85569, 0;
	mov.u64 	%rd85567, %rd5;
$L__BB1_6991:
	shr.u64 	%rd85568, %rd85567, 1;
	add.s64 	%rd14077, %rd85569, %rd85568;
	shl.b64 	%rd73238, %rd14077, 2;
	add.s64 	%rd73239, %rd12939, %rd73238;
	ld.u32 	%r13272, [%rd73239];
	setp.ge.s32 	%p10842, %r13272, %r1855;
	@%p10842 bra 	$L__BB1_6993;
	add.s64 	%rd85569, %rd14077, 1;
	not.b64 	%rd73240, %rd85568;
	add.s64 	%rd85568, %rd85567, %rd73240;
$L__BB1_6993:
	setp.ne.s64 	%p10843, %rd85568, 0;
	mov.u64 	%rd85567, %rd85568;
	@%p10843 bra 	$L__BB1_6991;
	cvt.u32.u64 	%r1857, %rd85569;
	mov.b64 	%rd85573, 0;
	mov.u64 	%rd85571, %rd5;
$L__BB1_6995:
	shr.u64 	%rd85572, %rd85571, 1;
	add.s64 	%rd14085, %rd85573, %rd85572;
	shl.b64 	%rd73242, %rd14085, 2;
	add.s64 	%rd73243, %rd12956, %rd73242;
	ld.u32 	%r13273, [%rd73243];
	setp.ge.s32 	%p10844, %r13273, %r1856;
	@%p10844 bra 	$L__BB1_6997;
	add.s64 	%rd85573, %rd14085, 1;
	not.b64 	%rd73244, %rd85572;
	add.s64 	%rd85572, %rd85571, %rd73244;
$L__BB1_6997:
	setp.ne.s64 	%p10845, %rd85572, 0;
	mov.u64 	%rd85571, %rd85572;
	@%p10845 bra 	$L__BB1_6995;
	cvt.u32.u64 	%r1858, %rd85573;
	mov.b64 	%rd85577, 0;
	mov.u64 	%rd85575, %rd5;
$L__BB1_6999:
	shr.u64 	%rd85576, %rd85575, 1;
	add.s64 	%rd14093, %rd85577, %rd85576;
	shl.b64 	%rd73246, %rd14093, 2;
	add.s64 	%rd73247, %rd12956, %rd73246;
	ld.u32 	%r13274, [%rd73247];
	setp.ge.s32 	%p10846, %r13274, %r1857;
	@%p10846 bra 	$L__BB1_7001;
	add.s64 	%rd85577, %rd14093, 1;
	not.b64 	%rd73248, %rd85576;
	add.s64 	%rd85576, %rd85575, %rd73248;
$L__BB1_7001:
	setp.ne.s64 	%p10847, %rd85576, 0;
	mov.u64 	%rd85575, %rd85576;
	@%p10847 bra 	$L__BB1_6999;
	cvt.u32.u64 	%r1859, %rd85577;
	mov.b64 	%rd85581, 0;
	mov.u64 	%rd85579, %rd5;
$L__BB1_7003:
	shr.u64 	%rd85580, %rd85579, 1;
	add.s64 	%rd14101, %rd85581, %rd85580;
	shl.b64 	%rd73250, %rd14101, 2;
	add.s64 	%rd73251, %rd12973, %rd73250;
	ld.u32 	%r13275, [%rd73251];
	setp.ge.s32 	%p10848, %r13275, %r1858;
	@%p10848 bra 	$L__BB1_7005;
	add.s64 	%rd85581, %rd14101, 1;
	not.b64 	%rd73252, %rd85580;
	add.s64 	%rd85580, %rd85579, %rd73252;
$L__BB1_7005:
	setp.ne.s64 	%p10849, %rd85580, 0;
	mov.u64 	%rd85579, %rd85580;
	@%p10849 bra 	$L__BB1_7003;
	cvt.u32.u64 	%r1860, %rd85581;
	mov.b64 	%rd85585, 0;
	mov.u64 	%rd85583, %rd5;
$L__BB1_7007:
	shr.u64 	%rd85584, %rd85583, 1;
	add.s64 	%rd14109, %rd85585, %rd85584;
	shl.b64 	%rd73254, %rd14109, 2;
	add.s64 	%rd73255, %rd12973, %rd73254;
	ld.u32 	%r13276, [%rd73255];
	setp.ge.s32 	%p10850, %r13276, %r1859;
	@%p10850 bra 	$L__BB1_7009;
	add.s64 	%rd85585, %rd14109, 1;
	not.b64 	%rd73256, %rd85584;
	add.s64 	%rd85584, %rd85583, %rd73256;
$L__BB1_7009:
	setp.ne.s64 	%p10851, %rd85584, 0;
	mov.u64 	%rd85583, %rd85584;
	@%p10851 bra 	$L__BB1_7007;
	cvt.u32.u64 	%r1861, %rd85585;
	mov.b64 	%rd85589, 0;
	mov.u64 	%rd85587, %rd5;
$L__BB1_7011:
	shr.u64 	%rd85588, %rd85587, 1;
	add.s64 	%rd14117, %rd85589, %rd85588;
	shl.b64 	%rd73258, %rd14117, 2;
	add.s64 	%rd73259, %rd12990, %rd73258;
	ld.u32 	%r13277, [%rd73259];
	setp.ge.s32 	%p10852, %r13277, %r1860;
	@%p10852 bra 	$L__BB1_7013;
	add.s64 	%rd85589, %rd14117, 1;
	not.b64 	%rd73260, %rd85588;
	add.s64 	%rd85588, %rd85587, %rd73260;
$L__BB1_7013:
	setp.ne.s64 	%p10853, %rd85588, 0;
	mov.u64 	%rd85587, %rd85588;
	@%p10853 bra 	$L__BB1_7011;
	cvt.u32.u64 	%r1862, %rd85589;
	mov.b64 	%rd85593, 0;
	mov.u64 	%rd85591, %rd5;
$L__BB1_7015:
	shr.u64 	%rd85592, %rd85591, 1;
	add.s64 	%rd14125, %rd85593, %rd85592;
	shl.b64 	%rd73262, %rd14125, 2;
	add.s64 	%rd73263, %rd12990, %rd73262;
	ld.u32 	%r13278, [%rd73263];
	setp.ge.s32 	%p10854, %r13278, %r1861;
	@%p10854 bra 	$L__BB1_7017;
	add.s64 	%rd85593, %rd14125, 1;
	not.b64 	%rd73264, %rd85592;
	add.s64 	%rd85592, %rd85591, %rd73264;
$L__BB1_7017:
	setp.ne.s64 	%p10855, %rd85592, 0;
	mov.u64 	%rd85591, %rd85592;
	@%p10855 bra 	$L__BB1_7015;
	cvt.u32.u64 	%r1863, %rd85593;
	mov.b64 	%rd85597, 0;
	mov.u64 	%rd85595, %rd5;
$L__BB1_7019:
	shr.u64 	%rd85596, %rd85595, 1;
	add.s64 	%rd14133, %rd85597, %rd85596;
	shl.b64 	%rd73266, %rd14133, 2;
	add.s64 	%rd73267, %rd13007, %rd73266;
	ld.u32 	%r13279, [%rd73267];
	setp.ge.s32 	%p10856, %r13279, %r1862;
	@%p10856 bra 	$L__BB1_7021;
	add.s64 	%rd85597, %rd14133, 1;
	not.b64 	%rd73268, %rd85596;
	add.s64 	%rd85596, %rd85595, %rd73268;
$L__BB1_7021:
	setp.ne.s64 	%p10857, %rd85596, 0;
	mov.u64 	%rd85595, %rd85596;
	@%p10857 bra 	$L__BB1_7019;
	cvt.u32.u64 	%r1864, %rd85597;
	mov.b64 	%rd85601, 0;
	mov.u64 	%rd85599, %rd5;
$L__BB1_7023:
	shr.u64 	%rd85600, %rd85599, 1;
	add.s64 	%rd14141, %rd85601, %rd85600;
	shl.b64 	%rd73270, %rd14141, 2;
	add.s64 	%rd73271, %rd13007, %rd73270;
	ld.u32 	%r13280, [%rd73271];
	setp.ge.s32 	%p10858, %r13280, %r1863;
	@%p10858 bra 	$L__BB1_7025;
	add.s64 	%rd85601, %rd14141, 1;
	not.b64 	%rd73272, %rd85600;
	add.s64 	%rd85600, %rd85599, %rd73272;
$L__BB1_7025:
	setp.ne.s64 	%p10859, %rd85600, 0;
	mov.u64 	%rd85599, %rd85600;
	@%p10859 bra 	$L__BB1_7023;
	cvt.u32.u64 	%r1865, %rd85601;
	mov.b64 	%rd85605, 0;
	mov.u64 	%rd85603, %rd5;
$L__BB1_7027:
	shr.u64 	%rd85604, %rd85603, 1;
	add.s64 	%rd14149, %rd85605, %rd85604;
	shl.b64 	%rd73274, %rd14149, 2;
	add.s64 	%rd73275, %rd13024, %rd73274;
	ld.u32 	%r13281, [%rd73275];
	setp.ge.s32 	%p10860, %r13281, %r1864;
	@%p10860 bra 	$L__BB1_7029;
	add.s64 	%rd85605, %rd14149, 1;
	not.b64 	%rd73276, %rd85604;
	add.s64 	%rd85604, %rd85603, %rd73276;
$L__BB1_7029:
	setp.ne.s64 	%p10861, %rd85604, 0;
	mov.u64 	%rd85603, %rd85604;
	@%p10861 bra 	$L__BB1_7027;
	cvt.u32.u64 	%r1866, %rd85605;
	mov.b64 	%rd85609, 0;
	mov.u64 	%rd85607, %rd5;
$L__BB1_7031:
	shr.u64 	%rd85608, %rd85607, 1;
	add.s64 	%rd14157, %rd85609, %rd85608;
	shl.b64 	%rd73278, %rd14157, 2;
	add.s64 	%rd73279, %rd13024, %rd73278;
	ld.u32 	%r13282, [%rd73279];
	setp.ge.s32 	%p10862, %r13282, %r1865;
	@%p10862 bra 	$L__BB1_7033;
	add.s64 	%rd85609, %rd14157, 1;
	not.b64 	%rd73280, %rd85608;
	add.s64 	%rd85608, %rd85607, %rd73280;
$L__BB1_7033:
	setp.ne.s64 	%p10863, %rd85608, 0;
	mov.u64 	%rd85607, %rd85608;
	@%p10863 bra 	$L__BB1_7031;
	cvt.u32.u64 	%r1867, %rd85609;
	mov.b64 	%rd85613, 0;
	mov.u64 	%rd85611, %rd5;
$L__BB1_7035:
	shr.u64 	%rd85612, %rd85611, 1;
	add.s64 	%rd14165, %rd85613, %rd85612;
	shl.b64 	%rd73282, %rd14165, 2;
	add.s64 	%rd73283, %rd13041, %rd73282;
	ld.u32 	%r13283, [%rd73283];
	setp.ge.s32 	%p10864, %r13283, %r1866;
	@%p10864 bra 	$L__BB1_7037;
	add.s64 	%rd85613, %rd14165, 1;
	not.b64 	%rd73284, %rd85612;
	add.s64 	%rd85612, %rd85611, %rd73284;
$L__BB1_7037:
	setp.ne.s64 	%p10865, %rd85612, 0;
	mov.u64 	%rd85611, %rd85612;
	@%p10865 bra 	$L__BB1_7035;
	cvt.u32.u64 	%r1868, %rd85613;
	mov.b64 	%rd85617, 0;
	mov.u64 	%rd85615, %rd5;
$L__BB1_7039:
	shr.u64 	%rd85616, %rd85615, 1;
	add.s64 	%rd14173, %rd85617, %rd85616;
	shl.b64 	%rd73286, %rd14173, 2;
	add.s64 	%rd73287, %rd13041, %rd73286;
	ld.u32 	%r13284, [%rd73287];
	setp.ge.s32 	%p10866, %r13284, %r1867;
	@%p10866 bra 	$L__BB1_7041;
	add.s64 	%rd85617, %rd14173, 1;
	not.b64 	%rd73288, %rd85616;
	add.s64 	%rd85616, %rd85615, %rd73288;
$L__BB1_7041:
	setp.ne.s64 	%p10867, %rd85616, 0;
	mov.u64 	%rd85615, %rd85616;
	@%p10867 bra 	$L__BB1_7039;
	cvt.u32.u64 	%r13285, %rd85617;
	setp.lt.s32 	%p10868, %r1868, %r13285;
	selp.b32 	%r1869, %r1680, %r1702, %p10868;
	selp.b32 	%r1870, %r1702, %r1680, %p10868;
	mov.b64 	%rd85621, 0;
	mov.u64 	%rd85619, %rd5;
$L__BB1_7043:
	shr.u64 	%rd85620, %rd85619, 1;
	add.s64 	%rd14181, %rd85621, %rd85620;
	shl.b64 	%rd73290, %rd14181, 2;
	add.s64 	%rd73291, %rd12888, %rd73290;
	ld.u32 	%r13286, [%rd73291];
	setp.ge.s32 	%p10869, %r13286, %r1744;
	@%p10869 bra 	$L__BB1_7045;
	add.s64 	%rd85621, %rd14181, 1;
	not.b64 	%rd73292, %rd85620;
	add.s64 	%rd85620, %rd85619, %rd73292;
$L__BB1_7045:
	setp.ne.s64 	%p10870, %rd85620, 0;
	mov.u64 	%rd85619, %rd85620;
	@%p10870 bra 	$L__BB1_7043;
	cvt.u32.u64 	%r1871, %rd85621;
	mov.b64 	%rd85625, 0;
	mov.u64 	%rd85623, %rd5;
$L__BB1_7047:
	shr.u64 	%rd85624, %rd85623, 1;
	add.s64 	%rd14189, %rd85625, %rd85624;
	shl.b64 	%rd73294, %rd14189, 2;
	add.s64 	%rd73295, %rd12888, %rd73294;
	ld.u32 	%r13287, [%rd73295];
	setp.ge.s32 	%p10871, %r13287, %r1722;
	@%p10871 bra 	$L__BB1_7049;
	add.s64 	%rd85625, %rd14189, 1;
	not.b64 	%rd73296, %rd85624;
	add.s64 	%rd85624, %rd85623, %rd73296;
$L__BB1_7049:
	setp.ne.s64 	%p10872, %rd85624, 0;
	mov.u64 	%rd85623, %rd85624;
	@%p10872 bra 	$L__BB1_7047;
	cvt.u32.u64 	%r1872, %rd85625;
	mov.b64 	%rd85629, 0;
	mov.u64 	%rd85627, %rd5;
$L__BB1_7051:
	shr.u64 	%rd85628, %rd85627, 1;
	add.s64 	%rd14197, %rd85629, %rd85628;
	shl.b64 	%rd73298, %rd14197, 2;
	add.s64 	%rd73299, %rd12905, %rd73298;
	ld.u32 	%r13288, [%rd73299];
	setp.ge.s32 	%p10873, %r13288, %r1871;
	@%p10873 bra 	$L__BB1_7053;
	add.s64 	%rd85629, %rd14197, 1;
	not.b64 	%rd73300, %rd85628;
	add.s64 	%rd85628, %rd85627, %rd73300;
$L__BB1_7053:
	setp.ne.s64 	%p10874, %rd85628, 0;
	mov.u64 	%rd85627, %rd85628;
	@%p10874 bra 	$L__BB1_7051;
	cvt.u32.u64 	%r1873, %rd85629;
	mov.b64 	%rd85633, 0;
	mov.u64 	%rd85631, %rd5;
$L__BB1_7055:
	shr.u64 	%rd85632, %rd85631, 1;
	add.s64 	%rd14205, %rd85633, %rd85632;
	shl.b64 	%rd73302, %rd14205, 2;
	add.s64 	%rd73303, %rd12905, %rd73302;
	ld.u32 	%r13289, [%rd73303];
	setp.ge.s32 	%p10875, %r13289, %r1872;
	@%p10875 bra 	$L__BB1_7057;
	add.s64 	%rd85633, %rd14205, 1;
	not.b64 	%rd73304, %rd85632;
	add.s64 	%rd85632, %rd85631, %rd73304;
$L__BB1_7057:
	setp.ne.s64 	%p10876, %rd85632, 0;
	mov.u64 	%rd85631, %rd85632;
	@%p10876 bra 	$L__BB1_7055;
	cvt.u32.u64 	%r1874, %rd85633;
	mov.b64 	%rd85637, 0;
	mov.u64 	%rd85635, %rd5;
$L__BB1_7059:
	shr.u64 	%rd85636, %rd85635, 1;
	add.s64 	%rd14213, %rd85637, %rd85636;
	shl.b64 	%rd73306, %rd14213, 2;
	add.s64 	%rd73307, %rd12922, %rd73306;
	ld.u32 	%r13290, [%rd73307];
	setp.ge.s32 	%p10877, %r13290, %r1873;
	@%p10877 bra 	$L__BB1_7061;
	add.s64 	%rd85637, %rd14213, 1;
	not.b64 	%rd73308, %rd85636;
	add.s64 	%rd85636, %rd85635, %rd73308;
$L__BB1_7061:
	setp.ne.s64 	%p10878, %rd85636, 0;
	mov.u64 	%rd85635, %rd85636;
	@%p10878 bra 	$L__BB1_7059;
	cvt.u32.u64 	%r1875, %rd85637;
	mov.b64 	%rd85641, 0;
	mov.u64 	%rd85639, %rd5;
$L__BB1_7063:
	shr.u64 	%rd85640, %rd85639, 1;
	add.s64 	%rd14221, %rd85641, %rd85640;
	shl.b64 	%rd73310, %rd14221, 2;
	add.s64 	%rd73311, %rd12922, %rd73310;
	ld.u32 	%r13291, [%rd73311];
	setp.ge.s32 	%p10879, %r13291, %r1874;
	@%p10879 bra 	$L__BB1_7065;
	add.s64 	%rd85641, %rd14221, 1;
	not.b64 	%rd73312, %rd85640;
	add.s64 	%rd85640, %rd85639, %rd73312;
$L__BB1_7065:
	setp.ne.s64 	%p10880, %rd85640, 0;
	mov.u64 	%rd85639, %rd85640;
	@%p10880 bra 	$L__BB1_7063;
	cvt.u32.u64 	%r1876, %rd85641;
	mov.b64 	%rd85645, 0;
	mov.u64 	%rd85643, %rd5;
$L__BB1_7067:
	shr.u64 	%rd85644, %rd85643, 1;
	add.s64 	%rd14229, %rd85645, %rd85644;
	shl.b64 	%rd73314, %rd14229, 2;
	add.s64 	%rd73315, %rd12939, %rd73314;
	ld.u32 	%r13292, [%rd73315];
	setp.ge.s32 	%p10881, %r13292, %r1875;
	@%p10881 bra 	$L__BB1_7069;
	add.s64 	%rd85645, %rd14229, 1;
	not.b64 	%rd73316, %rd85644;
	add.s64 	%rd85644, %rd85643, %rd73316;
$L__BB1_7069:
	setp.ne.s64 	%p10882, %rd85644, 0;
	mov.u64 	%rd85643, %rd85644;
	@%p10882 bra 	$L__BB1_7067;
	cvt.u32.u64 	%r1877, %rd85645;
	mov.b64 	%rd85649, 0;
	mov.u64 	%rd85647, %rd5;
$L__BB1_7071:
	shr.u64 	%rd85648, %rd85647, 1;
	add.s64 	%rd14237, %rd85649, %rd85648;
	shl.b64 	%rd73318, %rd14237, 2;
	add.s64 	%rd73319, %rd12939, %rd73318;
	ld.u32 	%r13293, [%rd73319];
	setp.ge.s32 	%p10883, %r13293, %r1876;
	@%p10883 bra 	$L__BB1_7073;
	add.s64 	%rd85649, %rd14237, 1;
	not.b64 	%rd73320, %rd85648;
	add.s64 	%rd85648, %rd85647, %rd73320;
$L__BB1_7073:
	setp.ne.s64 	%p10884, %rd85648, 0;
	mov.u64 	%rd85647, %rd85648;
	@%p10884 bra 	$L__BB1_7071;
	cvt.u32.u64 	%r1878, %rd85649;
	mov.b64 	%rd85653, 0;
	mov.u64 	%rd85651, %rd5;
$L__BB1_7075:
	shr.u64 	%rd85652, %rd85651, 1;
	add.s64 	%rd14245, %rd85653, %rd85652;
	shl.b64 	%rd73322, %rd14245, 2;
	add.s64 	%rd73323, %rd12956, %rd73322;
	ld.u32 	%r13294, [%rd73323];
	setp.ge.s32 	%p10885, %r13294, %r1877;
	@%p10885 bra 	$L__BB1_7077;
	add.s64 	%rd85653, %rd14245, 1;
	not.b64 	%rd73324, %rd85652;
	add.s64 	%rd85652, %rd85651, %rd73324;
$L__BB1_7077:
	setp.ne.s64 	%p10886, %rd85652, 0;
	mov.u64 	%rd85651, %rd85652;
	@%p10886 bra 	$L__BB1_7075;
	cvt.u32.u64 	%r1879, %rd85653;
	mov.b64 	%rd85657, 0;
	mov.u64 	%rd85655, %rd5;
$L__BB1_7079:
	shr.u64 	%rd85656, %rd85655, 1;
	add.s64 	%rd14253, %rd85657, %rd85656;
	shl.b64 	%rd73326, %rd14253, 2;
	add.s64 	%rd73327, %rd12956, %rd73326;
	ld.u32 	%r13295, [%rd73327];
	setp.ge.s32 	%p10887, %r13295, %r1878;
	@%p10887 bra 	$L__BB1_7081;
	add.s64 	%rd85657, %rd14253, 1;
	not.b64 	%rd73328, %rd85656;
	add.s64 	%rd85656, %rd85655, %rd73328;
$L__BB1_7081:
	setp.ne.s64 	%p10888, %rd85656, 0;
	mov.u64 	%rd85655, %rd85656;
	@%p10888 bra 	$L__BB1_7079;
	cvt.u32.u64 	%r1880, %rd85657;
	mov.b64 	%rd85661, 0;
	mov.u64 	%rd85659, %rd5;
$L__BB1_7083:
	shr.u64 	%rd85660, %rd85659, 1;
	add.s64 	%rd14261, %rd85661, %rd85660;
	shl.b64 	%rd73330, %rd14261, 2;
	add.s64 	%rd73331, %rd12973, %rd73330;
	ld.u32 	%r13296, [%rd73331];
	setp.ge.s32 	%p10889, %r13296, %r1879;
	@%p10889 bra 	$L__BB1_7085;
	add.s64 	%rd85661, %rd14261, 1;
	not.b64 	%rd73332, %rd85660;
	add.s64 	%rd85660, %rd85659, %rd73332;
$L__BB1_7085:
	setp.ne.s64 	%p10890, %rd85660, 0;
	mov.u64 	%rd85659, %rd85660;
	@%p10890 bra 	$L__BB1_7083;
	cvt.u32.u64 	%r1881, %rd85661;
	mov.b64 	%rd85665, 0;
	mov.u64 	%rd85663, %rd5;
$L__BB1_7087:
	shr.u64 	%rd85664, %rd85663, 1;
	add.s64 	%rd14269, %rd85665, %rd85664;
	shl.b64 	%rd73334, %rd14269, 2;
	add.s64 	%rd73335, %rd12973, %rd73334;
	ld.u32 	%r13297, [%rd73335];
	setp.ge.s32 	%p10891, %r13297, %r1880;
	@%p10891 bra 	$L__BB1_7089;
	add.s64 	%rd85665, %rd14269, 1;
	not.b64 	%rd73336, %rd85664;
	add.s64 	%rd85664, %rd85663, %rd73336;
$L__BB1_7089:
	setp.ne.s64 	%p10892, %rd85664, 0;
	mov.u64 	%rd85663, %rd85664;
	@%p10892 bra 	$L__BB1_7087;
	cvt.u32.u64 	%r1882, %rd85665;
	mov.b64 	%rd85669, 0;
	mov.u64 	%rd85667, %rd5;
$L__BB1_7091:
	shr.u64 	%rd85668, %rd85667, 1;
	add.s64 	%rd14277, %rd85669, %rd85668;
	shl.b64 	%rd73338, %rd14277, 2;
	add.s64 	%rd73339, %rd12990, %rd73338;
	ld.u32 	%r13298, [%rd73339];
	setp.ge.s32 	%p10893, %r13298, %r1881;
	@%p10893 bra 	$L__BB1_7093;
	add.s64 	%rd85669, %rd14277, 1;
	not.b64 	%rd73340, %rd85668;
	add.s64 	%rd85668, %rd85667, %rd73340;
$L__BB1_7093:
	setp.ne.s64 	%p10894, %rd85668, 0;
	mov.u64 	%rd85667, %rd85668;
	@%p10894 bra 	$L__BB1_7091;
	cvt.u32.u64 	%r1883, %rd85669;
	mov.b64 	%rd85673, 0;
	mov.u64 	%rd85671, %rd5;
$L__BB1_7095:
	shr.u64 	%rd85672, %rd85671, 1;
	add.s64 	%rd14285, %rd85673, %rd85672;
	shl.b64 	%rd73342, %rd14285, 2;
	add.s64 	%rd73343, %rd12990, %rd73342;
	ld.u32 	%r13299, [%rd73343];
	setp.ge.s32 	%p10895, %r13299, %r1882;
	@%p10895 bra 	$L__BB1_7097;
	add.s64 	%rd85673, %rd14285, 1;
	not.b64 	%rd73344, %rd85672;
	add.s64 	%rd85672, %rd85671, %rd73344;
$L__BB1_7097:
	setp.ne.s64 	%p10896, %rd85672, 0;
	mov.u64 	%rd85671, %rd85672;
	@%p10896 bra 	$L__BB1_7095;
	cvt.u32.u64 	%r1884, %rd85673;
	mov.b64 	%rd85677, 0;
	mov.u64 	%rd85675, %rd5;
$L__BB1_7099:
	shr.u64 	%rd85676, %rd85675, 1;
	add.s64 	%rd14293, %rd85677, %rd85676;
	shl.b64 	%rd73346, %rd14293, 2;
	add.s64 	%rd73347, %rd13007, %rd73346;
	ld.u32 	%r13300, [%rd73347];
	setp.ge.s32 	%p10897, %r13300, %r1883;
	@%p10897 bra 	$L__BB1_7101;
	add.s64 	%rd85677, %rd14293, 1;
	not.b64 	%rd73348, %rd85676;
	add.s64 	%rd85676, %rd85675, %rd73348;
$L__BB1_7101:
	setp.ne.s64 	%p10898, %rd85676, 0;
	mov.u64 	%rd85675, %rd85676;
	@%p10898 bra 	$L__BB1_7099;
	cvt.u32.u64 	%r1885, %rd85677;
	mov.b64 	%rd85681, 0;
	mov.u64 	%rd85679, %rd5;
$L__BB1_7103:
	shr.u64 	%rd85680, %rd85679, 1;
	add.s64 	%rd14301, %rd85681, %rd85680;
	shl.b64 	%rd73350, %rd14301, 2;
	add.s64 	%rd73351, %rd13007, %rd73350;
	ld.u32 	%r13301, [%rd73351];
	setp.ge.s32 	%p10899, %r13301, %r1884;
	@%p10899 bra 	$L__BB1_7105;
	add.s64 	%rd85681, %rd14301, 1;
	not.b64 	%rd73352, %rd85680;
	add.s64 	%rd85680, %rd85679, %rd73352;
$L__BB1_7105:
	setp.ne.s64 	%p10900, %rd85680, 0;
	mov.u64 	%rd85679, %rd85680;
	@%p10900 bra 	$L__BB1_7103;
	cvt.u32.u64 	%r1886, %rd85681;
	mov.b64 	%rd85685, 0;
	mov.u64 	%rd85683, %rd5;
$L__BB1_7107:
	shr.u64 	%rd85684, %rd85683, 1;
	add.s64 	%rd14309, %rd85685, %rd85684;
	shl.b64 	%rd73354, %rd14309, 2;
	add.s64 	%rd73355, %rd13024, %rd73354;
	ld.u32 	%r13302, [%rd73355];
	setp.ge.s32 	%p10901, %r13302, %r1885;
	@%p10901 bra 	$L__BB1_7109;
	add.s64 	%rd85685, %rd14309, 1;
	not.b64 	%rd73356, %rd85684;
	add.s64 	%rd85684, %rd85683, %rd73356;
$L__BB1_7109:
	setp.ne.s64 	%p10902, %rd85684, 0;
	mov.u64 	%rd85683, %rd85684;
	@%p10902 bra 	$L__BB1_7107;
	cvt.u32.u64 	%r1887, %rd85685;
	mov.b64 	%rd85689, 0;
	mov.u64 	%rd85687, %rd5;
$L__BB1_7111:
	shr.u64 	%rd85688, %rd85687, 1;
	add.s64 	%rd14317, %rd85689, %rd85688;
	shl.b64 	%rd73358, %rd14317, 2;
	add.s64 	%rd73359, %rd13024, %rd73358;
	ld.u32 	%r13303, [%rd73359];
	setp.ge.s32 	%p10903, %r13303, %r1886;
	@%p10903 bra 	$L__BB1_7113;
	add.s64 	%rd85689, %rd14317, 1;
	not.b64 	%rd73360, %rd85688;
	add.s64 	%rd85688, %rd85687, %rd73360;
$L__BB1_7113:
	setp.ne.s64 	%p10904, %rd85688, 0;
	mov.u64 	%rd85687, %rd85688;
	@%p10904 bra 	$L__BB1_7111;
	cvt.u32.u64 	%r1888, %rd85689;
	mov.b64 	%rd85693, 0;
	mov.u64 	%rd85691, %rd5;
$L__BB1_7115:
	shr.u64 	%rd85692, %rd85691, 1;
	add.s64 	%rd14325, %rd85693, %rd85692;
	shl.b64 	%rd73362, %rd14325, 2;
	add.s64 	%rd73363, %rd13041, %rd73362;
	ld.u32 	%r13304, [%rd73363];
	setp.ge.s32 	%p10905, %r13304, %r1887;
	@%p10905 bra 	$L__BB1_7117;
	add.s64 	%rd85693, %rd14325, 1;
	not.b64 	%rd73364, %rd85692;
	add.s64 	%rd85692, %rd85691, %rd73364;
$L__BB1_7117:
	setp.ne.s64 	%p10906, %rd85692, 0;
	mov.u64 	%rd85691, %rd85692;
	@%p10906 bra 	$L__BB1_7115;
	cvt.u32.u64 	%r1889, %rd85693;
	mov.b64 	%rd85697, 0;
	mov.u64 	%rd85695, %rd5;
$L__BB1_7119:
	shr.u64 	%rd85696, %rd85695, 1;
	add.s64 	%rd14333, %rd85697, %rd85696;
	shl.b64 	%rd73366, %rd14333, 2;
	add.s64 	%rd73367, %rd13041, %rd73366;
	ld.u32 	%r13305, [%rd73367];
	setp.ge.s32 	%p10907, %r13305, %r1888;
	@%p10907 bra 	$L__BB1_7121;
	add.s64 	%rd85697, %rd14333, 1;
	not.b64 	%rd73368, %rd85696;
	add.s64 	%rd85696, %rd85695, %rd73368;
$L__BB1_7121:
	setp.ne.s64 	%p10908, %rd85696, 0;
	mov.u64 	%rd85695, %rd85696;
	@%p10908 bra 	$L__BB1_7119;
	cvt.u32.u64 	%r13306, %rd85697;
	setp.lt.s32 	%p10909, %r1889, %r13306;
	selp.b32 	%r1890, %r1722, %r1744, %p10909;
	selp.b32 	%r1891, %r1744, %r1722, %p10909;
	mov.b64 	%rd85701, 0;
	mov.u64 	%rd85699, %rd5;
$L__BB1_7123:
	shr.u64 	%rd85700, %rd85699, 1;
	add.s64 	%rd14341, %rd85701, %rd85700;
	shl.b64 	%rd73370, %rd14341, 2;
	add.s64 	%rd73371, %rd12888, %rd73370;
	ld.u32 	%r13307, [%rd73371];
	setp.ge.s32 	%p10910, %r13307, %r1765;
	@%p10910 bra 	$L__BB1_7125;
	add.s64 	%rd85701, %rd14341, 1;
	not.b64 	%rd73372, %rd85700;
	add.s64 	%rd85700, %rd85699, %rd73372;
$L__BB1_7125:
	setp.ne.s64 	%p10911, %rd85700, 0;
	mov.u64 	%rd85699, %rd85700;
	@%p10911 bra 	$L__BB1_7123;
	cvt.u32.u64 	%r1892, %rd85701;
	mov.b64 	%rd85705, 0;
	mov.u64 	%rd85703, %rd5;
$L__BB1_7127:
	shr.u64 	%rd85704, %rd85703, 1;
	add.s64 	%rd14349, %rd85705, %rd85704;
	shl.b64 	%rd73374, %rd14349, 2;
	add.s64 	%rd73375, %rd12888, %rd73374;
	ld.u32 	%r13308, [%rd73375];
	setp.ge.s32 	%p10912, %r13308, %r1743;
	@%p10912 bra 	$L__BB1_7129;
	add.s64 	%rd85705, %rd14349, 1;
	not.b64 	%rd73376, %rd85704;
	add.s64 	%rd85704, %rd85703, %rd73376;
$L__BB1_7129:
	setp.ne.s64 	%p10913, %rd85704, 0;
	mov.u64 	%rd85703, %rd85704;
	@%p10913 bra 	$L__BB1_7127;
	cvt.u32.u64 	%r1893, %rd85705;
	mov.b64 	%rd85709, 0;
	mov.u64 	%rd85707, %rd5;
$L__BB1_7131:
	shr.u64 	%rd85708, %rd85707, 1;
	add.s64 	%rd14357, %rd85709, %rd85708;
	shl.b64 	%rd73378, %rd14357, 2;
	add.s64 	%rd73379, %rd12905, %rd73378;
	ld.u32 	%r13309, [%rd73379];
	setp.ge.s32 	%p10914, %r13309, %r1892;
	@%p10914 bra 	$L__BB1_7133;
	add.s64 	%rd85709, %rd14357, 1;
	not.b64 	%rd73380, %rd85708;
	add.s64 	%rd85708, %rd85707, %rd73380;
$L__BB1_7133:
	setp.ne.s64 	%p10915, %rd85708, 0;
	mov.u64 	%rd85707, %rd85708;
	@%p10915 bra 	$L__BB1_7131;
	cvt.u32.u64 	%r1894, %rd85709;
	mov.b64 	%rd85713, 0;
	mov.u64 	%rd85711, %rd5;
$L__BB1_7135:
	shr.u64 	%rd85712, %rd85711, 1;
	add.s64 	%rd14365, %rd85713, %rd85712;
	shl.b64 	%rd73382, %rd14365, 2;
	add.s64 	%rd73383, %rd12905, %rd73382;
	ld.u32 	%r13310, [%rd73383];
	setp.ge.s32 	%p10916, %r13310, %r1893;
	@%p10916 bra 	$L__BB1_7137;
	add.s64 	%rd85713, %rd14365, 1;
	not.b64 	%rd73384, %rd85712;
	add.s64 	%rd85712, %rd85711, %rd73384;
$L__BB1_7137:
	setp.ne.s64 	%p10917, %rd85712, 0;
	mov.u64 	%rd85711, %rd85712;
	@%p10917 bra 	$L__BB1_7135;
	cvt.u32.u64 	%r1895, %rd85713;
	mov.b64 	%rd85717, 0;
	mov.u64 	%rd85715, %rd5;
$L__BB1_7139:
	shr.u64 	%rd85716, %rd85715, 1;
	add.s64 	%rd14373, %rd85717, %rd85716;
	shl.b64 	%rd73386, %rd14373, 2;
	add.s64 	%rd73387, %rd12922, %rd73386;
	ld.u32 	%r13311, [%rd73387];
	setp.ge.s32 	%p10918, %r13311, %r1894;
	@%p10918 bra 	$L__BB1_7141;
	add.s64 	%rd85717, %rd14373, 1;
	not.b64 	%rd73388, %rd85716;
	add.s64 	%rd85716, %rd85715, %rd73388;
$L__BB1_7141:
	setp.ne.s64 	%p10919, %rd85716, 0;
	mov.u64 	%rd85715, %rd85716;
	@%p10919 bra 	$L__BB1_7139;
	cvt.u32.u64 	%r1896, %rd85717;
	mov.b64 	%rd85721, 0;
	mov.u64 	%rd85719, %rd5;
$L__BB1_7143:
	shr.u64 	%rd85720, %rd85719, 1;
	add.s64 	%rd14381, %rd85721, %rd85720;
	shl.b64 	%rd73390, %rd14381, 2;
	add.s64 	%rd73391, %rd12922, %rd73390;
	ld.u32 	%r13312, [%rd73391];
	setp.ge.s32 	%p10920, %r13312, %r1895;
	@%p10920 bra 	$L__BB1_7145;
	add.s64 	%rd85721, %rd14381, 1;
	not.b64 	%rd73392, %rd85720;
	add.s64 	%rd85720, %rd85719, %rd73392;
$L__BB1_7145:
	setp.ne.s64 	%p10921, %rd85720, 0;
	mov.u64 	%rd85719, %rd85720;
	@%p10921 bra 	$L__BB1_7143;
	cvt.u32.u64 	%r1897, %rd85721;
	mov.b64 	%rd85725, 0;
	mov.u64 	%rd85723, %rd5;
$L__BB1_7147:
	shr.u64 	%rd85724, %rd85723, 1;
	add.s64 	%rd14389, %rd85725, %rd85724;
	shl.b64 	%rd73394, %rd14389, 2;
	add.s64 	%rd73395, %rd12939, %rd73394;
	ld.u32 	%r13313, [%rd73395];
	setp.ge.s32 	%p10922, %r13313, %r1896;
	@%p10922 bra 	$L__BB1_7149;
	add.s64 	%rd85725, %rd14389, 1;
	not.b64 	%rd73396, %rd85724;
	add.s64 	%rd85724, %rd85723, %rd73396;
$L__BB1_7149:
	setp.ne.s64 	%p10923, %rd85724, 0;
	mov.u64 	%rd85723, %rd85724;
	@%p10923 bra 	$L__BB1_7147;
	cvt.u32.u64 	%r1898, %rd85725;
	mov.b64 	%rd85729, 0;
	mov.u64 	%rd85727, %rd5;
$L__BB1_7151:
	shr.u64 	%rd85728, %rd85727, 1;
	add.s64 	%rd14397, %rd85729, %rd85728;
	shl.b64 	%rd73398, %rd14397, 2;
	add.s64 	%rd73399, %rd12939, %rd73398;
	ld.u32 	%r13314, [%rd73399];
	setp.ge.s32 	%p10924, %r13314, %r1897;
	@%p10924 bra 	$L__BB1_7153;
	add.s64 	%rd85729, %rd14397, 1;
	not.b64 	%rd73400, %rd85728;
	add.s64 	%rd85728, %rd85727, %rd73400;
$L__BB1_7153:
	setp.ne.s64 	%p10925, %rd85728, 0;
	mov.u64 	%rd85727, %rd85728;
	@%p10925 bra 	$L__BB1_7151;
	cvt.u32.u64 	%r1899, %rd85729;
	mov.b64 	%rd85733, 0;
	mov.u64 	%rd85731, %rd5;
$L__BB1_7155:
	shr.u64 	%rd85732, %rd85731, 1;
	add.s64 	%rd14405, %rd85733, %rd85732;
	shl.b64 	%rd73402, %rd14405, 2;
	add.s64 	%rd73403, %rd12956, %rd73402;
	ld.u32 	%r13315, [%rd73403];
	setp.ge.s32 	%p10926, %r13315, %r1898;
	@%p10926 bra 	$L__BB1_7157;
	add.s64 	%rd85733, %rd14405, 1;
	not.b64 	%rd73404, %rd85732;
	add.s64 	%rd85732, %rd85731, %rd73404;
$L__BB1_7157:
	setp.ne.s64 	%p10927, %rd85732, 0;
	mov.u64 	%rd85731, %rd85732;
	@%p10927 bra 	$L__BB1_7155;
	cvt.u32.u64 	%r1900, %rd85733;
	mov.b64 	%rd85737, 0;
	mov.u64 	%rd85735, %rd5;
$L__BB1_7159:
	shr.u64 	%rd85736, %rd85735, 1;
	add.s64 	%rd14413, %rd85737, %rd85736;
	shl.b64 	%rd73406, %rd14413, 2;
	add.s64 	%rd73407, %rd12956, %rd73406;
	ld.u32 	%r13316, [%rd73407];
	setp.ge.s32 	%p10928, %r13316, %r1899;
	@%p10928 bra 	$L__BB1_7161;
	add.s64 	%rd85737, %rd14413, 1;
	not.b64 	%rd73408, %rd85736;
	add.s64 	%rd85736, %rd85735, %rd73408;
$L__BB1_7161:
	setp.ne.s64 	%p10929, %rd85736, 0;
	mov.u64 	%rd85735, %rd85736;
	@%p10929 bra 	$L__BB1_7159;
	cvt.u32.u64 	%r1901, %rd85737;
	mov.b64 	%rd85741, 0;
	mov.u64 	%rd85739, %rd5;
$L__BB1_7163:
	shr.u64 	%rd85740, %rd85739, 1;
	add.s64 	%rd14421, %rd85741, %rd85740;
	shl.b64 	%rd73410, %rd14421, 2;
	add.s64 	%rd73411, %rd12973, %rd73410;
	ld.u32 	%r13317, [%rd73411];
	setp.ge.s32 	%p10930, %r13317, %r1900;
	@%p10930 bra 	$L__BB1_7165;
	add.s64 	%rd85741, %rd14421, 1;
	not.b64 	%rd73412, %rd85740;
	add.s64 	%rd85740, %rd85739, %rd73412;
$L__BB1_7165:
	setp.ne.s64 	%p10931, %rd85740, 0;
	mov.u64 	%rd85739, %rd85740;
	@%p10931 bra 	$L__BB1_7163;
	cvt.u32.u64 	%r1902, %rd85741;
	mov.b64 	%rd85745, 0;
	mov.u64 	%rd85743, %rd5;
$L__BB1_7167:
	shr.u64 	%rd85744, %rd85743, 1;
	add.s64 	%rd14429, %rd85745, %rd85744;
	shl.b64 	%rd73414, %rd14429, 2;
	add.s64 	%rd73415, %rd12973, %rd73414;
	ld.u32 	%r13318, [%rd73415];
	setp.ge.s32 	%p10932, %r13318, %r1901;
	@%p10932 bra 	$L__BB1_7169;
	add.s64 	%rd85745, %rd14429, 1;
	not.b64 	%rd73416, %rd85744;
	add.s64 	%rd85744, %rd85743, %rd73416;
$L__BB1_7169:
	setp.ne.s64 	%p10933, %rd85744, 0;
	mov.u64 	%rd85743, %rd85744;
	@%p10933 bra 	$L__BB1_7167;
	cvt.u32.u64 	%r1903, %rd85745;
	mov.b64 	%rd85749, 0;
	mov.u64 	%rd85747, %rd5;
$L__BB1_7171:
	shr.u64 	%rd85748, %rd85747, 1;
	add.s64 	%rd14437, %rd85749, %rd85748;
	shl.b64 	%rd73418, %rd14437, 2;
	add.s64 	%rd73419, %rd12990, %rd73418;
	ld.u32 	%r13319, [%rd73419];
	setp.ge.s32 	%p10934, %r13319, %r1902;
	@%p10934 bra 	$L__BB1_7173;
	add.s64 	%rd85749, %rd14437, 1;
	not.b64 	%rd73420, %rd85748;
	add.s64 	%rd85748, %rd85747, %rd73420;
$L__BB1_7173:
	setp.ne.s64 	%p10935, %rd85748, 0;
	mov.u64 	%rd85747, %rd85748;
	@%p10935 bra 	$L__BB1_7171;
	cvt.u32.u64 	%r1904, %rd85749;
	mov.b64 	%rd85753, 0;
	mov.u64 	%rd85751, %rd5;
$L__BB1_7175:
	shr.u64 	%rd85752, %rd85751, 1;
	add.s64 	%rd14445, %rd85753, %rd85752;
	shl.b64 	%rd73422, %rd14445, 2;
	add.s64 	%rd73423, %rd12990, %rd73422;
	ld.u32 	%r13320, [%rd73423];
	setp.ge.s32 	%p10936, %r13320, %r1903;
	@%p10936 bra 	$L__BB1_7177;
	add.s64 	%rd85753, %rd14445, 1;
	not.b64 	%rd73424, %rd85752;
	add.s64 	%rd85752, %rd85751, %rd73424;
$L__BB1_7177:
	setp.ne.s64 	%p10937, %rd85752, 0;
	mov.u64 	%rd85751, %rd85752;
	@%p10937 bra 	$L__BB1_7175;
	cvt.u32.u64 	%r1905, %rd85753;
	mov.b64 	%rd85757, 0;
	mov.u64 	%rd85755, %rd5;
$L__BB1_7179:
	shr.u64 	%rd85756, %rd85755, 1;
	add.s64 	%rd14453, %rd85757, %rd85756;
	shl.b64 	%rd73426, %rd14453, 2;
	add.s64 	%rd73427, %rd13007, %rd73426;
	ld.u32 	%r13321, [%rd73427];
	setp.ge.s32 	%p10938, %r13321, %r1904;
	@%p10938 bra 	$L__BB1_7181;
	add.s64 	%rd85757, %rd14453, 1;
	not.b64 	%rd73428, %rd85756;
	add.s64 	%rd85756, %rd85755, %rd73428;
$L__BB1_7181:
	setp.ne.s64 	%p10939, %rd85756, 0;
	mov.u64 	%rd85755, %rd85756;
	@%p10939 bra 	$L__BB1_7179;
	cvt.u32.u64 	%r1906, %rd85757;
	mov.b64 	%rd85761, 0;
	mov.u64 	%rd85759, %rd5;
$L__BB1_7183:
	shr.u64 	%rd85760, %rd85759, 1;
	add.s64 	%rd14461, %rd85761, %rd85760;
	shl.b64 	%rd73430, %rd14461, 2;
	add.s64 	%rd73431, %rd13007, %rd73430;
	ld.u32 	%r13322, [%rd73431];
	setp.ge.s32 	%p10940, %r13322, %r1905;
	@%p10940 bra 	$L__BB1_7185;
	add.s64 	%rd85761, %rd14461, 1;
	not.b64 	%rd73432, %rd85760;
	add.s64 	%rd85760, %rd85759, %rd73432;
$L__BB1_7185:
	setp.ne.s64 	%p10941, %rd85760, 0;
	mov.u64 	%rd85759, %rd85760;
	@%p10941 bra 	$L__BB1_7183;
	cvt.u32.u64 	%r1907, %rd85761;
	mov.b64 	%rd85765, 0;
	mov.u64 	%rd85763, %rd5;
$L__BB1_7187:
	shr.u64 	%rd85764, %rd85763, 1;
	add.s64 	%rd14469, %rd85765, %rd85764;
	shl.b64 	%rd73434, %rd14469, 2;
	add.s64 	%rd73435, %rd13024, %rd73434;
	ld.u32 	%r13323, [%rd73435];
	setp.ge.s32 	%p10942, %r13323, %r1906;
	@%p10942 bra 	$L__BB1_7189;
	add.s64 	%rd85765, %rd14469, 1;
	not.b64 	%rd73436, %rd85764;
	add.s64 	%rd85764, %rd85763, %rd73436;
$L__BB1_7189:
	setp.ne.s64 	%p10943, %rd85764, 0;
	mov.u64 	%rd85763, %rd85764;
	@%p10943 bra 	$L__BB1_7187;
	cvt.u32.u64 	%r1908, %rd85765;
	mov.b64 	%rd85769, 0;
	mov.u64 	%rd85767, %rd5;
$L__BB1_7191:
	shr.u64 	%rd85768, %rd85767, 1;
	add.s64 	%rd14477, %rd85769, %rd85768;
	shl.b64 	%rd73438, %rd14477, 2;
	add.s64 	%rd73439, %rd13024, %rd73438;
	ld.u32 	%r13324, [%rd73439];
	setp.ge.s32 	%p10944, %r13324, %r1907;
	@%p10944 bra 	$L__BB1_7193;
	add.s64 	%rd85769, %rd14477, 1;
	not.b64 	%rd73440, %rd85768;
	add.s64 	%rd85768, %rd85767, %rd73440;
$L__BB1_7193:
	setp.ne.s64 	%p10945, %rd85768, 0;
	mov.u64 	%rd85767, %rd85768;
	@%p10945 bra 	$L__BB1_7191;
	cvt.u32.u64 	%r1909, %rd85769;
	mov.b64 	%rd85773, 0;
	mov.u64 	%rd85771, %rd5;
$L__BB1_7195:
	shr.u64 	%rd85772, %rd85771, 1;
	add.s64 	%rd14485, %rd85773, %rd85772;
	shl.b64 	%rd73442, %rd14485, 2;
	add.s64 	%rd73443, %rd13041, %rd73442;
	ld.u32 	%r13325, [%rd73443];
	setp.ge.s32 	%p10946, %r13325, %r1908;
	@%p10946 bra 	$L__BB1_7197;
	add.s64 	%rd85773, %rd14485, 1;
	not.b64 	%rd73444, %rd85772;
	add.s64 	%rd85772, %rd85771, %rd73444;
$L__BB1_7197:
	setp.ne.s64 	%p10947, %rd85772, 0;
	mov.u64 	%rd85771, %rd85772;
	@%p10947 bra 	$L__BB1_7195;
	cvt.u32.u64 	%r1910, %rd85773;
	mov.b64 	%rd85777, 0;
	mov.u64 	%rd85775, %rd5;
$L__BB1_7199:
	shr.u64 	%rd85776, %rd85775, 1;
	add.s64 	%rd14493, %rd85777, %rd85776;
	shl.b64 	%rd73446, %rd14493, 2;
	add.s64 	%rd73447, %rd13041, %rd73446;
	ld.u32 	%r13326, [%rd73447];
	setp.ge.s32 	%p10948, %r13326, %r1909;
	@%p10948 bra 	$L__BB1_7201;
	add.s64 	%rd85777, %rd14493, 1;
	not.b64 	%rd73448, %rd85776;
	add.s64 	%rd85776, %rd85775, %rd73448;
$L__BB1_7201:
	setp.ne.s64 	%p10949, %rd85776, 0;
	mov.u64 	%rd85775, %rd85776;
	@%p10949 bra 	$L__BB1_7199;
	cvt.u32.u64 	%r13327, %rd85777;
	setp.lt.s32 	%p10950, %r1910, %r13327;
	selp.b32 	%r1911, %r1743, %r1765, %p10950;
	selp.b32 	%r1912, %r1765, %r1743, %p10950;
	ld.global.u64 	%rd14498, [%rd4];
	mov.b64 	%rd85781, 0;
	mov.u64 	%rd85779, %rd5;
$L__BB1_7203:
	shr.u64 	%rd85780, %rd85779, 1;
	add.s64 	%rd14502, %rd85781, %rd85780;
	shl.b64 	%rd73450, %rd14502, 2;
	add.s64 	%rd73451, %rd14498, %rd73450;
	ld.u32 	%r13328, [%rd73451];
	setp.ge.s32 	%p10951, %r13328, %r1786;
	@%p10951 bra 	$L__BB1_7205;
	add.s64 	%rd85781, %rd14502, 1;
	not.b64 	%rd73452, %rd85780;
	add.s64 	%rd85780, %rd85779, %rd73452;
$L__BB1_7205:
	setp.ne.s64 	%p10952, %rd85780, 0;
	mov.u64 	%rd85779, %rd85780;
	@%p10952 bra 	$L__BB1_7203;
	cvt.u32.u64 	%r1913, %rd85781;
	mov.b64 	%rd85785, 0;
	mov.u64 	%rd85783, %rd5;
$L__BB1_7207:
	shr.u64 	%rd85784, %rd85783, 1;
	add.s64 	%rd14510, %rd85785, %rd85784;
	shl.b64 	%rd73454, %rd14510, 2;
	add.s64 	%rd73455, %rd14498, %rd73454;
	ld.u32 	%r13329, [%rd73455];
	setp.ge.s32 	%p10953, %r13329, %r1764;
	@%p10953 bra 	$L__BB1_7209;
	add.s64 	%rd85785, %rd14510, 1;
	not.b64 	%rd73456, %rd85784;
	add.s64 	%rd85784, %rd85783, %rd73456;
$L__BB1_7209:
	setp.ne.s64 	%p10954, %rd85784, 0;
	mov.u64 	%rd85783, %rd85784;
	@%p10954 bra 	$L__BB1_7207;
	cvt.u32.u64 	%r1914, %rd85785;
	ld.global.u64 	%rd14515, [%rd4+8];
	mov.b64 	%rd85789, 0;
	mov.u64 	%rd85787, %rd5;
$L__BB1_7211:
	shr.u64 	%rd85788, %rd85787, 1;
	add.s64 	%rd14519, %rd85789, %rd85788;
	shl.b64 	%rd73458, %rd14519, 2;
	add.s64 	%rd73459, %rd14515, %rd73458;
	ld.u32 	%r13330, [%rd73459];
	setp.ge.s32 	%p10955, %r13330, %r1913;
	@%p10955 bra 	$L__BB1_7213;
	add.s64 	%rd85789, %rd14519, 1;
	not.b64 	%rd73460, %rd85788;
	add.s64 	%rd85788, %rd85787, %rd73460;
$L__BB1_7213:
	setp.ne.s64 	%p10956, %rd85788, 0;
	mov.u64 	%rd85787, %rd85788;
	@%p10956 bra 	$L__BB1_7211;
	cvt.u32.u64 	%r1915, %rd85789;
	mov.b64 	%rd85793, 0;
	mov.u64 	%rd85791, %rd5;
$L__BB1_7215:
	shr.u64 	%rd85792, %rd85791, 1;
	add.s64 	%rd14527, %rd85793, %rd85792;
	shl.b64 	%rd73462, %rd14527, 2;
	add.s64 	%rd73463, %rd14515, %rd73462;
	ld.u32 	%r13331, [%rd73463];
	setp.ge.s32 	%p10957, %r13331, %r1914;
	@%p10957 bra 	$L__BB1_7217;
	add.s64 	%rd85793, %rd14527, 1;
	not.b64 	%rd73464, %rd85792;
	add.s64 	%rd85792, %rd85791, %rd73464;
$L__BB1_7217:
	setp.ne.s64 	%p10958, %rd85792, 0;
	mov.u64 	%rd85791, %rd85792;
	@%p10958 bra 	$L__BB1_7215;
	cvt.u32.u64 	%r1916, %rd85793;
	ld.global.u64 	%rd14532, [%rd4+16];
	mov.b64 	%rd85797, 0;
	mov.u64 	%rd85795, %rd5;
$L__BB1_7219:
	shr.u64 	%rd85796, %rd85795, 1;
	add.s64 	%rd14536, %rd85797, %rd85796;
	shl.b64 	%rd73466, %rd14536, 2;
	add.s64 	%rd73467, %rd14532, %rd73466;
	ld.u32 	%r13332, [%rd73467];
	setp.ge.s32 	%p10959, %r13332, %r1915;
	@%p10959 bra 	$L__BB1_7221;
	add.s64 	%rd85797, %rd14536, 1;
	not.b64 	%rd73468, %rd85796;
	add.s64 	%rd85796, %rd85795, %rd73468;
$L__BB1_7221:
	setp.ne.s64 	%p10960, %rd85796, 0;
	mov.u64 	%rd85795, %rd85796;
	@%p10960 bra 	$L__BB1_7219;
	cvt.u32.u64 	%r1917, %rd85797;
	mov.b64 	%rd85801, 0;
	mov.u64 	%rd85799, %rd5;
$L__BB1_7223:
	shr.u64 	%rd85800, %rd85799, 1;
	add.s64 	%rd14544, %rd85801, %rd85800;
	shl.b64 	%rd73470, %rd14544, 2;
	add.s64 	%rd73471, %rd14532, %rd73470;
	ld.u32 	%r13333, [%rd73471];
	setp.ge.s32 	%p10961, %r13333, %r1916;
	@%p10961 bra 	$L__BB1_7225;
	add.s64 	%rd85801, %rd14544, 1;
	not.b64 	%rd73472, %rd85800;
	add.s64 	%rd85800, %rd85799, %rd73472;
$L__BB1_7225:
	setp.ne.s64 	%p10962, %rd85800, 0;
	mov.u64 	%rd85799, %rd85800;
	@%p10962 bra 	$L__BB1_7223;
	cvt.u32.u64 	%r1918, %rd85801;
	ld.global.u64 	%rd14549, [%rd4+24];
	mov.b64 	%rd85805, 0;
	mov.u64 	%rd85803, %rd5;
$L__BB1_7227:
	shr.u64 	%rd85804, %rd85803, 1;
	add.s64 	%rd14553, %rd85805, %rd85804;
	shl.b64 	%rd73474, %rd14553, 2;
	add.s64 	%rd73475, %rd14549, %rd73474;
	ld.u32 	%r13334, [%rd73475];
	setp.ge.s32 	%p10963, %r13334, %r1917;
	@%p10963 bra 	$L__BB1_7229;
	add.s64 	%rd85805, %rd14553, 1;
	not.b64 	%rd73476, %rd85804;
	add.s64 	%rd85804, %rd85803, %rd73476;
$L__BB1_7229:
	setp.ne.s64 	%p10964, %rd85804, 0;
	mov.u64 	%rd85803, %rd85804;
	@%p10964 bra 	$L__BB1_7227;
	cvt.u32.u64 	%r1919, %rd85805;
	mov.b64 	%rd85809, 0;
	mov.u64 	%rd85807, %rd5;
$L__BB1_7231:
	shr.u64 	%rd85808, %rd85807, 1;
	add.s64 	%rd14561, %rd85809, %rd85808;
	shl.b64 	%rd73478, %rd14561, 2;
	add.s64 	%rd73479, %rd14549, %rd73478;
	ld.u32 	%r13335, [%rd73479];
	setp.ge.s32 	%p10965, %r13335, %r1918;
	@%p10965 bra 	$L__BB1_7233;
	add.s64 	%rd85809, %rd14561, 1;
	not.b64 	%rd73480, %rd85808;
	add.s64 	%rd85808, %rd85807, %rd73480;
$L__BB1_7233:
	setp.ne.s64 	%p10966, %rd85808, 0;
	mov.u64 	%rd85807, %rd85808;
	@%p10966 bra 	$L__BB1_7231;
	cvt.u32.u64 	%r1920, %rd85809;
	ld.global.u64 	%rd14566, [%rd4+32];
	mov.b64 	%rd85813, 0;
	mov.u64 	%rd85811, %rd5;
$L__BB1_7235:
	shr.u64 	%rd85812, %rd85811, 1;
	add.s64 	%rd14570, %rd85813, %rd85812;
	shl.b64 	%rd73482, %rd14570, 2;
	add.s64 	%rd73483, %rd14566, %rd73482;
	ld.u32 	%r13336, [%rd73483];
	setp.ge.s32 	%p10967, %r13336, %r1919;
	@%p10967 bra 	$L__BB1_7237;
	add.s64 	%rd85813, %rd14570, 1;
	not.b64 	%rd73484, %rd85812;
	add.s64 	%rd85812, %rd85811, %rd73484;
$L__BB1_7237:
	setp.ne.s64 	%p10968, %rd85812, 0;
	mov.u64 	%rd85811, %rd85812;
	@%p10968 bra 	$L__BB1_7235;
	cvt.u32.u64 	%r1921, %rd85813;
	mov.b64 	%rd85817, 0;
	mov.u64 	%rd85815, %rd5;
$L__BB1_7239:
	shr.u64 	%rd85816, %rd85815, 1;
	add.s64 	%rd14578, %rd85817, %rd85816;
	shl.b64 	%rd73486, %rd14578, 2;
	add.s64 	%rd73487, %rd14566, %rd73486;
	ld.u32 	%r13337, [%rd73487];
	setp.ge.s32 	%p10969, %r13337, %r1920;
	@%p10969 bra 	$L__BB1_7241;
	add.s64 	%rd85817, %rd14578, 1;
	not.b64 	%rd73488, %rd85816;
	add.s64 	%rd85816, %rd85815, %rd73488;
$L__BB1_7241:
	setp.ne.s64 	%p10970, %rd85816, 0;
	mov.u64 	%rd85815, %rd85816;
	@%p10970 bra 	$L__BB1_7239;
	cvt.u32.u64 	%r1922, %rd85817;
	ld.global.u64 	%rd14583, [%rd4+40];
	mov.b64 	%rd85821, 0;
	mov.u64 	%rd85819, %rd5;
$L__BB1_7243:
	shr.u64 	%rd85820, %rd85819, 1;
	add.s64 	%rd14587, %rd85821, %rd85820;
	shl.b64 	%rd73490, %rd14587, 2;
	add.s64 	%rd73491, %rd14583, %rd73490;
	ld.u32 	%r13338, [%rd73491];
	setp.ge.s32 	%p10971, %r13338, %r1921;
	@%p10971 bra 	$L__BB1_7245;
	add.s64 	%rd85821, %rd14587, 1;
	not.b64 	%rd73492, %rd85820;
	add.s64 	%rd85820, %rd85819, %rd73492;
$L__BB1_7245:
	setp.ne.s64 	%p10972, %rd85820, 0;
	mov.u64 	%rd85819, %rd85820;
	@%p10972 bra 	$L__BB1_7243;
	cvt.u32.u64 	%r1923, %rd85821;
	mov.b64 	%rd85825, 0;
	mov.u64 	%rd85823, %rd5;
$L__BB1_7247:
	shr.u64 	%rd85824, %rd85823, 1;
	add.s64 	%rd14595, %rd85825, %rd85824;
	shl.b64 	%rd73494, %rd14595, 2;
	add.s64 	%rd73495, %rd14583, %rd73494;
	ld.u32 	%r13339, [%rd73495];
	setp.ge.s32 	%p10973, %r13339, %r1922;
	@%p10973 bra 	$L__BB1_7249;
	add.s64 	%rd85825, %rd14595, 1;
	not.b64 	%rd73496, %rd85824;
	add.s64 	%rd85824, %rd85823, %rd73496;
$L__BB1_7249:
	setp.ne.s64 	%p10974, %rd85824, 0;
	mov.u64 	%rd85823, %rd85824;
	@%p10974 bra 	$L__BB1_7247;
	cvt.u32.u64 	%r1924, %rd85825;
	ld.global.u64 	%rd14600, [%rd4+48];
	mov.b64 	%rd85829, 0;
	mov.u64 	%rd85827, %rd5;
$L__BB1_7251:
	shr.u64 	%rd85828, %rd85827, 1;
	add.s64 	%rd14604, %rd85829, %rd85828;
	shl.b64 	%rd73498, %rd14604, 2;
	add.s64 	%rd73499, %rd14600, %rd73498;
	ld.u32 	%r13340, [%rd73499];
	setp.ge.s32 	%p10975, %r13340, %r1923;
	@%p10975 bra 	$L__BB1_7253;
	add.s64 	%rd85829, %rd14604, 1;
	not.b64 	%rd73500, %rd85828;
	add.s64 	%rd85828, %rd85827, %rd73500;
$L__BB1_7253:
	setp.ne.s64 	%p10976, %rd85828, 0;
	mov.u64 	%rd85827, %rd85828;
	@%p10976 bra 	$L__BB1_7251;
	cvt.u32.u64 	%r1925, %rd85829;
	mov.b64 	%rd85833, 0;
	mov.u64 	%rd85831, %rd5;
$L__BB1_7255:
	shr.u64 	%rd85832, %rd85831, 1;
	add.s64 	%rd14612, %rd85833, %rd85832;
	shl.b64 	%rd73502, %rd14612, 2;
	add.s64 	%rd73503, %rd14600, %rd73502;
	ld.u32 	%r13341, [%rd73503];
	setp.ge.s32 	%p10977, %r13341, %r1924;
	@%p10977 bra 	$L__BB1_7257;
	add.s64 	%rd85833, %rd14612, 1;
	not.b64 	%rd73504, %rd85832;
	add.s64 	%rd85832, %rd85831, %rd73504;
$L__BB1_7257:
	setp.ne.s64 	%p10978, %rd85832, 0;
	mov.u64 	%rd85831, %rd85832;
	@%p10978 bra 	$L__BB1_7255;
	cvt.u32.u64 	%r1926, %rd85833;
	ld.global.u64 	%rd14617, [%rd4+56];
	mov.b64 	%rd85837, 0;
	mov.u64 	%rd85835, %rd5;
$L__BB1_7259:
	shr.u64 	%rd85836, %rd85835, 1;
	add.s64 	%rd14621, %rd85837, %rd85836;
	shl.b64 	%rd73506, %rd14621, 2;
	add.s64 	%rd73507, %rd14617, %rd73506;
	ld.u32 	%r13342, [%rd73507];
	setp.ge.s32 	%p10979, %r13342, %r1925;
	@%p10979 bra 	$L__BB1_7261;
	add.s64 	%rd85837, %rd14621, 1;
	not.b64 	%rd73508, %rd85836;
	add.s64 	%rd85836, %rd85835, %rd73508;
$L__BB1_7261:
	setp.ne.s64 	%p10980, %rd85836, 0;
	mov.u64 	%rd85835, %rd85836;
	@%p10980 bra 	$L__BB1_7259;
	cvt.u32.u64 	%r1927, %rd85837;
	mov.b64 	%rd85841, 0;
	mov.u64 	%rd85839, %rd5;
$L__BB1_7263:
	shr.u64 	%rd85840, %rd85839, 1;
	add.s64 	%rd14629, %rd85841, %rd85840;
	shl.b64 	%rd73510, %rd14629, 2;
	add.s64 	%rd73511, %rd14617, %rd73510;
	ld.u32 	%r13343, [%rd73511];
	setp.ge.s32 	%p10981, %r13343, %r1926;
	@%p10981 bra 	$L__BB1_7265;
	add.s64 	%rd85841, %rd14629, 1;
	not.b64 	%rd73512, %rd85840;
	add.s64 	%rd85840, %rd85839, %rd73512;
$L__BB1_7265:
	setp.ne.s64 	%p10982, %rd85840, 0;
	mov.u64 	%rd85839, %rd85840;
	@%p10982 bra 	$L__BB1_7263;
	cvt.u32.u64 	%r1928, %rd85841;
	ld.global.u64 	%rd14634, [%rd4+64];
	mov.b64 	%rd85845, 0;
	mov.u64 	%rd85843, %rd5;
$L__BB1_7267:
	shr.u64 	%rd85844, %rd85843, 1;
	add.s64 	%rd14638, %rd85845, %rd85844;
	shl.b64 	%rd73514, %rd14638, 2;
	add.s64 	%rd73515, %rd14634, %rd73514;
	ld.u32 	%r13344, [%rd73515];
	setp.ge.s32 	%p10983, %r13344, %r1927;
	@%p10983 bra 	$L__BB1_7269;
	add.s64 	%rd85845, %rd14638, 1;
	not.b64 	%rd73516, %rd85844;
	add.s64 	%rd85844, %rd85843, %rd73516;
$L__BB1_7269:
	setp.ne.s64 	%p10984, %rd85844, 0;
	mov.u64 	%rd85843, %rd85844;
	@%p10984 bra 	$L__BB1_7267;
	cvt.u32.u64 	%r1929, %rd85845;
	mov.b64 	%rd85849, 0;
	mov.u64 	%rd85847, %rd5;
$L__BB1_7271:
	shr.u64 	%rd85848, %rd85847, 1;
	add.s64 	%rd14646, %rd85849, %rd85848;
	shl.b64 	%rd73518, %rd14646, 2;
	add.s64 	%rd73519, %rd14634, %rd73518;
	ld.u32 	%r13345, [%rd73519];
	setp.ge.s32 	%p10985, %r13345, %r1928;
	@%p10985 bra 	$L__BB1_7273;
	add.s64 	%rd85849, %rd14646, 1;
	not.b64 	%rd73520, %rd85848;
	add.s64 	%rd85848, %rd85847, %rd73520;
$L__BB1_7273:
	setp.ne.s64 	%p10986, %rd85848, 0;
	mov.u64 	%rd85847, %rd85848;
	@%p10986 bra 	$L__BB1_7271;
	cvt.u32.u64 	%r1930, %rd85849;
	ld.global.u64 	%rd14651, [%rd4+72];
	mov.b64 	%rd85853, 0;
	mov.u64 	%rd85851, %rd5;
$L__BB1_7275:
	shr.u64 	%rd85852, %rd85851, 1;
	add.s64 	%rd14655, %rd85853, %rd85852;
	shl.b64 	%rd73522, %rd14655, 2;
	add.s64 	%rd73523, %rd14651, %rd73522;
	ld.u32 	%r13346, [%rd73523];
	setp.ge.s32 	%p10987, %r13346, %r1929;
	@%p10987 bra 	$L__BB1_7277;
	add.s64 	%rd85853, %rd14655, 1;
	not.b64 	%rd73524, %rd85852;
	add.s64 	%rd85852, %rd85851, %rd73524;
$L__BB1_7277:
	setp.ne.s64 	%p10988, %rd85852, 0;
	mov.u64 	%rd85851, %rd85852;
	@%p10988 bra 	$L__BB1_7275;
	cvt.u32.u64 	%r1931, %rd85853;
	mov.b64 	%rd85857, 0;
	mov.u64 	%rd85855, %rd5;
$L__BB1_7279:
	shr.u64 	%rd85856, %rd85855, 1;
	add.s64 	%rd14663, %rd85857, %rd85856;
	shl.b64 	%rd73526, %rd14663, 2;
	add.s64 	%rd73527, %rd14651, %rd73526;
	ld.u32 	%r13347, [%rd73527];
	setp.ge.s32 	%p10989, %r13347, %r1930;
	@%p10989 bra 	$L__BB1_7281;
	add.s64 	%rd85857, %rd14663, 1;
	not.b64 	%rd73528, %rd85856;
	add.s64 	%rd85856, %rd85855, %rd73528;
$L__BB1_7281:
	setp.ne.s64 	%p10990, %rd85856, 0;
	mov.u64 	%rd85855, %rd85856;
	@%p10990 bra 	$L__BB1_7279;
	cvt.u32.u64 	%r13348, %rd85857;
	setp.lt.s32 	%p10991, %r1931, %r13348;
	selp.b32 	%r1932, %r1764, %r1786, %p10991;
	selp.b32 	%r1933, %r1786, %r1764, %p10991;
	mov.b64 	%rd85861, 0;
	mov.u64 	%rd85859, %rd5;
$L__BB1_7283:
	shr.u64 	%rd85860, %rd85859, 1;
	add.s64 	%rd14671, %rd85861, %rd85860;
	shl.b64 	%rd73530, %rd14671, 2;
	add.s64 	%rd73531, %rd14498, %rd73530;
	ld.u32 	%r13349, [%rd73531];
	setp.ge.s32 	%p10992, %r13349, %r1807;
	@%p10992 bra 	$L__BB1_7285;
	add.s64 	%rd85861, %rd14671, 1;
	not.b64 	%rd73532, %rd85860;
	add.s64 	%rd85860, %rd85859, %rd73532;
$L__BB1_7285:
	setp.ne.s64 	%p10993, %rd85860, 0;
	mov.u64 	%rd85859, %rd85860;
	@%p10993 bra 	$L__BB1_7283;
	cvt.u32.u64 	%r1934, %rd85861;
	mov.b64 	%rd85865, 0;
	mov.u64 	%rd85863, %rd5;
$L__BB1_7287:
	shr.u64 	%rd85864, %rd85863, 1;
	add.s64 	%rd14679, %rd85865, %rd85864;
	shl.b64 	%rd73534, %rd14679, 2;
	add.s64 	%rd73535, %rd14498, %rd73534;
	ld.u32 	%r13350, [%rd73535];
	setp.ge.s32 	%p10994, %r13350, %r1785;
	@%p10994 bra 	$L__BB1_7289;
	add.s64 	%rd85865, %rd14679, 1;
	not.b64 	%rd73536, %rd85864;
	add.s64 	%rd85864, %rd85863, %rd73536;
$L__BB1_7289:
	setp.ne.s64 	%p10995, %rd85864, 0;
	mov.u64 	%rd85863, %rd85864;
	@%p10995 bra 	$L__BB1_7287;
	cvt.u32.u64 	%r1935, %rd85865;
	mov.b64 	%rd85869, 0;
	mov.u64 	%rd85867, %rd5;
$L__BB1_7291:
	shr.u64 	%rd85868, %rd85867, 1;
	add.s64 	%rd14687, %rd85869, %rd85868;
	shl.b64 	%rd73538, %rd14687, 2;
	add.s64 	%rd73539, %rd14515, %rd73538;
	ld.u32 	%r13351, [%rd73539];
	setp.ge.s32 	%p10996, %r13351, %r1934;
	@%p10996 bra 	$L__BB1_7293;
	add.s64 	%rd85869, %rd14687, 1;
	not.b64 	%rd73540, %rd85868;
	add.s64 	%rd85868, %rd85867, %rd73540;
$L__BB1_7293:
	setp.ne.s64 	%p10997, %rd85868, 0;
	mov.u64 	%rd85867, %rd85868;
	@%p10997 bra 	$L__BB1_7291;
	cvt.u32.u64 	%r1936, %rd85869;
	mov.b64 	%rd85873, 0;
	mov.u64 	%rd85871, %rd5;
$L__BB1_7295:
	shr.u64 	%rd85872, %rd85871, 1;
	add.s64 	%rd14695, %rd85873, %rd85872;
	shl.b64 	%rd73542, %rd14695, 2;
	add.s64 	%rd73543, %rd14515, %rd73542;
	ld.u32 	%r13352, [%rd73543];
	setp.ge.s32 	%p10998, %r13352, %r1935;
	@%p10998 bra 	$L__BB1_7297;
	add.s64 	%rd85873, %rd14695, 1;
	not.b64 	%rd73544, %rd85872;
	add.s64 	%rd85872, %rd85871, %rd73544;
$L__BB1_7297:
	setp.ne.s64 	%p10999, %rd85872, 0;
	mov.u64 	%rd85871, %rd85872;
	@%p10999 bra 	$L__BB1_7295;
	cvt.u32.u64 	%r1937, %rd85873;
	mov.b64 	%rd85877, 0;
	mov.u64 	%rd85875, %rd5;
$L__BB1_7299:
	shr.u64 	%rd85876, %rd85875, 1;
	add.s64 	%rd14703, %rd85877, %rd85876;
	shl.b64 	%rd73546, %rd14703, 2;
	add.s64 	%rd73547, %rd14532, %rd73546;
	ld.u32 	%r13353, [%rd73547];
	setp.ge.s32 	%p11000, %r13353, %r1936;
	@%p11000 bra 	$L__BB1_7301;
	add.s64 	%rd85877, %rd14703, 1;
	not.b64 	%rd73548, %rd85876;
	add.s64 	%rd85876, %rd85875, %rd73548;
$L__BB1_7301:
	setp.ne.s64 	%p11001, %rd85876, 0;
	mov.u64 	%rd85875, %rd85876;
	@%p11001 bra 	$L__BB1_7299;
	cvt.u32.u64 	%r1938, %rd85877;
	mov.b64 	%rd85881, 0;
	mov.u64 	%rd85879, %rd5;
$L__BB1_7303:
	shr.u64 	%rd85880, %rd85879, 1;
	add.s64 	%rd14711, %rd85881, %rd85880;
	shl.b64 	%rd73550, %rd14711, 2;
	add.s64 	%rd73551, %rd14532, %rd73550;
	ld.u32 	%r13354, [%rd73551];
	setp.ge.s32 	%p11002, %r13354, %r1937;
	@%p11002 bra 	$L__BB1_7305;
	add.s64 	%rd85881, %rd14711, 1;
	not.b64 	%rd73552, %rd85880;
	add.s64 	%rd85880, %rd85879, %rd73552;
$L__BB1_7305:
	setp.ne.s64 	%p11003, %rd85880, 0;
	mov.u64 	%rd85879, %rd85880;
	@%p11003 bra 	$L__BB1_7303;
	cvt.u32.u64 	%r1939, %rd85881;
	mov.b64 	%rd85885, 0;
	mov.u64 	%rd85883, %rd5;
$L__BB1_7307:
	shr.u64 	%rd85884, %rd85883, 1;
	add.s64 	%rd14719, %rd85885, %rd85884;
	shl.b64 	%rd73554, %rd14719, 2;
	add.s64 	%rd73555, %rd14549, %rd73554;
	ld.u32 	%r13355, [%rd73555];
	setp.ge.s32 	%p11004, %r13355, %r1938;
	@%p11004 bra 	$L__BB1_7309;
	add.s64 	%rd85885, %rd14719, 1;
	not.b64 	%rd73556, %rd85884;
	add.s64 	%rd85884, %rd85883, %rd73556;
$L__BB1_7309:
	setp.ne.s64 	%p11005, %rd85884, 0;
	mov.u64 	%rd85883, %rd85884;
	@%p11005 bra 	$L__BB1_7307;
	cvt.u32.u64 	%r1940, %rd85885;
	mov.b64 	%rd85889, 0;
	mov.u64 	%rd85887, %rd5;
$L__BB1_7311:
	shr.u64 	%rd85888, %rd85887, 1;
	add.s64 	%rd14727, %rd85889, %rd85888;
	shl.b64 	%rd73558, %rd14727, 2;
	add.s64 	%rd73559, %rd14549, %rd73558;
	ld.u32 	%r13356, [%rd73559];
	setp.ge.s32 	%p11006, %r13356, %r1939;
	@%p11006 bra 	$L__BB1_7313;
	add.s64 	%rd85889, %rd14727, 1;
	not.b64 	%rd73560, %rd85888;
	add.s64 	%rd85888, %rd85887, %rd73560;
$L__BB1_7313:
	setp.ne.s64 	%p11007, %rd85888, 0;
	mov.u64 	%rd85887, %rd85888;
	@%p11007 bra 	$L__BB1_7311;
	cvt.u32.u64 	%r1941, %rd85889;
	mov.b64 	%rd85893, 0;
	mov.u64 	%rd85891, %rd5;
$L__BB1_7315:
	shr.u64 	%rd85892, %rd85891, 1;
	add.s64 	%rd14735, %rd85893, %rd85892;
	shl.b64 	%rd73562, %rd14735, 2;
	add.s64 	%rd73563, %rd14566, %rd73562;
	ld.u32 	%r13357, [%rd73563];
	setp.ge.s32 	%p11008, %r13357, %r1940;
	@%p11008 bra 	$L__BB1_7317;
	add.s64 	%rd85893, %rd14735, 1;
	not.b64 	%rd73564, %rd85892;
	add.s64 	%rd85892, %rd85891, %rd73564;
$L__BB1_7317:
	setp.ne.s64 	%p11009, %rd85892, 0;
	mov.u64 	%rd85891, %rd85892;
	@%p11009 bra 	$L__BB1_7315;
	cvt.u32.u64 	%r1942, %rd85893;
	mov.b64 	%rd85897, 0;
	mov.u64 	%rd85895, %rd5;
$L__BB1_7319:
	shr.u64 	%rd85896, %rd85895, 1;
	add.s64 	%rd14743, %rd85897, %rd85896;
	shl.b64 	%rd73566, %rd14743, 2;
	add.s64 	%rd73567, %rd14566, %rd73566;
	ld.u32 	%r13358, [%rd73567];
	setp.ge.s32 	%p11010, %r13358, %r1941;
	@%p11010 bra 	$L__BB1_7321;
	add.s64 	%rd85897, %rd14743, 1;
	not.b64 	%rd73568, %rd85896;
	add.s64 	%rd85896, %rd85895, %rd73568;
$L__BB1_7321:
	setp.ne.s64 	%p11011, %rd85896, 0;
	mov.u64 	%rd85895, %rd85896;
	@%p11011 bra 	$L__BB1_7319;
	cvt.u32.u64 	%r1943, %rd85897;
	mov.b64 	%rd85901, 0;
	mov.u64 	%rd85899, %rd5;
$L__BB1_7323:
	shr.u64 	%rd85900, %rd85899, 1;
	add.s64 	%rd14751, %rd85901, %rd85900;
	shl.b64 	%rd73570, %rd14751, 2;
	add.s64 	%rd73571, %rd14583, %rd73570;
	ld.u32 	%r13359, [%rd73571];
	setp.ge.s32 	%p11012, %r13359, %r1942;
	@%p11012 bra 	$L__BB1_7325;
	add.s64 	%rd85901, %rd14751, 1;
	not.b64 	%rd73572, %rd85900;
	add.s64 	%rd85900, %rd85899, %rd73572;
$L__BB1_7325:
	setp.ne.s64 	%p11013, %rd85900, 0;
	mov.u64 	%rd85899, %rd85900;
	@%p11013 bra 	$L__BB1_7323;
	cvt.u32.u64 	%r1944, %rd85901;
	mov.b64 	%rd85905, 0;
	mov.u64 	%rd85903, %rd5;
$L__BB1_7327:
	shr.u64 	%rd85904, %rd85903, 1;
	add.s64 	%rd14759, %rd85905, %rd85904;
	shl.b64 	%rd73574, %rd14759, 2;
	add.s64 	%rd73575, %rd14583, %rd73574;
	ld.u32 	%r13360, [%rd73575];
	setp.ge.s32 	%p11014, %r13360, %r1943;
	@%p11014 bra 	$L__BB1_7329;
	add.s64 	%rd85905, %rd14759, 1;
	not.b64 	%rd73576, %rd85904;
	add.s64 	%rd85904, %rd85903, %rd73576;
$L__BB1_7329:
	setp.ne.s64 	%p11015, %rd85904, 0;
	mov.u64 	%rd85903, %rd85904;
	@%p11015 bra 	$L__BB1_7327;
	cvt.u32.u64 	%r1945, %rd85905;
	mov.b64 	%rd85909, 0;
	mov.u64 	%rd85907, %rd5;
$L__BB1_7331:
	shr.u64 	%rd85908, %rd85907, 1;
	add.s64 	%rd14767, %rd85909, %rd85908;
	shl.b64 	%rd73578, %rd14767, 2;
	add.s64 	%rd73579, %rd14600, %rd73578;
	ld.u32 	%r13361, [%rd73579];
	setp.ge.s32 	%p11016, %r13361, %r1944;
	@%p11016 bra 	$L__BB1_7333;
	add.s64 	%rd85909, %rd14767, 1;
	not.b64 	%rd73580, %rd85908;
	add.s64 	%rd85908, %rd85907, %rd73580;
$L__BB1_7333:
	setp.ne.s64 	%p11017, %rd85908, 0;
	mov.u64 	%rd85907, %rd85908;
	@%p11017 bra 	$L__BB1_7331;
	cvt.u32.u64 	%r1946, %rd85909;
	mov.b64 	%rd85913, 0;
	mov.u64 	%rd85911, %rd5;
$L__BB1_7335:
	shr.u64 	%rd85912, %rd85911, 1;
	add.s64 	%rd14775, %rd85913, %rd85912;
	shl.b64 	%rd73582, %rd14775, 2;
	add.s64 	%rd73583, %rd14600, %rd73582;
	ld.u32 	%r13362, [%rd73583];
	setp.ge.s32 	%p11018, %r13362, %r1945;
	@%p11018 bra 	$L__BB1_7337;
	add.s64 	%rd85913, %rd14775, 1;
	not.b64 	%rd73584, %rd85912;
	add.s64 	%rd85912, %rd85911, %rd73584;
$L__BB1_7337:
	setp.ne.s64 	%p11019, %rd85912, 0;
	mov.u64 	%rd85911, %rd85912;
	@%p11019 bra 	$L__BB1_7335;
	cvt.u32.u64 	%r1947, %rd85913;
	mov.b64 	%rd85917, 0;
	mov.u64 	%rd85915, %rd5;
$L__BB1_7339:
	shr.u64 	%rd85916, %rd85915, 1;
	add.s64 	%rd14783, %rd85917, %rd85916;
	shl.b64 	%rd73586, %rd14783, 2;
	add.s64 	%rd73587, %rd14617, %rd73586;
	ld.u32 	%r13363, [%rd73587];
	setp.ge.s32 	%p11020, %r13363, %r1946;
	@%p11020 bra 	$L__BB1_7341;
	add.s64 	%rd85917, %rd14783, 1;
	not.b64 	%rd73588, %rd85916;
	add.s64 	%rd85916, %rd85915, %rd73588;
$L__BB1_7341:
	setp.ne.s64 	%p11021, %rd85916, 0;
	mov.u64 	%rd85915, %rd85916;
	@%p11021 bra 	$L__BB1_7339;
	cvt.u32.u64 	%r1948, %rd85917;
	mov.b64 	%rd85921, 0;
	mov.u64 	%rd85919, %rd5;
$L__BB1_7343:
	shr.u64 	%rd85920, %rd85919, 1;
	add.s64 	%rd14791, %rd85921, %rd85920;
	shl.b64 	%rd73590, %rd14791, 2;
	add.s64 	%rd73591, %rd14617, %rd73590;
	ld.u32 	%r13364, [%rd73591];
	setp.ge.s32 	%p11022, %r13364, %r1947;
	@%p11022 bra 	$L__BB1_7345;
	add.s64 	%rd85921, %rd14791, 1;
	not.b64 	%rd73592, %rd85920;
	add.s64 	%rd85920, %rd85919, %rd73592;
$L__BB1_7345:
	setp.ne.s64 	%p11023, %rd85920, 0;
	mov.u64 	%rd85919, %rd85920;
	@%p11023 bra 	$L__BB1_7343;
	cvt.u32.u64 	%r1949, %rd85921;
	mov.b64 	%rd85925, 0;
	mov.u64 	%rd85923, %rd5;
$L__BB1_7347:
	shr.u64 	%rd85924, %rd85923, 1;
	add.s64 	%rd14799, %rd85925, %rd85924;
	shl.b64 	%rd73594, %rd14799, 2;
	add.s64 	%rd73595, %rd14634, %rd73594;
	ld.u32 	%r13365, [%rd73595];
	setp.ge.s32 	%p11024, %r13365, %r1948;
	@%p11024 bra 	$L__BB1_7349;
	add.s64 	%rd85925, %rd14799, 1;
	not.b64 	%rd73596, %rd85924;
	add.s64 	%rd85924, %rd85923, %rd73596;
$L__BB1_7349:
	setp.ne.s64 	%p11025, %rd85924, 0;
	mov.u64 	%rd85923, %rd85924;
	@%p11025 bra 	$L__BB1_7347;
	cvt.u32.u64 	%r1950, %rd85925;
	mov.b64 	%rd85929, 0;
	mov.u64 	%rd85927, %rd5;
$L__BB1_7351:
	shr.u64 	%rd85928, %rd85927, 1;
	add.s64 	%rd14807, %rd85929, %rd85928;
	shl.b64 	%rd73598, %rd14807, 2;
	add.s64 	%rd73599, %rd14634, %rd73598;
	ld.u32 	%r13366, [%rd73599];
	setp.ge.s32 	%p11026, %r13366, %r1949;
	@%p11026 bra 	$L__BB1_7353;
	add.s64 	%rd85929, %rd14807, 1;
	not.b64 	%rd73600, %rd85928;
	add.s64 	%rd85928, %rd85927, %rd73600;
$L__BB1_7353:
	setp.ne.s64 	%p11027, %rd85928, 0;
	mov.u64 	%rd85927, %rd85928;
	@%p11027 bra 	$L__BB1_7351;
	cvt.u32.u64 	%r1951, %rd85929;
	mov.b64 	%rd85933, 0;
	mov.u64 	%rd85931, %rd5;
$L__BB1_7355:
	shr.u64 	%rd85932, %rd85931, 1;
	add.s64 	%rd14815, %rd85933, %rd85932;
	shl.b64 	%rd73602, %rd14815, 2;
	add.s64 	%rd73603, %rd14651, %rd73602;
	ld.u32 	%r13367, [%rd73603];
	setp.ge.s32 	%p11028, %r13367, %r1950;
	@%p11028 bra 	$L__BB1_7357;
	add.s64 	%rd85933, %rd14815, 1;
	not.b64 	%rd73604, %rd85932;
	add.s64 	%rd85932, %rd85931, %rd73604;
$L__BB1_7357:
	setp.ne.s64 	%p11029, %rd85932, 0;
	mov.u64 	%rd85931, %rd85932;
	@%p11029 bra 	$L__BB1_7355;
	cvt.u32.u64 	%r1952, %rd85933;
	mov.b64 	%rd85937, 0;
	mov.u64 	%rd85935, %rd5;
$L__BB1_7359:
	shr.u64 	%rd85936, %rd85935, 1;
	add.s64 	%rd14823, %rd85937, %rd85936;
	shl.b64 	%rd73606, %rd14823, 2;
	add.s64 	%rd73607, %rd14651, %rd73606;
	ld.u32 	%r13368, [%rd73607];
	setp.ge.s32 	%p11030, %r13368, %r1951;
	@%p11030 bra 	$L__BB1_7361;
	add.s64 	%rd85937, %rd14823, 1;
	not.b64 	%rd73608, %rd85936;
	add.s64 	%rd85936, %rd85935, %rd73608;
$L__BB1_7361:
	setp.ne.s64 	%p11031, %rd85936, 0;
	mov.u64 	%rd85935, %rd85936;
	@%p11031 bra 	$L__BB1_7359;
	cvt.u32.u64 	%r13369, %rd85937;
	setp.lt.s32 	%p11032, %r1952, %r13369;
	selp.b32 	%r1953, %r1785, %r1807, %p11032;
	selp.b32 	%r1954, %r1807, %r1785, %p11032;
	mov.b64 	%rd85941, 0;
	mov.u64 	%rd85939, %rd5;
$L__BB1_7363:
	shr.u64 	%rd85940, %rd85939, 1;
	add.s64 	%rd14831, %rd85941, %rd85940;
	shl.b64 	%rd73610, %rd14831, 2;
	add.s64 	%rd73611, %rd14498, %rd73610;
	ld.u32 	%r13370, [%rd73611];
	setp.ge.s32 	%p11033, %r13370, %r1828;
	@%p11033 bra 	$L__BB1_7365;
	add.s64 	%rd85941, %rd14831, 1;
	not.b64 	%rd73612, %rd85940;
	add.s64 	%rd85940, %rd85939, %rd73612;
$L__BB1_7365:
	setp.ne.s64 	%p11034, %rd85940, 0;
	mov.u64 	%rd85939, %rd85940;
	@%p11034 bra 	$L__BB1_7363;
	cvt.u32.u64 	%r1955, %rd85941;
	mov.b64 	%rd85945, 0;
	mov.u64 	%rd85943, %rd5;
$L__BB1_7367:
	shr.u64 	%rd85944, %rd85943, 1;
	add.s64 	%rd14839, %rd85945, %rd85944;
	shl.b64 	%rd73614, %rd14839, 2;
	add.s64 	%rd73615, %rd14498, %rd73614;
	ld.u32 	%r13371, [%rd73615];
	setp.ge.s32 	%p11035, %r13371, %r1806;
	@%p11035 bra 	$L__BB1_7369;
	add.s64 	%rd85945, %rd14839, 1;
	not.b64 	%rd73616, %rd85944;
	add.s64 	%rd85944, %rd85943, %rd73616;
$L__BB1_7369:
	setp.ne.s64 	%p11036, %rd85944, 0;
	mov.u64 	%rd85943, %rd85944;
	@%p11036 bra 	$L__BB1_7367;
	cvt.u32.u64 	%r1956, %rd85945;
	mov.b64 	%rd85949, 0;
	mov.u64 	%rd85947, %rd5;
$L__BB1_7371:
	shr.u64 	%rd85948, %rd85947, 1;
	add.s64 	%rd14847, %rd85949, %rd85948;
	shl.b64 	%rd73618, %rd14847, 2;
	add.s64 	%rd73619, %rd14515, %rd73618;
	ld.u32 	%r13372, [%rd73619];
	setp.ge.s32 	%p11037, %r13372, %r1955;
	@%p11037 bra 	$L__BB1_7373;
	add.s64 	%rd85949, %rd14847, 1;
	not.b64 	%rd73620, %rd85948;
	add.s64 	%rd85948, %rd85947, %rd73620;
$L__BB1_7373:
	setp.ne.s64 	%p11038, %rd85948, 0;
	mov.u64 	%rd85947, %rd85948;
	@%p11038 bra 	$L__BB1_7371;
	cvt.u32.u64 	%r1957, %rd85949;
	mov.b64 	%rd85953, 0;
	mov.u64 	%rd85951, %rd5;
$L__BB1_7375:
	shr.u64 	%rd85952, %rd85951, 1;
	add.s64 	%rd14855, %rd85953, %rd85952;
	shl.b64 	%rd73622, %rd14855, 2;
	add.s64 	%rd73623, %rd14515, %rd73622;
	ld.u32 	%r13373, [%rd73623];
	setp.ge.s32 	%p11039, %r13373, %r1956;
	@%p11039 bra 	$L__BB1_7377;
	add.s64 	%rd85953, %rd14855, 1;
	not.b64 	%rd73624, %rd85952;
	add.s64 	%rd85952, %rd85951, %rd73624;
$L__BB1_7377:
	setp.ne.s64 	%p11040, %rd85952, 0;
	mov.u64 	%rd85951, %rd85952;
	@%p11040 bra 	$L__BB1_7375;
	cvt.u32.u64 	%r1958, %rd85953;
	mov.b64 	%rd85957, 0;
	mov.u64 	%rd85955, %rd5;
$L__BB1_7379:
	shr.u64 	%rd85956, %rd85955, 1;
	add.s64 	%rd14863, %rd85957, %rd85956;
	shl.b64 	%rd73626, %rd14863, 2;
	add.s64 	%rd73627, %rd14532, %rd73626;
	ld.u32 	%r13374, [%rd73627];
	setp.ge.s32 	%p11041, %r13374, %r1957;
	@%p11041 bra 	$L__BB1_7381;
	add.s64 	%rd85957, %rd14863, 1;
	not.b64 	%rd73628, %rd85956;
	add.s64 	%rd85956, %rd85955, %rd73628;
$L__BB1_7381:
	setp.ne.s64 	%p11042, %rd85956, 0;
	mov.u64 	%rd85955, %rd85956;
	@%p11042 bra 	$L__BB1_7379;
	cvt.u32.u64 	%r1959, %rd85957;
	mov.b64 	%rd85961, 0;
	mov.u64 	%rd85959, %rd5;
$L__BB1_7383:
	shr.u64 	%rd85960, %rd85959, 1;
	add.s64 	%rd14871, %rd85961, %rd85960;
	shl.b64 	%rd73630, %rd14871, 2;
	add.s64 	%rd73631, %rd14532, %rd73630;
	ld.u32 	%r13375, [%rd73631];
	setp.ge.s32 	%p11043, %r13375, %r1958;
	@%p11043 bra 	$L__BB1_7385;
	add.s64 	%rd85961, %rd14871, 1;
	not.b64 	%rd73632, %rd85960;
	add.s64 	%rd85960, %rd85959, %rd73632;
$L__BB1_7385:
	setp.ne.s64 	%p11044, %rd85960, 0;
	mov.u64 	%rd85959, %rd85960;
	@%p11044 bra 	$L__BB1_7383;
	cvt.u32.u64 	%r1960, %rd85961;
	mov.b64 	%rd85965, 0;
	mov.u64 	%rd85963, %rd5;
$L__BB1_7387:
	shr.u64 	%rd85964, %rd85963, 1;
	add.s64 	%rd14879, %rd85965, %rd85964;
	shl.b64 	%rd73634, %rd14879, 2;
	add.s64 	%rd73635, %rd14549, %rd73634;
	ld.u32 	%r13376, [%rd73635];
	setp.ge.s32 	%p11045, %r13376, %r1959;
	@%p11045 bra 	$L__BB1_7389;
	add.s64 	%rd85965, %rd14879, 1;
	not.b64 	%rd73636, %rd85964;
	add.s64 	%rd85964, %rd85963, %rd73636;
$L__BB1_7389:
	setp.ne.s64 	%p11046, %rd85964, 0;
	mov.u64 	%rd85963, %rd85964;
	@%p11046 bra 	$L__BB1_7387;
	cvt.u32.u64 	%r1961, %rd85965;
	mov.b64 	%rd85969, 0;
	mov.u64 	%rd85967, %rd5;
$L__BB1_7391:
	shr.u64 	%rd85968, %rd85967, 1;
	add.s64 	%rd14887, %rd85969, %rd85968;
	shl.b64 	%rd73638, %rd14887, 2;
	add.s64 	%rd73639, %rd14549, %rd73638;
	ld.u32 	%r13377, [%rd73639];
	setp.ge.s32 	%p11047, %r13377, %r1960;
	@%p11047 bra 	$L__BB1_7393;
	add.s64 	%rd85969, %rd14887, 1;
	not.b64 	%rd73640, %rd85968;
	add.s64 	%rd85968, %rd85967, %rd73640;
$L__BB1_7393:
	setp.ne.s64 	%p11048, %rd85968, 0;
	mov.u64 	%rd85967, %rd85968;
	@%p11048 bra 	$L__BB1_7391;
	cvt.u32.u64 	%r1962, %rd85969;
	mov.b64 	%rd85973, 0;
	mov.u64 	%rd85971, %rd5;
$L__BB1_7395:
	shr.u64 	%rd85972, %rd85971, 1;
	add.s64 	%rd14895, %rd85973, %rd85972;
	shl.b64 	%rd73642, %rd14895, 2;
	add.s64 	%rd73643, %rd14566, %rd73642;
	ld.u32 	%r13378, [%rd73643];
	setp.ge.s32 	%p11049, %r13378, %r1961;
	@%p11049 bra 	$L__BB1_7397;
	add.s64 	%rd85973, %rd14895, 1;
	not.b64 	%rd73644, %rd85972;
	add.s64 	%rd85972, %rd85971, %rd73644;
$L__BB1_7397:
	setp.ne.s64 	%p11050, %rd85972, 0;
	mov.u64 	%rd85971, %rd85972;
	@%p11050 bra 	$L__BB1_7395;
	cvt.u32.u64 	%r1963, %rd85973;
	mov.b64 	%rd85977, 0;
	mov.u64 	%rd85975, %rd5;
$L__BB1_7399:
	shr.u64 	%rd85976, %rd85975, 1;
	add.s64 	%rd14903, %rd85977, %rd85976;
	shl.b64 	%rd73646, %rd14903, 2;
	add.s64 	%rd73647, %rd14566, %rd73646;
	ld.u32 	%r13379, [%rd73647];
	setp.ge.s32 	%p11051, %r13379, %r1962;
	@%p11051 bra 	$L__BB1_7401;
	add.s64 	%rd85977, %rd14903, 1;
	not.b64 	%rd73648, %rd85976;
	add.s64 	%rd85976, %rd85975, %rd73648;
$L__BB1_7401:
	setp.ne.s64 	%p11052, %rd85976, 0;
	mov.u64 	%rd85975, %rd85976;
	@%p11052 bra 	$L__BB1_7399;
	cvt.u32.u64 	%r1964, %rd85977;
	mov.b64 	%rd85981, 0;
	mov.u64 	%rd85979, %rd5;
$L__BB1_7403:
	shr.u64 	%rd85980, %rd85979, 1;
	add.s64 	%rd14911, %rd85981, %rd85980;
	shl.b64 	%rd73650, %rd14911, 2;
	add.s64 	%rd73651, %rd14583, %rd73650;
	ld.u32 	%r13380, [%rd73651];
	setp.ge.s32 	%p11053, %r13380, %r1963;
	@%p11053 bra 	$L__BB1_7405;
	add.s64 	%rd85981, %rd14911, 1;
	not.b64 	%rd73652, %rd85980;
	add.s64 	%rd85980, %rd85979, %rd73652;
$L__BB1_7405:
	setp.ne.s64 	%p11054, %rd85980, 0;
	mov.u64 	%rd85979, %rd85980;
	@%p11054 bra 	$L__BB1_7403;
	cvt.u32.u64 	%r1965, %rd85981;
	mov.b64 	%rd85985, 0;
	mov.u64 	%rd85983, %rd5;
$L__BB1_7407:
	shr.u64 	%rd85984, %rd85983, 1;
	add.s64 	%rd14919, %rd85985, %rd85984;
	shl.b64 	%rd73654, %rd14919, 2;
	add.s64 	%rd73655, %rd14583, %rd73654;
	ld.u32 	%r13381, [%rd73655];
	setp.ge.s32 	%p11055, %r13381, %r1964;
	@%p11055 bra 	$L__BB1_7409;
	add.s64 	%rd85985, %rd14919, 1;
	not.b64 	%rd73656, %rd85984;
	add.s64 	%rd85984, %rd85983, %rd73656;
$L__BB1_7409:
	setp.ne.s64 	%p11056, %rd85984, 0;
	mov.u64 	%rd85983, %rd85984;
	@%p11056 bra 	$L__BB1_7407;
	cvt.u32.u64 	%r1966, %rd85985;
	mov.b64 	%rd85989, 0;
	mov.u64 	%rd85987, %rd5;
$L__BB1_7411:
	shr.u64 	%rd85988, %rd85987, 1;
	add.s64 	%rd14927, %rd85989, %rd85988;
	shl.b64 	%rd73658, %rd14927, 2;
	add.s64 	%rd73659, %rd14600, %rd73658;
	ld.u32 	%r13382, [%rd73659];
	setp.ge.s32 	%p11057, %r13382, %r1965;
	@%p11057 bra 	$L__BB1_7413;
	add.s64 	%rd85989, %rd14927, 1;
	not.b64 	%rd73660, %rd85988;
	add.s64 	%rd85988, %rd85987, %rd73660;
$L__BB1_7413:
	setp.ne.s64 	%p11058, %rd85988, 0;
	mov.u64 	%rd85987, %rd85988;
	@%p11058 bra 	$L__BB1_7411;
	cvt.u32.u64 	%r1967, %rd85989;
	mov.b64 	%rd85993, 0;
	mov.u64 	%rd85991, %rd5;
$L__BB1_7415:
	shr.u64 	%rd85992, %rd85991, 1;
	add.s64 	%rd14935, %rd85993, %rd85992;
	shl.b64 	%rd73662, %rd14935, 2;
	add.s64 	%rd73663, %rd14600, %rd73662;
	ld.u32 	%r13383, [%rd73663];
	setp.ge.s32 	%p11059, %r13383, %r1966;
	@%p11059 bra 	$L__BB1_7417;
	add.s64 	%rd85993, %rd14935, 1;
	not.b64 	%rd73664, %rd85992;
	add.s64 	%rd85992, %rd85991, %rd73664;
$L__BB1_7417:
	setp.ne.s64 	%p11060, %rd85992, 0;
	mov.u64 	%rd85991, %rd85992;
	@%p11060 bra 	$L__BB1_7415;
	cvt.u32.u64 	%r1968, %rd85993;
	mov.b64 	%rd85997, 0;
	mov.u64 	%rd85995, %rd5;
$L__BB1_7419:
	shr.u64 	%rd85996, %rd85995, 1;
	add.s64 	%rd14943, %rd85997, %rd85996;
	shl.b64 	%rd73666, %rd14943, 2;
	add.s64 	%rd73667, %rd14617, %rd73666;
	ld.u32 	%r13384, [%rd73667];
	setp.ge.s32 	%p11061, %r13384, %r1967;
	@%p11061 bra 	$L__BB1_7421;
	add.s64 	%rd85997, %rd14943, 1;
	not.b64 	%rd73668, %rd85996;
	add.s64 	%rd85996, %rd85995, %rd73668;
$L__BB1_7421:
	setp.ne.s64 	%p11062, %rd85996, 0;
	mov.u64 	%rd85995, %rd85996;
	@%p11062 bra 	$L__BB1_7419;
	cvt.u32.u64 	%r1969, %rd85997;
	mov.b64 	%rd86001, 0;
	mov.u64 	%rd85999, %rd5;
$L__BB1_7423:
	shr.u64 	%rd86000, %rd85999, 1;
	add.s64 	%rd14951, %rd86001, %rd86000;
	shl.b64 	%rd73670, %rd14951, 2;
	add.s64 	%rd73671, %rd14617, %rd73670;
	ld.u32 	%r13385, [%rd73671];
	setp.ge.s32 	%p11063, %r13385, %r1968;
	@%p11063 bra 	$L__BB1_7425;
	add.s64 	%rd86001, %rd14951, 1;
	not.b64 	%rd73672, %rd86000;
	add.s64 	%rd86000, %rd85999, %rd73672;
$L__BB1_7425:
	setp.ne.s64 	%p11064, %rd86000, 0;
	mov.u64 	%rd85999, %rd86000;
	@%p11064 bra 	$L__BB1_7423;
	cvt.u32.u64 	%r1970, %rd86001;
	mov.b64 	%rd86005, 0;
	mov.u64 	%rd86003, %rd5;
$L__BB1_7427:
	shr.u64 	%rd86004, %rd86003, 1;
	add.s64 	%rd14959, %rd86005, %rd86004;
	shl.b64 	%rd73674, %rd14959, 2;
	add.s64 	%rd73675, %rd14634, %rd73674;
	ld.u32 	%r13386, [%rd73675];
	setp.ge.s32 	%p11065, %r13386, %r1969;
	@%p11065 bra 	$L__BB1_7429;
	add.s64 	%rd86005, %rd14959, 1;
	not.b64 	%rd73676, %rd86004;
	add.s64 	%rd86004, %rd86003, %rd73676;
$L__BB1_7429:
	setp.ne.s64 	%p11066, %rd86004, 0;
	mov.u64 	%rd86003, %rd86004;
	@%p11066 bra 	$L__BB1_7427;
	cvt.u32.u64 	%r1971, %rd86005;
	mov.b64 	%rd86009, 0;
	mov.u64 	%rd86007, %rd5;
$L__BB1_7431:
	shr.u64 	%rd86008, %rd86007, 1;
	add.s64 	%rd14967, %rd86009, %rd86008;
	shl.b64 	%rd73678, %rd14967, 2;
	add.s64 	%rd73679, %rd14634, %rd73678;
	ld.u32 	%r13387, [%rd73679];
	setp.ge.s32 	%p11067, %r13387, %r1970;
	@%p11067 bra 	$L__BB1_7433;
	add.s64 	%rd86009, %rd14967, 1;
	not.b64 	%rd73680, %rd86008;
	add.s64 	%rd86008, %rd86007, %rd73680;
$L__BB1_7433:
	setp.ne.s64 	%p11068, %rd86008, 0;
	mov.u64 	%rd86007, %rd86008;
	@%p11068 bra 	$L__BB1_7431;
	cvt.u32.u64 	%r1972, %rd86009;
	mov.b64 	%rd86013, 0;
	mov.u64 	%rd86011, %rd5;
$L__BB1_7435:
	shr.u64 	%rd86012, %rd86011, 1;
	add.s64 	%rd14975, %rd86013, %rd86012;
	shl.b64 	%rd73682, %rd14975, 2;
	add.s64 	%rd73683, %rd14651, %rd73682;
	ld.u32 	%r13388, [%rd73683];
	setp.ge.s32 	%p11069, %r13388, %r1971;
	@%p11069 bra 	$L__BB1_7437;
	add.s64 	%rd86013, %rd14975, 1;
	not.b64 	%rd73684, %rd86012;
	add.s64 	%rd86012, %rd86011, %rd73684;
$L__BB1_7437:
	setp.ne.s64 	%p11070, %rd86012, 0;
	mov.u64 	%rd86011, %rd86012;
	@%p11070 bra 	$L__BB1_7435;
	cvt.u32.u64 	%r1973, %rd86013;
	mov.b64 	%rd86017, 0;
	mov.u64 	%rd86015, %rd5;
$L__BB1_7439:
	shr.u64 	%rd86016, %rd86015, 1;
	add.s64 	%rd14983, %rd86017, %rd86016;
	shl.b64 	%rd73686, %rd14983, 2;
	add.s64 	%rd73687, %rd14651, %rd73686;
	ld.u32 	%r13389, [%rd73687];
	setp.ge.s32 	%p11071, %r13389, %r1972;
	@%p11071 bra 	$L__BB1_7441;
	add.s64 	%rd86017, %rd14983, 1;
	not.b64 	%rd73688, %rd86016;
	add.s64 	%rd86016, %rd86015, %rd73688;
$L__BB1_7441:
	setp.ne.s64 	%p11072, %rd86016, 0;
	mov.u64 	%rd86015, %rd86016;
	@%p11072 bra 	$L__BB1_7439;
	cvt.u32.u64 	%r13390, %rd86017;
	setp.lt.s32 	%p11073, %r1973, %r13390;
	selp.b32 	%r1974, %r1806, %r1828, %p11073;
	selp.b32 	%r1975, %r1828, %r1806, %p11073;
	mov.b64 	%rd86021, 0;
	mov.u64 	%rd86019, %rd5;
$L__BB1_7443:
	shr.u64 	%rd86020, %rd86019, 1;
	add.s64 	%rd14991, %rd86021, %rd86020;
	shl.b64 	%rd73690, %rd14991, 2;
	add.s64 	%rd73691, %rd14498, %rd73690;
	ld.u32 	%r13391, [%rd73691];
	setp.ge.s32 	%p11074, %r13391, %r1849;
	@%p11074 bra 	$L__BB1_7445;
	add.s64 	%rd86021, %rd14991, 1;
	not.b64 	%rd73692, %rd86020;
	add.s64 	%rd86020, %rd86019, %rd73692;
$L__BB1_7445:
	setp.ne.s64 	%p11075, %rd86020, 0;
	mov.u64 	%rd86019, %rd86020;
	@%p11075 bra 	$L__BB1_7443;
	cvt.u32.u64 	%r1976, %rd86021;
	mov.b64 	%rd86025, 0;
	mov.u64 	%rd86023, %rd5;
$L__BB1_7447:
	shr.u64 	%rd86024, %rd86023, 1;
	add.s64 	%rd14999, %rd86025, %rd86024;
	shl.b64 	%rd73694, %rd14999, 2;
	add.s64 	%rd73695, %rd14498, %rd73694;
	ld.u32 	%r13392, [%rd73695];
	setp.ge.s32 	%p11076, %r13392, %r1827;
	@%p11076 bra 	$L__BB1_7449;
	add.s64 	%rd86025, %rd14999, 1;
	not.b64 	%rd73696, %rd86024;
	add.s64 	%rd86024, %rd86023, %rd73696;
$L__BB1_7449:
	setp.ne.s64 	%p11077, %rd86024, 0;
	mov.u64 	%rd86023, %rd86024;
	@%p11077 bra 	$L__BB1_7447;
	cvt.u32.u64 	%r1977, %rd86025;
	mov.b64 	%rd86029, 0;
	mov.u64 	%rd86027, %rd5;
$L__BB1_7451:
	shr.u64 	%rd86028, %rd86027, 1;
	add.s64 	%rd15007, %rd86029, %rd86028;
	shl.b64 	%rd73698, %rd15007, 2;
	add.s64 	%rd73699, %rd14515, %rd73698;
	ld.u32 	%r13393, [%rd73699];
	setp.ge.s32 	%p11078, %r13393, %r1976;
	@%p11078 bra 	$L__BB1_7453;
	add.s64 	%rd86029, %rd15007, 1;
	not.b64 	%rd73700, %rd86028;
	add.s64 	%rd86028, %rd86027, %rd73700;
$L__BB1_7453:
	setp.ne.s64 	%p11079, %rd86028, 0;
	mov.u64 	%rd86027, %rd86028;
	@%p11079 bra 	$L__BB1_7451;
	cvt.u32.u64 	%r1978, %rd86029;
	mov.b64 	%rd86033, 0;
	mov.u64 	%rd86031, %rd5;
$L__BB1_7455:
	shr.u64 	%rd86032, %rd86031, 1;
	add.s64 	%rd15015, %rd86033, %rd86032;
	shl.b64 	%rd73702, %rd15015, 2;
	add.s64 	%rd73703, %rd14515, %rd73702;
	ld.u32 	%r13394, [%rd73703];
	setp.ge.s32 	%p11080, %r13394, %r1977;
	@%p11080 bra 	$L__BB1_7457;
	add.s64 	%rd86033, %rd15015, 1;
	not.b64 	%rd73704, %rd86032;
	add.s64 	%rd86032, %rd86031, %rd73704;
$L__BB1_7457:
	setp.ne.s64 	%p11081, %rd86032, 0;
	mov.u64 	%rd86031, %rd86032;
	@%p11081 bra 	$L__BB1_7455;
	cvt.u32.u64 	%r1979, %rd86033;
	mov.b64 	%rd86037, 0;
	mov.u64 	%rd86035, %rd5;
$L__BB1_7459:
	shr.u64 	%rd86036, %rd86035, 1;
	add.s64 	%rd15023, %rd86037, %rd86036;
	shl.b64 	%rd73706, %rd15023, 2;
	add.s64 	%rd73707, %rd14532, %rd73706;
	ld.u32 	%r13395, [%rd73707];
	setp.ge.s32 	%p11082, %r13395, %r1978;
	@%p11082 bra 	$L__BB1_7461;
	add.s64 	%rd86037, %rd15023, 1;
	not.b64 	%rd73708, %rd86036;
	add.s64 	%rd86036, %rd86035, %rd73708;
$L__BB1_7461:
	setp.ne.s64 	%p11083, %rd86036, 0;
	mov.u64 	%rd86035, %rd86036;
	@%p11083 bra 	$L__BB1_7459;
	cvt.u32.u64 	%r1980, %rd86037;
	mov.b64 	%rd86041, 0;
	mov.u64 	%rd86039, %rd5;
$L__BB1_7463:
	shr.u64 	%rd86040, %rd86039, 1;
	add.s64 	%rd15031, %rd86041, %rd86040;
	shl.b64 	%rd73710, %rd15031, 2;
	add.s64 	%rd73711, %rd14532, %rd73710;
	ld.u32 	%r13396, [%rd73711];
	setp.ge.s32 	%p11084, %r13396, %r1979;
	@%p11084 bra 	$L__BB1_7465;
	add.s64 	%rd86041, %rd15031, 1;
	not.b64 	%rd73712, %rd86040;
	add.s64 	%rd86040, %rd86039, %rd73712;
$L__BB1_7465:
	setp.ne.s64 	%p11085, %rd86040, 0;
	mov.u64 	%rd86039, %rd86040;
	@%p11085 bra 	$L__BB1_7463;
	cvt.u32.u64 	%r1981, %rd86041;
	mov.b64 	%rd86045, 0;
	mov.u64 	%rd86043, %rd5;
$L__BB1_7467:
	shr.u64 	%rd86044, %rd86043, 1;
	add.s64 	%rd15039, %rd86045, %rd86044;
	shl.b64 	%rd73714, %rd15039, 2;
	add.s64 	%rd73715, %rd14549, %rd73714;
	ld.u32 	%r13397, [%rd73715];
	setp.ge.s32 	%p11086, %r13397, %r1980;
	@%p11086 bra 	$L__BB1_7469;
	add.s64 	%rd86045, %rd15039, 1;
	not.b64 	%rd73716, %rd86044;
	add.s64 	%rd86044, %rd86043, %rd73716;
$L__BB1_7469:
	setp.ne.s64 	%p11087, %rd86044, 0;
	mov.u64 	%rd86043, %rd86044;
	@%p11087 bra 	$L__BB1_7467;
	cvt.u32.u64 	%r1982, %rd86045;
	mov.b64 	%rd86049, 0;
	mov.u64 	%rd86047, %rd5;
$L__BB1_7471:
	shr.u64 	%rd86048, %rd86047, 1;
	add.s64 	%rd15047, %rd86049, %rd86048;
	shl.b64 	%rd73718, %rd15047, 2;
	add.s64 	%rd73719, %rd14549, %rd73718;
	ld.u32 	%r13398, [%rd73719];
	setp.ge.s32 	%p11088, %r13398, %r1981;
	@%p11088 bra 	$L__BB1_7473;
	add.s64 	%rd86049, %rd15047, 1;
	not.b64 	%rd73720, %rd86048;
	add.s64 	%rd86048, %rd86047, %rd73720;
$L__BB1_7473:
	setp.ne.s64 	%p11089, %rd86048, 0;
	mov.u64 	%rd86047, %rd86048;
	@%p11089 bra 	$L__BB1_7471;
	cvt.u32.u64 	%r1983, %rd86049;
	mov.b64 	%rd86053, 0;
	mov.u64 	%rd86051, %rd5;
$L__BB1_7475:
	shr.u64 	%rd86052, %rd86051, 1;
	add.s64 	%rd15055, %rd86053, %rd86052;
	shl.b64 	%rd73722, %rd15055, 2;
	add.s64 	%rd73723, %rd14566, %rd73722;
	ld.u32 	%r13399, [%rd73723];
	setp.ge.s32 	%p11090, %r13399, %r1982;
	@%p11090 bra 	$L__BB1_7477;
	add.s64 	%rd86053, %rd15055, 1;
	not.b64 	%rd73724, %rd86052;
	add.s64 	%rd86052, %rd86051, %rd73724;
$L__BB1_7477:
	setp.ne.s64 	%p11091, %rd86052, 0;
	mov.u64 	%rd86051, %rd86052;
	@%p11091 bra 	$L__BB1_7475;
	cvt.u32.u64 	%r1984, %rd86053;
	mov.b64 	%rd86057, 0;
	mov.u64 	%rd86055, %rd5;
$L__BB1_7479:
	shr.u64 	%rd86056, %rd86055, 1;
	add.s64 	%rd15063, %rd86057, %rd86056;
	shl.b64 	%rd73726, %rd15063, 2;
	add.s64 	%rd73727, %rd14566, %rd73726;
	ld.u32 	%r13400, [%rd73727];
	setp.ge.s32 	%p11092, %r13400, %r1983;
	@%p11092 bra 	$L__BB1_7481;
	add.s64 	%rd86057, %rd15063, 1;
	not.b64 	%rd73728, %rd86056;
	add.s64 	%rd86056, %rd86055, %rd73728;
$L__BB1_7481:
	setp.ne.s64 	%p11093, %rd86056, 0;
	mov.u64 	%rd86055, %rd86056;
	@%p11093 bra 	$L__BB1_7479;
	cvt.u32.u64 	%r1985, %rd86057;
	mov.b64 	%rd86061, 0;
	mov.u64 	%rd86059, %rd5;
$L__BB1_7483:
	shr.u64 	%rd86060, %rd86059, 1;
	add.s64 	%rd15071, %rd86061, %rd86060;
	shl.b64 	%rd73730, %rd15071, 2;
	add.s64 	%rd73731, %rd14583, %rd73730;
	ld.u32 	%r13401, [%rd73731];
	setp.ge.s32 	%p11094, %r13401, %r1984;
	@%p11094 bra 	$L__BB1_7485;
	add.s64 	%rd86061, %rd15071, 1;
	not.b64 	%rd73732, %rd86060;
	add.s64 	%rd86060, %rd86059, %rd73732;
$L__BB1_7485:
	setp.ne.s64 	%p11095, %rd86060, 0;
	mov.u64 	%rd86059, %rd86060;
	@%p11095 bra 	$L__BB1_7483;
	cvt.u32.u64 	%r1986, %rd86061;
	mov.b64 	%rd86065, 0;
	mov.u64 	%rd86063, %rd5;
$L__BB1_7487:
	shr.u64 	%rd86064, %rd86063, 1;
	add.s64 	%rd15079, %rd86065, %rd86064;
	shl.b64 	%rd73734, %rd15079, 2;
	add.s64 	%rd73735, %rd14583, %rd73734;
	ld.u32 	%r13402, [%rd73735];
	setp.ge.s32 	%p11096, %r13402, %r1985;
	@%p11096 bra 	$L__BB1_7489;
	add.s64 	%rd86065, %rd15079, 1;
	not.b64 	%rd73736, %rd86064;
	add.s64 	%rd86064, %rd86063, %rd73736;
$L__BB1_7489:
	setp.ne.s64 	%p11097, %rd86064, 0;
	mov.u64 	%rd86063, %rd86064;
	@%p11097 bra 	$L__BB1_7487;
	cvt.u32.u64 	%r1987, %rd86065;
	mov.b64 	%rd86069, 0;
	mov.u64 	%rd86067, %rd5;
$L__BB1_7491:
	shr.u64 	%rd86068, %rd86067, 1;
	add.s64 	%rd15087, %rd86069, %rd86068;
	shl.b64 	%rd73738, %rd15087, 2;
	add.s64 	%rd73739, %rd14600, %rd73738;
	ld.u32 	%r13403, [%rd73739];
	setp.ge.s32 	%p11098, %r13403, %r1986;
	@%p11098 bra 	$L__BB1_7493;
	add.s64 	%rd86069, %rd15087, 1;
	not.b64 	%rd73740, %rd86068;
	add.s64 	%rd86068, %rd86067, %rd73740;
$L__BB1_7493:
	setp.ne.s64 	%p11099, %rd86068, 0;
	mov.u64 	%rd86067, %rd86068;
	@%p11099 bra 	$L__BB1_7491;
	cvt.u32.u64 	%r1988, %rd86069;
	mov.b64 	%rd86073, 0;
	mov.u64 	%rd86071, %rd5;
$L__BB1_7495:
	shr.u64 	%rd86072, %rd86071, 1;
	add.s64 	%rd15095, %rd86073, %rd86072;
	shl.b64 	%rd73742, %rd15095, 2;
	add.s64 	%rd73743, %rd14600, %rd73742;
	ld.u32 	%r13404, [%rd73743];
	setp.ge.s32 	%p11100, %r13404, %r1987;
	@%p11100 bra 	$L__BB1_7497;
	add.s64 	%rd86073, %rd15095, 1;
	not.b64 	%rd73744, %rd86072;
	add.s64 	%rd86072, %rd86071, %rd73744;
$L__BB1_7497:
	setp.ne.s64 	%p11101, %rd86072, 0;
	mov.u64 	%rd86071, %rd86072;
	@%p11101 bra 	$L__BB1_7495;
	cvt.u32.u64 	%r1989, %rd86073;
	mov.b64 	%rd86077, 0;
	mov.u64 	%rd86075, %rd5;
$L__BB1_7499:
	shr.u64 	%rd86076, %rd86075, 1;
	add.s64 	%rd15103, %rd86077, %rd86076;
	shl.b64 	%rd73746, %rd15103, 2;
	add.s64 	%rd73747, %rd14617, %rd73746;
	ld.u32 	%r13405, [%rd73747];
	setp.ge.s32 	%p11102, %r13405, %r1988;
	@%p11102 bra 	$L__BB1_7501;
	add.s64 	%rd86077, %rd15103, 1;
	not.b64 	%rd73748, %rd86076;
	add.s64 	%rd86076, %rd86075, %rd73748;
$L__BB1_7501:
	setp.ne.s64 	%p11103, %rd86076, 0;
	mov.u64 	%rd86075, %rd86076;
	@%p11103 bra 	$L__BB1_7499;
	cvt.u32.u64 	%r1990, %rd86077;
	mov.b64 	%rd86081, 0;
	mov.u64 	%rd86079, %rd5;
$L__BB1_7503:
	shr.u64 	%rd86080, %rd86079, 1;
	add.s64 	%rd15111, %rd86081, %rd86080;
	shl.b64 	%rd73750, %rd15111, 2;
	add.s64 	%rd73751, %rd14617, %rd73750;
	ld.u32 	%r13406, [%rd73751];
	setp.ge.s32 	%p11104, %r13406, %r1989;
	@%p11104 bra 	$L__BB1_7505;
	add.s64 	%rd86081, %rd15111, 1;
	not.b64 	%rd73752, %rd86080;
	add.s64 	%rd86080, %rd86079, %rd73752;
$L__BB1_7505:
	setp.ne.s64 	%p11105, %rd86080, 0;
	mov.u64 	%rd86079, %rd86080;
	@%p11105 bra 	$L__BB1_7503;
	cvt.u32.u64 	%r1991, %rd86081;
	mov.b64 	%rd86085, 0;
	mov.u64 	%rd86083, %rd5;
$L__BB1_7507:
	shr.u64 	%rd86084, %rd86083, 1;
	add.s64 	%rd15119, %rd86085, %rd86084;
	shl.b64 	%rd73754, %rd15119, 2;
	add.s64 	%rd73755, %rd14634, %rd73754;
	ld.u32 	%r13407, [%rd73755];
	setp.ge.s32 	%p11106, %r13407, %r1990;
	@%p11106 bra 	$L__BB1_7509;
	add.s64 	%rd86085, %rd15119, 1;
	not.b64 	%rd73756, %rd86084;
	add.s64 	%rd86084, %rd86083, %rd73756;
$L__BB1_7509:
	setp.ne.s64 	%p11107, %rd86084, 0;
	mov.u64 	%rd86083, %rd86084;
	@%p11107 bra 	$L__BB1_7507;
	cvt.u32.u64 	%r1992, %rd86085;
	mov.b64 	%rd86089, 0;
	mov.u64 	%rd86087, %rd5;
$L__BB1_7511:
	shr.u64 	%rd86088, %rd86087, 1;
	add.s64 	%rd15127, %rd86089, %rd86088;
	shl.b64 	%rd73758, %rd15127, 2;
	add.s64 	%rd73759, %rd14634, %rd73758;
	ld.u32 	%r13408, [%rd73759];
	setp.ge.s32 	%p11108, %r13408, %r1991;
	@%p11108 bra 	$L__BB1_7513;
	add.s64 	%rd86089, %rd15127, 1;
	not.b64 	%rd73760, %rd86088;
	add.s64 	%rd86088, %rd86087, %rd73760;
$L__BB1_7513:
	setp.ne.s64 	%p11109, %rd86088, 0;
	mov.u64 	%rd86087, %rd86088;
	@%p11109 bra 	$L__BB1_7511;
	cvt.u32.u64 	%r1993, %rd86089;
	mov.b64 	%rd86093, 0;
	mov.u64 	%rd86091, %rd5;
$L__BB1_7515:
	shr.u64 	%rd86092, %rd86091, 1;
	add.s64 	%rd15135, %rd86093, %rd86092;
	shl.b64 	%rd73762, %rd15135, 2;
	add.s64 	%rd73763, %rd14651, %rd73762;
	ld.u32 	%r13409, [%rd73763];
	setp.ge.s32 	%p11110, %r13409, %r1992;
	@%p11110 bra 	$L__BB1_7517;
	add.s64 	%rd86093, %rd15135, 1;
	not.b64 	%rd73764, %rd86092;
	add.s64 	%rd86092, %rd86091, %rd73764;
$L__BB1_7517:
	setp.ne.s64 	%p11111, %rd86092, 0;
	mov.u64 	%rd86091, %rd86092;
	@%p11111 bra 	$L__BB1_7515;
	cvt.u32.u64 	%r1994, %rd86093;
	mov.b64 	%rd86097, 0;
	mov.u64 	%rd86095, %rd5;
$L__BB1_7519:
	shr.u64 	%rd86096, %rd86095, 1;
	add.s64 	%rd15143, %rd86097, %rd86096;
	shl.b64 	%rd73766, %rd15143, 2;
	add.s64 	%rd73767, %rd14651, %rd73766;
	ld.u32 	%r13410, [%rd73767];
	setp.ge.s32 	%p11112, %r13410, %r1993;
	@%p11112 bra 	$L__BB1_7521;
	add.s64 	%rd86097, %rd15143, 1;
	not.b64 	%rd73768, %rd86096;
	add.s64 	%rd86096, %rd86095, %rd73768;
$L__BB1_7521:
	setp.ne.s64 	%p11113, %rd86096, 0;
	mov.u64 	%rd86095, %rd86096;
	@%p11113 bra 	$L__BB1_7519;
	cvt.u32.u64 	%r13411, %rd86097;
	setp.lt.s32 	%p11114, %r1994, %r13411;
	selp.b32 	%r1995, %r1827, %r1849, %p11114;
	selp.b32 	%r1996, %r1849, %r1827, %p11114;
	mov.b64 	%rd86101, 0;
	mov.u64 	%rd86099, %rd5;
$L__BB1_7523:
	shr.u64 	%rd86100, %rd86099, 1;
	add.s64 	%rd15151, %rd86101, %rd86100;
	shl.b64 	%rd73770, %rd15151, 2;
	add.s64 	%rd73771, %rd14498, %rd73770;
	ld.u32 	%r13412, [%rd73771];
	setp.ge.s32 	%p11115, %r13412, %r1870;
	@%p11115 bra 	$L__BB1_7525;
	add.s64 	%rd86101, %rd15151, 1;
	not.b64 	%rd73772, %rd86100;
	add.s64 	%rd86100, %rd86099, %rd73772;
$L__BB1_7525:
	setp.ne.s64 	%p11116, %rd86100, 0;
	mov.u64 	%rd86099, %rd86100;
	@%p11116 bra 	$L__BB1_7523;
	cvt.u32.u64 	%r1997, %rd86101;
	mov.b64 	%rd86105, 0;
	mov.u64 	%rd86103, %rd5;
$L__BB1_7527:
	shr.u64 	%rd86104, %rd86103, 1;
	add.s64 	%rd15159, %rd86105, %rd86104;
	shl.b64 	%rd73774, %rd15159, 2;
	add.s64 	%rd73775, %rd14498, %rd73774;
	ld.u32 	%r13413, [%rd73775];
	setp.ge.s32 	%p11117, %r13413, %r1848;
	@%p11117 bra 	$L__BB1_7529;
	add.s64 	%rd86105, %rd15159, 1;
	not.b64 	%rd73776, %rd86104;
	add.s64 	%rd86104, %rd86103, %rd73776;
$L__BB1_7529:
	setp.ne.s64 	%p11118, %rd86104, 0;
	mov.u64 	%rd86103, %rd86104;
	@%p11118 bra 	$L__BB1_7527;
	cvt.u32.u64 	%r1998, %rd86105;
	mov.b64 	%rd86109, 0;
	mov.u64 	%rd86107, %rd5;
$L__BB1_7531:
	shr.u64 	%rd86108, %rd86107, 1;
	add.s64 	%rd15167, %rd86109, %rd86108;
	shl.b64 	%rd73778, %rd15167, 2;
	add.s64 	%rd73779, %rd14515, %rd73778;
	ld.u32 	%r13414, [%rd73779];
	setp.ge.s32 	%p11119, %r13414, %r1997;
	@%p11119 bra 	$L__BB1_7533;
	add.s64 	%rd86109, %rd15167, 1;
	not.b64 	%rd73780, %rd86108;
	add.s64 	%rd86108, %rd86107, %rd73780;
$L__BB1_7533:
	setp.ne.s64 	%p11120, %rd86108, 0;
	mov.u64 	%rd86107, %rd86108;
	@%p11120 bra 	$L__BB1_7531;
	cvt.u32.u64 	%r1999, %rd86109;
	mov.b64 	%rd86113, 0;
	mov.u64 	%rd86111, %rd5;
$L__BB1_7535:
	shr.u64 	%rd86112, %rd86111, 1;
	add.s64 	%rd15175, %rd86113, %rd86112;
	shl.b64 	%rd73782, %rd15175, 2;
	add.s64 	%rd73783, %rd14515, %rd73782;
	ld.u32 	%r13415, [%rd73783];
	setp.ge.s32 	%p11121, %r13415, %r1998;
	@%p11121 bra 	$L__BB1_7537;
	add.s64 	%rd86113, %rd15175, 1;
	not.b64 	%rd73784, %rd86112;
	add.s64 	%rd86112, %rd86111, %rd73784;
$L__BB1_7537:
	setp.ne.s64 	%p11122, %rd86112, 0;
	mov.u64 	%rd86111, %rd86112;
	@%p11122 bra 	$L__BB1_7535;
	cvt.u32.u64 	%r2000, %rd86113;
	mov.b64 	%rd86117, 0;
	mov.u64 	%rd86115, %rd5;
$L__BB1_7539:
	shr.u64 	%rd86116, %rd86115, 1;
	add.s64 	%rd15183, %rd86117, %rd86116;
	shl.b64 	%rd73786, %rd15183, 2;
	add.s64 	%rd73787, %rd14532, %rd73786;
	ld.u32 	%r13416, [%rd73787];
	setp.ge.s32 	%p11123, %r13416, %r1999;
	@%p11123 bra 	$L__BB1_7541;
	add.s64 	%rd86117, %rd15183, 1;
	not.b64 	%rd73788, %rd86116;
	add.s64 	%rd86116, %rd86115, %rd73788;
$L__BB1_7541:
	setp.ne.s64 	%p11124, %rd86116, 0;
	mov.u64 	%rd86115, %rd86116;
	@%p11124 bra 	$L__BB1_7539;
	cvt.u32.u64 	%r2001, %rd86117;
	mov.b64 	%rd86121, 0;
	mov.u64 	%rd86119, %rd5;
$L__BB1_7543:
	shr.u64 	%rd86120, %rd86119, 1;
	add.s64 	%rd15191, %rd86121, %rd86120;
	shl.b64 	%rd73790, %rd15191, 2;
	add.s64 	%rd73791, %rd14532, %rd73790;
	ld.u32 	%r13417, [%rd73791];
	setp.ge.s32 	%p11125, %r13417, %r2000;
	@%p11125 bra 	$L__BB1_7545;
	add.s64 	%rd86121, %rd15191, 1;
	not.b64 	%rd73792, %rd86120;
	add.s64 	%rd86120, %rd86119, %rd73792;
$L__BB1_7545:
	setp.ne.s64 	%p11126, %rd86120, 0;
	mov.u64 	%rd86119, %rd86120;
	@%p11126 bra 	$L__BB1_7543;
	cvt.u32.u64 	%r2002, %rd86121;
	mov.b64 	%rd86125, 0;
	mov.u64 	%rd86123, %rd5;
$L__BB1_7547:
	shr.u64 	%rd86124, %rd86123, 1;
	add.s64 	%rd15199, %rd86125, %rd86124;
	shl.b64 	%rd73794, %rd15199, 2;
	add.s64 	%rd73795, %rd14549, %rd73794;
	ld.u32 	%r13418, [%rd73795];
	setp.ge.s32 	%p11127, %r13418, %r2001;
	@%p11127 bra 	$L__BB1_7549;
	add.s64 	%rd86125, %rd15199, 1;
	not.b64 	%rd73796, %rd86124;
	add.s64 	%rd86124, %rd86123, %rd73796;
$L__BB1_7549:
	setp.ne.s64 	%p11128, %rd86124, 0;
	mov.u64 	%rd86123, %rd86124;
	@%p11128 bra 	$L__BB1_7547;
	cvt.u32.u64 	%r2003, %rd86125;
	mov.b64 	%rd86129, 0;
	mov.u64 	%rd86127, %rd5;
$L__BB1_7551:
	shr.u64 	%rd86128, %rd86127, 1;
	add.s64 	%rd15207, %rd86129, %rd86128;
	shl.b64 	%rd73798, %rd15207, 2;
	add.s64 	%rd73799, %rd14549, %rd73798;
	ld.u32 	%r13419, [%rd73799];
	setp.ge.s32 	%p11129, %r13419, %r2002;
	@%p11129 bra 	$L__BB1_7553;
	add.s64 	%rd86129, %rd15207, 1;
	not.b64 	%rd73800, %rd86128;
	add.s64 	%rd86128, %rd86127, %rd73800;
$L__BB1_7553:
	setp.ne.s64 	%p11130, %rd86128, 0;
	mov.u64 	%rd86127, %rd86128;
	@%p11130 bra 	$L__BB1_7551;
	cvt.u32.u64 	%r2004, %rd86129;
	mov.b64 	%rd86133, 0;
	mov.u64 	%rd86131, %rd5;
$L__BB1_7555:
	shr.u64 	%rd86132, %rd86131, 1;
	add.s64 	%rd15215, %rd86133, %rd86132;
	shl.b64 	%rd73802, %rd15215, 2;
	add.s64 	%rd73803, %rd14566, %rd73802;
	ld.u32 	%r13420, [%rd73803];
	setp.ge.s32 	%p11131, %r13420, %r2003;
	@%p11131 bra 	$L__BB1_7557;
	add.s64 	%rd86133, %rd15215, 1;
	not.b64 	%rd73804, %rd86132;
	add.s64 	%rd86132, %rd86131, %rd73804;
$L__BB1_7557:
	setp.ne.s64 	%p11132, %rd86132, 0;
	mov.u64 	%rd86131, %rd86132;
	@%p11132 bra 	$L__BB1_7555;
	cvt.u32.u64 	%r2005, %rd86133;
	mov.b64 	%rd86137, 0;
	mov.u64 	%rd86135, %rd5;
$L__BB1_7559:
	shr.u64 	%rd86136, %rd86135, 1;
	add.s64 	%rd15223, %rd86137, %rd86136;
	shl.b64 	%rd73806, %rd15223, 2;
	add.s64 	%rd73807, %rd14566, %rd73806;
	ld.u32 	%r13421, [%rd73807];
	setp.ge.s32 	%p11133, %r13421, %r2004;
	@%p11133 bra 	$L__BB1_7561;
	add.s64 	%rd86137, %rd15223, 1;
	not.b64 	%rd73808, %rd86136;
	add.s64 	%rd86136, %rd86135, %rd73808;
$L__BB1_7561:
	setp.ne.s64 	%p11134, %rd86136, 0;
	mov.u64 	%rd86135, %rd86136;
	@%p11134 bra 	$L__BB1_7559;
	cvt.u32.u64 	%r2006, %rd86137;
	mov.b64 	%rd86141, 0;
	mov.u64 	%rd86139, %rd5;
$L__BB1_7563:
	shr.u64 	%rd86140, %rd86139, 1;
	add.s64 	%rd15231, %rd86141, %rd86140;
	shl.b64 	%rd73810, %rd15231, 2;
	add.s64 	%rd73811, %rd14583, %rd73810;
	ld.u32 	%r13422, [%rd73811];
	setp.ge.s32 	%p11135, %r13422, %r2005;
	@%p11135 bra 	$L__BB1_7565;
	add.s64 	%rd86141, %rd15231, 1;
	not.b64 	%rd73812, %rd86140;
	add.s64 	%rd86140, %rd86139, %rd73812;
$L__BB1_7565:
	setp.ne.s64 	%p11136, %rd86140, 0;
	mov.u64 	%rd86139, %rd86140;
	@%p11136 bra 	$L__BB1_7563;
	cvt.u32.u64 	%r2007, %rd86141;
	mov.b64 	%rd86145, 0;
	mov.u64 	%rd86143, %rd5;
$L__BB1_7567:
	shr.u64 	%rd86144, %rd86143, 1;
	add.s64 	%rd15239, %rd86145, %rd86144;
	shl.b64 	%rd73814, %rd15239, 2;
	add.s64 	%rd73815, %rd14583, %rd73814;
	ld.u32 	%r13423, [%rd73815];
	setp.ge.s32 	%p11137, %r13423, %r2006;
	@%p11137 bra 	$L__BB1_7569;
	add.s64 	%rd86145, %rd15239, 1;
	not.b64 	%rd73816, %rd86144;
	add.s64 	%rd86144, %rd86143, %rd73816;
$L__BB1_7569:
	setp.ne.s64 	%p11138, %rd86144, 0;
	mov.u64 	%rd86143, %rd86144;
	@%p11138 bra 	$L__BB1_7567;
	cvt.u32.u64 	%r2008, %rd86145;
	mov.b64 	%rd86149, 0;
	mov.u64 	%rd86147, %rd5;
$L__BB1_7571:
	shr.u64 	%rd86148, %rd86147, 1;
	add.s64 	%rd15247, %rd86149, %rd86148;
	shl.b64 	%rd73818, %rd15247, 2;
	add.s64 	%rd73819, %rd14600, %rd73818;
	ld.u32 	%r13424, [%rd73819];
	setp.ge.s32 	%p11139, %r13424, %r2007;
	@%p11139 bra 	$L__BB1_7573;
	add.s64 	%rd86149, %rd15247, 1;
	not.b64 	%rd73820, %rd86148;
	add.s64 	%rd86148, %rd86147, %rd73820;
$L__BB1_7573:
	setp.ne.s64 	%p11140, %rd86148, 0;
	mov.u64 	%rd86147, %rd86148;
	@%p11140 bra 	$L__BB1_7571;
	cvt.u32.u64 	%r2009, %rd86149;
	mov.b64 	%rd86153, 0;
	mov.u64 	%rd86151, %rd5;
$L__BB1_7575:
	shr.u64 	%rd86152, %rd86151, 1;
	add.s64 	%rd15255, %rd86153, %rd86152;
	shl.b64 	%rd73822, %rd15255, 2;
	add.s64 	%rd73823, %rd14600, %rd73822;
	ld.u32 	%r13425, [%rd73823];
	setp.ge.s32 	%p11141, %r13425, %r2008;
	@%p11141 bra 	$L__BB1_7577;
	add.s64 	%rd86153, %rd15255, 1;
	not.b64 	%rd73824, %rd86152;
	add.s64 	%rd86152, %rd86151, %rd73824;
$L__BB1_7577:
	setp.ne.s64 	%p11142, %rd86152, 0;
	mov.u64 	%rd86151, %rd86152;
	@%p11142 bra 	$L__BB1_7575;
	cvt.u32.u64 	%r2010, %rd86153;
	mov.b64 	%rd86157, 0;
	mov.u64 	%rd86155, %rd5;
$L__BB1_7579:
	shr.u64 	%rd86156, %rd86155, 1;
	add.s64 	%rd15263, %rd86157, %rd86156;
	shl.b64 	%rd73826, %rd15263, 2;
	add.s64 	%rd73827, %rd14617, %rd73826;
	ld.u32 	%r13426, [%rd73827];
	setp.ge.s32 	%p11143, %r13426, %r2009;
	@%p11143 bra 	$L__BB1_7581;
	add.s64 	%rd86157, %rd15263, 1;
	not.b64 	%rd73828, %rd86156;
	add.s64 	%rd86156, %rd86155, %rd73828;
$L__BB1_7581:
	setp.ne.s64 	%p11144, %rd86156, 0;
	mov.u64 	%rd86155, %rd86156;
	@%p11144 bra 	$L__BB1_7579;
	cvt.u32.u64 	%r2011, %rd86157;
	mov.b64 	%rd86161, 0;
	mov.u64 	%rd86159, %rd5;
$L__BB1_7583:
	shr.u64 	%rd86160, %rd86159, 1;
	add.s64 	%rd15271, %rd86161, %rd86160;
	shl.b64 	%rd73830, %rd15271, 2;
	add.s64 	%rd73831, %rd14617, %rd73830;
	ld.u32 	%r13427, [%rd73831];
	setp.ge.s32 	%p11145, %r13427, %r2010;
	@%p11145 bra 	$L__BB1_7585;
	add.s64 	%rd86161, %rd15271, 1;
	not.b64 	%rd73832, %rd86160;
	add.s64 	%rd86160, %rd86159, %rd73832;
$L__BB1_7585:
	setp.ne.s64 	%p11146, %rd86160, 0;
	mov.u64 	%rd86159, %rd86160;
	@%p11146 bra 	$L__BB1_7583;
	cvt.u32.u64 	%r2012, %rd86161;
	mov.b64 	%rd86165, 0;
	mov.u64 	%rd86163, %rd5;
$L__BB1_7587:
	shr.u64 	%rd86164, %rd86163, 1;
	add.s64 	%rd15279, %rd86165, %rd86164;
	shl.b64 	%rd73834, %rd15279, 2;
	add.s64 	%rd73835, %rd14634, %rd73834;
	ld.u32 	%r13428, [%rd73835];
	setp.ge.s32 	%p11147, %r13428, %r2011;
	@%p11147 bra 	$L__BB1_7589;
	add.s64 	%rd86165, %rd15279, 1;
	not.b64 	%rd73836, %rd86164;
	add.s64 	%rd86164, %rd86163, %rd73836;
$L__BB1_7589:
	setp.ne.s64 	%p11148, %rd86164, 0;
	mov.u64 	%rd86163, %rd86164;
	@%p11148 bra 	$L__BB1_7587;
	cvt.u32.u64 	%r2013, %rd86165;
	mov.b64 	%rd86169, 0;
	mov.u64 	%rd86167, %rd5;
$L__BB1_7591:
	shr.u64 	%rd86168, %rd86167, 1;
	add.s64 	%rd15287, %rd86169, %rd86168;
	shl.b64 	%rd73838, %rd15287, 2;
	add.s64 	%rd73839, %rd14634, %rd73838;
	ld.u32 	%r13429, [%rd73839];
	setp.ge.s32 	%p11149, %r13429, %r2012;
	@%p11149 bra 	$L__BB1_7593;
	add.s64 	%rd86169, %rd15287, 1;
	not.b64 	%rd73840, %rd86168;
	add.s64 	%rd86168, %rd86167, %rd73840;
$L__BB1_7593:
	setp.ne.s64 	%p11150, %rd86168, 0;
	mov.u64 	%rd86167, %rd86168;
	@%p11150 bra 	$L__BB1_7591;
	cvt.u32.u64 	%r2014, %rd86169;
	mov.b64 	%rd86173, 0;
	mov.u64 	%rd86171, %rd5;
$L__BB1_7595:
	shr.u64 	%rd86172, %rd86171, 1;
	add.s64 	%rd15295, %rd86173, %rd86172;
	shl.b64 	%rd73842, %rd15295, 2;
	add.s64 	%rd73843, %rd14651, %rd73842;
	ld.u32 	%r13430, [%rd73843];
	setp.ge.s32 	%p11151, %r13430, %r2013;
	@%p11151 bra 	$L__BB1_7597;
	add.s64 	%rd86173, %rd15295, 1;
	not.b64 	%rd73844, %rd86172;
	add.s64 	%rd86172, %rd86171, %rd73844;
$L__BB1_7597:
	setp.ne.s64 	%p11152, %rd86172, 0;
	mov.u64 	%rd86171, %rd86172;
	@%p11152 bra 	$L__BB1_7595;
	cvt.u32.u64 	%r2015, %rd86173;
	mov.b64 	%rd86177, 0;
	mov.u64 	%rd86175, %rd5;
$L__BB1_7599:
	shr.u64 	%rd86176, %rd86175, 1;
	add.s64 	%rd15303, %rd86177, %rd86176;
	shl.b64 	%rd73846, %rd15303, 2;
	add.s64 	%rd73847, %rd14651, %rd73846;
	ld.u32 	%r13431, [%rd73847];
	setp.ge.s32 	%p11153, %r13431, %r2014;
	@%p11153 bra 	$L__BB1_7601;
	add.s64 	%rd86177, %rd15303, 1;
	not.b64 	%rd73848, %rd86176;
	add.s64 	%rd86176, %rd86175, %rd73848;
$L__BB1_7601:
	setp.ne.s64 	%p11154, %rd86176, 0;
	mov.u64 	%rd86175, %rd86176;
	@%p11154 bra 	$L__BB1_7599;
	cvt.u32.u64 	%r13432, %rd86177;
	setp.lt.s32 	%p11155, %r2015, %r13432;
	selp.b32 	%r2016, %r1848, %r1870, %p11155;
	selp.b32 	%r2017, %r1870, %r1848, %p11155;
	mov.b64 	%rd86181, 0;
	mov.u64 	%rd86179, %rd5;
$L__BB1_7603:
	shr.u64 	%rd86180, %rd86179, 1;
	add.s64 	%rd15311, %rd86181, %rd86180;
	shl.b64 	%rd73850, %rd15311, 2;
	add.s64 	%rd73851, %rd14498, %rd73850;
	ld.u32 	%r13433, [%rd73851];
	setp.ge.s32 	%p11156, %r13433, %r1701;
	@%p11156 bra 	$L__BB1_7605;
	add.s64 	%rd86181, %rd15311, 1;
	not.b64 	%rd73852, %rd86180;
	add.s64 	%rd86180, %rd86179, %rd73852;
$L__BB1_7605:
	setp.ne.s64 	%p11157, %rd86180, 0;
	mov.u64 	%rd86179, %rd86180;
	@%p11157 bra 	$L__BB1_7603;
	cvt.u32.u64 	%r2018, %rd86181;
	mov.b64 	%rd86185, 0;
	mov.u64 	%rd86183, %rd5;
$L__BB1_7607:
	shr.u64 	%rd86184, %rd86183, 1;
	add.s64 	%rd15319, %rd86185, %rd86184;
	shl.b64 	%rd73854, %rd15319, 2;
	add.s64 	%rd73855, %rd14498, %rd73854;
	ld.u32 	%r13434, [%rd73855];
	setp.ge.s32 	%p11158, %r13434, %r1869;
	@%p11158 bra 	$L__BB1_7609;
	add.s64 	%rd86185, %rd15319, 1;
	not.b64 	%rd73856, %rd86184;
	add.s64 	%rd86184, %rd86183, %rd73856;
$L__BB1_7609:
	setp.ne.s64 	%p11159, %rd86184, 0;
	mov.u64 	%rd86183, %rd86184;
	@%p11159 bra 	$L__BB1_7607;
	cvt.u32.u64 	%r2019, %rd86185;
	mov.b64 	%rd86189, 0;
	mov.u64 	%rd86187, %rd5;
$L__BB1_7611:
	shr.u64 	%rd86188, %rd86187, 1;
	add.s64 	%rd15327, %rd86189, %rd86188;
	shl.b64 	%rd73858, %rd15327, 2;
	add.s64 	%rd73859, %rd14515, %rd73858;
	ld.u32 	%r13435, [%rd73859];
	setp.ge.s32 	%p11160, %r13435, %r2018;
	@%p11160 bra 	$L__BB1_7613;
	add.s64 	%rd86189, %rd15327, 1;
	not.b64 	%rd73860, %rd86188;
	add.s64 	%rd86188, %rd86187, %rd73860;
$L__BB1_7613:
	setp.ne.s64 	%p11161, %rd86188, 0;
	mov.u64 	%rd86187, %rd86188;
	@%p11161 bra 	$L__BB1_7611;
	cvt.u32.u64 	%r2020, %rd86189;
	mov.b64 	%rd86193, 0;
	mov.u64 	%rd86191, %rd5;
$L__BB1_7615:
	shr.u64 	%rd86192, %rd86191, 1;
	add.s64 	%rd15335, %rd86193, %rd86192;
	shl.b64 	%rd73862, %rd15335, 2;
	add.s64 	%rd73863, %rd14515, %rd73862;
	ld.u32 	%r13436, [%rd73863];
	setp.ge.s32 	%p11162, %r13436, %r2019;
	@%p11162 bra 	$L__BB1_7617;
	add.s64 	%rd86193, %rd15335, 1;
	not.b64 	%rd73864, %rd86192;
	add.s64 	%rd86192, %rd86191, %rd73864;
$L__BB1_7617:
	setp.ne.s64 	%p11163, %rd86192, 0;
	mov.u64 	%rd86191, %rd86192;
	@%p11163 bra 	$L__BB1_7615;
	cvt.u32.u64 	%r2021, %rd86193;
	mov.b64 	%rd86197, 0;
	mov.u64 	%rd86195, %rd5;
$L__BB1_7619:
	shr.u64 	%rd86196, %rd86195, 1;
	add.s64 	%rd15343, %rd86197, %rd86196;
	shl.b64 	%rd73866, %rd15343, 2;
	add.s64 	%rd73867, %rd14532, %rd73866;
	ld.u32 	%r13437, [%rd73867];
	setp.ge.s32 	%p11164, %r13437, %r2020;
	@%p11164 bra 	$L__BB1_7621;
	add.s64 	%rd86197, %rd15343, 1;
	not.b64 	%rd73868, %rd86196;
	add.s64 	%rd86196, %rd86195, %rd73868;
$L__BB1_7621:
	setp.ne.s64 	%p11165, %rd86196, 0;
	mov.u64 	%rd86195, %rd86196;
	@%p11165 bra 	$L__BB1_7619;
	cvt.u32.u64 	%r2022, %rd86197;
	mov.b64 	%rd86201, 0;
	mov.u64 	%rd86199, %rd5;
$L__BB1_7623:
	shr.u64 	%rd86200, %rd86199, 1;
	add.s64 	%rd15351, %rd86201, %rd86200;
	shl.b64 	%rd73870, %rd15351, 2;
	add.s64 	%rd73871, %rd14532, %rd73870;
	ld.u32 	%r13438, [%rd73871];
	setp.ge.s32 	%p11166, %r13438, %r2021;
	@%p11166 bra 	$L__BB1_7625;
	add.s64 	%rd86201, %rd15351, 1;
	not.b64 	%rd73872, %rd86200;
	add.s64 	%rd86200, %rd86199, %rd73872;
$L__BB1_7625:
	setp.ne.s64 	%p11167, %rd86200, 0;
	mov.u64 	%rd86199, %rd86200;
	@%p11167 bra 	$L__BB1_7623;
	cvt.u32.u64 	%r2023, %rd86201;
	mov.b64 	%rd86205, 0;
	mov.u64 	%rd86203, %rd5;
$L__BB1_7627:
	shr.u64 	%rd86204, %rd86203, 1;
	add.s64 	%rd15359, %rd86205, %rd86204;
	shl.b64 	%rd73874, %rd15359, 2;
	add.s64 	%rd73875, %rd14549, %rd73874;
	ld.u32 	%r13439, [%rd73875];
	setp.ge.s32 	%p11168, %r13439, %r2022;
	@%p11168 bra 	$L__BB1_7629;
	add.s64 	%rd86205, %rd15359, 1;
	not.b64 	%rd73876, %rd86204;
	add.s64 	%rd86204, %rd86203, %rd73876;
$L__BB1_7629:
	setp.ne.s64 	%p11169, %rd86204, 0;
	mov.u64 	%rd86203, %rd86204;
	@%p11169 bra 	$L__BB1_7627;
	cvt.u32.u64 	%r2024, %rd86205;
	mov.b64 	%rd86209, 0;
	mov.u64 	%rd86207, %rd5;
$L__BB1_7631:
	shr.u64 	%rd86208, %rd86207, 1;
	add.s64 	%rd15367, %rd86209, %rd86208;
	shl.b64 	%rd73878, %rd15367, 2;
	add.s64 	%rd73879, %rd14549, %rd73878;
	ld.u32 	%r13440, [%rd73879];
	setp.ge.s32 	%p11170, %r13440, %r2023;
	@%p11170 bra 	$L__BB1_7633;
	add.s64 	%rd86209, %rd15367, 1;
	not.b64 	%rd73880, %rd86208;
	add.s64 	%rd86208, %rd86207, %rd73880;
$L__BB1_7633:
	setp.ne.s64 	%p11171, %rd86208, 0;
	mov.u64 	%rd86207, %rd86208;
	@%p11171 bra 	$L__BB1_7631;
	cvt.u32.u64 	%r2025, %rd86209;
	mov.b64 	%rd86213, 0;
	mov.u64 	%rd86211, %rd5;
$L__BB1_7635:
	shr.u64 	%rd86212, %rd86211, 1;
	add.s64 	%rd15375, %rd86213, %rd86212;
	shl.b64 	%rd73882, %rd15375, 2;
	add.s64 	%rd73883, %rd14566, %rd73882;
	ld.u32 	%r13441, [%rd73883];
	setp.ge.s32 	%p11172, %r13441, %r2024;
	@%p11172 bra 	$L__BB1_7637;
	add.s64 	%rd86213, %rd15375, 1;
	not.b64 	%rd73884, %rd86212;
	add.s64 	%rd86212, %rd86211, %rd73884;
$L__BB1_7637:
	setp.ne.s64 	%p11173, %rd86212, 0;
	mov.u64 	%rd86211, %rd86212;
	@%p11173 bra 	$L__BB1_7635;
	cvt.u32.u64 	%r2026, %rd86213;
	mov.b64 	%rd86217, 0;
	mov.u64 	%rd86215, %rd5;
$L__BB1_7639:
	shr.u64 	%rd86216, %rd86215, 1;
	add.s64 	%rd15383, %rd86217, %rd86216;
	shl.b64 	%rd73886, %rd15383, 2;
	add.s64 	%rd73887, %rd14566, %rd73886;
	ld.u32 	%r13442, [%rd73887];
	setp.ge.s32 	%p11174, %r13442, %r2025;
	@%p11174 bra 	$L__BB1_7641;
	add.s64 	%rd86217, %rd15383, 1;
	not.b64 	%rd73888, %rd86216;
	add.s64 	%rd86216, %rd86215, %rd73888;
$L__BB1_7641:
	setp.ne.s64 	%p11175, %rd86216, 0;
	mov.u64 	%rd86215, %rd86216;
	@%p11175 bra 	$L__BB1_7639;
	cvt.u32.u64 	%r2027, %rd86217;
	mov.b64 	%rd86221, 0;
	mov.u64 	%rd86219, %rd5;
$L__BB1_7643:
	shr.u64 	%rd86220, %rd86219, 1;
	add.s64 	%rd15391, %rd86221, %rd86220;
	shl.b64 	%rd73890, %rd15391, 2;
	add.s64 	%rd73891, %rd14583, %rd73890;
	ld.u32 	%r13443, [%rd73891];
	setp.ge.s32 	%p11176, %r13443, %r2026;
	@%p11176 bra 	$L__BB1_7645;
	add.s64 	%rd86221, %rd15391, 1;
	not.b64 	%rd73892, %rd86220;
	add.s64 	%rd86220, %rd86219, %rd73892;
$L__BB1_7645:
	setp.ne.s64 	%p11177, %rd86220, 0;
	mov.u64 	%rd86219, %rd86220;
	@%p11177 bra 	$L__BB1_7643;
	cvt.u32.u64 	%r2028, %rd86221;
	mov.b64 	%rd86225, 0;
	mov.u64 	%rd86223, %rd5;
$L__BB1_7647:
	shr.u64 	%rd86224, %rd86223, 1;
	add.s64 	%rd15399, %rd86225, %rd86224;
	shl.b64 	%rd73894, %rd15399, 2;
	add.s64 	%rd73895, %rd14583, %rd73894;
	ld.u32 	%r13444, [%rd73895];
	setp.ge.s32 	%p11178, %r13444, %r2027;
	@%p11178 bra 	$L__BB1_7649;
	add.s64 	%rd86225, %rd15399, 1;
	not.b64 	%rd73896, %rd86224;
	add.s64 	%rd86224, %rd86223, %rd73896;
$L__BB1_7649:
	setp.ne.s64 	%p11179, %rd86224, 0;
	mov.u64 	%rd86223, %rd86224;
	@%p11179 bra 	$L__BB1_7647;
	cvt.u32.u64 	%r2029, %rd86225;
	mov.b64 	%rd86229, 0;
	mov.u64 	%rd86227, %rd5;
$L__BB1_7651:
	shr.u64 	%rd86228, %rd86227, 1;
	add.s64 	%rd15407, %rd86229, %rd86228;
	shl.b64 	%rd73898, %rd15407, 2;
	add.s64 	%rd73899, %rd14600, %rd73898;
	ld.u32 	%r13445, [%rd73899];
	setp.ge.s32 	%p11180, %r13445, %r2028;
	@%p11180 bra 	$L__BB1_7653;
	add.s64 	%rd86229, %rd15407, 1;
	not.b64 	%rd73900, %rd86228;
	add.s64 	%rd86228, %rd86227, %rd73900;
$L__BB1_7653:
	setp.ne.s64 	%p11181, %rd86228, 0;
	mov.u64 	%rd86227, %rd86228;
	@%p11181 bra 	$L__BB1_7651;
	cvt.u32.u64 	%r2030, %rd86229;
	mov.b64 	%rd86233, 0;
	mov.u64 	%rd86231, %rd5;
$L__BB1_7655:
	shr.u64 	%rd86232, %rd86231, 1;
	add.s64 	%rd15415, %rd86233, %rd86232;
	shl.b64 	%rd73902, %rd15415, 2;
	add.s64 	%rd73903, %rd14600, %rd73902;
	ld.u32 	%r13446, [%rd73903];
	setp.ge.s32 	%p11182, %r13446, %r2029;
	@%p11182 bra 	$L__BB1_7657;
	add.s64 	%rd86233, %rd15415, 1;
	not.b64 	%rd73904, %rd86232;
	add.s64 	%rd86232, %rd86231, %rd73904;
$L__BB1_7657:
	setp.ne.s64 	%p11183, %rd86232, 0;
	mov.u64 	%rd86231, %rd86232;
	@%p11183 bra 	$L__BB1_7655;
	cvt.u32.u64 	%r2031, %rd86233;
	mov.b64 	%rd86237, 0;
	mov.u64 	%rd86235, %rd5;
$L__BB1_7659:
	shr.u64 	%rd86236, %rd86235, 1;
	add.s64 	%rd15423, %rd86237, %rd86236;
	shl.b64 	%rd73906, %rd15423, 2;
	add.s64 	%rd73907, %rd14617, %rd73906;
	ld.u32 	%r13447, [%rd73907];
	setp.ge.s32 	%p11184, %r13447, %r2030;
	@%p11184 bra 	$L__BB1_7661;
	add.s64 	%rd86237, %rd15423, 1;
	not.b64 	%rd73908, %rd86236;
	add.s64 	%rd86236, %rd86235, %rd73908;
$L__BB1_7661:
	setp.ne.s64 	%p11185, %rd86236, 0;
	mov.u64 	%rd86235, %rd86236;
	@%p11185 bra 	$L__BB1_7659;
	cvt.u32.u64 	%r2032, %rd86237;
	mov.b64 	%rd86241, 0;
	mov.u64 	%rd86239, %rd5;
$L__BB1_7663:
	shr.u64 	%rd86240, %rd86239, 1;
	add.s64 	%rd15431, %rd86241, %rd86240;
	shl.b64 	%rd73910, %rd15431, 2;
	add.s64 	%rd73911, %rd14617, %rd73910;
	ld.u32 	%r13448, [%rd73911];
	setp.ge.s32 	%p11186, %r13448, %r2031;
	@%p11186 bra 	$L__BB1_7665;
	add.s64 	%rd86241, %rd15431, 1;
	not.b64 	%rd73912, %rd86240;
	add.s64 	%rd86240, %rd86239, %rd73912;
$L__BB1_7665:
	setp.ne.s64 	%p11187, %rd86240, 0;
	mov.u64 	%rd86239, %rd86240;
	@%p11187 bra 	$L__BB1_7663;
	cvt.u32.u64 	%r2033, %rd86241;
	mov.b64 	%rd86245, 0;
	mov.u64 	%rd86243, %rd5;
$L__BB1_7667:
	shr.u64 	%rd86244, %rd86243, 1;
	add.s64 	%rd15439, %rd86245, %rd86244;
	shl.b64 	%rd73914, %rd15439, 2;
	add.s64 	%rd73915, %rd14634, %rd73914;
	ld.u32 	%r13449, [%rd73915];
	setp.ge.s32 	%p11188, %r13449, %r2032;
	@%p11188 bra 	$L__BB1_7669;
	add.s64 	%rd86245, %rd15439, 1;
	not.b64 	%rd73916, %rd86244;
	add.s64 	%rd86244, %rd86243, %rd73916;
$L__BB1_7669:
	setp.ne.s64 	%p11189, %rd86244, 0;
	mov.u64 	%rd86243, %rd86244;
	@%p11189 bra 	$L__BB1_7667;
	cvt.u32.u64 	%r2034, %rd86245;
	mov.b64 	%rd86249, 0;
	mov.u64 	%rd86247, %rd5;
$L__BB1_7671:
	shr.u64 	%rd86248, %rd86247, 1;
	add.s64 	%rd15447, %rd86249, %rd86248;
	shl.b64 	%rd73918, %rd15447, 2;
	add.s64 	%rd73919, %rd14634, %rd73918;
	ld.u32 	%r13450, [%rd73919];
	setp.ge.s32 	%p11190, %r13450, %r2033;
	@%p11190 bra 	$L__BB1_7673;
	add.s64 	%rd86249, %rd15447, 1;
	not.b64 	%rd73920, %rd86248;
	add.s64 	%rd86248, %rd86247, %rd73920;
$L__BB1_7673:
	setp.ne.s64 	%p11191, %rd86248, 0;
	mov.u64 	%rd86247, %rd86248;
	@%p11191 bra 	$L__BB1_7671;
	cvt.u32.u64 	%r2035, %rd86249;
	mov.b64 	%rd86253, 0;
	mov.u64 	%rd86251, %rd5;
$L__BB1_7675:
	shr.u64 	%rd86252, %rd86251, 1;
	add.s64 	%rd15455, %rd86253, %rd86252;
	shl.b64 	%rd73922, %rd15455, 2;
	add.s64 	%rd73923, %rd14651, %rd73922;
	ld.u32 	%r13451, [%rd73923];
	setp.ge.s32 	%p11192, %r13451, %r2034;
	@%p11192 bra 	$L__BB1_7677;
	add.s64 	%rd86253, %rd15455, 1;
	not.b64 	%rd73924, %rd86252;
	add.s64 	%rd86252, %rd86251, %rd73924;
$L__BB1_7677:
	setp.ne.s64 	%p11193, %rd86252, 0;
	mov.u64 	%rd86251, %rd86252;
	@%p11193 bra 	$L__BB1_7675;
	cvt.u32.u64 	%r2036, %rd86253;
	mov.b64 	%rd86257, 0;
	mov.u64 	%rd86255, %rd5;
$L__BB1_7679:
	shr.u64 	%rd86256, %rd86255, 1;
	add.s64 	%rd15463, %rd86257, %rd86256;
	shl.b64 	%rd73926, %rd15463, 2;
	add.s64 	%rd73927, %rd14651, %rd73926;
	ld.u32 	%r13452, [%rd73927];
	setp.ge.s32 	%p11194, %r13452, %r2035;
	@%p11194 bra 	$L__BB1_7681;
	add.s64 	%rd86257, %rd15463, 1;
	not.b64 	%rd73928, %rd86256;
	add.s64 	%rd86256, %rd86255, %rd73928;
$L__BB1_7681:
	setp.ne.s64 	%p11195, %rd86256, 0;
	mov.u64 	%rd86255, %rd86256;
	@%p11195 bra 	$L__BB1_7679;
	cvt.u32.u64 	%r13453, %rd86257;
	setp.lt.s32 	%p11196, %r2036, %r13453;
	selp.b32 	%r2037, %r1869, %r1701, %p11196;
	selp.b32 	%r2038, %r1701, %r1869, %p11196;
	mov.b64 	%rd86261, 0;
	mov.u64 	%rd86259, %rd5;
$L__BB1_7683:
	shr.u64 	%rd86260, %rd86259, 1;
	add.s64 	%rd15471, %rd86261, %rd86260;
	shl.b64 	%rd73930, %rd15471, 2;
	add.s64 	%rd73931, %rd14498, %rd73930;
	ld.u32 	%r13454, [%rd73931];
	setp.ge.s32 	%p11197, %r13454, %r1891;
	@%p11197 bra 	$L__BB1_7685;
	add.s64 	%rd86261, %rd15471, 1;
	not.b64 	%rd73932, %rd86260;
	add.s64 	%rd86260, %rd86259, %rd73932;
$L__BB1_7685:
	setp.ne.s64 	%p11198, %rd86260, 0;
	mov.u64 	%rd86259, %rd86260;
	@%p11198 bra 	$L__BB1_7683;
	cvt.u32.u64 	%r2039, %rd86261;
	mov.b64 	%rd86265, 0;
	mov.u64 	%rd86263, %rd5;
$L__BB1_7687:
	shr.u64 	%rd86264, %rd86263, 1;
	add.s64 	%rd15479, %rd86265, %rd86264;
	shl.b64 	%rd73934, %rd15479, 2;
	add.s64 	%rd73935, %rd14498, %rd73934;
	ld.u32 	%r13455, [%rd73935];
	setp.ge.s32 	%p11199, %r13455, %r1723;
	@%p11199 bra 	$L__BB1_7689;
	add.s64 	%rd86265, %rd15479, 1;
	not.b64 	%rd73936, %rd86264;
	add.s64 	%rd86264, %rd86263, %rd73936;
$L__BB1_7689:
	setp.ne.s64 	%p11200, %rd86264, 0;
	mov.u64 	%rd86263, %rd86264;
	@%p11200 bra 	$L__BB1_7687;
	cvt.u32.u64 	%r2040, %rd86265;
	mov.b64 	%rd86269, 0;
	mov.u64 	%rd86267, %rd5;
$L__BB1_7691:
	shr.u64 	%rd86268, %rd86267, 1;
	add.s64 	%rd15487, %rd86269, %rd86268;
	shl.b64 	%rd73938, %rd15487, 2;
	add.s64 	%rd73939, %rd14515, %rd73938;
	ld.u32 	%r13456, [%rd73939];
	setp.ge.s32 	%p11201, %r13456, %r2039;
	@%p11201 bra 	$L__BB1_7693;
	add.s64 	%rd86269, %rd15487, 1;
	not.b64 	%rd73940, %rd86268;
	add.s64 	%rd86268, %rd86267, %rd73940;
$L__BB1_7693:
	setp.ne.s64 	%p11202, %rd86268, 0;
	mov.u64 	%rd86267, %rd86268;
	@%p11202 bra 	$L__BB1_7691;
	cvt.u32.u64 	%r2041, %rd86269;
	mov.b64 	%rd86273, 0;
	mov.u64 	%rd86271, %rd5;
$L__BB1_7695:
	shr.u64 	%rd86272, %rd86271, 1;
	add.s64 	%rd15495, %rd86273, %rd86272;
	shl.b64 	%rd73942, %rd15495, 2;
	add.s64 	%rd73943, %rd14515, %rd73942;
	ld.u32 	%r13457, [%rd73943];
	setp.ge.s32 	%p11203, %r13457, %r2040;
	@%p11203 bra 	$L__BB1_7697;
	add.s64 	%rd86273, %rd15495, 1;
	not.b64 	%rd73944, %rd86272;
	add.s64 	%rd86272, %rd86271, %rd73944;
$L__BB1_7697:
	setp.ne.s64 	%p11204, %rd86272, 0;
	mov.u64 	%rd86271, %rd86272;
	@%p11204 bra 	$L__BB1_7695;
	cvt.u32.u64 	%r2042, %rd86273;
	mov.b64 	%rd86277, 0;
	mov.u64 	%rd86275, %rd5;
$L__BB1_7699:
	shr.u64 	%rd86276, %rd86275, 1;
	add.s64 	%rd15503, %rd86277, %rd86276;
	shl.b64 	%rd73946, %rd15503, 2;
	add.s64 	%rd73947, %rd14532, %rd73946;
	ld.u32 	%r13458, [%rd73947];
	setp.ge.s32 	%p11205, %r13458, %r2041;
	@%p11205 bra 	$L__BB1_7701;
	add.s64 	%rd86277, %rd15503, 1;
	not.b64 	%rd73948, %rd86276;
	add.s64 	%rd86276, %rd86275, %rd73948;
$L__BB1_7701:
	setp.ne.s64 	%p11206, %rd86276, 0;
	mov.u64 	%rd86275, %rd86276;
	@%p11206 bra 	$L__BB1_7699;
	cvt.u32.u64 	%r2043, %rd86277;
	mov.b64 	%rd86281, 0;
	mov.u64 	%rd86279, %rd5;
$L__BB1_7703:
	shr.u64 	%rd86280, %rd86279, 1;
	add.s64 	%rd15511, %rd86281, %rd86280;
	shl.b64 	%rd73950, %rd15511, 2;
	add.s64 	%rd73951, %rd14532, %rd73950;
	ld.u32 	%r13459, [%rd73951];
	setp.ge.s32 	%p11207, %r13459, %r2042;
	@%p11207 bra 	$L__BB1_7705;
	add.s64 	%rd86281, %rd15511, 1;
	not.b64 	%rd73952, %rd86280;
	add.s64 	%rd86280, %rd86279, %rd73952;
$L__BB1_7705:
	setp.ne.s64 	%p11208, %rd86280, 0;
	mov.u64 	%rd86279, %rd86280;
	@%p11208 bra 	$L__BB1_7703;
	cvt.u32.u64 	%r2044, %rd86281;
	mov.b64 	%rd86285, 0;
	mov.u64 	%rd86283, %rd5;
$L__BB1_7707:
	shr.u64 	%rd86284, %rd86283, 1;
	add.s64 	%rd15519, %rd86285, %rd86284;
	shl.b64 	%rd73954, %rd15519, 2;
	add.s64 	%rd73955, %rd14549, %rd73954;
	ld.u32 	%r13460, [%rd73955];
	setp.ge.s32 	%p11209, %r13460, %r2043;
	@%p11209 bra 	$L__BB1_7709;
	add.s64 	%rd86285, %rd15519, 1;
	not.b64 	%rd73956, %rd86284;
	add.s64 	%rd86284, %rd86283, %rd73956;
$L__BB1_7709:
	setp.ne.s64 	%p11210, %rd86284, 0;
	mov.u64 	%rd86283, %rd86284;
	@%p11210 bra 	$L__BB1_7707;
	cvt.u32.u64 	%r2045, %rd86285;
	mov.b64 	%rd86289, 0;
	mov.u64 	%rd86287, %rd5;
$L__BB1_7711:
	shr.u64 	%rd86288, %rd86287, 1;
	add.s64 	%rd15527, %rd86289, %rd86288;
	shl.b64 	%rd73958, %rd15527, 2;
	add.s64 	%rd73959, %rd14549, %rd73958;
	ld.u32 	%r13461, [%rd73959];
	setp.ge.s32 	%p11211, %r13461, %r2044;
	@%p11211 bra 	$L__BB1_7713;
	add.s64 	%rd86289, %rd15527, 1;
	not.b64 	%rd73960, %rd86288;
	add.s64 	%rd86288, %rd86287, %rd73960;
$L__BB1_7713:
	setp.ne.s64 	%p11212, %rd86288, 0;
	mov.u64 	%rd86287, %rd86288;
	@%p11212 bra 	$L__BB1_7711;
	cvt.u32.u64 	%r2046, %rd86289;
	mov.b64 	%rd86293, 0;
	mov.u64 	%rd86291, %rd5;
$L__BB1_7715:
	shr.u64 	%rd86292, %rd86291, 1;
	add.s64 	%rd15535, %rd86293, %rd86292;
	shl.b64 	%rd73962, %rd15535, 2;
	add.s64 	%rd73963, %rd14566, %rd73962;
	ld.u32 	%r13462, [%rd73963];
	setp.ge.s32 	%p11213, %r13462, %r2045;
	@%p11213 bra 	$L__BB1_7717;
	add.s64 	%rd86293, %rd15535, 1;
	not.b64 	%rd73964, %rd86292;
	add.s64 	%rd86292, %rd86291, %rd73964;
$L__BB1_7717:
	setp.ne.s64 	%p11214, %rd86292, 0;
	mov.u64 	%rd86291, %rd86292;
	@%p11214 bra 	$L__BB1_7715;
	cvt.u32.u64 	%r2047, %rd86293;
	mov.b64 	%rd86297, 0;
	mov.u64 	%rd86295, %rd5;
$L__BB1_7719:
	shr.u64 	%rd86296, %rd86295, 1;
	add.s64 	%rd15543, %rd86297, %rd86296;
	shl.b64 	%rd73966, %rd15543, 2;
	add.s64 	%rd73967, %rd14566, %rd73966;
	ld.u32 	%r13463, [%rd73967];
	setp.ge.s32 	%p11215, %r13463, %r2046;
	@%p11215 bra 	$L__BB1_7721;
	add.s64 	%rd86297, %rd15543, 1;
	not.b64 	%rd73968, %rd86296;
	add.s64 	%rd86296, %rd86295, %rd73968;
$L__BB1_7721:
	setp.ne.s64 	%p11216, %rd86296, 0;
	mov.u64 	%rd86295, %rd86296;
	@%p11216 bra 	$L__BB1_7719;
	cvt.u32.u64 	%r2048, %rd86297;
	mov.b64 	%rd86301, 0;
	mov.u64 	%rd86299, %rd5;
$L__BB1_7723:
	shr.u64 	%rd86300, %rd86299, 1;
	add.s64 	%rd15551, %rd86301, %rd86300;
	shl.b64 	%rd73970, %rd15551, 2;
	add.s64 	%rd73971, %rd14583, %rd73970;
	ld.u32 	%r13464, [%rd73971];
	setp.ge.s32 	%p11217, %r13464, %r2047;
	@%p11217 bra 	$L__BB1_7725;
	add.s64 	%rd86301, %rd15551, 1;
	not.b64 	%rd73972, %rd86300;
	add.s64 	%rd86300, %rd86299, %rd73972;
$L__BB1_7725:
	setp.ne.s64 	%p11218, %rd86300, 0;
	mov.u64 	%rd86299, %rd86300;
	@%p11218 bra 	$L__BB1_7723;
	cvt.u32.u64 	%r2049, %rd86301;
	mov.b64 	%rd86305, 0;
	mov.u64 	%rd86303, %rd5;
$L__BB1_7727:
	shr.u64 	%rd86304, %rd86303, 1;
	add.s64 	%rd15559, %rd86305, %rd86304;
	shl.b64 	%rd73974, %rd15559, 2;
	add.s64 	%rd73975, %rd14583, %rd73974;
	ld.u32 	%r13465, [%rd73975];
	setp.ge.s32 	%p11219, %r13465, %r2048;
	@%p11219 bra 	$L__BB1_7729;
	add.s64 	%rd86305, %rd15559, 1;
	not.b64 	%rd73976, %rd86304;
	add.s64 	%rd86304, %rd86303, %rd73976;
$L__BB1_7729:
	setp.ne.s64 	%p11220, %rd86304, 0;
	mov.u64 	%rd86303, %rd86304;
	@%p11220 bra 	$L__BB1_7727;
	cvt.u32.u64 	%r2050, %rd86305;
	mov.b64 	%rd86309, 0;
	mov.u64 	%rd86307, %rd5;
$L__BB1_7731:
	shr.u64 	%rd86308, %rd86307, 1;
	add.s64 	%rd15567, %rd86309, %rd86308;
	shl.b64 	%rd73978, %rd15567, 2;
	add.s64 	%rd73979, %rd14600, %rd73978;
	ld.u32 	%r13466, [%rd73979];
	setp.ge.s32 	%p11221, %r13466, %r2049;
	@%p11221 bra 	$L__BB1_7733;
	add.s64 	%rd86309, %rd15567, 1;
	not.b64 	%rd73980, %rd86308;
	add.s64 	%rd86308, %rd86307, %rd73980;
$L__BB1_7733:
	setp.ne.s64 	%p11222, %rd86308, 0;
	mov.u64 	%rd86307, %rd86308;
	@%p11222 bra 	$L__BB1_7731;
	cvt.u32.u64 	%r2051, %rd86309;
	mov.b64 	%rd86313, 0;
	mov.u64 	%rd86311, %rd5;
$L__BB1_7735:
	shr.u64 	%rd86312, %rd86311, 1;
	add.s64 	%rd15575, %rd86313, %rd86312;
	shl.b64 	%rd73982, %rd15575, 2;
	add.s64 	%rd73983, %rd14600, %rd73982;
	ld.u32 	%r13467, [%rd73983];
	setp.ge.s32 	%p11223, %r13467, %r2050;
	@%p11223 bra 	$L__BB1_7737;
	add.s64 	%rd86313, %rd15575, 1;
	not.b64 	%rd73984, %rd86312;
	add.s64 	%rd86312, %rd86311, %rd73984;
$L__BB1_7737:
	setp.ne.s64 	%p11224, %rd86312, 0;
	mov.u64 	%rd86311, %rd86312;
	@%p11224 bra 	$L__BB1_7735;
	cvt.u32.u64 	%r2052, %rd86313;
	mov.b64 	%rd86317, 0;
	mov.u64 	%rd86315, %rd5;
$L__BB1_7739:
	shr.u64 	%rd86316, %rd86315, 1;
	add.s64 	%rd15583, %rd86317, %rd86316;
	shl.b64 	%rd73986, %rd15583, 2;
	add.s64 	%rd73987, %rd14617, %rd73986;
	ld.u32 	%r13468, [%rd73987];
	setp.ge.s32 	%p11225, %r13468, %r2051;
	@%p11225 bra 	$L__BB1_7741;
	add.s64 	%rd86317, %rd15583, 1;
	not.b64 	%rd73988, %rd86316;
	add.s64 	%rd86316, %rd86315, %rd73988;
$L__BB1_7741:
	setp.ne.s64 	%p11226, %rd86316, 0;
	mov.u64 	%rd86315, %rd86316;
	@%p11226 bra 	$L__BB1_7739;
	cvt.u32.u64 	%r2053, %rd86317;
	mov.b64 	%rd86321, 0;
	mov.u64 	%rd86319, %rd5;
$L__BB1_7743:
	shr.u64 	%rd86320, %rd86319, 1;
	add.s64 	%rd15591, %rd86321, %rd86320;
	shl.b64 	%rd73990, %rd15591, 2;
	add.s64 	%rd73991, %rd14617, %rd73990;
	ld.u32 	%r13469, [%rd73991];
	setp.ge.s32 	%p11227, %r13469, %r2052;
	@%p11227 bra 	$L__BB1_7745;
	add.s64 	%rd86321, %rd15591, 1;
	not.b64 	%rd73992, %rd86320;
	add.s64 	%rd86320, %rd86319, %rd73992;
$L__BB1_7745:
	setp.ne.s64 	%p11228, %rd86320, 0;
	mov.u64 	%rd86319, %rd86320;
	@%p11228 bra 	$L__BB1_7743;
	cvt.u32.u64 	%r2054, %rd86321;
	mov.b64 	%rd86325, 0;
	mov.u64 	%rd86323, %rd5;
$L__BB1_7747:
	shr.u64 	%rd86324, %rd86323, 1;
	add.s64 	%rd15599, %rd86325, %rd86324;
	shl.b64 	%rd73994, %rd15599, 2;
	add.s64 	%rd73995, %rd14634, %rd73994;
	ld.u32 	%r13470, [%rd73995];
	setp.ge.s32 	%p11229, %r13470, %r2053;
	@%p11229 bra 	$L__BB1_7749;
	add.s64 	%rd86325, %rd15599, 1;
	not.b64 	%rd73996, %rd86324;
	add.s64 	%rd86324, %rd86323, %rd73996;
$L__BB1_7749:
	setp.ne.s64 	%p11230, %rd86324, 0;
	mov.u64 	%rd86323, %rd86324;
	@%p11230 bra 	$L__BB1_7747;
	cvt.u32.u64 	%r2055, %rd86325;
	mov.b64 	%rd86329, 0;
	mov.u64 	%rd86327, %rd5;
$L__BB1_7751:
	shr.u64 	%rd86328, %rd86327, 1;
	add.s64 	%rd15607, %rd86329, %rd86328;
	shl.b64 	%rd73998, %rd15607, 2;
	add.s64 	%rd73999, %rd14634, %rd73998;
	ld.u32 	%r13471, [%rd73999];
	setp.ge.s32 	%p11231, %r13471, %r2054;
	@%p11231 bra 	$L__BB1_7753;
	add.s64 	%rd86329, %rd15607, 1;
	not.b64 	%rd74000, %rd86328;
	add.s64 	%rd86328, %rd86327, %rd74000;
$L__BB1_7753:
	setp.ne.s64 	%p11232, %rd86328, 0;
	mov.u64 	%rd86327, %rd86328;
	@%p11232 bra 	$L__BB1_7751;
	cvt.u32.u64 	%r2056, %rd86329;
	mov.b64 	%rd86333, 0;
	mov.u64 	%rd86331, %rd5;
$L__BB1_7755:
	shr.u64 	%rd86332, %rd86331, 1;
	add.s64 	%rd15615, %rd86333, %rd86332;
	shl.b64 	%rd74002, %rd15615, 2;
	add.s64 	%rd74003, %rd14651, %rd74002;
	ld.u32 	%r13472, [%rd74003];
	setp.ge.s32 	%p11233, %r13472, %r2055;
	@%p11233 bra 	$L__BB1_7757;
	add.s64 	%rd86333, %rd15615, 1;
	not.b64 	%rd74004, %rd86332;
	add.s64 	%rd86332, %rd86331, %rd74004;
$L__BB1_7757:
	setp.ne.s64 	%p11234, %rd86332, 0;
	mov.u64 	%rd86331, %rd86332;
	@%p11234 bra 	$L__BB1_7755;
	cvt.u32.u64 	%r2057, %rd86333;
	mov.b64 	%rd86337, 0;
	mov.u64 	%rd86335, %rd5;
$L__BB1_7759:
	shr.u64 	%rd86336, %rd86335, 1;
	add.s64 	%rd15623, %rd86337, %rd86336;
	shl.b64 	%rd74006, %rd15623, 2;
	add.s64 	%rd74007, %rd14651, %rd74006;
	ld.u32 	%r13473, [%rd74007];
	setp.ge.s32 	%p11235, %r13473, %r2056;
	@%p11235 bra 	$L__BB1_7761;
	add.s64 	%rd86337, %rd15623, 1;
	not.b64 	%rd74008, %rd86336;
	add.s64 	%rd86336, %rd86335, %rd74008;
$L__BB1_7761:
	setp.ne.s64 	%p11236, %rd86336, 0;
	mov.u64 	%rd86335, %rd86336;
	@%p11236 bra 	$L__BB1_7759;
	cvt.u32.u64 	%r13474, %rd86337;
	setp.lt.s32 	%p11237, %r2057, %r13474;
	selp.b32 	%r2058, %r1723, %r1891, %p11237;
	selp.b32 	%r2059, %r1891, %r1723, %p11237;
	mov.b64 	%rd86341, 0;
	mov.u64 	%rd86339, %rd5;
$L__BB1_7763:
	shr.u64 	%rd86340, %rd86339, 1;
	add.s64 	%rd15631, %rd86341, %rd86340;
	shl.b64 	%rd74010, %rd15631, 2;
	add.s64 	%rd74011, %rd14498, %rd74010;
	ld.u32 	%r13475, [%rd74011];
	setp.ge.s32 	%p11238, %r13475, %r1912;
	@%p11238 bra 	$L__BB1_7765;
	add.s64 	%rd86341, %rd15631, 1;
	not.b64 	%rd74012, %rd86340;
	add.s64 	%rd86340, %rd86339, %rd74012;
$L__BB1_7765:
	setp.ne.s64 	%p11239, %rd86340, 0;
	mov.u64 	%rd86339, %rd86340;
	@%p11239 bra 	$L__BB1_7763;
	cvt.u32.u64 	%r2060, %rd86341;
	mov.b64 	%rd86345, 0;
	mov.u64 	%rd86343, %rd5;
$L__BB1_7767:
	shr.u64 	%rd86344, %rd86343, 1;
	add.s64 	%rd15639, %rd86345, %rd86344;
	shl.b64 	%rd74014, %rd15639, 2;
	add.s64 	%rd74015, %rd14498, %rd74014;
	ld.u32 	%r13476, [%rd74015];
	setp.ge.s32 	%p11240, %r13476, %r1890;
	@%p11240 bra 	$L__BB1_7769;
	add.s64 	%rd86345, %rd15639, 1;
	not.b64 	%rd74016, %rd86344;
	add.s64 	%rd86344, %rd86343, %rd74016;
$L__BB1_7769:
	setp.ne.s64 	%p11241, %rd86344, 0;
	mov.u64 	%rd86343, %rd86344;
	@%p11241 bra 	$L__BB1_7767;
	cvt.u32.u64 	%r2061, %rd86345;
	mov.b64 	%rd86349, 0;
	mov.u64 	%rd86347, %rd5;
$L__BB1_7771:
	shr.u64 	%rd86348, %rd86347, 1;
	add.s64 	%rd15647, %rd86349, %rd86348;
	shl.b64 	%rd74018, %rd15647, 2;
	add.s64 	%rd74019, %rd14515, %rd74018;
	ld.u32 	%r13477, [%rd74019];
	setp.ge.s32 	%p11242, %r13477, %r2060;
	@%p11242 bra 	$L__BB1_7773;
	add.s64 	%rd86349, %rd15647, 1;
	not.b64 	%rd74020, %rd86348;
	add.s64 	%rd86348, %rd86347, %rd74020;
$L__BB1_7773:
	setp.ne.s64 	%p11243, %rd86348, 0;
	mov.u64 	%rd86347, %rd86348;
	@%p11243 bra 	$L__BB1_7771;
	cvt.u32.u64 	%r2062, %rd86349;
	mov.b64 	%rd86353, 0;
	mov.u64 	%rd86351, %rd5;
$L__BB1_7775:
	shr.u64 	%rd86352, %rd86351, 1;
	add.s64 	%rd15655, %rd86353, %rd86352;
	shl.b64 	%rd74022, %rd15655, 2;
	add.s64 	%rd74023, %rd14515, %rd74022;
	ld.u32 	%r13478, [%rd74023];
	setp.ge.s32 	%p11244, %r13478, %r2061;
	@%p11244 bra 	$L__BB1_7777;
	add.s64 	%rd86353, %rd15655, 1;
	not.b64 	%rd74024, %rd86352;
	add.s64 	%rd86352, %rd86351, %rd74024;
$L__BB1_7777:
	setp.ne.s64 	%p11245, %rd86352, 0;
	mov.u64 	%rd86351, %rd86352;
	@%p11245 bra 	$L__BB1_7775;
	cvt.u32.u64 	%r2063, %rd86353;
	mov.b64 	%rd86357, 0;
	mov.u64 	%rd86355, %rd5;
$L__BB1_7779:
	shr.u64 	%rd86356, %rd86355, 1;
	add.s64 	%rd15663, %rd86357, %rd86356;
	shl.b64 	%rd74026, %rd15663, 2;
	add.s64 	%rd74027, %rd14532, %rd74026;
	ld.u32 	%r13479, [%rd74027];
	setp.ge.s32 	%p11246, %r13479, %r2062;
	@%p11246 bra 	$L__BB1_7781;
	add.s64 	%rd86357, %rd15663, 1;
	not.b64 	%rd74028, %rd86356;
	add.s64 	%rd86356, %rd86355, %rd74028;
$L__BB1_7781:
	setp.ne.s64 	%p11247, %rd86356, 0;
	mov.u64 	%rd86355, %rd86356;
	@%p11247 bra 	$L__BB1_7779;
	cvt.u32.u64 	%r2064, %rd86357;
	mov.b64 	%rd86361, 0;
	mov.u64 	%rd86359, %rd5;
$L__BB1_7783:
	shr.u64 	%rd86360, %rd86359, 1;
	add.s64 	%rd15671, %rd86361, %rd86360;
	shl.b64 	%rd74030, %rd15671, 2;
	add.s64 	%rd74031, %rd14532, %rd74030;
	ld.u32 	%r13480, [%rd74031];
	setp.ge.s32 	%p11248, %r13480, %r2063;
	@%p11248 bra 	$L__BB1_7785;
	add.s64 	%rd86361, %rd15671, 1;
	not.b64 	%rd74032, %rd86360;
	add.s64 	%rd86360, %rd86359, %rd74032;
$L__BB1_7785:
	setp.ne.s64 	%p11249, %rd86360, 0;
	mov.u64 	%rd86359, %rd86360;
	@%p11249 bra 	$L__BB1_7783;
	cvt.u32.u64 	%r2065, %rd86361;
	mov.b64 	%rd86365, 0;
	mov.u64 	%rd86363, %rd5;
$L__BB1_7787:
	shr.u64 	%rd86364, %rd86363, 1;
	add.s64 	%rd15679, %rd86365, %rd86364;
	shl.b64 	%rd74034, %rd15679, 2;
	add.s64 	%rd74035, %rd14549, %rd74034;
	ld.u32 	%r13481, [%rd74035];
	setp.ge.s32 	%p11250, %r13481, %r2064;
	@%p11250 bra 	$L__BB1_7789;
	add.s64 	%rd86365, %rd15679, 1;
	not.b64 	%rd74036, %rd86364;
	add.s64 	%rd86364, %rd86363, %rd74036;
$L__BB1_7789:
	setp.ne.s64 	%p11251, %rd86364, 0;
	mov.u64 	%rd86363, %rd86364;
	@%p11251 bra 	$L__BB1_7787;
	cvt.u32.u64 	%r2066, %rd86365;
	mov.b64 	%rd86369, 0;
	mov.u64 	%rd86367, %rd5;
$L__BB1_7791:
	shr.u64 	%rd86368, %rd86367, 1;
	add.s64 	%rd15687, %rd86369, %rd86368;
	shl.b64 	%rd74038, %rd15687, 2;
	add.s64 	%rd74039, %rd14549, %rd74038;
	ld.u32 	%r13482, [%rd74039];
	setp.ge.s32 	%p11252, %r13482, %r2065;
	@%p11252 bra 	$L__BB1_7793;
	add.s64 	%rd86369, %rd15687, 1;
	not.b64 	%rd74040, %rd86368;
	add.s64 	%rd86368, %rd86367, %rd74040;
$L__BB1_7793:
	setp.ne.s64 	%p11253, %rd86368, 0;
	mov.u64 	%rd86367, %rd86368;
	@%p11253 bra 	$L__BB1_7791;
	cvt.u32.u64 	%r2067, %rd86369;
	mov.b64 	%rd86373, 0;
	mov.u64 	%rd86371, %rd5;
$L__BB1_7795:
	shr.u64 	%rd86372, %rd86371, 1;
	add.s64 	%rd15695, %rd86373, %rd86372;
	shl.b64 	%rd74042, %rd15695, 2;
	add.s64 	%rd74043, %rd14566, %rd74042;
	ld.u32 	%r13483, [%rd74043];
	setp.ge.s32 	%p11254, %r13483, %r2066;
	@%p11254 bra 	$L__BB1_7797;
	add.s64 	%rd86373, %rd15695, 1;
	not.b64 	%rd74044, %rd86372;
	add.s64 	%rd86372, %rd86371, %rd74044;
$L__BB1_7797:
	setp.ne.s64 	%p11255, %rd86372, 0;
	mov.u64 	%rd86371, %rd86372;
	@%p11255 bra 	$L__BB1_7795;
	cvt.u32.u64 	%r2068, %rd86373;
	mov.b64 	%rd86377, 0;
	mov.u64 	%rd86375, %rd5;
$L__BB1_7799:
	shr.u64 	%rd86376, %rd86375, 1;
	add.s64 	%rd15703, %rd86377, %rd86376;
	shl.b64 	%rd74046, %rd15703, 2;
	add.s64 	%rd74047, %rd14566, %rd74046;
	ld.u32 	%r13484, [%rd74047];
	setp.ge.s32 	%p11256, %r13484, %r2067;
	@%p11256 bra 	$L__BB1_7801;
	add.s64 	%rd86377, %rd15703, 1;
	not.b64 	%rd74048, %rd86376;
	add.s64 	%rd86376, %rd86375, %rd74048;
$L__BB1_7801:
	setp.ne.s64 	%p11257, %rd86376, 0;
	mov.u64 	%rd86375, %rd86376;
	@%p11257 bra 	$L__BB1_7799;
	cvt.u32.u64 	%r2069, %rd86377;
	mov.b64 	%rd86381, 0;
	mov.u64 	%rd86379, %rd5;
$L__BB1_7803:
	shr.u64 	%rd86380, %rd86379, 1;
	add.s64 	%rd15711, %rd86381, %rd86380;
	shl.b64 	%rd74050, %rd15711, 2;
	add.s64 	%rd74051, %rd14583, %rd74050;
	ld.u32 	%r13485, [%rd74051];
	setp.ge.s32 	%p11258, %r13485, %r2068;
	@%p11258 bra 	$L__BB1_7805;
	add.s64 	%rd86381, %rd15711, 1;
	not.b64 	%rd74052, %rd86380;
	add.s64 	%rd86380, %rd86379, %rd74052;
$L__BB1_7805:
	setp.ne.s64 	%p11259, %rd86380, 0;
	mov.u64 	%rd86379, %rd86380;
	@%p11259 bra 	$L__BB1_7803;
	cvt.u32.u64 	%r2070, %rd86381;
	mov.b64 	%rd86385, 0;
	mov.u64 	%rd86383, %rd5;
$L__BB1_7807:
	shr.u64 	%rd86384, %rd86383, 1;
	add.s64 	%rd15719, %rd86385, %rd86384;
	shl.b64 	%rd74054, %rd15719, 2;
	add.s64 	%rd74055, %rd14583, %rd74054;
	ld.u32 	%r13486, [%rd74055];
	setp.ge.s32 	%p11260, %r13486, %r2069;
	@%p11260 bra 	$L__BB1_7809;
	add.s64 	%rd86385, %rd15719, 1;
	not.b64 	%rd74056, %rd86384;
	add.s64 	%rd86384, %rd86383, %rd74056;
$L__BB1_7809:
	setp.ne.s64 	%p11261, %rd86384, 0;
	mov.u64 	%rd86383, %rd86384;
	@%p11261 bra 	$L__BB1_7807;
	cvt.u32.u64 	%r2071, %rd86385;
	mov.b64 	%rd86389, 0;
	mov.u64 	%rd86387, %rd5;
$L__BB1_7811:
	shr.u64 	%rd86388, %rd86387, 1;
	add.s64 	%rd15727, %rd86389, %rd86388;
	shl.b64 	%rd74058, %rd15727, 2;
	add.s64 	%rd74059, %rd14600, %rd74058;
	ld.u32 	%r13487, [%rd74059];
	setp.ge.s32 	%p11262, %r13487, %r2070;
	@%p11262 bra 	$L__BB1_7813;
	add.s64 	%rd86389, %rd15727, 1;
	not.b64 	%rd74060, %rd86388;
	add.s64 	%rd86388, %rd86387, %rd74060;
$L__BB1_7813:
	setp.ne.s64 	%p11263, %rd86388, 0;
	mov.u64 	%rd86387, %rd86388;
	@%p11263 bra 	$L__BB1_7811;
	cvt.u32.u64 	%r2072, %rd86389;
	mov.b64 	%rd86393, 0;
	mov.u64 	%rd86391, %rd5;
$L__BB1_7815:
	shr.u64 	%rd86392, %rd86391, 1;
	add.s64 	%rd15735, %rd86393, %rd86392;
	shl.b64 	%rd74062, %rd15735, 2;
	add.s64 	%rd74063, %rd14600, %rd74062;
	ld.u32 	%r13488, [%rd74063];
	setp.ge.s32 	%p11264, %r13488, %r2071;
	@%p11264 bra 	$L__BB1_7817;
	add.s64 	%rd86393, %rd15735, 1;
	not.b64 	%rd74064, %rd86392;
	add.s64 	%rd86392, %rd86391, %rd74064;
$L__BB1_7817:
	setp.ne.s64 	%p11265, %rd86392, 0;
	mov.u64 	%rd86391, %rd86392;
	@%p11265 bra 	$L__BB1_7815;
	cvt.u32.u64 	%r2073, %rd86393;
	mov.b64 	%rd86397, 0;
	mov.u64 	%rd86395, %rd5;
$L__BB1_7819:
	shr.u64 	%rd86396, %rd86395, 1;
	add.s64 	%rd15743, %rd86397, %rd86396;
	shl.b64 	%rd74066, %rd15743, 2;
	add.s64 	%rd74067, %rd14617, %rd74066;
	ld.u32 	%r13489, [%rd74067];
	setp.ge.s32 	%p11266, %r13489, %r2072;
	@%p11266 bra 	$L__BB1_7821;
	add.s64 	%rd86397, %rd15743, 1;
	not.b64 	%rd74068, %rd86396;
	add.s64 	%rd86396, %rd86395, %rd74068;
$L__BB1_7821:
	setp.ne.s64 	%p11267, %rd86396, 0;
	mov.u64 	%rd86395, %rd86396;
	@%p11267 bra 	$L__BB1_7819;
	cvt.u32.u64 	%r2074, %rd86397;
	mov.b64 	%rd86401, 0;
	mov.u64 	%rd86399, %rd5;
$L__BB1_7823:
	shr.u64 	%rd86400, %rd86399, 1;
	add.s64 	%rd15751, %rd86401, %rd86400;
	shl.b64 	%rd74070, %rd15751, 2;
	add.s64 	%rd74071, %rd14617, %rd74070;
	ld.u32 	%r13490, [%rd74071];
	setp.ge.s32 	%p11268, %r13490, %r2073;
	@%p11268 bra 	$L__BB1_7825;
	add.s64 	%rd86401, %rd15751, 1;
	not.b64 	%rd74072, %rd86400;
	add.s64 	%rd86400, %rd86399, %rd74072;
$L__BB1_7825:
	setp.ne.s64 	%p11269, %rd86400, 0;
	mov.u64 	%rd86399, %rd86400;
	@%p11269 bra 	$L__BB1_7823;
	cvt.u32.u64 	%r2075, %rd86401;
	mov.b64 	%rd86405, 0;
	mov.u64 	%rd86403, %rd5;
$L__BB1_7827:
	shr.u64 	%rd86404, %rd86403, 1;
	add.s64 	%rd15759, %rd86405, %rd86404;
	shl.b64 	%rd74074, %rd15759, 2;
	add.s64 	%rd74075, %rd14634, %rd74074;
	ld.u32 	%r13491, [%rd74075];
	setp.ge.s32 	%p11270, %r13491, %r2074;
	@%p11270 bra 	$L__BB1_7829;
	add.s64 	%rd86405, %rd15759, 1;
	not.b64 	%rd74076, %rd86404;
	add.s64 	%rd86404, %rd86403, %rd74076;
$L__BB1_7829:
	setp.ne.s64 	%p11271, %rd86404, 0;
	mov.u64 	%rd86403, %rd86404;
	@%p11271 bra 	$L__BB1_7827;
	cvt.u32.u64 	%r2076, %rd86405;
	mov.b64 	%rd86409, 0;
	mov.u64 	%rd86407, %rd5;
$L__BB1_7831:
	shr.u64 	%rd86408, %rd86407, 1;
	add.s64 	%rd15767, %rd86409, %rd86408;
	shl.b64 	%rd74078, %rd15767, 2;
	add.s64 	%rd74079, %rd14634, %rd74078;
	ld.u32 	%r13492, [%rd74079];
	setp.ge.s32 	%p11272, %r13492, %r2075;
	@%p11272 bra 	$L__BB1_7833;
	add.s64 	%rd86409, %rd15767, 1;
	not.b64 	%rd74080, %rd86408;
	add.s64 	%rd86408, %rd86407, %rd74080;
$L__BB1_7833:
	setp.ne.s64 	%p11273, %rd86408, 0;
	mov.u64 	%rd86407, %rd86408;
	@%p11273 bra 	$L__BB1_7831;
	cvt.u32.u64 	%r2077, %rd86409;
	mov.b64 	%rd86413, 0;
	mov.u64 	%rd86411, %rd5;
$L__BB1_7835:
	shr.u64 	%rd86412, %rd86411, 1;
	add.s64 	%rd15775, %rd86413, %rd86412;
	shl.b64 	%rd74082, %rd15775, 2;
	add.s64 	%rd74083, %rd14651, %rd74082;
	ld.u32 	%r13493, [%rd74083];
	setp.ge.s32 	%p11274, %r13493, %r2076;
	@%p11274 bra 	$L__BB1_7837;
	add.s64 	%rd86413, %rd15775, 1;
	not.b64 	%rd74084, %rd86412;
	add.s64 	%rd86412, %rd86411, %rd74084;
$L__BB1_7837:
	setp.ne.s64 	%p11275, %rd86412, 0;
	mov.u64 	%rd86411, %rd86412;
	@%p11275 bra 	$L__BB1_7835;
	cvt.u32.u64 	%r2078, %rd86413;
	mov.b64 	%rd86417, 0;
	mov.u64 	%rd86415, %rd5;
$L__BB1_7839:
	shr.u64 	%rd86416, %rd86415, 1;
	add.s64 	%rd15783, %rd86417, %rd86416;
	shl.b64 	%rd74086, %rd15783, 2;
	add.s64 	%rd74087, %rd14651, %rd74086;
	ld.u32 	%r13494, [%rd74087];
	setp.ge.s32 	%p11276, %r13494, %r2077;
	@%p11276 bra 	$L__BB1_7841;
	add.s64 	%rd86417, %rd15783, 1;
	not.b64 	%rd74088, %rd86416;
	add.s64 	%rd86416, %rd86415, %rd74088;
$L__BB1_7841:
	setp.ne.s64 	%p11277, %rd86416, 0;
	mov.u64 	%rd86415, %rd86416;
	@%p11277 bra 	$L__BB1_7839;
	cvt.u32.u64 	%r13495, %rd86417;
	setp.lt.s32 	%p11278, %r2078, %r13495;
	selp.b32 	%r2079, %r1890, %r1912, %p11278;
	selp.b32 	%r2080, %r1912, %r1890, %p11278;
	mov.b64 	%rd86421, 0;
	mov.u64 	%rd86419, %rd5;
$L__BB1_7843:
	shr.u64 	%rd86420, %rd86419, 1;
	add.s64 	%rd15791, %rd86421, %rd86420;
	shl.b64 	%rd74090, %rd15791, 2;
	add.s64 	%rd74091, %rd14498, %rd74090;
	ld.u32 	%r13496, [%rd74091];
	setp.ge.s32 	%p11279, %r13496, %r1933;
	@%p11279 bra 	$L__BB1_7845;
	add.s64 	%rd86421, %rd15791, 1;
	not.b64 	%rd74092, %rd86420;
	add.s64 	%rd86420, %rd86419, %rd74092;
$L__BB1_7845:
	setp.ne.s64 	%p11280, %rd86420, 0;
	mov.u64 	%rd86419, %rd86420;
	@%p11280 bra 	$L__BB1_7843;
	cvt.u32.u64 	%r2081, %rd86421;
	mov.b64 	%rd86425, 0;
	mov.u64 	%rd86423, %rd5;
$L__BB1_7847:
	shr.u64 	%rd86424, %rd86423, 1;
	add.s64 	%rd15799, %rd86425, %rd86424;
	shl.b64 	%rd74094, %rd15799, 2;
	add.s64 	%rd74095, %rd14498, %rd74094;
	ld.u32 	%r13497, [%rd74095];
	setp.ge.s32 	%p11281, %r13497, %r1911;
	@%p11281 bra 	$L__BB1_7849;
	add.s64 	%rd86425, %rd15799, 1;
	not.b64 	%rd74096, %rd86424;
	add.s64 	%rd86424, %rd86423, %rd74096;
$L__BB1_7849:
	setp.ne.s64 	%p11282, %rd86424, 0;
	mov.u64 	%rd86423, %rd86424;
	@%p11282 bra 	$L__BB1_7847;
	cvt.u32.u64 	%r2082, %rd86425;
	mov.b64 	%rd86429, 0;
	mov.u64 	%rd86427, %rd5;
$L__BB1_7851:
	shr.u64 	%rd86428, %rd86427, 1;
	add.s64 	%rd15807, %rd86429, %rd86428;
	shl.b64 	%rd74098, %rd15807, 2;
	add.s64 	%rd74099, %rd14515, %rd74098;
	ld.u32 	%r13498, [%rd74099];
	setp.ge.s32 	%p11283, %r13498, %r2081;
	@%p11283 bra 	$L__BB1_7853;
	add.s64 	%rd86429, %rd15807, 1;
	not.b64 	%rd74100, %rd86428;
	add.s64 	%rd86428, %rd86427, %rd74100;
$L__BB1_7853:
	setp.ne.s64 	%p11284, %rd86428, 0;
	mov.u64 	%rd86427, %rd86428;
	@%p11284 bra 	$L__BB1_7851;
	cvt.u32.u64 	%r2083, %rd86429;
	mov.b64 	%rd86433, 0;
	mov.u64 	%rd86431, %rd5;
$L__BB1_7855:
	shr.u64 	%rd86432, %rd86431, 1;
	add.s64 	%rd15815, %rd86433, %rd86432;
	shl.b64 	%rd74102, %rd15815, 2;
	add.s64 	%rd74103, %rd14515, %rd74102;
	ld.u32 	%r13499, [%rd74103];
	setp.ge.s32 	%p11285, %r13499, %r2082;
	@%p11285 bra 	$L__BB1_7857;
	add.s64 	%rd86433, %rd15815, 1;
	not.b64 	%rd74104, %rd86432;
	add.s64 	%rd86432, %rd86431, %rd74104;
$L__BB1_7857:
	setp.ne.s64 	%p11286, %rd86432, 0;
	mov.u64 	%rd86431, %rd86432;
	@%p11286 bra 	$L__BB1_7855;
	cvt.u32.u64 	%r2084, %rd86433;
	mov.b64 	%rd86437, 0;
	mov.u64 	%rd86435, %rd5;
$L__BB1_7859:
	shr.u64 	%rd86436, %rd86435, 1;
	add.s64 	%rd15823, %rd86437, %rd86436;
	shl.b64 	%rd74106, %rd15823, 2;
	add.s64 	%rd74107, %rd14532, %rd74106;
	ld.u32 	%r13500, [%rd74107];
	setp.ge.s32 	%p11287, %r13500, %r2083;
	@%p11287 bra 	$L__BB1_7861;
	add.s64 	%rd86437, %rd15823, 1;
	not.b64 	%rd74108, %rd86436;
	add.s64 	%rd86436, %rd86435, %rd74108;
$L__BB1_7861:
	setp.ne.s64 	%p11288, %rd86436, 0;
	mov.u64 	%rd86435, %rd86436;
	@%p11288 bra 	$L__BB1_7859;
	cvt.u32.u64 	%r2085, %rd86437;
	mov.b64 	%rd86441, 0;
	mov.u64 	%rd86439, %rd5;
$L__BB1_7863:
	shr.u64 	%rd86440, %rd86439, 1;
	add.s64 	%rd15831, %rd86441, %rd86440;
	shl.b64 	%rd74110, %rd15831, 2;
	add.s64 	%rd74111, %rd14532, %rd74110;
	ld.u32 	%r13501, [%rd74111];
	setp.ge.s32 	%p11289, %r13501, %r2084;
	@%p11289 bra 	$L__BB1_7865;
	add.s64 	%rd86441, %rd15831, 1;
	not.b64 	%rd74112, %rd86440;
	add.s64 	%rd86440, %rd86439, %rd74112;
$L__BB1_7865:
	setp.ne.s64 	%p11290, %rd86440, 0;
	mov.u64 	%rd86439, %rd86440;
	@%p11290 bra 	$L__BB1_7863;
	cvt.u32.u64 	%r2086, %rd86441;
	mov.b64 	%rd86445, 0;
	mov.u64 	%rd86443, %rd5;
$L__BB1_7867:
	shr.u64 	%rd86444, %rd86443, 1;
	add.s64 	%rd15839, %rd86445, %rd86444;
	shl.b64 	%rd74114, %rd15839, 2;
	add.s64 	%rd74115, %rd14549, %rd74114;
	ld.u32 	%r13502, [%rd74115];
	setp.ge.s32 	%p11291, %r13502, %r2085;
	@%p11291 bra 	$L__BB1_7869;
	add.s64 	%rd86445, %rd15839, 1;
	not.b64 	%rd74116, %rd86444;
	add.s64 	%rd86444, %rd86443, %rd74116;
$L__BB1_7869:
	setp.ne.s64 	%p11292, %rd86444, 0;
	mov.u64 	%rd86443, %rd86444;
	@%p11292 bra 	$L__BB1_7867;
	cvt.u32.u64 	%r2087, %rd86445;
	mov.b64 	%rd86449, 0;
	mov.u64 	%rd86447, %rd5;
$L__BB1_7871:
	shr.u64 	%rd86448, %rd86447, 1;
	add.s64 	%rd15847, %rd86449, %rd86448;
	shl.b64 	%rd74118, %rd15847, 2;
	add.s64 	%rd74119, %rd14549, %rd74118;
	ld.u32 	%r13503, [%rd74119];
	setp.ge.s32 	%p11293, %r13503, %r2086;
	@%p11293 bra 	$L__BB1_7873;
	add.s64 	%rd86449, %rd15847, 1;
	not.b64 	%rd74120, %rd86448;
	add.s64 	%rd86448, %rd86447, %rd74120;
$L__BB1_7873:
	setp.ne.s64 	%p11294, %rd86448, 0;
	mov.u64 	%rd86447, %rd86448;
	@%p11294 bra 	$L__BB1_7871;
	cvt.u32.u64 	%r2088, %rd86449;
	mov.b64 	%rd86453, 0;
	mov.u64 	%rd86451, %rd5;
$L__BB1_7875:
	shr.u64 	%rd86452, %rd86451, 1;
	add.s64 	%rd15855, %rd86453, %rd86452;
	shl.b64 	%rd74122, %rd15855, 2;
	add.s64 	%rd74123, %rd14566, %rd74122;
	ld.u32 	%r13504, [%rd74123];
	setp.ge.s32 	%p11295, %r13504, %r2087;
	@%p11295 bra 	$L__BB1_7877;
	add.s64 	%rd86453, %rd15855, 1;
	not.b64 	%rd74124, %rd86452;
	add.s64 	%rd86452, %rd86451, %rd74124;
$L__BB1_7877:
	setp.ne.s64 	%p11296, %rd86452, 0;
	mov.u64 	%rd86451, %rd86452;
	@%p11296 bra 	$L__BB1_7875;
	cvt.u32.u64 	%r2089, %rd86453;
	mov.b64 	%rd86457, 0;
	mov.u64 	%rd86455, %rd5;
$L__BB1_7879:
	shr.u64 	%rd86456, %rd86455, 1;
	add.s64 	%rd15863, %rd86457, %rd86456;
	shl.b64 	%rd74126, %rd15863, 2;
	add.s64 	%rd74127, %rd14566, %rd74126;
	ld.u32 	%r13505, [%rd74127];
	setp.ge.s32 	%p11297, %r13505, %r2088;
	@%p11297 bra 	$L__BB1_7881;
	add.s64 	%rd86457, %rd15863, 1;
	not.b64 	%rd74128, %rd86456;
	add.s64 	%rd86456, %rd86455, %rd74128;
$L__BB1_7881:
	setp.ne.s64 	%p11298, %rd86456, 0;
	mov.u64 	%rd86455, %rd86456;
	@%p11298 bra 	$L__BB1_7879;
	cvt.u32.u64 	%r2090, %rd86457;
	mov.b64 	%rd86461, 0;
	mov.u64 	%rd86459, %rd5;
$L__BB1_7883:
	shr.u64 	%rd86460, %rd86459, 1;
	add.s64 	%rd15871, %rd86461, %rd86460;
	shl.b64 	%rd74130, %rd15871, 2;
	add.s64 	%rd74131, %rd14583, %rd74130;
	ld.u32 	%r13506, [%rd74131];
	setp.ge.s32 	%p11299, %r13506, %r2089;
	@%p11299 bra 	$L__BB1_7885;
	add.s64 	%rd86461, %rd15871, 1;
	not.b64 	%rd74132, %rd86460;
	add.s64 	%rd86460, %rd86459, %rd74132;
$L__BB1_7885:
	setp.ne.s64 	%p11300, %rd86460, 0;
	mov.u64 	%rd86459, %rd86460;
	@%p11300 bra 	$L__BB1_7883;
	cvt.u32.u64 	%r2091, %rd86461;
	mov.b64 	%rd86465, 0;
	mov.u64 	%rd86463, %rd5;
$L__BB1_7887:
	shr.u64 	%rd86464, %rd86463, 1;
	add.s64 	%rd15879, %rd86465, %rd86464;
	shl.b64 	%rd74134, %rd15879, 2;
	add.s64 	%rd74135, %rd14583, %rd74134;
	ld.u32 	%r13507, [%rd74135];
	setp.ge.s32 	%p11301, %r13507, %r2090;
	@%p11301 bra 	$L__BB1_7889;
	add.s64 	%rd86465, %rd15879, 1;
	not.b64 	%rd74136, %rd86464;
	add.s64 	%rd86464, %rd86463, %rd74136;
$L__BB1_7889:
	setp.ne.s64 	%p11302, %rd86464, 0;
	mov.u64 	%rd86463, %rd86464;
	@%p11302 bra 	$L__BB1_7887;
	cvt.u32.u64 	%r2092, %rd86465;
	mov.b64 	%rd86469, 0;
	mov.u64 	%rd86467, %rd5;
$L__BB1_7891:
	shr.u64 	%rd86468, %rd86467, 1;
	add.s64 	%rd15887, %rd86469, %rd86468;
	shl.b64 	%rd74138, %rd15887, 2;
	add.s64 	%rd74139, %rd14600, %rd74138;
	ld.u32 	%r13508, [%rd74139];
	setp.ge.s32 	%p11303, %r13508, %r2091;
	@%p11303 bra 	$L__BB1_7893;
	add.s64 	%rd86469, %rd15887, 1;
	not.b64 	%rd74140, %rd86468;
	add.s64 	%rd86468, %rd86467, %rd74140;
$L__BB1_7893:
	setp.ne.s64 	%p11304, %rd86468, 0;
	mov.u64 	%rd86467, %rd86468;
	@%p11304 bra 	$L__BB1_7891;
	cvt.u32.u64 	%r2093, %rd86469;
	mov.b64 	%rd86473, 0;
	mov.u64 	%rd86471, %rd5;
$L__BB1_7895:
	shr.u64 	%rd86472, %rd86471, 1;
	add.s64 	%rd15895, %rd86473, %rd86472;
	shl.b64 	%rd74142, %rd15895, 2;
	add.s64 	%rd74143, %rd14600, %rd74142;
	ld.u32 	%r13509, [%rd74143];
	setp.ge.s32 	%p11305, %r13509, %r2092;
	@%p11305 bra 	$L__BB1_7897;
	add.s64 	%rd86473, %rd15895, 1;
	not.b64 	%rd74144, %rd86472;
	add.s64 	%rd86472, %rd86471, %rd74144;
$L__BB1_7897:
	setp.ne.s64 	%p11306, %rd86472, 0;
	mov.u64 	%rd86471, %rd86472;
	@%p11306 bra 	$L__BB1_7895;
	cvt.u32.u64 	%r2094, %rd86473;
	mov.b64 	%rd86477, 0;
	mov.u64 	%rd86475, %rd5;
$L__BB1_7899:
	shr.u64 	%rd86476, %rd86475, 1;
	add.s64 	%rd15903, %rd86477, %rd86476;
	shl.b64 	%rd74146, %rd15903, 2;
	add.s64 	%rd74147, %rd14617, %rd74146;
	ld.u32 	%r13510, [%rd74147];
	setp.ge.s32 	%p11307, %r13510, %r2093;
	@%p11307 bra 	$L__BB1_7901;
	add.s64 	%rd86477, %rd15903, 1;
	not.b64 	%rd74148, %rd86476;
	add.s64 	%rd86476, %rd86475, %rd74148;
$L__BB1_7901:
	setp.ne.s64 	%p11308, %rd86476, 0;
	mov.u64 	%rd86475, %rd86476;
	@%p11308 bra 	$L__BB1_7899;
	cvt.u32.u64 	%r2095, %rd86477;
	mov.b64 	%rd86481, 0;
	mov.u64 	%rd86479, %rd5;
$L__BB1_7903:
	shr.u64 	%rd86480, %rd86479, 1;
	add.s64 	%rd15911, %rd86481, %rd86480;
	shl.b64 	%rd74150, %rd15911, 2;
	add.s64 	%rd74151, %rd14617, %rd74150;
	ld.u32 	%r13511, [%rd74151];
	setp.ge.s32 	%p11309, %r13511, %r2094;
	@%p11309 bra 	$L__BB1_7905;
	add.s64 	%rd86481, %rd15911, 1;
	not.b64 	%rd74152, %rd86480;
	add.s64 	%rd86480, %rd86479, %rd74152;
$L__BB1_7905:
	setp.ne.s64 	%p11310, %rd86480, 0;
	mov.u64 	%rd86479, %rd86480;
	@%p11310 bra 	$L__BB1_7903;
	cvt.u32.u64 	%r2096, %rd86481;
	mov.b64 	%rd86485, 0;
	mov.u64 	%rd86483, %rd5;
$L__BB1_7907:
	shr.u64 	%rd86484, %rd86483, 1;
	add.s64 	%rd15919, %rd86485, %rd86484;
	shl.b64 	%rd74154, %rd15919, 2;
	add.s64 	%rd74155, %rd14634, %rd74154;
	ld.u32 	%r13512, [%rd74155];
	setp.ge.s32 	%p11311, %r13512, %r2095;
	@%p11311 bra 	$L__BB1_7909;
	add.s64 	%rd86485, %rd15919, 1;
	not.b64 	%rd74156, %rd86484;
	add.s64 	%rd86484, %rd86483, %rd74156;
$L__BB1_7909:
	setp.ne.s64 	%p11312, %rd86484, 0;
	mov.u64 	%rd86483, %rd86484;
	@%p11312 bra 	$L__BB1_7907;
	cvt.u32.u64 	%r2097, %rd86485;
	mov.b64 	%rd86489, 0;
	mov.u64 	%rd86487, %rd5;
$L__BB1_7911:
	shr.u64 	%rd86488, %rd86487, 1;
	add.s64 	%rd15927, %rd86489, %rd86488;
	shl.b64 	%rd74158, %rd15927, 2;
	add.s64 	%rd74159, %rd14634, %rd74158;
	ld.u32 	%r13513, [%rd74159];
	setp.ge.s32 	%p11313, %r13513, %r2096;
	@%p11313 bra 	$L__BB1_7913;
	add.s64 	%rd86489, %rd15927, 1;
	not.b64 	%rd74160, %rd86488;
	add.s64 	%rd86488, %rd86487, %rd74160;
$L__BB1_7913:
	setp.ne.s64 	%p11314, %rd86488, 0;
	mov.u64 	%rd86487, %rd86488;
	@%p11314 bra 	$L__BB1_7911;
	cvt.u32.u64 	%r2098, %rd86489;
	mov.b64 	%rd86493, 0;
	mov.u64 	%rd86491, %rd5;
$L__BB1_7915:
	shr.u64 	%rd86492, %rd86491, 1;
	add.s64 	%rd15935, %rd86493, %rd86492;
	shl.b64 	%rd74162, %rd15935, 2;
	add.s64 	%rd74163, %rd14651, %rd74162;
	ld.u32 	%r13514, [%rd74163];
	setp.ge.s32 	%p11315, %r13514, %r2097;
	@%p11315 bra 	$L__BB1_7917;
	add.s64 	%rd86493, %rd15935, 1;
	not.b64 	%rd74164, %rd86492;
	add.s64 	%rd86492, %rd86491, %rd74164;
$L__BB1_7917:
	setp.ne.s64 	%p11316, %rd86492, 0;
	mov.u64 	%rd86491, %rd86492;
	@%p11316 bra 	$L__BB1_7915;
	cvt.u32.u64 	%r2099, %rd86493;
	mov.b64 	%rd86497, 0;
	mov.u64 	%rd86495, %rd5;
$L__BB1_7919:
	shr.u64 	%rd86496, %rd86495, 1;
	add.s64 	%rd15943, %rd86497, %rd86496;
	shl.b64 	%rd74166, %rd15943, 2;
	add.s64 	%rd74167, %rd14651, %rd74166;
	ld.u32 	%r13515, [%rd74167];
	setp.ge.s32 	%p11317, %r13515, %r2098;
	@%p11317 bra 	$L__BB1_7921;
	add.s64 	%rd86497, %rd15943, 1;
	not.b64 	%rd74168, %rd86496;
	add.s64 	%rd86496, %rd86495, %rd74168;
$L__BB1_7921:
	setp.ne.s64 	%p11318, %rd86496, 0;
	mov.u64 	%rd86495, %rd86496;
	@%p11318 bra 	$L__BB1_7919;
	cvt.u32.u64 	%r13516, %rd86497;
	setp.lt.s32 	%p11319, %r2099, %r13516;
	selp.b32 	%r2100, %r1911, %r1933, %p11319;
	selp.b32 	%r2101, %r1933, %r1911, %p11319;
	mov.b64 	%rd86501, 0;
	mov.u64 	%rd86499, %rd5;
$L__BB1_7923:
	shr.u64 	%rd86500, %rd86499, 1;
	add.s64 	%rd15951, %rd86501, %rd86500;
	shl.b64 	%rd74170, %rd15951, 2;
	add.s64 	%rd74171, %rd14498, %rd74170;
	ld.u32 	%r13517, [%rd74171];
	setp.ge.s32 	%p11320, %r13517, %r1954;
	@%p11320 bra 	$L__BB1_7925;
	add.s64 	%rd86501, %rd15951, 1;
	not.b64 	%rd74172, %rd86500;
	add.s64 	%rd86500, %rd86499, %rd74172;
$L__BB1_7925:
	setp.ne.s64 	%p11321, %rd86500, 0;
	mov.u64 	%rd86499, %rd86500;
	@%p11321 bra 	$L__BB1_7923;
	cvt.u32.u64 	%r2102, %rd86501;
	mov.b64 	%rd86505, 0;
	mov.u64 	%rd86503, %rd5;
$L__BB1_7927:
	shr.u64 	%rd86504, %rd86503, 1;
	add.s64 	%rd15959, %rd86505, %rd86504;
	shl.b64 	%rd74174, %rd15959, 2;
	add.s64 	%rd74175, %rd14498, %rd74174;
	ld.u32 	%r13518, [%rd74175];
	setp.ge.s32 	%p11322, %r13518, %r1932;
	@%p11322 bra 	$L__BB1_7929;
	add.s64 	%rd86505, %rd15959, 1;
	not.b64 	%rd74176, %rd86504;
	add.s64 	%rd86504, %rd86503, %rd74176;
$L__BB1_7929:
	setp.ne.s64 	%p11323, %rd86504, 0;
	mov.u64 	%rd86503, %rd86504;
	@%p11323 bra 	$L__BB1_7927;
	cvt.u32.u64 	%r2103, %rd86505;
	mov.b64 	%rd86509, 0;
	mov.u64 	%rd86507, %rd5;
$L__BB1_7931:
	shr.u64 	%rd86508, %rd86507, 1;
	add.s64 	%rd15967, %rd86509, %rd86508;
	shl.b64 	%rd74178, %rd15967, 2;
	add.s64 	%rd74179, %rd14515, %rd74178;
	ld.u32 	%r13519, [%rd74179];
	setp.ge.s32 	%p11324, %r13519, %r2102;
	@%p11324 bra 	$L__BB1_7933;
	add.s64 	%rd86509, %rd15967, 1;
	not.b64 	%rd74180, %rd86508;
	add.s64 	%rd86508, %rd86507, %rd74180;
$L__BB1_7933:
	setp.ne.s64 	%p11325, %rd86508, 0;
	mov.u64 	%rd86507, %rd86508;
	@%p11325 bra 	$L__BB1_7931;
	cvt.u32.u64 	%r2104, %rd86509;
	mov.b64 	%rd86513, 0;
	mov.u64 	%rd86511, %rd5;
$L__BB1_7935:
	shr.u64 	%rd86512, %rd86511, 1;
	add.s64 	%rd15975, %rd86513, %rd86512;
	shl.b64 	%rd74182, %rd15975, 2;
	add.s64 	%rd74183, %rd14515, %rd74182;
	ld.u32 	%r13520, [%rd74183];
	setp.ge.s32 	%p11326, %r13520, %r2103;
	@%p11326 bra 	$L__BB1_7937;
	add.s64 	%rd86513, %rd15975, 1;
	not.b64 	%rd74184, %rd86512;
	add.s64 	%rd86512, %rd86511, %rd74184;
$L__BB1_7937:
	setp.ne.s64 	%p11327, %rd86512, 0;
	mov.u64 	%rd86511, %rd86512;
	@%p11327 bra 	$L__BB1_7935;
	cvt.u32.u64 	%r2105, %rd86513;
	mov.b64 	%rd86517, 0;
	mov.u64 	%rd86515, %rd5;
$L__BB1_7939:
	shr.u64 	%rd86516, %rd86515, 1;
	add.s64 	%rd15983, %rd86517, %rd86516;
	shl.b64 	%rd74186, %rd15983, 2;
	add.s64 	%rd74187, %rd14532, %rd74186;
	ld.u32 	%r13521, [%rd74187];
	setp.ge.s32 	%p11328, %r13521, %r2104;
	@%p11328 bra 	$L__BB1_7941;
	add.s64 	%rd86517, %rd15983, 1;
	not.b64 	%rd74188, %rd86516;
	add.s64 	%rd86516, %rd86515, %rd74188;
$L__BB1_7941:
	setp.ne.s64 	%p11329, %rd86516, 0;
	mov.u64 	%rd86515, %rd86516;
	@%p11329 bra 	$L__BB1_7939;
	cvt.u32.u64 	%r2106, %rd86517;
	mov.b64 	%rd86521, 0;
	mov.u64 	%rd86519, %rd5;
$L__BB1_7943:
	shr.u64 	%rd86520, %rd86519, 1;
	add.s64 	%rd15991, %rd86521, %rd86520;
	shl.b64 	%rd74190, %rd15991, 2;
	add.s64 	%rd74191, %rd14532, %rd74190;
	ld.u32 	%r13522, [%rd74191];
	setp.ge.s32 	%p11330, %r13522, %r2105;
	@%p11330 bra 	$L__BB1_7945;
	add.s64 	%rd86521, %rd15991, 1;
	not.b64 	%rd74192, %rd86520;
	add.s64 	%rd86520, %rd86519, %rd74192;
$L__BB1_7945:
	setp.ne.s64 	%p11331, %rd86520, 0;
	mov.u64 	%rd86519, %rd86520;
	@%p11331 bra 	$L__BB1_7943;
	cvt.u32.u64 	%r2107, %rd86521;
	mov.b64 	%rd86525, 0;
	mov.u64 	%rd86523, %rd5;
$L__BB1_7947:
	shr.u64 	%rd86524, %rd86523, 1;
	add.s64 	%rd15999, %rd86525, %rd86524;
	shl.b64 	%rd74194, %rd15999, 2;
	add.s64 	%rd74195, %rd14549, %rd74194;
	ld.u32 	%r13523, [%rd74195];
	setp.ge.s32 	%p11332, %r13523, %r2106;
	@%p11332 bra 	$L__BB1_7949;
	add.s64 	%rd86525, %rd15999, 1;
	not.b64 	%rd74196, %rd86524;
	add.s64 	%rd86524, %rd86523, %rd74196;
$L__BB1_7949:
	setp.ne.s64 	%p11333, %rd86524, 0;
	mov.u64 	%rd86523, %rd86524;
	@%p11333 bra 	$L__BB1_7947;
	cvt.u32.u64 	%r2108, %rd86525;
	mov.b64 	%rd86529, 0;
	mov.u64 	%rd86527, %rd5;
$L__BB1_7951:
	shr.u64 	%rd86528, %rd86527, 1;
	add.s64 	%rd16007, %rd86529, %rd86528;
	shl.b64 	%rd74198, %rd16007, 2;
	add.s64 	%rd74199, %rd14549, %rd74198;
	ld.u32 	%r13524, [%rd74199];
	setp.ge.s32 	%p11334, %r13524, %r2107;
	@%p11334 bra 	$L__BB1_7953;
	add.s64 	%rd86529, %rd16007, 1;
	not.b64 	%rd74200, %rd86528;
	add.s64 	%rd86528, %rd86527, %rd74200;
$L__BB1_7953:
	setp.ne.s64 	%p11335, %rd86528, 0;
	mov.u64 	%rd86527, %rd86528;
	@%p11335 bra 	$L__BB1_7951;
	cvt.u32.u64 	%r2109, %rd86529;
	mov.b64 	%rd86533, 0;
	mov.u64 	%rd86531, %rd5;
$L__BB1_7955:
	shr.u64 	%rd86532, %rd86531, 1;
	add.s64 	%rd16015, %rd86533, %rd86532;
	shl.b64 	%rd74202, %rd16015, 2;
	add.s64 	%rd74203, %rd14566, %rd74202;
	ld.u32 	%r13525, [%rd74203];
	setp.ge.s32 	%p11336, %r13525, %r2108;
	@%p11336 bra 	$L__BB1_7957;
	add.s64 	%rd86533, %rd16015, 1;
	not.b64 	%rd74204, %rd86532;
	add.s64 	%rd86532, %rd86531, %rd74204;
$L__BB1_7957:
	setp.ne.s64 	%p11337, %rd86532, 0;
	mov.u64 	%rd86531, %rd86532;
	@%p11337 bra 	$L__BB1_7955;
	cvt.u32.u64 	%r2110, %rd86533;
	mov.b64 	%rd86537, 0;
	mov.u64 	%rd86535, %rd5;
$L__BB1_7959:
	shr.u64 	%rd86536, %rd86535, 1;
	add.s64 	%rd16023, %rd86537, %rd86536;
	shl.b64 	%rd74206, %rd16023, 2;
	add.s64 	%rd74207, %rd14566, %rd74206;
	ld.u32 	%r13526, [%rd74207];
	setp.ge.s32 	%p11338, %r13526, %r2109;
	@%p11338 bra 	$L__BB1_7961;
	add.s64 	%rd86537, %rd16023, 1;
	not.b64 	%rd74208, %rd86536;
	add.s64 	%rd86536, %rd86535, %rd74208;
$L__BB1_7961:
	setp.ne.s64 	%p11339, %rd86536, 0;
	mov.u64 	%rd86535, %rd86536;
	@%p11339 bra 	$L__BB1_7959;
	cvt.u32.u64 	%r2111, %rd86537;
	mov.b64 	%rd86541, 0;
	mov.u64 	%rd86539, %rd5;
$L__BB1_7963:
	shr.u64 	%rd86540, %rd86539, 1;
	add.s64 	%rd16031, %rd86541, %rd86540;
	shl.b64 	%rd74210, %rd16031, 2;
	add.s64 	%rd74211, %rd14583, %rd74210;
	ld.u32 	%r13527, [%rd74211];
	setp.ge.s32 	%p11340, %r13527, %r2110;
	@%p11340 bra 	$L__BB1_7965;
	add.s64 	%rd86541, %rd16031, 1;
	not.b64 	%rd74212, %rd86540;
	add.s64 	%rd86540, %rd86539, %rd74212;
$L__BB1_7965:
	setp.ne.s64 	%p11341, %rd86540, 0;
	mov.u64 	%rd86539, %rd86540;
	@%p11341 bra 	$L__BB1_7963;
	cvt.u32.u64 	%r2112, %rd86541;
	mov.b64 	%rd86545, 0;
	mov.u64 	%rd86543, %rd5;
$L__BB1_7967:
	shr.u64 	%rd86544, %rd86543, 1;
	add.s64 	%rd16039, %rd86545, %rd86544;
	shl.b64 	%rd74214, %rd16039, 2;
	add.s64 	%rd74215, %rd14583, %rd74214;
	ld.u32 	%r13528, [%rd74215];
	setp.ge.s32 	%p11342, %r13528, %r2111;
	@%p11342 bra 	$L__BB1_7969;
	add.s64 	%rd86545, %rd16039, 1;
	not.b64 	%rd74216, %rd86544;
	add.s64 	%rd86544, %rd86543, %rd74216;
$L__BB1_7969:
	setp.ne.s64 	%p11343, %rd86544, 0;
	mov.u64 	%rd86543, %rd86544;
	@%p11343 bra 	$L__BB1_7967;
	cvt.u32.u64 	%r2113, %rd86545;
	mov.b64 	%rd86549, 0;
	mov.u64 	%rd86547, %rd5;
$L__BB1_7971:
	shr.u64 	%rd86548, %rd86547, 1;
	add.s64 	%rd16047, %rd86549, %rd86548;
	shl.b64 	%rd74218, %rd16047, 2;
	add.s64 	%rd74219, %rd14600, %rd74218;
	ld.u32 	%r13529, [%rd74219];
	setp.ge.s32 	%p11344, %r13529, %r2112;
	@%p11344 bra 	$L__BB1_7973;
	add.s64 	%rd86549, %rd16047, 1;
	not.b64 	%rd74220, %rd86548;
	add.s64 	%rd86548, %rd86547, %rd74220;
$L__BB1_7973:
	setp.ne.s64 	%p11345, %rd86548, 0;
	mov.u64 	%rd86547, %rd86548;
	@%p11345 bra 	$L__BB1_7971;
	cvt.u32.u64 	%r2114, %rd86549;
	mov.b64 	%rd86553, 0;
	mov.u64 	%rd86551, %rd5;
$L__BB1_7975:
	shr.u64 	%rd86552, %rd86551, 1;
	add.s64 	%rd16055, %rd86553, %rd86552;
	shl.b64 	%rd74222, %rd16055, 2;
	add.s64 	%rd74223, %rd14600, %rd74222;
	ld.u32 	%r13530, [%rd74223];
	setp.ge.s32 	%p11346, %r13530, %r2113;
	@%p11346 bra 	$L__BB1_7977;
	add.s64 	%rd86553, %rd16055, 1;
	not.b64 	%rd74224, %rd86552;
	add.s64 	%rd86552, %rd86551, %rd74224;
$L__BB1_7977:
	setp.ne.s64 	%p11347, %rd86552, 0;
	mov.u64 	%rd86551, %rd86552;
	@%p11347 bra 	$L__BB1_7975;
	cvt.u32.u64 	%r2115, %rd86553;
	mov.b64 	%rd86557, 0;
	mov.u64 	%rd86555, %rd5;
$L__BB1_7979:
	shr.u64 	%rd86556, %rd86555, 1;
	add.s64 	%rd16063, %rd86557, %rd86556;
	shl.b64 	%rd74226, %rd16063, 2;
	add.s64 	%rd74227, %rd14617, %rd74226;
	ld.u32 	%r13531, [%rd74227];
	setp.ge.s32 	%p11348, %r13531, %r2114;
	@%p11348 bra 	$L__BB1_7981;
	add.s64 	%rd86557, %rd16063, 1;
	not.b64 	%rd74228, %rd86556;
	add.s64 	%rd86556, %rd86555, %rd74228;
$L__BB1_7981:
	setp.ne.s64 	%p11349, %rd86556, 0;
	mov.u64 	%rd86555, %rd86556;
	@%p11349 bra 	$L__BB1_7979;
	cvt.u32.u64 	%r2116, %rd86557;
	mov.b64 	%rd86561, 0;
	mov.u64 	%rd86559, %rd5;
$L__BB1_7983:
	shr.u64 	%rd86560, %rd86559, 1;
	add.s64 	%rd16071, %rd86561, %rd86560;
	shl.b64 	%rd74230, %rd16071, 2;
	add.s64 	%rd74231, %rd14617, %rd74230;
	ld.u32 	%r13532, [%rd74231];
	setp.ge.s32 	%p11350, %r13532, %r2115;
	@%p11350 bra 	$L__BB1_7985;
	add.s64 	%rd86561, %rd16071, 1;
	not.b64 	%rd74232, %rd86560;
	add.s64 	%rd86560, %rd86559, %rd74232;
$L__BB1_7985:
	setp.ne.s64 	%p11351, %rd86560, 0;
	mov.u64 	%rd86559, %rd86560;
	@%p11351 bra 	$L__BB1_7983;
	cvt.u32.u64 	%r2117, %rd86561;
	mov.b64 	%rd86565, 0;
	mov.u64 	%rd86563, %rd5;
$L__BB1_7987:
	shr.u64 	%rd86564, %rd86563, 1;
	add.s64 	%rd16079, %rd86565, %rd86564;
	shl.b64 	%rd74234, %rd16079, 2;
	add.s64 	%rd74235, %rd14634, %rd74234;
	ld.u32 	%r13533, [%rd74235];
	setp.ge.s32 	%p11352, %r13533, %r2116;
	@%p11352 bra 	$L__BB1_7989;
	add.s64 	%rd86565, %rd16079, 1;
	not.b64 	%rd74236, %rd86564;
	add.s64 	%rd86564, %rd86563, %rd74236;
$L__BB1_7989:
	setp.ne.s64 	%p11353, %rd86564, 0;
	mov.u64 	%rd86563, %rd86564;
	@%p11353 bra 	$L__BB1_7987;
	cvt.u32.u64 	%r2118, %rd86565;
	mov.b64 	%rd86569, 0;
	mov.u64 	%rd86567, %rd5;
$L__BB1_7991:
	shr.u64 	%rd86568, %rd86567, 1;
	add.s64 	%rd16087, %rd86569, %rd86568;
	shl.b64 	%rd74238, %rd16087, 2;
	add.s64 	%rd74239, %rd14634, %rd74238;
	ld.u32 	%r13534, [%rd74239];
	setp.ge.s32 	%p11354, %r13534, %r2117;
	@%p11354 bra 	$L__BB1_7993;
	add.s64 	%rd86569, %rd16087, 1;
	not.b64 	%rd74240, %rd86568;
	add.s64 	%rd86568, %rd86567, %rd74240;
$L__BB1_7993:
	setp.ne.s64 	%p11355, %rd86568, 0;
	mov.u64 	%rd86567, %rd86568;
	@%p11355 bra 	$L__BB1_7991;
	cvt.u32.u64 	%r2119, %rd86569;
	mov.b64 	%rd86573, 0;
	mov.u64 	%rd86571, %rd5;
$L__BB1_7995:
	shr.u64 	%rd86572, %rd86571, 1;
	add.s64 	%rd16095, %rd86573, %rd86572;
	shl.b64 	%rd74242, %rd16095, 2;
	add.s64 	%rd74243, %rd14651, %rd74242;
	ld.u32 	%r13535, [%rd74243];
	setp.ge.s32 	%p11356, %r13535, %r2118;
	@%p11356 bra 	$L__BB1_7997;
	add.s64 	%rd86573, %rd16095, 1;
	not.b64 	%rd74244, %rd86572;
	add.s64 	%rd86572, %rd86571, %rd74244;
$L__BB1_7997:
	setp.ne.s64 	%p11357, %rd86572, 0;
	mov.u64 	%rd86571, %rd86572;
	@%p11357 bra 	$L__BB1_7995;
	cvt.u32.u64 	%r2120, %rd86573;
	mov.b64 	%rd86577, 0;
	mov.u64 	%rd86575, %rd5;
$L__BB1_7999:
	shr.u64 	%rd86576, %rd86575, 1;
	add.s64 	%rd16103, %rd86577, %rd86576;
	shl.b64 	%rd74246, %rd16103, 2;
	add.s64 	%rd74247, %rd14651, %rd74246;
	ld.u32 	%r13536, [%rd74247];
	setp.ge.s32 	%p11358, %r13536, %r2119;
	@%p11358 bra 	$L__BB1_8001;
	add.s64 	%rd86577, %rd16103, 1;
	not.b64 	%rd74248, %rd86576;
	add.s64 	%rd86576, %rd86575, %rd74248;
$L__BB1_8001:
	setp.ne.s64 	%p11359, %rd86576, 0;
	mov.u64 	%rd86575, %rd86576;
	@%p11359 bra 	$L__BB1_7999;
	cvt.u32.u64 	%r13537, %rd86577;
	setp.lt.s32 	%p11360, %r2120, %r13537;
	selp.b32 	%r2121, %r1932, %r1954, %p11360;
	selp.b32 	%r2122, %r1954, %r1932, %p11360;
	ld.global.u64 	%rd16108, [%rd4];
	mov.b64 	%rd86581, 0;
	mov.u64 	%rd86579, %rd5;
$L__BB1_8003:
	shr.u64 	%rd86580, %rd86579, 1;
	add.s64 	%rd16112, %rd86581, %rd86580;
	shl.b64 	%rd74250, %rd16112, 2;
	add.s64 	%rd74251, %rd16108, %rd74250;
	ld.u32 	%r13538, [%rd74251];
	setp.ge.s32 	%p11361, %r13538, %r1975;
	@%p11361 bra 	$L__BB1_8005;
	add.s64 	%rd86581, %rd16112, 1;
	not.b64 	%rd74252, %rd86580;
	add.s64 	%rd86580, %rd86579, %rd74252;
$L__BB1_8005:
	setp.ne.s64 	%p11362, %rd86580, 0;
	mov.u64 	%rd86579, %rd86580;
	@%p11362 bra 	$L__BB1_8003;
	cvt.u32.u64 	%r2123, %rd86581;
	mov.b64 	%rd86585, 0;
	mov.u64 	%rd86583, %rd5;
$L__BB1_8007:
	shr.u64 	%rd86584, %rd86583, 1;
	add.s64 	%rd16120, %rd86585, %rd86584;
	shl.b64 	%rd74254, %rd16120, 2;
	add.s64 	%rd74255, %rd16108, %rd74254;
	ld.u32 	%r13539, [%rd74255];
	setp.ge.s32 	%p11363, %r13539, %r1953;
	@%p11363 bra 	$L__BB1_8009;
	add.s64 	%rd86585, %rd16120, 1;
	not.b64 	%rd74256, %rd86584;
	add.s64 	%rd86584, %rd86583, %rd74256;
$L__BB1_8009:
	setp.ne.s64 	%p11364, %rd86584, 0;
	mov.u64 	%rd86583, %rd86584;
	@%p11364 bra 	$L__BB1_8007;
	cvt.u32.u64 	%r2124, %rd86585;
	ld.global.u64 	%rd16125, [%rd4+8];
	mov.b64 	%rd86589, 0;
	mov.u64 	%rd86587, %rd5;
$L__BB1_8011:
	shr.u64 	%rd86588, %rd86587, 1;
	add.s64 	%rd16129, %rd86589, %rd86588;
	shl.b64 	%rd74258, %rd16129, 2;
	add.s64 	%rd74259, %rd16125, %rd74258;
	ld.u32 	%r13540, [%rd74259];
	setp.ge.s32 	%p11365, %r13540, %r2123;
	@%p11365 bra 	$L__BB1_8013;
	add.s64 	%rd86589, %rd16129, 1;
	not.b64 	%rd74260, %rd86588;
	add.s64 	%rd86588, %rd86587, %rd74260;
$L__BB1_8013:
	setp.ne.s64 	%p11366, %rd86588, 0;
	mov.u64 	%rd86587, %rd86588;
	@%p11366 bra 	$L__BB1_8011;
	cvt.u32.u64 	%r2125, %rd86589;
	mov.b64 	%rd86593, 0;
	mov.u64 	%rd86591, %rd5;
$L__BB1_8015:
	shr.u64 	%rd86592, %rd86591, 1;
	add.s64 	%rd16137, %rd86593, %rd86592;
	shl.b64 	%rd74262, %rd16137, 2;
	add.s64 	%rd74263, %rd16125, %rd74262;
	ld.u32 	%r13541, [%rd74263];
	setp.ge.s32 	%p11367, %r13541, %r2124;
	@%p11367 bra 	$L__BB1_8017;
	add.s64 	%rd86593, %rd16137, 1;
	not.b64 	%rd74264, %rd86592;
	add.s64 	%rd86592, %rd86591, %rd74264;
$L__BB1_8017:
	setp.ne.s64 	%p11368, %rd86592, 0;
	mov.u64 	%rd86591, %rd86592;
	@%p11368 bra 	$L__BB1_8015;
	cvt.u32.u64 	%r2126, %rd86593;
	ld.global.u64 	%rd16142, [%rd4+16];
	mov.b64 	%rd86597, 0;
	mov.u64 	%rd86595, %rd5;
$L__BB1_8019:
	shr.u64 	%rd86596, %rd86595, 1;
	add.s64 	%rd16146, %rd86597, %rd86596;
	shl.b64 	%rd74266, %rd16146, 2;
	add.s64 	%rd74267, %rd16142, %rd74266;
	ld.u32 	%r13542, [%rd74267];
	setp.ge.s32 	%p11369, %r13542, %r2125;
	@%p11369 bra 	$L__BB1_8021;
	add.s64 	%rd86597, %rd16146, 1;
	not.b64 	%rd74268, %rd86596;
	add.s64 	%rd86596, %rd86595, %rd74268;
$L__BB1_8021:
	setp.ne.s64 	%p11370, %rd86596, 0;
	mov.u64 	%rd86595, %rd86596;
	@%p11370 bra 	$L__BB1_8019;
	cvt.u32.u64 	%r2127, %rd86597;
	mov.b64 	%rd86601, 0;
	mov.u64 	%rd86599, %rd5;
$L__BB1_8023:
	shr.u64 	%rd86600, %rd86599, 1;
	add.s64 	%rd16154, %rd86601, %rd86600;
	shl.b64 	%rd74270, %rd16154, 2;
	add.s64 	%rd74271, %rd16142, %rd74270;
	ld.u32 	%r13543, [%rd74271];
	setp.ge.s32 	%p11371, %r13543, %r2126;
	@%p11371 bra 	$L__BB1_8025;
	add.s64 	%rd86601, %rd16154, 1;
	not.b64 	%rd74272, %rd86600;
	add.s64 	%rd86600, %rd86599, %rd74272;
$L__BB1_8025:
	setp.ne.s64 	%p11372, %rd86600, 0;
	mov.u64 	%rd86599, %rd86600;
	@%p11372 bra 	$L__BB1_8023;
	cvt.u32.u64 	%r2128, %rd86601;
	ld.global.u64 	%rd16159, [%rd4+24];
	mov.b64 	%rd86605, 0;
	mov.u64 	%rd86603, %rd5;
$L__BB1_8027:
	shr.u64 	%rd86604, %rd86603, 1;
	add.s64 	%rd16163, %rd86605, %rd86604;
	shl.b64 	%rd74274, %rd16163, 2;
	add.s64 	%rd74275, %rd16159, %rd74274;
	ld.u32 	%r13544, [%rd74275];
	setp.ge.s32 	%p11373, %r13544, %r2127;
	@%p11373 bra 	$L__BB1_8029;
	add.s64 	%rd86605, %rd16163, 1;
	not.b64 	%rd74276, %rd86604;
	add.s64 	%rd86604, %rd86603, %rd74276;
$L__BB1_8029:
	setp.ne.s64 	%p11374, %rd86604, 0;
	mov.u64 	%rd86603, %rd86604;
	@%p11374 bra 	$L__BB1_8027;
	cvt.u32.u64 	%r2129, %rd86605;
	mov.b64 	%rd86609, 0;
	mov.u64 	%rd86607, %rd5;
$L__BB1_8031:
	shr.u64 	%rd86608, %rd86607, 1;
	add.s64 	%rd16171, %rd86609, %rd86608;
	shl.b64 	%rd74278, %rd16171, 2;
	add.s64 	%rd74279, %rd16159, %rd74278;
	ld.u32 	%r13545, [%rd74279];
	setp.ge.s32 	%p11375, %r13545, %r2128;
	@%p11375 bra 	$L__BB1_8033;
	add.s64 	%rd86609, %rd16171, 1;
	not.b64 	%rd74280, %rd86608;
	add.s64 	%rd86608, %rd86607, %rd74280;
$L__BB1_8033:
	setp.ne.s64 	%p11376, %rd86608, 0;
	mov.u64 	%rd86607, %rd86608;
	@%p11376 bra 	$L__BB1_8031;
	cvt.u32.u64 	%r2130, %rd86609;
	ld.global.u64 	%rd16176, [%rd4+32];
	mov.b64 	%rd86613, 0;
	mov.u64 	%rd86611, %rd5;
$L__BB1_8035:
	shr.u64 	%rd86612, %rd86611, 1;
	add.s64 	%rd16180, %rd86613, %rd86612;
	shl.b64 	%rd74282, %rd16180, 2;
	add.s64 	%rd74283, %rd16176, %rd74282;
	ld.u32 	%r13546, [%rd74283];
	setp.ge.s32 	%p11377, %r13546, %r2129;
	@%p11377 bra 	$L__BB1_8037;
	add.s64 	%rd86613, %rd16180, 1;
	not.b64 	%rd74284, %rd86612;
	add.s64 	%rd86612, %rd86611, %rd74284;
$L__BB1_8037:
	setp.ne.s64 	%p11378, %rd86612, 0;
	mov.u64 	%rd86611, %rd86612;
	@%p11378 bra 	$L__BB1_8035;
	cvt.u32.u64 	%r2131, %rd86613;
	mov.b64 	%rd86617, 0;
	mov.u64 	%rd86615, %rd5;
$L__BB1_8039:
	shr.u64 	%rd86616, %rd86615, 1;
	add.s64 	%rd16188, %rd86617, %rd86616;
	shl.b64 	%rd74286, %rd16188, 2;
	add.s64 	%rd74287, %rd16176, %rd74286;
	ld.u32 	%r13547, [%rd74287];
	setp.ge.s32 	%p11379, %r13547, %r2130;
	@%p11379 bra 	$L__BB1_8041;
	add.s64 	%rd86617, %rd16188, 1;
	not.b64 	%rd74288, %rd86616;
	add.s64 	%rd86616, %rd86615, %rd74288;
$L__BB1_8041:
	setp.ne.s64 	%p11380, %rd86616, 0;
	mov.u64 	%rd86615, %rd86616;
	@%p11380 bra 	$L__BB1_8039;
	cvt.u32.u64 	%r2132, %rd86617;
	ld.global.u64 	%rd16193, [%rd4+40];
	mov.b64 	%rd86621, 0;
	mov.u64 	%rd86619, %rd5;
$L__BB1_8043:
	shr.u64 	%rd86620, %rd86619, 1;
	add.s64 	%rd16197, %rd86621, %rd86620;
	shl.b64 	%rd74290, %rd16197, 2;
	add.s64 	%rd74291, %rd16193, %rd74290;
	ld.u32 	%r13548, [%rd74291];
	setp.ge.s32 	%p11381, %r13548, %r2131;
	@%p11381 bra 	$L__BB1_8045;
	add.s64 	%rd86621, %rd16197, 1;
	not.b64 	%rd74292, %rd86620;
	add.s64 	%rd86620, %rd86619, %rd74292;
$L__BB1_8045:
	setp.ne.s64 	%p11382, %rd86620, 0;
	mov.u64 	%rd86619, %rd86620;
	@%p11382 bra 	$L__BB1_8043;
	cvt.u32.u64 	%r2133, %rd86621;
	mov.b64 	%rd86625, 0;
	mov.u64 	%rd86623, %rd5;
$L__BB1_8047:
	shr.u64 	%rd86624, %rd86623, 1;
	add.s64 	%rd16205, %rd86625, %rd86624;
	shl.b64 	%rd74294, %rd16205, 2;
	add.s64 	%rd74295, %rd16193, %rd74294;
	ld.u32 	%r13549, [%rd74295];
	setp.ge.s32 	%p11383, %r13549, %r2132;
	@%p11383 bra 	$L__BB1_8049;
	add.s64 	%rd86625, %rd16205, 1;
	not.b64 	%rd74296, %rd86624;
	add.s64 	%rd86624, %rd86623, %rd74296;
$L__BB1_8049:
	setp.ne.s64 	%p11384, %rd86624, 0;
	mov.u64 	%rd86623, %rd86624;
	@%p11384 bra 	$L__BB1_8047;
	cvt.u32.u64 	%r2134, %rd86625;
	ld.global.u64 	%rd16210, [%rd4+48];
	mov.b64 	%rd86629, 0;
	mov.u64 	%rd86627, %rd5;
$L__BB1_8051:
	shr.u64 	%rd86628, %rd86627, 1;
	add.s64 	%rd16214, %rd86629, %rd86628;
	shl.b64 	%rd74298, %rd16214, 2;
	add.s64 	%rd74299, %rd16210, %rd74298;
	ld.u32 	%r13550, [%rd74299];
	setp.ge.s32 	%p11385, %r13550, %r2133;
	@%p11385 bra 	$L__BB1_8053;
	add.s64 	%rd86629, %rd16214, 1;
	not.b64 	%rd74300, %rd86628;
	add.s64 	%rd86628, %rd86627, %rd74300;
$L__BB1_8053:
	setp.ne.s64 	%p11386, %rd86628, 0;
	mov.u64 	%rd86627, %rd86628;
	@%p11386 bra 	$L__BB1_8051;
	cvt.u32.u64 	%r2135, %rd86629;
	mov.b64 	%rd86633, 0;
	mov.u64 	%rd86631, %rd5;
$L__BB1_8055:
	shr.u64 	%rd86632, %rd86631, 1;
	add.s64 	%rd16222, %rd86633, %rd86632;
	shl.b64 	%rd74302, %rd16222, 2;
	add.s64 	%rd74303, %rd16210, %rd74302;
	ld.u32 	%r13551, [%rd74303];
	setp.ge.s32 	%p11387, %r13551, %r2134;
	@%p11387 bra 	$L__BB1_8057;
	add.s64 	%rd86633, %rd16222, 1;
	not.b64 	%rd74304, %rd86632;
	add.s64 	%rd86632, %rd86631, %rd74304;
$L__BB1_8057:
	setp.ne.s64 	%p11388, %rd86632, 0;
	mov.u64 	%rd86631, %rd86632;
	@%p11388 bra 	$L__BB1_8055;
	cvt.u32.u64 	%r2136, %rd86633;
	ld.global.u64 	%rd16227, [%rd4+56];
	mov.b64 	%rd86637, 0;
	mov.u64 	%rd86635, %rd5;
$L__BB1_8059:
	shr.u64 	%rd86636, %rd86635, 1;
	add.s64 	%rd16231, %rd86637, %rd86636;
	shl.b64 	%rd74306, %rd16231, 2;
	add.s64 	%rd74307, %rd16227, %rd74306;
	ld.u32 	%r13552, [%rd74307];
	setp.ge.s32 	%p11389, %r13552, %r2135;
	@%p11389 bra 	$L__BB1_8061;
	add.s64 	%rd86637, %rd16231, 1;
	not.b64 	%rd74308, %rd86636;
	add.s64 	%rd86636, %rd86635, %rd74308;
$L__BB1_8061:
	setp.ne.s64 	%p11390, %rd86636, 0;
	mov.u64 	%rd86635, %rd86636;
	@%p11390 bra 	$L__BB1_8059;
	cvt.u32.u64 	%r2137, %rd86637;
	mov.b64 	%rd86641, 0;
	mov.u64 	%rd86639, %rd5;
$L__BB1_8063:
	shr.u64 	%rd86640, %rd86639, 1;
	add.s64 	%rd16239, %rd86641, %rd86640;
	shl.b64 	%rd74310, %rd16239, 2;
	add.s64 	%rd74311, %rd16227, %rd74310;
	ld.u32 	%r13553, [%rd74311];
	setp.ge.s32 	%p11391, %r13553, %r2136;
	@%p11391 bra 	$L__BB1_8065;
	add.s64 	%rd86641, %rd16239, 1;
	not.b64 	%rd74312, %rd86640;
	add.s64 	%rd86640, %rd86639, %rd74312;
$L__BB1_8065:
	setp.ne.s64 	%p11392, %rd86640, 0;
	mov.u64 	%rd86639, %rd86640;
	@%p11392 bra 	$L__BB1_8063;
	cvt.u32.u64 	%r2138, %rd86641;
	ld.global.u64 	%rd16244, [%rd4+64];
	mov.b64 	%rd86645, 0;
	mov.u64 	%rd86643, %rd5;
$L__BB1_8067:
	shr.u64 	%rd86644, %rd86643, 1;
	add.s64 	%rd16248, %rd86645, %rd86644;
	shl.b64 	%rd74314, %rd16248, 2;
	add.s64 	%rd74315, %rd16244, %rd74314;
	ld.u32 	%r13554, [%rd74315];
	setp.ge.s32 	%p11393, %r13554, %r2137;
	@%p11393 bra 	$L__BB1_8069;
	add.s64 	%rd86645, %rd16248, 1;
	not.b64 	%rd74316, %rd86644;
	add.s64 	%rd86644, %rd86643, %rd74316;
$L__BB1_8069:
	setp.ne.s64 	%p11394, %rd86644, 0;
	mov.u64 	%rd86643, %rd86644;
	@%p11394 bra 	$L__BB1_8067;
	cvt.u32.u64 	%r2139, %rd86645;
	mov.b64 	%rd86649, 0;
	mov.u64 	%rd86647, %rd5;
$L__BB1_8071:
	shr.u64 	%rd86648, %rd86647, 1;
	add.s64 	%rd16256, %rd86649, %rd86648;
	shl.b64 	%rd74318, %rd16256, 2;
	add.s64 	%rd74319, %rd16244, %rd74318;
	ld.u32 	%r13555, [%rd74319];
	setp.ge.s32 	%p11395, %r13555, %r2138;
	@%p11395 bra 	$L__BB1_8073;
	add.s64 	%rd86649, %rd16256, 1;
	not.b64 	%rd74320, %rd86648;
	add.s64 	%rd86648, %rd86647, %rd74320;
$L__BB1_8073:
	setp.ne.s64 	%p11396, %rd86648, 0;
	mov.u64 	%rd86647, %rd86648;
	@%p11396 bra 	$L__BB1_8071;
	cvt.u32.u64 	%r2140, %rd86649;
	ld.global.u64 	%rd16261, [%rd4+72];
	mov.b64 	%rd86653, 0;
	mov.u64 	%rd86651, %rd5;
$L__BB1_8075:
	shr.u64 	%rd86652, %rd86651, 1;
	add.s64 	%rd16265, %rd86653, %rd86652;
	shl.b64 	%rd74322, %rd16265, 2;
	add.s64 	%rd74323, %rd16261, %rd74322;
	ld.u32 	%r13556, [%rd74323];
	setp.ge.s32 	%p11397, %r13556, %r2139;
	@%p11397 bra 	$L__BB1_8077;
	add.s64 	%rd86653, %rd16265, 1;
	not.b64 	%rd74324, %rd86652;
	add.s64 	%rd86652, %rd86651, %rd74324;
$L__BB1_8077:
	setp.ne.s64 	%p11398, %rd86652, 0;
	mov.u64 	%rd86651, %rd86652;
	@%p11398 bra 	$L__BB1_8075;
	cvt.u32.u64 	%r2141, %rd86653;
	mov.b64 	%rd86657, 0;
	mov.u64 	%rd86655, %rd5;
$L__BB1_8079:
	shr.u64 	%rd86656, %rd86655, 1;
	add.s64 	%rd16273, %rd86657, %rd86656;
	shl.b64 	%rd74326, %rd16273, 2;
	add.s64 	%rd74327, %rd16261, %rd74326;
	ld.u32 	%r13557, [%rd74327];
	setp.ge.s32 	%p11399, %r13557, %r2140;
	@%p11399 bra 	$L__BB1_8081;
	add.s64 	%rd86657, %rd16273, 1;
	not.b64 	%rd74328, %rd86656;
	add.s64 	%rd86656, %rd86655, %rd74328;
$L__BB1_8081:
	setp.ne.s64 	%p11400, %rd86656, 0;
	mov.u64 	%rd86655, %rd86656;
	@%p11400 bra 	$L__BB1_8079;
	cvt.u32.u64 	%r13558, %rd86657;
	setp.lt.s32 	%p11401, %r2141, %r13558;
	selp.b32 	%r2142, %r1953, %r1975, %p11401;
	selp.b32 	%r2143, %r1975, %r1953, %p11401;
	mov.b64 	%rd86661, 0;
	mov.u64 	%rd86659, %rd5;
$L__BB1_8083:
	shr.u64 	%rd86660, %rd86659, 1;
	add.s64 	%rd16281, %rd86661, %rd86660;
	shl.b64 	%rd74330, %rd16281, 2;
	add.s64 	%rd74331, %rd16108, %rd74330;
	ld.u32 	%r13559, [%rd74331];
	setp.ge.s32 	%p11402, %r13559, %r1996;
	@%p11402 bra 	$L__BB1_8085;
	add.s64 	%rd86661, %rd16281, 1;
	not.b64 	%rd74332, %rd86660;
	add.s64 	%rd86660, %rd86659, %rd74332;
$L__BB1_8085:
	setp.ne.s64 	%p11403, %rd86660, 0;
	mov.u64 	%rd86659, %rd86660;
	@%p11403 bra 	$L__BB1_8083;
	cvt.u32.u64 	%r2144, %rd86661;
	mov.b64 	%rd86665, 0;
	mov.u64 	%rd86663, %rd5;
$L__BB1_8087:
	shr.u64 	%rd86664, %rd86663, 1;
	add.s64 	%rd16289, %rd86665, %rd86664;
	shl.b64 	%rd74334, %rd16289, 2;
	add.s64 	%rd74335, %rd16108, %rd74334;
	ld.u32 	%r13560, [%rd74335];
	setp.ge.s32 	%p11404, %r13560, %r1974;
	@%p11404 bra 	$L__BB1_8089;
	add.s64 	%rd86665, %rd16289, 1;
	not.b64 	%rd74336, %rd86664;
	add.s64 	%rd86664, %rd86663, %rd74336;
$L__BB1_8089:
	setp.ne.s64 	%p11405, %rd86664, 0;
	mov.u64 	%rd86663, %rd86664;
	@%p11405 bra 	$L__BB1_8087;
	cvt.u32.u64 	%r2145, %rd86665;
	mov.b64 	%rd86669, 0;
	mov.u64 	%rd86667, %rd5;
$L__BB1_8091:
	shr.u64 	%rd86668, %rd86667, 1;
	add.s64 	%rd16297, %rd86669, %rd86668;
	shl.b64 	%rd74338, %rd16297, 2;
	add.s64 	%rd74339, %rd16125, %rd74338;
	ld.u32 	%r13561, [%rd74339];
	setp.ge.s32 	%p11406, %r13561, %r2144;
	@%p11406 bra 	$L__BB1_8093;
	add.s64 	%rd86669, %rd16297, 1;
	not.b64 	%rd74340, %rd86668;
	add.s64 	%rd86668, %rd86667, %rd74340;
$L__BB1_8093:
	setp.ne.s64 	%p11407, %rd86668, 0;
	mov.u64 	%rd86667, %rd86668;
	@%p11407 bra 	$L__BB1_8091;
	cvt.u32.u64 	%r2146, %rd86669;
	mov.b64 	%rd86673, 0;
	mov.u64 	%rd86671, %rd5;
$L__BB1_8095:
	shr.u64 	%rd86672, %rd86671, 1;
	add.s64 	%rd16305, %rd86673, %rd86672;
	shl.b64 	%rd74342, %rd16305, 2;
	add.s64 	%rd74343, %rd16125, %rd74342;
	ld.u32 	%r13562, [%rd74343];
	setp.ge.s32 	%p11408, %r13562, %r2145;
	@%p11408 bra 	$L__BB1_8097;
	add.s64 	%rd86673, %rd16305, 1;
	not.b64 	%rd74344, %rd86672;
	add.s64 	%rd86672, %rd86671, %rd74344;
$L__BB1_8097:
	setp.ne.s64 	%p11409, %rd86672, 0;
	mov.u64 	%rd86671, %rd86672;
	@%p11409 bra 	$L__BB1_8095;
	cvt.u32.u64 	%r2147, %rd86673;
	mov.b64 	%rd86677, 0;
	mov.u64 	%rd86675, %rd5;
$L__BB1_8099:
	shr.u64 	%rd86676, %rd86675, 1;
	add.s64 	%rd16313, %rd86677, %rd86676;
	shl.b64 	%rd74346, %rd16313, 2;
	add.s64 	%rd74347, %rd16142, %rd74346;
	ld.u32 	%r13563, [%rd74347];
	setp.ge.s32 	%p11410, %r13563, %r2146;
	@%p11410 bra 	$L__BB1_8101;
	add.s64 	%rd86677, %rd16313, 1;
	not.b64 	%rd74348, %rd86676;
	add.s64 	%rd86676, %rd86675, %rd74348;
$L__BB1_8101:
	setp.ne.s64 	%p11411, %rd86676, 0;
	mov.u64 	%rd86675, %rd86676;
	@%p11411 bra 	$L__BB1_8099;
	cvt.u32.u64 	%r2148, %rd86677;
	mov.b64 	%rd86681, 0;
	mov.u64 	%rd86679, %rd5;
$L__BB1_8103:
	shr.u64 	%rd86680, %rd86679, 1;
	add.s64 	%rd16321, %rd86681, %rd86680;
	shl.b64 	%rd74350, %rd16321, 2;
	add.s64 	%rd74351, %rd16142, %rd74350;
	ld.u32 	%r13564, [%rd74351];
	setp.ge.s32 	%p11412, %r13564, %r2147;
	@%p11412 bra 	$L__BB1_8105;
	add.s64 	%rd86681, %rd16321, 1;
	not.b64 	%rd74352, %rd86680;
	add.s64 	%rd86680, %rd86679, %rd74352;
$L__BB1_8105:
	setp.ne.s64 	%p11413, %rd86680, 0;
	mov.u64 	%rd86679, %rd86680;
	@%p11413 bra 	$L__BB1_8103;
	cvt.u32.u64 	%r2149, %rd86681;
	mov.b64 	%rd86685, 0;
	mov.u64 	%rd86683, %rd5;
$L__BB1_8107:
	shr.u64 	%rd86684, %rd86683, 1;
	add.s64 	%rd16329, %rd86685, %rd86684;
	shl.b64 	%rd74354, %rd16329, 2;
	add.s64 	%rd74355, %rd16159, %rd74354;
	ld.u32 	%r13565, [%rd74355];
	setp.ge.s32 	%p11414, %r13565, %r2148;
	@%p11414 bra 	$L__BB1_8109;
	add.s64 	%rd86685, %rd16329, 1;
	not.b64 	%rd74356, %rd86684;
	add.s64 	%rd86684, %rd86683, %rd74356;
$L__BB1_8109:
	setp.ne.s64 	%p11415, %rd86684, 0;
	mov.u64 	%rd86683, %rd86684;
	@%p11415 bra 	$L__BB1_8107;
	cvt.u32.u64 	%r2150, %rd86685;
	mov.b64 	%rd86689, 0;
	mov.u64 	%rd86687, %rd5;
$L__BB1_8111:
	shr.u64 	%rd86688, %rd86687, 1;
	add.s64 	%rd16337, %rd86689, %rd86688;
	shl.b64 	%rd74358, %rd16337, 2;
	add.s64 	%rd74359, %rd16159, %rd74358;
	ld.u32 	%r13566, [%rd74359];
	setp.ge.s32 	%p11416, %r13566, %r2149;
	@%p11416 bra 	$L__BB1_8113;
	add.s64 	%rd86689, %rd16337, 1;
	not.b64 	%rd74360, %rd86688;
	add.s64 	%rd86688, %rd86687, %rd74360;
$L__BB1_8113:
	setp.ne.s64 	%p11417, %rd86688, 0;
	mov.u64 	%rd86687, %rd86688;
	@%p11417 bra 	$L__BB1_8111;
	cvt.u32.u64 	%r2151, %rd86689;
	mov.b64 	%rd86693, 0;
	mov.u64 	%rd86691, %rd5;
$L__BB1_8115:
	shr.u64 	%rd86692, %rd86691, 1;
	add.s64 	%rd16345, %rd86693, %rd86692;
	shl.b64 	%rd74362, %rd16345, 2;
	add.s64 	%rd74363, %rd16176, %rd74362;
	ld.u32 	%r13567, [%rd74363];
	setp.ge.s32 	%p11418, %r13567, %r2150;
	@%p11418 bra 	$L__BB1_8117;
	add.s64 	%rd86693, %rd16345, 1;
	not.b64 	%rd74364, %rd86692;
	add.s64 	%rd86692, %rd86691, %rd74364;
$L__BB1_8117:
	setp.ne.s64 	%p11419, %rd86692, 0;
	mov.u64 	%rd86691, %rd86692;
	@%p11419 bra 	$L__BB1_8115;
	cvt.u32.u64 	%r2152, %rd86693;
	mov.b64 	%rd86697, 0;
	mov.u64 	%rd86695, %rd5;
$L__BB1_8119:
	shr.u64 	%rd86696, %rd86695, 1;
	add.s64 	%rd16353, %rd86697, %rd86696;
	shl.b64 	%rd74366, %rd16353, 2;
	add.s64 	%rd74367, %rd16176, %rd74366;
	ld.u32 	%r13568, [%rd74367];
	setp.ge.s32 	%p11420, %r13568, %r2151;
	@%p11420 bra 	$L__BB1_8121;
	add.s64 	%rd86697, %rd16353, 1;
	not.b64 	%rd74368, %rd86696;
	add.s64 	%rd86696, %rd86695, %rd74368;
$L__BB1_8121:
	setp.ne.s64 	%p11421, %rd86696, 0;
	mov.u64 	%rd86695, %rd86696;
	@%p11421 bra 	$L__BB1_8119;
	cvt.u32.u64 	%r2153, %rd86697;
	mov.b64 	%rd86701, 0;
	mov.u64 	%rd86699, %rd5;
$L__BB1_8123:
	shr.u64 	%rd86700, %rd86699, 1;
	add.s64 	%rd16361, %rd86701, %rd86700;
	shl.b64 	%rd74370, %rd16361, 2;
	add.s64 	%rd74371, %rd16193, %rd74370;
	ld.u32 	%r13569, [%rd74371];
	setp.ge.s32 	%p11422, %r13569, %r2152;
	@%p11422 bra 	$L__BB1_8125;
	add.s64 	%rd86701, %rd16361, 1;
	not.b64 	%rd74372, %rd86700;
	add.s64 	%rd86700, %rd86699, %rd74372;
$L__BB1_8125:
	setp.ne.s64 	%p11423, %rd86700, 0;
	mov.u64 	%rd86699, %rd86700;
	@%p11423 bra 	$L__BB1_8123;
	cvt.u32.u64 	%r2154, %rd86701;
	mov.b64 	%rd86705, 0;
	mov.u64 	%rd86703, %rd5;
$L__BB1_8127:
	shr.u64 	%rd86704, %rd86703, 1;
	add.s64 	%rd16369, %rd86705, %rd86704;
	shl.b64 	%rd74374, %rd16369, 2;
	add.s64 	%rd74375, %rd16193, %rd74374;
	ld.u32 	%r13570, [%rd74375];
	setp.ge.s32 	%p11424, %r13570, %r2153;
	@%p11424 bra 	$L__BB1_8129;
	add.s64 	%rd86705, %rd16369, 1;
	not.b64 	%rd74376, %rd86704;
	add.s64 	%rd86704, %rd86703, %rd74376;
$L__BB1_8129:
	setp.ne.s64 	%p11425, %rd86704, 0;
	mov.u64 	%rd86703, %rd86704;
	@%p11425 bra 	$L__BB1_8127;
	cvt.u32.u64 	%r2155, %rd86705;
	mov.b64 	%rd86709, 0;
	mov.u64 	%rd86707, %rd5;
$L__BB1_8131:
	shr.u64 	%rd86708, %rd86707, 1;
	add.s64 	%rd16377, %rd86709, %rd86708;
	shl.b64 	%rd74378, %rd16377, 2;
	add.s64 	%rd74379, %rd16210, %rd74378;
	ld.u32 	%r13571, [%rd74379];
	setp.ge.s32 	%p11426, %r13571, %r2154;
	@%p11426 bra 	$L__BB1_8133;
	add.s64 	%rd86709, %rd16377, 1;
	not.b64 	%rd74380, %rd86708;
	add.s64 	%rd86708, %rd86707, %rd74380;
$L__BB1_8133:
	setp.ne.s64 	%p11427, %rd86708, 0;
	mov.u64 	%rd86707, %rd86708;
	@%p11427 bra 	$L__BB1_8131;
	cvt.u32.u64 	%r2156, %rd86709;
	mov.b64 	%rd86713, 0;
	mov.u64 	%rd86711, %rd5;
$L__BB1_8135:
	shr.u64 	%rd86712, %rd86711, 1;
	add.s64 	%rd16385, %rd86713, %rd86712;
	shl.b64 	%rd74382, %rd16385, 2;
	add.s64 	%rd74383, %rd16210, %rd74382;
	ld.u32 	%r13572, [%rd74383];
	setp.ge.s32 	%p11428, %r13572, %r2155;
	@%p11428 bra 	$L__BB1_8137;
	add.s64 	%rd86713, %rd16385, 1;
	not.b64 	%rd74384, %rd86712;
	add.s64 	%rd86712, %rd86711, %rd74384;
$L__BB1_8137:
	setp.ne.s64 	%p11429, %rd86712, 0;
	mov.u64 	%rd86711, %rd86712;
	@%p11429 bra 	$L__BB1_8135;
	cvt.u32.u64 	%r2157, %rd86713;
	mov.b64 	%rd86717, 0;
	mov.u64 	%rd86715, %rd5;
$L__BB1_8139:
	shr.u64 	%rd86716, %rd86715, 1;
	add.s64 	%rd16393, %rd86717, %rd86716;
	shl.b64 	%rd74386, %rd16393, 2;
	add.s64 	%rd74387, %rd16227, %rd74386;
	ld.u32 	%r13573, [%rd74387];
	setp.ge.s32 	%p11430, %r13573, %r2156;
	@%p11430 bra 	$L__BB1_8141;
	add.s64 	%rd86717, %rd16393, 1;
	not.b64 	%rd74388, %rd86716;
	add.s64 	%rd86716, %rd86715, %rd74388;
$L__BB1_8141:
	setp.ne.s64 	%p11431, %rd86716, 0;
	mov.u64 	%rd86715, %rd86716;
	@%p11431 bra 	$L__BB1_8139;
	cvt.u32.u64 	%r2158, %rd86717;
	mov.b64 	%rd86721, 0;
	mov.u64 	%rd86719, %rd5;
$L__BB1_8143:
	shr.u64 	%rd86720, %rd86719, 1;
	add.s64 	%rd16401, %rd86721, %rd86720;
	shl.b64 	%rd74390, %rd16401, 2;
	add.s64 	%rd74391, %rd16227, %rd74390;
	ld.u32 	%r13574, [%rd74391];
	setp.ge.s32 	%p11432, %r13574, %r2157;
	@%p11432 bra 	$L__BB1_8145;
	add.s64 	%rd86721, %rd16401, 1;
	not.b64 	%rd74392, %rd86720;
	add.s64 	%rd86720, %rd86719, %rd74392;
$L__BB1_8145:
	setp.ne.s64 	%p11433, %rd86720, 0;
	mov.u64 	%rd86719, %rd86720;
	@%p11433 bra 	$L__BB1_8143;
	cvt.u32.u64 	%r2159, %rd86721;
	mov.b64 	%rd86725, 0;
	mov.u64 	%rd86723, %rd5;
$L__BB1_8147:
	shr.u64 	%rd86724, %rd86723, 1;
	add.s64 	%rd16409, %rd86725, %rd86724;
	shl.b64 	%rd74394, %rd16409, 2;
	add.s64 	%rd74395, %rd16244, %rd74394;
	ld.u32 	%r13575, [%rd74395];
	setp.ge.s32 	%p11434, %r13575, %r2158;
	@%p11434 bra 	$L__BB1_8149;
	add.s64 	%rd86725, %rd16409, 1;
	not.b64 	%rd74396, %rd86724;
	add.s64 	%rd86724, %rd86723, %rd74396;
$L__BB1_8149:
	setp.ne.s64 	%p11435, %rd86724, 0;
	mov.u64 	%rd86723, %rd86724;
	@%p11435 bra 	$L__BB1_8147;
	cvt.u32.u64 	%r2160, %rd86725;
	mov.b64 	%rd86729, 0;
	mov.u64 	%rd86727, %rd5;
$L__BB1_8151:
	shr.u64 	%rd86728, %rd86727, 1;
	add.s64 	%rd16417, %rd86729, %rd86728;
	shl.b64 	%rd74398, %rd16417, 2;
	add.s64 	%rd74399, %rd16244, %rd74398;
	ld.u32 	%r13576, [%rd74399];
	setp.ge.s32 	%p11436, %r13576, %r2159;
	@%p11436 bra 	$L__BB1_8153;
	add.s64 	%rd86729, %rd16417, 1;
	not.b64 	%rd74400, %rd86728;
	add.s64 	%rd86728, %rd86727, %rd74400;
$L__BB1_8153:
	setp.ne.s64 	%p11437, %rd86728, 0;
	mov.u64 	%rd86727, %rd86728;
	@%p11437 bra 	$L__BB1_8151;
	cvt.u32.u64 	%r2161, %rd86729;
	mov.b64 	%rd86733, 0;
	mov.u64 	%rd86731, %rd5;
$L__BB1_8155:
	shr.u64 	%rd86732, %rd86731, 1;
	add.s64 	%rd16425, %rd86733, %rd86732;
	shl.b64 	%rd74402, %rd16425, 2;
	add.s64 	%rd74403, %rd16261, %rd74402;
	ld.u32 	%r13577, [%rd74403];
	setp.ge.s32 	%p11438, %r13577, %r2160;
	@%p11438 bra 	$L__BB1_8157;
	add.s64 	%rd86733, %rd16425, 1;
	not.b64 	%rd74404, %rd86732;
	add.s64 	%rd86732, %rd86731, %rd74404;
$L__BB1_8157:
	setp.ne.s64 	%p11439, %rd86732, 0;
	mov.u64 	%rd86731, %rd86732;
	@%p11439 bra 	$L__BB1_8155;
	cvt.u32.u64 	%r2162, %rd86733;
	mov.b64 	%rd86737, 0;
	mov.u64 	%rd86735, %rd5;
$L__BB1_8159:
	shr.u64 	%rd86736, %rd86735, 1;
	add.s64 	%rd16433, %rd86737, %rd86736;
	shl.b64 	%rd74406, %rd16433, 2;
	add.s64 	%rd74407, %rd16261, %rd74406;
	ld.u32 	%r13578, [%rd74407];
	setp.ge.s32 	%p11440, %r13578, %r2161;
	@%p11440 bra 	$L__BB1_8161;
	add.s64 	%rd86737, %rd16433, 1;
	not.b64 	%rd74408, %rd86736;
	add.s64 	%rd86736, %rd86735, %rd74408;
$L__BB1_8161:
	setp.ne.s64 	%p11441, %rd86736, 0;
	mov.u64 	%rd86735, %rd86736;
	@%p11441 bra 	$L__BB1_8159;
	cvt.u32.u64 	%r13579, %rd86737;
	setp.lt.s32 	%p11442, %r2162, %r13579;
	selp.b32 	%r2163, %r1974, %r1996, %p11442;
	selp.b32 	%r2164, %r1996, %r1974, %p11442;
	mov.b64 	%rd86741, 0;
	mov.u64 	%rd86739, %rd5;
$L__BB1_8163:
	shr.u64 	%rd86740, %rd86739, 1;
	add.s64 	%rd16441, %rd86741, %rd86740;
	shl.b64 	%rd74410, %rd16441, 2;
	add.s64 	%rd74411, %rd16108, %rd74410;
	ld.u32 	%r13580, [%rd74411];
	setp.ge.s32 	%p11443, %r13580, %r2017;
	@%p11443 bra 	$L__BB1_8165;
	add.s64 	%rd86741, %rd16441, 1;
	not.b64 	%rd74412, %rd86740;
	add.s64 	%rd86740, %rd86739, %rd74412;
$L__BB1_8165:
	setp.ne.s64 	%p11444, %rd86740, 0;
	mov.u64 	%rd86739, %rd86740;
	@%p11444 bra 	$L__BB1_8163;
	cvt.u32.u64 	%r2165, %rd86741;
	mov.b64 	%rd86745, 0;
	mov.u64 	%rd86743, %rd5;
$L__BB1_8167:
	shr.u64 	%rd86744, %rd86743, 1;
	add.s64 	%rd16449, %rd86745, %rd86744;
	shl.b64 	%rd74414, %rd16449, 2;
	add.s64 	%rd74415, %rd16108, %rd74414;
	ld.u32 	%r13581, [%rd74415];
	setp.ge.s32 	%p11445, %r13581, %r1995;
	@%p11445 bra 	$L__BB1_8169;
	add.s64 	%rd86745, %rd16449, 1;
	not.b64 	%rd74416, %rd86744;
	add.s64 	%rd86744, %rd86743, %rd74416;
$L__BB1_8169:
	setp.ne.s64 	%p11446, %rd86744, 0;
	mov.u64 	%rd86743, %rd86744;
	@%p11446 bra 	$L__BB1_8167;
	cvt.u32.u64 	%r2166, %rd86745;
	mov.b64 	%rd86749, 0;
	mov.u64 	%rd86747, %rd5;
$L__BB1_8171:
	shr.u64 	%rd86748, %rd86747, 1;
	add.s64 	%rd16457, %rd86749, %rd86748;
	shl.b64 	%rd74418, %rd16457, 2;
	add.s64 	%rd74419, %rd16125, %rd74418;
	ld.u32 	%r13582, [%rd74419];
	setp.ge.s32 	%p11447, %r13582, %r2165;
	@%p11447 bra 	$L__BB1_8173;
	add.s64 	%rd86749, %rd16457, 1;
	not.b64 	%rd74420, %rd86748;
	add.s64 	%rd86748, %rd86747, %rd74420;
$L__BB1_8173:
	setp.ne.s64 	%p11448, %rd86748, 0;
	mov.u64 	%rd86747, %rd86748;
	@%p11448 bra 	$L__BB1_8171;
	cvt.u32.u64 	%r2167, %rd86749;
	mov.b64 	%rd86753, 0;
	mov.u64 	%rd86751, %rd5;
$L__BB1_8175:
	shr.u64 	%rd86752, %rd86751, 1;
	add.s64 	%rd16465, %rd86753, %rd86752;
	shl.b64 	%rd74422, %rd16465, 2;
	add.s64 	%rd74423, %rd16125, %rd74422;
	ld.u32 	%r13583, [%rd74423];
	setp.ge.s32 	%p11449, %r13583, %r2166;
	@%p11449 bra 	$L__BB1_8177;
	add.s64 	%rd86753, %rd16465, 1;
	not.b64 	%rd74424, %rd86752;
	add.s64 	%rd86752, %rd86751, %rd74424;
$L__BB1_8177:
	setp.ne.s64 	%p11450, %rd86752, 0;
	mov.u64 	%rd86751, %rd86752;
	@%p11450 bra 	$L__BB1_8175;
	cvt.u32.u64 	%r2168, %rd86753;
	mov.b64 	%rd86757, 0;
	mov.u64 	%rd86755, %rd5;
$L__BB1_8179:
	shr.u64 	%rd86756, %rd86755, 1;
	add.s64 	%rd16473, %rd86757, %rd86756;
	shl.b64 	%rd74426, %rd16473, 2;
	add.s64 	%rd74427, %rd16142, %rd74426;
	ld.u32 	%r13584, [%rd74427];
	setp.ge.s32 	%p11451, %r13584, %r2167;
	@%p11451 bra 	$L__BB1_8181;
	add.s64 	%rd86757, %rd16473, 1;
	not.b64 	%rd74428, %rd86756;
	add.s64 	%rd86756, %rd86755, %rd74428;
$L__BB1_8181:
	setp.ne.s64 	%p11452, %rd86756, 0;
	mov.u64 	%rd86755, %rd86756;
	@%p11452 bra 	$L__BB1_8179;
	cvt.u32.u64 	%r2169, %rd86757;
	mov.b64 	%rd86761, 0;
	mov.u64 	%rd86759, %rd5;
$L__BB1_8183:
	shr.u64 	%rd86760, %rd86759, 1;
	add.s64 	%rd16481, %rd86761, %rd86760;
	shl.b64 	%rd74430, %rd16481, 2;
	add.s64 	%rd74431, %rd16142, %rd74430;
	ld.u32 	%r13585, [%rd74431];
	setp.ge.s32 	%p11453, %r13585, %r2168;
	@%p11453 bra 	$L__BB1_8185;
	add.s64 	%rd86761, %rd16481, 1;
	not.b64 	%rd74432, %rd86760;
	add.s64 	%rd86760, %rd86759, %rd74432;
$L__BB1_8185:
	setp.ne.s64 	%p11454, %rd86760, 0;
	mov.u64 	%rd86759, %rd86760;
	@%p11454 bra 	$L__BB1_8183;
	cvt.u32.u64 	%r2170, %rd86761;
	mov.b64 	%rd86765, 0;
	mov.u64 	%rd86763, %rd5;
$L__BB1_8187:
	shr.u64 	%rd86764, %rd86763, 1;
	add.s64 	%rd16489, %rd86765, %rd86764;
	shl.b64 	%rd74434, %rd16489, 2;
	add.s64 	%rd74435, %rd16159, %rd74434;
	ld.u32 	%r13586, [%rd74435];
	setp.ge.s32 	%p11455, %r13586, %r2169;
	@%p11455 bra 	$L__BB1_8189;
	add.s64 	%rd86765, %rd16489, 1;
	not.b64 	%rd74436, %rd86764;
	add.s64 	%rd86764, %rd86763, %rd74436;
$L__BB1_8189:
	setp.ne.s64 	%p11456, %rd86764, 0;
	mov.u64 	%rd86763, %rd86764;
	@%p11456 bra 	$L__BB1_8187;
	cvt.u32.u64 	%r2171, %rd86765;
	mov.b64 	%rd86769, 0;
	mov.u64 	%rd86767, %rd5;
$L__BB1_8191:
	shr.u64 	%rd86768, %rd86767, 1;
	add.s64 	%rd16497, %rd86769, %rd86768;
	shl.b64 	%rd74438, %rd16497, 2;
	add.s64 	%rd74439, %rd16159, %rd74438;
	ld.u32 	%r13587, [%rd74439];
	setp.ge.s32 	%p11457, %r13587, %r2170;
	@%p11457 bra 	$L__BB1_8193;
	add.s64 	%rd86769, %rd16497, 1;
	not.b64 	%rd74440, %rd86768;
	add.s64 	%rd86768, %rd86767, %rd74440;
$L__BB1_8193:
	setp.ne.s64 	%p11458, %rd86768, 0;
	mov.u64 	%rd86767, %rd86768;
	@%p11458 bra 	$L__BB1_8191;
	cvt.u32.u64 	%r2172, %rd86769;
	mov.b64 	%rd86773, 0;
	mov.u64 	%rd86771, %rd5;
$L__BB1_8195:
	shr.u64 	%rd86772, %rd86771, 1;
	add.s64 	%rd16505, %rd86773, %rd86772;
	shl.b64 	%rd74442, %rd16505, 2;
	add.s64 	%rd74443, %rd16176, %rd74442;
	ld.u32 	%r13588, [%rd74443];
	setp.ge.s32 	%p11459, %r13588, %r2171;
	@%p11459 bra 	$L__BB1_8197;
	add.s64 	%rd86773, %rd16505, 1;
	not.b64 	%rd74444, %rd86772;
	add.s64 	%rd86772, %rd86771, %rd74444;
$L__BB1_8197:
	setp.ne.s64 	%p11460, %rd86772, 0;
	mov.u64 	%rd86771, %rd86772;
	@%p11460 bra 	$L__BB1_8195;
	cvt.u32.u64 	%r2173, %rd86773;
	mov.b64 	%rd86777, 0;
	mov.u64 	%rd86775, %rd5;
$L__BB1_8199:
	shr.u64 	%rd86776, %rd86775, 1;
	add.s64 	%rd16513, %rd86777, %rd86776;
	shl.b64 	%rd74446, %rd16513, 2;
	add.s64 	%rd74447, %rd16176, %rd74446;
	ld.u32 	%r13589, [%rd74447];
	setp.ge.s32 	%p11461, %r13589, %r2172;
	@%p11461 bra 	$L__BB1_8201;
	add.s64 	%rd86777, %rd16513, 1;
	not.b64 	%rd74448, %rd86776;
	add.s64 	%rd86776, %rd86775, %rd74448;
$L__BB1_8201:
	setp.ne.s64 	%p11462, %rd86776, 0;
	mov.u64 	%rd86775, %rd86776;
	@%p11462 bra 	$L__BB1_8199;
	cvt.u32.u64 	%r2174, %rd86777;
	mov.b64 	%rd86781, 0;
	mov.u64 	%rd86779, %rd5;
$L__BB1_8203:
	shr.u64 	%rd86780, %rd86779, 1;
	add.s64 	%rd16521, %rd86781, %rd86780;
	shl.b64 	%rd74450, %rd16521, 2;
	add.s64 	%rd74451, %rd16193, %rd74450;
	ld.u32 	%r13590, [%rd74451];
	setp.ge.s32 	%p11463, %r13590, %r2173;
	@%p11463 bra 	$L__BB1_8205;
	add.s64 	%rd86781, %rd16521, 1;
	not.b64 	%rd74452, %rd86780;
	add.s64 	%rd86780, %rd86779, %rd74452;
$L__BB1_8205:
	setp.ne.s64 	%p11464, %rd86780, 0;
	mov.u64 	%rd86779, %rd86780;
	@%p11464 bra 	$L__BB1_8203;
	cvt.u32.u64 	%r2175, %rd86781;
	mov.b64 	%rd86785, 0;
	mov.u64 	%rd86783, %rd5;
$L__BB1_8207:
	shr.u64 	%rd86784, %rd86783, 1;
	add.s64 	%rd16529, %rd86785, %rd86784;
	shl.b64 	%rd74454, %rd16529, 2;
	add.s64 	%rd74455, %rd16193, %rd74454;
	ld.u32 	%r13591, [%rd74455];
	setp.ge.s32 	%p11465, %r13591, %r2174;
	@%p11465 bra 	$L__BB1_8209;
	add.s64 	%rd86785, %rd16529, 1;
	not.b64 	%rd74456, %rd86784;
	add.s64 	%rd86784, %rd86783, %rd74456;
$L__BB1_8209:
	setp.ne.s64 	%p11466, %rd86784, 0;
	mov.u64 	%rd86783, %rd86784;
	@%p11466 bra 	$L__BB1_8207;
	cvt.u32.u64 	%r2176, %rd86785;
	mov.b64 	%rd86789, 0;
	mov.u64 	%rd86787, %rd5;
$L__BB1_8211:
	shr.u64 	%rd86788, %rd86787, 1;
	add.s64 	%rd16537, %rd86789, %rd86788;
	shl.b64 	%rd74458, %rd16537, 2;
	add.s64 	%rd74459, %rd16210, %rd74458;
	ld.u32 	%r13592, [%rd74459];
	setp.ge.s32 	%p11467, %r13592, %r2175;
	@%p11467 bra 	$L__BB1_8213;
	add.s64 	%rd86789, %rd16537, 1;
	not.b64 	%rd74460, %rd86788;
	add.s64 	%rd86788, %rd86787, %rd74460;
$L__BB1_8213:
	setp.ne.s64 	%p11468, %rd86788, 0;
	mov.u64 	%rd86787, %rd86788;
	@%p11468 bra 	$L__BB1_8211;
	cvt.u32.u64 	%r2177, %rd86789;
	mov.b64 	%rd86793, 0;
	mov.u64 	%rd86791, %rd5;
$L__BB1_8215:
	shr.u64 	%rd86792, %rd86791, 1;
	add.s64 	%rd16545, %rd86793, %rd86792;
	shl.b64 	%rd74462, %rd16545, 2;
	add.s64 	%rd74463, %rd16210, %rd74462;
	ld.u32 	%r13593, [%rd74463];
	setp.ge.s32 	%p11469, %r13593, %r2176;
	@%p11469 bra 	$L__BB1_8217;
	add.s64 	%rd86793, %rd16545, 1;
	not.b64 	%rd74464, %rd86792;
	add.s64 	%rd86792, %rd86791, %rd74464;
$L__BB1_8217:
	setp.ne.s64 	%p11470, %rd86792, 0;
	mov.u64 	%rd86791, %rd86792;
	@%p11470 bra 	$L__BB1_8215;
	cvt.u32.u64 	%r2178, %rd86793;
	mov.b64 	%rd86797, 0;
	mov.u64 	%rd86795, %rd5;
$L__BB1_8219:
	shr.u64 	%rd86796, %rd86795, 1;
	add.s64 	%rd16553, %rd86797, %rd86796;
	shl.b64 	%rd74466, %rd16553, 2;
	add.s64 	%rd74467, %rd16227, %rd74466;
	ld.u32 	%r13594, [%rd74467];
	setp.ge.s32 	%p11471, %r13594, %r2177;
	@%p11471 bra 	$L__BB1_8221;
	add.s64 	%rd86797, %rd16553, 1;
	not.b64 	%rd74468, %rd86796;
	add.s64 	%rd86796, %rd86795, %rd74468;
$L__BB1_8221:
	setp.ne.s64 	%p11472, %rd86796, 0;
	mov.u64 	%rd86795, %rd86796;
	@%p11472 bra 	$L__BB1_8219;
	cvt.u32.u64 	%r2179, %rd86797;
	mov.b64 	%rd86801, 0;
	mov.u64 	%rd86799, %rd5;
$L__BB1_8223:
	shr.u64 	%rd86800, %rd86799, 1;
	add.s64 	%rd16561, %rd86801, %rd86800;
	shl.b64 	%rd74470, %rd16561, 2;
	add.s64 	%rd74471, %rd16227, %rd74470;
	ld.u32 	%r13595, [%rd74471];
	setp.ge.s32 	%p11473, %r13595, %r2178;
	@%p11473 bra 	$L__BB1_8225;
	add.s64 	%rd86801, %rd16561, 1;
	not.b64 	%rd74472, %rd86800;
	add.s64 	%rd86800, %rd86799, %rd74472;
$L__BB1_8225:
	setp.ne.s64 	%p11474, %rd86800, 0;
	mov.u64 	%rd86799, %rd86800;
	@%p11474 bra 	$L__BB1_8223;
	cvt.u32.u64 	%r2180, %rd86801;
	mov.b64 	%rd86805, 0;
	mov.u64 	%rd86803, %rd5;
$L__BB1_8227:
	shr.u64 	%rd86804, %rd86803, 1;
	add.s64 	%rd16569, %rd86805, %rd86804;
	shl.b64 	%rd74474, %rd16569, 2;
	add.s64 	%rd74475, %rd16244, %rd74474;
	ld.u32 	%r13596, [%rd74475];
	setp.ge.s32 	%p11475, %r13596, %r2179;
	@%p11475 bra 	$L__BB1_8229;
	add.s64 	%rd86805, %rd16569, 1;
	not.b64 	%rd74476, %rd86804;
	add.s64 	%rd86804, %rd86803, %rd74476;
$L__BB1_8229:
	setp.ne.s64 	%p11476, %rd86804, 0;
	mov.u64 	%rd86803, %rd86804;
	@%p11476 bra 	$L__BB1_8227;
	cvt.u32.u64 	%r2181, %rd86805;
	mov.b64 	%rd86809, 0;
	mov.u64 	%rd86807, %rd5;
$L__BB1_8231:
	shr.u64 	%rd86808, %rd86807, 1;
	add.s64 	%rd16577, %rd86809, %rd86808;
	shl.b64 	%rd74478, %rd16577, 2;
	add.s64 	%rd74479, %rd16244, %rd74478;
	ld.u32 	%r13597, [%rd74479];
	setp.ge.s32 	%p11477, %r13597, %r2180;
	@%p11477 bra 	$L__BB1_8233;
	add.s64 	%rd86809, %rd16577, 1;
	not.b64 	%rd74480, %rd86808;
	add.s64 	%rd86808, %rd86807, %rd74480;
$L__BB1_8233:
	setp.ne.s64 	%p11478, %rd86808, 0;
	mov.u64 	%rd86807, %rd86808;
	@%p11478 bra 	$L__BB1_8231;
	cvt.u32.u64 	%r2182, %rd86809;
	mov.b64 	%rd86813, 0;
	mov.u64 	%rd86811, %rd5;
$L__BB1_8235:
	shr.u64 	%rd86812, %rd86811, 1;
	add.s64 	%rd16585, %rd86813, %rd86812;
	shl.b64 	%rd74482, %rd16585, 2;
	add.s64 	%rd74483, %rd16261, %rd74482;
	ld.u32 	%r13598, [%rd74483];
	setp.ge.s32 	%p11479, %r13598, %r2181;
	@%p11479 bra 	$L__BB1_8237;
	add.s64 	%rd86813, %rd16585, 1;
	not.b64 	%rd74484, %rd86812;
	add.s64 	%rd86812, %rd86811, %rd74484;
$L__BB1_8237:
	setp.ne.s64 	%p11480, %rd86812, 0;
	mov.u64 	%rd86811, %rd86812;
	@%p11480 bra 	$L__BB1_8235;
	cvt.u32.u64 	%r2183, %rd86813;
	mov.b64 	%rd86817, 0;
	mov.u64 	%rd86815, %rd5;
$L__BB1_8239:
	shr.u64 	%rd86816, %rd86815, 1;
	add.s64 	%rd16593, %rd86817, %rd86816;
	shl.b64 	%rd74486, %rd16593, 2;
	add.s64 	%rd74487, %rd16261, %rd74486;
	ld.u32 	%r13599, [%rd74487];
	setp.ge.s32 	%p11481, %r13599, %r2182;
	@%p11481 bra 	$L__BB1_8241;
	add.s64 	%rd86817, %rd16593, 1;
	not.b64 	%rd74488, %rd86816;
	add.s64 	%rd86816, %rd86815, %rd74488;
$L__BB1_8241:
	setp.ne.s64 	%p11482, %rd86816, 0;
	mov.u64 	%rd86815, %rd86816;
	@%p11482 bra 	$L__BB1_8239;
	cvt.u32.u64 	%r13600, %rd86817;
	setp.lt.s32 	%p11483, %r2183, %r13600;
	selp.b32 	%r2184, %r1995, %r2017, %p11483;
	selp.b32 	%r2185, %r2017, %r1995, %p11483;
	mov.b64 	%rd86821, 0;
	mov.u64 	%rd86819, %rd5;
$L__BB1_8243:
	shr.u64 	%rd86820, %rd86819, 1;
	add.s64 	%rd16601, %rd86821, %rd86820;
	shl.b64 	%rd74490, %rd16601, 2;
	add.s64 	%rd74491, %rd16108, %rd74490;
	ld.u32 	%r13601, [%rd74491];
	setp.ge.s32 	%p11484, %r13601, %r2038;
	@%p11484 bra 	$L__BB1_8245;
	add.s64 	%rd86821, %rd16601, 1;
	not.b64 	%rd74492, %rd86820;
	add.s64 	%rd86820, %rd86819, %rd74492;
$L__BB1_8245:
	setp.ne.s64 	%p11485, %rd86820, 0;
	mov.u64 	%rd86819, %rd86820;
	@%p11485 bra 	$L__BB1_8243;
	cvt.u32.u64 	%r2186, %rd86821;
	mov.b64 	%rd86825, 0;
	mov.u64 	%rd86823, %rd5;
$L__BB1_8247:
	shr.u64 	%rd86824, %rd86823, 1;
	add.s64 	%rd16609, %rd86825, %rd86824;
	shl.b64 	%rd74494, %rd16609, 2;
	add.s64 	%rd74495, %rd16108, %rd74494;
	ld.u32 	%r13602, [%rd74495];
	setp.ge.s32 	%p11486, %r13602, %r2016;
	@%p11486 bra 	$L__BB1_8249;
	add.s64 	%rd86825, %rd16609, 1;
	not.b64 	%rd74496, %rd86824;
	add.s64 	%rd86824, %rd86823, %rd74496;
$L__BB1_8249:
	setp.ne.s64 	%p11487, %rd86824, 0;
	mov.u64 	%rd86823, %rd86824;
	@%p11487 bra 	$L__BB1_8247;
	cvt.u32.u64 	%r2187, %rd86825;
	mov.b64 	%rd86829, 0;
	mov.u64 	%rd86827, %rd5;
$L__BB1_8251:
	shr.u64 	%rd86828, %rd86827, 1;
	add.s64 	%rd16617, %rd86829, %rd86828;
	shl.b64 	%rd74498, %rd16617, 2;
	add.s64 	%rd74499, %rd16125, %rd74498;
	ld.u32 	%r13603, [%rd74499];
	setp.ge.s32 	%p11488, %r13603, %r2186;
	@%p11488 bra 	$L__BB1_8253;
	add.s64 	%rd86829, %rd16617, 1;
	not.b64 	%rd74500, %rd86828;
	add.s64 	%rd86828, %rd86827, %rd74500;
$L__BB1_8253:
	setp.ne.s64 	%p11489, %rd86828, 0;
	mov.u64 	%rd86827, %rd86828;
	@%p11489 bra 	$L__BB1_8251;
	cvt.u32.u64 	%r2188, %rd86829;
	mov.b64 	%rd86833, 0;
	mov.u64 	%rd86831, %rd5;
$L__BB1_8255:
	shr.u64 	%rd86832, %rd86831, 1;
	add.s64 	%rd16625, %rd86833, %rd86832;
	shl.b64 	%rd74502, %rd16625, 2;
	add.s64 	%rd74503, %rd16125, %rd74502;
	ld.u32 	%r13604, [%rd74503];
	setp.ge.s32 	%p11490, %r13604, %r2187;
	@%p11490 bra 	$L__BB1_8257;
	add.s64 	%rd86833, %rd16625, 1;
	not.b64 	%rd74504, %rd86832;
	add.s64 	%rd86832, %rd86831, %rd74504;
$L__BB1_8257:
	setp.ne.s64 	%p11491, %rd86832, 0;
	mov.u64 	%rd86831, %rd86832;
	@%p11491 bra 	$L__BB1_8255;
	cvt.u32.u64 	%r2189, %rd86833;
	mov.b64 	%rd86837, 0;
	mov.u64 	%rd86835, %rd5;
$L__BB1_8259:
	shr.u64 	%rd86836, %rd86835, 1;
	add.s64 	%rd16633, %rd86837, %rd86836;
	shl.b64 	%rd74506, %rd16633, 2;
	add.s64 	%rd74507, %rd16142, %rd74506;
	ld.u32 	%r13605, [%rd74507];
	setp.ge.s32 	%p11492, %r13605, %r2188;
	@%p11492 bra 	$L__BB1_8261;
	add.s64 	%rd86837, %rd16633, 1;
	not.b64 	%rd74508, %rd86836;
	add.s64 	%rd86836, %rd86835, %rd74508;
$L__BB1_8261:
	setp.ne.s64 	%p11493, %rd86836, 0;
	mov.u64 	%rd86835, %rd86836;
	@%p11493 bra 	$L__BB1_8259;
	cvt.u32.u64 	%r2190, %rd86837;
	mov.b64 	%rd86841, 0;
	mov.u64 	%rd86839, %rd5;
$L__BB1_8263:
	shr.u64 	%rd86840, %rd86839, 1;
	add.s64 	%rd16641, %rd86841, %rd86840;
	shl.b64 	%rd74510, %rd16641, 2;
	add.s64 	%rd74511, %rd16142, %rd74510;
	ld.u32 	%r13606, [%rd74511];
	setp.ge.s32 	%p11494, %r13606, %r2189;
	@%p11494 bra 	$L__BB1_8265;
	add.s64 	%rd86841, %rd16641, 1;
	not.b64 	%rd74512, %rd86840;
	add.s64 	%rd86840, %rd86839, %rd74512;
$L__BB1_8265:
	setp.ne.s64 	%p11495, %rd86840, 0;
	mov.u64 	%rd86839, %rd86840;
	@%p11495 bra 	$L__BB1_8263;
	cvt.u32.u64 	%r2191, %rd86841;
	mov.b64 	%rd86845, 0;
	mov.u64 	%rd86843, %rd5;
$L__BB1_8267:
	shr.u64 	%rd86844, %rd86843, 1;
	add.s64 	%rd16649, %rd86845, %rd86844;
	shl.b64 	%rd74514, %rd16649, 2;
	add.s64 	%rd74515, %rd16159, %rd74514;
	ld.u32 	%r13607, [%rd74515];
	setp.ge.s32 	%p11496, %r13607, %r2190;
	@%p11496 bra 	$L__BB1_8269;
	add.s64 	%rd86845, %rd16649, 1;
	not.b64 	%rd74516, %rd86844;
	add.s64 	%rd86844, %rd86843, %rd74516;
$L__BB1_8269:
	setp.ne.s64 	%p11497, %rd86844, 0;
	mov.u64 	%rd86843, %rd86844;
	@%p11497 bra 	$L__BB1_8267;
	cvt.u32.u64 	%r2192, %rd86845;
	mov.b64 	%rd86849, 0;
	mov.u64 	%rd86847, %rd5;
$L__BB1_8271:
	shr.u64 	%rd86848, %rd86847, 1;
	add.s64 	%rd16657, %rd86849, %rd86848;
	shl.b64 	%rd74518, %rd16657, 2;
	add.s64 	%rd74519, %rd16159, %rd74518;
	ld.u32 	%r13608, [%rd74519];
	setp.ge.s32 	%p11498, %r13608, %r2191;
	@%p11498 bra 	$L__BB1_8273;
	add.s64 	%rd86849, %rd16657, 1;
	not.b64 	%rd74520, %rd86848;
	add.s64 	%rd86848, %rd86847, %rd74520;
$L__BB1_8273:
	setp.ne.s64 	%p11499, %rd86848, 0;
	mov.u64 	%rd86847, %rd86848;
	@%p11499 bra 	$L__BB1_8271;
	cvt.u32.u64 	%r2193, %rd86849;
	mov.b64 	%rd86853, 0;
	mov.u64 	%rd86851, %rd5;
$L__BB1_8275:
	shr.u64 	%rd86852, %rd86851, 1;
	add.s64 	%rd16665, %rd86853, %rd86852;
	shl.b64 	%rd74522, %rd16665, 2;
	add.s64 	%rd74523, %rd16176, %rd74522;
	ld.u32 	%r13609, [%rd74523];
	setp.ge.s32 	%p11500, %r13609, %r2192;
	@%p11500 bra 	$L__BB1_8277;
	add.s64 	%rd86853, %rd16665, 1;
	not.b64 	%rd74524, %rd86852;
	add.s64 	%rd86852, %rd86851, %rd74524;
$L__BB1_8277:
	setp.ne.s64 	%p11501, %rd86852, 0;
	mov.u64 	%rd86851, %rd86852;
	@%p11501 bra 	$L__BB1_8275;
	cvt.u32.u64 	%r2194, %rd86853;
	mov.b64 	%rd86857, 0;
	mov.u64 	%rd86855, %rd5;
$L__BB1_8279:
	shr.u64 	%rd86856, %rd86855, 1;
	add.s64 	%rd16673, %rd86857, %rd86856;
	shl.b64 	%rd74526, %rd16673, 2;
	add.s64 	%rd74527, %rd16176, %rd74526;
	ld.u32 	%r13610, [%rd74527];
	setp.ge.s32 	%p11502, %r13610, %r2193;
	@%p11502 bra 	$L__BB1_8281;
	add.s64 	%rd86857, %rd16673, 1;
	not.b64 	%rd74528, %rd86856;
	add.s64 	%rd86856, %rd86855, %rd74528;
$L__BB1_8281:
	setp.ne.s64 	%p11503, %rd86856, 0;
	mov.u64 	%rd86855, %rd86856;
	@%p11503 bra 	$L__BB1_8279;
	cvt.u32.u64 	%r2195, %rd86857;
	mov.b64 	%rd86861, 0;
	mov.u64 	%rd86859, %rd5;
$L__BB1_8283:
	shr.u64 	%rd86860, %rd86859, 1;
	add.s64 	%rd16681, %rd86861, %rd86860;
	shl.b64 	%rd74530, %rd16681, 2;
	add.s64 	%rd74531, %rd16193, %rd74530;
	ld.u32 	%r13611, [%rd74531];
	setp.ge.s32 	%p11504, %r13611, %r2194;
	@%p11504 bra 	$L__BB1_8285;
	add.s64 	%rd86861, %rd16681, 1;
	not.b64 	%rd74532, %rd86860;
	add.s64 	%rd86860, %rd86859, %rd74532;
$L__BB1_8285:
	setp.ne.s64 	%p11505, %rd86860, 0;
	mov.u64 	%rd86859, %rd86860;
	@%p11505 bra 	$L__BB1_8283;
	cvt.u32.u64 	%r2196, %rd86861;
	mov.b64 	%rd86865, 0;
	mov.u64 	%rd86863, %rd5;
$L__BB1_8287:
	shr.u64 	%rd86864, %rd86863, 1;
	add.s64 	%rd16689, %rd86865, %rd86864;
	shl.b64 	%rd74534, %rd16689, 2;
	add.s64 	%rd74535, %rd16193, %rd74534;
	ld.u32 	%r13612, [%rd74535];
	setp.ge.s32 	%p11506, %r13612, %r2195;
	@%p11506 bra 	$L__BB1_8289;
	add.s64 	%rd86865, %rd16689, 1;
	not.b64 	%rd74536, %rd86864;
	add.s64 	%rd86864, %rd86863, %rd74536;
$L__BB1_8289:
	setp.ne.s64 	%p11507, %rd86864, 0;
	mov.u64 	%rd86863, %rd86864;
	@%p11507 bra 	$L__BB1_8287;
	cvt.u32.u64 	%r2197, %rd86865;
	mov.b64 	%rd86869, 0;
	mov.u64 	%rd86867, %rd5;
$L__BB1_8291:
	shr.u64 	%rd86868, %rd86867, 1;
	add.s64 	%rd16697, %rd86869, %rd86868;
	shl.b64 	%rd74538, %rd16697, 2;
	add.s64 	%rd74539, %rd16210, %rd74538;
	ld.u32 	%r13613, [%rd74539];
	setp.ge.s32 	%p11508, %r13613, %r2196;
	@%p11508 bra 	$L__BB1_8293;
	add.s64 	%rd86869, %rd16697, 1;
	not.b64 	%rd74540, %rd86868;
	add.s64 	%rd86868, %rd86867, %rd74540;
$L__BB1_8293:
	setp.ne.s64 	%p11509, %rd86868, 0;
	mov.u64 	%rd86867, %rd86868;
	@%p11509 bra 	$L__BB1_8291;
	cvt.u32.u64 	%r2198, %rd86869;
	mov.b64 	%rd86873, 0;
	mov.u64 	%rd86871, %rd5;
$L__BB1_8295:
	shr.u64 	%rd86872, %rd86871, 1;
	add.s64 	%rd16705, %rd86873, %rd86872;
	shl.b64 	%rd74542, %rd16705, 2;
	add.s64 	%rd74543, %rd16210, %rd74542;
	ld.u32 	%r13614, [%rd74543];
	setp.ge.s32 	%p11510, %r13614, %r2197;
	@%p11510 bra 	$L__BB1_8297;
	add.s64 	%rd86873, %rd16705, 1;
	not.b64 	%rd74544, %rd86872;
	add.s64 	%rd86872, %rd86871, %rd74544;
$L__BB1_8297:
	setp.ne.s64 	%p11511, %rd86872, 0;
	mov.u64 	%rd86871, %rd86872;
	@%p11511 bra 	$L__BB1_8295;
	cvt.u32.u64 	%r2199, %rd86873;
	mov.b64 	%rd86877, 0;
	mov.u64 	%rd86875, %rd5;
$L__BB1_8299:
	shr.u64 	%rd86876, %rd86875, 1;
	add.s64 	%rd16713, %rd86877, %rd86876;
	shl.b64 	%rd74546, %rd16713, 2;
	add.s64 	%rd74547, %rd16227, %rd74546;
	ld.u32 	%r13615, [%rd74547];
	setp.ge.s32 	%p11512, %r13615, %r2198;
	@%p11512 bra 	$L__BB1_8301;
	add.s64 	%rd86877, %rd16713, 1;
	not.b64 	%rd74548, %rd86876;
	add.s64 	%rd86876, %rd86875, %rd74548;
$L__BB1_8301:
	setp.ne.s64 	%p11513, %rd86876, 0;
	mov.u64 	%rd86875, %rd86876;
	@%p11513 bra 	$L__BB1_8299;
	cvt.u32.u64 	%r2200, %rd86877;
	mov.b64 	%rd86881, 0;
	mov.u64 	%rd86879, %rd5;
$L__BB1_8303:
	shr.u64 	%rd86880, %rd86879, 1;
	add.s64 	%rd16721, %rd86881, %rd86880;
	shl.b64 	%rd74550, %rd16721, 2;
	add.s64 	%rd74551, %rd16227, %rd74550;
	ld.u32 	%r13616, [%rd74551];
	setp.ge.s32 	%p11514, %r13616, %r2199;
	@%p11514 bra 	$L__BB1_8305;
	add.s64 	%rd86881, %rd16721, 1;
	not.b64 	%rd74552, %rd86880;
	add.s64 	%rd86880, %rd86879, %rd74552;
$L__BB1_8305:
	setp.ne.s64 	%p11515, %rd86880, 0;
	mov.u64 	%rd86879, %rd86880;
	@%p11515 bra 	$L__BB1_8303;
	cvt.u32.u64 	%r2201, %rd86881;
	mov.b64 	%rd86885, 0;
	mov.u64 	%rd86883, %rd5;
$L__BB1_8307:
	shr.u64 	%rd86884, %rd86883, 1;
	add.s64 	%rd16729, %rd86885, %rd86884;
	shl.b64 	%rd74554, %rd16729, 2;
	add.s64 	%rd74555, %rd16244, %rd74554;
	ld.u32 	%r13617, [%rd74555];
	setp.ge.s32 	%p11516, %r13617, %r2200;
	@%p11516 bra 	$L__BB1_8309;
	add.s64 	%rd86885, %rd16729, 1;
	not.b64 	%rd74556, %rd86884;
	add.s64 	%rd86884, %rd86883, %rd74556;
$L__BB1_8309:
	setp.ne.s64 	%p11517, %rd86884, 0;
	mov.u64 	%rd86883, %rd86884;
	@%p11517 bra 	$L__BB1_8307;
	cvt.u32.u64 	%r2202, %rd86885;
	mov.b64 	%rd86889, 0;
	mov.u64 	%rd86887, %rd5;
$L__BB1_8311:
	shr.u64 	%rd86888, %rd86887, 1;
	add.s64 	%rd16737, %rd86889, %rd86888;
	shl.b64 	%rd74558, %rd16737, 2;
	add.s64 	%rd74559, %rd16244, %rd74558;
	ld.u32 	%r13618, [%rd74559];
	setp.ge.s32 	%p11518, %r13618, %r2201;
	@%p11518 bra 	$L__BB1_8313;
	add.s64 	%rd86889, %rd16737, 1;
	not.b64 	%rd74560, %rd86888;
	add.s64 	%rd86888, %rd86887, %rd74560;
$L__BB1_8313:
	setp.ne.s64 	%p11519, %rd86888, 0;
	mov.u64 	%rd86887, %rd86888;
	@%p11519 bra 	$L__BB1_8311;
	cvt.u32.u64 	%r2203, %rd86889;
	mov.b64 	%rd86893, 0;
	mov.u64 	%rd86891, %rd5;
$L__BB1_8315:
	shr.u64 	%rd86892, %rd86891, 1;
	add.s64 	%rd16745, %rd86893, %rd86892;
	shl.b64 	%rd74562, %rd16745, 2;
	add.s64 	%rd74563, %rd16261, %rd74562;
	ld.u32 	%r13619, [%rd74563];
	setp.ge.s32 	%p11520, %r13619, %r2202;
	@%p11520 bra 	$L__BB1_8317;
	add.s64 	%rd86893, %rd16745, 1;
	not.b64 	%rd74564, %rd86892;
	add.s64 	%rd86892, %rd86891, %rd74564;
$L__BB1_8317:
	setp.ne.s64 	%p11521, %rd86892, 0;
	mov.u64 	%rd86891, %rd86892;
	@%p11521 bra 	$L__BB1_8315;
	cvt.u32.u64 	%r2204, %rd86893;
	mov.b64 	%rd86897, 0;
	mov.u64 	%rd86895, %rd5;
$L__BB1_8319:
	shr.u64 	%rd86896, %rd86895, 1;
	add.s64 	%rd16753, %rd86897, %rd86896;
	shl.b64 	%rd74566, %rd16753, 2;
	add.s64 	%rd74567, %rd16261, %rd74566;
	ld.u32 	%r13620, [%rd74567];
	setp.ge.s32 	%p11522, %r13620, %r2203;
	@%p11522 bra 	$L__BB1_8321;
	add.s64 	%rd86897, %rd16753, 1;
	not.b64 	%rd74568, %rd86896;
	add.s64 	%rd86896, %rd86895, %rd74568;
$L__BB1_8321:
	setp.ne.s64 	%p11523, %rd86896, 0;
	mov.u64 	%rd86895, %rd86896;
	@%p11523 bra 	$L__BB1_8319;
	cvt.u32.u64 	%r13621, %rd86897;
	setp.lt.s32 	%p11524, %r2204, %r13621;
	selp.b32 	%r2205, %r2016, %r2038, %p11524;
	selp.b32 	%r2206, %r2038, %r2016, %p11524;
	mov.b64 	%rd86901, 0;
	mov.u64 	%rd86899, %rd5;
$L__BB1_8323:
	shr.u64 	%rd86900, %rd86899, 1;
	add.s64 	%rd16761, %rd86901, %rd86900;
	shl.b64 	%rd74570, %rd16761, 2;
	add.s64 	%rd74571, %rd16108, %rd74570;
	ld.u32 	%r13622, [%rd74571];
	setp.ge.s32 	%p11525, %r13622, %r2080;
	@%p11525 bra 	$L__BB1_8325;
	add.s64 	%rd86901, %rd16761, 1;
	not.b64 	%rd74572, %rd86900;
	add.s64 	%rd86900, %rd86899, %rd74572;
$L__BB1_8325:
	setp.ne.s64 	%p11526, %rd86900, 0;
	mov.u64 	%rd86899, %rd86900;
	@%p11526 bra 	$L__BB1_8323;
	cvt.u32.u64 	%r2207, %rd86901;
	mov.b64 	%rd86905, 0;
	mov.u64 	%rd86903, %rd5;
$L__BB1_8327:
	shr.u64 	%rd86904, %rd86903, 1;
	add.s64 	%rd16769, %rd86905, %rd86904;
	shl.b64 	%rd74574, %rd16769, 2;
	add.s64 	%rd74575, %rd16108, %rd74574;
	ld.u32 	%r13623, [%rd74575];
	setp.ge.s32 	%p11527, %r13623, %r2058;
	@%p11527 bra 	$L__BB1_8329;
	add.s64 	%rd86905, %rd16769, 1;
	not.b64 	%rd74576, %rd86904;
	add.s64 	%rd86904, %rd86903, %rd74576;
$L__BB1_8329:
	setp.ne.s64 	%p11528, %rd86904, 0;
	mov.u64 	%rd86903, %rd86904;
	@%p11528 bra 	$L__BB1_8327;
	cvt.u32.u64 	%r2208, %rd86905;
	mov.b64 	%rd86909, 0;
	mov.u64 	%rd86907, %rd5;
$L__BB1_8331:
	shr.u64 	%rd86908, %rd86907, 1;
	add.s64 	%rd16777, %rd86909, %rd86908;
	shl.b64 	%rd74578, %rd16777, 2;
	add.s64 	%rd74579, %rd16125, %rd74578;
	ld.u32 	%r13624, [%rd74579];
	setp.ge.s32 	%p11529, %r13624, %r2207;
	@%p11529 bra 	$L__BB1_8333;
	add.s64 	%rd86909, %rd16777, 1;
	not.b64 	%rd74580, %rd86908;
	add.s64 	%rd86908, %rd86907, %rd74580;
$L__BB1_8333:
	setp.ne.s64 	%p11530, %rd86908, 0;
	mov.u64 	%rd86907, %rd86908;
	@%p11530 bra 	$L__BB1_8331;
	cvt.u32.u64 	%r2209, %rd86909;
	mov.b64 	%rd86913, 0;
	mov.u64 	%rd86911, %rd5;
$L__BB1_8335:
	shr.u64 	%rd86912, %rd86911, 1;
	add.s64 	%rd16785, %rd86913, %rd86912;
	shl.b64 	%rd74582, %rd16785, 2;
	add.s64 	%rd74583, %rd16125, %rd74582;
	ld.u32 	%r13625, [%rd74583];
	setp.ge.s32 	%p11531, %r13625, %r2208;
	@%p11531 bra 	$L__BB1_8337;
	add.s64 	%rd86913, %rd16785, 1;
	not.b64 	%rd74584, %rd86912;
	add.s64 	%rd86912, %rd86911, %rd74584;
$L__BB1_8337:
	setp.ne.s64 	%p11532, %rd86912, 0;
	mov.u64 	%rd86911, %rd86912;
	@%p11532 bra 	$L__BB1_8335;
	cvt.u32.u64 	%r2210, %rd86913;
	mov.b64 	%rd86917, 0;
	mov.u64 	%rd86915, %rd5;
$L__BB1_8339:
	shr.u64 	%rd86916, %rd86915, 1;
	add.s64 	%rd16793, %rd86917, %rd86916;
	shl.b64 	%rd74586, %rd16793, 2;
	add.s64 	%rd74587, %rd16142, %rd74586;
	ld.u32 	%r13626, [%rd74587];
	setp.ge.s32 	%p11533, %r13626, %r2209;
	@%p11533 bra 	$L__BB1_8341;
	add.s64 	%rd86917, %rd16793, 1;
	not.b64 	%rd74588, %rd86916;
	add.s64 	%rd86916, %rd86915, %rd74588;
$L__BB1_8341:
	setp.ne.s64 	%p11534, %rd86916, 0;
	mov.u64 	%rd86915, %rd86916;
	@%p11534 bra 	$L__BB1_8339;
	cvt.u32.u64 	%r2211, %rd86917;
	mov.b64 	%rd86921, 0;
	mov.u64 	%rd86919, %rd5;
$L__BB1_8343:
	shr.u64 	%rd86920, %rd86919, 1;
	add.s64 	%rd16801, %rd86921, %rd86920;
	shl.b64 	%rd74590, %rd16801, 2;
	add.s64 	%rd74591, %rd16142, %rd74590;
	ld.u32 	%r13627, [%rd74591];
	setp.ge.s32 	%p11535, %r13627, %r2210;
	@%p11535 bra 	$L__BB1_8345;
	add.s64 	%rd86921, %rd16801, 1;
	not.b64 	%rd74592, %rd86920;
	add.s64 	%rd86920, %rd86919, %rd74592;
$L__BB1_8345:
	setp.ne.s64 	%p11536, %rd86920, 0;
	mov.u64 	%rd86919, %rd86920;
	@%p11536 bra 	$L__BB1_8343;
	cvt.u32.u64 	%r2212, %rd86921;
	mov.b64 	%rd86925, 0;
	mov.u64 	%rd86923, %rd5;
$L__BB1_8347:
	shr.u64 	%rd86924, %rd86923, 1;
	add.s64 	%rd16809, %rd86925, %rd86924;
	shl.b64 	%rd74594, %rd16809, 2;
	add.s64 	%rd74595, %rd16159, %rd74594;
	ld.u32 	%r13628, [%rd74595];
	setp.ge.s32 	%p11537, %r13628, %r2211;
	@%p11537 bra 	$L__BB1_8349;
	add.s64 	%rd86925, %rd16809, 1;
	not.b64 	%rd74596, %rd86924;
	add.s64 	%rd86924, %rd86923, %rd74596;
$L__BB1_8349:
	setp.ne.s64 	%p11538, %rd86924, 0;
	mov.u64 	%rd86923, %rd86924;
	@%p11538 bra 	$L__BB1_8347;
	cvt.u32.u64 	%r2213, %rd86925;
	mov.b64 	%rd86929, 0;
	mov.u64 	%rd86927, %rd5;
$L__BB1_8351:
	shr.u64 	%rd86928, %rd86927, 1;
	add.s64 	%rd16817, %rd86929, %rd86928;
	shl.b64 	%rd74598, %rd16817, 2;
	add.s64 	%rd74599, %rd16159, %rd74598;
	ld.u32 	%r13629, [%rd74599];
	setp.ge.s32 	%p11539, %r13629, %r2212;
	@%p11539 bra 	$L__BB1_8353;
	add.s64 	%rd86929, %rd16817, 1;
	not.b64 	%rd74600, %rd86928;
	add.s64 	%rd86928, %rd86927, %rd74600;
$L__BB1_8353:
	setp.ne.s64 	%p11540, %rd86928, 0;
	mov.u64 	%rd86927, %rd86928;
	@%p11540 bra 	$L__BB1_8351;
	cvt.u32.u64 	%r2214, %rd86929;
	mov.b64 	%rd86933, 0;
	mov.u64 	%rd86931, %rd5;
$L__BB1_8355:
	shr.u64 	%rd86932, %rd86931, 1;
	add.s64 	%rd16825, %rd86933, %rd86932;
	shl.b64 	%rd74602, %rd16825, 2;
	add.s64 	%rd74603, %rd16176, %rd74602;
	ld.u32 	%r13630, [%rd74603];
	setp.ge.s32 	%p11541, %r13630, %r2213;
	@%p11541 bra 	$L__BB1_8357;
	add.s64 	%rd86933, %rd16825, 1;
	not.b64 	%rd74604, %rd86932;
	add.s64 	%rd86932, %rd86931, %rd74604;
$L__BB1_8357:
	setp.ne.s64 	%p11542, %rd86932, 0;
	mov.u64 	%rd86931, %rd86932;
	@%p11542 bra 	$L__BB1_8355;
	cvt.u32.u64 	%r2215, %rd86933;
	mov.b64 	%rd86937, 0;
	mov.u64 	%rd86935, %rd5;
$L__BB1_8359:
	shr.u64 	%rd86936, %rd86935, 1;
	add.s64 	%rd16833, %rd86937, %rd86936;
	shl.b64 	%rd74606, %rd16833, 2;
	add.s64 	%rd74607, %rd16176, %rd74606;
	ld.u32 	%r13631, [%rd74607];
	setp.ge.s32 	%p11543, %r13631, %r2214;
	@%p11543 bra 	$L__BB1_8361;
	add.s64 	%rd86937, %rd16833, 1;
	not.b64 	%rd74608, %rd86936;
	add.s64 	%rd86936, %rd86935, %rd74608;
$L__BB1_8361:
	setp.ne.s64 	%p11544, %rd86936, 0;
	mov.u64 	%rd86935, %rd86936;
	@%p11544 bra 	$L__BB1_8359;
	cvt.u32.u64 	%r2216, %rd86937;
	mov.b64 	%rd86941, 0;
	mov.u64 	%rd86939, %rd5;
$L__BB1_8363:
	shr.u64 	%rd86940, %rd86939, 1;
	add.s64 	%rd16841, %rd86941, %rd86940;
	shl.b64 	%rd74610, %rd16841, 2;
	add.s64 	%rd74611, %rd16193, %rd74610;
	ld.u32 	%r13632, [%rd74611];
	setp.ge.s32 	%p11545, %r13632, %r2215;
	@%p11545 bra 	$L__BB1_8365;
	add.s64 	%rd86941, %rd16841, 1;
	not.b64 	%rd74612, %rd86940;
	add.s64 	%rd86940, %rd86939, %rd74612;
$L__BB1_8365:
	setp.ne.s64 	%p11546, %rd86940, 0;
	mov.u64 	%rd86939, %rd86940;
	@%p11546 bra 	$L__BB1_8363;
	cvt.u32.u64 	%r2217, %rd86941;
	mov.b64 	%rd86945, 0;
	mov.u64 	%rd86943, %rd5;
$L__BB1_8367:
	shr.u64 	%rd86944, %rd86943, 1;
	add.s64 	%rd16849, %rd86945, %rd86944;
	shl.b64 	%rd74614, %rd16849, 2;
	add.s64 	%rd74615, %rd16193, %rd74614;
	ld.u32 	%r13633, [%rd74615];
	setp.ge.s32 	%p11547, %r13633, %r2216;
	@%p11547 bra 	$L__BB1_8369;
	add.s64 	%rd86945, %rd16849, 1;
	not.b64 	%rd74616, %rd86944;
	add.s64 	%rd86944, %rd86943, %rd74616;
$L__BB1_8369:
	setp.ne.s64 	%p11548, %rd86944, 0;
	mov.u64 	%rd86943, %rd86944;
	@%p11548 bra 	$L__BB1_8367;
	cvt.u32.u64 	%r2218, %rd86945;
	mov.b64 	%rd86949, 0;
	mov.u64 	%rd86947, %rd5;
$L__BB1_8371:
	shr.u64 	%rd86948, %rd86947, 1;
	add.s64 	%rd16857, %rd86949, %rd86948;
	shl.b64 	%rd74618, %rd16857, 2;
	add.s64 	%rd74619, %rd16210, %rd74618;
	ld.u32 	%r13634, [%rd74619];
	setp.ge.s32 	%p11549, %r13634, %r2217;
	@%p11549 bra 	$L__BB1_8373;
	add.s64 	%rd86949, %rd16857, 1;
	not.b64 	%rd74620, %rd86948;
	add.s64 	%rd86948, %rd86947, %rd74620;
$L__BB1_8373:
	setp.ne.s64 	%p11550, %rd86948, 0;
	mov.u64 	%rd86947, %rd86948;
	@%p11550 bra 	$L__BB1_8371;
	cvt.u32.u64 	%r2219, %rd86949;
	mov.b64 	%rd86953, 0;
	mov.u64 	%rd86951, %rd5;
$L__BB1_8375:
	shr.u64 	%rd86952, %rd86951, 1;
	add.s64 	%rd16865, %rd86953, %rd86952;
	shl.b64 	%rd74622, %rd16865, 2;
	add.s64 	%rd74623, %rd16210, %rd74622;
	ld.u32 	%r13635, [%rd74623];
	setp.ge.s32 	%p11551, %r13635, %r2218;
	@%p11551 bra 	$L__BB1_8377;
	add.s64 	%rd86953, %rd16865, 1;
	not.b64 	%rd74624, %rd86952;
	add.s64 	%rd86952, %rd86951, %rd74624;
$L__BB1_8377:
	setp.ne.s64 	%p11552, %rd86952, 0;
	mov.u64 	%rd86951, %rd86952;
	@%p11552 bra 	$L__BB1_8375;
	cvt.u32.u64 	%r2220, %rd86953;
	mov.b64 	%rd86957, 0;
	mov.u64 	%rd86955, %rd5;
$L__BB1_8379:
	shr.u64 	%rd86956, %rd86955, 1;
	add.s64 	%rd16873, %rd86957, %rd86956;
	shl.b64 	%rd74626, %rd16873, 2;
	add.s64 	%rd74627, %rd16227, %rd74626;
	ld.u32 	%r13636, [%rd74627];
	setp.ge.s32 	%p11553, %r13636, %r2219;
	@%p11553 bra 	$L__BB1_8381;
	add.s64 	%rd86957, %rd16873, 1;
	not.b64 	%rd74628, %rd86956;
	add.s64 	%rd86956, %rd86955, %rd74628;
$L__BB1_8381:
	setp.ne.s64 	%p11554, %rd86956, 0;
	mov.u64 	%rd86955, %rd86956;
	@%p11554 bra 	$L__BB1_8379;
	cvt.u32.u64 	%r2221, %rd86957;
	mov.b64 	%rd86961, 0;
	mov.u64 	%rd86959, %rd5;
$L__BB1_8383:
	shr.u64 	%rd86960, %rd86959, 1;
	add.s64 	%rd16881, %rd86961, %rd86960;
	shl.b64 	%rd74630, %rd16881, 2;
	add.s64 	%rd74631, %rd16227, %rd74630;
	ld.u32 	%r13637, [%rd74631];
	setp.ge.s32 	%p11555, %r13637, %r2220;
	@%p11555 bra 	$L__BB1_8385;
	add.s64 	%rd86961, %rd16881, 1;
	not.b64 	%rd74632, %rd86960;
	add.s64 	%rd86960, %rd86959, %rd74632;
$L__BB1_8385:
	setp.ne.s64 	%p11556, %rd86960, 0;
	mov.u64 	%rd86959, %rd86960;
	@%p11556 bra 	$L__BB1_8383;
	cvt.u32.u64 	%r2222, %rd86961;
	mov.b64 	%rd86965, 0;
	mov.u64 	%rd86963, %rd5;
$L__BB1_8387:
	shr.u64 	%rd86964, %rd86963, 1;
	add.s64 	%rd16889, %rd86965, %rd86964;
	shl.b64 	%rd74634, %rd16889, 2;
	add.s64 	%rd74635, %rd16244, %rd74634;
	ld.u32 	%r13638, [%rd74635];
	setp.ge.s32 	%p11557, %r13638, %r2221;
	@%p11557 bra 	$L__BB1_8389;
	add.s64 	%rd86965, %rd16889, 1;
	not.b64 	%rd74636, %rd86964;
	add.s64 	%rd86964, %rd86963, %rd74636;
$L__BB1_8389:
	setp.ne.s64 	%p11558, %rd86964, 0;
	mov.u64 	%rd86963, %rd86964;
	@%p11558 bra 	$L__BB1_8387;
	cvt.u32.u64 	%r2223, %rd86965;
	mov.b64 	%rd86969, 0;
	mov.u64 	%rd86967, %rd5;
$L__BB1_8391:
	shr.u64 	%rd86968, %rd86967, 1;
	add.s64 	%rd16897, %rd86969, %rd86968;
	shl.b64 	%rd74638, %rd16897, 2;
	add.s64 	%rd74639, %rd16244, %rd74638;
	ld.u32 	%r13639, [%rd74639];
	setp.ge.s32 	%p11559, %r13639, %r2222;
	@%p11559 bra 	$L__BB1_8393;
	add.s64 	%rd86969, %rd16897, 1;
	not.b64 	%rd74640, %rd86968;
	add.s64 	%rd86968, %rd86967, %rd74640;
$L__BB1_8393:
	setp.ne.s64 	%p11560, %rd86968, 0;
	mov.u64 	%rd86967, %rd86968;
	@%p11560 bra 	$L__BB1_8391;
	cvt.u32.u64 	%r2224, %rd86969;
	mov.b64 	%rd86973, 0;
	mov.u64 	%rd86971, %rd5;
$L__BB1_8395:
	shr.u64 	%rd86972, %rd86971, 1;
	add.s64 	%rd16905, %rd86973, %rd86972;
	shl.b64 	%rd74642, %rd16905, 2;
	add.s64 	%rd74643, %rd16261, %rd74642;
	ld.u32 	%r13640, [%rd74643];
	setp.ge.s32 	%p11561, %r13640, %r2223;
	@%p11561 bra 	$L__BB1_8397;
	add.s64 	%rd86973, %rd16905, 1;
	not.b64 	%rd74644, %rd86972;
	add.s64 	%rd86972, %rd86971, %rd74644;
$L__BB1_8397:
	setp.ne.s64 	%p11562, %rd86972, 0;
	mov.u64 	%rd86971, %rd86972;
	@%p11562 bra 	$L__BB1_8395;
	cvt.u32.u64 	%r2225, %rd86973;
	mov.b64 	%rd86977, 0;
	mov.u64 	%rd86975, %rd5;
$L__BB1_8399:
	shr.u64 	%rd86976, %rd86975, 1;
	add.s64 	%rd16913, %rd86977, %rd86976;
	shl.b64 	%rd74646, %rd16913, 2;
	add.s64 	%rd74647, %rd16261, %rd74646;
	ld.u32 	%r13641, [%rd74647];
	setp.ge.s32 	%p11563, %r13641, %r2224;
	@%p11563 bra 	$L__BB1_8401;
	add.s64 	%rd86977, %rd16913, 1;
	not.b64 	%rd74648, %rd86976;
	add.s64 	%rd86976, %rd86975, %rd74648;
$L__BB1_8401:
	setp.ne.s64 	%p11564, %rd86976, 0;
	mov.u64 	%rd86975, %rd86976;
	@%p11564 bra 	$L__BB1_8399;
	cvt.u32.u64 	%r13642, %rd86977;
	setp.lt.s32 	%p11565, %r2225, %r13642;
	selp.b32 	%r2226, %r2058, %r2080, %p11565;
	selp.b32 	%r2227, %r2080, %r2058, %p11565;
	mov.b64 	%rd86981, 0;
	mov.u64 	%rd86979, %rd5;
$L__BB1_8403:
	shr.u64 	%rd86980, %rd86979, 1;
	add.s64 	%rd16921, %rd86981, %rd86980;
	shl.b64 	%rd74650, %rd16921, 2;
	add.s64 	%rd74651, %rd16108, %rd74650;
	ld.u32 	%r13643, [%rd74651];
	setp.ge.s32 	%p11566, %r13643, %r2101;
	@%p11566 bra 	$L__BB1_8405;
	add.s64 	%rd86981, %rd16921, 1;
	not.b64 	%rd74652, %rd86980;
	add.s64 	%rd86980, %rd86979, %rd74652;
$L__BB1_8405:
	setp.ne.s64 	%p11567, %rd86980, 0;
	mov.u64 	%rd86979, %rd86980;
	@%p11567 bra 	$L__BB1_8403;
	cvt.u32.u64 	%r2228, %rd86981;
	mov.b64 	%rd86985, 0;
	mov.u64 	%rd86983, %rd5;
$L__BB1_8407:
	shr.u64 	%rd86984, %rd86983, 1;
	add.s64 	%rd16929, %rd86985, %rd86984;
	shl.b64 	%rd74654, %rd16929, 2;
	add.s64 	%rd74655, %rd16108, %rd74654;
	ld.u32 	%r13644, [%rd74655];
	setp.ge.s32 	%p11568, %r13644, %r2079;
	@%p11568 bra 	$L__BB1_8409;
	add.s64 	%rd86985, %rd16929, 1;
	not.b64 	%rd74656, %rd86984;
	add.s64 	%rd86984, %rd86983, %rd74656;
$L__BB1_8409:
	setp.ne.s64 	%p11569, %rd86984, 0;
	mov.u64 	%rd86983, %rd86984;
	@%p11569 bra 	$L__BB1_8407;
	cvt.u32.u64 	%r2229, %rd86985;
	mov.b64 	%rd86989, 0;
	mov.u64 	%rd86987, %rd5;
$L__BB1_8411:
	shr.u64 	%rd86988, %rd86987, 1;
	add.s64 	%rd16937, %rd86989, %rd86988;
	shl.b64 	%rd74658, %rd16937, 2;
	add.s64 	%rd74659, %rd16125, %rd74658;
	ld.u32 	%r13645, [%rd74659];
	setp.ge.s32 	%p11570, %r13645, %r2228;
	@%p11570 bra 	$L__BB1_8413;
	add.s64 	%rd86989, %rd16937, 1;
	not.b64 	%rd74660, %rd86988;
	add.s64 	%rd86988, %rd86987, %rd74660;
$L__BB1_8413:
	setp.ne.s64 	%p11571, %rd86988, 0;
	mov.u64 	%rd86987, %rd86988;
	@%p11571 bra 	$L__BB1_8411;
	cvt.u32.u64 	%r2230, %rd86989;
	mov.b64 	%rd86993, 0;
	mov.u64 	%rd86991, %rd5;
$L__BB1_8415:
	shr.u64 	%rd86992, %rd86991, 1;
	add.s64 	%rd16945, %rd86993, %rd86992;
	shl.b64 	%rd74662, %rd16945, 2;
	add.s64 	%rd74663, %rd16125, %rd74662;
	ld.u32 	%r13646, [%rd74663];
	setp.ge.s32 	%p11572, %r13646, %r2229;
	@%p11572 bra 	$L__BB1_8417;
	add.s64 	%rd86993, %rd16945, 1;
	not.b64 	%rd74664, %rd86992;
	add.s64 	%rd86992, %rd86991, %rd74664;
$L__BB1_8417:
	setp.ne.s64 	%p11573, %rd86992, 0;
	mov.u64 	%rd86991, %rd86992;
	@%p11573 bra 	$L__BB1_8415;
	cvt.u32.u64 	%r2231, %rd86993;
	mov.b64 	%rd86997, 0;
	mov.u64 	%rd86995, %rd5;
$L__BB1_8419:
	shr.u64 	%rd86996, %rd86995, 1;
	add.s64 	%rd16953, %rd86997, %rd86996;
	shl.b64 	%rd74666, %rd16953, 2;
	add.s64 	%rd74667, %rd16142, %rd74666;
	ld.u32 	%r13647, [%rd74667];
	setp.ge.s32 	%p11574, %r13647, %r2230;
	@%p11574 bra 	$L__BB1_8421;
	add.s64 	%rd86997, %rd16953, 1;
	not.b64 	%rd74668, %rd86996;
	add.s64 	%rd86996, %rd86995, %rd74668;
$L__BB1_8421:
	setp.ne.s64 	%p11575, %rd86996, 0;
	mov.u64 	%rd86995, %rd86996;
	@%p11575 bra 	$L__BB1_8419;
	cvt.u32.u64 	%r2232, %rd86997;
	mov.b64 	%rd87001, 0;
	mov.u64 	%rd86999, %rd5;
$L__BB1_8423:
	shr.u64 	%rd87000, %rd86999, 1;
	add.s64 	%rd16961, %rd87001, %rd87000;
	shl.b64 	%rd74670, %rd16961, 2;
	add.s64 	%rd74671, %rd16142, %rd74670;
	ld.u32 	%r13648, [%rd74671];
	setp.ge.s32 	%p11576, %r13648, %r2231;
	@%p11576 bra 	$L__BB1_8425;
	add.s64 	%rd87001, %rd16961, 1;
	not.b64 	%rd74672, %rd87000;
	add.s64 	%rd87000, %rd86999, %rd74672;
$L__BB1_8425:
	setp.ne.s64 	%p11577, %rd87000, 0;
	mov.u64 	%rd86999, %rd87000;
	@%p11577 bra 	$L__BB1_8423;
	cvt.u32.u64 	%r2233, %rd87001;
	mov.b64 	%rd87005, 0;
	mov.u64 	%rd87003, %rd5;
$L__BB1_8427:
	shr.u64 	%rd87004, %rd87003, 1;
	add.s64 	%rd16969, %rd87005, %rd87004;
	shl.b64 	%rd74674, %rd16969, 2;
	add.s64 	%rd74675, %rd16159, %rd74674;
	ld.u32 	%r13649, [%rd74675];
	setp.ge.s32 	%p11578, %r13649, %r2232;
	@%p11578 bra 	$L__BB1_8429;
	add.s64 	%rd87005, %rd16969, 1;
	not.b64 	%rd74676, %rd87004;
	add.s64 	%rd87004, %rd87003, %rd74676;
$L__BB1_8429:
	setp.ne.s64 	%p11579, %rd87004, 0;
	mov.u64 	%rd87003, %rd87004;
	@%p11579 bra 	$L__BB1_8427;
	cvt.u32.u64 	%r2234, %rd87005;
	mov.b64 	%rd87009, 0;
	mov.u64 	%rd87007, %rd5;
$L__BB1_8431:
	shr.u64 	%rd87008, %rd87007, 1;
	add.s64 	%rd16977, %rd87009, %rd87008;
	shl.b64 	%rd74678, %rd16977, 2;
	add.s64 	%rd74679, %rd16159, %rd74678;
	ld.u32 	%r13650, [%rd74679];
	setp.ge.s32 	%p11580, %r13650, %r2233;
	@%p11580 bra 	$L__BB1_8433;
	add.s64 	%rd87009, %rd16977, 1;
	not.b64 	%rd74680, %rd87008;
	add.s64 	%rd87008, %rd87007, %rd74680;
$L__BB1_8433:
	setp.ne.s64 	%p11581, %rd87008, 0;
	mov.u64 	%rd87007, %rd87008;
	@%p11581 bra 	$L__BB1_8431;
	cvt.u32.u64 	%r2235, %rd87009;
	mov.b64 	%rd87013, 0;
	mov.u64 	%rd87011, %rd5;
$L__BB1_8435:
	shr.u64 	%rd87012, %rd87011, 1;
	add.s64 	%rd16985, %rd87013, %rd87012;
	shl.b64 	%rd74682, %rd16985, 2;
	add.s64 	%rd74683, %rd16176, %rd74682;
	ld.u32 	%r13651, [%rd74683];
	setp.ge.s32 	%p11582, %r13651, %r2234;
	@%p11582 bra 	$L__BB1_8437;
	add.s64 	%rd87013, %rd16985, 1;
	not.b64 	%rd74684, %rd87012;
	add.s64 	%rd87012, %rd87011, %rd74684;
$L__BB1_8437:
	setp.ne.s64 	%p11583, %rd87012, 0;
	mov.u64 	%rd87011, %rd87012;
	@%p11583 bra 	$L__BB1_8435;
	cvt.u32.u64 	%r2236, %rd87013;
	mov.b64 	%rd87017, 0;
	mov.u64 	%rd87015, %rd5;
$L__BB1_8439:
	shr.u64 	%rd87016, %rd87015, 1;
	add.s64 	%rd16993, %rd87017, %rd87016;
	shl.b64 	%rd74686, %rd16993, 2;
	add.s64 	%rd74687, %rd16176, %rd74686;
	ld.u32 	%r13652, [%rd74687];
	setp.ge.s32 	%p11584, %r13652, %r2235;
	@%p11584 bra 	$L__BB1_8441;
	add.s64 	%rd87017, %rd16993, 1;
	not.b64 	%rd74688, %rd87016;
	add.s64 	%rd87016, %rd87015, %rd74688;
$L__BB1_8441:
	setp.ne.s64 	%p11585, %rd87016, 0;
	mov.u64 	%rd87015, %rd87016;
	@%p11585 bra 	$L__BB1_8439;
	cvt.u32.u64 	%r2237, %rd87017;
	mov.b64 	%rd87021, 0;
	mov.u64 	%rd87019, %rd5;
$L__BB1_8443:
	shr.u64 	%rd87020, %rd87019, 1;
	add.s64 	%rd17001, %rd87021, %rd87020;
	shl.b64 	%rd74690, %rd17001, 2;
	add.s64 	%rd74691, %rd16193, %rd74690;
	ld.u32 	%r13653, [%rd74691];
	setp.ge.s32 	%p11586, %r13653, %r2236;
	@%p11586 bra 	$L__BB1_8445;
	add.s64 	%rd87021, %rd17001, 1;
	not.b64 	%rd74692, %rd87020;
	add.s64 	%rd87020, %rd87019, %rd74692;
$L__BB1_8445:
	setp.ne.s64 	%p11587, %rd87020, 0;
	mov.u64 	%rd87019, %rd87020;
	@%p11587 bra 	$L__BB1_8443;
	cvt.u32.u64 	%r2238, %rd87021;
	mov.b64 	%rd87025, 0;
	mov.u64 	%rd87023, %rd5;
$L__BB1_8447:
	shr.u64 	%rd87024, %rd87023, 1;
	add.s64 	%rd17009, %rd87025, %rd87024;
	shl.b64 	%rd74694, %rd17009, 2;
	add.s64 	%rd74695, %rd16193, %rd74694;
	ld.u32 	%r13654, [%rd74695];
	setp.ge.s32 	%p11588, %r13654, %r2237;
	@%p11588 bra 	$L__BB1_8449;
	add.s64 	%rd87025, %rd17009, 1;
	not.b64 	%rd74696, %rd87024;
	add.s64 	%rd87024, %rd87023, %rd74696;
$L__BB1_8449:
	setp.ne.s64 	%p11589, %rd87024, 0;
	mov.u64 	%rd87023, %rd87024;
	@%p11589 bra 	$L__BB1_8447;
	cvt.u32.u64 	%r2239, %rd87025;
	mov.b64 	%rd87029, 0;
	mov.u64 	%rd87027, %rd5;
$L__BB1_8451:
	shr.u64 	%rd87028, %rd87027, 1;
	add.s64 	%rd17017, %rd87029, %rd87028;
	shl.b64 	%rd74698, %rd17017, 2;
	add.s64 	%rd74699, %rd16210, %rd74698;
	ld.u32 	%r13655, [%rd74699];
	setp.ge.s32 	%p11590, %r13655, %r2238;
	@%p11590 bra 	$L__BB1_8453;
	add.s64 	%rd87029, %rd17017, 1;
	not.b64 	%rd74700, %rd87028;
	add.s64 	%rd87028, %rd87027, %rd74700;
$L__BB1_8453:
	setp.ne.s64 	%p11591, %rd87028, 0;
	mov.u64 	%rd87027, %rd87028;
	@%p11591 bra 	$L__BB1_8451;
	cvt.u32.u64 	%r2240, %rd87029;
	mov.b64 	%rd87033, 0;
	mov.u64 	%rd87031, %rd5;
$L__BB1_8455:
	shr.u64 	%rd87032, %rd87031, 1;
	add.s64 	%rd17025, %rd87033, %rd87032;
	shl.b64 	%rd74702, %rd17025, 2;
	add.s64 	%rd74703, %rd16210, %rd74702;
	ld.u32 	%r13656, [%rd74703];
	setp.ge.s32 	%p11592, %r13656, %r2239;
	@%p11592 bra 	$L__BB1_8457;
	add.s64 	%rd87033, %rd17025, 1;
	not.b64 	%rd74704, %rd87032;
	add.s64 	%rd87032, %rd87031, %rd74704;
$L__BB1_8457:
	setp.ne.s64 	%p11593, %rd87032, 0;
	mov.u64 	%rd87031, %rd87032;
	@%p11593 bra 	$L__BB1_8455;
	cvt.u32.u64 	%r2241, %rd87033;
	mov.b64 	%rd87037, 0;
	mov.u64 	%rd87035, %rd5;
$L__BB1_8459:
	shr.u64 	%rd87036, %rd87035, 1;
	add.s64 	%rd17033, %rd87037, %rd87036;
	shl.b64 	%rd74706, %rd17033, 2;
	add.s64 	%rd74707, %rd16227, %rd74706;
	ld.u32 	%r13657, [%rd74707];
	setp.ge.s32 	%p11594, %r13657, %r2240;
	@%p11594 bra 	$L__BB1_8461;
	add.s64 	%rd87037, %rd17033, 1;
	not.b64 	%rd74708, %rd87036;
	add.s64 	%rd87036, %rd87035, %rd74708;
$L__BB1_8461:
	setp.ne.s64 	%p11595, %rd87036, 0;
	mov.u64 	%rd87035, %rd87036;
	@%p11595 bra 	$L__BB1_8459;
	cvt.u32.u64 	%r2242, %rd87037;
	mov.b64 	%rd87041, 0;
	mov.u64 	%rd87039, %rd5;
$L__BB1_8463:
	shr.u64 	%rd87040, %rd87039, 1;
	add.s64 	%rd17041, %rd87041, %rd87040;
	shl.b64 	%rd74710, %rd17041, 2;
	add.s64 	%rd74711, %rd16227, %rd74710;
	ld.u32 	%r13658, [%rd74711];
	setp.ge.s32 	%p11596, %r13658, %r2241;
	@%p11596 bra 	$L__BB1_8465;
	add.s64 	%rd87041, %rd17041, 1;
	not.b64 	%rd74712, %rd87040;
	add.s64 	%rd87040, %rd87039, %rd74712;
$L__BB1_8465:
	setp.ne.s64 	%p11597, %rd87040, 0;
	mov.u64 	%rd87039, %rd87040;
	@%p11597 bra 	$L__BB1_8463;
	cvt.u32.u64 	%r2243, %rd87041;
	mov.b64 	%rd87045, 0;
	mov.u64 	%rd87043, %rd5;
$L__BB1_8467:
	shr.u64 	%rd87044, %rd87043, 1;
	add.s64 	%rd17049, %rd87045, %rd87044;
	shl.b64 	%rd74714, %rd17049, 2;
	add.s64 	%rd74715, %rd16244, %rd74714;
	ld.u32 	%r13659, [%rd74715];
	setp.ge.s32 	%p11598, %r13659, %r2242;
	@%p11598 bra 	$L__BB1_8469;
	add.s64 	%rd87045, %rd17049, 1;
	not.b64 	%rd74716, %rd87044;
	add.s64 	%rd87044, %rd87043, %rd74716;
$L__BB1_8469:
	setp.ne.s64 	%p11599, %rd87044, 0;
	mov.u64 	%rd87043, %rd87044;
	@%p11599 bra 	$L__BB1_8467;
	cvt.u32.u64 	%r2244, %rd87045;
	mov.b64 	%rd87049, 0;
	mov.u64 	%rd87047, %rd5;
$L__BB1_8471:
	shr.u64 	%rd87048, %rd87047, 1;
	add.s64 	%rd17057, %rd87049, %rd87048;
	shl.b64 	%rd74718, %rd17057, 2;
	add.s64 	%rd74719, %rd16244, %rd74718;
	ld.u32 	%r13660, [%rd74719];
	setp.ge.s32 	%p11600, %r13660, %r2243;
	@%p11600 bra 	$L__BB1_8473;
	add.s64 	%rd87049, %rd17057, 1;
	not.b64 	%rd74720, %rd87048;
	add.s64 	%rd87048, %rd87047, %rd74720;
$L__BB1_8473:
	setp.ne.s64 	%p11601, %rd87048, 0;
	mov.u64 	%rd87047, %rd87048;
	@%p11601 bra 	$L__BB1_8471;
	cvt.u32.u64 	%r2245, %rd87049;
	mov.b64 	%rd87053, 0;
	mov.u64 	%rd87051, %rd5;
$L__BB1_8475:
	shr.u64 	%rd87052, %rd87051, 1;
	add.s64 	%rd17065, %rd87053, %rd87052;
	shl.b64 	%rd74722, %rd17065, 2;
	add.s64 	%rd74723, %rd16261, %rd74722;
	ld.u32 	%r13661, [%rd74723];
	setp.ge.s32 	%p11602, %r13661, %r2244;
	@%p11602 bra 	$L__BB1_8477;
	add.s64 	%rd87053, %rd17065, 1;
	not.b64 	%rd74724, %rd87052;
	add.s64 	%rd87052, %rd87051, %rd74724;
$L__BB1_8477:
	setp.ne.s64 	%p11603, %rd87052, 0;
	mov.u64 	%rd87051, %rd87052;
	@%p11603 bra 	$L__BB1_8475;
	cvt.u32.u64 	%r2246, %rd87053;
	mov.b64 	%rd87057, 0;
	mov.u64 	%rd87055, %rd5;
$L__BB1_8479:
	shr.u64 	%rd87056, %rd87055, 1;
	add.s64 	%rd17073, %rd87057, %rd87056;
	shl.b64 	%rd74726, %rd17073, 2;
	add.s64 	%rd74727, %rd16261, %rd74726;
	ld.u32 	%r13662, [%rd74727];
	setp.ge.s32 	%p11604, %r13662, %r2245;
	@%p11604 bra 	$L__BB1_8481;
	add.s64 	%rd87057, %rd17073, 1;
	not.b64 	%rd74728, %rd87056;
	add.s64 	%rd87056, %rd87055, %rd74728;
$L__BB1_8481:
	setp.ne.s64 	%p11605, %rd87056, 0;
	mov.u64 	%rd87055, %rd87056;
	@%p11605 bra 	$L__BB1_8479;
	cvt.u32.u64 	%r13663, %rd87057;
	setp.lt.s32 	%p11606, %r2246, %r13663;
	selp.b32 	%r2247, %r2079, %r2101, %p11606;
	selp.b32 	%r2248, %r2101, %r2079, %p11606;
	mov.b64 	%rd87061, 0;
	mov.u64 	%rd87059, %rd5;
$L__BB1_8483:
	shr.u64 	%rd87060, %rd87059, 1;
	add.s64 	%rd17081, %rd87061, %rd87060;
	shl.b64 	%rd74730, %rd17081, 2;
	add.s64 	%rd74731, %rd16108, %rd74730;
	ld.u32 	%r13664, [%rd74731];
	setp.ge.s32 	%p11607, %r13664, %r2122;
	@%p11607 bra 	$L__BB1_8485;
	add.s64 	%rd87061, %rd17081, 1;
	not.b64 	%rd74732, %rd87060;
	add.s64 	%rd87060, %rd87059, %rd74732;
$L__BB1_8485:
	setp.ne.s64 	%p11608, %rd87060, 0;
	mov.u64 	%rd87059, %rd87060;
	@%p11608 bra 	$L__BB1_8483;
	cvt.u32.u64 	%r2249, %rd87061;
	mov.b64 	%rd87065, 0;
	mov.u64 	%rd87063, %rd5;
$L__BB1_8487:
	shr.u64 	%rd87064, %rd87063, 1;
	add.s64 	%rd17089, %rd87065, %rd87064;
	shl.b64 	%rd74734, %rd17089, 2;
	add.s64 	%rd74735, %rd16108, %rd74734;
	ld.u32 	%r13665, [%rd74735];
	setp.ge.s32 	%p11609, %r13665, %r2100;
	@%p11609 bra 	$L__BB1_8489;
	add.s64 	%rd87065, %rd17089, 1;
	not.b64 	%rd74736, %rd87064;
	add.s64 	%rd87064, %rd87063, %rd74736;
$L__BB1_8489:
	setp.ne.s64 	%p11610, %rd87064, 0;
	mov.u64 	%rd87063, %rd87064;
	@%p11610 bra 	$L__BB1_8487;
	cvt.u32.u64 	%r2250, %rd87065;
	mov.b64 	%rd87069, 0;
	mov.u64 	%rd87067, %rd5;
$L__BB1_8491:
	shr.u64 	%rd87068, %rd87067, 1;
	add.s64 	%rd17097, %rd87069, %rd87068;
	shl.b64 	%rd74738, %rd17097, 2;
	add.s64 	%rd74739, %rd16125, %rd74738;
	ld.u32 	%r13666, [%rd74739];
	setp.ge.s32 	%p11611, %r13666, %r2249;
	@%p11611 bra 	$L__BB1_8493;
	add.s64 	%rd87069, %rd17097, 1;
	not.b64 	%rd74740, %rd87068;
	add.s64 	%rd87068, %rd87067, %rd74740;
$L__BB1_8493:
	setp.ne.s64 	%p11612, %rd87068, 0;
	mov.u64 	%rd87067, %rd87068;
	@%p11612 bra 	$L__BB1_8491;
	cvt.u32.u64 	%r2251, %rd87069;
	mov.b64 	%rd87073, 0;
	mov.u64 	%rd87071, %rd5;
$L__BB1_8495:
	shr.u64 	%rd87072, %rd87071, 1;
	add.s64 	%rd17105, %rd87073, %rd87072;
	shl.b64 	%rd74742, %rd17105, 2;
	add.s64 	%rd74743, %rd16125, %rd74742;
	ld.u32 	%r13667, [%rd74743];
	setp.ge.s32 	%p11613, %r13667, %r2250;
	@%p11613 bra 	$L__BB1_8497;
	add.s64 	%rd87073, %rd17105, 1;
	not.b64 	%rd74744, %rd87072;
	add.s64 	%rd87072, %rd87071, %rd74744;
$L__BB1_8497:
	setp.ne.s64 	%p11614, %rd87072, 0;
	mov.u64 	%rd87071, %rd87072;
	@%p11614 bra 	$L__BB1_8495;
	cvt.u32.u64 	%r2252, %rd87073;
	mov.b64 	%rd87077, 0;
	mov.u64 	%rd87075, %rd5;
$L__BB1_8499:
	shr.u64 	%rd87076, %rd87075, 1;
	add.s64 	%rd17113, %rd87077, %rd87076;
	shl.b64 	%rd74746, %rd17113, 2;
	add.s64 	%rd74747, %rd16142, %rd74746;
	ld.u32 	%r13668, [%rd74747];
	setp.ge.s32 	%p11615, %r13668, %r2251;
	@%p11615 bra 	$L__BB1_8501;
	add.s64 	%rd87077, %rd17113, 1;
	not.b64 	%rd74748, %rd87076;
	add.s64 	%rd87076, %rd87075, %rd74748;
$L__BB1_8501:
	setp.ne.s64 	%p11616, %rd87076, 0;
	mov.u64 	%rd87075, %rd87076;
	@%p11616 bra 	$L__BB1_8499;
	cvt.u32.u64 	%r2253, %rd87077;
	mov.b64 	%rd87081, 0;
	mov.u64 	%rd87079, %rd5;
$L__BB1_8503:
	shr.u64 	%rd87080, %rd87079, 1;
	add.s64 	%rd17121, %rd87081, %rd87080;
	shl.b64 	%rd74750, %rd17121, 2;
	add.s64 	%rd74751, %rd16142, %rd74750;
	ld.u32 	%r13669, [%rd74751];
	setp.ge.s32 	%p11617, %r13669, %r2252;
	@%p11617 bra 	$L__BB1_8505;
	add.s64 	%rd87081, %rd17121, 1;
	not.b64 	%rd74752, %rd87080;
	add.s64 	%rd87080, %rd87079, %rd74752;
$L__BB1_8505:
	setp.ne.s64 	%p11618, %rd87080, 0;
	mov.u64 	%rd87079, %rd87080;
	@%p11618 bra 	$L__BB1_8503;
	cvt.u32.u64 	%r2254, %rd87081;
	mov.b64 	%rd87085, 0;
	mov.u64 	%rd87083, %rd5;
$L__BB1_8507:
	shr.u64 	%rd87084, %rd87083, 1;
	add.s64 	%rd17129, %rd87085, %rd87084;
	shl.b64 	%rd74754, %rd17129, 2;
	add.s64 	%rd74755, %rd16159, %rd74754;
	ld.u32 	%r13670, [%rd74755];
	setp.ge.s32 	%p11619, %r13670, %r2253;
	@%p11619 bra 	$L__BB1_8509;
	add.s64 	%rd87085, %rd17129, 1;
	not.b64 	%rd74756, %rd87084;
	add.s64 	%rd87084, %rd87083, %rd74756;
$L__BB1_8509:
	setp.ne.s64 	%p11620, %rd87084, 0;
	mov.u64 	%rd87083, %rd87084;
	@%p11620 bra 	$L__BB1_8507;
	cvt.u32.u64 	%r2255, %rd87085;
	mov.b64 	%rd87089, 0;
	mov.u64 	%rd87087, %rd5;
$L__BB1_8511:
	shr.u64 	%rd87088, %rd87087, 1;
	add.s64 	%rd17137, %rd87089, %rd87088;
	shl.b64 	%rd74758, %rd17137, 2;
	add.s64 	%rd74759, %rd16159, %rd74758;
	ld.u32 	%r13671, [%rd74759];
	setp.ge.s32 	%p11621, %r13671, %r2254;
	@%p11621 bra 	$L__BB1_8513;
	add.s64 	%rd87089, %rd17137, 1;
	not.b64 	%rd74760, %rd87088;
	add.s64 	%rd87088, %rd87087, %rd74760;
$L__BB1_8513:
	setp.ne.s64 	%p11622, %rd87088, 0;
	mov.u64 	%rd87087, %rd87088;
	@%p11622 bra 	$L__BB1_8511;
	cvt.u32.u64 	%r2256, %rd87089;
	mov.b64 	%rd87093, 0;
	mov.u64 	%rd87091, %rd5;
$L__BB1_8515:
	shr.u64 	%rd87092, %rd87091, 1;
	add.s64 	%rd17145, %rd87093, %rd87092;
	shl.b64 	%rd74762, %rd17145, 2;
	add.s64 	%rd74763, %rd16176, %rd74762;
	ld.u32 	%r13672, [%rd74763];
	setp.ge.s32 	%p11623, %r13672, %r2255;
	@%p11623 bra 	$L__BB1_8517;
	add.s64 	%rd87093, %rd17145, 1;
	not.b64 	%rd74764, %rd87092;
	add.s64 	%rd87092, %rd87091, %rd74764;
$L__BB1_8517:
	setp.ne.s64 	%p11624, %rd87092, 0;
	mov.u64 	%rd87091, %rd87092;
	@%p11624 bra 	$L__BB1_8515;
	cvt.u32.u64 	%r2257, %rd87093;
	mov.b64 	%rd87097, 0;
	mov.u64 	%rd87095, %rd5;
$L__BB1_8519:
	shr.u64 	%rd87096, %rd87095, 1;
	add.s64 	%rd17153, %rd87097, %rd87096;
	shl.b64 	%rd74766, %rd17153, 2;
	add.s64 	%rd74767, %rd16176, %rd74766;
	ld.u32 	%r13673, [%rd74767];
	setp.ge.s32 	%p11625, %r13673, %r2256;
	@%p11625 bra 	$L__BB1_8521;
	add.s64 	%rd87097, %rd17153, 1;
	not.b64 	%rd74768, %rd87096;
	add.s64 	%rd87096, %rd87095, %rd74768;
$L__BB1_8521:
	setp.ne.s64 	%p11626, %rd87096, 0;
	mov.u64 	%rd87095, %rd87096;
	@%p11626 bra 	$L__BB1_8519;
	cvt.u32.u64 	%r2258, %rd87097;
	mov.b64 	%rd87101, 0;
	mov.u64 	%rd87099, %rd5;
$L__BB1_8523:
	shr.u64 	%rd87100, %rd87099, 1;
	add.s64 	%rd17161, %rd87101, %rd87100;
	shl.b64 	%rd74770, %rd17161, 2;
	add.s64 	%rd74771, %rd16193, %rd74770;
	ld.u32 	%r13674, [%rd74771];
	setp.ge.s32 	%p11627, %r13674, %r2257;
	@%p11627 bra 	$L__BB1_8525;
	add.s64 	%rd87101, %rd17161, 1;
	not.b64 	%rd74772, %rd87100;
	add.s64 	%rd87100, %rd87099, %rd74772;
$L__BB1_8525:
	setp.ne.s64 	%p11628, %rd87100, 0;
	mov.u64 	%rd87099, %rd87100;
	@%p11628 bra 	$L__BB1_8523;
	cvt.u32.u64 	%r2259, %rd87101;
	mov.b64 	%rd87105, 0;
	mov.u64 	%rd87103, %rd5;
$L__BB1_8527:
	shr.u64 	%rd87104, %rd87103, 1;
	add.s64 	%rd17169, %rd87105, %rd87104;
	shl.b64 	%rd74774, %rd17169, 2;
	add.s64 	%rd74775, %rd16193, %rd74774;
	ld.u32 	%r13675, [%rd74775];
	setp.ge.s32 	%p11629, %r13675, %r2258;
	@%p11629 bra 	$L__BB1_8529;
	add.s64 	%rd87105, %rd17169, 1;
	not.b64 	%rd74776, %rd87104;
	add.s64 	%rd87104, %rd87103, %rd74776;
$L__BB1_8529:
	setp.ne.s64 	%p11630, %rd87104, 0;
	mov.u64 	%rd87103, %rd87104;
	@%p11630 bra 	$L__BB1_8527;
	cvt.u32.u64 	%r2260, %rd87105;
	mov.b64 	%rd87109, 0;
	mov.u64 	%rd87107, %rd5;
$L__BB1_8531:
	shr.u64 	%rd87108, %rd87107, 1;
	add.s64 	%rd17177, %rd87109, %rd87108;
	shl.b64 	%rd74778, %rd17177, 2;
	add.s64 	%rd74779, %rd16210, %rd74778;
	ld.u32 	%r13676, [%rd74779];
	setp.ge.s32 	%p11631, %r13676, %r2259;
	@%p11631 bra 	$L__BB1_8533;
	add.s64 	%rd87109, %rd17177, 1;
	not.b64 	%rd74780, %rd87108;
	add.s64 	%rd87108, %rd87107, %rd74780;
$L__BB1_8533:
	setp.ne.s64 	%p11632, %rd87108, 0;
	mov.u64 	%rd87107, %rd87108;
	@%p11632 bra 	$L__BB1_8531;
	cvt.u32.u64 	%r2261, %rd87109;
	mov.b64 	%rd87113, 0;
	mov.u64 	%rd87111, %rd5;
$L__BB1_8535:
	shr.u64 	%rd87112, %rd87111, 1;
	add.s64 	%rd17185, %rd87113, %rd87112;
	shl.b64 	%rd74782, %rd17185, 2;
	add.s64 	%rd74783, %rd16210, %rd74782;
	ld.u32 	%r13677, [%rd74783];
	setp.ge.s32 	%p11633, %r13677, %r2260;
	@%p11633 bra 	$L__BB1_8537;
	add.s64 	%rd87113, %rd17185, 1;
	not.b64 	%rd74784, %rd87112;
	add.s64 	%rd87112, %rd87111, %rd74784;
$L__BB1_8537:
	setp.ne.s64 	%p11634, %rd87112, 0;
	mov.u64 	%rd87111, %rd87112;
	@%p11634 bra 	$L__BB1_8535;
	cvt.u32.u64 	%r2262, %rd87113;
	mov.b64 	%rd87117, 0;
	mov.u64 	%rd87115, %rd5;
$L__BB1_8539:
	shr.u64 	%rd87116, %rd87115, 1;
	add.s64 	%rd17193, %rd87117, %rd87116;
	shl.b64 	%rd74786, %rd17193, 2;
	add.s64 	%rd74787, %rd16227, %rd74786;
	ld.u32 	%r13678, [%rd74787];
	setp.ge.s32 	%p11635, %r13678, %r2261;
	@%p11635 bra 	$L__BB1_8541;
	add.s64 	%rd87117, %rd17193, 1;
	not.b64 	%rd74788, %rd87116;
	add.s64 	%rd87116, %rd87115, %rd74788;
$L__BB1_8541:
	setp.ne.s64 	%p11636, %rd87116, 0;
	mov.u64 	%rd87115, %rd87116;
	@%p11636 bra 	$L__BB1_8539;
	cvt.u32.u64 	%r2263, %rd87117;
	mov.b64 	%rd87121, 0;
	mov.u64 	%rd87119, %rd5;
$L__BB1_8543:
	shr.u64 	%rd87120, %rd87119, 1;
	add.s64 	%rd17201, %rd87121, %rd87120;
	shl.b64 	%rd74790, %rd17201, 2;
	add.s64 	%rd74791, %rd16227, %rd74790;
	ld.u32 	%r13679, [%rd74791];
	setp.ge.s32 	%p11637, %r13679, %r2262;
	@%p11637 bra 	$L__BB1_8545;
	add.s64 	%rd87121, %rd17201, 1;
	not.b64 	%rd74792, %rd87120;
	add.s64 	%rd87120, %rd87119, %rd74792;
$L__BB1_8545:
	setp.ne.s64 	%p11638, %rd87120, 0;
	mov.u64 	%rd87119, %rd87120;
	@%p11638 bra 	$L__BB1_8543;
	cvt.u32.u64 	%r2264, %rd87121;
	mov.b64 	%rd87125, 0;
	mov.u64 	%rd87123, %rd5;
$L__BB1_8547:
	shr.u64 	%rd87124, %rd87123, 1;
	add.s64 	%rd17209, %rd87125, %rd87124;
	shl.b64 	%rd74794, %rd17209, 2;
	add.s64 	%rd74795, %rd16244, %rd74794;
	ld.u32 	%r13680, [%rd74795];
	setp.ge.s32 	%p11639, %r13680, %r2263;
	@%p11639 bra 	$L__BB1_8549;
	add.s64 	%rd87125, %rd17209, 1;
	not.b64 	%rd74796, %rd87124;
	add.s64 	%rd87124, %rd87123, %rd74796;
$L__BB1_8549:
	setp.ne.s64 	%p11640, %rd87124, 0;
	mov.u64 	%rd87123, %rd87124;
	@%p11640 bra 	$L__BB1_8547;
	cvt.u32.u64 	%r2265, %rd87125;
	mov.b64 	%rd87129, 0;
	mov.u64 	%rd87127, %rd5;
$L__BB1_8551:
	shr.u64 	%rd87128, %rd87127, 1;
	add.s64 	%rd17217, %rd87129, %rd87128;
	shl.b64 	%rd74798, %rd17217, 2;
	add.s64 	%rd74799, %rd16244, %rd74798;
	ld.u32 	%r13681, [%rd74799];
	setp.ge.s32 	%p11641, %r13681, %r2264;
	@%p11641 bra 	$L__BB1_8553;
	add.s64 	%rd87129, %rd17217, 1;
	not.b64 	%rd74800, %rd87128;
	add.s64 	%rd87128, %rd87127, %rd74800;
$L__BB1_8553:
	setp.ne.s64 	%p11642, %rd87128, 0;
	mov.u64 	%rd87127, %rd87128;
	@%p11642 bra 	$L__BB1_8551;
	cvt.u32.u64 	%r2266, %rd87129;
	mov.b64 	%rd87133, 0;
	mov.u64 	%rd87131, %rd5;
$L__BB1_8555:
	shr.u64 	%rd87132, %rd87131, 1;
	add.s64 	%rd17225, %rd87133, %rd87132;
	shl.b64 	%rd74802, %rd17225, 2;
	add.s64 	%rd74803, %rd16261, %rd74802;
	ld.u32 	%r13682, [%rd74803];
	setp.ge.s32 	%p11643, %r13682, %r2265;
	@%p11643 bra 	$L__BB1_8557;
	add.s64 	%rd87133, %rd17225, 1;
	not.b64 	%rd74804, %rd87132;
	add.s64 	%rd87132, %rd87131, %rd74804;
$L__BB1_8557:
	setp.ne.s64 	%p11644, %rd87132, 0;
	mov.u64 	%rd87131, %rd87132;
	@%p11644 bra 	$L__BB1_8555;
	cvt.u32.u64 	%r2267, %rd87133;
	mov.b64 	%rd87137, 0;
	mov.u64 	%rd87135, %rd5;
$L__BB1_8559:
	shr.u64 	%rd87136, %rd87135, 1;
	add.s64 	%rd17233, %rd87137, %rd87136;
	shl.b64 	%rd74806, %rd17233, 2;
	add.s64 	%rd74807, %rd16261, %rd74806;
	ld.u32 	%r13683, [%rd74807];
	setp.ge.s32 	%p11645, %r13683, %r2266;
	@%p11645 bra 	$L__BB1_8561;
	add.s64 	%rd87137, %rd17233, 1;
	not.b64 	%rd74808, %rd87136;
	add.s64 	%rd87136, %rd87135, %rd74808;
$L__BB1_8561:
	setp.ne.s64 	%p11646, %rd87136, 0;
	mov.u64 	%rd87135, %rd87136;
	@%p11646 bra 	$L__BB1_8559;
	cvt.u32.u64 	%r13684, %rd87137;
	setp.lt.s32 	%p11647, %r2267, %r13684;
	selp.b32 	%r2268, %r2100, %r2122, %p11647;
	selp.b32 	%r2269, %r2122, %r2100, %p11647;
	mov.b64 	%rd87141, 0;
	mov.u64 	%rd87139, %rd5;
$L__BB1_8563:
	shr.u64 	%rd87140, %rd87139, 1;
	add.s64 	%rd17241, %rd87141, %rd87140;
	shl.b64 	%rd74810, %rd17241, 2;
	add.s64 	%rd74811, %rd16108, %rd74810;
	ld.u32 	%r13685, [%rd74811];
	setp.ge.s32 	%p11648, %r13685, %r2143;
	@%p11648 bra 	$L__BB1_8565;
	add.s64 	%rd87141, %rd17241, 1;
	not.b64 	%rd74812, %rd87140;
	add.s64 	%rd87140, %rd87139, %rd74812;
$L__BB1_8565:
	setp.ne.s64 	%p11649, %rd87140, 0;
	mov.u64 	%rd87139, %rd87140;
	@%p11649 bra 	$L__BB1_8563;
	cvt.u32.u64 	%r2270, %rd87141;
	mov.b64 	%rd87145, 0;
	mov.u64 	%rd87143, %rd5;
$L__BB1_8567:
	shr.u64 	%rd87144, %rd87143, 1;
	add.s64 	%rd17249, %rd87145, %rd87144;
	shl.b64 	%rd74814, %rd17249, 2;
	add.s64 	%rd74815, %rd16108, %rd74814;
	ld.u32 	%r13686, [%rd74815];
	setp.ge.s32 	%p11650, %r13686, %r2121;
	@%p11650 bra 	$L__BB1_8569;
	add.s64 	%rd87145, %rd17249, 1;
	not.b64 	%rd74816, %rd87144;
	add.s64 	%rd87144, %rd87143, %rd74816;
$L__BB1_8569:
	setp.ne.s64 	%p11651, %rd87144, 0;
	mov.u64 	%rd87143, %rd87144;
	@%p11651 bra 	$L__BB1_8567;
	cvt.u32.u64 	%r2271, %rd87145;
	mov.b64 	%rd87149, 0;
	mov.u64 	%rd87147, %rd5;
$L__BB1_8571:
	shr.u64 	%rd87148, %rd87147, 1;
	add.s64 	%rd17257, %rd87149, %rd87148;
	shl.b64 	%rd74818, %rd17257, 2;
	add.s64 	%rd74819, %rd16125, %rd74818;
	ld.u32 	%r13687, [%rd74819];
	setp.ge.s32 	%p11652, %r13687, %r2270;
	@%p11652 bra 	$L__BB1_8573;
	add.s64 	%rd87149, %rd17257, 1;
	not.b64 	%rd74820, %rd87148;
	add.s64 	%rd87148, %rd87147, %rd74820;
$L__BB1_8573:
	setp.ne.s64 	%p11653, %rd87148, 0;
	mov.u64 	%rd87147, %rd87148;
	@%p11653 bra 	$L__BB1_8571;
	cvt.u32.u64 	%r2272, %rd87149;
	mov.b64 	%rd87153, 0;
	mov.u64 	%rd87151, %rd5;
$L__BB1_8575:
	shr.u64 	%rd87152, %rd87151, 1;
	add.s64 	%rd17265, %rd87153, %rd87152;
	shl.b64 	%rd74822, %rd17265, 2;
	add.s64 	%rd74823, %rd16125, %rd74822;
	ld.u32 	%r13688, [%rd74823];
	setp.ge.s32 	%p11654, %r13688, %r2271;
	@%p11654 bra 	$L__BB1_8577;
	add.s64 	%rd87153, %rd17265, 1;
	not.b64 	%rd74824, %rd87152;
	add.s64 	%rd87152, %rd87151, %rd74824;
$L__BB1_8577:
	setp.ne.s64 	%p11655, %rd87152, 0;
	mov.u64 	%rd87151, %rd87152;
	@%p11655 bra 	$L__BB1_8575;
	cvt.u32.u64 	%r2273, %rd87153;
	mov.b64 	%rd87157, 0;
	mov.u64 	%rd87155, %rd5;
$L__BB1_8579:
	shr.u64 	%rd87156, %rd87155, 1;
	add.s64 	%rd17273, %rd87157, %rd87156;
	shl.b64 	%rd74826, %rd17273, 2;
	add.s64 	%rd74827, %rd16142, %rd74826;
	ld.u32 	%r13689, [%rd74827];
	setp.ge.s32 	%p11656, %r13689, %r2272;
	@%p11656 bra 	$L__BB1_8581;
	add.s64 	%rd87157, %rd17273, 1;
	not.b64 	%rd74828, %rd87156;
	add.s64 	%rd87156, %rd87155, %rd74828;
$L__BB1_8581:
	setp.ne.s64 	%p11657, %rd87156, 0;
	mov.u64 	%rd87155, %rd87156;
	@%p11657 bra 	$L__BB1_8579;
	cvt.u32.u64 	%r2274, %rd87157;
	mov.b64 	%rd87161, 0;
	mov.u64 	%rd87159, %rd5;
$L__BB1_8583:
	shr.u64 	%rd87160, %rd87159, 1;
	add.s64 	%rd17281, %rd87161, %rd87160;
	shl.b64 	%rd74830, %rd17281, 2;
	add.s64 	%rd74831, %rd16142, %rd74830;
	ld.u32 	%r13690, [%rd74831];
	setp.ge.s32 	%p11658, %r13690, %r2273;
	@%p11658 bra 	$L__BB1_8585;
	add.s64 	%rd87161, %rd17281, 1;
	not.b64 	%rd74832, %rd87160;
	add.s64 	%rd87160, %rd87159, %rd74832;
$L__BB1_8585:
	setp.ne.s64 	%p11659, %rd87160, 0;
	mov.u64 	%rd87159, %rd87160;
	@%p11659 bra 	$L__BB1_8583;
	cvt.u32.u64 	%r2275, %rd87161;
	mov.b64 	%rd87165, 0;
	mov.u64 	%rd87163, %rd5;
$L__BB1_8587:
	shr.u64 	%rd87164, %rd87163, 1;
	add.s64 	%rd17289, %rd87165, %rd87164;
	shl.b64 	%rd74834, %rd17289, 2;
	add.s64 	%rd74835, %rd16159, %rd74834;
	ld.u32 	%r13691, [%rd74835];
	setp.ge.s32 	%p11660, %r13691, %r2274;
	@%p11660 bra 	$L__BB1_8589;
	add.s64 	%rd87165, %rd17289, 1;
	not.b64 	%rd74836, %rd87164;
	add.s64 	%rd87164, %rd87163, %rd74836;
$L__BB1_8589:
	setp.ne.s64 	%p11661, %rd87164, 0;
	mov.u64 	%rd87163, %rd87164;
	@%p11661 bra 	$L__BB1_8587;
	cvt.u32.u64 	%r2276, %rd87165;
	mov.b64 	%rd87169, 0;
	mov.u64 	%rd87167, %rd5;
$L__BB1_8591:
	shr.u64 	%rd87168, %rd87167, 1;
	add.s64 	%rd17297, %rd87169, %rd87168;
	shl.b64 	%rd74838, %rd17297, 2;
	add.s64 	%rd74839, %rd16159, %rd74838;
	ld.u32 	%r13692, [%rd74839];
	setp.ge.s32 	%p11662, %r13692, %r2275;
	@%p11662 bra 	$L__BB1_8593;
	add.s64 	%rd87169, %rd17297, 1;
	not.b64 	%rd74840, %rd87168;
	add.s64 	%rd87168, %rd87167, %rd74840;
$L__BB1_8593:
	setp.ne.s64 	%p11663, %rd87168, 0;
	mov.u64 	%rd87167, %rd87168;
	@%p11663 bra 	$L__BB1_8591;
	cvt.u32.u64 	%r2277, %rd87169;
	mov.b64 	%rd87173, 0;
	mov.u64 	%rd87171, %rd5;
$L__BB1_8595:
	shr.u64 	%rd87172, %rd87171, 1;
	add.s64 	%rd17305, %rd87173, %rd87172;
	shl.b64 	%rd74842, %rd17305, 2;
	add.s64 	%rd74843, %rd16176, %rd74842;
	ld.u32 	%r13693, [%rd74843];
	setp.ge.s32 	%p11664, %r13693, %r2276;
	@%p11664 bra 	$L__BB1_8597;
	add.s64 	%rd87173, %rd17305, 1;
	not.b64 	%rd74844, %rd87172;
	add.s64 	%rd87172, %rd87171, %rd74844;
$L__BB1_8597:
	setp.ne.s64 	%p11665, %rd87172, 0;
	mov.u64 	%rd87171, %rd87172;
	@%p11665 bra 	$L__BB1_8595;
	cvt.u32.u64 	%r2278, %rd87173;
	mov.b64 	%rd87177, 0;
	mov.u64 	%rd87175, %rd5;
$L__BB1_8599:
	shr.u64 	%rd87176, %rd87175, 1;
	add.s64 	%rd17313, %rd87177, %rd87176;
	shl.b64 	%rd74846, %rd17313, 2;
	add.s64 	%rd74847, %rd16176, %rd74846;
	ld.u32 	%r13694, [%rd74847];
	setp.ge.s32 	%p11666, %r13694, %r2277;
	@%p11666 bra 	$L__BB1_8601;
	add.s64 	%rd87177, %rd17313, 1;
	not.b64 	%rd74848, %rd87176;
	add.s64 	%rd87176, %rd87175, %rd74848;
$L__BB1_8601:
	setp.ne.s64 	%p11667, %rd87176, 0;
	mov.u64 	%rd87175, %rd87176;
	@%p11667 bra 	$L__BB1_8599;
	cvt.u32.u64 	%r2279, %rd87177;
	mov.b64 	%rd87181, 0;
	mov.u64 	%rd87179, %rd5;
$L__BB1_8603:
	shr.u64 	%rd87180, %rd87179, 1;
	add.s64 	%rd17321, %rd87181, %rd87180;
	shl.b64 	%rd74850, %rd17321, 2;
	add.s64 	%rd74851, %rd16193, %rd74850;
	ld.u32 	%r13695, [%rd74851];
	setp.ge.s32 	%p11668, %r13695, %r2278;
	@%p11668 bra 	$L__BB1_8605;
	add.s64 	%rd87181, %rd17321, 1;
	not.b64 	%rd74852, %rd87180;
	add.s64 	%rd87180, %rd87179, %rd74852;
$L__BB1_8605:
	setp.ne.s64 	%p11669, %rd87180, 0;
	mov.u64 	%rd87179, %rd87180;
	@%p11669 bra 	$L__BB1_8603;
	cvt.u32.u64 	%r2280, %rd87181;
	mov.b64 	%rd87185, 0;
	mov.u64 	%rd87183, %rd5;
$L__BB1_8607:
	shr.u64 	%rd87184, %rd87183, 1;
	add.s64 	%rd17329, %rd87185, %rd87184;
	shl.b64 	%rd74854, %rd17329, 2;
	add.s64 	%rd74855, %rd16193, %rd74854;
	ld.u32 	%r13696, [%rd74855];
	setp.ge.s32 	%p11670, %r13696, %r2279;
	@%p11670 bra 	$L__BB1_8609;
	add.s64 	%rd87185, %rd17329, 1;
	not.b64 	%rd74856, %rd87184;
	add.s64 	%rd87184, %rd87183, %rd74856;
$L__BB1_8609:
	setp.ne.s64 	%p11671, %rd87184, 0;
	mov.u64 	%rd87183, %rd87184;
	@%p11671 bra 	$L__BB1_8607;
	cvt.u32.u64 	%r2281, %rd87185;
	mov.b64 	%rd87189, 0;
	mov.u64 	%rd87187, %rd5;
$L__BB1_8611:
	shr.u64 	%rd87188, %rd87187, 1;
	add.s64 	%rd17337, %rd87189, %rd87188;
	shl.b64 	%rd74858, %rd17337, 2;
	add.s64 	%rd74859, %rd16210, %rd74858;
	ld.u32 	%r13697, [%rd74859];
	setp.ge.s32 	%p11672, %r13697, %r2280;
	@%p11672 bra 	$L__BB1_8613;
	add.s64 	%rd87189, %rd17337, 1;
	not.b64 	%rd74860, %rd87188;
	add.s64 	%rd87188, %rd87187, %rd74860;
$L__BB1_8613:
	setp.ne.s64 	%p11673, %rd87188, 0;
	mov.u64 	%rd87187, %rd87188;
	@%p11673 bra 	$L__BB1_8611;
	cvt.u32.u64 	%r2282, %rd87189;
	mov.b64 	%rd87193, 0;
	mov.u64 	%rd87191, %rd5;
$L__BB1_8615:
	shr.u64 	%rd87192, %rd87191, 1;
	add.s64 	%rd17345, %rd87193, %rd87192;
	shl.b64 	%rd74862, %rd17345, 2;
	add.s64 	%rd74863, %rd16210, %rd74862;
	ld.u32 	%r13698, [%rd74863];
	setp.ge.s32 	%p11674, %r13698, %r2281;
	@%p11674 bra 	$L__BB1_8617;
	add.s64 	%rd87193, %rd17345, 1;
	not.b64 	%rd74864, %rd87192;
	add.s64 	%rd87192, %rd87191, %rd74864;
$L__BB1_8617:
	setp.ne.s64 	%p11675, %rd87192, 0;
	mov.u64 	%rd87191, %rd87192;
	@%p11675 bra 	$L__BB1_8615;
	cvt.u32.u64 	%r2283, %rd87193;
	mov.b64 	%rd87197, 0;
	mov.u64 	%rd87195, %rd5;
$L__BB1_8619:
	shr.u64 	%rd87196, %rd87195, 1;
	add.s64 	%rd17353, %rd87197, %rd87196;
	shl.b64 	%rd74866, %rd17353, 2;
	add.s64 	%rd74867, %rd16227, %rd74866;
	ld.u32 	%r13699, [%rd74867];
	setp.ge.s32 	%p11676, %r13699, %r2282;
	@%p11676 bra 	$L__BB1_8621;
	add.s64 	%rd87197, %rd17353, 1;
	not.b64 	%rd74868, %rd87196;
	add.s64 	%rd87196, %rd87195, %rd74868;
$L__BB1_8621:
	setp.ne.s64 	%p11677, %rd87196, 0;
	mov.u64 	%rd87195, %rd87196;
	@%p11677 bra 	$L__BB1_8619;
	cvt.u32.u64 	%r2284, %rd87197;
	mov.b64 	%rd87201, 0;
	mov.u64 	%rd87199, %rd5;
$L__BB1_8623:
	shr.u64 	%rd87200, %rd87199, 1;
	add.s64 	%rd17361, %rd87201, %rd87200;
	shl.b64 	%rd74870, %rd17361, 2;
	add.s64 	%rd74871, %rd16227, %rd74870;
	ld.u32 	%r13700, [%rd74871];
	setp.ge.s32 	%p11678, %r13700, %r2283;
	@%p11678 bra 	$L__BB1_8625;
	add.s64 	%rd87201, %rd17361, 1;
	not.b64 	%rd74872, %rd87200;
	add.s64 	%rd87200, %rd87199, %rd74872;
$L__BB1_8625:
	setp.ne.s64 	%p11679, %rd87200, 0;
	mov.u64 	%rd87199, %rd87200;
	@%p11679 bra 	$L__BB1_8623;
	cvt.u32.u64 	%r2285, %rd87201;
	mov.b64 	%rd87205, 0;
	mov.u64 	%rd87203, %rd5;
$L__BB1_8627:
	shr.u64 	%rd87204, %rd87203, 1;
	add.s64 	%rd17369, %rd87205, %rd87204;
	shl.b64 	%rd74874, %rd17369, 2;
	add.s64 	%rd74875, %rd16244, %rd74874;
	ld.u32 	%r13701, [%rd74875];
	setp.ge.s32 	%p11680, %r13701, %r2284;
	@%p11680 bra 	$L__BB1_8629;
	add.s64 	%rd87205, %rd17369, 1;
	not.b64 	%rd74876, %rd87204;
	add.s64 	%rd87204, %rd87203, %rd74876;
$L__BB1_8629:
	setp.ne.s64 	%p11681, %rd87204, 0;
	mov.u64 	%rd87203, %rd87204;
	@%p11681 bra 	$L__BB1_8627;
	cvt.u32.u64 	%r2286, %rd87205;
	mov.b64 	%rd87209, 0;
	mov.u64 	%rd87207, %rd5;
$L__BB1_8631:
	shr.u64 	%rd87208, %rd87207, 1;
	add.s64 	%rd17377, %rd87209, %rd87208;
	shl.b64 	%rd74878, %rd17377, 2;
	add.s64 	%rd74879, %rd16244, %rd74878;
	ld.u32 	%r13702, [%rd74879];
	setp.ge.s32 	%p11682, %r13702, %r2285;
	@%p11682 bra 	$L__BB1_8633;
	add.s64 	%rd87209, %rd17377, 1;
	not.b64 	%rd74880, %rd87208;
	add.s64 	%rd87208, %rd87207, %rd74880;
$L__BB1_8633:
	setp.ne.s64 	%p11683, %rd87208, 0;
	mov.u64 	%rd87207, %rd87208;
	@%p11683 bra 	$L__BB1_8631;
	cvt.u32.u64 	%r2287, %rd87209;
	mov.b64 	%rd87213, 0;
	mov.u64 	%rd87211, %rd5;
$L__BB1_8635:
	shr.u64 	%rd87212, %rd87211, 1;
	add.s64 	%rd17385, %rd87213, %rd87212;
	shl.b64 	%rd74882, %rd17385, 2;
	add.s64 	%rd74883, %rd16261, %rd74882;
	ld.u32 	%r13703, [%rd74883];
	setp.ge.s32 	%p11684, %r13703, %r2286;
	@%p11684 bra 	$L__BB1_8637;
	add.s64 	%rd87213, %rd17385, 1;
	not.b64 	%rd74884, %rd87212;
	add.s64 	%rd87212, %rd87211, %rd74884;
$L__BB1_8637:
	setp.ne.s64 	%p11685, %rd87212, 0;
	mov.u64 	%rd87211, %rd87212;
	@%p11685 bra 	$L__BB1_8635;
	cvt.u32.u64 	%r2288, %rd87213;
	mov.b64 	%rd87217, 0;
	mov.u64 	%rd87215, %rd5;
$L__BB1_8639:
	shr.u64 	%rd87216, %rd87215, 1;
	add.s64 	%rd17393, %rd87217, %rd87216;
	shl.b64 	%rd74886, %rd17393, 2;
	add.s64 	%rd74887, %rd16261, %rd74886;
	ld.u32 	%r13704, [%rd74887];
	setp.ge.s32 	%p11686, %r13704, %r2287;
	@%p11686 bra 	$L__BB1_8641;
	add.s64 	%rd87217, %rd17393, 1;
	not.b64 	%rd74888, %rd87216;
	add.s64 	%rd87216, %rd87215, %rd74888;
$L__BB1_8641:
	setp.ne.s64 	%p11687, %rd87216, 0;
	mov.u64 	%rd87215, %rd87216;
	@%p11687 bra 	$L__BB1_8639;
	cvt.u32.u64 	%r13705, %rd87217;
	setp.lt.s32 	%p11688, %r2288, %r13705;
	selp.b32 	%r2289, %r2121, %r2143, %p11688;
	selp.b32 	%r2290, %r2143, %r2121, %p11688;
	mov.b64 	%rd87221, 0;
	mov.u64 	%rd87219, %rd5;
$L__BB1_8643:
	shr.u64 	%rd87220, %rd87219, 1;
	add.s64 	%rd17401, %rd87221, %rd87220;
	shl.b64 	%rd74890, %rd17401, 2;
	add.s64 	%rd74891, %rd16108, %rd74890;
	ld.u32 	%r13706, [%rd74891];
	setp.ge.s32 	%p11689, %r13706, %r2164;
	@%p11689 bra 	$L__BB1_8645;
	add.s64 	%rd87221, %rd17401, 1;
	not.b64 	%rd74892, %rd87220;
	add.s64 	%rd87220, %rd87219, %rd74892;
$L__BB1_8645:
	setp.ne.s64 	%p11690, %rd87220, 0;
	mov.u64 	%rd87219, %rd87220;
	@%p11690 bra 	$L__BB1_8643;
	cvt.u32.u64 	%r2291, %rd87221;
	mov.b64 	%rd87225, 0;
	mov.u64 	%rd87223, %rd5;
$L__BB1_8647:
	shr.u64 	%rd87224, %rd87223, 1;
	add.s64 	%rd17409, %rd87225, %rd87224;
	shl.b64 	%rd74894, %rd17409, 2;
	add.s64 	%rd74895, %rd16108, %rd74894;
	ld.u32 	%r13707, [%rd74895];
	setp.ge.s32 	%p11691, %r13707, %r2142;
	@%p11691 bra 	$L__BB1_8649;
	add.s64 	%rd87225, %rd17409, 1;
	not.b64 	%rd74896, %rd87224;
	add.s64 	%rd87224, %rd87223, %rd74896;
$L__BB1_8649:
	setp.ne.s64 	%p11692, %rd87224, 0;
	mov.u64 	%rd87223, %rd87224;
	@%p11692 bra 	$L__BB1_8647;
	cvt.u32.u64 	%r2292, %rd87225;
	mov.b64 	%rd87229, 0;
	mov.u64 	%rd87227, %rd5;
$L__BB1_8651:
	shr.u64 	%rd87228, %rd87227, 1;
	add.s64 	%rd17417, %rd87229, %rd87228;
	shl.b64 	%rd74898, %rd17417, 2;
	add.s64 	%rd74899, %rd16125, %rd74898;
	ld.u32 	%r13708, [%rd74899];
	setp.ge.s32 	%p11693, %r13708, %r2291;
	@%p11693 bra 	$L__BB1_8653;
	add.s64 	%rd87229, %rd17417, 1;
	not.b64 	%rd74900, %rd87228;
	add.s64 	%rd87228, %rd87227, %rd74900;
$L__BB1_8653:
	setp.ne.s64 	%p11694, %rd87228, 0;
	mov.u64 	%rd87227, %rd87228;
	@%p11694 bra 	$L__BB1_8651;
	cvt.u32.u64 	%r2293, %rd87229;
	mov.b64 	%rd87233, 0;
	mov.u64 	%rd87231, %rd5;
$L__BB1_8655:
	shr.u64 	%rd87232, %rd87231, 1;
	add.s64 	%rd17425, %rd87233, %rd87232;
	shl.b64 	%rd74902, %rd17425, 2;
	add.s64 	%rd74903, %rd16125, %rd74902;
	ld.u32 	%r13709, [%rd74903];
	setp.ge.s32 	%p11695, %r13709, %r2292;
	@%p11695 bra 	$L__BB1_8657;
	add.s64 	%rd87233, %rd17425, 1;
	not.b64 	%rd74904, %rd87232;
	add.s64 	%rd87232, %rd87231, %rd74904;
$L__BB1_8657:
	setp.ne.s64 	%p11696, %rd87232, 0;
	mov.u64 	%rd87231, %rd87232;
	@%p11696 bra 	$L__BB1_8655;
	cvt.u32.u64 	%r2294, %rd87233;
	mov.b64 	%rd87237, 0;
	mov.u64 	%rd87235, %rd5;
$L__BB1_8659:
	shr.u64 	%rd87236, %rd87235, 1;
	add.s64 	%rd17433, %rd87237, %rd87236;
	shl.b64 	%rd74906, %rd17433, 2;
	add.s64 	%rd74907, %rd16142, %rd74906;
	ld.u32 	%r13710, [%rd74907];
	setp.ge.s32 	%p11697, %r13710, %r2293;
	@%p11697 bra 	$L__BB1_8661;
	add.s64 	%rd87237, %rd17433, 1;
	not.b64 	%rd74908, %rd87236;
	add.s64 	%rd87236, %rd87235, %rd74908;
$L__BB1_8661:
	setp.ne.s64 	%p11698, %rd87236, 0;
	mov.u64 	%rd87235, %rd87236;
	@%p11698 bra 	$L__BB1_8659;
	cvt.u32.u64 	%r2295, %rd87237;
	mov.b64 	%rd87241, 0;
	mov.u64 	%rd87239, %rd5;
$L__BB1_8663:
	shr.u64 	%rd87240, %rd87239, 1;
	add.s64 	%rd17441, %rd87241, %rd87240;
	shl.b64 	%rd74910, %rd17441, 2;
	add.s64 	%rd74911, %rd16142, %rd74910;
	ld.u32 	%r13711, [%rd74911];
	setp.ge.s32 	%p11699, %r13711, %r2294;
	@%p11699 bra 	$L__BB1_8665;
	add.s64 	%rd87241, %rd17441, 1;
	not.b64 	%rd74912, %rd87240;
	add.s64 	%rd87240, %rd87239, %rd74912;
$L__BB1_8665:
	setp.ne.s64 	%p11700, %rd87240, 0;
	mov.u64 	%rd87239, %rd87240;
	@%p11700 bra 	$L__BB1_8663;
	cvt.u32.u64 	%r2296, %rd87241;
	mov.b64 	%rd87245, 0;
	mov.u64 	%rd87243, %rd5;
$L__BB1_8667:
	shr.u64 	%rd87244, %rd87243, 1;
	add.s64 	%rd17449, %rd87245, %rd87244;
	shl.b64 	%rd74914, %rd17449, 2;
	add.s64 	%rd74915, %rd16159, %rd74914;
	ld.u32 	%r13712, [%rd74915];
	setp.ge.s32 	%p11701, %r13712, %r2295;
	@%p11701 bra 	$L__BB1_8669;
	add.s64 	%rd87245, %rd17449, 1;
	not.b64 	%rd74916, %rd87244;
	add.s64 	%rd87244, %rd87243, %rd74916;
$L__BB1_8669:
	setp.ne.s64 	%p11702, %rd87244, 0;
	mov.u64 	%rd87243, %rd87244;
	@%p11702 bra 	$L__BB1_8667;
	cvt.u32.u64 	%r2297, %rd87245;
	mov.b64 	%rd87249, 0;
	mov.u64 	%rd87247, %rd5;
$L__BB1_8671:
	shr.u64 	%rd87248, %rd87247, 1;
	add.s64 	%rd17457, %rd87249, %rd87248;
	shl.b64 	%rd74918, %rd17457, 2;
	add.s64 	%rd74919, %rd16159, %rd74918;
	ld.u32 	%r13713, [%rd74919];
	setp.ge.s32 	%p11703, %r13713, %r2296;
	@%p11703 bra 	$L__BB1_8673;
	add.s64 	%rd87249, %rd17457, 1;
	not.b64 	%rd74920, %rd87248;
	add.s64 	%rd87248, %rd87247, %rd74920;
$L__BB1_8673:
	setp.ne.s64 	%p11704, %rd87248, 0;
	mov.u64 	%rd87247, %rd87248;
	@%p11704 bra 	$L__BB1_8671;
	cvt.u32.u64 	%r2298, %rd87249;
	mov.b64 	%rd87253, 0;
	mov.u64 	%rd87251, %rd5;
$L__BB1_8675:
	shr.u64 	%rd87252, %rd87251, 1;
	add.s64 	%rd17465, %rd87253, %rd87252;
	shl.b64 	%rd74922, %rd17465, 2;
	add.s64 	%rd74923, %rd16176, %rd74922;
	ld.u32 	%r13714, [%rd74923];
	setp.ge.s32 	%p11705, %r13714, %r2297;
	@%p11705 bra 	$L__BB1_8677;
	add.s64 	%rd87253, %rd17465, 1;
	not.b64 	%rd74924, %rd87252;
	add.s64 	%rd87252, %rd87251, %rd74924;
$L__BB1_8677:
	setp.ne.s64 	%p11706, %rd87252, 0;
	mov.u64 	%rd87251, %rd87252;
	@%p11706 bra 	$L__BB1_8675;
	cvt.u32.u64 	%r2299, %rd87253;
	mov.b64 	%rd87257, 0;
	mov.u64 	%rd87255, %rd5;
$L__BB1_8679:
	shr.u64 	%rd87256, %rd87255, 1;
	add.s64 	%rd17473, %rd87257, %rd87256;
	shl.b64 	%rd74926, %rd17473, 2;
	add.s64 	%rd74927, %rd16176, %rd74926;
	ld.u32 	%r13715, [%rd74927];
	setp.ge.s32 	%p11707, %r13715, %r2298;
	@%p11707 bra 	$L__BB1_8681;
	add.s64 	%rd87257, %rd17473, 1;
	not.b64 	%rd74928, %rd87256;
	add.s64 	%rd87256, %rd87255, %rd74928;
$L__BB1_8681:
	setp.ne.s64 	%p11708, %rd87256, 0;
	mov.u64 	%rd87255, %rd87256;
	@%p11708 bra 	$L__BB1_8679;
	cvt.u32.u64 	%r2300, %rd87257;
	mov.b64 	%rd87261, 0;
	mov.u64 	%rd87259, %rd5;
$L__BB1_8683:
	shr.u64 	%rd87260, %rd87259, 1;
	add.s64 	%rd17481, %rd87261, %rd87260;
	shl.b64 	%rd74930, %rd17481, 2;
	add.s64 	%rd74931, %rd16193, %rd74930;
	ld.u32 	%r13716, [%rd74931];
	setp.ge.s32 	%p11709, %r13716, %r2299;
	@%p11709 bra 	$L__BB1_8685;
	add.s64 	%rd87261, %rd17481, 1;
	not.b64 	%rd74932, %rd87260;
	add.s64 	%rd87260, %rd87259, %rd74932;
$L__BB1_8685:
	setp.ne.s64 	%p11710, %rd87260, 0;
	mov.u64 	%rd87259, %rd87260;
	@%p11710 bra 	$L__BB1_8683;
	cvt.u32.u64 	%r2301, %rd87261;
	mov.b64 	%rd87265, 0;
	mov.u64 	%rd87263, %rd5;
$L__BB1_8687:
	shr.u64 	%rd87264, %rd87263, 1;
	add.s64 	%rd17489, %rd87265, %rd87264;
	shl.b64 	%rd74934, %rd17489, 2;
	add.s64 	%rd74935, %rd16193, %rd74934;
	ld.u32 	%r13717, [%rd74935];
	setp.ge.s32 	%p11711, %r13717, %r2300;
	@%p11711 bra 	$L__BB1_8689;
	add.s64 	%rd87265, %rd17489, 1;
	not.b64 	%rd74936, %rd87264;
	add.s64 	%rd87264, %rd87263, %rd74936;
$L__BB1_8689:
	setp.ne.s64 	%p11712, %rd87264, 0;
	mov.u64 	%rd87263, %rd87264;
	@%p11712 bra 	$L__BB1_8687;
	cvt.u32.u64 	%r2302, %rd87265;
	mov.b64 	%rd87269, 0;
	mov.u64 	%rd87267, %rd5;
$L__BB1_8691:
	shr.u64 	%rd87268, %rd87267, 1;
	add.s64 	%rd17497, %rd87269, %rd87268;
	shl.b64 	%rd74938, %rd17497, 2;
	add.s64 	%rd74939, %rd16210, %rd74938;
	ld.u32 	%r13718, [%rd74939];
	setp.ge.s32 	%p11713, %r13718, %r2301;
	@%p11713 bra 	$L__BB1_8693;
	add.s64 	%rd87269, %rd17497, 1;
	not.b64 	%rd74940, %rd87268;
	add.s64 	%rd87268, %rd87267, %rd74940;
$L__BB1_8693:
	setp.ne.s64 	%p11714, %rd87268, 0;
	mov.u64 	%rd87267, %rd87268;
	@%p11714 bra 	$L__BB1_8691;
	cvt.u32.u64 	%r2303, %rd87269;
	mov.b64 	%rd87273, 0;
	mov.u64 	%rd87271, %rd5;
$L__BB1_8695:
	shr.u64 	%rd87272, %rd87271, 1;
	add.s64 	%rd17505, %rd87273, %rd87272;
	shl.b64 	%rd74942, %rd17505, 2;
	add.s64 	%rd74943, %rd16210, %rd74942;
	ld.u32 	%r13719, [%rd74943];
	setp.ge.s32 	%p11715, %r13719, %r2302;
	@%p11715 bra 	$L__BB1_8697;
	add.s64 	%rd87273, %rd17505, 1;
	not.b64 	%rd74944, %rd87272;
	add.s64 	%rd87272, %rd87271, %rd74944;
$L__BB1_8697:
	setp.ne.s64 	%p11716, %rd87272, 0;
	mov.u64 	%rd87271, %rd87272;
	@%p11716 bra 	$L__BB1_8695;
	cvt.u32.u64 	%r2304, %rd87273;
	mov.b64 	%rd87277, 0;
	mov.u64 	%rd87275, %rd5;
$L__BB1_8699:
	shr.u64 	%rd87276, %rd87275, 1;
	add.s64 	%rd17513, %rd87277, %rd87276;
	shl.b64 	%rd74946, %rd17513, 2;
	add.s64 	%rd74947, %rd16227, %rd74946;
	ld.u32 	%r13720, [%rd74947];
	setp.ge.s32 	%p11717, %r13720, %r2303;
	@%p11717 bra 	$L__BB1_8701;
	add.s64 	%rd87277, %rd17513, 1;
	not.b64 	%rd74948, %rd87276;
	add.s64 	%rd87276, %rd87275, %rd74948;
$L__BB1_8701:
	setp.ne.s64 	%p11718, %rd87276, 0;
	mov.u64 	%rd87275, %rd87276;
	@%p11718 bra 	$L__BB1_8699;
	cvt.u32.u64 	%r2305, %rd87277;
	mov.b64 	%rd87281, 0;
	mov.u64 	%rd87279, %rd5;
$L__BB1_8703:
	shr.u64 	%rd87280, %rd87279, 1;
	add.s64 	%rd17521, %rd87281, %rd87280;
	shl.b64 	%rd74950, %rd17521, 2;
	add.s64 	%rd74951, %rd16227, %rd74950;
	ld.u32 	%r13721, [%rd74951];
	setp.ge.s32 	%p11719, %r13721, %r2304;
	@%p11719 bra 	$L__BB1_8705;
	add.s64 	%rd87281, %rd17521, 1;
	not.b64 	%rd74952, %rd87280;
	add.s64 	%rd87280, %rd87279, %rd74952;
$L__BB1_8705:
	setp.ne.s64 	%p11720, %rd87280, 0;
	mov.u64 	%rd87279, %rd87280;
	@%p11720 bra 	$L__BB1_8703;
	cvt.u32.u64 	%r2306, %rd87281;
	mov.b64 	%rd87285, 0;
	mov.u64 	%rd87283, %rd5;
$L__BB1_8707:
	shr.u64 	%rd87284, %rd87283, 1;
	add.s64 	%rd17529, %rd87285, %rd87284;
	shl.b64 	%rd74954, %rd17529, 2;
	add.s64 	%rd74955, %rd16244, %rd74954;
	ld.u32 	%r13722, [%rd74955];
	setp.ge.s32 	%p11721, %r13722, %r2305;
	@%p11721 bra 	$L__BB1_8709;
	add.s64 	%rd87285, %rd17529, 1;
	not.b64 	%rd74956, %rd87284;
	add.s64 	%rd87284, %rd87283, %rd74956;
$L__BB1_8709:
	setp.ne.s64 	%p11722, %rd87284, 0;
	mov.u64 	%rd87283, %rd87284;
	@%p11722 bra 	$L__BB1_8707;
	cvt.u32.u64 	%r2307, %rd87285;
	mov.b64 	%rd87289, 0;
	mov.u64 	%rd87287, %rd5;
$L__BB1_8711:
	shr.u64 	%rd87288, %rd87287, 1;
	add.s64 	%rd17537, %rd87289, %rd87288;
	shl.b64 	%rd74958, %rd17537, 2;
	add.s64 	%rd74959, %rd16244, %rd74958;
	ld.u32 	%r13723, [%rd74959];
	setp.ge.s32 	%p11723, %r13723, %r2306;
	@%p11723 bra 	$L__BB1_8713;
	add.s64 	%rd87289, %rd17537, 1;
	not.b64 	%rd74960, %rd87288;
	add.s64 	%rd87288, %rd87287, %rd74960;
$L__BB1_8713:
	setp.ne.s64 	%p11724, %rd87288, 0;
	mov.u64 	%rd87287, %rd87288;
	@%p11724 bra 	$L__BB1_8711;
	cvt.u32.u64 	%r2308, %rd87289;
	mov.b64 	%rd87293, 0;
	mov.u64 	%rd87291, %rd5;
$L__BB1_8715:
	shr.u64 	%rd87292, %rd87291, 1;
	add.s64 	%rd17545, %rd87293, %rd87292;
	shl.b64 	%rd74962, %rd17545, 2;
	add.s64 	%rd74963, %rd16261, %rd74962;
	ld.u32 	%r13724, [%rd74963];
	setp.ge.s32 	%p11725, %r13724, %r2307;
	@%p11725 bra 	$L__BB1_8717;
	add.s64 	%rd87293, %rd17545, 1;
	not.b64 	%rd74964, %rd87292;
	add.s64 	%rd87292, %rd87291, %rd74964;
$L__BB1_8717:
	setp.ne.s64 	%p11726, %rd87292, 0;
	mov.u64 	%rd87291, %rd87292;
	@%p11726 bra 	$L__BB1_8715;
	cvt.u32.u64 	%r2309, %rd87293;
	mov.b64 	%rd87297, 0;
	mov.u64 	%rd87295, %rd5;
$L__BB1_8719:
	shr.u64 	%rd87296, %rd87295, 1;
	add.s64 	%rd17553, %rd87297, %rd87296;
	shl.b64 	%rd74966, %rd17553, 2;
	add.s64 	%rd74967, %rd16261, %rd74966;
	ld.u32 	%r13725, [%rd74967];
	setp.ge.s32 	%p11727, %r13725, %r2308;
	@%p11727 bra 	$L__BB1_8721;
	add.s64 	%rd87297, %rd17553, 1;
	not.b64 	%rd74968, %rd87296;
	add.s64 	%rd87296, %rd87295, %rd74968;
$L__BB1_8721:
	setp.ne.s64 	%p11728, %rd87296, 0;
	mov.u64 	%rd87295, %rd87296;
	@%p11728 bra 	$L__BB1_8719;
	cvt.u32.u64 	%r13726, %rd87297;
	setp.lt.s32 	%p11729, %r2309, %r13726;
	selp.b32 	%r2310, %r2142, %r2164, %p11729;
	selp.b32 	%r2311, %r2164, %r2142, %p11729;
	mov.b64 	%rd87301, 0;
	mov.u64 	%rd87299, %rd5;
$L__BB1_8723:
	shr.u64 	%rd87300, %rd87299, 1;
	add.s64 	%rd17561, %rd87301, %rd87300;
	shl.b64 	%rd74970, %rd17561, 2;
	add.s64 	%rd74971, %rd16108, %rd74970;
	ld.u32 	%r13727, [%rd74971];
	setp.ge.s32 	%p11730, %r13727, %r2185;
	@%p11730 bra 	$L__BB1_8725;
	add.s64 	%rd87301, %rd17561, 1;
	not.b64 	%rd74972, %rd87300;
	add.s64 	%rd87300, %rd87299, %rd74972;
$L__BB1_8725:
	setp.ne.s64 	%p11731, %rd87300, 0;
	mov.u64 	%rd87299, %rd87300;
	@%p11731 bra 	$L__BB1_8723;
	cvt.u32.u64 	%r2312, %rd87301;
	mov.b64 	%rd87305, 0;
	mov.u64 	%rd87303, %rd5;
$L__BB1_8727:
	shr.u64 	%rd87304, %rd87303, 1;
	add.s64 	%rd17569, %rd87305, %rd87304;
	shl.b64 	%rd74974, %rd17569, 2;
	add.s64 	%rd74975, %rd16108, %rd74974;
	ld.u32 	%r13728, [%rd74975];
	setp.ge.s32 	%p11732, %r13728, %r2163;
	@%p11732 bra 	$L__BB1_8729;
	add.s64 	%rd87305, %rd17569, 1;
	not.b64 	%rd74976, %rd87304;
	add.s64 	%rd87304, %rd87303, %rd74976;
$L__BB1_8729:
	setp.ne.s64 	%p11733, %rd87304, 0;
	mov.u64 	%rd87303, %rd87304;
	@%p11733 bra 	$L__BB1_8727;
	cvt.u32.u64 	%r2313, %rd87305;
	mov.b64 	%rd87309, 0;
	mov.u64 	%rd87307, %rd5;
$L__BB1_8731:
	shr.u64 	%rd87308, %rd87307, 1;
	add.s64 	%rd17577, %rd87309, %rd87308;
	shl.b64 	%rd74978, %rd17577, 2;
	add.s64 	%rd74979, %rd16125, %rd74978;
	ld.u32 	%r13729, [%rd74979];
	setp.ge.s32 	%p11734, %r13729, %r2312;
	@%p11734 bra 	$L__BB1_8733;
	add.s64 	%rd87309, %rd17577, 1;
	not.b64 	%rd74980, %rd87308;
	add.s64 	%rd87308, %rd87307, %rd74980;
$L__BB1_8733:
	setp.ne.s64 	%p11735, %rd87308, 0;
	mov.u64 	%rd87307, %rd87308;
	@%p11735 bra 	$L__BB1_8731;
	cvt.u32.u64 	%r2314, %rd87309;
	mov.b64 	%rd87313, 0;
	mov.u64 	%rd87311, %rd5;
$L__BB1_8735:
	shr.u64 	%rd87312, %rd87311, 1;
	add.s64 	%rd17585, %rd87313, %rd87312;
	shl.b64 	%rd74982, %rd17585, 2;
	add.s64 	%rd74983, %rd16125, %rd74982;
	ld.u32 	%r13730, [%rd74983];
	setp.ge.s32 	%p11736, %r13730, %r2313;
	@%p11736 bra 	$L__BB1_8737;
	add.s64 	%rd87313, %rd17585, 1;
	not.b64 	%rd74984, %rd87312;
	add.s64 	%rd87312, %rd87311, %rd74984;
$L__BB1_8737:
	setp.ne.s64 	%p11737, %rd87312, 0;
	mov.u64 	%rd87311, %rd87312;
	@%p11737 bra 	$L__BB1_8735;
	cvt.u32.u64 	%r2315, %rd87313;
	mov.b64 	%rd87317, 0;
	mov.u64 	%rd87315, %rd5;
$L__BB1_8739:
	shr.u64 	%rd87316, %rd87315, 1;
	add.s64 	%rd17593, %rd87317, %rd87316;
	shl.b64 	%rd74986, %rd17593, 2;
	add.s64 	%rd74987, %rd16142, %rd74986;
	ld.u32 	%r13731, [%rd74987];
	setp.ge.s32 	%p11738, %r13731, %r2314;
	@%p11738 bra 	$L__BB1_8741;
	add.s64 	%rd87317, %rd17593, 1;
	not.b64 	%rd74988, %rd87316;
	add.s64 	%rd87316, %rd87315, %rd74988;
$L__BB1_8741:
	setp.ne.s64 	%p11739, %rd87316, 0;
	mov.u64 	%rd87315, %rd87316;
	@%p11739 bra 	$L__BB1_8739;
	cvt.u32.u64 	%r2316, %rd87317;
	mov.b64 	%rd87321, 0;
	mov.u64 	%rd87319, %rd5;
$L__BB1_8743:
	shr.u64 	%rd87320, %rd87319, 1;
	add.s64 	%rd17601, %rd87321, %rd87320;
	shl.b64 	%rd74990, %rd17601, 2;
	add.s64 	%rd74991, %rd16142, %rd74990;
	ld.u32 	%r13732, [%rd74991];
	setp.ge.s32 	%p11740, %r13732, %r2315;
	@%p11740 bra 	$L__BB1_8745;
	add.s64 	%rd87321, %rd17601, 1;
	not.b64 	%rd74992, %rd87320;
	add.s64 	%rd87320, %rd87319, %rd74992;
$L__BB1_8745:
	setp.ne.s64 	%p11741, %rd87320, 0;
	mov.u64 	%rd87319, %rd87320;
	@%p11741 bra 	$L__BB1_8743;
	cvt.u32.u64 	%r2317, %rd87321;
	mov.b64 	%rd87325, 0;
	mov.u64 	%rd87323, %rd5;
$L__BB1_8747:
	shr.u64 	%rd87324, %rd87323, 1;
	add.s64 	%rd17609, %rd87325, %rd87324;
	shl.b64 	%rd74994, %rd17609, 2;
	add.s64 	%rd74995, %rd16159, %rd74994;
	ld.u32 	%r13733, [%rd74995];
	setp.ge.s32 	%p11742, %r13733, %r2316;
	@%p11742 bra 	$L__BB1_8749;
	add.s64 	%rd87325, %rd17609, 1;
	not.b64 	%rd74996, %rd87324;
	add.s64 	%rd87324, %rd87323, %rd74996;
$L__BB1_8749:
	setp.ne.s64 	%p11743, %rd87324, 0;
	mov.u64 	%rd87323, %rd87324;
	@%p11743 bra 	$L__BB1_8747;
	cvt.u32.u64 	%r2318, %rd87325;
	mov.b64 	%rd87329, 0;
	mov.u64 	%rd87327, %rd5;
$L__BB1_8751:
	shr.u64 	%rd87328, %rd87327, 1;
	add.s64 	%rd17617, %rd87329, %rd87328;
	shl.b64 	%rd74998, %rd17617, 2;
	add.s64 	%rd74999, %rd16159, %rd74998;
	ld.u32 	%r13734, [%rd74999];
	setp.ge.s32 	%p11744, %r13734, %r2317;
	@%p11744 bra 	$L__BB1_8753;
	add.s64 	%rd87329, %rd17617, 1;
	not.b64 	%rd75000, %rd87328;
	add.s64 	%rd87328, %rd87327, %rd75000;
$L__BB1_8753:
	setp.ne.s64 	%p11745, %rd87328, 0;
	mov.u64 	%rd87327, %rd87328;
	@%p11745 bra 	$L__BB1_8751;
	cvt.u32.u64 	%r2319, %rd87329;
	mov.b64 	%rd87333, 0;
	mov.u64 	%rd87331, %rd5;
$L__BB1_8755:
	shr.u64 	%rd87332, %rd87331, 1;
	add.s64 	%rd17625, %rd87333, %rd87332;
	shl.b64 	%rd75002, %rd17625, 2;
	add.s64 	%rd75003, %rd16176, %rd75002;
	ld.u32 	%r13735, [%rd75003];
	setp.ge.s32 	%p11746, %r13735, %r2318;
	@%p11746 bra 	$L__BB1_8757;
	add.s64 	%rd87333, %rd17625, 1;
	not.b64 	%rd75004, %rd87332;
	add.s64 	%rd87332, %rd87331, %rd75004;
$L__BB1_8757:
	setp.ne.s64 	%p11747, %rd87332, 0;
	mov.u64 	%rd87331, %rd87332;
	@%p11747 bra 	$L__BB1_8755;
	cvt.u32.u64 	%r2320, %rd87333;
	mov.b64 	%rd87337, 0;
	mov.u64 	%rd87335, %rd5;
$L__BB1_8759:
	shr.u64 	%rd87336, %rd87335, 1;
	add.s64 	%rd17633, %rd87337, %rd87336;
	shl.b64 	%rd75006, %rd17633, 2;
	add.s64 	%rd75007, %rd16176, %rd75006;
	ld.u32 	%r13736, [%rd75007];
	setp.ge.s32 	%p11748, %r13736, %r2319;
	@%p11748 bra 	$L__BB1_8761;
	add.s64 	%rd87337, %rd17633, 1;
	not.b64 	%rd75008, %rd87336;
	add.s64 	%rd87336, %rd87335, %rd75008;
$L__BB1_8761:
	setp.ne.s64 	%p11749, %rd87336, 0;
	mov.u64 	%rd87335, %rd87336;
	@%p11749 bra 	$L__BB1_8759;
	cvt.u32.u64 	%r2321, %rd87337;
	mov.b64 	%rd87341, 0;
	mov.u64 	%rd87339, %rd5;
$L__BB1_8763:
	shr.u64 	%rd87340, %rd87339, 1;
	add.s64 	%rd17641, %rd87341, %rd87340;
	shl.b64 	%rd75010, %rd17641, 2;
	add.s64 	%rd75011, %rd16193, %rd75010;
	ld.u32 	%r13737, [%rd75011];
	setp.ge.s32 	%p11750, %r13737, %r2320;
	@%p11750 bra 	$L__BB1_8765;
	add.s64 	%rd87341, %rd17641, 1;
	not.b64 	%rd75012, %rd87340;
	add.s64 	%rd87340, %rd87339, %rd75012;
$L__BB1_8765:
	setp.ne.s64 	%p11751, %rd87340, 0;
	mov.u64 	%rd87339, %rd87340;
	@%p11751 bra 	$L__BB1_8763;
	cvt.u32.u64 	%r2322, %rd87341;
	mov.b64 	%rd87345, 0;
	mov.u64 	%rd87343, %rd5;
$L__BB1_8767:
	shr.u64 	%rd87344, %rd87343, 1;
	add.s64 	%rd17649, %rd87345, %rd87344;
	shl.b64 	%rd75014, %rd17649, 2;
	add.s64 	%rd75015, %rd16193, %rd75014;
	ld.u32 	%r13738, [%rd75015];
	setp.ge.s32 	%p11752, %r13738, %r2321;
	@%p11752 bra 	$L__BB1_8769;
	add.s64 	%rd87345, %rd17649, 1;
	not.b64 	%rd75016, %rd87344;
	add.s64 	%rd87344, %rd87343, %rd75016;
$L__BB1_8769:
	setp.ne.s64 	%p11753, %rd87344, 0;
	mov.u64 	%rd87343, %rd87344;
	@%p11753 bra 	$L__BB1_8767;
	cvt.u32.u64 	%r2323, %rd87345;
	mov.b64 	%rd87349, 0;
	mov.u64 	%rd87347, %rd5;
$L__BB1_8771:
	shr.u64 	%rd87348, %rd87347, 1;
	add.s64 	%rd17657, %rd87349, %rd87348;
	shl.b64 	%rd75018, %rd17657, 2;
	add.s64 	%rd75019, %rd16210, %rd75018;
	ld.u32 	%r13739, [%rd75019];
	setp.ge.s32 	%p11754, %r13739, %r2322;
	@%p11754 bra 	$L__BB1_8773;
	add.s64 	%rd87349, %rd17657, 1;
	not.b64 	%rd75020, %rd87348;
	add.s64 	%rd87348, %rd87347, %rd75020;
$L__BB1_8773:
	setp.ne.s64 	%p11755, %rd87348, 0;
	mov.u64 	%rd87347, %rd87348;
	@%p11755 bra 	$L__BB1_8771;
	cvt.u32.u64 	%r2324, %rd87349;
	mov.b64 	%rd87353, 0;
	mov.u64 	%rd87351, %rd5;
$L__BB1_8775:
	shr.u64 	%rd87352, %rd87351, 1;
	add.s64 	%rd17665, %rd87353, %rd87352;
	shl.b64 	%rd75022, %rd17665, 2;
	add.s64 	%rd75023, %rd16210, %rd75022;
	ld.u32 	%r13740, [%rd75023];
	setp.ge.s32 	%p11756, %r13740, %r2323;
	@%p11756 bra 	$L__BB1_8777;
	add.s64 	%rd87353, %rd17665, 1;
	not.b64 	%rd75024, %rd87352;
	add.s64 	%rd87352, %rd87351, %rd75024;
$L__BB1_8777:
	setp.ne.s64 	%p11757, %rd87352, 0;
	mov.u64 	%rd87351, %rd87352;
	@%p11757 bra 	$L__BB1_8775;
	cvt.u32.u64 	%r2325, %rd87353;
	mov.b64 	%rd87357, 0;
	mov.u64 	%rd87355, %rd5;
$L__BB1_8779:
	shr.u64 	%rd87356, %rd87355, 1;
	add.s64 	%rd17673, %rd87357, %rd87356;
	shl.b64 	%rd75026, %rd17673, 2;
	add.s64 	%rd75027, %rd16227, %rd75026;
	ld.u32 	%r13741, [%rd75027];
	setp.ge.s32 	%p11758, %r13741, %r2324;
	@%p11758 bra 	$L__BB1_8781;
	add.s64 	%rd87357, %rd17673, 1;
	not.b64 	%rd75028, %rd87356;
	add.s64 	%rd87356, %rd87355, %rd75028;
$L__BB1_8781:
	setp.ne.s64 	%p11759, %rd87356, 0;
	mov.u64 	%rd87355, %rd87356;
	@%p11759 bra 	$L__BB1_8779;
	cvt.u32.u64 	%r2326, %rd87357;
	mov.b64 	%rd87361, 0;
	mov.u64 	%rd87359, %rd5;
$L__BB1_8783:
	shr.u64 	%rd87360, %rd87359, 1;
	add.s64 	%rd17681, %rd87361, %rd87360;
	shl.b64 	%rd75030, %rd17681, 2;
	add.s64 	%rd75031, %rd16227, %rd75030;
	ld.u32 	%r13742, [%rd75031];
	setp.ge.s32 	%p11760, %r13742, %r2325;
	@%p11760 bra 	$L__BB1_8785;
	add.s64 	%rd87361, %rd17681, 1;
	not.b64 	%rd75032, %rd87360;
	add.s64 	%rd87360, %rd87359, %rd75032;
$L__BB1_8785:
	setp.ne.s64 	%p11761, %rd87360, 0;
	mov.u64 	%rd87359, %rd87360;
	@%p11761 bra 	$L__BB1_8783;
	cvt.u32.u64 	%r2327, %rd87361;
	mov.b64 	%rd87365, 0;
	mov.u64 	%rd87363, %rd5;
$L__BB1_8787:
	shr.u64 	%rd87364, %rd87363, 1;
	add.s64 	%rd17689, %rd87365, %rd87364;
	shl.b64 	%rd75034, %rd17689, 2;
	add.s64 	%rd75035, %rd16244, %rd75034;
	ld.u32 	%r13743, [%rd75035];
	setp.ge.s32 	%p11762, %r13743, %r2326;
	@%p11762 bra 	$L__BB1_8789;
	add.s64 	%rd87365, %rd17689, 1;
	not.b64 	%rd75036, %rd87364;
	add.s64 	%rd87364, %rd87363, %rd75036;
$L__BB1_8789:
	setp.ne.s64 	%p11763, %rd87364, 0;
	mov.u64 	%rd87363, %rd87364;
	@%p11763 bra 	$L__BB1_8787;
	cvt.u32.u64 	%r2328, %rd87365;
	mov.b64 	%rd87369, 0;
	mov.u64 	%rd87367, %rd5;
$L__BB1_8791:
	shr.u64 	%rd87368, %rd87367, 1;
	add.s64 	%rd17697, %rd87369, %rd87368;
	shl.b64 	%rd75038, %rd17697, 2;
	add.s64 	%rd75039, %rd16244, %rd75038;
	ld.u32 	%r13744, [%rd75039];
	setp.ge.s32 	%p11764, %r13744, %r2327;
	@%p11764 bra 	$L__BB1_8793;
	add.s64 	%rd87369, %rd17697, 1;
	not.b64 	%rd75040, %rd87368;
	add.s64 	%rd87368, %rd87367, %rd75040;
$L__BB1_8793:
	setp.ne.s64 	%p11765, %rd87368, 0;
	mov.u64 	%rd87367, %rd87368;
	@%p11765 bra 	$L__BB1_8791;
	cvt.u32.u64 	%r2329, %rd87369;
	mov.b64 	%rd87373, 0;
	mov.u64 	%rd87371, %rd5;
$L__BB1_8795:
	shr.u64 	%rd87372, %rd87371, 1;
	add.s64 	%rd17705, %rd87373, %rd87372;
	shl.b64 	%rd75042, %rd17705, 2;
	add.s64 	%rd75043, %rd16261, %rd75042;
	ld.u32 	%r13745, [%rd75043];
	setp.ge.s32 	%p11766, %r13745, %r2328;
	@%p11766 bra 	$L__BB1_8797;
	add.s64 	%rd87373, %rd17705, 1;
	not.b64 	%rd75044, %rd87372;
	add.s64 	%rd87372, %rd87371, %rd75044;
$L__BB1_8797:
	setp.ne.s64 	%p11767, %rd87372, 0;
	mov.u64 	%rd87371, %rd87372;
	@%p11767 bra 	$L__BB1_8795;
	cvt.u32.u64 	%r2330, %rd87373;
	mov.b64 	%rd87377, 0;
	mov.u64 	%rd87375, %rd5;
$L__BB1_8799:
	shr.u64 	%rd87376, %rd87375, 1;
	add.s64 	%rd17713, %rd87377, %rd87376;
	shl.b64 	%rd75046, %rd17713, 2;
	add.s64 	%rd75047, %rd16261, %rd75046;
	ld.u32 	%r13746, [%rd75047];
	setp.ge.s32 	%p11768, %r13746, %r2329;
	@%p11768 bra 	$L__BB1_8801;
	add.s64 	%rd87377, %rd17713, 1;
	not.b64 	%rd75048, %rd87376;
	add.s64 	%rd87376, %rd87375, %rd75048;
$L__BB1_8801:
	setp.ne.s64 	%p11769, %rd87376, 0;
	mov.u64 	%rd87375, %rd87376;
	@%p11769 bra 	$L__BB1_8799;
	cvt.u32.u64 	%r13747, %rd87377;
	setp.lt.s32 	%p11770, %r2330, %r13747;
	selp.b32 	%r2331, %r2163, %r2185, %p11770;
	selp.b32 	%r2332, %r2185, %r2163, %p11770;
	ld.global.u64 	%rd17718, [%rd4];
	mov.b64 	%rd87381, 0;
	mov.u64 	%rd87379, %rd5;
$L__BB1_8803:
	shr.u64 	%rd87380, %rd87379, 1;
	add.s64 	%rd17722, %rd87381, %rd87380;
	shl.b64 	%rd75050, %rd17722, 2;
	add.s64 	%rd75051, %rd17718, %rd75050;
	ld.u32 	%r13748, [%rd75051];
	setp.ge.s32 	%p11771, %r13748, %r2206;
	@%p11771 bra 	$L__BB1_8805;
	add.s64 	%rd87381, %rd17722, 1;
	not.b64 	%rd75052, %rd87380;
	add.s64 	%rd87380, %rd87379, %rd75052;
$L__BB1_8805:
	setp.ne.s64 	%p11772, %rd87380, 0;
	mov.u64 	%rd87379, %rd87380;
	@%p11772 bra 	$L__BB1_8803;
	cvt.u32.u64 	%r2333, %rd87381;
	mov.b64 	%rd87385, 0;
	mov.u64 	%rd87383, %rd5;
$L__BB1_8807:
	shr.u64 	%rd87384, %rd87383, 1;
	add.s64 	%rd17730, %rd87385, %rd87384;
	shl.b64 	%rd75054, %rd17730, 2;
	add.s64 	%rd75055, %rd17718, %rd75054;
	ld.u32 	%r13749, [%rd75055];
	setp.ge.s32 	%p11773, %r13749, %r2184;
	@%p11773 bra 	$L__BB1_8809;
	add.s64 	%rd87385, %rd17730, 1;
	not.b64 	%rd75056, %rd87384;
	add.s64 	%rd87384, %rd87383, %rd75056;
$L__BB1_8809:
	setp.ne.s64 	%p11774, %rd87384, 0;
	mov.u64 	%rd87383, %rd87384;
	@%p11774 bra 	$L__BB1_8807;
	cvt.u32.u64 	%r2334, %rd87385;
	ld.global.u64 	%rd17735, [%rd4+8];
	mov.b64 	%rd87389, 0;
	mov.u64 	%rd87387, %rd5;
$L__BB1_8811:
	shr.u64 	%rd87388, %rd87387, 1;
	add.s64 	%rd17739, %rd87389, %rd87388;
	shl.b64 	%rd75058, %rd17739, 2;
	add.s64 	%rd75059, %rd17735, %rd75058;
	ld.u32 	%r13750, [%rd75059];
	setp.ge.s32 	%p11775, %r13750, %r2333;
	@%p11775 bra 	$L__BB1_8813;
	add.s64 	%rd87389, %rd17739, 1;
	not.b64 	%rd75060, %rd87388;
	add.s64 	%rd87388, %rd87387, %rd75060;
$L__BB1_8813:
	setp.ne.s64 	%p11776, %rd87388, 0;
	mov.u64 	%rd87387, %rd87388;
	@%p11776 bra 	$L__BB1_8811;
	cvt.u32.u64 	%r2335, %rd87389;
	mov.b64 	%rd87393, 0;
	mov.u64 	%rd87391, %rd5;
$L__BB1_8815:
	shr.u64 	%rd87392, %rd87391, 1;
	add.s64 	%rd17747, %rd87393, %rd87392;
	shl.b64 	%rd75062, %rd17747, 2;
	add.s64 	%rd75063, %rd17735, %rd75062;
	ld.u32 	%r13751, [%rd75063];
	setp.ge.s32 	%p11777, %r13751, %r2334;
	@%p11777 bra 	$L__BB1_8817;
	add.s64 	%rd87393, %rd17747, 1;
	not.b64 	%rd75064, %rd87392;
	add.s64 	%rd87392, %rd87391, %rd75064;
$L__BB1_8817:
	setp.ne.s64 	%p11778, %rd87392, 0;
	mov.u64 	%rd87391, %rd87392;
	@%p11778 bra 	$L__BB1_8815;
	cvt.u32.u64 	%r2336, %rd87393;
	ld.global.u64 	%rd17752, [%rd4+16];
	mov.b64 	%rd87397, 0;
	mov.u64 	%rd87395, %rd5;
$L__BB1_8819:
	shr.u64 	%rd87396, %rd87395, 1;
	add.s64 	%rd17756, %rd87397, %rd87396;
	shl.b64 	%rd75066, %rd17756, 2;
	add.s64 	%rd75067, %rd17752, %rd75066;
	ld.u32 	%r13752, [%rd75067];
	setp.ge.s32 	%p11779, %r13752, %r2335;
	@%p11779 bra 	$L__BB1_8821;
	add.s64 	%rd87397, %rd17756, 1;
	not.b64 	%rd75068, %rd87396;
	add.s64 	%rd87396, %rd87395, %rd75068;
$L__BB1_8821:
	setp.ne.s64 	%p11780, %rd87396, 0;
	mov.u64 	%rd87395, %rd87396;
	@%p11780 bra 	$L__BB1_8819;
	cvt.u32.u64 	%r2337, %rd87397;
	mov.b64 	%rd87401, 0;
	mov.u64 	%rd87399, %rd5;
$L__BB1_8823:
	shr.u64 	%rd87400, %rd87399, 1;
	add.s64 	%rd17764, %rd87401, %rd87400;
	shl.b64 	%rd75070, %rd17764, 2;
	add.s64 	%rd75071, %rd17752, %rd75070;
	ld.u32 	%r13753, [%rd75071];
	setp.ge.s32 	%p11781, %r13753, %r2336;
	@%p11781 bra 	$L__BB1_8825;
	add.s64 	%rd87401, %rd17764, 1;
	not.b64 	%rd75072, %rd87400;
	add.s64 	%rd87400, %rd87399, %rd75072;
$L__BB1_8825:
	setp.ne.s64 	%p11782, %rd87400, 0;
	mov.u64 	%rd87399, %rd87400;
	@%p11782 bra 	$L__BB1_8823;
	cvt.u32.u64 	%r2338, %rd87401;
	ld.global.u64 	%rd17769, [%rd4+24];
	mov.b64 	%rd87405, 0;
	mov.u64 	%rd87403, %rd5;
$L__BB1_8827:
	shr.u64 	%rd87404, %rd87403, 1;
	add.s64 	%rd17773, %rd87405, %rd87404;
	shl.b64 	%rd75074, %rd17773, 2;
	add.s64 	%rd75075, %rd17769, %rd75074;
	ld.u32 	%r13754, [%rd75075];
	setp.ge.s32 	%p11783, %r13754, %r2337;
	@%p11783 bra 	$L__BB1_8829;
	add.s64 	%rd87405, %rd17773, 1;
	not.b64 	%rd75076, %rd87404;
	add.s64 	%rd87404, %rd87403, %rd75076;
$L__BB1_8829:
	setp.ne.s64 	%p11784, %rd87404, 0;
	mov.u64 	%rd87403, %rd87404;
	@%p11784 bra 	$L__BB1_8827;
	cvt.u32.u64 	%r2339, %rd87405;
	mov.b64 	%rd87409, 0;
	mov.u64 	%rd87407, %rd5;
$L__BB1_8831:
	shr.u64 	%rd87408, %rd87407, 1;
	add.s64 	%rd17781, %rd87409, %rd87408;
	shl.b64 	%rd75078, %rd17781, 2;
	add.s64 	%rd75079, %rd17769, %rd75078;
	ld.u32 	%r13755, [%rd75079];
	setp.ge.s32 	%p11785, %r13755, %r2338;
	@%p11785 bra 	$L__BB1_8833;
	add.s64 	%rd87409, %rd17781, 1;
	not.b64 	%rd75080, %rd87408;
	add.s64 	%rd87408, %rd87407, %rd75080;
$L__BB1_8833:
	setp.ne.s64 	%p11786, %rd87408, 0;
	mov.u64 	%rd87407, %rd87408;
	@%p11786 bra 	$L__BB1_8831;
	cvt.u32.u64 	%r2340, %rd87409;
	ld.global.u64 	%rd17786, [%rd4+32];
	mov.b64 	%rd87413, 0;
	mov.u64 	%rd87411, %rd5;
$L__BB1_8835:
	shr.u64 	%rd87412, %rd87411, 1;
	add.s64 	%rd17790, %rd87413, %rd87412;
	shl.b64 	%rd75082, %rd17790, 2;
	add.s64 	%rd75083, %rd17786, %rd75082;
	ld.u32 	%r13756, [%rd75083];
	setp.ge.s32 	%p11787, %r13756, %r2339;
	@%p11787 bra 	$L__BB1_8837;
	add.s64 	%rd87413, %rd17790, 1;
	not.b64 	%rd75084, %rd87412;
	add.s64 	%rd87412, %rd87411, %rd75084;
$L__BB1_8837:
	setp.ne.s64 	%p11788, %rd87412, 0;
	mov.u64 	%rd87411, %rd87412;
	@%p11788 bra 	$L__BB1_8835;
	cvt.u32.u64 	%r2341, %rd87413;
	mov.b64 	%rd87417, 0;
	mov.u64 	%rd87415, %rd5;
$L__BB1_8839:
	shr.u64 	%rd87416, %rd87415, 1;
	add.s64 	%rd17798, %rd87417, %rd87416;
	shl.b64 	%rd75086, %rd17798, 2;
	add.s64 	%rd75087, %rd17786, %rd75086;
	ld.u32 	%r13757, [%rd75087];
	setp.ge.s32 	%p11789, %r13757, %r2340;
	@%p11789 bra 	$L__BB1_8841;
	add.s64 	%rd87417, %rd17798, 1;
	not.b64 	%rd75088, %rd87416;
	add.s64 	%rd87416, %rd87415, %rd75088;
$L__BB1_8841:
	setp.ne.s64 	%p11790, %rd87416, 0;
	mov.u64 	%rd87415, %rd87416;
	@%p11790 bra 	$L__BB1_8839;
	cvt.u32.u64 	%r2342, %rd87417;
	ld.global.u64 	%rd17803, [%rd4+40];
	mov.b64 	%rd87421, 0;
	mov.u64 	%rd87419, %rd5;
$L__BB1_8843:
	shr.u64 	%rd87420, %rd87419, 1;
	add.s64 	%rd17807, %rd87421, %rd87420;
	shl.b64 	%rd75090, %rd17807, 2;
	add.s64 	%rd75091, %rd17803, %rd75090;
	ld.u32 	%r13758, [%rd75091];
	setp.ge.s32 	%p11791, %r13758, %r2341;
	@%p11791 bra 	$L__BB1_8845;
	add.s64 	%rd87421, %rd17807, 1;
	not.b64 	%rd75092, %rd87420;
	add.s64 	%rd87420, %rd87419, %rd75092;
$L__BB1_8845:
	setp.ne.s64 	%p11792, %rd87420, 0;
	mov.u64 	%rd87419, %rd87420;
	@%p11792 bra 	$L__BB1_8843;
	cvt.u32.u64 	%r2343, %rd87421;
	mov.b64 	%rd87425, 0;
	mov.u64 	%rd87423, %rd5;
$L__BB1_8847:
	shr.u64 	%rd87424, %rd87423, 1;
	add.s64 	%rd17815, %rd87425, %rd87424;
	shl.b64 	%rd75094, %rd17815, 2;
	add.s64 	%rd75095, %rd17803, %rd75094;
	ld.u32 	%r13759, [%rd75095];
	setp.ge.s32 	%p11793, %r13759, %r2342;
	@%p11793 bra 	$L__BB1_8849;
	add.s64 	%rd87425, %rd17815, 1;
	not.b64 	%rd75096, %rd87424;
	add.s64 	%rd87424, %rd87423, %rd75096;
$L__BB1_8849:
	setp.ne.s64 	%p11794, %rd87424, 0;
	mov.u64 	%rd87423, %rd87424;
	@%p11794 bra 	$L__BB1_8847;
	cvt.u32.u64 	%r2344, %rd87425;
	ld.global.u64 	%rd17820, [%rd4+48];
	mov.b64 	%rd87429, 0;
	mov.u64 	%rd87427, %rd5;
$L__BB1_8851:
	shr.u64 	%rd87428, %rd87427, 1;
	add.s64 	%rd17824, %rd87429, %rd87428;
	shl.b64 	%rd75098, %rd17824, 2;
	add.s64 	%rd75099, %rd17820, %rd75098;
	ld.u32 	%r13760, [%rd75099];
	setp.ge.s32 	%p11795, %r13760, %r2343;
	@%p11795 bra 	$L__BB1_8853;
	add.s64 	%rd87429, %rd17824, 1;
	not.b64 	%rd75100, %rd87428;
	add.s64 	%rd87428, %rd87427, %rd75100;
$L__BB1_8853:
	setp.ne.s64 	%p11796, %rd87428, 0;
	mov.u64 	%rd87427, %rd87428;
	@%p11796 bra 	$L__BB1_8851;
	cvt.u32.u64 	%r2345, %rd87429;
	mov.b64 	%rd87433, 0;
	mov.u64 	%rd87431, %rd5;
$L__BB1_8855:
	shr.u64 	%rd87432, %rd87431, 1;
	add.s64 	%rd17832, %rd87433, %rd87432;
	shl.b64 	%rd75102, %rd17832, 2;
	add.s64 	%rd75103, %rd17820, %rd75102;
	ld.u32 	%r13761, [%rd75103];
	setp.ge.s32 	%p11797, %r13761, %r2344;
	@%p11797 bra 	$L__BB1_8857;
	add.s64 	%rd87433, %rd17832, 1;
	not.b64 	%rd75104, %rd87432;
	add.s64 	%rd87432, %rd87431, %rd75104;
$L__BB1_8857:
	setp.ne.s64 	%p11798, %rd87432, 0;
	mov.u64 	%rd87431, %rd87432;
	@%p11798 bra 	$L__BB1_8855;
	cvt.u32.u64 	%r2346, %rd87433;
	ld.global.u64 	%rd17837, [%rd4+56];
	mov.b64 	%rd87437, 0;
	mov.u64 	%rd87435, %rd5;
$L__BB1_8859:
	shr.u64 	%rd87436, %rd87435, 1;
	add.s64 	%rd17841, %rd87437, %rd87436;
	shl.b64 	%rd75106, %rd17841, 2;
	add.s64 	%rd75107, %rd17837, %rd75106;
	ld.u32 	%r13762, [%rd75107];
	setp.ge.s32 	%p11799, %r13762, %r2345;
	@%p11799 bra 	$L__BB1_8861;
	add.s64 	%rd87437, %rd17841, 1;
	not.b64 	%rd75108, %rd87436;
	add.s64 	%rd87436, %rd87435, %rd75108;
$L__BB1_8861:
	setp.ne.s64 	%p11800, %rd87436, 0;
	mov.u64 	%rd87435, %rd87436;
	@%p11800 bra 	$L__BB1_8859;
	cvt.u32.u64 	%r2347, %rd87437;
	mov.b64 	%rd87441, 0;
	mov.u64 	%rd87439, %rd5;
$L__BB1_8863:
	shr.u64 	%rd87440, %rd87439, 1;
	add.s64 	%rd17849, %rd87441, %rd87440;
	shl.b64 	%rd75110, %rd17849, 2;
	add.s64 	%rd75111, %rd17837, %rd75110;
	ld.u32 	%r13763, [%rd75111];
	setp.ge.s32 	%p11801, %r13763, %r2346;
	@%p11801 bra 	$L__BB1_8865;
	add.s64 	%rd87441, %rd17849, 1;
	not.b64 	%rd75112, %rd87440;
	add.s64 	%rd87440, %rd87439, %rd75112;
$L__BB1_8865:
	setp.ne.s64 	%p11802, %rd87440, 0;
	mov.u64 	%rd87439, %rd87440;
	@%p11802 bra 	$L__BB1_8863;
	cvt.u32.u64 	%r2348, %rd87441;
	ld.global.u64 	%rd17854, [%rd4+64];
	mov.b64 	%rd87445, 0;
	mov.u64 	%rd87443, %rd5;
$L__BB1_8867:
	shr.u64 	%rd87444, %rd87443, 1;
	add.s64 	%rd17858, %rd87445, %rd87444;
	shl.b64 	%rd75114, %rd17858, 2;
	add.s64 	%rd75115, %rd17854, %rd75114;
	ld.u32 	%r13764, [%rd75115];
	setp.ge.s32 	%p11803, %r13764, %r2347;
	@%p11803 bra 	$L__BB1_8869;
	add.s64 	%rd87445, %rd17858, 1;
	not.b64 	%rd75116, %rd87444;
	add.s64 	%rd87444, %rd87443, %rd75116;
$L__BB1_8869:
	setp.ne.s64 	%p11804, %rd87444, 0;
	mov.u64 	%rd87443, %rd87444;
	@%p11804 bra 	$L__BB1_8867;
	cvt.u32.u64 	%r2349, %rd87445;
	mov.b64 	%rd87449, 0;
	mov.u64 	%rd87447, %rd5;
$L__BB1_8871:
	shr.u64 	%rd87448, %rd87447, 1;
	add.s64 	%rd17866, %rd87449, %rd87448;
	shl.b64 	%rd75118, %rd17866, 2;
	add.s64 	%rd75119, %rd17854, %rd75118;
	ld.u32 	%r13765, [%rd75119];
	setp.ge.s32 	%p11805, %r13765, %r2348;
	@%p11805 bra 	$L__BB1_8873;
	add.s64 	%rd87449, %rd17866, 1;
	not.b64 	%rd75120, %rd87448;
	add.s64 	%rd87448, %rd87447, %rd75120;
$L__BB1_8873:
	setp.ne.s64 	%p11806, %rd87448, 0;
	mov.u64 	%rd87447, %rd87448;
	@%p11806 bra 	$L__BB1_8871;
	cvt.u32.u64 	%r2350, %rd87449;
	ld.global.u64 	%rd17871, [%rd4+72];
	mov.b64 	%rd87453, 0;
	mov.u64 	%rd87451, %rd5;
$L__BB1_8875:
	shr.u64 	%rd87452, %rd87451, 1;
	add.s64 	%rd17875, %rd87453, %rd87452;
	shl.b64 	%rd75122, %rd17875, 2;
	add.s64 	%rd75123, %rd17871, %rd75122;
	ld.u32 	%r13766, [%rd75123];
	setp.ge.s32 	%p11807, %r13766, %r2349;
	@%p11807 bra 	$L__BB1_8877;
	add.s64 	%rd87453, %rd17875, 1;
	not.b64 	%rd75124, %rd87452;
	add.s64 	%rd87452, %rd87451, %rd75124;
$L__BB1_8877:
	setp.ne.s64 	%p11808, %rd87452, 0;
	mov.u64 	%rd87451, %rd87452;
	@%p11808 bra 	$L__BB1_8875;
	cvt.u32.u64 	%r2351, %rd87453;
	mov.b64 	%rd87457, 0;
	mov.u64 	%rd87455, %rd5;
$L__BB1_8879:
	shr.u64 	%rd87456, %rd87455, 1;
	add.s64 	%rd17883, %rd87457, %rd87456;
	shl.b64 	%rd75126, %rd17883, 2;
	add.s64 	%rd75127, %rd17871, %rd75126;
	ld.u32 	%r13767, [%rd75127];
	setp.ge.s32 	%p11809, %r13767, %r2350;
	@%p11809 bra 	$L__BB1_8881;
	add.s64 	%rd87457, %rd17883, 1;
	not.b64 	%rd75128, %rd87456;
	add.s64 	%rd87456, %rd87455, %rd75128;
$L__BB1_8881:
	setp.ne.s64 	%p11810, %rd87456, 0;
	mov.u64 	%rd87455, %rd87456;
	@%p11810 bra 	$L__BB1_8879;
	cvt.u32.u64 	%r13768, %rd87457;
	setp.lt.s32 	%p11811, %r2351, %r13768;
	selp.b32 	%r2352, %r2184, %r2206, %p11811;
	selp.b32 	%r2353, %r2206, %r2184, %p11811;
	mov.b64 	%rd87461, 0;
	mov.u64 	%rd87459, %rd5;
$L__BB1_8883:
	shr.u64 	%rd87460, %rd87459, 1;
	add.s64 	%rd17891, %rd87461, %rd87460;
	shl.b64 	%rd75130, %rd17891, 2;
	add.s64 	%rd75131, %rd17718, %rd75130;
	ld.u32 	%r13769, [%rd75131];
	setp.ge.s32 	%p11812, %r13769, %r2037;
	@%p11812 bra 	$L__BB1_8885;
	add.s64 	%rd87461, %rd17891, 1;
	not.b64 	%rd75132, %rd87460;
	add.s64 	%rd87460, %rd87459, %rd75132;
$L__BB1_8885:
	setp.ne.s64 	%p11813, %rd87460, 0;
	mov.u64 	%rd87459, %rd87460;
	@%p11813 bra 	$L__BB1_8883;
	cvt.u32.u64 	%r2354, %rd87461;
	mov.b64 	%rd87465, 0;
	mov.u64 	%rd87463, %rd5;
$L__BB1_8887:
	shr.u64 	%rd87464, %rd87463, 1;
	add.s64 	%rd17899, %rd87465, %rd87464;
	shl.b64 	%rd75134, %rd17899, 2;
	add.s64 	%rd75135, %rd17718, %rd75134;
	ld.u32 	%r13770, [%rd75135];
	setp.ge.s32 	%p11814, %r13770, %r2205;
	@%p11814 bra 	$L__BB1_8889;
	add.s64 	%rd87465, %rd17899, 1;
	not.b64 	%rd75136, %rd87464;
	add.s64 	%rd87464, %rd87463, %rd75136;
$L__BB1_8889:
	setp.ne.s64 	%p11815, %rd87464, 0;
	mov.u64 	%rd87463, %rd87464;
	@%p11815 bra 	$L__BB1_8887;
	cvt.u32.u64 	%r2355, %rd87465;
	mov.b64 	%rd87469, 0;
	mov.u64 	%rd87467, %rd5;
$L__BB1_8891:
	shr.u64 	%rd87468, %rd87467, 1;
	add.s64 	%rd17907, %rd87469, %rd87468;
	shl.b64 	%rd75138, %rd17907, 2;
	add.s64 	%rd75139, %rd17735, %rd75138;
	ld.u32 	%r13771, [%rd75139];
	setp.ge.s32 	%p11816, %r13771, %r2354;
	@%p11816 bra 	$L__BB1_8893;
	add.s64 	%rd87469, %rd17907, 1;
	not.b64 	%rd75140, %rd87468;
	add.s64 	%rd87468, %rd87467, %rd75140;
$L__BB1_8893:
	setp.ne.s64 	%p11817, %rd87468, 0;
	mov.u64 	%rd87467, %rd87468;
	@%p11817 bra 	$L__BB1_8891;
	cvt.u32.u64 	%r2356, %rd87469;
	mov.b64 	%rd87473, 0;
	mov.u64 	%rd87471, %rd5;
$L__BB1_8895:
	shr.u64 	%rd87472, %rd87471, 1;
	add.s64 	%rd17915, %rd87473, %rd87472;
	shl.b64 	%rd75142, %rd17915, 2;
	add.s64 	%rd75143, %rd17735, %rd75142;
	ld.u32 	%r13772, [%rd75143];
	setp.ge.s32 	%p11818, %r13772, %r2355;
	@%p11818 bra 	$L__BB1_8897;
	add.s64 	%rd87473, %rd17915, 1;
	not.b64 	%rd75144, %rd87472;
	add.s64 	%rd87472, %rd87471, %rd75144;
$L__BB1_8897:
	setp.ne.s64 	%p11819, %rd87472, 0;
	mov.u64 	%rd87471, %rd87472;
	@%p11819 bra 	$L__BB1_8895;
	cvt.u32.u64 	%r2357, %rd87473;
	mov.b64 	%rd87477, 0;
	mov.u64 	%rd87475, %rd5;
$L__BB1_8899:
	shr.u64 	%rd87476, %rd87475, 1;
	add.s64 	%rd17923, %rd87477, %rd87476;
	shl.b64 	%rd75146, %rd17923, 2;
	add.s64 	%rd75147, %rd17752, %rd75146;
	ld.u32 	%r13773, [%rd75147];
	setp.ge.s32 	%p11820, %r13773, %r2356;
	@%p11820 bra 	$L__BB1_8901;
	add.s64 	%rd87477, %rd17923, 1;
	not.b64 	%rd75148, %rd87476;
	add.s64 	%rd87476, %rd87475, %rd75148;
$L__BB1_8901:
	setp.ne.s64 	%p11821, %rd87476, 0;
	mov.u64 	%rd87475, %rd87476;
	@%p11821 bra 	$L__BB1_8899;
	cvt.u32.u64 	%r2358, %rd87477;
	mov.b64 	%rd87481, 0;
	mov.u64 	%rd87479, %rd5;
$L__BB1_8903:
	shr.u64 	%rd87480, %rd87479, 1;
	add.s64 	%rd17931, %rd87481, %rd87480;
	shl.b64 	%rd75150, %rd17931, 2;
	add.s64 	%rd75151, %rd17752, %rd75150;
	ld.u32 	%r13774, [%rd75151];
	setp.ge.s32 	%p11822, %r13774, %r2357;
	@%p11822 bra 	$L__BB1_8905;
	add.s64 	%rd87481, %rd17931, 1;
	not.b64 	%rd75152, %rd87480;
	add.s64 	%rd87480, %rd87479, %rd75152;
$L__BB1_8905:
	setp.ne.s64 	%p11823, %rd87480, 0;
	mov.u64 	%rd87479, %rd87480;
	@%p11823 bra 	$L__BB1_8903;
	cvt.u32.u64 	%r2359, %rd87481;
	mov.b64 	%rd87485, 0;
	mov.u64 	%rd87483, %rd5;
$L__BB1_8907:
	shr.u64 	%rd87484, %rd87483, 1;
	add.s64 	%rd17939, %rd87485, %rd87484;
	shl.b64 	%rd75154, %rd17939, 2;
	add.s64 	%rd75155, %rd17769, %rd75154;
	ld.u32 	%r13775, [%rd75155];
	setp.ge.s32 	%p11824, %r13775, %r2358;
	@%p11824 bra 	$L__BB1_8909;
	add.s64 	%rd87485, %rd17939, 1;
	not.b64 	%rd75156, %rd87484;
	add.s64 	%rd87484, %rd87483, %rd75156;
$L__BB1_8909:
	setp.ne.s64 	%p11825, %rd87484, 0;
	mov.u64 	%rd87483, %rd87484;
	@%p11825 bra 	$L__BB1_8907;
	cvt.u32.u64 	%r2360, %rd87485;
	mov.b64 	%rd87489, 0;
	mov.u64 	%rd87487, %rd5;
$L__BB1_8911:
	shr.u64 	%rd87488, %rd87487, 1;
	add.s64 	%rd17947, %rd87489, %rd87488;
	shl.b64 	%rd75158, %rd17947, 2;
	add.s64 	%rd75159, %rd17769, %rd75158;
	ld.u32 	%r13776, [%rd75159];
	setp.ge.s32 	%p11826, %r13776, %r2359;
	@%p11826 bra 	$L__BB1_8913;
	add.s64 	%rd87489, %rd17947, 1;
	not.b64 	%rd75160, %rd87488;
	add.s64 	%rd87488, %rd87487, %rd75160;
$L__BB1_8913:
	setp.ne.s64 	%p11827, %rd87488, 0;
	mov.u64 	%rd87487, %rd87488;
	@%p11827 bra 	$L__BB1_8911;
	cvt.u32.u64 	%r2361, %rd87489;
	mov.b64 	%rd87493, 0;
	mov.u64 	%rd87491, %rd5;
$L__BB1_8915:
	shr.u64 	%rd87492, %rd87491, 1;
	add.s64 	%rd17955, %rd87493, %rd87492;
	shl.b64 	%rd75162, %rd17955, 2;
	add.s64 	%rd75163, %rd17786, %rd75162;
	ld.u32 	%r13777, [%rd75163];
	setp.ge.s32 	%p11828, %r13777, %r2360;
	@%p11828 bra 	$L__BB1_8917;
	add.s64 	%rd87493, %rd17955, 1;
	not.b64 	%rd75164, %rd87492;
	add.s64 	%rd87492, %rd87491, %rd75164;
$L__BB1_8917:
	setp.ne.s64 	%p11829, %rd87492, 0;
	mov.u64 	%rd87491, %rd87492;
	@%p11829 bra 	$L__BB1_8915;
	cvt.u32.u64 	%r2362, %rd87493;
	mov.b64 	%rd87497, 0;
	mov.u64 	%rd87495, %rd5;
$L__BB1_8919:
	shr.u64 	%rd87496, %rd87495, 1;
	add.s64 	%rd17963, %rd87497, %rd87496;
	shl.b64 	%rd75166, %rd17963, 2;
	add.s64 	%rd75167, %rd17786, %rd75166;
	ld.u32 	%r13778, [%rd75167];
	setp.ge.s32 	%p11830, %r13778, %r2361;
	@%p11830 bra 	$L__BB1_8921;
	add.s64 	%rd87497, %rd17963, 1;
	not.b64 	%rd75168, %rd87496;
	add.s64 	%rd87496, %rd87495, %rd75168;
$L__BB1_8921:
	setp.ne.s64 	%p11831, %rd87496, 0;
	mov.u64 	%rd87495, %rd87496;
	@%p11831 bra 	$L__BB1_8919;
	cvt.u32.u64 	%r2363, %rd87497;
	mov.b64 	%rd87501, 0;
	mov.u64 	%rd87499, %rd5;
$L__BB1_8923:
	shr.u64 	%rd87500, %rd87499, 1;
	add.s64 	%rd17971, %rd87501, %rd87500;
	shl.b64 	%rd75170, %rd17971, 2;
	add.s64 	%rd75171, %rd17803, %rd75170;
	ld.u32 	%r13779, [%rd75171];
	setp.ge.s32 	%p11832, %r13779, %r2362;
	@%p11832 bra 	$L__BB1_8925;
	add.s64 	%rd87501, %rd17971, 1;
	not.b64 	%rd75172, %rd87500;
	add.s64 	%rd87500, %rd87499, %rd75172;
$L__BB1_8925:
	setp.ne.s64 	%p11833, %rd87500, 0;
	mov.u64 	%rd87499, %rd87500;
	@%p11833 bra 	$L__BB1_8923;
	cvt.u32.u64 	%r2364, %rd87501;
	mov.b64 	%rd87505, 0;
	mov.u64 	%rd87503, %rd5;
$L__BB1_8927:
	shr.u64 	%rd87504, %rd87503, 1;
	add.s64 	%rd17979, %rd87505, %rd87504;
	shl.b64 	%rd75174, %rd17979, 2;
	add.s64 	%rd75175, %rd17803, %rd75174;
	ld.u32 	%r13780, [%rd75175];
	setp.ge.s32 	%p11834, %r13780, %r2363;
	@%p11834 bra 	$L__BB1_8929;
	add.s64 	%rd87505, %rd17979, 1;
	not.b64 	%rd75176, %rd87504;
	add.s64 	%rd87504, %rd87503, %rd75176;
$L__BB1_8929:
	setp.ne.s64 	%p11835, %rd87504, 0;
	mov.u64 	%rd87503, %rd87504;
	@%p11835 bra 	$L__BB1_8927;
	cvt.u32.u64 	%r2365, %rd87505;
	mov.b64 	%rd87509, 0;
	mov.u64 	%rd87507, %rd5;
$L__BB1_8931:
	shr.u64 	%rd87508, %rd87507, 1;
	add.s64 	%rd17987, %rd87509, %rd87508;
	shl.b64 	%rd75178, %rd17987, 2;
	add.s64 	%rd75179, %rd17820, %rd75178;
	ld.u32 	%r13781, [%rd75179];
	setp.ge.s32 	%p11836, %r13781, %r2364;
	@%p11836 bra 	$L__BB1_8933;
	add.s64 	%rd87509, %rd17987, 1;
	not.b64 	%rd75180, %rd87508;
	add.s64 	%rd87508, %rd87507, %rd75180;
$L__BB1_8933:
	setp.ne.s64 	%p11837, %rd87508, 0;
	mov.u64 	%rd87507, %rd87508;
	@%p11837 bra 	$L__BB1_8931;
	cvt.u32.u64 	%r2366, %rd87509;
	mov.b64 	%rd87513, 0;
	mov.u64 	%rd87511, %rd5;
$L__BB1_8935:
	shr.u64 	%rd87512, %rd87511, 1;
	add.s64 	%rd17995, %rd87513, %rd87512;
	shl.b64 	%rd75182, %rd17995, 2;
	add.s64 	%rd75183, %rd17820, %rd75182;
	ld.u32 	%r13782, [%rd75183];
	setp.ge.s32 	%p11838, %r13782, %r2365;
	@%p11838 bra 	$L__BB1_8937;
	add.s64 	%rd87513, %rd17995, 1;
	not.b64 	%rd75184, %rd87512;
	add.s64 	%rd87512, %rd87511, %rd75184;
$L__BB1_8937:
	setp.ne.s64 	%p11839, %rd87512, 0;
	mov.u64 	%rd87511, %rd87512;
	@%p11839 bra 	$L__BB1_8935;
	cvt.u32.u64 	%r2367, %rd87513;
	mov.b64 	%rd87517, 0;
	mov.u64 	%rd87515, %rd5;
$L__BB1_8939:
	shr.u64 	%rd87516, %rd87515, 1;
	add.s64 	%rd18003, %rd87517, %rd87516;
	shl.b64 	%rd75186, %rd18003, 2;
	add.s64 	%rd75187, %rd17837, %rd75186;
	ld.u32 	%r13783, [%rd75187];
	setp.ge.s32 	%p11840, %r13783, %r2366;
	@%p11840 bra 	$L__BB1_8941;
	add.s64 	%rd87517, %rd18003, 1;
	not.b64 	%rd75188, %rd87516;
	add.s64 	%rd87516, %rd87515, %rd75188;
$L__BB1_8941:
	setp.ne.s64 	%p11841, %rd87516, 0;
	mov.u64 	%rd87515, %rd87516;
	@%p11841 bra 	$L__BB1_8939;
	cvt.u32.u64 	%r2368, %rd87517;
	mov.b64 	%rd87521, 0;
	mov.u64 	%rd87519, %rd5;
$L__BB1_8943:
	shr.u64 	%rd87520, %rd87519, 1;
	add.s64 	%rd18011, %rd87521, %rd87520;
	shl.b64 	%rd75190, %rd18011, 2;
	add.s64 	%rd75191, %rd17837, %rd75190;
	ld.u32 	%r13784, [%rd75191];
	setp.ge.s32 	%p11842, %r13784, %r2367;
	@%p11842 bra 	$L__BB1_8945;
	add.s64 	%rd87521, %rd18011, 1;
	not.b64 	%rd75192, %rd87520;
	add.s64 	%rd87520, %rd87519, %rd75192;
$L__BB1_8945:
	setp.ne.s64 	%p11843, %rd87520, 0;
	mov.u64 	%rd87519, %rd87520;
	@%p11843 bra 	$L__BB1_8943;
	cvt.u32.u64 	%r2369, %rd87521;
	mov.b64 	%rd87525, 0;
	mov.u64 	%rd87523, %rd5;
$L__BB1_8947:
	shr.u64 	%rd87524, %rd87523, 1;
	add.s64 	%rd18019, %rd87525, %rd87524;
	shl.b64 	%rd75194, %rd18019, 2;
	add.s64 	%rd75195, %rd17854, %rd75194;
	ld.u32 	%r13785, [%rd75195];
	setp.ge.s32 	%p11844, %r13785, %r2368;
	@%p11844 bra 	$L__BB1_8949;
	add.s64 	%rd87525, %rd18019, 1;
	not.b64 	%rd75196, %rd87524;
	add.s64 	%rd87524, %rd87523, %rd75196;
$L__BB1_8949:
	setp.ne.s64 	%p11845, %rd87524, 0;
	mov.u64 	%rd87523, %rd87524;
	@%p11845 bra 	$L__BB1_8947;
	cvt.u32.u64 	%r2370, %rd87525;
	mov.b64 	%rd87529, 0;
	mov.u64 	%rd87527, %rd5;
$L__BB1_8951:
	shr.u64 	%rd87528, %rd87527, 1;
	add.s64 	%rd18027, %rd87529, %rd87528;
	shl.b64 	%rd75198, %rd18027, 2;
	add.s64 	%rd75199, %rd17854, %rd75198;
	ld.u32 	%r13786, [%rd75199];
	setp.ge.s32 	%p11846, %r13786, %r2369;
	@%p11846 bra 	$L__BB1_8953;
	add.s64 	%rd87529, %rd18027, 1;
	not.b64 	%rd75200, %rd87528;
	add.s64 	%rd87528, %rd87527, %rd75200;
$L__BB1_8953:
	setp.ne.s64 	%p11847, %rd87528, 0;
	mov.u64 	%rd87527, %rd87528;
	@%p11847 bra 	$L__BB1_8951;
	cvt.u32.u64 	%r2371, %rd87529;
	mov.b64 	%rd87533, 0;
	mov.u64 	%rd87531, %rd5;
$L__BB1_8955:
	shr.u64 	%rd87532, %rd87531, 1;
	add.s64 	%rd18035, %rd87533, %rd87532;
	shl.b64 	%rd75202, %rd18035, 2;
	add.s64 	%rd75203, %rd17871, %rd75202;
	ld.u32 	%r13787, [%rd75203];
	setp.ge.s32 	%p11848, %r13787, %r2370;
	@%p11848 bra 	$L__BB1_8957;
	add.s64 	%rd87533, %rd18035, 1;
	not.b64 	%rd75204, %rd87532;
	add.s64 	%rd87532, %rd87531, %rd75204;
$L__BB1_8957:
	setp.ne.s64 	%p11849, %rd87532, 0;
	mov.u64 	%rd87531, %rd87532;
	@%p11849 bra 	$L__BB1_8955;
	cvt.u32.u64 	%r2372, %rd87533;
	mov.b64 	%rd87537, 0;
	mov.u64 	%rd87535, %rd5;
$L__BB1_8959:
	shr.u64 	%rd87536, %rd87535, 1;
	add.s64 	%rd18043, %rd87537, %rd87536;
	shl.b64 	%rd75206, %rd18043, 2;
	add.s64 	%rd75207, %rd17871, %rd75206;
	ld.u32 	%r13788, [%rd75207];
	setp.ge.s32 	%p11850, %r13788, %r2371;
	@%p11850 bra 	$L__BB1_8961;
	add.s64 	%rd87537, %rd18043, 1;
	not.b64 	%rd75208, %rd87536;
	add.s64 	%rd87536, %rd87535, %rd75208;
$L__BB1_8961:
	setp.ne.s64 	%p11851, %rd87536, 0;
	mov.u64 	%rd87535, %rd87536;
	@%p11851 bra 	$L__BB1_8959;
	cvt.u32.u64 	%r13789, %rd87537;
	setp.lt.s32 	%p11852, %r2372, %r13789;
	selp.b32 	%r2373, %r2205, %r2037, %p11852;
	selp.b32 	%r2374, %r2037, %r2205, %p11852;
	mov.b64 	%rd87541, 0;
	mov.u64 	%rd87539, %rd5;
$L__BB1_8963:
	shr.u64 	%rd87540, %rd87539, 1;
	add.s64 	%rd18051, %rd87541, %rd87540;
	shl.b64 	%rd75210, %rd18051, 2;
	add.s64 	%rd75211, %rd17718, %rd75210;
	ld.u32 	%r13790, [%rd75211];
	setp.ge.s32 	%p11853, %r13790, %r2227;
	@%p11853 bra 	$L__BB1_8965;
	add.s64 	%rd87541, %rd18051, 1;
	not.b64 	%rd75212, %rd87540;
	add.s64 	%rd87540, %rd87539, %rd75212;
$L__BB1_8965:
	setp.ne.s64 	%p11854, %rd87540, 0;
	mov.u64 	%rd87539, %rd87540;
	@%p11854 bra 	$L__BB1_8963;
	cvt.u32.u64 	%r2375, %rd87541;
	mov.b64 	%rd87545, 0;
	mov.u64 	%rd87543, %rd5;
$L__BB1_8967:
	shr.u64 	%rd87544, %rd87543, 1;
	add.s64 	%rd18059, %rd87545, %rd87544;
	shl.b64 	%rd75214, %rd18059, 2;
	add.s64 	%rd75215, %rd17718, %rd75214;
	ld.u32 	%r13791, [%rd75215];
	setp.ge.s32 	%p11855, %r13791, %r2059;
	@%p11855 bra 	$L__BB1_8969;
	add.s64 	%rd87545, %rd18059, 1;
	not.b64 	%rd75216, %rd87544;
	add.s64 	%rd87544, %rd87543, %rd75216;
$L__BB1_8969:
	setp.ne.s64 	%p11856, %rd87544, 0;
	mov.u64 	%rd87543, %rd87544;
	@%p11856 bra 	$L__BB1_8967;
	cvt.u32.u64 	%r2376, %rd87545;
	mov.b64 	%rd87549, 0;
	mov.u64 	%rd87547, %rd5;
$L__BB1_8971:
	shr.u64 	%rd87548, %rd87547, 1;
	add.s64 	%rd18067, %rd87549, %rd87548;
	shl.b64 	%rd75218, %rd18067, 2;
	add.s64 	%rd75219, %rd17735, %rd75218;
	ld.u32 	%r13792, [%rd75219];
	setp.ge.s32 	%p11857, %r13792, %r2375;
	@%p11857 bra 	$L__BB1_8973;
	add.s64 	%rd87549, %rd18067, 1;
	not.b64 	%rd75220, %rd87548;
	add.s64 	%rd87548, %rd87547, %rd75220;
$L__BB1_8973:
	setp.ne.s64 	%p11858, %rd87548, 0;
	mov.u64 	%rd87547, %rd87548;
	@%p11858 bra 	$L__BB1_8971;
	cvt.u32.u64 	%r2377, %rd87549;
	mov.b64 	%rd87553, 0;
	mov.u64 	%rd87551, %rd5;
$L__BB1_8975:
	shr.u64 	%rd87552, %rd87551, 1;
	add.s64 	%rd18075, %rd87553, %rd87552;
	shl.b64 	%rd75222, %rd18075, 2;
	add.s64 	%rd75223, %rd17735, %rd75222;
	ld.u32 	%r13793, [%rd75223];
	setp.ge.s32 	%p11859, %r13793, %r2376;
	@%p11859 bra 	$L__BB1_8977;
	add.s64 	%rd87553, %rd18075, 1;
	not.b64 	%rd75224, %rd87552;
	add.s64 	%rd87552, %rd87551, %rd75224;
$L__BB1_8977:
	setp.ne.s64 	%p11860, %rd87552, 0;
	mov.u64 	%rd87551, %rd87552;
	@%p11860 bra 	$L__BB1_8975;
	cvt.u32.u64 	%r2378, %rd87553;
	mov.b64 	%rd87557, 0;
	mov.u64 	%rd87555, %rd5;
$L__BB1_8979:
	shr.u64 	%rd87556, %rd87555, 1;
	add.s64 	%rd18083, %rd87557, %rd87556;
	shl.b64 	%rd75226, %rd18083, 2;
	add.s64 	%rd75227, %rd17752, %rd75226;
	ld.u32 	%r13794, [%rd75227];
	setp.ge.s32 	%p11861, %r13794, %r2377;
	@%p11861 bra 	$L__BB1_8981;
	add.s64 	%rd87557, %rd18083, 1;
	not.b64 	%rd75228, %rd87556;
	add.s64 	%rd87556, %rd87555, %rd75228;
$L__BB1_8981:
	setp.ne.s64 	%p11862, %rd87556, 0;
	mov.u64 	%rd87555, %rd87556;
	@%p11862 bra 	$L__BB1_8979;
	cvt.u32.u64 	%r2379, %rd87557;
	mov.b64 	%rd87561, 0;
	mov.u64 	%rd87559, %rd5;
$L__BB1_8983:
	shr.u64 	%rd87560, %rd87559, 1;
	add.s64 	%rd18091, %rd87561, %rd87560;
	shl.b64 	%rd75230, %rd18091, 2;
	add.s64 	%rd75231, %rd17752, %rd75230;
	ld.u32 	%r13795, [%rd75231];
	setp.ge.s32 	%p11863, %r13795, %r2378;
	@%p11863 bra 	$L__BB1_8985;
	add.s64 	%rd87561, %rd18091, 1;
	not.b64 	%rd75232, %rd87560;
	add.s64 	%rd87560, %rd87559, %rd75232;
$L__BB1_8985:
	setp.ne.s64 	%p11864, %rd87560, 0;
	mov.u64 	%rd87559, %rd87560;
	@%p11864 bra 	$L__BB1_8983;
	cvt.u32.u64 	%r2380, %rd87561;
	mov.b64 	%rd87565, 0;
	mov.u64 	%rd87563, %rd5;
$L__BB1_8987:
	shr.u64 	%rd87564, %rd87563, 1;
	add.s64 	%rd18099, %rd87565, %rd87564;
	shl.b64 	%rd75234, %rd18099, 2;
	add.s64 	%rd75235, %rd17769, %rd75234;
	ld.u32 	%r13796, [%rd75235];
	setp.ge.s32 	%p11865, %r13796, %r2379;
	@%p11865 bra 	$L__BB1_8989;
	add.s64 	%rd87565, %rd18099, 1;
	not.b64 	%rd75236, %rd87564;
	add.s64 	%rd87564, %rd87563, %rd75236;
$L__BB1_8989:
	setp.ne.s64 	%p11866, %rd87564, 0;
	mov.u64 	%rd87563, %rd87564;
	@%p11866 bra 	$L__BB1_8987;
	cvt.u32.u64 	%r2381, %rd87565;
	mov.b64 	%rd87569, 0;
	mov.u64 	%rd87567, %rd5;
$L__BB1_8991:
	shr.u64 	%rd87568, %rd87567, 1;
	add.s64 	%rd18107, %rd87569, %rd87568;
	shl.b64 	%rd75238, %rd18107, 2;
	add.s64 	%rd75239, %rd17769, %rd75238;
	ld.u32 	%r13797, [%rd75239];
	setp.ge.s32 	%p11867, %r13797, %r2380;
	@%p11867 bra 	$L__BB1_8993;
	add.s64 	%rd87569, %rd18107, 1;
	not.b64 	%rd75240, %rd87568;
	add.s64 	%rd87568, %rd87567, %rd75240;
$L__BB1_8993:
	setp.ne.s64 	%p11868, %rd87568, 0;
	mov.u64 	%rd87567, %rd87568;
	@%p11868 bra 	$L__BB1_8991;
	cvt.u32.u64 	%r2382, %rd87569;
	mov.b64 	%rd87573, 0;
	mov.u64 	%rd87571, %rd5;
$L__BB1_8995:
	shr.u64 	%rd87572, %rd87571, 1;
	add.s64 	%rd18115, %rd87573, %rd87572;
	shl.b64 	%rd75242, %rd18115, 2;
	add.s64 	%rd75243, %rd17786, %rd75242;
	ld.u32 	%r13798, [%rd75243];
	setp.ge.s32 	%p11869, %r13798, %r2381;
	@%p11869 bra 	$L__BB1_8997;
	add.s64 	%rd87573, %rd18115, 1;
	not.b64 	%rd75244, %rd87572;
	add.s64 	%rd87572, %rd87571, %rd75244;
$L__BB1_8997:
	setp.ne.s64 	%p11870, %rd87572, 0;
	mov.u64 	%rd87571, %rd87572;
	@%p11870 bra 	$L__BB1_8995;
	cvt.u32.u64 	%r2383, %rd87573;
	mov.b64 	%rd87577, 0;
	mov.u64 	%rd87575, %rd5;
$L__BB1_8999:
	shr.u64 	%rd87576, %rd87575, 1;
	add.s64 	%rd18123, %rd87577, %rd87576;
	shl.b64 	%rd75246, %rd18123, 2;
	add.s64 	%rd75247, %rd17786, %rd75246;
	ld.u32 	%r13799, [%rd75247];
	setp.ge.s32 	%p11871, %r13799, %r2382;
	@%p11871 bra 	$L__BB1_9001;
	add.s64 	%rd87577, %rd18123, 1;
	not.b64 	%rd75248, %rd87576;
	add.s64 	%rd87576, %rd87575, %rd75248;
$L__BB1_9001:
	setp.ne.s64 	%p11872, %rd87576, 0;
	mov.u64 	%rd87575, %rd87576;
	@%p11872 bra 	$L__BB1_8999;
	cvt.u32.u64 	%r2384, %rd87577;
	mov.b64 	%rd87581, 0;
	mov.u64 	%rd87579, %rd5;
$L__BB1_9003:
	shr.u64 	%rd87580, %rd87579, 1;
	add.s64 	%rd18131, %rd87581, %rd87580;
	shl.b64 	%rd75250, %rd18131, 2;
	add.s64 	%rd75251, %rd17803, %rd75250;
	ld.u32 	%r13800, [%rd75251];
	setp.ge.s32 	%p11873, %r13800, %r2383;
	@%p11873 bra 	$L__BB1_9005;
	add.s64 	%rd87581, %rd18131, 1;
	not.b64 	%rd75252, %rd87580;
	add.s64 	%rd87580, %rd87579, %rd75252;
$L__BB1_9005:
	setp.ne.s64 	%p11874, %rd87580, 0;
	mov.u64 	%rd87579, %rd87580;
	@%p11874 bra 	$L__BB1_9003;
	cvt.u32.u64 	%r2385, %rd87581;
	mov.b64 	%rd87585, 0;
	mov.u64 	%rd87583, %rd5;
$L__BB1_9007:
	shr.u64 	%rd87584, %rd87583, 1;
	add.s64 	%rd18139, %rd87585, %rd87584;
	shl.b64 	%rd75254, %rd18139, 2;
	add.s64 	%rd75255, %rd17803, %rd75254;
	ld.u32 	%r13801, [%rd75255];
	setp.ge.s32 	%p11875, %r13801, %r2384;
	@%p11875 bra 	$L__BB1_9009;
	add.s64 	%rd87585, %rd18139, 1;
	not.b64 	%rd75256, %rd87584;
	add.s64 	%rd87584, %rd87583, %rd75256;
$L__BB1_9009:
	setp.ne.s64 	%p11876, %rd87584, 0;
	mov.u64 	%rd87583, %rd87584;
	@%p11876 bra 	$L__BB1_9007;
	cvt.u32.u64 	%r2386, %rd87585;
	mov.b64 	%rd87589, 0;
	mov.u64 	%rd87587, %rd5;
$L__BB1_9011:
	shr.u64 	%rd87588, %rd87587, 1;
	add.s64 	%rd18147, %rd87589, %rd87588;
	shl.b64 	%rd75258, %rd18147, 2;
	add.s64 	%rd75259, %rd17820, %rd75258;
	ld.u32 	%r13802, [%rd75259];
	setp.ge.s32 	%p11877, %r13802, %r2385;
	@%p11877 bra 	$L__BB1_9013;
	add.s64 	%rd87589, %rd18147, 1;
	not.b64 	%rd75260, %rd87588;
	add.s64 	%rd87588, %rd87587, %rd75260;
$L__BB1_9013:
	setp.ne.s64 	%p11878, %rd87588, 0;
	mov.u64 	%rd87587, %rd87588;
	@%p11878 bra 	$L__BB1_9011;
	cvt.u32.u64 	%r2387, %rd87589;
	mov.b64 	%rd87593, 0;
	mov.u64 	%rd87591, %rd5;
$L__BB1_9015:
	shr.u64 	%rd87592, %rd87591, 1;
	add.s64 	%rd18155, %rd87593, %rd87592;
	shl.b64 	%rd75262, %rd18155, 2;
	add.s64 	%rd75263, %rd17820, %rd75262;
	ld.u32 	%r13803, [%rd75263];
	setp.ge.s32 	%p11879, %r13803, %r2386;
	@%p11879 bra 	$L__BB1_9017;
	add.s64 	%rd87593, %rd18155, 1;
	not.b64 	%rd75264, %rd87592;
	add.s64 	%rd87592, %rd87591, %rd75264;
$L__BB1_9017:
	setp.ne.s64 	%p11880, %rd87592, 0;
	mov.u64 	%rd87591, %rd87592;
	@%p11880 bra 	$L__BB1_9015;
	cvt.u32.u64 	%r2388, %rd87593;
	mov.b64 	%rd87597, 0;
	mov.u64 	%rd87595, %rd5;
$L__BB1_9019:
	shr.u64 	%rd87596, %rd87595, 1;
	add.s64 	%rd18163, %rd87597, %rd87596;
	shl.b64 	%rd75266, %rd18163, 2;
	add.s64 	%rd75267, %rd17837, %rd75266;
	ld.u32 	%r13804, [%rd75267];
	setp.ge.s32 	%p11881, %r13804, %r2387;
	@%p11881 bra 	$L__BB1_9021;
	add.s64 	%rd87597, %rd18163, 1;
	not.b64 	%rd75268, %rd87596;
	add.s64 	%rd87596, %rd87595, %rd75268;
$L__BB1_9021:
	setp.ne.s64 	%p11882, %rd87596, 0;
	mov.u64 	%rd87595, %rd87596;
	@%p11882 bra 	$L__BB1_9019;
	cvt.u32.u64 	%r2389, %rd87597;
	mov.b64 	%rd87601, 0;
	mov.u64 	%rd87599, %rd5;
$L__BB1_9023:
	shr.u64 	%rd87600, %rd87599, 1;
	add.s64 	%rd18171, %rd87601, %rd87600;
	shl.b64 	%rd75270, %rd18171, 2;
	add.s64 	%rd75271, %rd17837, %rd75270;
	ld.u32 	%r13805, [%rd75271];
	setp.ge.s32 	%p11883, %r13805, %r2388;
	@%p11883 bra 	$L__BB1_9025;
	add.s64 	%rd87601, %rd18171, 1;
	not.b64 	%rd75272, %rd87600;
	add.s64 	%rd87600, %rd87599, %rd75272;
$L__BB1_9025:
	setp.ne.s64 	%p11884, %rd87600, 0;
	mov.u64 	%rd87599, %rd87600;
	@%p11884 bra 	$L__BB1_9023;
	cvt.u32.u64 	%r2390, %rd87601;
	mov.b64 	%rd87605, 0;
	mov.u64 	%rd87603, %rd5;
$L__BB1_9027:
	shr.u64 	%rd87604, %rd87603, 1;
	add.s64 	%rd18179, %rd87605, %rd87604;
	shl.b64 	%rd75274, %rd18179, 2;
	add.s64 	%rd75275, %rd17854, %rd75274;
	ld.u32 	%r13806, [%rd75275];
	setp.ge.s32 	%p11885, %r13806, %r2389;
	@%p11885 bra 	$L__BB1_9029;
	add.s64 	%rd87605, %rd18179, 1;
	not.b64 	%rd75276, %rd87604;
	add.s64 	%rd87604, %rd87603, %rd75276;
$L__BB1_9029:
	setp.ne.s64 	%p11886, %rd87604, 0;
	mov.u64 	%rd87603, %rd87604;
	@%p11886 bra 	$L__BB1_9027;
	cvt.u32.u64 	%r2391, %rd87605;
	mov.b64 	%rd87609, 0;
	mov.u64 	%rd87607, %rd5;
$L__BB1_9031:
	shr.u64 	%rd87608, %rd87607, 1;
	add.s64 	%rd18187, %rd87609, %rd87608;
	shl.b64 	%rd75278, %rd18187, 2;
	add.s64 	%rd75279, %rd17854, %rd75278;
	ld.u32 	%r13807, [%rd75279];
	setp.ge.s32 	%p11887, %r13807, %r2390;
	@%p11887 bra 	$L__BB1_9033;
	add.s64 	%rd87609, %rd18187, 1;
	not.b64 	%rd75280, %rd87608;
	add.s64 	%rd87608, %rd87607, %rd75280;
$L__BB1_9033:
	setp.ne.s64 	%p11888, %rd87608, 0;
	mov.u64 	%rd87607, %rd87608;
	@%p11888 bra 	$L__BB1_9031;
	cvt.u32.u64 	%r2392, %rd87609;
	mov.b64 	%rd87613, 0;
	mov.u64 	%rd87611, %rd5;
$L__BB1_9035:
	shr.u64 	%rd87612, %rd87611, 1;
	add.s64 	%rd18195, %rd87613, %rd87612;
	shl.b64 	%rd75282, %rd18195, 2;
	add.s64 	%rd75283, %rd17871, %rd75282;
	ld.u32 	%r13808, [%rd75283];
	setp.ge.s32 	%p11889, %r13808, %r2391;
	@%p11889 bra 	$L__BB1_9037;
	add.s64 	%rd87613, %rd18195, 1;
	not.b64 	%rd75284, %rd87612;
	add.s64 	%rd87612, %rd87611, %rd75284;
$L__BB1_9037:
	setp.ne.s64 	%p11890, %rd87612, 0;
	mov.u64 	%rd87611, %rd87612;
	@%p11890 bra 	$L__BB1_9035;
	cvt.u32.u64 	%r2393, %rd87613;
	mov.b64 	%rd87617, 0;
	mov.u64 	%rd87615, %rd5;
$L__BB1_9039:
	shr.u64 	%rd87616, %rd87615, 1;
	add.s64 	%rd18203, %rd87617, %rd87616;
	shl.b64 	%rd75286, %rd18203, 2;
	add.s64 	%rd75287, %rd17871, %rd75286;
	ld.u32 	%r13809, [%rd75287];
	setp.ge.s32 	%p11891, %r13809, %r2392;
	@%p11891 bra 	$L__BB1_9041;
	add.s64 	%rd87617, %rd18203, 1;
	not.b64 	%rd75288, %rd87616;
	add.s64 	%rd87616, %rd87615, %rd75288;
$L__BB1_9041:
	setp.ne.s64 	%p11892, %rd87616, 0;
	mov.u64 	%rd87615, %rd87616;
	@%p11892 bra 	$L__BB1_9039;
	cvt.u32.u64 	%r13810, %rd87617;
	setp.lt.s32 	%p11893, %r2393, %r13810;
	selp.b32 	%r2394, %r2059, %r2227, %p11893;
	selp.b32 	%r2395, %r2227, %r2059, %p11893;
	mov.b64 	%rd87621, 0;
	mov.u64 	%rd87619, %rd5;
$L__BB1_9043:
	shr.u64 	%rd87620, %rd87619, 1;
	add.s64 	%rd18211, %rd87621, %rd87620;
	shl.b64 	%rd75290, %rd18211, 2;
	add.s64 	%rd75291, %rd17718, %rd75290;
	ld.u32 	%r13811, [%rd75291];
	setp.ge.s32 	%p11894, %r13811, %r2248;
	@%p11894 bra 	$L__BB1_9045;
	add.s64 	%rd87621, %rd18211, 1;
	not.b64 	%rd75292, %rd87620;
	add.s64 	%rd87620, %rd87619, %rd75292;
$L__BB1_9045:
	setp.ne.s64 	%p11895, %rd87620, 0;
	mov.u64 	%rd87619, %rd87620;
	@%p11895 bra 	$L__BB1_9043;
	cvt.u32.u64 	%r2396, %rd87621;
	mov.b64 	%rd87625, 0;
	mov.u64 	%rd87623, %rd5;
$L__BB1_9047:
	shr.u64 	%rd87624, %rd87623, 1;
	add.s64 	%rd18219, %rd87625, %rd87624;
	shl.b64 	%rd75294, %rd18219, 2;
	add.s64 	%rd75295, %rd17718, %rd75294;
	ld.u32 	%r13812, [%rd75295];
	setp.ge.s32 	%p11896, %r13812, %r2226;
	@%p11896 bra 	$L__BB1_9049;
	add.s64 	%rd87625, %rd18219, 1;
	not.b64 	%rd75296, %rd87624;
	add.s64 	%rd87624, %rd87623, %rd75296;
$L__BB1_9049:
	setp.ne.s64 	%p11897, %rd87624, 0;
	mov.u64 	%rd87623, %rd87624;
	@%p11897 bra 	$L__BB1_9047;
	cvt.u32.u64 	%r2397, %rd87625;
	mov.b64 	%rd87629, 0;
	mov.u64 	%rd87627, %rd5;
$L__BB1_9051:
	shr.u64 	%rd87628, %rd87627, 1;
	add.s64 	%rd18227, %rd87629, %rd87628;
	shl.b64 	%rd75298, %rd18227, 2;
	add.s64 	%rd75299, %rd17735, %rd75298;
	ld.u32 	%r13813, [%rd75299];
	setp.ge.s32 	%p11898, %r13813, %r2396;
	@%p11898 bra 	$L__BB1_9053;
	add.s64 	%rd87629, %rd18227, 1;
	not.b64 	%rd75300, %rd87628;
	add.s64 	%rd87628, %rd87627, %rd75300;
$L__BB1_9053:
	setp.ne.s64 	%p11899, %rd87628, 0;
	mov.u64 	%rd87627, %rd87628;
	@%p11899 bra 	$L__BB1_9051;
	cvt.u32.u64 	%r2398, %rd87629;
	mov.b64 	%rd87633, 0;
	mov.u64 	%rd87631, %rd5;
$L__BB1_9055:
	shr.u64 	%rd87632, %rd87631, 1;
	add.s64 	%rd18235, %rd87633, %rd87632;
	shl.b64 	%rd75302, %rd18235, 2;
	add.s64 	%rd75303, %rd17735, %rd75302;
	ld.u32 	%r13814, [%rd75303];
	setp.ge.s32 	%p11900, %r13814, %r2397;
	@%p11900 bra 	$L__BB1_9057;
	add.s64 	%rd87633, %rd18235, 1;
	not.b64 	%rd75304, %rd87632;
	add.s64 	%rd87632, %rd87631, %rd75304;
$L__BB1_9057:
	setp.ne.s64 	%p11901, %rd87632, 0;
	mov.u64 	%rd87631, %rd87632;
	@%p11901 bra 	$L__BB1_9055;
	cvt.u32.u64 	%r2399, %rd87633;
	mov.b64 	%rd87637, 0;
	mov.u64 	%rd87635, %rd5;
$L__BB1_9059:
	shr.u64 	%rd87636, %rd87635, 1;
	add.s64 	%rd18243, %rd87637, %rd87636;
	shl.b64 	%rd75306, %rd18243, 2;
	add.s64 	%rd75307, %rd17752, %rd75306;
	ld.u32 	%r13815, [%rd75307];
	setp.ge.s32 	%p11902, %r13815, %r2398;
	@%p11902 bra 	$L__BB1_9061;
	add.s64 	%rd87637, %rd18243, 1;
	not.b64 	%rd75308, %rd87636;
	add.s64 	%rd87636, %rd87635, %rd75308;
$L__BB1_9061:
	setp.ne.s64 	%p11903, %rd87636, 0;
	mov.u64 	%rd87635, %rd87636;
	@%p11903 bra 	$L__BB1_9059;
	cvt.u32.u64 	%r2400, %rd87637;
	mov.b64 	%rd87641, 0;
	mov.u64 	%rd87639, %rd5;
$L__BB1_9063:
	shr.u64 	%rd87640, %rd87639, 1;
	add.s64 	%rd18251, %rd87641, %rd87640;
	shl.b64 	%rd75310, %rd18251, 2;
	add.s64 	%rd75311, %rd17752, %rd75310;
	ld.u32 	%r13816, [%rd75311];
	setp.ge.s32 	%p11904, %r13816, %r2399;
	@%p11904 bra 	$L__BB1_9065;
	add.s64 	%rd87641, %rd18251, 1;
	not.b64 	%rd75312, %rd87640;
	add.s64 	%rd87640, %rd87639, %rd75312;
$L__BB1_9065:
	setp.ne.s64 	%p11905, %rd87640, 0;
	mov.u64 	%rd87639, %rd87640;
	@%p11905 bra 	$L__BB1_9063;
	cvt.u32.u64 	%r2401, %rd87641;
	mov.b64 	%rd87645, 0;
	mov.u64 	%rd87643, %rd5;
$L__BB1_9067:
	shr.u64 	%rd87644, %rd87643, 1;
	add.s64 	%rd18259, %rd87645, %rd87644;
	shl.b64 	%rd75314, %rd18259, 2;
	add.s64 	%rd75315, %rd17769, %rd75314;
	ld.u32 	%r13817, [%rd75315];
	setp.ge.s32 	%p11906, %r13817, %r2400;
	@%p11906 bra 	$L__BB1_9069;
	add.s64 	%rd87645, %rd18259, 1;
	not.b64 	%rd75316, %rd87644;
	add.s64 	%rd87644, %rd87643, %rd75316;
$L__BB1_9069:
	setp.ne.s64 	%p11907, %rd87644, 0;
	mov.u64 	%rd87643, %rd87644;
	@%p11907 bra 	$L__BB1_9067;
	cvt.u32.u64 	%r2402, %rd87645;
	mov.b64 	%rd87649, 0;
	mov.u64 	%rd87647, %rd5;
$L__BB1_9071:
	shr.u64 	%rd87648, %rd87647, 1;
	add.s64 	%rd18267, %rd87649, %rd87648;
	shl.b64 	%rd75318, %rd18267, 2;
	add.s64 	%rd75319, %rd17769, %rd75318;
	ld.u32 	%r13818, [%rd75319];
	setp.ge.s32 	%p11908, %r13818, %r2401;
	@%p11908 bra 	$L__BB1_9073;
	add.s64 	%rd87649, %rd18267, 1;
	not.b64 	%rd75320, %rd87648;
	add.s64 	%rd87648, %rd87647, %rd75320;
$L__BB1_9073:
	setp.ne.s64 	%p11909, %rd87648, 0;
	mov.u64 	%rd87647, %rd87648;
	@%p11909 bra 	$L__BB1_9071;
	cvt.u32.u64 	%r2403, %rd87649;
	mov.b64 	%rd87653, 0;
	mov.u64 	%rd87651, %rd5;
$L__BB1_9075:
	shr.u64 	%rd87652, %rd87651, 1;
	add.s64 	%rd18275, %rd87653, %rd87652;
	shl.b64 	%rd75322, %rd18275, 2;
	add.s64 	%rd75323, %rd17786, %rd75322;
	ld.u32 	%r13819, [%rd75323];
	setp.ge.s32 	%p11910, %r13819, %r2402;
	@%p11910 bra 	$L__BB1_9077;
	add.s64 	%rd87653, %rd18275, 1;
	not.b64 	%rd75324, %rd87652;
	add.s64 	%rd87652, %rd87651, %rd75324;
$L__BB1_9077:
	setp.ne.s64 	%p11911, %rd87652, 0;
	mov.u64 	%rd87651, %rd87652;
	@%p11911 bra 	$L__BB1_9075;
	cvt.u32.u64 	%r2404, %rd87653;
	mov.b64 	%rd87657, 0;
	mov.u64 	%rd87655, %rd5;
$L__BB1_9079:
	shr.u64 	%rd87656, %rd87655, 1;
	add.s64 	%rd18283, %rd87657, %rd87656;
	shl.b64 	%rd75326, %rd18283, 2;
	add.s64 	%rd75327, %rd17786, %rd75326;
	ld.u32 	%r13820, [%rd75327];
	setp.ge.s32 	%p11912, %r13820, %r2403;
	@%p11912 bra 	$L__BB1_9081;
	add.s64 	%rd87657, %rd18283, 1;
	not.b64 	%rd75328, %rd87656;
	add.s64 	%rd87656, %rd87655, %rd75328;
$L__BB1_9081:
	setp.ne.s64 	%p11913, %rd87656, 0;
	mov.u64 	%rd87655, %rd87656;
	@%p11913 bra 	$L__BB1_9079;
	cvt.u32.u64 	%r2405, %rd87657;
	mov.b64 	%rd87661, 0;
	mov.u64 	%rd87659, %rd5;
$L__BB1_9083:
	shr.u64 	%rd87660, %rd87659, 1;
	add.s64 	%rd18291, %rd87661, %rd87660;
	shl.b64 	%rd75330, %rd18291, 2;
	add.s64 	%rd75331, %rd17803, %rd75330;
	ld.u32 	%r13821, [%rd75331];
	setp.ge.s32 	%p11914, %r13821, %r2404;
	@%p11914 bra 	$L__BB1_9085;
	add.s64 	%rd87661, %rd18291, 1;
	not.b64 	%rd75332, %rd87660;
	add.s64 	%rd87660, %rd87659, %rd75332;
$L__BB1_9085:
	setp.ne.s64 	%p11915, %rd87660, 0;
	mov.u64 	%rd87659, %rd87660;
	@%p11915 bra 	$L__BB1_9083;
	cvt.u32.u64 	%r2406, %rd87661;
	mov.b64 	%rd87665, 0;
	mov.u64 	%rd87663, %rd5;
$L__BB1_9087:
	shr.u64 	%rd87664, %rd87663, 1;
	add.s64 	%rd18299, %rd87665, %rd87664;
	shl.b64 	%rd75334, %rd18299, 2;
	add.s64 	%rd75335, %rd17803, %rd75334;
	ld.u32 	%r13822, [%rd75335];
	setp.ge.s32 	%p11916, %r13822, %r2405;
	@%p11916 bra 	$L__BB1_9089;
	add.s64 	%rd87665, %rd18299, 1;
	not.b64 	%rd75336, %rd87664;
	add.s64 	%rd87664, %rd87663, %rd75336;
$L__BB1_9089:
	setp.ne.s64 	%p11917, %rd87664, 0;
	mov.u64 	%rd87663, %rd87664;
	@%p11917 bra 	$L__BB1_9087;
	cvt.u32.u64 	%r2407, %rd87665;
	mov.b64 	%rd87669, 0;
	mov.u64 	%rd87667, %rd5;
$L__BB1_9091:
	shr.u64 	%rd87668, %rd87667, 1;
	add.s64 	%rd18307, %rd87669, %rd87668;
	shl.b64 	%rd75338, %rd18307, 2;
	add.s64 	%rd75339, %rd17820, %rd75338;
	ld.u32 	%r13823, [%rd75339];
	setp.ge.s32 	%p11918, %r13823, %r2406;
	@%p11918 bra 	$L__BB1_9093;
	add.s64 	%rd87669, %rd18307, 1;
	not.b64 	%rd75340, %rd87668;
	add.s64 	%rd87668, %rd87667, %rd75340;
$L__BB1_9093:
	setp.ne.s64 	%p11919, %rd87668, 0;
	mov.u64 	%rd87667, %rd87668;
	@%p11919 bra 	$L__BB1_9091;
	cvt.u32.u64 	%r2408, %rd87669;
	mov.b64 	%rd87673, 0;
	mov.u64 	%rd87671, %rd5;
$L__BB1_9095:
	shr.u64 	%rd87672, %rd87671, 1;
	add.s64 	%rd18315, %rd87673, %rd87672;
	shl.b64 	%rd75342, %rd18315, 2;
	add.s64 	%rd75343, %rd17820, %rd75342;
	ld.u32 	%r13824, [%rd75343];
	setp.ge.s32 	%p11920, %r13824, %r2407;
	@%p11920 bra 	$L__BB1_9097;
	add.s64 	%rd87673, %rd18315, 1;
	not.b64 	%rd75344, %rd87672;
	add.s64 	%rd87672, %rd87671, %rd75344;
$L__BB1_9097:
	setp.ne.s64 	%p11921, %rd87672, 0;
	mov.u64 	%rd87671, %rd87672;
	@%p11921 bra 	$L__BB1_9095;
	cvt.u32.u64 	%r2409, %rd87673;
	mov.b64 	%rd87677, 0;
	mov.u64 	%rd87675, %rd5;
$L__BB1_9099:
	shr.u64 	%rd87676, %rd87675, 1;
	add.s64 	%rd18323, %rd87677, %rd87676;
	shl.b64 	%rd75346, %rd18323, 2;
	add.s64 	%rd75347, %rd17837, %rd75346;
	ld.u32 	%r13825, [%rd75347];
	setp.ge.s32 	%p11922, %r13825, %r2408;
	@%p11922 bra 	$L__BB1_9101;
	add.s64 	%rd87677, %rd18323, 1;
	not.b64 	%rd75348, %rd87676;
	add.s64 	%rd87676, %rd87675, %rd75348;
$L__BB1_9101:
	setp.ne.s64 	%p11923, %rd87676, 0;
	mov.u64 	%rd87675, %rd87676;
	@%p11923 bra 	$L__BB1_9099;
	cvt.u32.u64 	%r2410, %rd87677;
	mov.b64 	%rd87681, 0;
	mov.u64 	%rd87679, %rd5;
$L__BB1_9103:
	shr.u64 	%rd87680, %rd87679, 1;
	add.s64 	%rd18331, %rd87681, %rd87680;
	shl.b64 	%rd75350, %rd18331, 2;
	add.s64 	%rd75351, %rd17837, %rd75350;
	ld.u32 	%r13826, [%rd75351];
	setp.ge.s32 	%p11924, %r13826, %r2409;
	@%p11924 bra 	$L__BB1_9105;
	add.s64 	%rd87681, %rd18331, 1;
	not.b64 	%rd75352, %rd87680;
	add.s64 	%rd87680, %rd87679, %rd75352;
$L__BB1_9105:
	setp.ne.s64 	%p11925, %rd87680, 0;
	mov.u64 	%rd87679, %rd87680;
	@%p11925 bra 	$L__BB1_9103;
	cvt.u32.u64 	%r2411, %rd87681;
	mov.b64 	%rd87685, 0;
	mov.u64 	%rd87683, %rd5;
$L__BB1_9107:
	shr.u64 	%rd87684, %rd87683, 1;
	add.s64 	%rd18339, %rd87685, %rd87684;
	shl.b64 	%rd75354, %rd18339, 2;
	add.s64 	%rd75355, %rd17854, %rd75354;
	ld.u32 	%r13827, [%rd75355];
	setp.ge.s32 	%p11926, %r13827, %r2410;
	@%p11926 bra 	$L__BB1_9109;
	add.s64 	%rd87685, %rd18339, 1;
	not.b64 	%rd75356, %rd87684;
	add.s64 	%rd87684, %rd87683, %rd75356;
$L__BB1_9109:
	setp.ne.s64 	%p11927, %rd87684, 0;
	mov.u64 	%rd87683, %rd87684;
	@%p11927 bra 	$L__BB1_9107;
	cvt.u32.u64 	%r2412, %rd87685;
	mov.b64 	%rd87689, 0;
	mov.u64 	%rd87687, %rd5;
$L__BB1_9111:
	shr.u64 	%rd87688, %rd87687, 1;
	add.s64 	%rd18347, %rd87689, %rd87688;
	shl.b64 	%rd75358, %rd18347, 2;
	add.s64 	%rd75359, %rd17854, %rd75358;
	ld.u32 	%r13828, [%rd75359];
	setp.ge.s32 	%p11928, %r13828, %r2411;
	@%p11928 bra 	$L__BB1_9113;
	add.s64 	%rd87689, %rd18347, 1;
	not.b64 	%rd75360, %rd87688;
	add.s64 	%rd87688, %rd87687, %rd75360;
$L__BB1_9113:
	setp.ne.s64 	%p11929, %rd87688, 0;
	mov.u64 	%rd87687, %rd87688;
	@%p11929 bra 	$L__BB1_9111;
	cvt.u32.u64 	%r2413, %rd87689;
	mov.b64 	%rd87693, 0;
	mov.u64 	%rd87691, %rd5;
$L__BB1_9115:
	shr.u64 	%rd87692, %rd87691, 1;
	add.s64 	%rd18355, %rd87693, %rd87692;
	shl.b64 	%rd75362, %rd18355, 2;
	add.s64 	%rd75363, %rd17871, %rd75362;
	ld.u32 	%r13829, [%rd75363];
	setp.ge.s32 	%p11930, %r13829, %r2412;
	@%p11930 bra 	$L__BB1_9117;
	add.s64 	%rd87693, %rd18355, 1;
	not.b64 	%rd75364, %rd87692;
	add.s64 	%rd87692, %rd87691, %rd75364;
$L__BB1_9117:
	setp.ne.s64 	%p11931, %rd87692, 0;
	mov.u64 	%rd87691, %rd87692;
	@%p11931 bra 	$L__BB1_9115;
	cvt.u32.u64 	%r2414, %rd87693;
	mov.b64 	%rd87697, 0;
	mov.u64 	%rd87695, %rd5;
$L__BB1_9119:
	shr.u64 	%rd87696, %rd87695, 1;
	add.s64 	%rd18363, %rd87697, %rd87696;
	shl.b64 	%rd75366, %rd18363, 2;
	add.s64 	%rd75367, %rd17871, %rd75366;
	ld.u32 	%r13830, [%rd75367];
	setp.ge.s32 	%p11932, %r13830, %r2413;
	@%p11932 bra 	$L__BB1_9121;
	add.s64 	%rd87697, %rd18363, 1;
	not.b64 	%rd75368, %rd87696;
	add.s64 	%rd87696, %rd87695, %rd75368;
$L__BB1_9121:
	setp.ne.s64 	%p11933, %rd87696, 0;
	mov.u64 	%rd87695, %rd87696;
	@%p11933 bra 	$L__BB1_9119;
	cvt.u32.u64 	%r13831, %rd87697;
	setp.lt.s32 	%p11934, %r2414, %r13831;
	selp.b32 	%r2415, %r2226, %r2248, %p11934;
	selp.b32 	%r2416, %r2248, %r2226, %p11934;
	mov.b64 	%rd87701, 0;
	mov.u64 	%rd87699, %rd5;
$L__BB1_9123:
	shr.u64 	%rd87700, %rd87699, 1;
	add.s64 	%rd18371, %rd87701, %rd87700;
	shl.b64 	%rd75370, %rd18371, 2;
	add.s64 	%rd75371, %rd17718, %rd75370;
	ld.u32 	%r13832, [%rd75371];
	setp.ge.s32 	%p11935, %r13832, %r2269;
	@%p11935 bra 	$L__BB1_9125;
	add.s64 	%rd87701, %rd18371, 1;
	not.b64 	%rd75372, %rd87700;
	add.s64 	%rd87700, %rd87699, %rd75372;
$L__BB1_9125:
	setp.ne.s64 	%p11936, %rd87700, 0;
	mov.u64 	%rd87699, %rd87700;
	@%p11936 bra 	$L__BB1_9123;
	cvt.u32.u64 	%r2417, %rd87701;
	mov.b64 	%rd87705, 0;
	mov.u64 	%rd87703, %rd5;
$L__BB1_9127:
	shr.u64 	%rd87704, %rd87703, 1;
	add.s64 	%rd18379, %rd87705, %rd87704;
	shl.b64 	%rd75374, %rd18379, 2;
	add.s64 	%rd75375, %rd17718, %rd75374;
	ld.u32 	%r13833, [%rd75375];
	setp.ge.s32 	%p11937, %r13833, %r2247;
	@%p11937 bra 	$L__BB1_9129;
	add.s64 	%rd87705, %rd18379, 1;
	not.b64 	%rd75376, %rd87704;
	add.s64 	%rd87704, %rd87703, %rd75376;
$L__BB1_9129:
	setp.ne.s64 	%p11938, %rd87704, 0;
	mov.u64 	%rd87703, %rd87704;
	@%p11938 bra 	$L__BB1_9127;
	cvt.u32.u64 	%r2418, %rd87705;
	mov.b64 	%rd87709, 0;
	mov.u64 	%rd87707, %rd5;
$L__BB1_9131:
	shr.u64 	%rd87708, %rd87707, 1;
	add.s64 	%rd18387, %rd87709, %rd87708;
	shl.b64 	%rd75378, %rd18387, 2;
	add.s64 	%rd75379, %rd17735, %rd75378;
	ld.u32 	%r13834, [%rd75379];
	setp.ge.s32 	%p11939, %r13834, %r2417;
	@%p11939 bra 	$L__BB1_9133;
	add.s64 	%rd87709, %rd18387, 1;
	not.b64 	%rd75380, %rd87708;
	add.s64 	%rd87708, %rd87707, %rd75380;
$L__BB1_9133:
	setp.ne.s64 	%p11940, %rd87708, 0;
	mov.u64 	%rd87707, %rd87708;
	@%p11940 bra 	$L__BB1_9131;
	cvt.u32.u64 	%r2419, %rd87709;
	mov.b64 	%rd87713, 0;
	mov.u64 	%rd87711, %rd5;
$L__BB1_9135:
	shr.u64 	%rd87712, %rd87711, 1;
	add.s64 	%rd18395, %rd87713, %rd87712;
	shl.b64 	%rd75382, %rd18395, 2;
	add.s64 	%rd75383, %rd17735, %rd75382;
	ld.u32 	%r13835, [%rd75383];
	setp.ge.s32 	%p11941, %r13835, %r2418;
	@%p11941 bra 	$L__BB1_9137;
	add.s64 	%rd87713, %rd18395, 1;
	not.b64 	%rd75384, %rd87712;
	add.s64 	%rd87712, %rd87711, %rd75384;
$L__BB1_9137:
	setp.ne.s64 	%p11942, %rd87712, 0;
	mov.u64 	%rd87711, %rd87712;
	@%p11942 bra 	$L__BB1_9135;
	cvt.u32.u64 	%r2420, %rd87713;
	mov.b64 	%rd87717, 0;
	mov.u64 	%rd87715, %rd5;
$L__BB1_9139:
	shr.u64 	%rd87716, %rd87715, 1;
	add.s64 	%rd18403, %rd87717, %rd87716;
	shl.b64 	%rd75386, %rd18403, 2;
	add.s64 	%rd75387, %rd17752, %rd75386;
	ld.u32 	%r13836, [%rd75387];
	setp.ge.s32 	%p11943, %r13836, %r2419;
	@%p11943 bra 	$L__BB1_9141;
	add.s64 	%rd87717, %rd18403, 1;
	not.b64 	%rd75388, %rd87716;
	add.s64 	%rd87716, %rd87715, %rd75388;
$L__BB1_9141:
	setp.ne.s64 	%p11944, %rd87716, 0;
	mov.u64 	%rd87715, %rd87716;
	@%p11944 bra 	$L__BB1_9139;
	cvt.u32.u64 	%r2421, %rd87717;
	mov.b64 	%rd87721, 0;
	mov.u64 	%rd87719, %rd5;
$L__BB1_9143:
	shr.u64 	%rd87720, %rd87719, 1;
	add.s64 	%rd18411, %rd87721, %rd87720;
	shl.b64 	%rd75390, %rd18411, 2;
	add.s64 	%rd75391, %rd17752, %rd75390;
	ld.u32 	%r13837, [%rd75391];
	setp.ge.s32 	%p11945, %r13837, %r2420;
	@%p11945 bra 	$L__BB1_9145;
	add.s64 	%rd87721, %rd18411, 1;
	not.b64 	%rd75392, %rd87720;
	add.s64 	%rd87720, %rd87719, %rd75392;
$L__BB1_9145:
	setp.ne.s64 	%p11946, %rd87720, 0;
	mov.u64 	%rd87719, %rd87720;
	@%p11946 bra 	$L__BB1_9143;
	cvt.u32.u64 	%r2422, %rd87721;
	mov.b64 	%rd87725, 0;
	mov.u64 	%rd87723, %rd5;
$L__BB1_9147:
	shr.u64 	%rd87724, %rd87723, 1;
	add.s64 	%rd18419, %rd87725, %rd87724;
	shl.b64 	%rd75394, %rd18419, 2;
	add.s64 	%rd75395, %rd17769, %rd75394;
	ld.u32 	%r13838, [%rd75395];
	setp.ge.s32 	%p11947, %r13838, %r2421;
	@%p11947 bra 	$L__BB1_9149;
	add.s64 	%rd87725, %rd18419, 1;
	not.b64 	%rd75396, %rd87724;
	add.s64 	%rd87724, %rd87723, %rd75396;
$L__BB1_9149:
	setp.ne.s64 	%p11948, %rd87724, 0;
	mov.u64 	%rd87723, %rd87724;
	@%p11948 bra 	$L__BB1_9147;
	cvt.u32.u64 	%r2423, %rd87725;
	mov.b64 	%rd87729, 0;
	mov.u64 	%rd87727, %rd5;
$L__BB1_9151:
	shr.u64 	%rd87728, %rd87727, 1;
	add.s64 	%rd18427, %rd87729, %rd87728;
	shl.b64 	%rd75398, %rd18427, 2;
	add.s64 	%rd75399, %rd17769, %rd75398;
	ld.u32 	%r13839, [%rd75399];
	setp.ge.s32 	%p11949, %r13839, %r2422;
	@%p11949 bra 	$L__BB1_9153;
	add.s64 	%rd87729, %rd18427, 1;
	not.b64 	%rd75400, %rd87728;
	add.s64 	%rd87728, %rd87727, %rd75400;
$L__BB1_9153:
	setp.ne.s64 	%p11950, %rd87728, 0;
	mov.u64 	%rd87727, %rd87728;
	@%p11950 bra 	$L__BB1_9151;
	cvt.u32.u64 	%r2424, %rd87729;
	mov.b64 	%rd87733, 0;
	mov.u64 	%rd87731, %rd5;
$L__BB1_9155:
	shr.u64 	%rd87732, %rd87731, 1;
	add.s64 	%rd18435, %rd87733, %rd87732;
	shl.b64 	%rd75402, %rd18435, 2;
	add.s64 	%rd75403, %rd17786, %rd75402;
	ld.u32 	%r13840, [%rd75403];
	setp.ge.s32 	%p11951, %r13840, %r2423;
	@%p11951 bra 	$L__BB1_9157;
	add.s64 	%rd87733, %rd18435, 1;
	not.b64 	%rd75404, %rd87732;
	add.s64 	%rd87732, %rd87731, %rd75404;
$L__BB1_9157:
	setp.ne.s64 	%p11952, %rd87732, 0;
	mov.u64 	%rd87731, %rd87732;
	@%p11952 bra 	$L__BB1_9155;
	cvt.u32.u64 	%r2425, %rd87733;
	mov.b64 	%rd87737, 0;
	mov.u64 	%rd87735, %rd5;
$L__BB1_9159:
	shr.u64 	%rd87736, %rd87735, 1;
	add.s64 	%rd18443, %rd87737, %rd87736;
	shl.b64 	%rd75406, %rd18443, 2;
	add.s64 	%rd75407, %rd17786, %rd75406;
	ld.u32 	%r13841, [%rd75407];
	setp.ge.s32 	%p11953, %r13841, %r2424;
	@%p11953 bra 	$L__BB1_9161;
	add.s64 	%rd87737, %rd18443, 1;
	not.b64 	%rd75408, %rd87736;
	add.s64 	%rd87736, %rd87735, %rd75408;
$L__BB1_9161:
	setp.ne.s64 	%p11954, %rd87736, 0;
	mov.u64 	%rd87735, %rd87736;
	@%p11954 bra 	$L__BB1_9159;
	cvt.u32.u64 	%r2426, %rd87737;
	mov.b64 	%rd87741, 0;
	mov.u64 	%rd87739, %rd5;
$L__BB1_9163:
	shr.u64 	%rd87740, %rd87739, 1;
	add.s64 	%rd18451, %rd87741, %rd87740;
	shl.b64 	%rd75410, %rd18451, 2;
	add.s64 	%rd75411, %rd17803, %rd75410;
	ld.u32 	%r13842, [%rd75411];
	setp.ge.s32 	%p11955, %r13842, %r2425;
	@%p11955 bra 	$L__BB1_9165;
	add.s64 	%rd87741, %rd18451, 1;
	not.b64 	%rd75412, %rd87740;
	add.s64 	%rd87740, %rd87739, %rd75412;
$L__BB1_9165:
	setp.ne.s64 	%p11956, %rd87740, 0;
	mov.u64 	%rd87739, %rd87740;
	@%p11956 bra 	$L__BB1_9163;
	cvt.u32.u64 	%r2427, %rd87741;
	mov.b64 	%rd87745, 0;
	mov.u64 	%rd87743, %rd5;
$L__BB1_9167:
	shr.u64 	%rd87744, %rd87743, 1;
	add.s64 	%rd18459, %rd87745, %rd87744;
	shl.b64 	%rd75414, %rd18459, 2;
	add.s64 	%rd75415, %rd17803, %rd75414;
	ld.u32 	%r13843, [%rd75415];
	setp.ge.s32 	%p11957, %r13843, %r2426;
	@%p11957 bra 	$L__BB1_9169;
	add.s64 	%rd87745, %rd18459, 1;
	not.b64 	%rd75416, %rd87744;
	add.s64 	%rd87744, %rd87743, %rd75416;
$L__BB1_9169:
	setp.ne.s64 	%p11958, %rd87744, 0;
	mov.u64 	%rd87743, %rd87744;
	@%p11958 bra 	$L__BB1_9167;
	cvt.u32.u64 	%r2428, %rd87745;
	mov.b64 	%rd87749, 0;
	mov.u64 	%rd87747, %rd5;
$L__BB1_9171:
	shr.u64 	%rd87748, %rd87747, 1;
	add.s64 	%rd18467, %rd87749, %rd87748;
	shl.b64 	%rd75418, %rd18467, 2;
	add.s64 	%rd75419, %rd17820, %rd75418;
	ld.u32 	%r13844, [%rd75419];
	setp.ge.s32 	%p11959, %r13844, %r2427;
	@%p11959 bra 	$L__BB1_9173;
	add.s64 	%rd87749, %rd18467, 1;
	not.b64 	%rd75420, %rd87748;
	add.s64 	%rd87748, %rd87747, %rd75420;
$L__BB1_9173:
	setp.ne.s64 	%p11960, %rd87748, 0;
	mov.u64 	%rd87747, %rd87748;
	@%p11960 bra 	$L__BB1_9171;
	cvt.u32.u64 	%r2429, %rd87749;
	mov.b64 	%rd87753, 0;
	mov.u64 	%rd87751, %rd5;
$L__BB1_9175:
	shr.u64 	%rd87752, %rd87751, 1;
	add.s64 	%rd18475, %rd87753, %rd87752;
	shl.b64 	%rd75422, %rd18475, 2;
	add.s64 	%rd75423, %rd17820, %rd75422;
	ld.u32 	%r13845, [%rd75423];
	setp.ge.s32 	%p11961, %r13845, %r2428;
	@%p11961 bra 	$L__BB1_9177;
	add.s64 	%rd87753, %rd18475, 1;
	not.b64 	%rd75424, %rd87752;
	add.s64 	%rd87752, %rd87751, %rd75424;
$L__BB1_9177:
	setp.ne.s64 	%p11962, %rd87752, 0;
	mov.u64 	%rd87751, %rd87752;
	@%p11962 bra 	$L__BB1_9175;
	cvt.u32.u64 	%r2430, %rd87753;
	mov.b64 	%rd87757, 0;
	mov.u64 	%rd87755, %rd5;
$L__BB1_9179:
	shr.u64 	%rd87756, %rd87755, 1;
	add.s64 	%rd18483, %rd87757, %rd87756;
	shl.b64 	%rd75426, %rd18483, 2;
	add.s64 	%rd75427, %rd17837, %rd75426;
	ld.u32 	%r13846, [%rd75427];
	setp.ge.s32 	%p11963, %r13846, %r2429;
	@%p11963 bra 	$L__BB1_9181;
	add.s64 	%rd87757, %rd18483, 1;
	not.b64 	%rd75428, %rd87756;
	add.s64 	%rd87756, %rd87755, %rd75428;
$L__BB1_9181:
	setp.ne.s64 	%p11964, %rd87756, 0;
	mov.u64 	%rd87755, %rd87756;
	@%p11964 bra 	$L__BB1_9179;
	cvt.u32.u64 	%r2431, %rd87757;
	mov.b64 	%rd87761, 0;
	mov.u64 	%rd87759, %rd5;
$L__BB1_9183:
	shr.u64 	%rd87760, %rd87759, 1;
	add.s64 	%rd18491, %rd87761, %rd87760;
	shl.b64 	%rd75430, %rd18491, 2;
	add.s64 	%rd75431, %rd17837, %rd75430;
	ld.u32 	%r13847, [%rd75431];
	setp.ge.s32 	%p11965, %r13847, %r2430;
	@%p11965 bra 	$L__BB1_9185;
	add.s64 	%rd87761, %rd18491, 1;
	not.b64 	%rd75432, %rd87760;
	add.s64 	%rd87760, %rd87759, %rd75432;
$L__BB1_9185:
	setp.ne.s64 	%p11966, %rd87760, 0;
	mov.u64 	%rd87759, %rd87760;
	@%p11966 bra 	$L__BB1_9183;
	cvt.u32.u64 	%r2432, %rd87761;
	mov.b64 	%rd87765, 0;
	mov.u64 	%rd87763, %rd5;
$L__BB1_9187:
	shr.u64 	%rd87764, %rd87763, 1;
	add.s64 	%rd18499, %rd87765, %rd87764;
	shl.b64 	%rd75434, %rd18499, 2;
	add.s64 	%rd75435, %rd17854, %rd75434;
	ld.u32 	%r13848, [%rd75435];
	setp.ge.s32 	%p11967, %r13848, %r2431;
	@%p11967 bra 	$L__BB1_9189;
	add.s64 	%rd87765, %rd18499, 1;
	not.b64 	%rd75436, %rd87764;
	add.s64 	%rd87764, %rd87763, %rd75436;
$L__BB1_9189:
	setp.ne.s64 	%p11968, %rd87764, 0;
	mov.u64 	%rd87763, %rd87764;
	@%p11968 bra 	$L__BB1_9187;
	cvt.u32.u64 	%r2433, %rd87765;
	mov.b64 	%rd87769, 0;
	mov.u64 	%rd87767, %rd5;
$L__BB1_9191:
	shr.u64 	%rd87768, %rd87767, 1;
	add.s64 	%rd18507, %rd87769, %rd87768;
	shl.b64 	%rd75438, %rd18507, 2;
	add.s64 	%rd75439, %rd17854, %rd75438;
	ld.u32 	%r13849, [%rd75439];
	setp.ge.s32 	%p11969, %r13849, %r2432;
	@%p11969 bra 	$L__BB1_9193;
	add.s64 	%rd87769, %rd18507, 1;
	not.b64 	%rd75440, %rd87768;
	add.s64 	%rd87768, %rd87767, %rd75440;
$L__BB1_9193:
	setp.ne.s64 	%p11970, %rd87768, 0;
	mov.u64 	%rd87767, %rd87768;
	@%p11970 bra 	$L__BB1_9191;
	cvt.u32.u64 	%r2434, %rd87769;
	mov.b64 	%rd87773, 0;
	mov.u64 	%rd87771, %rd5;
$L__BB1_9195:
	shr.u64 	%rd87772, %rd87771, 1;
	add.s64 	%rd18515, %rd87773, %rd87772;
	shl.b64 	%rd75442, %rd18515, 2;
	add.s64 	%rd75443, %rd17871, %rd75442;
	ld.u32 	%r13850, [%rd75443];
	setp.ge.s32 	%p11971, %r13850, %r2433;
	@%p11971 bra 	$L__BB1_9197;
	add.s64 	%rd87773, %rd18515, 1;
	not.b64 	%rd75444, %rd87772;
	add.s64 	%rd87772, %rd87771, %rd75444;
$L__BB1_9197:
	setp.ne.s64 	%p11972, %rd87772, 0;
	mov.u64 	%rd87771, %rd87772;
	@%p11972 bra 	$L__BB1_9195;
	cvt.u32.u64 	%r2435, %rd87773;
	mov.b64 	%rd87777, 0;
	mov.u64 	%rd87775, %rd5;
$L__BB1_9199:
	shr.u64 	%rd87776, %rd87775, 1;
	add.s64 	%rd18523, %rd87777, %rd87776;
	shl.b64 	%rd75446, %rd18523, 2;
	add.s64 	%rd75447, %rd17871, %rd75446;
	ld.u32 	%r13851, [%rd75447];
	setp.ge.s32 	%p11973, %r13851, %r2434;
	@%p11973 bra 	$L__BB1_9201;
	add.s64 	%rd87777, %rd18523, 1;
	not.b64 	%rd75448, %rd87776;
	add.s64 	%rd87776, %rd87775, %rd75448;
$L__BB1_9201:
	setp.ne.s64 	%p11974, %rd87776, 0;
	mov.u64 	%rd87775, %rd87776;
	@%p11974 bra 	$L__BB1_9199;
	cvt.u32.u64 	%r13852, %rd87777;
	setp.lt.s32 	%p11975, %r2435, %r13852;
	selp.b32 	%r2436, %r2247, %r2269, %p11975;
	selp.b32 	%r2437, %r2269, %r2247, %p11975;
	mov.b64 	%rd87781, 0;
	mov.u64 	%rd87779, %rd5;
$L__BB1_9203:
	shr.u64 	%rd87780, %rd87779, 1;
	add.s64 	%rd18531, %rd87781, %rd87780;
	shl.b64 	%rd75450, %rd18531, 2;
	add.s64 	%rd75451, %rd17718, %rd75450;
	ld.u32 	%r13853, [%rd75451];
	setp.ge.s32 	%p11976, %r13853, %r2290;
	@%p11976 bra 	$L__BB1_9205;
	add.s64 	%rd87781, %rd18531, 1;
	not.b64 	%rd75452, %rd87780;
	add.s64 	%rd87780, %rd87779, %rd75452;
$L__BB1_9205:
	setp.ne.s64 	%p11977, %rd87780, 0;
	mov.u64 	%rd87779, %rd87780;
	@%p11977 bra 	$L__BB1_9203;
	cvt.u32.u64 	%r2438, %rd87781;
	mov.b64 	%rd87785, 0;
	mov.u64 	%rd87783, %rd5;
$L__BB1_9207:
	shr.u64 	%rd87784, %rd87783, 1;
	add.s64 	%rd18539, %rd87785, %rd87784;
	shl.b64 	%rd75454, %rd18539, 2;
	add.s64 	%rd75455, %rd17718, %rd75454;
	ld.u32 	%r13854, [%rd75455];
	setp.ge.s32 	%p11978, %r13854, %r2268;
	@%p11978 bra 	$L__BB1_9209;
	add.s64 	%rd87785, %rd18539, 1;
	not.b64 	%rd75456, %rd87784;
	add.s64 	%rd87784, %rd87783, %rd75456;
$L__BB1_9209:
	setp.ne.s64 	%p11979, %rd87784, 0;
	mov.u64 	%rd87783, %rd87784;
	@%p11979 bra 	$L__BB1_9207;
	cvt.u32.u64 	%r2439, %rd87785;
	mov.b64 	%rd87789, 0;
	mov.u64 	%rd87787, %rd5;
$L__BB1_9211:
	shr.u64 	%rd87788, %rd87787, 1;
	add.s64 	%rd18547, %rd87789, %rd87788;
	shl.b64 	%rd75458, %rd18547, 2;
	add.s64 	%rd75459, %rd17735, %rd75458;
	ld.u32 	%r13855, [%rd75459];
	setp.ge.s32 	%p11980, %r13855, %r2438;
	@%p11980 bra 	$L__BB1_9213;
	add.s64 	%rd87789, %rd18547, 1;
	not.b64 	%rd75460, %rd87788;
	add.s64 	%rd87788, %rd87787, %rd75460;
$L__BB1_9213:
	setp.ne.s64 	%p11981, %rd87788, 0;
	mov.u64 	%rd87787, %rd87788;
	@%p11981 bra 	$L__BB1_9211;
	cvt.u32.u64 	%r2440, %rd87789;
	mov.b64 	%rd87793, 0;
	mov.u64 	%rd87791, %rd5;
$L__BB1_9215:
	shr.u64 	%rd87792, %rd87791, 1;
	add.s64 	%rd18555, %rd87793, %rd87792;
	shl.b64 	%rd75462, %rd18555, 2;
	add.s64 	%rd75463, %rd17735, %rd75462;
	ld.u32 	%r13856, [%rd75463];
	setp.ge.s32 	%p11982, %r13856, %r2439;
	@%p11982 bra 	$L__BB1_9217;
	add.s64 	%rd87793, %rd18555, 1;
	not.b64 	%rd75464, %rd87792;
	add.s64 	%rd87792, %rd87791, %rd75464;
$L__BB1_9217:
	setp.ne.s64 	%p11983, %rd87792, 0;
	mov.u64 	%rd87791, %rd87792;
	@%p11983 bra 	$L__BB1_9215;
	cvt.u32.u64 	%r2441, %rd87793;
	mov.b64 	%rd87797, 0;
	mov.u64 	%rd87795, %rd5;
$L__BB1_9219:
	shr.u64 	%rd87796, %rd87795, 1;
	add.s64 	%rd18563, %rd87797, %rd87796;
	shl.b64 	%rd75466, %rd18563, 2;
	add.s64 	%rd75467, %rd17752, %rd75466;
	ld.u32 	%r13857, [%rd75467];
	setp.ge.s32 	%p11984, %r13857, %r2440;
	@%p11984 bra 	$L__BB1_9221;
	add.s64 	%rd87797, %rd18563, 1;
	not.b64 	%rd75468, %rd87796;
	add.s64 	%rd87796, %rd87795, %rd75468;
$L__BB1_9221:
	setp.ne.s64 	%p11985, %rd87796, 0;
	mov.u64 	%rd87795, %rd87796;
	@%p11985 bra 	$L__BB1_9219;
	cvt.u32.u64 	%r2442, %rd87797;
	mov.b64 	%rd87801, 0;
	mov.u64 	%rd87799, %rd5;
$L__BB1_9223:
	shr.u64 	%rd87800, %rd87799, 1;
	add.s64 	%rd18571, %rd87801, %rd87800;
	shl.b64 	%rd75470, %rd18571, 2;
	add.s64 	%rd75471, %rd17752, %rd75470;
	ld.u32 	%r13858, [%rd75471];
	setp.ge.s32 	%p11986, %r13858, %r2441;
	@%p11986 bra 	$L__BB1_9225;
	add.s64 	%rd87801, %rd18571, 1;
	not.b64 	%rd75472, %rd87800;
	add.s64 	%rd87800, %rd87799, %rd75472;
$L__BB1_9225:
	setp.ne.s64 	%p11987, %rd87800, 0;
	mov.u64 	%rd87799, %rd87800;
	@%p11987 bra 	$L__BB1_9223;
	cvt.u32.u64 	%r2443, %rd87801;
	mov.b64 	%rd87805, 0;
	mov.u64 	%rd87803, %rd5;
$L__BB1_9227:
	shr.u64 	%rd87804, %rd87803, 1;
	add.s64 	%rd18579, %rd87805, %rd87804;
	shl.b64 	%rd75474, %rd18579, 2;
	add.s64 	%rd75475, %rd17769, %rd75474;
	ld.u32 	%r13859, [%rd75475];
	setp.ge.s32 	%p11988, %r13859, %r2442;
	@%p11988 bra 	$L__BB1_9229;
	add.s64 	%rd87805, %rd18579, 1;
	not.b64 	%rd75476, %rd87804;
	add.s64 	%rd87804, %rd87803, %rd75476;
$L__BB1_9229:
	setp.ne.s64 	%p11989, %rd87804, 0;
	mov.u64 	%rd87803, %rd87804;
	@%p11989 bra 	$L__BB1_9227;
	cvt.u32.u64 	%r2444, %rd87805;
	mov.b64 	%rd87809, 0;
	mov.u64 	%rd87807, %rd5;
$L__BB1_9231:
	shr.u64 	%rd87808, %rd87807, 1;
	add.s64 	%rd18587, %rd87809, %rd87808;
	shl.b64 	%rd75478, %rd18587, 2;
	add.s64 	%rd75479, %rd17769, %rd75478;
	ld.u32 	%r13860, [%rd75479];
	setp.ge.s32 	%p11990, %r13860, %r2443;
	@%p11990 bra 	$L__BB1_9233;
	add.s64 	%rd87809, %rd18587, 1;
	not.b64 	%rd75480, %rd87808;
	add.s64 	%rd87808, %rd87807, %rd75480;
$L__BB1_9233:
	setp.ne.s64 	%p11991, %rd87808, 0;
	mov.u64 	%rd87807, %rd87808;
	@%p11991 bra 	$L__BB1_9231;
	cvt.u32.u64 	%r2445, %rd87809;
	mov.b64 	%rd87813, 0;
	mov.u64 	%rd87811, %rd5;
$L__BB1_9235:
	shr.u64 	%rd87812, %rd87811, 1;
	add.s64 	%rd18595, %rd87813, %rd87812;
	shl.b64 	%rd75482, %rd18595, 2;
	add.s64 	%rd75483, %rd17786, %rd75482;
	ld.u32 	%r13861, [%rd75483];
	setp.ge.s32 	%p11992, %r13861, %r2444;
	@%p11992 bra 	$L__BB1_9237;
	add.s64 	%rd87813, %rd18595, 1;
	not.b64 	%rd75484, %rd87812;
	add.s64 	%rd87812, %rd87811, %rd75484;
$L__BB1_9237:
	setp.ne.s64 	%p11993, %rd87812, 0;
	mov.u64 	%rd87811, %rd87812;
	@%p11993 bra 	$L__BB1_9235;
	cvt.u32.u64 	%r2446, %rd87813;
	mov.b64 	%rd87817, 0;
	mov.u64 	%rd87815, %rd5;
$L__BB1_9239:
	shr.u64 	%rd87816, %rd87815, 1;
	add.s64 	%rd18603, %rd87817, %rd87816;
	shl.b64 	%rd75486, %rd18603, 2;
	add.s64 	%rd75487, %rd17786, %rd75486;
	ld.u32 	%r13862, [%rd75487];
	setp.ge.s32 	%p11994, %r13862, %r2445;
	@%p11994 bra 	$L__BB1_9241;
	add.s64 	%rd87817, %rd18603, 1;
	not.b64 	%rd75488, %rd87816;
	add.s64 	%rd87816, %rd87815, %rd75488;
$L__BB1_9241:
	setp.ne.s64 	%p11995, %rd87816, 0;
	mov.u64 	%rd87815, %rd87816;
	@%p11995 bra 	$L__BB1_9239;
	cvt.u32.u64 	%r2447, %rd87817;
	mov.b64 	%rd87821, 0;
	mov.u64 	%rd87819, %rd5;
$L__BB1_9243:
	shr.u64 	%rd87820, %rd87819, 1;
	add.s64 	%rd18611, %rd87821, %rd87820;
	shl.b64 	%rd75490, %rd18611, 2;
	add.s64 	%rd75491, %rd17803, %rd75490;
	ld.u32 	%r13863, [%rd75491];
	setp.ge.s32 	%p11996, %r13863, %r2446;
	@%p11996 bra 	$L__BB1_9245;
	add.s64 	%rd87821, %rd18611, 1;
	not.b64 	%rd75492, %rd87820;
	add.s64 	%rd87820, %rd87819, %rd75492;
$L__BB1_9245:
	setp.ne.s64 	%p11997, %rd87820, 0;
	mov.u64 	%rd87819, %rd87820;
	@%p11997 bra 	$L__BB1_9243;
	cvt.u32.u64 	%r2448, %rd87821;
	mov.b64 	%rd87825, 0;
	mov.u64 	%rd87823, %rd5;
$L__BB1_9247:
	shr.u64 	%rd87824, %rd87823, 1;
	add.s64 	%rd18619, %rd87825, %rd87824;
	shl.b64 	%rd75494, %rd18619, 2;
	add.s64 	%rd75495, %rd17803, %rd75494;
	ld.u32 	%r13864, [%rd75495];
	setp.ge.s32 	%p11998, %r13864, %r2447;
	@%p11998 bra 	$L__BB1_9249;
	add.s64 	%rd87825, %rd18619, 1;
	not.b64 	%rd75496, %rd87824;
	add.s64 	%rd87824, %rd87823, %rd75496;
$L__BB1_9249:
	setp.ne.s64 	%p11999, %rd87824, 0;
	mov.u64 	%rd87823, %rd87824;
	@%p11999 bra 	$L__BB1_9247;
	cvt.u32.u64 	%r2449, %rd87825;
	mov.b64 	%rd87829, 0;
	mov.u64 	%rd87827, %rd5;
$L__BB1_9251:
	shr.u64 	%rd87828, %rd87827, 1;
	add.s64 	%rd18627, %rd87829, %rd87828;
	shl.b64 	%rd75498, %rd18627, 2;
	add.s64 	%rd75499, %rd17820, %rd75498;
	ld.u32 	%r13865, [%rd75499];
	setp.ge.s32 	%p12000, %r13865, %r2448;
	@%p12000 bra 	$L__BB1_9253;
	add.s64 	%rd87829, %rd18627, 1;
	not.b64 	%rd75500, %rd87828;
	add.s64 	%rd87828, %rd87827, %rd75500;
$L__BB1_9253:
	setp.ne.s64 	%p12001, %rd87828, 0;
	mov.u64 	%rd87827, %rd87828;
	@%p12001 bra 	$L__BB1_9251;
	cvt.u32.u64 	%r2450, %rd87829;
	mov.b64 	%rd87833, 0;
	mov.u64 	%rd87831, %rd5;
$L__BB1_9255:
	shr.u64 	%rd87832, %rd87831, 1;
	add.s64 	%rd18635, %rd87833, %rd87832;
	shl.b64 	%rd75502, %rd18635, 2;
	add.s64 	%rd75503, %rd17820, %rd75502;
	ld.u32 	%r13866, [%rd75503];
	setp.ge.s32 	%p12002, %r13866, %r2449;
	@%p12002 bra 	$L__BB1_9257;
	add.s64 	%rd87833, %rd18635, 1;
	not.b64 	%rd75504, %rd87832;
	add.s64 	%rd87832, %rd87831, %rd75504;
$L__BB1_9257:
	setp.ne.s64 	%p12003, %rd87832, 0;
	mov.u64 	%rd87831, %rd87832;
	@%p12003 bra 	$L__BB1_9255;
	cvt.u32.u64 	%r2451, %rd87833;
	mov.b64 	%rd87837, 0;
	mov.u64 	%rd87835, %rd5;
$L__BB1_9259:
	shr.u64 	%rd87836, %rd87835, 1;
	add.s64 	%rd18643, %rd87837, %rd87836;
	shl.b64 	%rd75506, %rd18643, 2;
	add.s64 	%rd75507, %rd17837, %rd75506;
	ld.u32 	%r13867, [%rd75507];
	setp.ge.s32 	%p12004, %r13867, %r2450;
	@%p12004 bra 	$L__BB1_9261;
	add.s64 	%rd87837, %rd18643, 1;
	not.b64 	%rd75508, %rd87836;
	add.s64 	%rd87836, %rd87835, %rd75508;
$L__BB1_9261:
	setp.ne.s64 	%p12005, %rd87836, 0;
	mov.u64 	%rd87835, %rd87836;
	@%p12005 bra 	$L__BB1_9259;
	cvt.u32.u64 	%r2452, %rd87837;
	mov.b64 	%rd87841, 0;
	mov.u64 	%rd87839, %rd5;
$L__BB1_9263:
	shr.u64 	%rd87840, %rd87839, 1;
	add.s64 	%rd18651, %rd87841, %rd87840;
	shl.b64 	%rd75510, %rd18651, 2;
	add.s64 	%rd75511, %rd17837, %rd75510;
	ld.u32 	%r13868, [%rd75511];
	setp.ge.s32 	%p12006, %r13868, %r2451;
	@%p12006 bra 	$L__BB1_9265;
	add.s64 	%rd87841, %rd18651, 1;
	not.b64 	%rd75512, %rd87840;
	add.s64 	%rd87840, %rd87839, %rd75512;
$L__BB1_9265:
	setp.ne.s64 	%p12007, %rd87840, 0;
	mov.u64 	%rd87839, %rd87840;
	@%p12007 bra 	$L__BB1_9263;
	cvt.u32.u64 	%r2453, %rd87841;
	mov.b64 	%rd87845, 0;
	mov.u64 	%rd87843, %rd5;
$L__BB1_9267:
	shr.u64 	%rd87844, %rd87843, 1;
	add.s64 	%rd18659, %rd87845, %rd87844;
	shl.b64 	%rd75514, %rd18659, 2;
	add.s64 	%rd75515, %rd17854, %rd75514;
	ld.u32 	%r13869, [%rd75515];
	setp.ge.s32 	%p12008, %r13869, %r2452;
	@%p12008 bra 	$L__BB1_9269;
	add.s64 	%rd87845, %rd18659, 1;
	not.b64 	%rd75516, %rd87844;
	add.s64 	%rd87844, %rd87843, %rd75516;
$L__BB1_9269:
	setp.ne.s64 	%p12009, %rd87844, 0;
	mov.u64 	%rd87843, %rd87844;
	@%p12009 bra 	$L__BB1_9267;
	cvt.u32.u64 	%r2454, %rd87845;
	mov.b64 	%rd87849, 0;
	mov.u64 	%rd87847, %rd5;
$L__BB1_9271:
	shr.u64 	%rd87848, %rd87847, 1;
	add.s64 	%rd18667, %rd87849, %rd87848;
	shl.b64 	%rd75518, %rd18667, 2;
	add.s64 	%rd75519, %rd17854, %rd75518;
	ld.u32 	%r13870, [%rd75519];
	setp.ge.s32 	%p12010, %r13870, %r2453;
	@%p12010 bra 	$L__BB1_9273;
	add.s64 	%rd87849, %rd18667, 1;
	not.b64 	%rd75520, %rd87848;
	add.s64 	%rd87848, %rd87847, %rd75520;
$L__BB1_9273:
	setp.ne.s64 	%p12011, %rd87848, 0;
	mov.u64 	%rd87847, %rd87848;
	@%p12011 bra 	$L__BB1_9271;
	cvt.u32.u64 	%r2455, %rd87849;
	mov.b64 	%rd87853, 0;
	mov.u64 	%rd87851, %rd5;
$L__BB1_9275:
	shr.u64 	%rd87852, %rd87851, 1;
	add.s64 	%rd18675, %rd87853, %rd87852;
	shl.b64 	%rd75522, %rd18675, 2;
	add.s64 	%rd75523, %rd17871, %rd75522;
	ld.u32 	%r13871, [%rd75523];
	setp.ge.s32 	%p12012, %r13871, %r2454;
	@%p12012 bra 	$L__BB1_9277;
	add.s64 	%rd87853, %rd18675, 1;
	not.b64 	%rd75524, %rd87852;
	add.s64 	%rd87852, %rd87851, %rd75524;
$L__BB1_9277:
	setp.ne.s64 	%p12013, %rd87852, 0;
	mov.u64 	%rd87851, %rd87852;
	@%p12013 bra 	$L__BB1_9275;
	cvt.u32.u64 	%r2456, %rd87853;
	mov.b64 	%rd87857, 0;
	mov.u64 	%rd87855, %rd5;
$L__BB1_9279:
	shr.u64 	%rd87856, %rd87855, 1;
	add.s64 	%rd18683, %rd87857, %rd87856;
	shl.b64 	%rd75526, %rd18683, 2;
	add.s64 	%rd75527, %rd17871, %rd75526;
	ld.u32 	%r13872, [%rd75527];
	setp.ge.s32 	%p12014, %r13872, %r2455;
	@%p12014 bra 	$L__BB1_9281;
	add.s64 	%rd87857, %rd18683, 1;
	not.b64 	%rd75528, %rd87856;
	add.s64 	%rd87856, %rd87855, %rd75528;
$L__BB1_9281:
	setp.ne.s64 	%p12015, %rd87856, 0;
	mov.u64 	%rd87855, %rd87856;
	@%p12015 bra 	$L__BB1_9279;
	cvt.u32.u64 	%r13873, %rd87857;
	setp.lt.s32 	%p12016, %r2456, %r13873;
	selp.b32 	%r2457, %r2268, %r2290, %p12016;
	selp.b32 	%r2458, %r2290, %r2268, %p12016;
	mov.b64 	%rd87861, 0;
	mov.u64 	%rd87859, %rd5;
$L__BB1_9283:
	shr.u64 	%rd87860, %rd87859, 1;
	add.s64 	%rd18691, %rd87861, %rd87860;
	shl.b64 	%rd75530, %rd18691, 2;
	add.s64 	%rd75531, %rd17718, %rd75530;
	ld.u32 	%r13874, [%rd75531];
	setp.ge.s32 	%p12017, %r13874, %r2311;
	@%p12017 bra 	$L__BB1_9285;
	add.s64 	%rd87861, %rd18691, 1;
	not.b64 	%rd75532, %rd87860;
	add.s64 	%rd87860, %rd87859, %rd75532;
$L__BB1_9285:
	setp.ne.s64 	%p12018, %rd87860, 0;
	mov.u64 	%rd87859, %rd87860;
	@%p12018 bra 	$L__BB1_9283;
	cvt.u32.u64 	%r2459, %rd87861;
	mov.b64 	%rd87865, 0;
	mov.u64 	%rd87863, %rd5;
$L__BB1_9287:
	shr.u64 	%rd87864, %rd87863, 1;
	add.s64 	%rd18699, %rd87865, %rd87864;
	shl.b64 	%rd75534, %rd18699, 2;
	add.s64 	%rd75535, %rd17718, %rd75534;
	ld.u32 	%r13875, [%rd75535];
	setp.ge.s32 	%p12019, %r13875, %r2289;
	@%p12019 bra 	$L__BB1_9289;
	add.s64 	%rd87865, %rd18699, 1;
	not.b64 	%rd75536, %rd87864;
	add.s64 	%rd87864, %rd87863, %rd75536;
$L__BB1_9289:
	setp.ne.s64 	%p12020, %rd87864, 0;
	mov.u64 	%rd87863, %rd87864;
	@%p12020 bra 	$L__BB1_9287;
	cvt.u32.u64 	%r2460, %rd87865;
	mov.b64 	%rd87869, 0;
	mov.u64 	%rd87867, %rd5;
$L__BB1_9291:
	shr.u64 	%rd87868, %rd87867, 1;
	add.s64 	%rd18707, %rd87869, %rd87868;
	shl.b64 	%rd75538, %rd18707, 2;
	add.s64 	%rd75539, %rd17735, %rd75538;
	ld.u32 	%r13876, [%rd75539];
	setp.ge.s32 	%p12021, %r13876, %r2459;
	@%p12021 bra 	$L__BB1_9293;
	add.s64 	%rd87869, %rd18707, 1;
	not.b64 	%rd75540, %rd87868;
	add.s64 	%rd87868, %rd87867, %rd75540;
$L__BB1_9293:
	setp.ne.s64 	%p12022, %rd87868, 0;
	mov.u64 	%rd87867, %rd87868;
	@%p12022 bra 	$L__BB1_9291;
	cvt.u32.u64 	%r2461, %rd87869;
	mov.b64 	%rd87873, 0;
	mov.u64 	%rd87871, %rd5;
$L__BB1_9295:
	shr.u64 	%rd87872, %rd87871, 1;
	add.s64 	%rd18715, %rd87873, %rd87872;
	shl.b64 	%rd75542, %rd18715, 2;
	add.s64 	%rd75543, %rd17735, %rd75542;
	ld.u32 	%r13877, [%rd75543];
	setp.ge.s32 	%p12023, %r13877, %r2460;
	@%p12023 bra 	$L__BB1_9297;
	add.s64 	%rd87873, %rd18715, 1;
	not.b64 	%rd75544, %rd87872;
	add.s64 	%rd87872, %rd87871, %rd75544;
$L__BB1_9297:
	setp.ne.s64 	%p12024, %rd87872, 0;
	mov.u64 	%rd87871, %rd87872;
	@%p12024 bra 	$L__BB1_9295;
	cvt.u32.u64 	%r2462, %rd87873;
	mov.b64 	%rd87877, 0;
	mov.u64 	%rd87875, %rd5;
$L__BB1_9299:
	shr.u64 	%rd87876, %rd87875, 1;
	add.s64 	%rd18723, %rd87877, %rd87876;
	shl.b64 	%rd75546, %rd18723, 2;
	add.s64 	%rd75547, %rd17752, %rd75546;
	ld.u32 	%r13878, [%rd75547];
	setp.ge.s32 	%p12025, %r13878, %r2461;
	@%p12025 bra 	$L__BB1_9301;
	add.s64 	%rd87877, %rd18723, 1;
	not.b64 	%rd75548, %rd87876;
	add.s64 	%rd87876, %rd87875, %rd75548;
$L__BB1_9301:
	setp.ne.s64 	%p12026, %rd87876, 0;
	mov.u64 	%rd87875, %rd87876;
	@%p12026 bra 	$L__BB1_9299;
	cvt.u32.u64 	%r2463, %rd87877;
	mov.b64 	%rd87881, 0;
	mov.u64 	%rd87879, %rd5;
$L__BB1_9303:
	shr.u64 	%rd87880, %rd87879, 1;
	add.s64 	%rd18731, %rd87881, %rd87880;
	shl.b64 	%rd75550, %rd18731, 2;
	add.s64 	%rd75551, %rd17752, %rd75550;
	ld.u32 	%r13879, [%rd75551];
	setp.ge.s32 	%p12027, %r13879, %r2462;
	@%p12027 bra 	$L__BB1_9305;
	add.s64 	%rd87881, %rd18731, 1;
	not.b64 	%rd75552, %rd87880;
	add.s64 	%rd87880, %rd87879, %rd75552;
$L__BB1_9305:
	setp.ne.s64 	%p12028, %rd87880, 0;
	mov.u64 	%rd87879, %rd87880;
	@%p12028 bra 	$L__BB1_9303;
	cvt.u32.u64 	%r2464, %rd87881;
	mov.b64 	%rd87885, 0;
	mov.u64 	%rd87883, %rd5;
$L__BB1_9307:
	shr.u64 	%rd87884, %rd87883, 1;
	add.s64 	%rd18739, %rd87885, %rd87884;
	shl.b64 	%rd75554, %rd18739, 2;
	add.s64 	%rd75555, %rd17769, %rd75554;
	ld.u32 	%r13880, [%rd75555];
	setp.ge.s32 	%p12029, %r13880, %r2463;
	@%p12029 bra 	$L__BB1_9309;
	add.s64 	%rd87885, %rd18739, 1;
	not.b64 	%rd75556, %rd87884;
	add.s64 	%rd87884, %rd87883, %rd75556;
$L__BB1_9309:
	setp.ne.s64 	%p12030, %rd87884, 0;
	mov.u64 	%rd87883, %rd87884;
	@%p12030 bra 	$L__BB1_9307;
	cvt.u32.u64 	%r2465, %rd87885;
	mov.b64 	%rd87889, 0;
	mov.u64 	%rd87887, %rd5;
$L__BB1_9311:
	shr.u64 	%rd87888, %rd87887, 1;
	add.s64 	%rd18747, %rd87889, %rd87888;
	shl.b64 	%rd75558, %rd18747, 2;
	add.s64 	%rd75559, %rd17769, %rd75558;
	ld.u32 	%r13881, [%rd75559];
	setp.ge.s32 	%p12031, %r13881, %r2464;
	@%p12031 bra 	$L__BB1_9313;
	add.s64 	%rd87889, %rd18747, 1;
	not.b64 	%rd75560, %rd87888;
	add.s64 	%rd87888, %rd87887, %rd75560;
$L__BB1_9313:
	setp.ne.s64 	%p12032, %rd87888, 0;
	mov.u64 	%rd87887, %rd87888;
	@%p12032 bra 	$L__BB1_9311;
	cvt.u32.u64 	%r2466, %rd87889;
	mov.b64 	%rd87893, 0;
	mov.u64 	%rd87891, %rd5;
$L__BB1_9315:
	shr.u64 	%rd87892, %rd87891, 1;
	add.s64 	%rd18755, %rd87893, %rd87892;
	shl.b64 	%rd75562, %rd18755, 2;
	add.s64 	%rd75563, %rd17786, %rd75562;
	ld.u32 	%r13882, [%rd75563];
	setp.ge.s32 	%p12033, %r13882, %r2465;
	@%p12033 bra 	$L__BB1_9317;
	add.s64 	%rd87893, %rd18755, 1;
	not.b64 	%rd75564, %rd87892;
	add.s64 	%rd87892, %rd87891, %rd75564;
$L__BB1_9317:
	setp.ne.s64 	%p12034, %rd87892, 0;
	mov.u64 	%rd87891, %rd87892;
	@%p12034 bra 	$L__BB1_9315;
	cvt.u32.u64 	%r2467, %rd87893;
	mov.b64 	%rd87897, 0;
	mov.u64 	%rd87895, %rd5;
$L__BB1_9319:
	shr.u64 	%rd87896, %rd87895, 1;
	add.s64 	%rd18763, %rd87897, %rd87896;
	shl.b64 	%rd75566, %rd18763, 2;
	add.s64 	%rd75567, %rd17786, %rd75566;
	ld.u32 	%r13883, [%rd75567];
	setp.ge.s32 	%p12035, %r13883, %r2466;
	@%p12035 bra 	$L__BB1_9321;
	add.s64 	%rd87897, %rd18763, 1;
	not.b64 	%rd75568, %rd87896;
	add.s64 	%rd87896, %rd87895, %rd75568;
$L__BB1_9321:
	setp.ne.s64 	%p12036, %rd87896, 0;
	mov.u64 	%rd87895, %rd87896;
	@%p12036 bra 	$L__BB1_9319;
	cvt.u32.u64 	%r2468, %rd87897;
	mov.b64 	%rd87901, 0;
	mov.u64 	%rd87899, %rd5;
$L__BB1_9323:
	shr.u64 	%rd87900, %rd87899, 1;
	add.s64 	%rd18771, %rd87901, %rd87900;
	shl.b64 	%rd75570, %rd18771, 2;
	add.s64 	%rd75571, %rd17803, %rd75570;
	ld.u32 	%r13884, [%rd75571];
	setp.ge.s32 	%p12037, %r13884, %r2467;
	@%p12037 bra 	$L__BB1_9325;
	add.s64 	%rd87901, %rd18771, 1;
	not.b64 	%rd75572, %rd87900;
	add.s64 	%rd87900, %rd87899, %rd75572;
$L__BB1_9325:
	setp.ne.s64 	%p12038, %rd87900, 0;
	mov.u64 	%rd87899, %rd87900;
	@%p12038 bra 	$L__BB1_9323;
	cvt.u32.u64 	%r2469, %rd87901;
	mov.b64 	%rd87905, 0;
	mov.u64 	%rd87903, %rd5;
$L__BB1_9327:
	shr.u64 	%rd87904, %rd87903, 1;
	add.s64 	%rd18779, %rd87905, %rd87904;
	shl.b64 	%rd75574, %rd18779, 2;
	add.s64 	%rd75575, %rd17803, %rd75574;
	ld.u32 	%r13885, [%rd75575];
	setp.ge.s32 	%p12039, %r13885, %r2468;
	@%p12039 bra 	$L__BB1_9329;
	add.s64 	%rd87905, %rd18779, 1;
	not.b64 	%rd75576, %rd87904;
	add.s64 	%rd87904, %rd87903, %rd75576;
$L__BB1_9329:
	setp.ne.s64 	%p12040, %rd87904, 0;
	mov.u64 	%rd87903, %rd87904;
	@%p12040 bra 	$L__BB1_9327;
	cvt.u32.u64 	%r2470, %rd87905;
	mov.b64 	%rd87909, 0;
	mov.u64 	%rd87907, %rd5;
$L__BB1_9331:
	shr.u64 	%rd87908, %rd87907, 1;
	add.s64 	%rd18787, %rd87909, %rd87908;
	shl.b64 	%rd75578, %rd18787, 2;
	add.s64 	%rd75579, %rd17820, %rd75578;
	ld.u32 	%r13886, [%rd75579];
	setp.ge.s32 	%p12041, %r13886, %r2469;
	@%p12041 bra 	$L__BB1_9333;
	add.s64 	%rd87909, %rd18787, 1;
	not.b64 	%rd75580, %rd87908;
	add.s64 	%rd87908, %rd87907, %rd75580;
$L__BB1_9333:
	setp.ne.s64 	%p12042, %rd87908, 0;
	mov.u64 	%rd87907, %rd87908;
	@%p12042 bra 	$L__BB1_9331;
	cvt.u32.u64 	%r2471, %rd87909;
	mov.b64 	%rd87913, 0;
	mov.u64 	%rd87911, %rd5;
$L__BB1_9335:
	shr.u64 	%rd87912, %rd87911, 1;
	add.s64 	%rd18795, %rd87913, %rd87912;
	shl.b64 	%rd75582, %rd18795, 2;
	add.s64 	%rd75583, %rd17820, %rd75582;
	ld.u32 	%r13887, [%rd75583];
	setp.ge.s32 	%p12043, %r13887, %r2470;
	@%p12043 bra 	$L__BB1_9337;
	add.s64 	%rd87913, %rd18795, 1;
	not.b64 	%rd75584, %rd87912;
	add.s64 	%rd87912, %rd87911, %rd75584;
$L__BB1_9337:
	setp.ne.s64 	%p12044, %rd87912, 0;
	mov.u64 	%rd87911, %rd87912;
	@%p12044 bra 	$L__BB1_9335;
	cvt.u32.u64 	%r2472, %rd87913;
	mov.b64 	%rd87917, 0;
	mov.u64 	%rd87915, %rd5;
$L__BB1_9339:
	shr.u64 	%rd87916, %rd87915, 1;
	add.s64 	%rd18803, %rd87917, %rd87916;
	shl.b64 	%rd75586, %rd18803, 2;
	add.s64 	%rd75587, %rd17837, %rd75586;
	ld.u32 	%r13888, [%rd75587];
	setp.ge.s32 	%p12045, %r13888, %r2471;
	@%p12045 bra 	$L__BB1_9341;
	add.s64 	%rd87917, %rd18803, 1;
	not.b64 	%rd75588, %rd87916;
	add.s64 	%rd87916, %rd87915, %rd75588;
$L__BB1_9341:
	setp.ne.s64 	%p12046, %rd87916, 0;
	mov.u64 	%rd87915, %rd87916;
	@%p12046 bra 	$L__BB1_9339;
	cvt.u32.u64 	%r2473, %rd87917;
	mov.b64 	%rd87921, 0;
	mov.u64 	%rd87919, %rd5;
$L__BB1_9343:
	shr.u64 	%rd87920, %rd87919, 1;
	add.s64 	%rd18811, %rd87921, %rd87920;
	shl.b64 	%rd75590, %rd18811, 2;
	add.s64 	%rd75591, %rd17837, %rd75590;
	ld.u32 	%r13889, [%rd75591];
	setp.ge.s32 	%p12047, %r13889, %r2472;
	@%p12047 bra 	$L__BB1_9345;
	add.s64 	%rd87921, %rd18811, 1;
	not.b64 	%rd75592, %rd87920;
	add.s64 	%rd87920, %rd87919, %rd75592;
$L__BB1_9345:
	setp.ne.s64 	%p12048, %rd87920, 0;
	mov.u64 	%rd87919, %rd87920;
	@%p12048 bra 	$L__BB1_9343;
	cvt.u32.u64 	%r2474, %rd87921;
	mov.b64 	%rd87925, 0;
	mov.u64 	%rd87923, %rd5;
$L__BB1_9347:
	shr.u64 	%rd87924, %rd87923, 1;
	add.s64 	%rd18819, %rd87925, %rd87924;
	shl.b64 	%rd75594, %rd18819, 2;
	add.s64 	%rd75595, %rd17854, %rd75594;
	ld.u32 	%r13890, [%rd75595];
	setp.ge.s32 	%p12049, %r13890, %r2473;
	@%p12049 bra 	$L__BB1_9349;
	add.s64 	%rd87925, %rd18819, 1;
	not.b64 	%rd75596, %rd87924;
	add.s64 	%rd87924, %rd87923, %rd75596;
$L__BB1_9349:
	setp.ne.s64 	%p12050, %rd87924, 0;
	mov.u64 	%rd87923, %rd87924;
	@%p12050 bra 	$L__BB1_9347;
	cvt.u32.u64 	%r2475, %rd87925;
	mov.b64 	%rd87929, 0;
	mov.u64 	%rd87927, %rd5;
$L__BB1_9351:
	shr.u64 	%rd87928, %rd87927, 1;
	add.s64 	%rd18827, %rd87929, %rd87928;
	shl.b64 	%rd75598, %rd18827, 2;
	add.s64 	%rd75599, %rd17854, %rd75598;
	ld.u32 	%r13891, [%rd75599];
	setp.ge.s32 	%p12051, %r13891, %r2474;
	@%p12051 bra 	$L__BB1_9353;
	add.s64 	%rd87929, %rd18827, 1;
	not.b64 	%rd75600, %rd87928;
	add.s64 	%rd87928, %rd87927, %rd75600;
$L__BB1_9353:
	setp.ne.s64 	%p12052, %rd87928, 0;
	mov.u64 	%rd87927, %rd87928;
	@%p12052 bra 	$L__BB1_9351;
	cvt.u32.u64 	%r2476, %rd87929;
	mov.b64 	%rd87933, 0;
	mov.u64 	%rd87931, %rd5;
$L__BB1_9355:
	shr.u64 	%rd87932, %rd87931, 1;
	add.s64 	%rd18835, %rd87933, %rd87932;
	shl.b64 	%rd75602, %rd18835, 2;
	add.s64 	%rd75603, %rd17871, %rd75602;
	ld.u32 	%r13892, [%rd75603];
	setp.ge.s32 	%p12053, %r13892, %r2475;
	@%p12053 bra 	$L__BB1_9357;
	add.s64 	%rd87933, %rd18835, 1;
	not.b64 	%rd75604, %rd87932;
	add.s64 	%rd87932, %rd87931, %rd75604;
$L__BB1_9357:
	setp.ne.s64 	%p12054, %rd87932, 0;
	mov.u64 	%rd87931, %rd87932;
	@%p12054 bra 	$L__BB1_9355;
	cvt.u32.u64 	%r2477, %rd87933;
	mov.b64 	%rd87937, 0;
	mov.u64 	%rd87935, %rd5;
$L__BB1_9359:
	shr.u64 	%rd87936, %rd87935, 1;
	add.s64 	%rd18843, %rd87937, %rd87936;
	shl.b64 	%rd75606, %rd18843, 2;
	add.s64 	%rd75607, %rd17871, %rd75606;
	ld.u32 	%r13893, [%rd75607];
	setp.ge.s32 	%p12055, %r13893, %r2476;
	@%p12055 bra 	$L__BB1_9361;
	add.s64 	%rd87937, %rd18843, 1;
	not.b64 	%rd75608, %rd87936;
	add.s64 	%rd87936, %rd87935, %rd75608;
$L__BB1_9361:
	setp.ne.s64 	%p12056, %rd87936, 0;
	mov.u64 	%rd87935, %rd87936;
	@%p12056 bra 	$L__BB1_9359;
	cvt.u32.u64 	%r13894, %rd87937;
	setp.lt.s32 	%p12057, %r2477, %r13894;
	selp.b32 	%r2478, %r2289, %r2311, %p12057;
	selp.b32 	%r2479, %r2311, %r2289, %p12057;
	mov.b64 	%rd87941, 0;
	mov.u64 	%rd87939, %rd5;
$L__BB1_9363:
	shr.u64 	%rd87940, %rd87939, 1;
	add.s64 	%rd18851, %rd87941, %rd87940;
	shl.b64 	%rd75610, %rd18851, 2;
	add.s64 	%rd75611, %rd17718, %rd75610;
	ld.u32 	%r13895, [%rd75611];
	setp.ge.s32 	%p12058, %r13895, %r2332;
	@%p12058 bra 	$L__BB1_9365;
	add.s64 	%rd87941, %rd18851, 1;
	not.b64 	%rd75612, %rd87940;
	add.s64 	%rd87940, %rd87939, %rd75612;
$L__BB1_9365:
	setp.ne.s64 	%p12059, %rd87940, 0;
	mov.u64 	%rd87939, %rd87940;
	@%p12059 bra 	$L__BB1_9363;
	cvt.u32.u64 	%r2480, %rd87941;
	mov.b64 	%rd87945, 0;
	mov.u64 	%rd87943, %rd5;
$L__BB1_9367:
	shr.u64 	%rd87944, %rd87943, 1;
	add.s64 	%rd18859, %rd87945, %rd87944;
	shl.b64 	%rd75614, %rd18859, 2;
	add.s64 	%rd75615, %rd17718, %rd75614;
	ld.u32 	%r13896, [%rd75615];
	setp.ge.s32 	%p12060, %r13896, %r2310;
	@%p12060 bra 	$L__BB1_9369;
	add.s64 	%rd87945, %rd18859, 1;
	not.b64 	%rd75616, %rd87944;
	add.s64 	%rd87944, %rd87943, %rd75616;
$L__BB1_9369:
	setp.ne.s64 	%p12061, %rd87944, 0;
	mov.u64 	%rd87943, %rd87944;
	@%p12061 bra 	$L__BB1_9367;
	cvt.u32.u64 	%r2481, %rd87945;
	mov.b64 	%rd87949, 0;
	mov.u64 	%rd87947, %rd5;
$L__BB1_9371:
	shr.u64 	%rd87948, %rd87947, 1;
	add.s64 	%rd18867, %rd87949, %rd87948;
	shl.b64 	%rd75618, %rd18867, 2;
	add.s64 	%rd75619, %rd17735, %rd75618;
	ld.u32 	%r13897, [%rd75619];
	setp.ge.s32 	%p12062, %r13897, %r2480;
	@%p12062 bra 	$L__BB1_9373;
	add.s64 	%rd87949, %rd18867, 1;
	not.b64 	%rd75620, %rd87948;
	add.s64 	%rd87948, %rd87947, %rd75620;
$L__BB1_9373:
	setp.ne.s64 	%p12063, %rd87948, 0;
	mov.u64 	%rd87947, %rd87948;
	@%p12063 bra 	$L__BB1_9371;
	cvt.u32.u64 	%r2482, %rd87949;
	mov.b64 	%rd87953, 0;
	mov.u64 	%rd87951, %rd5;
$L__BB1_9375:
	shr.u64 	%rd87952, %rd87951, 1;
	add.s64 	%rd18875, %rd87953, %rd87952;
	shl.b64 	%rd75622, %rd18875, 2;
	add.s64 	%rd75623, %rd17735, %rd75622;
	ld.u32 	%r13898, [%rd75623];
	setp.ge.s32 	%p12064, %r13898, %r2481;
	@%p12064 bra 	$L__BB1_9377;
	add.s64 	%rd87953, %rd18875, 1;
	not.b64 	%rd75624, %rd87952;
	add.s64 	%rd87952, %rd87951, %rd75624;
$L__BB1_9377:
	setp.ne.s64 	%p12065, %rd87952, 0;
	mov.u64 	%rd87951, %rd87952;
	@%p12065 bra 	$L__BB1_9375;
	cvt.u32.u64 	%r2483, %rd87953;
	mov.b64 	%rd87957, 0;
	mov.u64 	%rd87955, %rd5;
$L__BB1_9379:
	shr.u64 	%rd87956, %rd87955, 1;
	add.s64 	%rd18883, %rd87957, %rd87956;
	shl.b64 	%rd75626, %rd18883, 2;
	add.s64 	%rd75627, %rd17752, %rd75626;
	ld.u32 	%r13899, [%rd75627];
	setp.ge.s32 	%p12066, %r13899, %r2482;
	@%p12066 bra 	$L__BB1_9381;
	add.s64 	%rd87957, %rd18883, 1;
	not.b64 	%rd75628, %rd87956;
	add.s64 	%rd87956, %rd87955, %rd75628;
$L__BB1_9381:
	setp.ne.s64 	%p12067, %rd87956, 0;
	mov.u64 	%rd87955, %rd87956;
	@%p12067 bra 	$L__BB1_9379;
	cvt.u32.u64 	%r2484, %rd87957;
	mov.b64 	%rd87961, 0;
	mov.u64 	%rd87959, %rd5;
$L__BB1_9383:
	shr.u64 	%rd87960, %rd87959, 1;
	add.s64 	%rd18891, %rd87961, %rd87960;
	shl.b64 	%rd75630, %rd18891, 2;
	add.s64 	%rd75631, %rd17752, %rd75630;
	ld.u32 	%r13900, [%rd75631];
	setp.ge.s32 	%p12068, %r13900, %r2483;
	@%p12068 bra 	$L__BB1_9385;
	add.s64 	%rd87961, %rd18891, 1;
	not.b64 	%rd75632, %rd87960;
	add.s64 	%rd87960, %rd87959, %rd75632;
$L__BB1_9385:
	setp.ne.s64 	%p12069, %rd87960, 0;
	mov.u64 	%rd87959, %rd87960;
	@%p12069 bra 	$L__BB1_9383;
	cvt.u32.u64 	%r2485, %rd87961;
	mov.b64 	%rd87965, 0;
	mov.u64 	%rd87963, %rd5;
$L__BB1_9387:
	shr.u64 	%rd87964, %rd87963, 1;
	add.s64 	%rd18899, %rd87965, %rd87964;
	shl.b64 	%rd75634, %rd18899, 2;
	add.s64 	%rd75635, %rd17769, %rd75634;
	ld.u32 	%r13901, [%rd75635];
	setp.ge.s32 	%p12070, %r13901, %r2484;
	@%p12070 bra 	$L__BB1_9389;
	add.s64 	%rd87965, %rd18899, 1;
	not.b64 	%rd75636, %rd87964;
	add.s64 	%rd87964, %rd87963, %rd75636;
$L__BB1_9389:
	setp.ne.s64 	%p12071, %rd87964, 0;
	mov.u64 	%rd87963, %rd87964;
	@%p12071 bra 	$L__BB1_9387;
	cvt.u32.u64 	%r2486, %rd87965;
	mov.b64 	%rd87969, 0;
	mov.u64 	%rd87967, %rd5;
$L__BB1_9391:
	shr.u64 	%rd87968, %rd87967, 1;
	add.s64 	%rd18907, %rd87969, %rd87968;
	shl.b64 	%rd75638, %rd18907, 2;
	add.s64 	%rd75639, %rd17769, %rd75638;
	ld.u32 	%r13902, [%rd75639];
	setp.ge.s32 	%p12072, %r13902, %r2485;
	@%p12072 bra 	$L__BB1_9393;
	add.s64 	%rd87969, %rd18907, 1;
	not.b64 	%rd75640, %rd87968;
	add.s64 	%rd87968, %rd87967, %rd75640;
$L__BB1_9393:
	setp.ne.s64 	%p12073, %rd87968, 0;
	mov.u64 	%rd87967, %rd87968;
	@%p12073 bra 	$L__BB1_9391;
	cvt.u32.u64 	%r2487, %rd87969;
	mov.b64 	%rd87973, 0;
	mov.u64 	%rd87971, %rd5;
$L__BB1_9395:
	shr.u64 	%rd87972, %rd87971, 1;
	add.s64 	%rd18915, %rd87973, %rd87972;
	shl.b64 	%rd75642, %rd18915, 2;
	add.s64 	%rd75643, %rd17786, %rd75642;
	ld.u32 	%r13903, [%rd75643];
	setp.ge.s32 	%p12074, %r13903, %r2486;
	@%p12074 bra 	$L__BB1_9397;
	add.s64 	%rd87973, %rd18915, 1;
	not.b64 	%rd75644, %rd87972;
	add.s64 	%rd87972, %rd87971, %rd75644;
$L__BB1_9397:
	setp.ne.s64 	%p12075, %rd87972, 0;
	mov.u64 	%rd87971, %rd87972;
	@%p12075 bra 	$L__BB1_9395;
	cvt.u32.u64 	%r2488, %rd87973;
	mov.b64 	%rd87977, 0;
	mov.u64 	%rd87975, %rd5;
$L__BB1_9399:
	shr.u64 	%rd87976, %rd87975, 1;
	add.s64 	%rd18923, %rd87977, %rd87976;
	shl.b64 	%rd75646, %rd18923, 2;
	add.s64 	%rd75647, %rd17786, %rd75646;
	ld.u32 	%r13904, [%rd75647];
	setp.ge.s32 	%p12076, %r13904, %r2487;
	@%p12076 bra 	$L__BB1_9401;
	add.s64 	%rd87977, %rd18923, 1;
	not.b64 	%rd75648, %rd87976;
	add.s64 	%rd87976, %rd87975, %rd75648;
$L__BB1_9401:
	setp.ne.s64 	%p12077, %rd87976, 0;
	mov.u64 	%rd87975, %rd87976;
	@%p12077 bra 	$L__BB1_9399;
	cvt.u32.u64 	%r2489, %rd87977;
	mov.b64 	%rd87981, 0;
	mov.u64 	%rd87979, %rd5;
$L__BB1_9403:
	shr.u64 	%rd87980, %rd87979, 1;
	add.s64 	%rd18931, %rd87981, %rd87980;
	shl.b64 	%rd75650, %rd18931, 2;
	add.s64 	%rd75651, %rd17803, %rd75650;
	ld.u32 	%r13905, [%rd75651];
	setp.ge.s32 	%p12078, %r13905, %r2488;
	@%p12078 bra 	$L__BB1_9405;
	add.s64 	%rd87981, %rd18931, 1;
	not.b64 	%rd75652, %rd87980;
	add.s64 	%rd87980, %rd87979, %rd75652;
$L__BB1_9405:
	setp.ne.s64 	%p12079, %rd87980, 0;
	mov.u64 	%rd87979, %rd87980;
	@%p12079 bra 	$L__BB1_9403;
	cvt.u32.u64 	%r2490, %rd87981;
	mov.b64 	%rd87985, 0;
	mov.u64 	%rd87983, %rd5;
$L__BB1_9407:
	shr.u64 	%rd87984, %rd87983, 1;
	add.s64 	%rd18939, %rd87985, %rd87984;
	shl.b64 	%rd75654, %rd18939, 2;
	add.s64 	%rd75655, %rd17803, %rd75654;
	ld.u32 	%r13906, [%rd75655];
	setp.ge.s32 	%p12080, %r13906, %r2489;
	@%p12080 bra 	$L__BB1_9409;
	add.s64 	%rd87985, %rd18939, 1;
	not.b64 	%rd75656, %rd87984;
	add.s64 	%rd87984, %rd87983, %rd75656;
$L__BB1_9409:
	setp.ne.s64 	%p12081, %rd87984, 0;
	mov.u64 	%rd87983, %rd87984;
	@%p12081 bra 	$L__BB1_9407;
	cvt.u32.u64 	%r2491, %rd87985;
	mov.b64 	%rd87989, 0;
	mov.u64 	%rd87987, %rd5;
$L__BB1_9411:
	shr.u64 	%rd87988, %rd87987, 1;
	add.s64 	%rd18947, %rd87989, %rd87988;
	shl.b64 	%rd75658, %rd18947, 2;
	add.s64 	%rd75659, %rd17820, %rd75658;
	ld.u32 	%r13907, [%rd75659];
	setp.ge.s32 	%p12082, %r13907, %r2490;
	@%p12082 bra 	$L__BB1_9413;
	add.s64 	%rd87989, %rd18947, 1;
	not.b64 	%rd75660, %rd87988;
	add.s64 	%rd87988, %rd87987, %rd75660;
$L__BB1_9413:
	setp.ne.s64 	%p12083, %rd87988, 0;
	mov.u64 	%rd87987, %rd87988;
	@%p12083 bra 	$L__BB1_9411;
	cvt.u32.u64 	%r2492, %rd87989;
	mov.b64 	%rd87993, 0;
	mov.u64 	%rd87991, %rd5;
$L__BB1_9415:
	shr.u64 	%rd87992, %rd87991, 1;
	add.s64 	%rd18955, %rd87993, %rd87992;
	shl.b64 	%rd75662, %rd18955, 2;
	add.s64 	%rd75663, %rd17820, %rd75662;
	ld.u32 	%r13908, [%rd75663];
	setp.ge.s32 	%p12084, %r13908, %r2491;
	@%p12084 bra 	$L__BB1_9417;
	add.s64 	%rd87993, %rd18955, 1;
	not.b64 	%rd75664, %rd87992;
	add.s64 	%rd87992, %rd87991, %rd75664;
$L__BB1_9417:
	setp.ne.s64 	%p12085, %rd87992, 0;
	mov.u64 	%rd87991, %rd87992;
	@%p12085 bra 	$L__BB1_9415;
	cvt.u32.u64 	%r2493, %rd87993;
	mov.b64 	%rd87997, 0;
	mov.u64 	%rd87995, %rd5;
$L__BB1_9419:
	shr.u64 	%rd87996, %rd87995, 1;
	add.s64 	%rd18963, %rd87997, %rd87996;
	shl.b64 	%rd75666, %rd18963, 2;
	add.s64 	%rd75667, %rd17837, %rd75666;
	ld.u32 	%r13909, [%rd75667];
	setp.ge.s32 	%p12086, %r13909, %r2492;
	@%p12086 bra 	$L__BB1_9421;
	add.s64 	%rd87997, %rd18963, 1;
	not.b64 	%rd75668, %rd87996;
	add.s64 	%rd87996, %rd87995, %rd75668;
$L__BB1_9421:
	setp.ne.s64 	%p12087, %rd87996, 0;
	mov.u64 	%rd87995, %rd87996;
	@%p12087 bra 	$L__BB1_9419;
	cvt.u32.u64 	%r2494, %rd87997;
	mov.b64 	%rd88001, 0;
	mov.u64 	%rd87999, %rd5;
$L__BB1_9423:
	shr.u64 	%rd88000, %rd87999, 1;
	add.s64 	%rd18971, %rd88001, %rd88000;
	shl.b64 	%rd75670, %rd18971, 2;
	add.s64 	%rd75671, %rd17837, %rd75670;
	ld.u32 	%r13910, [%rd75671];
	setp.ge.s32 	%p12088, %r13910, %r2493;
	@%p12088 bra 	$L__BB1_9425;
	add.s64 	%rd88001, %rd18971, 1;
	not.b64 	%rd75672, %rd88000;
	add.s64 	%rd88000, %rd87999, %rd75672;
$L__BB1_9425:
	setp.ne.s64 	%p12089, %rd88000, 0;
	mov.u64 	%rd87999, %rd88000;
	@%p12089 bra 	$L__BB1_9423;
	cvt.u32.u64 	%r2495, %rd88001;
	mov.b64 	%rd88005, 0;
	mov.u64 	%rd88003, %rd5;
$L__BB1_9427:
	shr.u64 	%rd88004, %rd88003, 1;
	add.s64 	%rd18979, %rd88005, %rd88004;
	shl.b64 	%rd75674, %rd18979, 2;
	add.s64 	%rd75675, %rd17854, %rd75674;
	ld.u32 	%r13911, [%rd75675];
	setp.ge.s32 	%p12090, %r13911, %r2494;
	@%p12090 bra 	$L__BB1_9429;
	add.s64 	%rd88005, %rd18979, 1;
	not.b64 	%rd75676, %rd88004;
	add.s64 	%rd88004, %rd88003, %rd75676;
$L__BB1_9429:
	setp.ne.s64 	%p12091, %rd88004, 0;
	mov.u64 	%rd88003, %rd88004;
	@%p12091 bra 	$L__BB1_9427;
	cvt.u32.u64 	%r2496, %rd88005;
	mov.b64 	%rd88009, 0;
	mov.u64 	%rd88007, %rd5;
$L__BB1_9431:
	shr.u64 	%rd88008, %rd88007, 1;
	add.s64 	%rd18987, %rd88009, %rd88008;
	shl.b64 	%rd75678, %rd18987, 2;
	add.s64 	%rd75679, %rd17854, %rd75678;
	ld.u32 	%r13912, [%rd75679];
	setp.ge.s32 	%p12092, %r13912, %r2495;
	@%p12092 bra 	$L__BB1_9433;
	add.s64 	%rd88009, %rd18987, 1;
	not.b64 	%rd75680, %rd88008;
	add.s64 	%rd88008, %rd88007, %rd75680;
$L__BB1_9433:
	setp.ne.s64 	%p12093, %rd88008, 0;
	mov.u64 	%rd88007, %rd88008;
	@%p12093 bra 	$L__BB1_9431;
	cvt.u32.u64 	%r2497, %rd88009;
	mov.b64 	%rd88013, 0;
	mov.u64 	%rd88011, %rd5;
$L__BB1_9435:
	shr.u64 	%rd88012, %rd88011, 1;
	add.s64 	%rd18995, %rd88013, %rd88012;
	shl.b64 	%rd75682, %rd18995, 2;
	add.s64 	%rd75683, %rd17871, %rd75682;
	ld.u32 	%r13913, [%rd75683];
	setp.ge.s32 	%p12094, %r13913, %r2496;
	@%p12094 bra 	$L__BB1_9437;
	add.s64 	%rd88013, %rd18995, 1;
	not.b64 	%rd75684, %rd88012;
	add.s64 	%rd88012, %rd88011, %rd75684;
$L__BB1_9437:
	setp.ne.s64 	%p12095, %rd88012, 0;
	mov.u64 	%rd88011, %rd88012;
	@%p12095 bra 	$L__BB1_9435;
	cvt.u32.u64 	%r2498, %rd88013;
	mov.b64 	%rd88017, 0;
	mov.u64 	%rd88015, %rd5;
$L__BB1_9439:
	shr.u64 	%rd88016, %rd88015, 1;
	add.s64 	%rd19003, %rd88017, %rd88016;
	shl.b64 	%rd75686, %rd19003, 2;
	add.s64 	%rd75687, %rd17871, %rd75686;
	ld.u32 	%r13914, [%rd75687];
	setp.ge.s32 	%p12096, %r13914, %r2497;
	@%p12096 bra 	$L__BB1_9441;
	add.s64 	%rd88017, %rd19003, 1;
	not.b64 	%rd75688, %rd88016;
	add.s64 	%rd88016, %rd88015, %rd75688;
$L__BB1_9441:
	setp.ne.s64 	%p12097, %rd88016, 0;
	mov.u64 	%rd88015, %rd88016;
	@%p12097 bra 	$L__BB1_9439;
	cvt.u32.u64 	%r13915, %rd88017;
	setp.lt.s32 	%p12098, %r2498, %r13915;
	selp.b32 	%r2499, %r2310, %r2332, %p12098;
	selp.b32 	%r2500, %r2332, %r2310, %p12098;
	mov.b64 	%rd88021, 0;
	mov.u64 	%rd88019, %rd5;
$L__BB1_9443:
	shr.u64 	%rd88020, %rd88019, 1;
	add.s64 	%rd19011, %rd88021, %rd88020;
	shl.b64 	%rd75690, %rd19011, 2;
	add.s64 	%rd75691, %rd17718, %rd75690;
	ld.u32 	%r13916, [%rd75691];
	setp.ge.s32 	%p12099, %r13916, %r2353;
	@%p12099 bra 	$L__BB1_9445;
	add.s64 	%rd88021, %rd19011, 1;
	not.b64 	%rd75692, %rd88020;
	add.s64 	%rd88020, %rd88019, %rd75692;
$L__BB1_9445:
	setp.ne.s64 	%p12100, %rd88020, 0;
	mov.u64 	%rd88019, %rd88020;
	@%p12100 bra 	$L__BB1_9443;
	cvt.u32.u64 	%r2501, %rd88021;
	mov.b64 	%rd88025, 0;
	mov.u64 	%rd88023, %rd5;
$L__BB1_9447:
	shr.u64 	%rd88024, %rd88023, 1;
	add.s64 	%rd19019, %rd88025, %rd88024;
	shl.b64 	%rd75694, %rd19019, 2;
	add.s64 	%rd75695, %rd17718, %rd75694;
	ld.u32 	%r13917, [%rd75695];
	setp.ge.s32 	%p12101, %r13917, %r2331;
	@%p12101 bra 	$L__BB1_9449;
	add.s64 	%rd88025, %rd19019, 1;
	not.b64 	%rd75696, %rd88024;
	add.s64 	%rd88024, %rd88023, %rd75696;
$L__BB1_9449:
	setp.ne.s64 	%p12102, %rd88024, 0;
	mov.u64 	%rd88023, %rd88024;
	@%p12102 bra 	$L__BB1_9447;
	cvt.u32.u64 	%r2502, %rd88025;
	mov.b64 	%rd88029, 0;
	mov.u64 	%rd88027, %rd5;
$L__BB1_9451:
	shr.u64 	%rd88028, %rd88027, 1;
	add.s64 	%rd19027, %rd88029, %rd88028;
	shl.b64 	%rd75698, %rd19027, 2;
	add.s64 	%rd75699, %rd17735, %rd75698;
	ld.u32 	%r13918, [%rd75699];
	setp.ge.s32 	%p12103, %r13918, %r2501;
	@%p12103 bra 	$L__BB1_9453;
	add.s64 	%rd88029, %rd19027, 1;
	not.b64 	%rd75700, %rd88028;
	add.s64 	%rd88028, %rd88027, %rd75700;
$L__BB1_9453:
	setp.ne.s64 	%p12104, %rd88028, 0;
	mov.u64 	%rd88027, %rd88028;
	@%p12104 bra 	$L__BB1_9451;
	cvt.u32.u64 	%r2503, %rd88029;
	mov.b64 	%rd88033, 0;
	mov.u64 	%rd88031, %rd5;
$L__BB1_9455:
	shr.u64 	%rd88032, %rd88031, 1;
	add.s64 	%rd19035, %rd88033, %rd88032;
	shl.b64 	%rd75702, %rd19035, 2;
	add.s64 	%rd75703, %rd17735, %rd75702;
	ld.u32 	%r13919, [%rd75703];
	setp.ge.s32 	%p12105, %r13919, %r2502;
	@%p12105 bra 	$L__BB1_9457;
	add.s64 	%rd88033, %rd19035, 1;
	not.b64 	%rd75704, %rd88032;
	add.s64 	%rd88032, %rd88031, %rd75704;
$L__BB1_9457:
	setp.ne.s64 	%p12106, %rd88032, 0;
	mov.u64 	%rd88031, %rd88032;
	@%p12106 bra 	$L__BB1_9455;
	cvt.u32.u64 	%r2504, %rd88033;
	mov.b64 	%rd88037, 0;
	mov.u64 	%rd88035, %rd5;
$L__BB1_9459:
	shr.u64 	%rd88036, %rd88035, 1;
	add.s64 	%rd19043, %rd88037, %rd88036;
	shl.b64 	%rd75706, %rd19043, 2;
	add.s64 	%rd75707, %rd17752, %rd75706;
	ld.u32 	%r13920, [%rd75707];
	setp.ge.s32 	%p12107, %r13920, %r2503;
	@%p12107 bra 	$L__BB1_9461;
	add.s64 	%rd88037, %rd19043, 1;
	not.b64 	%rd75708, %rd88036;
	add.s64 	%rd88036, %rd88035, %rd75708;
$L__BB1_9461:
	setp.ne.s64 	%p12108, %rd88036, 0;
	mov.u64 	%rd88035, %rd88036;
	@%p12108 bra 	$L__BB1_9459;
	cvt.u32.u64 	%r2505, %rd88037;
	mov.b64 	%rd88041, 0;
	mov.u64 	%rd88039, %rd5;
$L__BB1_9463:
	shr.u64 	%rd88040, %rd88039, 1;
	add.s64 	%rd19051, %rd88041, %rd88040;
	shl.b64 	%rd75710, %rd19051, 2;
	add.s64 	%rd75711, %rd17752, %rd75710;
	ld.u32 	%r13921, [%rd75711];
	setp.ge.s32 	%p12109, %r13921, %r2504;
	@%p12109 bra 	$L__BB1_9465;
	add.s64 	%rd88041, %rd19051, 1;
	not.b64 	%rd75712, %rd88040;
	add.s64 	%rd88040, %rd88039, %rd75712;
$L__BB1_9465:
	setp.ne.s64 	%p12110, %rd88040, 0;
	mov.u64 	%rd88039, %rd88040;
	@%p12110 bra 	$L__BB1_9463;
	cvt.u32.u64 	%r2506, %rd88041;
	mov.b64 	%rd88045, 0;
	mov.u64 	%rd88043, %rd5;
$L__BB1_9467:
	shr.u64 	%rd88044, %rd88043, 1;
	add.s64 	%rd19059, %rd88045, %rd88044;
	shl.b64 	%rd75714, %rd19059, 2;
	add.s64 	%rd75715, %rd17769, %rd75714;
	ld.u32 	%r13922, [%rd75715];
	setp.ge.s32 	%p12111, %r13922, %r2505;
	@%p12111 bra 	$L__BB1_9469;
	add.s64 	%rd88045, %rd19059, 1;
	not.b64 	%rd75716, %rd88044;
	add.s64 	%rd88044, %rd88043, %rd75716;
$L__BB1_9469:
	setp.ne.s64 	%p12112, %rd88044, 0;
	mov.u64 	%rd88043, %rd88044;
	@%p12112 bra 	$L__BB1_9467;
	cvt.u32.u64 	%r2507, %rd88045;
	mov.b64 	%rd88049, 0;
	mov.u64 	%rd88047, %rd5;
$L__BB1_9471:
	shr.u64 	%rd88048, %rd88047, 1;
	add.s64 	%rd19067, %rd88049, %rd88048;
	shl.b64 	%rd75718, %rd19067, 2;
	add.s64 	%rd75719, %rd17769, %rd75718;
	ld.u32 	%r13923, [%rd75719];
	setp.ge.s32 	%p12113, %r13923, %r2506;
	@%p12113 bra 	$L__BB1_9473;
	add.s64 	%rd88049, %rd19067, 1;
	not.b64 	%rd75720, %rd88048;
	add.s64 	%rd88048, %rd88047, %rd75720;
$L__BB1_9473:
	setp.ne.s64 	%p12114, %rd88048, 0;
	mov.u64 	%rd88047, %rd88048;
	@%p12114 bra 	$L__BB1_9471;
	cvt.u32.u64 	%r2508, %rd88049;
	mov.b64 	%rd88053, 0;
	mov.u64 	%rd88051, %rd5;
$L__BB1_9475:
	shr.u64 	%rd88052, %rd88051, 1;
	add.s64 	%rd19075, %rd88053, %rd88052;
	shl.b64 	%rd75722, %rd19075, 2;
	add.s64 	%rd75723, %rd17786, %rd75722;
	ld.u32 	%r13924, [%rd75723];
	setp.ge.s32 	%p12115, %r13924, %r2507;
	@%p12115 bra 	$L__BB1_9477;
	add.s64 	%rd88053, %rd19075, 1;
	not.b64 	%rd75724, %rd88052;
	add.s64 	%rd88052, %rd88051, %rd75724;
$L__BB1_9477:
	setp.ne.s64 	%p12116, %rd88052, 0;
	mov.u64 	%rd88051, %rd88052;
	@%p12116 bra 	$L__BB1_9475;
	cvt.u32.u64 	%r2509, %rd88053;
	mov.b64 	%rd88057, 0;
	mov.u64 	%rd88055, %rd5;
$L__BB1_9479:
	shr.u64 	%rd88056, %rd88055, 1;
	add.s64 	%rd19083, %rd88057, %rd88056;
	shl.b64 	%rd75726, %rd19083, 2;
	add.s64 	%rd75727, %rd17786, %rd75726;
	ld.u32 	%r13925, [%rd75727];
	setp.ge.s32 	%p12117, %r13925, %r2508;
	@%p12117 bra 	$L__BB1_9481;
	add.s64 	%rd88057, %rd19083, 1;
	not.b64 	%rd75728, %rd88056;
	add.s64 	%rd88056, %rd88055, %rd75728;
$L__BB1_9481:
	setp.ne.s64 	%p12118, %rd88056, 0;
	mov.u64 	%rd88055, %rd88056;
	@%p12118 bra 	$L__BB1_9479;
	cvt.u32.u64 	%r2510, %rd88057;
	mov.b64 	%rd88061, 0;
	mov.u64 	%rd88059, %rd5;
$L__BB1_9483:
	shr.u64 	%rd88060, %rd88059, 1;
	add.s64 	%rd19091, %rd88061, %rd88060;
	shl.b64 	%rd75730, %rd19091, 2;
	add.s64 	%rd75731, %rd17803, %rd75730;
	ld.u32 	%r13926, [%rd75731];
	setp.ge.s32 	%p12119, %r13926, %r2509;
	@%p12119 bra 	$L__BB1_9485;
	add.s64 	%rd88061, %rd19091, 1;
	not.b64 	%rd75732, %rd88060;
	add.s64 	%rd88060, %rd88059, %rd75732;
$L__BB1_9485:
	setp.ne.s64 	%p12120, %rd88060, 0;
	mov.u64 	%rd88059, %rd88060;
	@%p12120 bra 	$L__BB1_9483;
	cvt.u32.u64 	%r2511, %rd88061;
	mov.b64 	%rd88065, 0;
	mov.u64 	%rd88063, %rd5;
$L__BB1_9487:
	shr.u64 	%rd88064, %rd88063, 1;
	add.s64 	%rd19099, %rd88065, %rd88064;
	shl.b64 	%rd75734, %rd19099, 2;
	add.s64 	%rd75735, %rd17803, %rd75734;
	ld.u32 	%r13927, [%rd75735];
	setp.ge.s32 	%p12121, %r13927, %r2510;
	@%p12121 bra 	$L__BB1_9489;
	add.s64 	%rd88065, %rd19099, 1;
	not.b64 	%rd75736, %rd88064;
	add.s64 	%rd88064, %rd88063, %rd75736;
$L__BB1_9489:
	setp.ne.s64 	%p12122, %rd88064, 0;
	mov.u64 	%rd88063, %rd88064;
	@%p12122 bra 	$L__BB1_9487;
	cvt.u32.u64 	%r2512, %rd88065;
	mov.b64 	%rd88069, 0;
	mov.u64 	%rd88067, %rd5;
$L__BB1_9491:
	shr.u64 	%rd88068, %rd88067, 1;
	add.s64 	%rd19107, %rd88069, %rd88068;
	shl.b64 	%rd75738, %rd19107, 2;
	add.s64 	%rd75739, %rd17820, %rd75738;
	ld.u32 	%r13928, [%rd75739];
	setp.ge.s32 	%p12123, %r13928, %r2511;
	@%p12123 bra 	$L__BB1_9493;
	add.s64 	%rd88069, %rd19107, 1;
	not.b64 	%rd75740, %rd88068;
	add.s64 	%rd88068, %rd88067, %rd75740;
$L__BB1_9493:
	setp.ne.s64 	%p12124, %rd88068, 0;
	mov.u64 	%rd88067, %rd88068;
	@%p12124 bra 	$L__BB1_9491;
	cvt.u32.u64 	%r2513, %rd88069;
	mov.b64 	%rd88073, 0;
	mov.u64 	%rd88071, %rd5;
$L__BB1_9495:
	shr.u64 	%rd88072, %rd88071, 1;
	add.s64 	%rd19115, %rd88073, %rd88072;
	shl.b64 	%rd75742, %rd19115, 2;
	add.s64 	%rd75743, %rd17820, %rd75742;
	ld.u32 	%r13929, [%rd75743];
	setp.ge.s32 	%p12125, %r13929, %r2512;
	@%p12125 bra 	$L__BB1_9497;
	add.s64 	%rd88073, %rd19115, 1;
	not.b64 	%rd75744, %rd88072;
	add.s64 	%rd88072, %rd88071, %rd75744;
$L__BB1_9497:
	setp.ne.s64 	%p12126, %rd88072, 0;
	mov.u64 	%rd88071, %rd88072;
	@%p12126 bra 	$L__BB1_9495;
	cvt.u32.u64 	%r2514, %rd88073;
	mov.b64 	%rd88077, 0;
	mov.u64 	%rd88075, %rd5;
$L__BB1_9499:
	shr.u64 	%rd88076, %rd88075, 1;
	add.s64 	%rd19123, %rd88077, %rd88076;
	shl.b64 	%rd75746, %rd19123, 2;
	add.s64 	%rd75747, %rd17837, %rd75746;
	ld.u32 	%r13930, [%rd75747];
	setp.ge.s32 	%p12127, %r13930, %r2513;
	@%p12127 bra 	$L__BB1_9501;
	add.s64 	%rd88077, %rd19123, 1;
	not.b64 	%rd75748, %rd88076;
	add.s64 	%rd88076, %rd88075, %rd75748;
$L__BB1_9501:
	setp.ne.s64 	%p12128, %rd88076, 0;
	mov.u64 	%rd88075, %rd88076;
	@%p12128 bra 	$L__BB1_9499;
	cvt.u32.u64 	%r2515, %rd88077;
	mov.b64 	%rd88081, 0;
	mov.u64 	%rd88079, %rd5;
$L__BB1_9503:
	shr.u64 	%rd88080, %rd88079, 1;
	add.s64 	%rd19131, %rd88081, %rd88080;
	shl.b64 	%rd75750, %rd19131, 2;
	add.s64 	%rd75751, %rd17837, %rd75750;
	ld.u32 	%r13931, [%rd75751];
	setp.ge.s32 	%p12129, %r13931, %r2514;
	@%p12129 bra 	$L__BB1_9505;
	add.s64 	%rd88081, %rd19131, 1;
	not.b64 	%rd75752, %rd88080;
	add.s64 	%rd88080, %rd88079, %rd75752;
$L__BB1_9505:
	setp.ne.s64 	%p12130, %rd88080, 0;
	mov.u64 	%rd88079, %rd88080;
	@%p12130 bra 	$L__BB1_9503;
	cvt.u32.u64 	%r2516, %rd88081;
	mov.b64 	%rd88085, 0;
	mov.u64 	%rd88083, %rd5;
$L__BB1_9507:
	shr.u64 	%rd88084, %rd88083, 1;
	add.s64 	%rd19139, %rd88085, %rd88084;
	shl.b64 	%rd75754, %rd19139, 2;
	add.s64 	%rd75755, %rd17854, %rd75754;
	ld.u32 	%r13932, [%rd75755];
	setp.ge.s32 	%p12131, %r13932, %r2515;
	@%p12131 bra 	$L__BB1_9509;
	add.s64 	%rd88085, %rd19139, 1;
	not.b64 	%rd75756, %rd88084;
	add.s64 	%rd88084, %rd88083, %rd75756;
$L__BB1_9509:
	setp.ne.s64 	%p12132, %rd88084, 0;
	mov.u64 	%rd88083, %rd88084;
	@%p12132 bra 	$L__BB1_9507;
	cvt.u32.u64 	%r2517, %rd88085;
	mov.b64 	%rd88089, 0;
	mov.u64 	%rd88087, %rd5;
$L__BB1_9511:
	shr.u64 	%rd88088, %rd88087, 1;
	add.s64 	%rd19147, %rd88089, %rd88088;
	shl.b64 	%rd75758, %rd19147, 2;
	add.s64 	%rd75759, %rd17854, %rd75758;
	ld.u32 	%r13933, [%rd75759];
	setp.ge.s32 	%p12133, %r13933, %r2516;
	@%p12133 bra 	$L__BB1_9513;
	add.s64 	%rd88089, %rd19147, 1;
	not.b64 	%rd75760, %rd88088;
	add.s64 	%rd88088, %rd88087, %rd75760;
$L__BB1_9513:
	setp.ne.s64 	%p12134, %rd88088, 0;
	mov.u64 	%rd88087, %rd88088;
	@%p12134 bra 	$L__BB1_9511;
	cvt.u32.u64 	%r2518, %rd88089;
	mov.b64 	%rd88093, 0;
	mov.u64 	%rd88091, %rd5;
$L__BB1_9515:
	shr.u64 	%rd88092, %rd88091, 1;
	add.s64 	%rd19155, %rd88093, %rd88092;
	shl.b64 	%rd75762, %rd19155, 2;
	add.s64 	%rd75763, %rd17871, %rd75762;
	ld.u32 	%r13934, [%rd75763];
	setp.ge.s32 	%p12135, %r13934, %r2517;
	@%p12135 bra 	$L__BB1_9517;
	add.s64 	%rd88093, %rd19155, 1;
	not.b64 	%rd75764, %rd88092;
	add.s64 	%rd88092, %rd88091, %rd75764;
$L__BB1_9517:
	setp.ne.s64 	%p12136, %rd88092, 0;
	mov.u64 	%rd88091, %rd88092;
	@%p12136 bra 	$L__BB1_9515;
	cvt.u32.u64 	%r2519, %rd88093;
	mov.b64 	%rd88097, 0;
	mov.u64 	%rd88095, %rd5;
$L__BB1_9519:
	shr.u64 	%rd88096, %rd88095, 1;
	add.s64 	%rd19163, %rd88097, %rd88096;
	shl.b64 	%rd75766, %rd19163, 2;
	add.s64 	%rd75767, %rd17871, %rd75766;
	ld.u32 	%r13935, [%rd75767];
	setp.ge.s32 	%p12137, %r13935, %r2518;
	@%p12137 bra 	$L__BB1_9521;
	add.s64 	%rd88097, %rd19163, 1;
	not.b64 	%rd75768, %rd88096;
	add.s64 	%rd88096, %rd88095, %rd75768;
$L__BB1_9521:
	setp.ne.s64 	%p12138, %rd88096, 0;
	mov.u64 	%rd88095, %rd88096;
	@%p12138 bra 	$L__BB1_9519;
	cvt.u32.u64 	%r13936, %rd88097;
	setp.lt.s32 	%p12139, %r2519, %r13936;
	selp.b32 	%r2520, %r2331, %r2353, %p12139;
	selp.b32 	%r2521, %r2353, %r2331, %p12139;
	mov.b64 	%rd88101, 0;
	mov.u64 	%rd88099, %rd5;
$L__BB1_9523:
	shr.u64 	%rd88100, %rd88099, 1;
	add.s64 	%rd19171, %rd88101, %rd88100;
	shl.b64 	%rd75770, %rd19171, 2;
	add.s64 	%rd75771, %rd17718, %rd75770;
	ld.u32 	%r13937, [%rd75771];
	setp.ge.s32 	%p12140, %r13937, %r2374;
	@%p12140 bra 	$L__BB1_9525;
	add.s64 	%rd88101, %rd19171, 1;
	not.b64 	%rd75772, %rd88100;
	add.s64 	%rd88100, %rd88099, %rd75772;
$L__BB1_9525:
	setp.ne.s64 	%p12141, %rd88100, 0;
	mov.u64 	%rd88099, %rd88100;
	@%p12141 bra 	$L__BB1_9523;
	cvt.u32.u64 	%r2522, %rd88101;
	mov.b64 	%rd88105, 0;
	mov.u64 	%rd88103, %rd5;
$L__BB1_9527:
	shr.u64 	%rd88104, %rd88103, 1;
	add.s64 	%rd19179, %rd88105, %rd88104;
	shl.b64 	%rd75774, %rd19179, 2;
	add.s64 	%rd75775, %rd17718, %rd75774;
	ld.u32 	%r13938, [%rd75775];
	setp.ge.s32 	%p12142, %r13938, %r2352;
	@%p12142 bra 	$L__BB1_9529;
	add.s64 	%rd88105, %rd19179, 1;
	not.b64 	%rd75776, %rd88104;
	add.s64 	%rd88104, %rd88103, %rd75776;
$L__BB1_9529:
	setp.ne.s64 	%p12143, %rd88104, 0;
	mov.u64 	%rd88103, %rd88104;
	@%p12143 bra 	$L__BB1_9527;
	cvt.u32.u64 	%r2523, %rd88105;
	mov.b64 	%rd88109, 0;
	mov.u64 	%rd88107, %rd5;
$L__BB1_9531:
	shr.u64 	%rd88108, %rd88107, 1;
	add.s64 	%rd19187, %rd88109, %rd88108;
	shl.b64 	%rd75778, %rd19187, 2;
	add.s64 	%rd75779, %rd17735, %rd75778;
	ld.u32 	%r13939, [%rd75779];
	setp.ge.s32 	%p12144, %r13939, %r2522;
	@%p12144 bra 	$L__BB1_9533;
	add.s64 	%rd88109, %rd19187, 1;
	not.b64 	%rd75780, %rd88108;
	add.s64 	%rd88108, %rd88107, %rd75780;
$L__BB1_9533:
	setp.ne.s64 	%p12145, %rd88108, 0;
	mov.u64 	%rd88107, %rd88108;
	@%p12145 bra 	$L__BB1_9531;
	cvt.u32.u64 	%r2524, %rd88109;
	mov.b64 	%rd88113, 0;
	mov.u64 	%rd88111, %rd5;
$L__BB1_9535:
	shr.u64 	%rd88112, %rd88111, 1;
	add.s64 	%rd19195, %rd88113, %rd88112;
	shl.b64 	%rd75782, %rd19195, 2;
	add.s64 	%rd75783, %rd17735, %rd75782;
	ld.u32 	%r13940, [%rd75783];
	setp.ge.s32 	%p12146, %r13940, %r2523;
	@%p12146 bra 	$L__BB1_9537;
	add.s64 	%rd88113, %rd19195, 1;
	not.b64 	%rd75784, %rd88112;
	add.s64 	%rd88112, %rd88111, %rd75784;
$L__BB1_9537:
	setp.ne.s64 	%p12147, %rd88112, 0;
	mov.u64 	%rd88111, %rd88112;
	@%p12147 bra 	$L__BB1_9535;
	cvt.u32.u64 	%r2525, %rd88113;
	mov.b64 	%rd88117, 0;
	mov.u64 	%rd88115, %rd5;
$L__BB1_9539:
	shr.u64 	%rd88116, %rd88115, 1;
	add.s64 	%rd19203, %rd88117, %rd88116;
	shl.b64 	%rd75786, %rd19203, 2;
	add.s64 	%rd75787, %rd17752, %rd75786;
	ld.u32 	%r13941, [%rd75787];
	setp.ge.s32 	%p12148, %r13941, %r2524;
	@%p12148 bra 	$L__BB1_9541;
	add.s64 	%rd88117, %rd19203, 1;
	not.b64 	%rd75788, %rd88116;
	add.s64 	%rd88116, %rd88115, %rd75788;
$L__BB1_9541:
	setp.ne.s64 	%p12149, %rd88116, 0;
	mov.u64 	%rd88115, %rd88116;
	@%p12149 bra 	$L__BB1_9539;
	cvt.u32.u64 	%r2526, %rd88117;
	mov.b64 	%rd88121, 0;
	mov.u64 	%rd88119, %rd5;
$L__BB1_9543:
	shr.u64 	%rd88120, %rd88119, 1;
	add.s64 	%rd19211, %rd88121, %rd88120;
	shl.b64 	%rd75790, %rd19211, 2;
	add.s64 	%rd75791, %rd17752, %rd75790;
	ld.u32 	%r13942, [%rd75791];
	setp.ge.s32 	%p12150, %r13942, %r2525;
	@%p12150 bra 	$L__BB1_9545;
	add.s64 	%rd88121, %rd19211, 1;
	not.b64 	%rd75792, %rd88120;
	add.s64 	%rd88120, %rd88119, %rd75792;
$L__BB1_9545:
	setp.ne.s64 	%p12151, %rd88120, 0;
	mov.u64 	%rd88119, %rd88120;
	@%p12151 bra 	$L__BB1_9543;
	cvt.u32.u64 	%r2527, %rd88121;
	mov.b64 	%rd88125, 0;
	mov.u64 	%rd88123, %rd5;
$L__BB1_9547:
	shr.u64 	%rd88124, %rd88123, 1;
	add.s64 	%rd19219, %rd88125, %rd88124;
	shl.b64 	%rd75794, %rd19219, 2;
	add.s64 	%rd75795, %rd17769, %rd75794;
	ld.u32 	%r13943, [%rd75795];
	setp.ge.s32 	%p12152, %r13943, %r2526;
	@%p12152 bra 	$L__BB1_9549;
	add.s64 	%rd88125, %rd19219, 1;
	not.b64 	%rd75796, %rd88124;
	add.s64 	%rd88124, %rd88123, %rd75796;
$L__BB1_9549:
	setp.ne.s64 	%p12153, %rd88124, 0;
	mov.u64 	%rd88123, %rd88124;
	@%p12153 bra 	$L__BB1_9547;
	cvt.u32.u64 	%r2528, %rd88125;
	mov.b64 	%rd88129, 0;
	mov.u64 	%rd88127, %rd5;
$L__BB1_9551:
	shr.u64 	%rd88128, %rd88127, 1;
	add.s64 	%rd19227, %rd88129, %rd88128;
	shl.b64 	%rd75798, %rd19227, 2;
	add.s64 	%rd75799, %rd17769, %rd75798;
	ld.u32 	%r13944, [%rd75799];
	setp.ge.s32 	%p12154, %r13944, %r2527;
	@%p12154 bra 	$L__BB1_9553;
	add.s64 	%rd88129, %rd19227, 1;
	not.b64 	%rd75800, %rd88128;
	add.s64 	%rd88128, %rd88127, %rd75800;
$L__BB1_9553:
	setp.ne.s64 	%p12155, %rd88128, 0;
	mov.u64 	%rd88127, %rd88128;
	@%p12155 bra 	$L__BB1_9551;
	cvt.u32.u64 	%r2529, %rd88129;
	mov.b64 	%rd88133, 0;
	mov.u64 	%rd88131, %rd5;
$L__BB1_9555:
	shr.u64 	%rd88132, %rd88131, 1;
	add.s64 	%rd19235, %rd88133, %rd88132;
	shl.b64 	%rd75802, %rd19235, 2;
	add.s64 	%rd75803, %rd17786, %rd75802;
	ld.u32 	%r13945, [%rd75803];
	setp.ge.s32 	%p12156, %r13945, %r2528;
	@%p12156 bra 	$L__BB1_9557;
	add.s64 	%rd88133, %rd19235, 1;
	not.b64 	%rd75804, %rd88132;
	add.s64 	%rd88132, %rd88131, %rd75804;
$L__BB1_9557:
	setp.ne.s64 	%p12157, %rd88132, 0;
	mov.u64 	%rd88131, %rd88132;
	@%p12157 bra 	$L__BB1_9555;
	cvt.u32.u64 	%r2530, %rd88133;
	mov.b64 	%rd88137, 0;
	mov.u64 	%rd88135, %rd5;
$L__BB1_9559:
	shr.u64 	%rd88136, %rd88135, 1;
	add.s64 	%rd19243, %rd88137, %rd88136;
	shl.b64 	%rd75806, %rd19243, 2;
	add.s64 	%rd75807, %rd17786, %rd75806;
	ld.u32 	%r13946, [%rd75807];
	setp.ge.s32 	%p12158, %r13946, %r2529;
	@%p12158 bra 	$L__BB1_9561;
	add.s64 	%rd88137, %rd19243, 1;
	not.b64 	%rd75808, %rd88136;
	add.s64 	%rd88136, %rd88135, %rd75808;
$L__BB1_9561:
	setp.ne.s64 	%p12159, %rd88136, 0;
	mov.u64 	%rd88135, %rd88136;
	@%p12159 bra 	$L__BB1_9559;
	cvt.u32.u64 	%r2531, %rd88137;
	mov.b64 	%rd88141, 0;
	mov.u64 	%rd88139, %rd5;
$L__BB1_9563:
	shr.u64 	%rd88140, %rd88139, 1;
	add.s64 	%rd19251, %rd88141, %rd88140;
	shl.b64 	%rd75810, %rd19251, 2;
	add.s64 	%rd75811, %rd17803, %rd75810;
	ld.u32 	%r13947, [%rd75811];
	setp.ge.s32 	%p12160, %r13947, %r2530;
	@%p12160 bra 	$L__BB1_9565;
	add.s64 	%rd88141, %rd19251, 1;
	not.b64 	%rd75812, %rd88140;
	add.s64 	%rd88140, %rd88139, %rd75812;
$L__BB1_9565:
	setp.ne.s64 	%p12161, %rd88140, 0;
	mov.u64 	%rd88139, %rd88140;
	@%p12161 bra 	$L__BB1_9563;
	cvt.u32.u64 	%r2532, %rd88141;
	mov.b64 	%rd88145, 0;
	mov.u64 	%rd88143, %rd5;
$L__BB1_9567:
	shr.u64 	%rd88144, %rd88143, 1;
	add.s64 	%rd19259, %rd88145, %rd88144;
	shl.b64 	%rd75814, %rd19259, 2;
	add.s64 	%rd75815, %rd17803, %rd75814;
	ld.u32 	%r13948, [%rd75815];
	setp.ge.s32 	%p12162, %r13948, %r2531;
	@%p12162 bra 	$L__BB1_9569;
	add.s64 	%rd88145, %rd19259, 1;
	not.b64 	%rd75816, %rd88144;
	add.s64 	%rd88144, %rd88143, %rd75816;
$L__BB1_9569:
	setp.ne.s64 	%p12163, %rd88144, 0;
	mov.u64 	%rd88143, %rd88144;
	@%p12163 bra 	$L__BB1_9567;
	cvt.u32.u64 	%r2533, %rd88145;
	mov.b64 	%rd88149, 0;
	mov.u64 	%rd88147, %rd5;
$L__BB1_9571:
	shr.u64 	%rd88148, %rd88147, 1;
	add.s64 	%rd19267, %rd88149, %rd88148;
	shl.b64 	%rd75818, %rd19267, 2;
	add.s64 	%rd75819, %rd17820, %rd75818;
	ld.u32 	%r13949, [%rd75819];
	setp.ge.s32 	%p12164, %r13949, %r2532;
	@%p12164 bra 	$L__BB1_9573;
	add.s64 	%rd88149, %rd19267, 1;
	not.b64 	%rd75820, %rd88148;
	add.s64 	%rd88148, %rd88147, %rd75820;
$L__BB1_9573:
	setp.ne.s64 	%p12165, %rd88148, 0;
	mov.u64 	%rd88147, %rd88148;
	@%p12165 bra 	$L__BB1_9571;
	cvt.u32.u64 	%r2534, %rd88149;
	mov.b64 	%rd88153, 0;
	mov.u64 	%rd88151, %rd5;
$L__BB1_9575:
	shr.u64 	%rd88152, %rd88151, 1;
	add.s64 	%rd19275, %rd88153, %rd88152;
	shl.b64 	%rd75822, %rd19275, 2;
	add.s64 	%rd75823, %rd17820, %rd75822;
	ld.u32 	%r13950, [%rd75823];
	setp.ge.s32 	%p12166, %r13950, %r2533;
	@%p12166 bra 	$L__BB1_9577;
	add.s64 	%rd88153, %rd19275, 1;
	not.b64 	%rd75824, %rd88152;
	add.s64 	%rd88152, %rd88151, %rd75824;
$L__BB1_9577:
	setp.ne.s64 	%p12167, %rd88152, 0;
	mov.u64 	%rd88151, %rd88152;
	@%p12167 bra 	$L__BB1_9575;
	cvt.u32.u64 	%r2535, %rd88153;
	mov.b64 	%rd88157, 0;
	mov.u64 	%rd88155, %rd5;
$L__BB1_9579:
	shr.u64 	%rd88156, %rd88155, 1;
	add.s64 	%rd19283, %rd88157, %rd88156;
	shl.b64 	%rd75826, %rd19283, 2;
	add.s64 	%rd75827, %rd17837, %rd75826;
	ld.u32 	%r13951, [%rd75827];
	setp.ge.s32 	%p12168, %r13951, %r2534;
	@%p12168 bra 	$L__BB1_9581;
	add.s64 	%rd88157, %rd19283, 1;
	not.b64 	%rd75828, %rd88156;
	add.s64 	%rd88156, %rd88155, %rd75828;
$L__BB1_9581:
	setp.ne.s64 	%p12169, %rd88156, 0;
	mov.u64 	%rd88155, %rd88156;
	@%p12169 bra 	$L__BB1_9579;
	cvt.u32.u64 	%r2536, %rd88157;
	mov.b64 	%rd88161, 0;
	mov.u64 	%rd88159, %rd5;
$L__BB1_9583:
	shr.u64 	%rd88160, %rd88159, 1;
	add.s64 	%rd19291, %rd88161, %rd88160;
	shl.b64 	%rd75830, %rd19291, 2;
	add.s64 	%rd75831, %rd17837, %rd75830;
	ld.u32 	%r13952, [%rd75831];
	setp.ge.s32 	%p12170, %r13952, %r2535;
	@%p12170 bra 	$L__BB1_9585;
	add.s64 	%rd88161, %rd19291, 1;
	not.b64 	%rd75832, %rd88160;
	add.s64 	%rd88160, %rd88159, %rd75832;
$L__BB1_9585:
	setp.ne.s64 	%p12171, %rd88160, 0;
	mov.u64 	%rd88159, %rd88160;
	@%p12171 bra 	$L__BB1_9583;
	cvt.u32.u64 	%r2537, %rd88161;
	mov.b64 	%rd88165, 0;
	mov.u64 	%rd88163, %rd5;
$L__BB1_9587:
	shr.u64 	%rd88164, %rd88163, 1;
	add.s64 	%rd19299, %rd88165, %rd88164;
	shl.b64 	%rd75834, %rd19299, 2;
	add.s64 	%rd75835, %rd17854, %rd75834;
	ld.u32 	%r13953, [%rd75835];
	setp.ge.s32 	%p12172, %r13953, %r2536;
	@%p12172 bra 	$L__BB1_9589;
	add.s64 	%rd88165, %rd19299, 1;
	not.b64 	%rd75836, %rd88164;
	add.s64 	%rd88164, %rd88163, %rd75836;
$L__BB1_9589:
	setp.ne.s64 	%p12173, %rd88164, 0;
	mov.u64 	%rd88163, %rd88164;
	@%p12173 bra 	$L__BB1_9587;
	cvt.u32.u64 	%r2538, %rd88165;
	mov.b64 	%rd88169, 0;
	mov.u64 	%rd88167, %rd5;
$L__BB1_9591:
	shr.u64 	%rd88168, %rd88167, 1;
	add.s64 	%rd19307, %rd88169, %rd88168;
	shl.b64 	%rd75838, %rd19307, 2;
	add.s64 	%rd75839, %rd17854, %rd75838;
	ld.u32 	%r13954, [%rd75839];
	setp.ge.s32 	%p12174, %r13954, %r2537;
	@%p12174 bra 	$L__BB1_9593;
	add.s64 	%rd88169, %rd19307, 1;
	not.b64 	%rd75840, %rd88168;
	add.s64 	%rd88168, %rd88167, %rd75840;
$L__BB1_9593:
	setp.ne.s64 	%p12175, %rd88168, 0;
	mov.u64 	%rd88167, %rd88168;
	@%p12175 bra 	$L__BB1_9591;
	cvt.u32.u64 	%r2539, %rd88169;
	mov.b64 	%rd88173, 0;
	mov.u64 	%rd88171, %rd5;
$L__BB1_9595:
	shr.u64 	%rd88172, %rd88171, 1;
	add.s64 	%rd19315, %rd88173, %rd88172;
	shl.b64 	%rd75842, %rd19315, 2;
	add.s64 	%rd75843, %rd17871, %rd75842;
	ld.u32 	%r13955, [%rd75843];
	setp.ge.s32 	%p12176, %r13955, %r2538;
	@%p12176 bra 	$L__BB1_9597;
	add.s64 	%rd88173, %rd19315, 1;
	not.b64 	%rd75844, %rd88172;
	add.s64 	%rd88172, %rd88171, %rd75844;
$L__BB1_9597:
	setp.ne.s64 	%p12177, %rd88172, 0;
	mov.u64 	%rd88171, %rd88172;
	@%p12177 bra 	$L__BB1_9595;
	cvt.u32.u64 	%r2540, %rd88173;
	mov.b64 	%rd88177, 0;
	mov.u64 	%rd88175, %rd5;
$L__BB1_9599:
	shr.u64 	%rd88176, %rd88175, 1;
	add.s64 	%rd19323, %rd88177, %rd88176;
	shl.b64 	%rd75846, %rd19323, 2;
	add.s64 	%rd75847, %rd17871, %rd75846;
	ld.u32 	%r13956, [%rd75847];
	setp.ge.s32 	%p12178, %r13956, %r2539;
	@%p12178 bra 	$L__BB1_9601;
	add.s64 	%rd88177, %rd19323, 1;
	not.b64 	%rd75848, %rd88176;
	add.s64 	%rd88176, %rd88175, %rd75848;
$L__BB1_9601:
	setp.ne.s64 	%p12179, %rd88176, 0;
	mov.u64 	%rd88175, %rd88176;
	@%p12179 bra 	$L__BB1_9599;
	cvt.u32.u64 	%r13957, %rd88177;
	setp.lt.s32 	%p12180, %r2540, %r13957;
	selp.b32 	%r2541, %r2352, %r2374, %p12180;
	selp.b32 	%r2542, %r2374, %r2352, %p12180;
	ld.global.u64 	%rd19328, [%rd4];
	mov.b64 	%rd88181, 0;
	mov.u64 	%rd88179, %rd5;
$L__BB1_9603:
	shr.u64 	%rd88180, %rd88179, 1;
	add.s64 	%rd19332, %rd88181, %rd88180;
	shl.b64 	%rd75850, %rd19332, 2;
	add.s64 	%rd75851, %rd19328, %rd75850;
	ld.u32 	%r13958, [%rd75851];
	setp.ge.s32 	%p12181, %r13958, %r2416;
	@%p12181 bra 	$L__BB1_9605;
	add.s64 	%rd88181, %rd19332, 1;
	not.b64 	%rd75852, %rd88180;
	add.s64 	%rd88180, %rd88179, %rd75852;
$L__BB1_9605:
	setp.ne.s64 	%p12182, %rd88180, 0;
	mov.u64 	%rd88179, %rd88180;
	@%p12182 bra 	$L__BB1_9603;
	cvt.u32.u64 	%r2543, %rd88181;
	mov.b64 	%rd88185, 0;
	mov.u64 	%rd88183, %rd5;
$L__BB1_9607:
	shr.u64 	%rd88184, %rd88183, 1;
	add.s64 	%rd19340, %rd88185, %rd88184;
	shl.b64 	%rd75854, %rd19340, 2;
	add.s64 	%rd75855, %rd19328, %rd75854;
	ld.u32 	%r13959, [%rd75855];
	setp.ge.s32 	%p12183, %r13959, %r2394;
	@%p12183 bra 	$L__BB1_9609;
	add.s64 	%rd88185, %rd19340, 1;
	not.b64 	%rd75856, %rd88184;
	add.s64 	%rd88184, %rd88183, %rd75856;
$L__BB1_9609:
	setp.ne.s64 	%p12184, %rd88184, 0;
	mov.u64 	%rd88183, %rd88184;
	@%p12184 bra 	$L__BB1_9607;
	cvt.u32.u64 	%r2544, %rd88185;
	ld.global.u64 	%rd19345, [%rd4+8];
	mov.b64 	%rd88189, 0;
	mov.u64 	%rd88187, %rd5;
$L__BB1_9611:
	shr.u64 	%rd88188, %rd88187, 1;
	add.s64 	%rd19349, %rd88189, %rd88188;
	shl.b64 	%rd75858, %rd19349, 2;
	add.s64 	%rd75859, %rd19345, %rd75858;
	ld.u32 	%r13960, [%rd75859];
	setp.ge.s32 	%p12185, %r13960, %r2543;
	@%p12185 bra 	$L__BB1_9613;
	add.s64 	%rd88189, %rd19349, 1;
	not.b64 	%rd75860, %rd88188;
	add.s64 	%rd88188, %rd88187, %rd75860;
$L__BB1_9613:
	setp.ne.s64 	%p12186, %rd88188, 0;
	mov.u64 	%rd88187, %rd88188;
	@%p12186 bra 	$L__BB1_9611;
	cvt.u32.u64 	%r2545, %rd88189;
	mov.b64 	%rd88193, 0;
	mov.u64 	%rd88191, %rd5;
$L__BB1_9615:
	shr.u64 	%rd88192, %rd88191, 1;
	add.s64 	%rd19357, %rd88193, %rd88192;
	shl.b64 	%rd75862, %rd19357, 2;
	add.s64 	%rd75863, %rd19345, %rd75862;
	ld.u32 	%r13961, [%rd75863];
	setp.ge.s32 	%p12187, %r13961, %r2544;
	@%p12187 bra 	$L__BB1_9617;
	add.s64 	%rd88193, %rd19357, 1;
	not.b64 	%rd75864, %rd88192;
	add.s64 	%rd88192, %rd88191, %rd75864;
$L__BB1_9617:
	setp.ne.s64 	%p12188, %rd88192, 0;
	mov.u64 	%rd88191, %rd88192;
	@%p12188 bra 	$L__BB1_9615;
	cvt.u32.u64 	%r2546, %rd88193;
	ld.global.u64 	%rd19362, [%rd4+16];
	mov.b64 	%rd88197, 0;
	mov.u64 	%rd88195, %rd5;
$L__BB1_9619:
	shr.u64 	%rd88196, %rd88195, 1;
	add.s64 	%rd19366, %rd88197, %rd88196;
	shl.b64 	%rd75866, %rd19366, 2;
	add.s64 	%rd75867, %rd19362, %rd75866;
	ld.u32 	%r13962, [%rd75867];
	setp.ge.s32 	%p12189, %r13962, %r2545;
	@%p12189 bra 	$L__BB1_9621;
	add.s64 	%rd88197, %rd19366, 1;
	not.b64 	%rd75868, %rd88196;
	add.s64 	%rd88196, %rd88195, %rd75868;
$L__BB1_9621:
	setp.ne.s64 	%p12190, %rd88196, 0;
	mov.u64 	%rd88195, %rd88196;
	@%p12190 bra 	$L__BB1_9619;
	cvt.u32.u64 	%r2547, %rd88197;
	mov.b64 	%rd88201, 0;
	mov.u64 	%rd88199, %rd5;
$L__BB1_9623:
	shr.u64 	%rd88200, %rd88199, 1;
	add.s64 	%rd19374, %rd88201, %rd88200;
	shl.b64 	%rd75870, %rd19374, 2;
	add.s64 	%rd75871, %rd19362, %rd75870;
	ld.u32 	%r13963, [%rd75871];
	setp.ge.s32 	%p12191, %r13963, %r2546;
	@%p12191 bra 	$L__BB1_9625;
	add.s64 	%rd88201, %rd19374, 1;
	not.b64 	%rd75872, %rd88200;
	add.s64 	%rd88200, %rd88199, %rd75872;
$L__BB1_9625:
	setp.ne.s64 	%p12192, %rd88200, 0;
	mov.u64 	%rd88199, %rd88200;
	@%p12192 bra 	$L__BB1_9623;
	cvt.u32.u64 	%r2548, %rd88201;
	ld.global.u64 	%rd19379, [%rd4+24];
	mov.b64 	%rd88205, 0;
	mov.u64 	%rd88203, %rd5;
$L__BB1_9627:
	shr.u64 	%rd88204, %rd88203, 1;
	add.s64 	%rd19383, %rd88205, %rd88204;
	shl.b64 	%rd75874, %rd19383, 2;
	add.s64 	%rd75875, %rd19379, %rd75874;
	ld.u32 	%r13964, [%rd75875];
	setp.ge.s32 	%p12193, %r13964, %r2547;
	@%p12193 bra 	$L__BB1_9629;
	add.s64 	%rd88205, %rd19383, 1;
	not.b64 	%rd75876, %rd88204;
	add.s64 	%rd88204, %rd88203, %rd75876;
$L__BB1_9629:
	setp.ne.s64 	%p12194, %rd88204, 0;
	mov.u64 	%rd88203, %rd88204;
	@%p12194 bra 	$L__BB1_9627;
	cvt.u32.u64 	%r2549, %rd88205;
	mov.b64 	%rd88209, 0;
	mov.u64 	%rd88207, %rd5;
$L__BB1_9631:
	shr.u64 	%rd88208, %rd88207, 1;
	add.s64 	%rd19391, %rd88209, %rd88208;
	shl.b64 	%rd75878, %rd19391, 2;
	add.s64 	%rd75879, %rd19379, %rd75878;
	ld.u32 	%r13965, [%rd75879];
	setp.ge.s32 	%p12195, %r13965, %r2548;
	@%p12195 bra 	$L__BB1_9633;
	add.s64 	%rd88209, %rd19391, 1;
	not.b64 	%rd75880, %rd88208;
	add.s64 	%rd88208, %rd88207, %rd75880;
$L__BB1_9633:
	setp.ne.s64 	%p12196, %rd88208, 0;
	mov.u64 	%rd88207, %rd88208;
	@%p12196 bra 	$L__BB1_9631;
	cvt.u32.u64 	%r2550, %rd88209;
	ld.global.u64 	%rd19396, [%rd4+32];
	mov.b64 	%rd88213, 0;
	mov.u64 	%rd88211, %rd5;
$L__BB1_9635:
	shr.u64 	%rd88212, %rd88211, 1;
	add.s64 	%rd19400, %rd88213, %rd88212;
	shl.b64 	%rd75882, %rd19400, 2;
	add.s64 	%rd75883, %rd19396, %rd75882;
	ld.u32 	%r13966, [%rd75883];
	setp.ge.s32 	%p12197, %r13966, %r2549;
	@%p12197 bra 	$L__BB1_9637;
	add.s64 	%rd88213, %rd19400, 1;
	not.b64 	%rd75884, %rd88212;
	add.s64 	%rd88212, %rd88211, %rd75884;
$L__BB1_9637:
	setp.ne.s64 	%p12198, %rd88212, 0;
	mov.u64 	%rd88211, %rd88212;
	@%p12198 bra 	$L__BB1_9635;
	cvt.u32.u64 	%r2551, %rd88213;
	mov.b64 	%rd88217, 0;
	mov.u64 	%rd88215, %rd5;
$L__BB1_9639:
	shr.u64 	%rd88216, %rd88215, 1;
	add.s64 	%rd19408, %rd88217, %rd88216;
	shl.b64 	%rd75886, %rd19408, 2;
	add.s64 	%rd75887, %rd19396, %rd75886;
	ld.u32 	%r13967, [%rd75887];
	setp.ge.s32 	%p12199, %r13967, %r2550;
	@%p12199 bra 	$L__BB1_9641;
	add.s64 	%rd88217, %rd19408, 1;
	not.b64 	%rd75888, %rd88216;
	add.s64 	%rd88216, %rd88215, %rd75888;
$L__BB1_9641:
	setp.ne.s64 	%p12200, %rd88216, 0;
	mov.u64 	%rd88215, %rd88216;
	@%p12200 bra 	$L__BB1_9639;
	cvt.u32.u64 	%r2552, %rd88217;
	ld.global.u64 	%rd19413, [%rd4+40];
	mov.b64 	%rd88221, 0;
	mov.u64 	%rd88219, %rd5;
$L__BB1_9643:
	shr.u64 	%rd88220, %rd88219, 1;
	add.s64 	%rd19417, %rd88221, %rd88220;
	shl.b64 	%rd75890, %rd19417, 2;
	add.s64 	%rd75891, %rd19413, %rd75890;
	ld.u32 	%r13968, [%rd75891];
	setp.ge.s32 	%p12201, %r13968, %r2551;
	@%p12201 bra 	$L__BB1_9645;
	add.s64 	%rd88221, %rd19417, 1;
	not.b64 	%rd75892, %rd88220;
	add.s64 	%rd88220, %rd88219, %rd75892;
$L__BB1_9645:
	setp.ne.s64 	%p12202, %rd88220, 0;
	mov.u64 	%rd88219, %rd88220;
	@%p12202 bra 	$L__BB1_9643;
	cvt.u32.u64 	%r2553, %rd88221;
	mov.b64 	%rd88225, 0;
	mov.u64 	%rd88223, %rd5;
$L__BB1_9647:
	shr.u64 	%rd88224, %rd88223, 1;
	add.s64 	%rd19425, %rd88225, %rd88224;
	shl.b64 	%rd75894, %rd19425, 2;
	add.s64 	%rd75895, %rd19413, %rd75894;
	ld.u32 	%r13969, [%rd75895];
	setp.ge.s32 	%p12203, %r13969, %r2552;
	@%p12203 bra 	$L__BB1_9649;
	add.s64 	%rd88225, %rd19425, 1;
	not.b64 	%rd75896, %rd88224;
	add.s64 	%rd88224, %rd88223, %rd75896;
$L__BB1_9649:
	setp.ne.s64 	%p12204, %rd88224, 0;
	mov.u64 	%rd88223, %rd88224;
	@%p12204 bra 	$L__BB1_9647;
	cvt.u32.u64 	%r2554, %rd88225;
	ld.global.u64 	%rd19430, [%rd4+48];
	mov.b64 	%rd88229, 0;
	mov.u64 	%rd88227, %rd5;
$L__BB1_9651:
	shr.u64 	%rd88228, %rd88227, 1;
	add.s64 	%rd19434, %rd88229, %rd88228;
	shl.b64 	%rd75898, %rd19434, 2;
	add.s64 	%rd75899, %rd19430, %rd75898;
	ld.u32 	%r13970, [%rd75899];
	setp.ge.s32 	%p12205, %r13970, %r2553;
	@%p12205 bra 	$L__BB1_9653;
	add.s64 	%rd88229, %rd19434, 1;
	not.b64 	%rd75900, %rd88228;
	add.s64 	%rd88228, %rd88227, %rd75900;
$L__BB1_9653:
	setp.ne.s64 	%p12206, %rd88228, 0;
	mov.u64 	%rd88227, %rd88228;
	@%p12206 bra 	$L__BB1_9651;
	cvt.u32.u64 	%r2555, %rd88229;
	mov.b64 	%rd88233, 0;
	mov.u64 	%rd88231, %rd5;
$L__BB1_9655:
	shr.u64 	%rd88232, %rd88231, 1;
	add.s64 	%rd19442, %rd88233, %rd88232;
	shl.b64 	%rd75902, %rd19442, 2;
	add.s64 	%rd75903, %rd19430, %rd75902;
	ld.u32 	%r13971, [%rd75903];
	setp.ge.s32 	%p12207, %r13971, %r2554;
	@%p12207 bra 	$L__BB1_9657;
	add.s64 	%rd88233, %rd19442, 1;
	not.b64 	%rd75904, %rd88232;
	add.s64 	%rd88232, %rd88231, %rd75904;
$L__BB1_9657:
	setp.ne.s64 	%p12208, %rd88232, 0;
	mov.u64 	%rd88231, %rd88232;
	@%p12208 bra 	$L__BB1_9655;
	cvt.u32.u64 	%r2556, %rd88233;
	ld.global.u64 	%rd19447, [%rd4+56];
	mov.b64 	%rd88237, 0;
	mov.u64 	%rd88235, %rd5;
$L__BB1_9659:
	shr.u64 	%rd88236, %rd88235, 1;
	add.s64 	%rd19451, %rd88237, %rd88236;
	shl.b64 	%rd75906, %rd19451, 2;
	add.s64 	%rd75907, %rd19447, %rd75906;
	ld.u32 	%r13972, [%rd75907];
	setp.ge.s32 	%p12209, %r13972, %r2555;
	@%p12209 bra 	$L__BB1_9661;
	add.s64 	%rd88237, %rd19451, 1;
	not.b64 	%rd75908, %rd88236;
	add.s64 	%rd88236, %rd88235, %rd75908;
$L__BB1_9661:
	setp.ne.s64 	%p12210, %rd88236, 0;
	mov.u64 	%rd88235, %rd88236;
	@%p12210 bra 	$L__BB1_9659;
	cvt.u32.u64 	%r2557, %rd88237;
	mov.b64 	%rd88241, 0;
	mov.u64 	%rd88239, %rd5;
$L__BB1_9663:
	shr.u64 	%rd88240, %rd88239, 1;
	add.s64 	%rd19459, %rd88241, %rd88240;
	shl.b64 	%rd75910, %rd19459, 2;
	add.s64 	%rd75911, %rd19447, %rd75910;
	ld.u32 	%r13973, [%rd75911];
	setp.ge.s32 	%p12211, %r13973, %r2556;
	@%p12211 bra 	$L__BB1_9665;
	add.s64 	%rd88241, %rd19459, 1;
	not.b64 	%rd75912, %rd88240;
	add.s64 	%rd88240, %rd88239, %rd75912;
$L__BB1_9665:
	setp.ne.s64 	%p12212, %rd88240, 0;
	mov.u64 	%rd88239, %rd88240;
	@%p12212 bra 	$L__BB1_9663;
	cvt.u32.u64 	%r2558, %rd88241;
	ld.global.u64 	%rd19464, [%rd4+64];
	mov.b64 	%rd88245, 0;
	mov.u64 	%rd88243, %rd5;
$L__BB1_9667:
	shr.u64 	%rd88244, %rd88243, 1;
	add.s64 	%rd19468, %rd88245, %rd88244;
	shl.b64 	%rd75914, %rd19468, 2;
	add.s64 	%rd75915, %rd19464, %rd75914;
	ld.u32 	%r13974, [%rd75915];
	setp.ge.s32 	%p12213, %r13974, %r2557;
	@%p12213 bra 	$L__BB1_9669;
	add.s64 	%rd88245, %rd19468, 1;
	not.b64 	%rd75916, %rd88244;
	add.s64 	%rd88244, %rd88243, %rd75916;
$L__BB1_9669:
	setp.ne.s64 	%p12214, %rd88244, 0;
	mov.u64 	%rd88243, %rd88244;
	@%p12214 bra 	$L__BB1_9667;
	cvt.u32.u64 	%r2559, %rd88245;
	mov.b64 	%rd88249, 0;
	mov.u64 	%rd88247, %rd5;
$L__BB1_9671:
	shr.u64 	%rd88248, %rd88247, 1;
	add.s64 	%rd19476, %rd88249, %rd88248;
	shl.b64 	%rd75918, %rd19476, 2;
	add.s64 	%rd75919, %rd19464, %rd75918;
	ld.u32 	%r13975, [%rd75919];
	setp.ge.s32 	%p12215, %r13975, %r2558;
	@%p12215 bra 	$L__BB1_9673;
	add.s64 	%rd88249, %rd19476, 1;
	not.b64 	%rd75920, %rd88248;
	add.s64 	%rd88248, %rd88247, %rd75920;
$L__BB1_9673:
	setp.ne.s64 	%p12216, %rd88248, 0;
	mov.u64 	%rd88247, %rd88248;
	@%p12216 bra 	$L__BB1_9671;
	cvt.u32.u64 	%r2560, %rd88249;
	ld.global.u64 	%rd19481, [%rd4+72];
	mov.b64 	%rd88253, 0;
	mov.u64 	%rd88251, %rd5;
$L__BB1_9675:
	shr.u64 	%rd88252, %rd88251, 1;
	add.s64 	%rd19485, %rd88253, %rd88252;
	shl.b64 	%rd75922, %rd19485, 2;
	add.s64 	%rd75923, %rd19481, %rd75922;
	ld.u32 	%r13976, [%rd75923];
	setp.ge.s32 	%p12217, %r13976, %r2559;
	@%p12217 bra 	$L__BB1_9677;
	add.s64 	%rd88253, %rd19485, 1;
	not.b64 	%rd75924, %rd88252;
	add.s64 	%rd88252, %rd88251, %rd75924;
$L__BB1_9677:
	setp.ne.s64 	%p12218, %rd88252, 0;
	mov.u64 	%rd88251, %rd88252;
	@%p12218 bra 	$L__BB1_9675;
	cvt.u32.u64 	%r2561, %rd88253;
	mov.b64 	%rd88257, 0;
	mov.u64 	%rd88255, %rd5;
$L__BB1_9679:
	shr.u64 	%rd88256, %rd88255, 1;
	add.s64 	%rd19493, %rd88257, %rd88256;
	shl.b64 	%rd75926, %rd19493, 2;
	add.s64 	%rd75927, %rd19481, %rd75926;
	ld.u32 	%r13977, [%rd75927];
	setp.ge.s32 	%p12219, %r13977, %r2560;
	@%p12219 bra 	$L__BB1_9681;
	add.s64 	%rd88257, %rd19493, 1;
	not.b64 	%rd75928, %rd88256;
	add.s64 	%rd88256, %rd88255, %rd75928;
$L__BB1_9681:
	setp.ne.s64 	%p12220, %rd88256, 0;
	mov.u64 	%rd88255, %rd88256;
	@%p12220 bra 	$L__BB1_9679;
	cvt.u32.u64 	%r13978, %rd88257;
	setp.lt.s32 	%p12221, %r2561, %r13978;
	selp.b32 	%r2562, %r2394, %r2416, %p12221;
	selp.b32 	%r2563, %r2416, %r2394, %p12221;
	mov.b64 	%rd88261, 0;
	mov.u64 	%rd88259, %rd5;
$L__BB1_9683:
	shr.u64 	%rd88260, %rd88259, 1;
	add.s64 	%rd19501, %rd88261, %rd88260;
	shl.b64 	%rd75930, %rd19501, 2;
	add.s64 	%rd75931, %rd19328, %rd75930;
	ld.u32 	%r13979, [%rd75931];
	setp.ge.s32 	%p12222, %r13979, %r2437;
	@%p12222 bra 	$L__BB1_9685;
	add.s64 	%rd88261, %rd19501, 1;
	not.b64 	%rd75932, %rd88260;
	add.s64 	%rd88260, %rd88259, %rd75932;
$L__BB1_9685:
	setp.ne.s64 	%p12223, %rd88260, 0;
	mov.u64 	%rd88259, %rd88260;
	@%p12223 bra 	$L__BB1_9683;
	cvt.u32.u64 	%r2564, %rd88261;
	mov.b64 	%rd88265, 0;
	mov.u64 	%rd88263, %rd5;
$L__BB1_9687:
	shr.u64 	%rd88264, %rd88263, 1;
	add.s64 	%rd19509, %rd88265, %rd88264;
	shl.b64 	%rd75934, %rd19509, 2;
	add.s64 	%rd75935, %rd19328, %rd75934;
	ld.u32 	%r13980, [%rd75935];
	setp.ge.s32 	%p12224, %r13980, %r2415;
	@%p12224 bra 	$L__BB1_9689;
	add.s64 	%rd88265, %rd19509, 1;
	not.b64 	%rd75936, %rd88264;
	add.s64 	%rd88264, %rd88263, %rd75936;
$L__BB1_9689:
	setp.ne.s64 	%p12225, %rd88264, 0;
	mov.u64 	%rd88263, %rd88264;
	@%p12225 bra 	$L__BB1_9687;
	cvt.u32.u64 	%r2565, %rd88265;
	mov.b64 	%rd88269, 0;
	mov.u64 	%rd88267, %rd5;
$L__BB1_9691:
	shr.u64 	%rd88268, %rd88267, 1;
	add.s64 	%rd19517, %rd88269, %rd88268;
	shl.b64 	%rd75938, %rd19517, 2;
	add.s64 	%rd75939, %rd19345, %rd75938;
	ld.u32 	%r13981, [%rd75939];
	setp.ge.s32 	%p12226, %r13981, %r2564;
	@%p12226 bra 	$L__BB1_9693;
	add.s64 	%rd88269, %rd19517, 1;
	not.b64 	%rd75940, %rd88268;
	add.s64 	%rd88268, %rd88267, %rd75940;
$L__BB1_9693:
	setp.ne.s64 	%p12227, %rd88268, 0;
	mov.u64 	%rd88267, %rd88268;
	@%p12227 bra 	$L__BB1_9691;
	cvt.u32.u64 	%r2566, %rd88269;
	mov.b64 	%rd88273, 0;
	mov.u64 	%rd88271, %rd5;
$L__BB1_9695:
	shr.u64 	%rd88272, %rd88271, 1;
	add.s64 	%rd19525, %rd88273, %rd88272;
	shl.b64 	%rd75942, %rd19525, 2;
	add.s64 	%rd75943, %rd19345, %rd75942;
	ld.u32 	%r13982, [%rd75943];
	setp.ge.s32 	%p12228, %r13982, %r2565;
	@%p12228 bra 	$L__BB1_9697;
	add.s64 	%rd88273, %rd19525, 1;
	not.b64 	%rd75944, %rd88272;
	add.s64 	%rd88272, %rd88271, %rd75944;
$L__BB1_9697:
	setp.ne.s64 	%p12229, %rd88272, 0;
	mov.u64 	%rd88271, %rd88272;
	@%p12229 bra 	$L__BB1_9695;
	cvt.u32.u64 	%r2567, %rd88273;
	mov.b64 	%rd88277, 0;
	mov.u64 	%rd88275, %rd5;
$L__BB1_9699:
	shr.u64 	%rd88276, %rd88275, 1;
	add.s64 	%rd19533, %rd88277, %rd88276;
	shl.b64 	%rd75946, %rd19533, 2;
	add.s64 	%rd75947, %rd19362, %rd75946;
	ld.u32 	%r13983, [%rd75947];
	setp.ge.s32 	%p12230, %r13983, %r2566;
	@%p12230 bra 	$L__BB1_9701;
	add.s64 	%rd88277, %rd19533, 1;
	not.b64 	%rd75948, %rd88276;
	add.s64 	%rd88276, %rd88275, %rd75948;
$L__BB1_9701:
	setp.ne.s64 	%p12231, %rd88276, 0;
	mov.u64 	%rd88275, %rd88276;
	@%p12231 bra 	$L__BB1_9699;
	cvt.u32.u64 	%r2568, %rd88277;
	mov.b64 	%rd88281, 0;
	mov.u64 	%rd88279, %rd5;
$L__BB1_9703:
	shr.u64 	%rd88280, %rd88279, 1;
	add.s64 	%rd19541, %rd88281, %rd88280;
	shl.b64 	%rd75950, %rd19541, 2;
	add.s64 	%rd75951, %rd19362, %rd75950;
	ld.u32 	%r13984, [%rd75951];
	setp.ge.s32 	%p12232, %r13984, %r2567;
	@%p12232 bra 	$L__BB1_9705;
	add.s64 	%rd88281, %rd19541, 1;
	not.b64 	%rd75952, %rd88280;
	add.s64 	%rd88280, %rd88279, %rd75952;
$L__BB1_9705:
	setp.ne.s64 	%p12233, %rd88280, 0;
	mov.u64 	%rd88279, %rd88280;
	@%p12233 bra 	$L__BB1_9703;
	cvt.u32.u64 	%r2569, %rd88281;
	mov.b64 	%rd88285, 0;
	mov.u64 	%rd88283, %rd5;
$L__BB1_9707:
	shr.u64 	%rd88284, %rd88283, 1;
	add.s64 	%rd19549, %rd88285, %rd88284;
	shl.b64 	%rd75954, %rd19549, 2;
	add.s64 	%rd75955, %rd19379, %rd75954;
	ld.u32 	%r13985, [%rd75955];
	setp.ge.s32 	%p12234, %r13985, %r2568;
	@%p12234 bra 	$L__BB1_9709;
	add.s64 	%rd88285, %rd19549, 1;
	not.b64 	%rd75956, %rd88284;
	add.s64 	%rd88284, %rd88283, %rd75956;
$L__BB1_9709:
	setp.ne.s64 	%p12235, %rd88284, 0;
	mov.u64 	%rd88283, %rd88284;
	@%p12235 bra 	$L__BB1_9707;
	cvt.u32.u64 	%r2570, %rd88285;
	mov.b64 	%rd88289, 0;
	mov.u64 	%rd88287, %rd5;
$L__BB1_9711:
	shr.u64 	%rd88288, %rd88287, 1;
	add.s64 	%rd19557, %rd88289, %rd88288;
	shl.b64 	%rd75958, %rd19557, 2;
	add.s64 	%rd75959, %rd19379, %rd75958;
	ld.u32 	%r13986, [%rd75959];
	setp.ge.s32 	%p12236, %r13986, %r2569;
	@%p12236 bra 	$L__BB1_9713;
	add.s64 	%rd88289, %rd19557, 1;
	not.b64 	%rd75960, %rd88288;
	add.s64 	%rd88288, %rd88287, %rd75960;
$L__BB1_9713:
	setp.ne.s64 	%p12237, %rd88288, 0;
	mov.u64 	%rd88287, %rd88288;
	@%p12237 bra 	$L__BB1_9711;
	cvt.u32.u64 	%r2571, %rd88289;
	mov.b64 	%rd88293, 0;
	mov.u64 	%rd88291, %rd5;
$L__BB1_9715:
	shr.u64 	%rd88292, %rd88291, 1;
	add.s64 	%rd19565, %rd88293, %rd88292;
	shl.b64 	%rd75962, %rd19565, 2;
	add.s64 	%rd75963, %rd19396, %rd75962;
	ld.u32 	%r13987, [%rd75963];
	setp.ge.s32 	%p12238, %r13987, %r2570;
	@%p12238 bra 	$L__BB1_9717;
	add.s64 	%rd88293, %rd19565, 1;
	not.b64 	%rd75964, %rd88292;
	add.s64 	%rd88292, %rd88291, %rd75964;
$L__BB1_9717:
	setp.ne.s64 	%p12239, %rd88292, 0;
	mov.u64 	%rd88291, %rd88292;
	@%p12239 bra 	$L__BB1_9715;
	cvt.u32.u64 	%r2572, %rd88293;
	mov.b64 	%rd88297, 0;
	mov.u64 	%rd88295, %rd5;
$L__BB1_9719:
	shr.u64 	%rd88296, %rd88295, 1;
	add.s64 	%rd19573, %rd88297, %rd88296;
	shl.b64 	%rd75966, %rd19573, 2;
	add.s64 	%rd75967, %rd19396, %rd75966;
	ld.u32 	%r13988, [%rd75967];
	setp.ge.s32 	%p12240, %r13988, %r2571;
	@%p12240 bra 	$L__BB1_9721;
	add.s64 	%rd88297, %rd19573, 1;
	not.b64 	%rd75968, %rd88296;
	add.s64 	%rd88296, %rd88295, %rd75968;
$L__BB1_9721:
	setp.ne.s64 	%p12241, %rd88296, 0;
	mov.u64 	%rd88295, %rd88296;
	@%p12241 bra 	$L__BB1_9719;
	cvt.u32.u64 	%r2573, %rd88297;
	mov.b64 	%rd88301, 0;
	mov.u64 	%rd88299, %rd5;
$L__BB1_9723:
	shr.u64 	%rd88300, %rd88299, 1;
	add.s64 	%rd19581, %rd88301, %rd88300;
	shl.b64 	%rd75970, %rd19581, 2;
	add.s64 	%rd75971, %rd19413, %rd75970;
	ld.u32 	%r13989, [%rd75971];
	setp.ge.s32 	%p12242, %r13989, %r2572;
	@%p12242 bra 	$L__BB1_9725;
	add.s64 	%rd88301, %rd19581, 1;
	not.b64 	%rd75972, %rd88300;
	add.s64 	%rd88300, %rd88299, %rd75972;
$L__BB1_9725:
	setp.ne.s64 	%p12243, %rd88300, 0;
	mov.u64 	%rd88299, %rd88300;
	@%p12243 bra 	$L__BB1_9723;
	cvt.u32.u64 	%r2574, %rd88301;
	mov.b64 	%rd88305, 0;
	mov.u64 	%rd88303, %rd5;
$L__BB1_9727:
	shr.u64 	%rd88304, %rd88303, 1;
	add.s64 	%rd19589, %rd88305, %rd88304;
	shl.b64 	%rd75974, %rd19589, 2;
	add.s64 	%rd75975, %rd19413, %rd75974;
	ld.u32 	%r13990, [%rd75975];
	setp.ge.s32 	%p12244, %r13990, %r2573;
	@%p12244 bra 	$L__BB1_9729;
	add.s64 	%rd88305, %rd19589, 1;
	not.b64 	%rd75976, %rd88304;
	add.s64 	%rd88304, %rd88303, %rd75976;
$L__BB1_9729:
	setp.ne.s64 	%p12245, %rd88304, 0;
	mov.u64 	%rd88303, %rd88304;
	@%p12245 bra 	$L__BB1_9727;
	cvt.u32.u64 	%r2575, %rd88305;
	mov.b64 	%rd88309, 0;
	mov.u64 	%rd88307, %rd5;
$L__BB1_9731:
	shr.u64 	%rd88308, %rd88307, 1;
	add.s64 	%rd19597, %rd88309, %rd88308;
	shl.b64 	%rd75978, %rd19597, 2;
	add.s64 	%rd75979, %rd19430, %rd75978;
	ld.u32 	%r13991, [%rd75979];
	setp.ge.s32 	%p12246, %r13991, %r2574;
	@%p12246 bra 	$L__BB1_9733;
	add.s64 	%rd88309, %rd19597, 1;
	not.b64 	%rd75980, %rd88308;
	add.s64 	%rd88308, %rd88307, %rd75980;
$L__BB1_9733:
	setp.ne.s64 	%p12247, %rd88308, 0;
	mov.u64 	%rd88307, %rd88308;
	@%p12247 bra 	$L__BB1_9731;
	cvt.u32.u64 	%r2576, %rd88309;
	mov.b64 	%rd88313, 0;
	mov.u64 	%rd88311, %rd5;
$L__BB1_9735:
	shr.u64 	%rd88312, %rd88311, 1;
	add.s64 	%rd19605, %rd88313, %rd88312;
	shl.b64 	%rd75982, %rd19605, 2;
	add.s64 	%rd75983, %rd19430, %rd75982;
	ld.u32 	%r13992, [%rd75983];
	setp.ge.s32 	%p12248, %r13992, %r2575;
	@%p12248 bra 	$L__BB1_9737;
	add.s64 	%rd88313, %rd19605, 1;
	not.b64 	%rd75984, %rd88312;
	add.s64 	%rd88312, %rd88311, %rd75984;
$L__BB1_9737:
	setp.ne.s64 	%p12249, %rd88312, 0;
	mov.u64 	%rd88311, %rd88312;
	@%p12249 bra 	$L__BB1_9735;
	cvt.u32.u64 	%r2577, %rd88313;
	mov.b64 	%rd88317, 0;
	mov.u64 	%rd88315, %rd5;
$L__BB1_9739:
	shr.u64 	%rd88316, %rd88315, 1;
	add.s64 	%rd19613, %rd88317, %rd88316;
	shl.b64 	%rd75986, %rd19613, 2;
	add.s64 	%rd75987, %rd19447, %rd75986;
	ld.u32 	%r13993, [%rd75987];
	setp.ge.s32 	%p12250, %r13993, %r2576;
	@%p12250 bra 	$L__BB1_9741;
	add.s64 	%rd88317, %rd19613, 1;
	not.b64 	%rd75988, %rd88316;
	add.s64 	%rd88316, %rd88315, %rd75988;
$L__BB1_9741:
	setp.ne.s64 	%p12251, %rd88316, 0;
	mov.u64 	%rd88315, %rd88316;
	@%p12251 bra 	$L__BB1_9739;
	cvt.u32.u64 	%r2578, %rd88317;
	mov.b64 	%rd88321, 0;
	mov.u64 	%rd88319, %rd5;
$L__BB1_9743:
	shr.u64 	%rd88320, %rd88319, 1;
	add.s64 	%rd19621, %rd88321, %rd88320;
	shl.b64 	%rd75990, %rd19621, 2;
	add.s64 	%rd75991, %rd19447, %rd75990;
	ld.u32 	%r13994, [%rd75991];
	setp.ge.s32 	%p12252, %r13994, %r2577;
	@%p12252 bra 	$L__BB1_9745;
	add.s64 	%rd88321, %rd19621, 1;
	not.b64 	%rd75992, %rd88320;
	add.s64 	%rd88320, %rd88319, %rd75992;
$L__BB1_9745:
	setp.ne.s64 	%p12253, %rd88320, 0;
	mov.u64 	%rd88319, %rd88320;
	@%p12253 bra 	$L__BB1_9743;
	cvt.u32.u64 	%r2579, %rd88321;
	mov.b64 	%rd88325, 0;
	mov.u64 	%rd88323, %rd5;
$L__BB1_9747:
	shr.u64 	%rd88324, %rd88323, 1;
	add.s64 	%rd19629, %rd88325, %rd88324;
	shl.b64 	%rd75994, %rd19629, 2;
	add.s64 	%rd75995, %rd19464, %rd75994;
	ld.u32 	%r13995, [%rd75995];
	setp.ge.s32 	%p12254, %r13995, %r2578;
	@%p12254 bra 	$L__BB1_9749;
	add.s64 	%rd88325, %rd19629, 1;
	not.b64 	%rd75996, %rd88324;
	add.s64 	%rd88324, %rd88323, %rd75996;
$L__BB1_9749:
	setp.ne.s64 	%p12255, %rd88324, 0;
	mov.u64 	%rd88323, %rd88324;
	@%p12255 bra 	$L__BB1_9747;
	cvt.u32.u64 	%r2580, %rd88325;
	mov.b64 	%rd88329, 0;
	mov.u64 	%rd88327, %rd5;
$L__BB1_9751:
	shr.u64 	%rd88328, %rd88327, 1;
	add.s64 	%rd19637, %rd88329, %rd88328;
	shl.b64 	%rd75998, %rd19637, 2;
	add.s64 	%rd75999, %rd19464, %rd75998;
	ld.u32 	%r13996, [%rd75999];
	setp.ge.s32 	%p12256, %r13996, %r2579;
	@%p12256 bra 	$L__BB1_9753;
	add.s64 	%rd88329, %rd19637, 1;
	not.b64 	%rd76000, %rd88328;
	add.s64 	%rd88328, %rd88327, %rd76000;
$L__BB1_9753:
	setp.ne.s64 	%p12257, %rd88328, 0;
	mov.u64 	%rd88327, %rd88328;
	@%p12257 bra 	$L__BB1_9751;
	cvt.u32.u64 	%r2581, %rd88329;
	mov.b64 	%rd88333, 0;
	mov.u64 	%rd88331, %rd5;
$L__BB1_9755:
	shr.u64 	%rd88332, %rd88331, 1;
	add.s64 	%rd19645, %rd88333, %rd88332;
	shl.b64 	%rd76002, %rd19645, 2;
	add.s64 	%rd76003, %rd19481, %rd76002;
	ld.u32 	%r13997, [%rd76003];
	setp.ge.s32 	%p12258, %r13997, %r2580;
	@%p12258 bra 	$L__BB1_9757;
	add.s64 	%rd88333, %rd19645, 1;
	not.b64 	%rd76004, %rd88332;
	add.s64 	%rd88332, %rd88331, %rd76004;
$L__BB1_9757:
	setp.ne.s64 	%p12259, %rd88332, 0;
	mov.u64 	%rd88331, %rd88332;
	@%p12259 bra 	$L__BB1_9755;
	cvt.u32.u64 	%r2582, %rd88333;
	mov.b64 	%rd88337, 0;
	mov.u64 	%rd88335, %rd5;
$L__BB1_9759:
	shr.u64 	%rd88336, %rd88335, 1;
	add.s64 	%rd19653, %rd88337, %rd88336;
	shl.b64 	%rd76006, %rd19653, 2;
	add.s64 	%rd76007, %rd19481, %rd76006;
	ld.u32 	%r13998, [%rd76007];
	setp.ge.s32 	%p12260, %r13998, %r2581;
	@%p12260 bra 	$L__BB1_9761;
	add.s64 	%rd88337, %rd19653, 1;
	not.b64 	%rd76008, %rd88336;
	add.s64 	%rd88336, %rd88335, %rd76008;
$L__BB1_9761:
	setp.ne.s64 	%p12261, %rd88336, 0;
	mov.u64 	%rd88335, %rd88336;
	@%p12261 bra 	$L__BB1_9759;
	cvt.u32.u64 	%r13999, %rd88337;
	setp.lt.s32 	%p12262, %r2582, %r13999;
	selp.b32 	%r2583, %r2415, %r2437, %p12262;
	selp.b32 	%r2584, %r2437, %r2415, %p12262;
	mov.b64 	%rd88341, 0;
	mov.u64 	%rd88339, %rd5;
$L__BB1_9763:
	shr.u64 	%rd88340, %rd88339, 1;
	add.s64 	%rd19661, %rd88341, %rd88340;
	shl.b64 	%rd76010, %rd19661, 2;
	add.s64 	%rd76011, %rd19328, %rd76010;
	ld.u32 	%r14000, [%rd76011];
	setp.ge.s32 	%p12263, %r14000, %r2458;
	@%p12263 bra 	$L__BB1_9765;
	add.s64 	%rd88341, %rd19661, 1;
	not.b64 	%rd76012, %rd88340;
	add.s64 	%rd88340, %rd88339, %rd76012;
$L__BB1_9765:
	setp.ne.s64 	%p12264, %rd88340, 0;
	mov.u64 	%rd88339, %rd88340;
	@%p12264 bra 	$L__BB1_9763;
	cvt.u32.u64 	%r2585, %rd88341;
	mov.b64 	%rd88345, 0;
	mov.u64 	%rd88343, %rd5;
$L__BB1_9767:
	shr.u64 	%rd88344, %rd88343, 1;
	add.s64 	%rd19669, %rd88345, %rd88344;
	shl.b64 	%rd76014, %rd19669, 2;
	add.s64 	%rd76015, %rd19328, %rd76014;
	ld.u32 	%r14001, [%rd76015];
	setp.ge.s32 	%p12265, %r14001, %r2436;
	@%p12265 bra 	$L__BB1_9769;
	add.s64 	%rd88345, %rd19669, 1;
	not.b64 	%rd76016, %rd88344;
	add.s64 	%rd88344, %rd88343, %rd76016;
$L__BB1_9769:
	setp.ne.s64 	%p12266, %rd88344, 0;
	mov.u64 	%rd88343, %rd88344;
	@%p12266 bra 	$L__BB1_9767;
	cvt.u32.u64 	%r2586, %rd88345;
	mov.b64 	%rd88349, 0;
	mov.u64 	%rd88347, %rd5;
$L__BB1_9771:
	shr.u64 	%rd88348, %rd88347, 1;
	add.s64 	%rd19677, %rd88349, %rd88348;
	shl.b64 	%rd76018, %rd19677, 2;
	add.s64 	%rd76019, %rd19345, %rd76018;
	ld.u32 	%r14002, [%rd76019];
	setp.ge.s32 	%p12267, %r14002, %r2585;
	@%p12267 bra 	$L__BB1_9773;
	add.s64 	%rd88349, %rd19677, 1;
	not.b64 	%rd76020, %rd88348;
	add.s64 	%rd88348, %rd88347, %rd76020;
$L__BB1_9773:
	setp.ne.s64 	%p12268, %rd88348, 0;
	mov.u64 	%rd88347, %rd88348;
	@%p12268 bra 	$L__BB1_9771;
	cvt.u32.u64 	%r2587, %rd88349;
	mov.b64 	%rd88353, 0;
	mov.u64 	%rd88351, %rd5;
$L__BB1_9775:
	shr.u64 	%rd88352, %rd88351, 1;
	add.s64 	%rd19685, %rd88353, %rd88352;
	shl.b64 	%rd76022, %rd19685, 2;
	add.s64 	%rd76023, %rd19345, %rd76022;
	ld.u32 	%r14003, [%rd76023];
	setp.ge.s32 	%p12269, %r14003, %r2586;
	@%p12269 bra 	$L__BB1_9777;
	add.s64 	%rd88353, %rd19685, 1;
	not.b64 	%rd76024, %rd88352;
	add.s64 	%rd88352, %rd88351, %rd76024;
$L__BB1_9777:
	setp.ne.s64 	%p12270, %rd88352, 0;
	mov.u64 	%rd88351, %rd88352;
	@%p12270 bra 	$L__BB1_9775;
	cvt.u32.u64 	%r2588, %rd88353;
	mov.b64 	%rd88357, 0;
	mov.u64 	%rd88355, %rd5;
$L__BB1_9779:
	shr.u64 	%rd88356, %rd88355, 1;
	add.s64 	%rd19693, %rd88357, %rd88356;
	shl.b64 	%rd76026, %rd19693, 2;
	add.s64 	%rd76027, %rd19362, %rd76026;
	ld.u32 	%r14004, [%rd76027];
	setp.ge.s32 	%p12271, %r14004, %r2587;
	@%p12271 bra 	$L__BB1_9781;
	add.s64 	%rd88357, %rd19693, 1;
	not.b64 	%rd76028, %rd88356;
	add.s64 	%rd88356, %rd88355, %rd76028;
$L__BB1_9781:
	setp.ne.s64 	%p12272, %rd88356, 0;
	mov.u64 	%rd88355, %rd88356;
	@%p12272 bra 	$L__BB1_9779;
	cvt.u32.u64 	%r2589, %rd88357;
	mov.b64 	%rd88361, 0;
	mov.u64 	%rd88359, %rd5;
$L__BB1_9783:
	shr.u64 	%rd88360, %rd88359, 1;
	add.s64 	%rd19701, %rd88361, %rd88360;
	shl.b64 	%rd76030, %rd19701, 2;
	add.s64 	%rd76031, %rd19362, %rd76030;
	ld.u32 	%r14005, [%rd76031];
	setp.ge.s32 	%p12273, %r14005, %r2588;
	@%p12273 bra 	$L__BB1_9785;
	add.s64 	%rd88361, %rd19701, 1;
	not.b64 	%rd76032, %rd88360;
	add.s64 	%rd88360, %rd88359, %rd76032;
$L__BB1_9785:
	setp.ne.s64 	%p12274, %rd88360, 0;
	mov.u64 	%rd88359, %rd88360;
	@%p12274 bra 	$L__BB1_9783;
	cvt.u32.u64 	%r2590, %rd88361;
	mov.b64 	%rd88365, 0;
	mov.u64 	%rd88363, %rd5;
$L__BB1_9787:
	shr.u64 	%rd88364, %rd88363, 1;
	add.s64 	%rd19709, %rd88365, %rd88364;
	shl.b64 	%rd76034, %rd19709, 2;
	add.s64 	%rd76035, %rd19379, %rd76034;
	ld.u32 	%r14006, [%rd76035];
	setp.ge.s32 	%p12275, %r14006, %r2589;
	@%p12275 bra 	$L__BB1_9789;
	add.s64 	%rd88365, %rd19709, 1;
	not.b64 	%rd76036, %rd88364;
	add.s64 	%rd88364, %rd88363, %rd76036;
$L__BB1_9789:
	setp.ne.s64 	%p12276, %rd88364, 0;
	mov.u64 	%rd88363, %rd88364;
	@%p12276 bra 	$L__BB1_9787;
	cvt.u32.u64 	%r2591, %rd88365;
	mov.b64 	%rd88369, 0;
	mov.u64 	%rd88367, %rd5;
$L__BB1_9791:
	shr.u64 	%rd88368, %rd88367, 1;
	add.s64 	%rd19717, %rd88369, %rd88368;
	shl.b64 	%rd76038, %rd19717, 2;
	add.s64 	%rd76039, %rd19379, %rd76038;
	ld.u32 	%r14007, [%rd76039];
	setp.ge.s32 	%p12277, %r14007, %r2590;
	@%p12277 bra 	$L__BB1_9793;
	add.s64 	%rd88369, %rd19717, 1;
	not.b64 	%rd76040, %rd88368;
	add.s64 	%rd88368, %rd88367, %rd76040;
$L__BB1_9793:
	setp.ne.s64 	%p12278, %rd88368, 0;
	mov.u64 	%rd88367, %rd88368;
	@%p12278 bra 	$L__BB1_9791;
	cvt.u32.u64 	%r2592, %rd88369;
	mov.b64 	%rd88373, 0;
	mov.u64 	%rd88371, %rd5;
$L__BB1_9795:
	shr.u64 	%rd88372, %rd88371, 1;
	add.s64 	%rd19725, %rd88373, %rd88372;
	shl.b64 	%rd76042, %rd19725, 2;
	add.s64 	%rd76043, %rd19396, %rd76042;
	ld.u32 	%r14008, [%rd76043];
	setp.ge.s32 	%p12279, %r14008, %r2591;
	@%p12279 bra 	$L__BB1_9797;
	add.s64 	%rd88373, %rd19725, 1;
	not.b64 	%rd76044, %rd88372;
	add.s64 	%rd88372, %rd88371, %rd76044;
$L__BB1_9797:
	setp.ne.s64 	%p12280, %rd88372, 0;
	mov.u64 	%rd88371, %rd88372;
	@%p12280 bra 	$L__BB1_9795;
	cvt.u32.u64 	%r2593, %rd88373;
	mov.b64 	%rd88377, 0;
	mov.u64 	%rd88375, %rd5;
$L__BB1_9799:
	shr.u64 	%rd88376, %rd88375, 1;
	add.s64 	%rd19733, %rd88377, %rd88376;
	shl.b64 	%rd76046, %rd19733, 2;
	add.s64 	%rd76047, %rd19396, %rd76046;
	ld.u32 	%r14009, [%rd76047];
	setp.ge.s32 	%p12281, %r14009, %r2592;
	@%p12281 bra 	$L__BB1_9801;
	add.s64 	%rd88377, %rd19733, 1;
	not.b64 	%rd76048, %rd88376;
	add.s64 	%rd88376, %rd88375, %rd76048;
$L__BB1_9801:
	setp.ne.s64 	%p12282, %rd88376, 0;
	mov.u64 	%rd88375, %rd88376;
	@%p12282 bra 	$L__BB1_9799;
	cvt.u32.u64 	%r2594, %rd88377;
	mov.b64 	%rd88381, 0;
	mov.u64 	%rd88379, %rd5;
$L__BB1_9803:
	shr.u64 	%rd88380, %rd88379, 1;
	add.s64 	%rd19741, %rd88381, %rd88380;
	shl.b64 	%rd76050, %rd19741, 2;
	add.s64 	%rd76051, %rd19413, %rd76050;
	ld.u32 	%r14010, [%rd76051];
	setp.ge.s32 	%p12283, %r14010, %r2593;
	@%p12283 bra 	$L__BB1_9805;
	add.s64 	%rd88381, %rd19741, 1;
	not.b64 	%rd76052, %rd88380;
	add.s64 	%rd88380, %rd88379, %rd76052;
$L__BB1_9805:
	setp.ne.s64 	%p12284, %rd88380, 0;
	mov.u64 	%rd88379, %rd88380;
	@%p12284 bra 	$L__BB1_9803;
	cvt.u32.u64 	%r2595, %rd88381;
	mov.b64 	%rd88385, 0;
	mov.u64 	%rd88383, %rd5;
$L__BB1_9807:
	shr.u64 	%rd88384, %rd88383, 1;
	add.s64 	%rd19749, %rd88385, %rd88384;
	shl.b64 	%rd76054, %rd19749, 2;
	add.s64 	%rd76055, %rd19413, %rd76054;
	ld.u32 	%r14011, [%rd76055];
	setp.ge.s32 	%p12285, %r14011, %r2594;
	@%p12285 bra 	$L__BB1_9809;
	add.s64 	%rd88385, %rd19749, 1;
	not.b64 	%rd76056, %rd88384;
	add.s64 	%rd88384, %rd88383, %rd76056;
$L__BB1_9809:
	setp.ne.s64 	%p12286, %rd88384, 0;
	mov.u64 	%rd88383, %rd88384;
	@%p12286 bra 	$L__BB1_9807;
	cvt.u32.u64 	%r2596, %rd88385;
	mov.b64 	%rd88389, 0;
	mov.u64 	%rd88387, %rd5;
$L__BB1_9811:
	shr.u64 	%rd88388, %rd88387, 1;
	add.s64 	%rd19757, %rd88389, %rd88388;
	shl.b64 	%rd76058, %rd19757, 2;
	add.s64 	%rd76059, %rd19430, %rd76058;
	ld.u32 	%r14012, [%rd76059];
	setp.ge.s32 	%p12287, %r14012, %r2595;
	@%p12287 bra 	$L__BB1_9813;
	add.s64 	%rd88389, %rd19757, 1;
	not.b64 	%rd76060, %rd88388;
	add.s64 	%rd88388, %rd88387, %rd76060;
$L__BB1_9813:
	setp.ne.s64 	%p12288, %rd88388, 0;
	mov.u64 	%rd88387, %rd88388;
	@%p12288 bra 	$L__BB1_9811;
	cvt.u32.u64 	%r2597, %rd88389;
	mov.b64 	%rd88393, 0;
	mov.u64 	%rd88391, %rd5;
$L__BB1_9815:
	shr.u64 	%rd88392, %rd88391, 1;
	add.s64 	%rd19765, %rd88393, %rd88392;
	shl.b64 	%rd76062, %rd19765, 2;
	add.s64 	%rd76063, %rd19430, %rd76062;
	ld.u32 	%r14013, [%rd76063];
	setp.ge.s32 	%p12289, %r14013, %r2596;
	@%p12289 bra 	$L__BB1_9817;
	add.s64 	%rd88393, %rd19765, 1;
	not.b64 	%rd76064, %rd88392;
	add.s64 	%rd88392, %rd88391, %rd76064;
$L__BB1_9817:
	setp.ne.s64 	%p12290, %rd88392, 0;
	mov.u64 	%rd88391, %rd88392;
	@%p12290 bra 	$L__BB1_9815;
	cvt.u32.u64 	%r2598, %rd88393;
	mov.b64 	%rd88397, 0;
	mov.u64 	%rd88395, %rd5;
$L__BB1_9819:
	shr.u64 	%rd88396, %rd88395, 1;
	add.s64 	%rd19773, %rd88397, %rd88396;
	shl.b64 	%rd76066, %rd19773, 2;
	add.s64 	%rd76067, %rd19447, %rd76066;
	ld.u32 	%r14014, [%rd76067];
	setp.ge.s32 	%p12291, %r14014, %r2597;
	@%p12291 bra 	$L__BB1_9821;
	add.s64 	%rd88397, %rd19773, 1;
	not.b64 	%rd76068, %rd88396;
	add.s64 	%rd88396, %rd88395, %rd76068;
$L__BB1_9821:
	setp.ne.s64 	%p12292, %rd88396, 0;
	mov.u64 	%rd88395, %rd88396;
	@%p12292 bra 	$L__BB1_9819;
	cvt.u32.u64 	%r2599, %rd88397;
	mov.b64 	%rd88401, 0;
	mov.u64 	%rd88399, %rd5;
$L__BB1_9823:
	shr.u64 	%rd88400, %rd88399, 1;
	add.s64 	%rd19781, %rd88401, %rd88400;
	shl.b64 	%rd76070, %rd19781, 2;
	add.s64 	%rd76071, %rd19447, %rd76070;
	ld.u32 	%r14015, [%rd76071];
	setp.ge.s32 	%p12293, %r14015, %r2598;
	@%p12293 bra 	$L__BB1_9825;
	add.s64 	%rd88401, %rd19781, 1;
	not.b64 	%rd76072, %rd88400;
	add.s64 	%rd88400, %rd88399, %rd76072;
$L__BB1_9825:
	setp.ne.s64 	%p12294, %rd88400, 0;
	mov.u64 	%rd88399, %rd88400;
	@%p12294 bra 	$L__BB1_9823;
	cvt.u32.u64 	%r2600, %rd88401;
	mov.b64 	%rd88405, 0;
	mov.u64 	%rd88403, %rd5;
$L__BB1_9827:
	shr.u64 	%rd88404, %rd88403, 1;
	add.s64 	%rd19789, %rd88405, %rd88404;
	shl.b64 	%rd76074, %rd19789, 2;
	add.s64 	%rd76075, %rd19464, %rd76074;
	ld.u32 	%r14016, [%rd76075];
	setp.ge.s32 	%p12295, %r14016, %r2599;
	@%p12295 bra 	$L__BB1_9829;
	add.s64 	%rd88405, %rd19789, 1;
	not.b64 	%rd76076, %rd88404;
	add.s64 	%rd88404, %rd88403, %rd76076;
$L__BB1_9829:
	setp.ne.s64 	%p12296, %rd88404, 0;
	mov.u64 	%rd88403, %rd88404;
	@%p12296 bra 	$L__BB1_9827;
	cvt.u32.u64 	%r2601, %rd88405;
	mov.b64 	%rd88409, 0;
	mov.u64 	%rd88407, %rd5;
$L__BB1_9831:
	shr.u64 	%rd88408, %rd88407, 1;
	add.s64 	%rd19797, %rd88409, %rd88408;
	shl.b64 	%rd76078, %rd19797, 2;
	add.s64 	%rd76079, %rd19464, %rd76078;
	ld.u32 	%r14017, [%rd76079];
	setp.ge.s32 	%p12297, %r14017, %r2600;
	@%p12297 bra 	$L__BB1_9833;
	add.s64 	%rd88409, %rd19797, 1;
	not.b64 	%rd76080, %rd88408;
	add.s64 	%rd88408, %rd88407, %rd76080;
$L__BB1_9833:
	setp.ne.s64 	%p12298, %rd88408, 0;
	mov.u64 	%rd88407, %rd88408;
	@%p12298 bra 	$L__BB1_9831;
	cvt.u32.u64 	%r2602, %rd88409;
	mov.b64 	%rd88413, 0;
	mov.u64 	%rd88411, %rd5;
$L__BB1_9835:
	shr.u64 	%rd88412, %rd88411, 1;
	add.s64 	%rd19805, %rd88413, %rd88412;
	shl.b64 	%rd76082, %rd19805, 2;
	add.s64 	%rd76083, %rd19481, %rd76082;
	ld.u32 	%r14018, [%rd76083];
	setp.ge.s32 	%p12299, %r14018, %r2601;
	@%p12299 bra 	$L__BB1_9837;
	add.s64 	%rd88413, %rd19805, 1;
	not.b64 	%rd76084, %rd88412;
	add.s64 	%rd88412, %rd88411, %rd76084;
$L__BB1_9837:
	setp.ne.s64 	%p12300, %rd88412, 0;
	mov.u64 	%rd88411, %rd88412;
	@%p12300 bra 	$L__BB1_9835;
	cvt.u32.u64 	%r2603, %rd88413;
	mov.b64 	%rd88417, 0;
	mov.u64 	%rd88415, %rd5;
$L__BB1_9839:
	shr.u64 	%rd88416, %rd88415, 1;
	add.s64 	%rd19813, %rd88417, %rd88416;
	shl.b64 	%rd76086, %rd19813, 2;
	add.s64 	%rd76087, %rd19481, %rd76086;
	ld.u32 	%r14019, [%rd76087];
	setp.ge.s32 	%p12301, %r14019, %r2602;
	@%p12301 bra 	$L__BB1_9841;
	add.s64 	%rd88417, %rd19813, 1;
	not.b64 	%rd76088, %rd88416;
	add.s64 	%rd88416, %rd88415, %rd76088;
$L__BB1_9841:
	setp.ne.s64 	%p12302, %rd88416, 0;
	mov.u64 	%rd88415, %rd88416;
	@%p12302 bra 	$L__BB1_9839;
	cvt.u32.u64 	%r14020, %rd88417;
	setp.lt.s32 	%p12303, %r2603, %r14020;
	selp.b32 	%r2604, %r2436, %r2458, %p12303;
	selp.b32 	%r2605, %r2458, %r2436, %p12303;
	mov.b64 	%rd88421, 0;
	mov.u64 	%rd88419, %rd5;
$L__BB1_9843:
	shr.u64 	%rd88420, %rd88419, 1;
	add.s64 	%rd19821, %rd88421, %rd88420;
	shl.b64 	%rd76090, %rd19821, 2;
	add.s64 	%rd76091, %rd19328, %rd76090;
	ld.u32 	%r14021, [%rd76091];
	setp.ge.s32 	%p12304, %r14021, %r2479;
	@%p12304 bra 	$L__BB1_9845;
	add.s64 	%rd88421, %rd19821, 1;
	not.b64 	%rd76092, %rd88420;
	add.s64 	%rd88420, %rd88419, %rd76092;
$L__BB1_9845:
	setp.ne.s64 	%p12305, %rd88420, 0;
	mov.u64 	%rd88419, %rd88420;
	@%p12305 bra 	$L__BB1_9843;
	cvt.u32.u64 	%r2606, %rd88421;
	mov.b64 	%rd88425, 0;
	mov.u64 	%rd88423, %rd5;
$L__BB1_9847:
	shr.u64 	%rd88424, %rd88423, 1;
	add.s64 	%rd19829, %rd88425, %rd88424;
	shl.b64 	%rd76094, %rd19829, 2;
	add.s64 	%rd76095, %rd19328, %rd76094;
	ld.u32 	%r14022, [%rd76095];
	setp.ge.s32 	%p12306, %r14022, %r2457;
	@%p12306 bra 	$L__BB1_9849;
	add.s64 	%rd88425, %rd19829, 1;
	not.b64 	%rd76096, %rd88424;
	add.s64 	%rd88424, %rd88423, %rd76096;
$L__BB1_9849:
	setp.ne.s64 	%p12307, %rd88424, 0;
	mov.u64 	%rd88423, %rd88424;
	@%p12307 bra 	$L__BB1_9847;
	cvt.u32.u64 	%r2607, %rd88425;
	mov.b64 	%rd88429, 0;
	mov.u64 	%rd88427, %rd5;
$L__BB1_9851:
	shr.u64 	%rd88428, %rd88427, 1;
	add.s64 	%rd19837, %rd88429, %rd88428;
	shl.b64 	%rd76098, %rd19837, 2;
	add.s64 	%rd76099, %rd19345, %rd76098;
	ld.u32 	%r14023, [%rd76099];
	setp.ge.s32 	%p12308, %r14023, %r2606;
	@%p12308 bra 	$L__BB1_9853;
	add.s64 	%rd88429, %rd19837, 1;
	not.b64 	%rd76100, %rd88428;
	add.s64 	%rd88428, %rd88427, %rd76100;
$L__BB1_9853:
	setp.ne.s64 	%p12309, %rd88428, 0;
	mov.u64 	%rd88427, %rd88428;
	@%p12309 bra 	$L__BB1_9851;
	cvt.u32.u64 	%r2608, %rd88429;
	mov.b64 	%rd88433, 0;
	mov.u64 	%rd88431, %rd5;
$L__BB1_9855:
	shr.u64 	%rd88432, %rd88431, 1;
	add.s64 	%rd19845, %rd88433, %rd88432;
	shl.b64 	%rd76102, %rd19845, 2;
	add.s64 	%rd76103, %rd19345, %rd76102;
	ld.u32 	%r14024, [%rd76103];
	setp.ge.s32 	%p12310, %r14024, %r2607;
	@%p12310 bra 	$L__BB1_9857;
	add.s64 	%rd88433, %rd19845, 1;
	not.b64 	%rd76104, %rd88432;
	add.s64 	%rd88432, %rd88431, %rd76104;
$L__BB1_9857:
	setp.ne.s64 	%p12311, %rd88432, 0;
	mov.u64 	%rd88431, %rd88432;
	@%p12311 bra 	$L__BB1_9855;
	cvt.u32.u64 	%r2609, %rd88433;
	mov.b64 	%rd88437, 0;
	mov.u64 	%rd88435, %rd5;
$L__BB1_9859:
	shr.u64 	%rd88436, %rd88435, 1;
	add.s64 	%rd19853, %rd88437, %rd88436;
	shl.b64 	%rd76106, %rd19853, 2;
	add.s64 	%rd76107, %rd19362, %rd76106;
	ld.u32 	%r14025, [%rd76107];
	setp.ge.s32 	%p12312, %r14025, %r2608;
	@%p12312 bra 	$L__BB1_9861;
	add.s64 	%rd88437, %rd19853, 1;
	not.b64 	%rd76108, %rd88436;
	add.s64 	%rd88436, %rd88435, %rd76108;
$L__BB1_9861:
	setp.ne.s64 	%p12313, %rd88436, 0;
	mov.u64 	%rd88435, %rd88436;
	@%p12313 bra 	$L__BB1_9859;
	cvt.u32.u64 	%r2610, %rd88437;
	mov.b64 	%rd88441, 0;
	mov.u64 	%rd88439, %rd5;
$L__BB1_9863:
	shr.u64 	%rd88440, %rd88439, 1;
	add.s64 	%rd19861, %rd88441, %rd88440;
	shl.b64 	%rd76110, %rd19861, 2;
	add.s64 	%rd76111, %rd19362, %rd76110;
	ld.u32 	%r14026, [%rd76111];
	setp.ge.s32 	%p12314, %r14026, %r2609;
	@%p12314 bra 	$L__BB1_9865;
	add.s64 	%rd88441, %rd19861, 1;
	not.b64 	%rd76112, %rd88440;
	add.s64 	%rd88440, %rd88439, %rd76112;
$L__BB1_9865:
	setp.ne.s64 	%p12315, %rd88440, 0;
	mov.u64 	%rd88439, %rd88440;
	@%p12315 bra 	$L__BB1_9863;
	cvt.u32.u64 	%r2611, %rd88441;
	mov.b64 	%rd88445, 0;
	mov.u64 	%rd88443, %rd5;
$L__BB1_9867:
	shr.u64 	%rd88444, %rd88443, 1;
	add.s64 	%rd19869, %rd88445, %rd88444;
	shl.b64 	%rd76114, %rd19869, 2;
	add.s64 	%rd76115, %rd19379, %rd76114;
	ld.u32 	%r14027, [%rd76115];
	setp.ge.s32 	%p12316, %r14027, %r2610;
	@%p12316 bra 	$L__BB1_9869;
	add.s64 	%rd88445, %rd19869, 1;
	not.b64 	%rd76116, %rd88444;
	add.s64 	%rd88444, %rd88443, %rd76116;
$L__BB1_9869:
	setp.ne.s64 	%p12317, %rd88444, 0;
	mov.u64 	%rd88443, %rd88444;
	@%p12317 bra 	$L__BB1_9867;
	cvt.u32.u64 	%r2612, %rd88445;
	mov.b64 	%rd88449, 0;
	mov.u64 	%rd88447, %rd5;
$L__BB1_9871:
	shr.u64 	%rd88448, %rd88447, 1;
	add.s64 	%rd19877, %rd88449, %rd88448;
	shl.b64 	%rd76118, %rd19877, 2;
	add.s64 	%rd76119, %rd19379, %rd76118;
	ld.u32 	%r14028, [%rd76119];
	setp.ge.s32 	%p12318, %r14028, %r2611;
	@%p12318 bra 	$L__BB1_9873;
	add.s64 	%rd88449, %rd19877, 1;
	not.b64 	%rd76120, %rd88448;
	add.s64 	%rd88448, %rd88447, %rd76120;
$L__BB1_9873:
	setp.ne.s64 	%p12319, %rd88448, 0;
	mov.u64 	%rd88447, %rd88448;
	@%p12319 bra 	$L__BB1_9871;
	cvt.u32.u64 	%r2613, %rd88449;
	mov.b64 	%rd88453, 0;
	mov.u64 	%rd88451, %rd5;
$L__BB1_9875:
	shr.u64 	%rd88452, %rd88451, 1;
	add.s64 	%rd19885, %rd88453, %rd88452;
	shl.b64 	%rd76122, %rd19885, 2;
	add.s64 	%rd76123, %rd19396, %rd76122;
	ld.u32 	%r14029, [%rd76123];
	setp.ge.s32 	%p12320, %r14029, %r2612;
	@%p12320 bra 	$L__BB1_9877;
	add.s64 	%rd88453, %rd19885, 1;
	not.b64 	%rd76124, %rd88452;
	add.s64 	%rd88452, %rd88451, %rd76124;
$L__BB1_9877:
	setp.ne.s64 	%p12321, %rd88452, 0;
	mov.u64 	%rd88451, %rd88452;
	@%p12321 bra 	$L__BB1_9875;
	cvt.u32.u64 	%r2614, %rd88453;
	mov.b64 	%rd88457, 0;
	mov.u64 	%rd88455, %rd5;
$L__BB1_9879:
	shr.u64 	%rd88456, %rd88455, 1;
	add.s64 	%rd19893, %rd88457, %rd88456;
	shl.b64 	%rd76126, %rd19893, 2;
	add.s64 	%rd76127, %rd19396, %rd76126;
	ld.u32 	%r14030, [%rd76127];
	setp.ge.s32 	%p12322, %r14030, %r2613;
	@%p12322 bra 	$L__BB1_9881;
	add.s64 	%rd88457, %rd19893, 1;
	not.b64 	%rd76128, %rd88456;
	add.s64 	%rd88456, %rd88455, %rd76128;
$L__BB1_9881:
	setp.ne.s64 	%p12323, %rd88456, 0;
	mov.u64 	%rd88455, %rd88456;
	@%p12323 bra 	$L__BB1_9879;
	cvt.u32.u64 	%r2615, %rd88457;
	mov.b64 	%rd88461, 0;
	mov.u64 	%rd88459, %rd5;
$L__BB1_9883:
	shr.u64 	%rd88460, %rd88459, 1;
	add.s64 	%rd19901, %rd88461, %rd88460;
	shl.b64 	%rd76130, %rd19901, 2;
	add.s64 	%rd76131, %rd19413, %rd76130;
	ld.u32 	%r14031, [%rd76131];
	setp.ge.s32 	%p12324, %r14031, %r2614;
	@%p12324 bra 	$L__BB1_9885;
	add.s64 	%rd88461, %rd19901, 1;
	not.b64 	%rd76132, %rd88460;
	add.s64 	%rd88460, %rd88459, %rd76132;
$L__BB1_9885:
	setp.ne.s64 	%p12325, %rd88460, 0;
	mov.u64 	%rd88459, %rd88460;
	@%p12325 bra 	$L__BB1_9883;
	cvt.u32.u64 	%r2616, %rd88461;
	mov.b64 	%rd88465, 0;
	mov.u64 	%rd88463, %rd5;
$L__BB1_9887:
	shr.u64 	%rd88464, %rd88463, 1;
	add.s64 	%rd19909, %rd88465, %rd88464;
	shl.b64 	%rd76134, %rd19909, 2;
	add.s64 	%rd76135, %rd19413, %rd76134;
	ld.u32 	%r14032, [%rd76135];
	setp.ge.s32 	%p12326, %r14032, %r2615;
	@%p12326 bra 	$L__BB1_9889;
	add.s64 	%rd88465, %rd19909, 1;
	not.b64 	%rd76136, %rd88464;
	add.s64 	%rd88464, %rd88463, %rd76136;
$L__BB1_9889:
	setp.ne.s64 	%p12327, %rd88464, 0;
	mov.u64 	%rd88463, %rd88464;
	@%p12327 bra 	$L__BB1_9887;
	cvt.u32.u64 	%r2617, %rd88465;
	mov.b64 	%rd88469, 0;
	mov.u64 	%rd88467, %rd5;
$L__BB1_9891:
	shr.u64 	%rd88468, %rd88467, 1;
	add.s64 	%rd19917, %rd88469, %rd88468;
	shl.b64 	%rd76138, %rd19917, 2;
	add.s64 	%rd76139, %rd19430, %rd76138;
	ld.u32 	%r14033, [%rd76139];
	setp.ge.s32 	%p12328, %r14033, %r2616;
	@%p12328 bra 	$L__BB1_9893;
	add.s64 	%rd88469, %rd19917, 1;
	not.b64 	%rd76140, %rd88468;
	add.s64 	%rd88468, %rd88467, %rd76140;
$L__BB1_9893:
	setp.ne.s64 	%p12329, %rd88468, 0;
	mov.u64 	%rd88467, %rd88468;
	@%p12329 bra 	$L__BB1_9891;
	cvt.u32.u64 	%r2618, %rd88469;
	mov.b64 	%rd88473, 0;
	mov.u64 	%rd88471, %rd5;
$L__BB1_9895:
	shr.u64 	%rd88472, %rd88471, 1;
	add.s64 	%rd19925, %rd88473, %rd88472;
	shl.b64 	%rd76142, %rd19925, 2;
	add.s64 	%rd76143, %rd19430, %rd76142;
	ld.u32 	%r14034, [%rd76143];
	setp.ge.s32 	%p12330, %r14034, %r2617;
	@%p12330 bra 	$L__BB1_9897;
	add.s64 	%rd88473, %rd19925, 1;
	not.b64 	%rd76144, %rd88472;
	add.s64 	%rd88472, %rd88471, %rd76144;
$L__BB1_9897:
	setp.ne.s64 	%p12331, %rd88472, 0;
	mov.u64 	%rd88471, %rd88472;
	@%p12331 bra 	$L__BB1_9895;
	cvt.u32.u64 	%r2619, %rd88473;
	mov.b64 	%rd88477, 0;
	mov.u64 	%rd88475, %rd5;
$L__BB1_9899:
	shr.u64 	%rd88476, %rd88475, 1;
	add.s64 	%rd19933, %rd88477, %rd88476;
	shl.b64 	%rd76146, %rd19933, 2;
	add.s64 	%rd76147, %rd19447, %rd76146;
	ld.u32 	%r14035, [%rd76147];
	setp.ge.s32 	%p12332, %r14035, %r2618;
	@%p12332 bra 	$L__BB1_9901;
	add.s64 	%rd88477, %rd19933, 1;
	not.b64 	%rd76148, %rd88476;
	add.s64 	%rd88476, %rd88475, %rd76148;
$L__BB1_9901:
	setp.ne.s64 	%p12333, %rd88476, 0;
	mov.u64 	%rd88475, %rd88476;
	@%p12333 bra 	$L__BB1_9899;
	cvt.u32.u64 	%r2620, %rd88477;
	mov.b64 	%rd88481, 0;
	mov.u64 	%rd88479, %rd5;
$L__BB1_9903:
	shr.u64 	%rd88480, %rd88479, 1;
	add.s64 	%rd19941, %rd88481, %rd88480;
	shl.b64 	%rd76150, %rd19941, 2;
	add.s64 	%rd76151, %rd19447, %rd76150;
	ld.u32 	%r14036, [%rd76151];
	setp.ge.s32 	%p12334, %r14036, %r2619;
	@%p12334 bra 	$L__BB1_9905;
	add.s64 	%rd88481, %rd19941, 1;
	not.b64 	%rd76152, %rd88480;
	add.s64 	%rd88480, %rd88479, %rd76152;
$L__BB1_9905:
	setp.ne.s64 	%p12335, %rd88480, 0;
	mov.u64 	%rd88479, %rd88480;
	@%p12335 bra 	$L__BB1_9903;
	cvt.u32.u64 	%r2621, %rd88481;
	mov.b64 	%rd88485, 0;
	mov.u64 	%rd88483, %rd5;
$L__BB1_9907:
	shr.u64 	%rd88484, %rd88483, 1;
	add.s64 	%rd19949, %rd88485, %rd88484;
	shl.b64 	%rd76154, %rd19949, 2;
	add.s64 	%rd76155, %rd19464, %rd76154;
	ld.u32 	%r14037, [%rd76155];
	setp.ge.s32 	%p12336, %r14037, %r2620;
	@%p12336 bra 	$L__BB1_9909;
	add.s64 	%rd88485, %rd19949, 1;
	not.b64 	%rd76156, %rd88484;
	add.s64 	%rd88484, %rd88483, %rd76156;
$L__BB1_9909:
	setp.ne.s64 	%p12337, %rd88484, 0;
	mov.u64 	%rd88483, %rd88484;
	@%p12337 bra 	$L__BB1_9907;
	cvt.u32.u64 	%r2622, %rd88485;
	mov.b64 	%rd88489, 0;
	mov.u64 	%rd88487, %rd5;
$L__BB1_9911:
	shr.u64 	%rd88488, %rd88487, 1;
	add.s64 	%rd19957, %rd88489, %rd88488;
	shl.b64 	%rd76158, %rd19957, 2;
	add.s64 	%rd76159, %rd19464, %rd76158;
	ld.u32 	%r14038, [%rd76159];
	setp.ge.s32 	%p12338, %r14038, %r2621;
	@%p12338 bra 	$L__BB1_9913;
	add.s64 	%rd88489, %rd19957, 1;
	not.b64 	%rd76160, %rd88488;
	add.s64 	%rd88488, %rd88487, %rd76160;
$L__BB1_9913:
	setp.ne.s64 	%p12339, %rd88488, 0;
	mov.u64 	%rd88487, %rd88488;
	@%p12339 bra 	$L__BB1_9911;
	cvt.u32.u64 	%r2623, %rd88489;
	mov.b64 	%rd88493, 0;
	mov.u64 	%rd88491, %rd5;
$L__BB1_9915:
	shr.u64 	%rd88492, %rd88491, 1;
	add.s64 	%rd19965, %rd88493, %rd88492;
	shl.b64 	%rd76162, %rd19965, 2;
	add.s64 	%rd76163, %rd19481, %rd76162;
	ld.u32 	%r14039, [%rd76163];
	setp.ge.s32 	%p12340, %r14039, %r2622;
	@%p12340 bra 	$L__BB1_9917;
	add.s64 	%rd88493, %rd19965, 1;
	not.b64 	%rd76164, %rd88492;
	add.s64 	%rd88492, %rd88491, %rd76164;
$L__BB1_9917:
	setp.ne.s64 	%p12341, %rd88492, 0;
	mov.u64 	%rd88491, %rd88492;
	@%p12341 bra 	$L__BB1_9915;
	cvt.u32.u64 	%r2624, %rd88493;
	mov.b64 	%rd88497, 0;
	mov.u64 	%rd88495, %rd5;
$L__BB1_9919:
	shr.u64 	%rd88496, %rd88495, 1;
	add.s64 	%rd19973, %rd88497, %rd88496;
	shl.b64 	%rd76166, %rd19973, 2;
	add.s64 	%rd76167, %rd19481, %rd76166;
	ld.u32 	%r14040, [%rd76167];
	setp.ge.s32 	%p12342, %r14040, %r2623;
	@%p12342 bra 	$L__BB1_9921;
	add.s64 	%rd88497, %rd19973, 1;
	not.b64 	%rd76168, %rd88496;
	add.s64 	%rd88496, %rd88495, %rd76168;
$L__BB1_9921:
	setp.ne.s64 	%p12343, %rd88496, 0;
	mov.u64 	%rd88495, %rd88496;
	@%p12343 bra 	$L__BB1_9919;
	cvt.u32.u64 	%r14041, %rd88497;
	setp.lt.s32 	%p12344, %r2624, %r14041;
	selp.b32 	%r2625, %r2457, %r2479, %p12344;
	selp.b32 	%r2626, %r2479, %r2457, %p12344;
	mov.b64 	%rd88501, 0;
	mov.u64 	%rd88499, %rd5;
$L__BB1_9923:
	shr.u64 	%rd88500, %rd88499, 1;
	add.s64 	%rd19981, %rd88501, %rd88500;
	shl.b64 	%rd76170, %rd19981, 2;
	add.s64 	%rd76171, %rd19328, %rd76170;
	ld.u32 	%r14042, [%rd76171];
	setp.ge.s32 	%p12345, %r14042, %r2500;
	@%p12345 bra 	$L__BB1_9925;
	add.s64 	%rd88501, %rd19981, 1;
	not.b64 	%rd76172, %rd88500;
	add.s64 	%rd88500, %rd88499, %rd76172;
$L__BB1_9925:
	setp.ne.s64 	%p12346, %rd88500, 0;
	mov.u64 	%rd88499, %rd88500;
	@%p12346 bra 	$L__BB1_9923;
	cvt.u32.u64 	%r2627, %rd88501;
	mov.b64 	%rd88505, 0;
	mov.u64 	%rd88503, %rd5;
$L__BB1_9927:
	shr.u64 	%rd88504, %rd88503, 1;
	add.s64 	%rd19989, %rd88505, %rd88504;
	shl.b64 	%rd76174, %rd19989, 2;
	add.s64 	%rd76175, %rd19328, %rd76174;
	ld.u32 	%r14043, [%rd76175];
	setp.ge.s32 	%p12347, %r14043, %r2478;
	@%p12347 bra 	$L__BB1_9929;
	add.s64 	%rd88505, %rd19989, 1;
	not.b64 	%rd76176, %rd88504;
	add.s64 	%rd88504, %rd88503, %rd76176;
$L__BB1_9929:
	setp.ne.s64 	%p12348, %rd88504, 0;
	mov.u64 	%rd88503, %rd88504;
	@%p12348 bra 	$L__BB1_9927;
	cvt.u32.u64 	%r2628, %rd88505;
	mov.b64 	%rd88509, 0;
	mov.u64 	%rd88507, %rd5;
$L__BB1_9931:
	shr.u64 	%rd88508, %rd88507, 1;
	add.s64 	%rd19997, %rd88509, %rd88508;
	shl.b64 	%rd76178, %rd19997, 2;
	add.s64 	%rd76179, %rd19345, %rd76178;
	ld.u32 	%r14044, [%rd76179];
	setp.ge.s32 	%p12349, %r14044, %r2627;
	@%p12349 bra 	$L__BB1_9933;
	add.s64 	%rd88509, %rd19997, 1;
	not.b64 	%rd76180, %rd88508;
	add.s64 	%rd88508, %rd88507, %rd76180;
$L__BB1_9933:
	setp.ne.s64 	%p12350, %rd88508, 0;
	mov.u64 	%rd88507, %rd88508;
	@%p12350 bra 	$L__BB1_9931;
	cvt.u32.u64 	%r2629, %rd88509;
	mov.b64 	%rd88513, 0;
	mov.u64 	%rd88511, %rd5;
$L__BB1_9935:
	shr.u64 	%rd88512, %rd88511, 1;
	add.s64 	%rd20005, %rd88513, %rd88512;
	shl.b64 	%rd76182, %rd20005, 2;
	add.s64 	%rd76183, %rd19345, %rd76182;
	ld.u32 	%r14045, [%rd76183];
	setp.ge.s32 	%p12351, %r14045, %r2628;
	@%p12351 bra 	$L__BB1_9937;
	add.s64 	%rd88513, %rd20005, 1;
	not.b64 	%rd76184, %rd88512;
	add.s64 	%rd88512, %rd88511, %rd76184;
$L__BB1_9937:
	setp.ne.s64 	%p12352, %rd88512, 0;
	mov.u64 	%rd88511, %rd88512;
	@%p12352 bra 	$L__BB1_9935;
	cvt.u32.u64 	%r2630, %rd88513;
	mov.b64 	%rd88517, 0;
	mov.u64 	%rd88515, %rd5;
$L__BB1_9939:
	shr.u64 	%rd88516, %rd88515, 1;
	add.s64 	%rd20013, %rd88517, %rd88516;
	shl.b64 	%rd76186, %rd20013, 2;
	add.s64 	%rd76187, %rd19362, %rd76186;
	ld.u32 	%r14046, [%rd76187];
	setp.ge.s32 	%p12353, %r14046, %r2629;
	@%p12353 bra 	$L__BB1_9941;
	add.s64 	%rd88517, %rd20013, 1;
	not.b64 	%rd76188, %rd88516;
	add.s64 	%rd88516, %rd88515, %rd76188;
$L__BB1_9941:
	setp.ne.s64 	%p12354, %rd88516, 0;
	mov.u64 	%rd88515, %rd88516;
	@%p12354 bra 	$L__BB1_9939;
	cvt.u32.u64 	%r2631, %rd88517;
	mov.b64 	%rd88521, 0;
	mov.u64 	%rd88519, %rd5;
$L__BB1_9943:
	shr.u64 	%rd88520, %rd88519, 1;
	add.s64 	%rd20021, %rd88521, %rd88520;
	shl.b64 	%rd76190, %rd20021, 2;
	add.s64 	%rd76191, %rd19362, %rd76190;
	ld.u32 	%r14047, [%rd76191];
	setp.ge.s32 	%p12355, %r14047, %r2630;
	@%p12355 bra 	$L__BB1_9945;
	add.s64 	%rd88521, %rd20021, 1;
	not.b64 	%rd76192, %rd88520;
	add.s64 	%rd88520, %rd88519, %rd76192;
$L__BB1_9945:
	setp.ne.s64 	%p12356, %rd88520, 0;
	mov.u64 	%rd88519, %rd88520;
	@%p12356 bra 	$L__BB1_9943;
	cvt.u32.u64 	%r2632, %rd88521;
	mov.b64 	%rd88525, 0;
	mov.u64 	%rd88523, %rd5;
$L__BB1_9947:
	shr.u64 	%rd88524, %rd88523, 1;
	add.s64 	%rd20029, %rd88525, %rd88524;
	shl.b64 	%rd76194, %rd20029, 2;
	add.s64 	%rd76195, %rd19379, %rd76194;
	ld.u32 	%r14048, [%rd76195];
	setp.ge.s32 	%p12357, %r14048, %r2631;
	@%p12357 bra 	$L__BB1_9949;
	add.s64 	%rd88525, %rd20029, 1;
	not.b64 	%rd76196, %rd88524;
	add.s64 	%rd88524, %rd88523, %rd76196;
$L__BB1_9949:
	setp.ne.s64 	%p12358, %rd88524, 0;
	mov.u64 	%rd88523, %rd88524;
	@%p12358 bra 	$L__BB1_9947;
	cvt.u32.u64 	%r2633, %rd88525;
	mov.b64 	%rd88529, 0;
	mov.u64 	%rd88527, %rd5;
$L__BB1_9951:
	shr.u64 	%rd88528, %rd88527, 1;
	add.s64 	%rd20037, %rd88529, %rd88528;
	shl.b64 	%rd76198, %rd20037, 2;
	add.s64 	%rd76199, %rd19379, %rd76198;
	ld.u32 	%r14049, [%rd76199];
	setp.ge.s32 	%p12359, %r14049, %r2632;
	@%p12359 bra 	$L__BB1_9953;
	add.s64 	%rd88529, %rd20037, 1;
	not.b64 	%rd76200, %rd88528;
	add.s64 	%rd88528, %rd88527, %rd76200;
$L__BB1_9953:
	setp.ne.s64 	%p12360, %rd88528, 0;
	mov.u64 	%rd88527, %rd88528;
	@%p12360 bra 	$L__BB1_9951;
	cvt.u32.u64 	%r2634, %rd88529;
	mov.b64 	%rd88533, 0;
	mov.u64 	%rd88531, %rd5;
$L__BB1_9955:
	shr.u64 	%rd88532, %rd88531, 1;
	add.s64 	%rd20045, %rd88533, %rd88532;
	shl.b64 	%rd76202, %rd20045, 2;
	add.s64 	%rd76203, %rd19396, %rd76202;
	ld.u32 	%r14050, [%rd76203];
	setp.ge.s32 	%p12361, %r14050, %r2633;
	@%p12361 bra 	$L__BB1_9957;
	add.s64 	%rd88533, %rd20045, 1;
	not.b64 	%rd76204, %rd88532;
	add.s64 	%rd88532, %rd88531, %rd76204;
$L__BB1_9957:
	setp.ne.s64 	%p12362, %rd88532, 0;
	mov.u64 	%rd88531, %rd88532;
	@%p12362 bra 	$L__BB1_9955;
	cvt.u32.u64 	%r2635, %rd88533;
	mov.b64 	%rd88537, 0;
	mov.u64 	%rd88535, %rd5;
$L__BB1_9959:
	shr.u64 	%rd88536, %rd88535, 1;
	add.s64 	%rd20053, %rd88537, %rd88536;
	shl.b64 	%rd76206, %rd20053, 2;
	add.s64 	%rd76207, %rd19396, %rd76206;
	ld.u32 	%r14051, [%rd76207];
	setp.ge.s32 	%p12363, %r14051, %r2634;
	@%p12363 bra 	$L__BB1_9961;
	add.s64 	%rd88537, %rd20053, 1;
	not.b64 	%rd76208, %rd88536;
	add.s64 	%rd88536, %rd88535, %rd76208;
$L__BB1_9961:
	setp.ne.s64 	%p12364, %rd88536, 0;
	mov.u64 	%rd88535, %rd88536;
	@%p12364 bra 	$L__BB1_9959;
	cvt.u32.u64 	%r2636, %rd88537;
	mov.b64 	%rd88541, 0;
	mov.u64 	%rd88539, %rd5;
$L__BB1_9963:
	shr.u64 	%rd88540, %rd88539, 1;
	add.s64 	%rd20061, %rd88541, %rd88540;
	shl.b64 	%rd76210, %rd20061, 2;
	add.s64 	%rd76211, %rd19413, %rd76210;
	ld.u32 	%r14052, [%rd76211];
	setp.ge.s32 	%p12365, %r14052, %r2635;
	@%p12365 bra 	$L__BB1_9965;
	add.s64 	%rd88541, %rd20061, 1;
	not.b64 	%rd76212, %rd88540;
	add.s64 	%rd88540, %rd88539, %rd76212;
$L__BB1_9965:
	setp.ne.s64 	%p12366, %rd88540, 0;
	mov.u64 	%rd88539, %rd88540;
	@%p12366 bra 	$L__BB1_9963;
	cvt.u32.u64 	%r2637, %rd88541;
	mov.b64 	%rd88545, 0;
	mov.u64 	%rd88543, %rd5;
$L__BB1_9967:
	shr.u64 	%rd88544, %rd88543, 1;
	add.s64 	%rd20069, %rd88545, %rd88544;
	shl.b64 	%rd76214, %rd20069, 2;
	add.s64 	%rd76215, %rd19413, %rd76214;
	ld.u32 	%r14053, [%rd76215];
	setp.ge.s32 	%p12367, %r14053, %r2636;
	@%p12367 bra 	$L__BB1_9969;
	add.s64 	%rd88545, %rd20069, 1;
	not.b64 	%rd76216, %rd88544;
	add.s64 	%rd88544, %rd88543, %rd76216;
$L__BB1_9969:
	setp.ne.s64 	%p12368, %rd88544, 0;
	mov.u64 	%rd88543, %rd88544;
	@%p12368 bra 	$L__BB1_9967;
	cvt.u32.u64 	%r2638, %rd88545;
	mov.b64 	%rd88549, 0;
	mov.u64 	%rd88547, %rd5;
$L__BB1_9971:
	shr.u64 	%rd88548, %rd88547, 1;
	add.s64 	%rd20077, %rd88549, %rd88548;
	shl.b64 	%rd76218, %rd20077, 2;
	add.s64 	%rd76219, %rd19430, %rd76218;
	ld.u32 	%r14054, [%rd76219];
	setp.ge.s32 	%p12369, %r14054, %r2637;
	@%p12369 bra 	$L__BB1_9973;
	add.s64 	%rd88549, %rd20077, 1;
	not.b64 	%rd76220, %rd88548;
	add.s64 	%rd88548, %rd88547, %rd76220;
$L__BB1_9973:
	setp.ne.s64 	%p12370, %rd88548, 0;
	mov.u64 	%rd88547, %rd88548;
	@%p12370 bra 	$L__BB1_9971;
	cvt.u32.u64 	%r2639, %rd88549;
	mov.b64 	%rd88553, 0;
	mov.u64 	%rd88551, %rd5;
$L__BB1_9975:
	shr.u64 	%rd88552, %rd88551, 1;
	add.s64 	%rd20085, %rd88553, %rd88552;
	shl.b64 	%rd76222, %rd20085, 2;
	add.s64 	%rd76223, %rd19430, %rd76222;
	ld.u32 	%r14055, [%rd76223];
	setp.ge.s32 	%p12371, %r14055, %r2638;
	@%p12371 bra 	$L__BB1_9977;
	add.s64 	%rd88553, %rd20085, 1;
	not.b64 	%rd76224, %rd88552;
	add.s64 	%rd88552, %rd88551, %rd76224;
$L__BB1_9977:
	setp.ne.s64 	%p12372, %rd88552, 0;
	mov.u64 	%rd88551, %rd88552;
	@%p12372 bra 	$L__BB1_9975;
	cvt.u32.u64 	%r2640, %rd88553;
	mov.b64 	%rd88557, 0;
	mov.u64 	%rd88555, %rd5;
$L__BB1_9979:
	shr.u64 	%rd88556, %rd88555, 1;
	add.s64 	%rd20093, %rd88557, %rd88556;
	shl.b64 	%rd76226, %rd20093, 2;
	add.s64 	%rd76227, %rd19447, %rd76226;
	ld.u32 	%r14056, [%rd76227];
	setp.ge.s32 	%p12373, %r14056, %r2639;
	@%p12373 bra 	$L__BB1_9981;
	add.s64 	%rd88557, %rd20093, 1;
	not.b64 	%rd76228, %rd88556;
	add.s64 	%rd88556, %rd88555, %rd76228;
$L__BB1_9981:
	setp.ne.s64 	%p12374, %rd88556, 0;
	mov.u64 	%rd88555, %rd88556;
	@%p12374 bra 	$L__BB1_9979;
	cvt.u32.u64 	%r2641, %rd88557;
	mov.b64 	%rd88561, 0;
	mov.u64 	%rd88559, %rd5;
$L__BB1_9983:
	shr.u64 	%rd88560, %rd88559, 1;
	add.s64 	%rd20101, %rd88561, %rd88560;
	shl.b64 	%rd76230, %rd20101, 2;
	add.s64 	%rd76231, %rd19447, %rd76230;
	ld.u32 	%r14057, [%rd76231];
	setp.ge.s32 	%p12375, %r14057, %r2640;
	@%p12375 bra 	$L__BB1_9985;
	add.s64 	%rd88561, %rd20101, 1;
	not.b64 	%rd76232, %rd88560;
	add.s64 	%rd88560, %rd88559, %rd76232;
$L__BB1_9985:
	setp.ne.s64 	%p12376, %rd88560, 0;
	mov.u64 	%rd88559, %rd88560;
	@%p12376 bra 	$L__BB1_9983;
	cvt.u32.u64 	%r2642, %rd88561;
	mov.b64 	%rd88565, 0;
	mov.u64 	%rd88563, %rd5;
$L__BB1_9987:
	shr.u64 	%rd88564, %rd88563, 1;
	add.s64 	%rd20109, %rd88565, %rd88564;
	shl.b64 	%rd76234, %rd20109, 2;
	add.s64 	%rd76235, %rd19464, %rd76234;
	ld.u32 	%r14058, [%rd76235];
	setp.ge.s32 	%p12377, %r14058, %r2641;
	@%p12377 bra 	$L__BB1_9989;
	add.s64 	%rd88565, %rd20109, 1;
	not.b64 	%rd76236, %rd88564;
	add.s64 	%rd88564, %rd88563, %rd76236;
$L__BB1_9989:
	setp.ne.s64 	%p12378, %rd88564, 0;
	mov.u64 	%rd88563, %rd88564;
	@%p12378 bra 	$L__BB1_9987;
	cvt.u32.u64 	%r2643, %rd88565;
	mov.b64 	%rd88569, 0;
	mov.u64 	%rd88567, %rd5;
$L__BB1_9991:
	shr.u64 	%rd88568, %rd88567, 1;
	add.s64 	%rd20117, %rd88569, %rd88568;
	shl.b64 	%rd76238, %rd20117, 2;
	add.s64 	%rd76239, %rd19464, %rd76238;
	ld.u32 	%r14059, [%rd76239];
	setp.ge.s32 	%p12379, %r14059, %r2642;
	@%p12379 bra 	$L__BB1_9993;
	add.s64 	%rd88569, %rd20117, 1;
	not.b64 	%rd76240, %rd88568;
	add.s64 	%rd88568, %rd88567, %rd76240;
$L__BB1_9993:
	setp.ne.s64 	%p12380, %rd88568, 0;
	mov.u64 	%rd88567, %rd88568;
	@%p12380 bra 	$L__BB1_9991;
	cvt.u32.u64 	%r2644, %rd88569;
	mov.b64 	%rd88573, 0;
	mov.u64 	%rd88571, %rd5;
$L__BB1_9995:
	shr.u64 	%rd88572, %rd88571, 1;
	add.s64 	%rd20125, %rd88573, %rd88572;
	shl.b64 	%rd76242, %rd20125, 2;
	add.s64 	%rd76243, %rd19481, %rd76242;
	ld.u32 	%r14060, [%rd76243];
	setp.ge.s32 	%p12381, %r14060, %r2643;
	@%p12381 bra 	$L__BB1_9997;
	add.s64 	%rd88573, %rd20125, 1;
	not.b64 	%rd76244, %rd88572;
	add.s64 	%rd88572, %rd88571, %rd76244;
$L__BB1_9997:
	setp.ne.s64 	%p12382, %rd88572, 0;
	mov.u64 	%rd88571, %rd88572;
	@%p12382 bra 	$L__BB1_9995;
	cvt.u32.u64 	%r2645, %rd88573;
	mov.b64 	%rd88577, 0;
	mov.u64 	%rd88575, %rd5;
$L__BB1_9999:
	shr.u64 	%rd88576, %rd88575, 1;
	add.s64 	%rd20133, %rd88577, %rd88576;
	shl.b64 	%rd76246, %rd20133, 2;
	add.s64 	%rd76247, %rd19481, %rd76246;
	ld.u32 	%r14061, [%rd76247];
	setp.ge.s32 	%p12383, %r14061, %r2644;
	@%p12383 bra 	$L__BB1_10001;
	add.s64 	%rd88577, %rd20133, 1;
	not.b64 	%rd76248, %rd88576;
	add.s64 	%rd88576, %rd88575, %rd76248;
$L__BB1_10001:
	setp.ne.s64 	%p12384, %rd88576, 0;
	mov.u64 	%rd88575, %rd88576;
	@%p12384 bra 	$L__BB1_9999;
	cvt.u32.u64 	%r14062, %rd88577;
	setp.lt.s32 	%p12385, %r2645, %r14062;
	selp.b32 	%r2646, %r2478, %r2500, %p12385;
	selp.b32 	%r2647, %r2500, %r2478, %p12385;
	mov.b64 	%rd88581, 0;
	mov.u64 	%rd88579, %rd5;
$L__BB1_10003:
	shr.u64 	%rd88580, %rd88579, 1;
	add.s64 	%rd20141, %rd88581, %rd88580;
	shl.b64 	%rd76250, %rd20141, 2;
	add.s64 	%rd76251, %rd19328, %rd76250;
	ld.u32 	%r14063, [%rd76251];
	setp.ge.s32 	%p12386, %r14063, %r2521;
	@%p12386 bra 	$L__BB1_10005;
	add.s64 	%rd88581, %rd20141, 1;
	not.b64 	%rd76252, %rd88580;
	add.s64 	%rd88580, %rd88579, %rd76252;
$L__BB1_10005:
	setp.ne.s64 	%p12387, %rd88580, 0;
	mov.u64 	%rd88579, %rd88580;
	@%p12387 bra 	$L__BB1_10003;
	cvt.u32.u64 	%r2648, %rd88581;
	mov.b64 	%rd88585, 0;
	mov.u64 	%rd88583, %rd5;
$L__BB1_10007:
	shr.u64 	%rd88584, %rd88583, 1;
	add.s64 	%rd20149, %rd88585, %rd88584;
	shl.b64 	%rd76254, %rd20149, 2;
	add.s64 	%rd76255, %rd19328, %rd76254;
	ld.u32 	%r14064, [%rd76255];
	setp.ge.s32 	%p12388, %r14064, %r2499;
	@%p12388 bra 	$L__BB1_10009;
	add.s64 	%rd88585, %rd20149, 1;
	not.b64 	%rd76256, %rd88584;
	add.s64 	%rd88584, %rd88583, %rd76256;
$L__BB1_10009:
	setp.ne.s64 	%p12389, %rd88584, 0;
	mov.u64 	%rd88583, %rd88584;
	@%p12389 bra 	$L__BB1_10007;
	cvt.u32.u64 	%r2649, %rd88585;
	mov.b64 	%rd88589, 0;
	mov.u64 	%rd88587, %rd5;
$L__BB1_10011:
	shr.u64 	%rd88588, %rd88587, 1;
	add.s64 	%rd20157, %rd88589, %rd88588;
	shl.b64 	%rd76258, %rd20157, 2;
	add.s64 	%rd76259, %rd19345, %rd76258;
	ld.u32 	%r14065, [%rd76259];
	setp.ge.s32 	%p12390, %r14065, %r2648;
	@%p12390 bra 	$L__BB1_10013;
	add.s64 	%rd88589, %rd20157, 1;
	not.b64 	%rd76260, %rd88588;
	add.s64 	%rd88588, %rd88587, %rd76260;
$L__BB1_10013:
	setp.ne.s64 	%p12391, %rd88588, 0;
	mov.u64 	%rd88587, %rd88588;
	@%p12391 bra 	$L__BB1_10011;
	cvt.u32.u64 	%r2650, %rd88589;
	mov.b64 	%rd88593, 0;
	mov.u64 	%rd88591, %rd5;
$L__BB1_10015:
	shr.u64 	%rd88592, %rd88591, 1;
	add.s64 	%rd20165, %rd88593, %rd88592;
	shl.b64 	%rd76262, %rd20165, 2;
	add.s64 	%rd76263, %rd19345, %rd76262;
	ld.u32 	%r14066, [%rd76263];
	setp.ge.s32 	%p12392, %r14066, %r2649;
	@%p12392 bra 	$L__BB1_10017;
	add.s64 	%rd88593, %rd20165, 1;
	not.b64 	%rd76264, %rd88592;
	add.s64 	%rd88592, %rd88591, %rd76264;
$L__BB1_10017:
	setp.ne.s64 	%p12393, %rd88592, 0;
	mov.u64 	%rd88591, %rd88592;
	@%p12393 bra 	$L__BB1_10015;
	cvt.u32.u64 	%r2651, %rd88593;
	mov.b64 	%rd88597, 0;
	mov.u64 	%rd88595, %rd5;
$L__BB1_10019:
	shr.u64 	%rd88596, %rd88595, 1;
	add.s64 	%rd20173, %rd88597, %rd88596;
	shl.b64 	%rd76266, %rd20173, 2;
	add.s64 	%rd76267, %rd19362, %rd76266;
	ld.u32 	%r14067, [%rd76267];
	setp.ge.s32 	%p12394, %r14067, %r2650;
	@%p12394 bra 	$L__BB1_10021;
	add.s64 	%rd88597, %rd20173, 1;
	not.b64 	%rd76268, %rd88596;
	add.s64 	%rd88596, %rd88595, %rd76268;
$L__BB1_10021:
	setp.ne.s64 	%p12395, %rd88596, 0;
	mov.u64 	%rd88595, %rd88596;
	@%p12395 bra 	$L__BB1_10019;
	cvt.u32.u64 	%r2652, %rd88597;
	mov.b64 	%rd88601, 0;
	mov.u64 	%rd88599, %rd5;
$L__BB1_10023:
	shr.u64 	%rd88600, %rd88599, 1;
	add.s64 	%rd20181, %rd88601, %rd88600;
	shl.b64 	%rd76270, %rd20181, 2;
	add.s64 	%rd76271, %rd19362, %rd76270;
	ld.u32 	%r14068, [%rd76271];
	setp.ge.s32 	%p12396, %r14068, %r2651;
	@%p12396 bra 	$L__BB1_10025;
	add.s64 	%rd88601, %rd20181, 1;
	not.b64 	%rd76272, %rd88600;
	add.s64 	%rd88600, %rd88599, %rd76272;
$L__BB1_10025:
	setp.ne.s64 	%p12397, %rd88600, 0;
	mov.u64 	%rd88599, %rd88600;
	@%p12397 bra 	$L__BB1_10023;
	cvt.u32.u64 	%r2653, %rd88601;
	mov.b64 	%rd88605, 0;
	mov.u64 	%rd88603, %rd5;
$L__BB1_10027:
	shr.u64 	%rd88604, %rd88603, 1;
	add.s64 	%rd20189, %rd88605, %rd88604;
	shl.b64 	%rd76274, %rd20189, 2;
	add.s64 	%rd76275, %rd19379, %rd76274;
	ld.u32 	%r14069, [%rd76275];
	setp.ge.s32 	%p12398, %r14069, %r2652;
	@%p12398 bra 	$L__BB1_10029;
	add.s64 	%rd88605, %rd20189, 1;
	not.b64 	%rd76276, %rd88604;
	add.s64 	%rd88604, %rd88603, %rd76276;
$L__BB1_10029:
	setp.ne.s64 	%p12399, %rd88604, 0;
	mov.u64 	%rd88603, %rd88604;
	@%p12399 bra 	$L__BB1_10027;
	cvt.u32.u64 	%r2654, %rd88605;
	mov.b64 	%rd88609, 0;
	mov.u64 	%rd88607, %rd5;
$L__BB1_10031:
	shr.u64 	%rd88608, %rd88607, 1;
	add.s64 	%rd20197, %rd88609, %rd88608;
	shl.b64 	%rd76278, %rd20197, 2;
	add.s64 	%rd76279, %rd19379, %rd76278;
	ld.u32 	%r14070, [%rd76279];
	setp.ge.s32 	%p12400, %r14070, %r2653;
	@%p12400 bra 	$L__BB1_10033;
	add.s64 	%rd88609, %rd20197, 1;
	not.b64 	%rd76280, %rd88608;
	add.s64 	%rd88608, %rd88607, %rd76280;
$L__BB1_10033:
	setp.ne.s64 	%p12401, %rd88608, 0;
	mov.u64 	%rd88607, %rd88608;
	@%p12401 bra 	$L__BB1_10031;
	cvt.u32.u64 	%r2655, %rd88609;
	mov.b64 	%rd88613, 0;
	mov.u64 	%rd88611, %rd5;
$L__BB1_10035:
	shr.u64 	%rd88612, %rd88611, 1;
	add.s64 	%rd20205, %rd88613, %rd88612;
	shl.b64 	%rd76282, %rd20205, 2;
	add.s64 	%rd76283, %rd19396, %rd76282;
	ld.u32 	%r14071, [%rd76283];
	setp.ge.s32 	%p12402, %r14071, %r2654;
	@%p12402 bra 	$L__BB1_10037;
	add.s64 	%rd88613, %rd20205, 1;
	not.b64 	%rd76284, %rd88612;
	add.s64 	%rd88612, %rd88611, %rd76284;
$L__BB1_10037:
	setp.ne.s64 	%p12403, %rd88612, 0;
	mov.u64 	%rd88611, %rd88612;
	@%p12403 bra 	$L__BB1_10035;
	cvt.u32.u64 	%r2656, %rd88613;
	mov.b64 	%rd88617, 0;
	mov.u64 	%rd88615, %rd5;
$L__BB1_10039:
	shr.u64 	%rd88616, %rd88615, 1;
	add.s64 	%rd20213, %rd88617, %rd88616;
	shl.b64 	%rd76286, %rd20213, 2;
	add.s64 	%rd76287, %rd19396, %rd76286;
	ld.u32 	%r14072, [%rd76287];
	setp.ge.s32 	%p12404, %r14072, %r2655;
	@%p12404 bra 	$L__BB1_10041;
	add.s64 	%rd88617, %rd20213, 1;
	not.b64 	%rd76288, %rd88616;
	add.s64 	%rd88616, %rd88615, %rd76288;
$L__BB1_10041:
	setp.ne.s64 	%p12405, %rd88616, 0;
	mov.u64 	%rd88615, %rd88616;
	@%p12405 bra 	$L__BB1_10039;
	cvt.u32.u64 	%r2657, %rd88617;
	mov.b64 	%rd88621, 0;
	mov.u64 	%rd88619, %rd5;
$L__BB1_10043:
	shr.u64 	%rd88620, %rd88619, 1;
	add.s64 	%rd20221, %rd88621, %rd88620;
	shl.b64 	%rd76290, %rd20221, 2;
	add.s64 	%rd76291, %rd19413, %rd76290;
	ld.u32 	%r14073, [%rd76291];
	setp.ge.s32 	%p12406, %r14073, %r2656;
	@%p12406 bra 	$L__BB1_10045;
	add.s64 	%rd88621, %rd20221, 1;
	not.b64 	%rd76292, %rd88620;
	add.s64 	%rd88620, %rd88619, %rd76292;
$L__BB1_10045:
	setp.ne.s64 	%p12407, %rd88620, 0;
	mov.u64 	%rd88619, %rd88620;
	@%p12407 bra 	$L__BB1_10043;
	cvt.u32.u64 	%r2658, %rd88621;
	mov.b64 	%rd88625, 0;
	mov.u64 	%rd88623, %rd5;
$L__BB1_10047:
	shr.u64 	%rd88624, %rd88623, 1;
	add.s64 	%rd20229, %rd88625, %rd88624;
	shl.b64 	%rd76294, %rd20229, 2;
	add.s64 	%rd76295, %rd19413, %rd76294;
	ld.u32 	%r14074, [%rd76295];
	setp.ge.s32 	%p12408, %r14074, %r2657;
	@%p12408 bra 	$L__BB1_10049;
	add.s64 	%rd88625, %rd20229, 1;
	not.b64 	%rd76296, %rd88624;
	add.s64 	%rd88624, %rd88623, %rd76296;
$L__BB1_10049:
	setp.ne.s64 	%p12409, %rd88624, 0;
	mov.u64 	%rd88623, %rd88624;
	@%p12409 bra 	$L__BB1_10047;
	cvt.u32.u64 	%r2659, %rd88625;
	mov.b64 	%rd88629, 0;
	mov.u64 	%rd88627, %rd5;
$L__BB1_10051:
	shr.u64 	%rd88628, %rd88627, 1;
	add.s64 	%rd20237, %rd88629, %rd88628;
	shl.b64 	%rd76298, %rd20237, 2;
	add.s64 	%rd76299, %rd19430, %rd76298;
	ld.u32 	%r14075, [%rd76299];
	setp.ge.s32 	%p12410, %r14075, %r2658;
	@%p12410 bra 	$L__BB1_10053;
	add.s64 	%rd88629, %rd20237, 1;
	not.b64 	%rd76300, %rd88628;
	add.s64 	%rd88628, %rd88627, %rd76300;
$L__BB1_10053:
	setp.ne.s64 	%p12411, %rd88628, 0;
	mov.u64 	%rd88627, %rd88628;
	@%p12411 bra 	$L__BB1_10051;
	cvt.u32.u64 	%r2660, %rd88629;
	mov.b64 	%rd88633, 0;
	mov.u64 	%rd88631, %rd5;
$L__BB1_10055:
	shr.u64 	%rd88632, %rd88631, 1;
	add.s64 	%rd20245, %rd88633, %rd88632;
	shl.b64 	%rd76302, %rd20245, 2;
	add.s64 	%rd76303, %rd19430, %rd76302;
	ld.u32 	%r14076, [%rd76303];
	setp.ge.s32 	%p12412, %r14076, %r2659;
	@%p12412 bra 	$L__BB1_10057;
	add.s64 	%rd88633, %rd20245, 1;
	not.b64 	%rd76304, %rd88632;
	add.s64 	%rd88632, %rd88631, %rd76304;
$L__BB1_10057:
	setp.ne.s64 	%p12413, %rd88632, 0;
	mov.u64 	%rd88631, %rd88632;
	@%p12413 bra 	$L__BB1_10055;
	cvt.u32.u64 	%r2661, %rd88633;
	mov.b64 	%rd88637, 0;
	mov.u64 	%rd88635, %rd5;
$L__BB1_10059:
	shr.u64 	%rd88636, %rd88635, 1;
	add.s64 	%rd20253, %rd88637, %rd88636;
	shl.b64 	%rd76306, %rd20253, 2;
	add.s64 	%rd76307, %rd19447, %rd76306;
	ld.u32 	%r14077, [%rd76307];
	setp.ge.s32 	%p12414, %r14077, %r2660;
	@%p12414 bra 	$L__BB1_10061;
	add.s64 	%rd88637, %rd20253, 1;
	not.b64 	%rd76308, %rd88636;
	add.s64 	%rd88636, %rd88635, %rd76308;
$L__BB1_10061:
	setp.ne.s64 	%p12415, %rd88636, 0;
	mov.u64 	%rd88635, %rd88636;
	@%p12415 bra 	$L__BB1_10059;
	cvt.u32.u64 	%r2662, %rd88637;
	mov.b64 	%rd88641, 0;
	mov.u64 	%rd88639, %rd5;
$L__BB1_10063:
	shr.u64 	%rd88640, %rd88639, 1;
	add.s64 	%rd20261, %rd88641, %rd88640;
	shl.b64 	%rd76310, %rd20261, 2;
	add.s64 	%rd76311, %rd19447, %rd76310;
	ld.u32 	%r14078, [%rd76311];
	setp.ge.s32 	%p12416, %r14078, %r2661;
	@%p12416 bra 	$L__BB1_10065;
	add.s64 	%rd88641, %rd20261, 1;
	not.b64 	%rd76312, %rd88640;
	add.s64 	%rd88640, %rd88639, %rd76312;
$L__BB1_10065:
	setp.ne.s64 	%p12417, %rd88640, 0;
	mov.u64 	%rd88639, %rd88640;
	@%p12417 bra 	$L__BB1_10063;
	cvt.u32.u64 	%r2663, %rd88641;
	mov.b64 	%rd88645, 0;
	mov.u64 	%rd88643, %rd5;
$L__BB1_10067:
	shr.u64 	%rd88644, %rd88643, 1;
	add.s64 	%rd20269, %rd88645, %rd88644;
	shl.b64 	%rd76314, %rd20269, 2;
	add.s64 	%rd76315, %rd19464, %rd76314;
	ld.u32 	%r14079, [%rd76315];
	setp.ge.s32 	%p12418, %r14079, %r2662;
	@%p12418 bra 	$L__BB1_10069;
	add.s64 	%rd88645, %rd20269, 1;
	not.b64 	%rd76316, %rd88644;
	add.s64 	%rd88644, %rd88643, %rd76316;
$L__BB1_10069:
	setp.ne.s64 	%p12419, %rd88644, 0;
	mov.u64 	%rd88643, %rd88644;
	@%p12419 bra 	$L__BB1_10067;
	cvt.u32.u64 	%r2664, %rd88645;
	mov.b64 	%rd88649, 0;
	mov.u64 	%rd88647, %rd5;
$L__BB1_10071:
	shr.u64 	%rd88648, %rd88647, 1;
	add.s64 	%rd20277, %rd88649, %rd88648;
	shl.b64 	%rd76318, %rd20277, 2;
	add.s64 	%rd76319, %rd19464, %rd76318;
	ld.u32 	%r14080, [%rd76319];
	setp.ge.s32 	%p12420, %r14080, %r2663;
	@%p12420 bra 	$L__BB1_10073;
	add.s64 	%rd88649, %rd20277, 1;
	not.b64 	%rd76320, %rd88648;
	add.s64 	%rd88648, %rd88647, %rd76320;
$L__BB1_10073:
	setp.ne.s64 	%p12421, %rd88648, 0;
	mov.u64 	%rd88647, %rd88648;
	@%p12421 bra 	$L__BB1_10071;
	cvt.u32.u64 	%r2665, %rd88649;
	mov.b64 	%rd88653, 0;
	mov.u64 	%rd88651, %rd5;
$L__BB1_10075:
	shr.u64 	%rd88652, %rd88651, 1;
	add.s64 	%rd20285, %rd88653, %rd88652;
	shl.b64 	%rd76322, %rd20285, 2;
	add.s64 	%rd76323, %rd19481, %rd76322;
	ld.u32 	%r14081, [%rd76323];
	setp.ge.s32 	%p12422, %r14081, %r2664;
	@%p12422 bra 	$L__BB1_10077;
	add.s64 	%rd88653, %rd20285, 1;
	not.b64 	%rd76324, %rd88652;
	add.s64 	%rd88652, %rd88651, %rd76324;
$L__BB1_10077:
	setp.ne.s64 	%p12423, %rd88652, 0;
	mov.u64 	%rd88651, %rd88652;
	@%p12423 bra 	$L__BB1_10075;
	cvt.u32.u64 	%r2666, %rd88653;
	mov.b64 	%rd88657, 0;
	mov.u64 	%rd88655, %rd5;
$L__BB1_10079:
	shr.u64 	%rd88656, %rd88655, 1;
	add.s64 	%rd20293, %rd88657, %rd88656;
	shl.b64 	%rd76326, %rd20293, 2;
	add.s64 	%rd76327, %rd19481, %rd76326;
	ld.u32 	%r14082, [%rd76327];
	setp.ge.s32 	%p12424, %r14082, %r2665;
	@%p12424 bra 	$L__BB1_10081;
	add.s64 	%rd88657, %rd20293, 1;
	not.b64 	%rd76328, %rd88656;
	add.s64 	%rd88656, %rd88655, %rd76328;
$L__BB1_10081:
	setp.ne.s64 	%p12425, %rd88656, 0;
	mov.u64 	%rd88655, %rd88656;
	@%p12425 bra 	$L__BB1_10079;
	cvt.u32.u64 	%r14083, %rd88657;
	setp.lt.s32 	%p12426, %r2666, %r14083;
	selp.b32 	%r2667, %r2499, %r2521, %p12426;
	selp.b32 	%r2668, %r2521, %r2499, %p12426;
	mov.b64 	%rd88661, 0;
	mov.u64 	%rd88659, %rd5;
$L__BB1_10083:
	shr.u64 	%rd88660, %rd88659, 1;
	add.s64 	%rd20301, %rd88661, %rd88660;
	shl.b64 	%rd76330, %rd20301, 2;
	add.s64 	%rd76331, %rd19328, %rd76330;
	ld.u32 	%r14084, [%rd76331];
	setp.ge.s32 	%p12427, %r14084, %r2542;
	@%p12427 bra 	$L__BB1_10085;
	add.s64 	%rd88661, %rd20301, 1;
	not.b64 	%rd76332, %rd88660;
	add.s64 	%rd88660, %rd88659, %rd76332;
$L__BB1_10085:
	setp.ne.s64 	%p12428, %rd88660, 0;
	mov.u64 	%rd88659, %rd88660;
	@%p12428 bra 	$L__BB1_10083;
	cvt.u32.u64 	%r2669, %rd88661;
	mov.b64 	%rd88665, 0;
	mov.u64 	%rd88663, %rd5;
$L__BB1_10087:
	shr.u64 	%rd88664, %rd88663, 1;
	add.s64 	%rd20309, %rd88665, %rd88664;
	shl.b64 	%rd76334, %rd20309, 2;
	add.s64 	%rd76335, %rd19328, %rd76334;
	ld.u32 	%r14085, [%rd76335];
	setp.ge.s32 	%p12429, %r14085, %r2520;
	@%p12429 bra 	$L__BB1_10089;
	add.s64 	%rd88665, %rd20309, 1;
	not.b64 	%rd76336, %rd88664;
	add.s64 	%rd88664, %rd88663, %rd76336;
$L__BB1_10089:
	setp.ne.s64 	%p12430, %rd88664, 0;
	mov.u64 	%rd88663, %rd88664;
	@%p12430 bra 	$L__BB1_10087;
	cvt.u32.u64 	%r2670, %rd88665;
	mov.b64 	%rd88669, 0;
	mov.u64 	%rd88667, %rd5;
$L__BB1_10091:
	shr.u64 	%rd88668, %rd88667, 1;
	add.s64 	%rd20317, %rd88669, %rd88668;
	shl.b64 	%rd76338, %rd20317, 2;
	add.s64 	%rd76339, %rd19345, %rd76338;
	ld.u32 	%r14086, [%rd76339];
	setp.ge.s32 	%p12431, %r14086, %r2669;
	@%p12431 bra 	$L__BB1_10093;
	add.s64 	%rd88669, %rd20317, 1;
	not.b64 	%rd76340, %rd88668;
	add.s64 	%rd88668, %rd88667, %rd76340;
$L__BB1_10093:
	setp.ne.s64 	%p12432, %rd88668, 0;
	mov.u64 	%rd88667, %rd88668;
	@%p12432 bra 	$L__BB1_10091;
	cvt.u32.u64 	%r2671, %rd88669;
	mov.b64 	%rd88673, 0;
	mov.u64 	%rd88671, %rd5;
$L__BB1_10095:
	shr.u64 	%rd88672, %rd88671, 1;
	add.s64 	%rd20325, %rd88673, %rd88672;
	shl.b64 	%rd76342, %rd20325, 2;
	add.s64 	%rd76343, %rd19345, %rd76342;
	ld.u32 	%r14087, [%rd76343];
	setp.ge.s32 	%p12433, %r14087, %r2670;
	@%p12433 bra 	$L__BB1_10097;
	add.s64 	%rd88673, %rd20325, 1;
	not.b64 	%rd76344, %rd88672;
	add.s64 	%rd88672, %rd88671, %rd76344;
$L__BB1_10097:
	setp.ne.s64 	%p12434, %rd88672, 0;
	mov.u64 	%rd88671, %rd88672;
	@%p12434 bra 	$L__BB1_10095;
	cvt.u32.u64 	%r2672, %rd88673;
	mov.b64 	%rd88677, 0;
	mov.u64 	%rd88675, %rd5;
$L__BB1_10099:
	shr.u64 	%rd88676, %rd88675, 1;
	add.s64 	%rd20333, %rd88677, %rd88676;
	shl.b64 	%rd76346, %rd20333, 2;
	add.s64 	%rd76347, %rd19362, %rd76346;
	ld.u32 	%r14088, [%rd76347];
	setp.ge.s32 	%p12435, %r14088, %r2671;
	@%p12435 bra 	$L__BB1_10101;
	add.s64 	%rd88677, %rd20333, 1;
	not.b64 	%rd76348, %rd88676;
	add.s64 	%rd88676, %rd88675, %rd76348;
$L__BB1_10101:
	setp.ne.s64 	%p12436, %rd88676, 0;
	mov.u64 	%rd88675, %rd88676;
	@%p12436 bra 	$L__BB1_10099;
	cvt.u32.u64 	%r2673, %rd88677;
	mov.b64 	%rd88681, 0;
	mov.u64 	%rd88679, %rd5;
$L__BB1_10103:
	shr.u64 	%rd88680, %rd88679, 1;
	add.s64 	%rd20341, %rd88681, %rd88680;
	shl.b64 	%rd76350, %rd20341, 2;
	add.s64 	%rd76351, %rd19362, %rd76350;
	ld.u32 	%r14089, [%rd76351];
	setp.ge.s32 	%p12437, %r14089, %r2672;
	@%p12437 bra 	$L__BB1_10105;
	add.s64 	%rd88681, %rd20341, 1;
	not.b64 	%rd76352, %rd88680;
	add.s64 	%rd88680, %rd88679, %rd76352;
$L__BB1_10105:
	setp.ne.s64 	%p12438, %rd88680, 0;
	mov.u64 	%rd88679, %rd88680;
	@%p12438 bra 	$L__BB1_10103;
	cvt.u32.u64 	%r2674, %rd88681;
	mov.b64 	%rd88685, 0;
	mov.u64 	%rd88683, %rd5;
$L__BB1_10107:
	shr.u64 	%rd88684, %rd88683, 1;
	add.s64 	%rd20349, %rd88685, %rd88684;
	shl.b64 	%rd76354, %rd20349, 2;
	add.s64 	%rd76355, %rd19379, %rd76354;
	ld.u32 	%r14090, [%rd76355];
	setp.ge.s32 	%p12439, %r14090, %r2673;
	@%p12439 bra 	$L__BB1_10109;
	add.s64 	%rd88685, %rd20349, 1;
	not.b64 	%rd76356, %rd88684;
	add.s64 	%rd88684, %rd88683, %rd76356;
$L__BB1_10109:
	setp.ne.s64 	%p12440, %rd88684, 0;
	mov.u64 	%rd88683, %rd88684;
	@%p12440 bra 	$L__BB1_10107;
	cvt.u32.u64 	%r2675, %rd88685;
	mov.b64 	%rd88689, 0;
	mov.u64 	%rd88687, %rd5;
$L__BB1_10111:
	shr.u64 	%rd88688, %rd88687, 1;
	add.s64 	%rd20357, %rd88689, %rd88688;
	shl.b64 	%rd76358, %rd20357, 2;
	add.s64 	%rd76359, %rd19379, %rd76358;
	ld.u32 	%r14091, [%rd76359];
	setp.ge.s32 	%p12441, %r14091, %r2674;
	@%p12441 bra 	$L__BB1_10113;
	add.s64 	%rd88689, %rd20357, 1;
	not.b64 	%rd76360, %rd88688;
	add.s64 	%rd88688, %rd88687, %rd76360;
$L__BB1_10113:
	setp.ne.s64 	%p12442, %rd88688, 0;
	mov.u64 	%rd88687, %rd88688;
	@%p12442 bra 	$L__BB1_10111;
	cvt.u32.u64 	%r2676, %rd88689;
	mov.b64 	%rd88693, 0;
	mov.u64 	%rd88691, %rd5;
$L__BB1_10115:
	shr.u64 	%rd88692, %rd88691, 1;
	add.s64 	%rd20365, %rd88693, %rd88692;
	shl.b64 	%rd76362, %rd20365, 2;
	add.s64 	%rd76363, %rd19396, %rd76362;
	ld.u32 	%r14092, [%rd76363];
	setp.ge.s32 	%p12443, %r14092, %r2675;
	@%p12443 bra 	$L__BB1_10117;
	add.s64 	%rd88693, %rd20365, 1;
	not.b64 	%rd76364, %rd88692;
	add.s64 	%rd88692, %rd88691, %rd76364;
$L__BB1_10117:
	setp.ne.s64 	%p12444, %rd88692, 0;
	mov.u64 	%rd88691, %rd88692;
	@%p12444 bra 	$L__BB1_10115;
	cvt.u32.u64 	%r2677, %rd88693;
	mov.b64 	%rd88697, 0;
	mov.u64 	%rd88695, %rd5;
$L__BB1_10119:
	shr.u64 	%rd88696, %rd88695, 1;
	add.s64 	%rd20373, %rd88697, %rd88696;
	shl.b64 	%rd76366, %rd20373, 2;
	add.s64 	%rd76367, %rd19396, %rd76366;
	ld.u32 	%r14093, [%rd76367];
	setp.ge.s32 	%p12445, %r14093, %r2676;
	@%p12445 bra 	$L__BB1_10121;
	add.s64 	%rd88697, %rd20373, 1;
	not.b64 	%rd76368, %rd88696;
	add.s64 	%rd88696, %rd88695, %rd76368;
$L__BB1_10121:
	setp.ne.s64 	%p12446, %rd88696, 0;
	mov.u64 	%rd88695, %rd88696;
	@%p12446 bra 	$L__BB1_10119;
	cvt.u32.u64 	%r2678, %rd88697;
	mov.b64 	%rd88701, 0;
	mov.u64 	%rd88699, %rd5;
$L__BB1_10123:
	shr.u64 	%rd88700, %rd88699, 1;
	add.s64 	%rd20381, %rd88701, %rd88700;
	shl.b64 	%rd76370, %rd20381, 2;
	add.s64 	%rd76371, %rd19413, %rd76370;
	ld.u32 	%r14094, [%rd76371];
	setp.ge.s32 	%p12447, %r14094, %r2677;
	@%p12447 bra 	$L__BB1_10125;
	add.s64 	%rd88701, %rd20381, 1;
	not.b64 	%rd76372, %rd88700;
	add.s64 	%rd88700, %rd88699, %rd76372;
$L__BB1_10125:
	setp.ne.s64 	%p12448, %rd88700, 0;
	mov.u64 	%rd88699, %rd88700;
	@%p12448 bra 	$L__BB1_10123;
	cvt.u32.u64 	%r2679, %rd88701;
	mov.b64 	%rd88705, 0;
	mov.u64 	%rd88703, %rd5;
$L__BB1_10127:
	shr.u64 	%rd88704, %rd88703, 1;
	add.s64 	%rd20389, %rd88705, %rd88704;
	shl.b64 	%rd76374, %rd20389, 2;
	add.s64 	%rd76375, %rd19413, %rd76374;
	ld.u32 	%r14095, [%rd76375];
	setp.ge.s32 	%p12449, %r14095, %r2678;
	@%p12449 bra 	$L__BB1_10129;
	add.s64 	%rd88705, %rd20389, 1;
	not.b64 	%rd76376, %rd88704;
	add.s64 	%rd88704, %rd88703, %rd76376;
$L__BB1_10129:
	setp.ne.s64 	%p12450, %rd88704, 0;
	mov.u64 	%rd88703, %rd88704;
	@%p12450 bra 	$L__BB1_10127;
	cvt.u32.u64 	%r2680, %rd88705;
	mov.b64 	%rd88709, 0;
	mov.u64 	%rd88707, %rd5;
$L__BB1_10131:
	shr.u64 	%rd88708, %rd88707, 1;
	add.s64 	%rd20397, %rd88709, %rd88708;
	shl.b64 	%rd76378, %rd20397, 2;
	add.s64 	%rd76379, %rd19430, %rd76378;
	ld.u32 	%r14096, [%rd76379];
	setp.ge.s32 	%p12451, %r14096, %r2679;
	@%p12451 bra 	$L__BB1_10133;
	add.s64 	%rd88709, %rd20397, 1;
	not.b64 	%rd76380, %rd88708;
	add.s64 	%rd88708, %rd88707, %rd76380;
$L__BB1_10133:
	setp.ne.s64 	%p12452, %rd88708, 0;
	mov.u64 	%rd88707, %rd88708;
	@%p12452 bra 	$L__BB1_10131;
	cvt.u32.u64 	%r2681, %rd88709;
	mov.b64 	%rd88713, 0;
	mov.u64 	%rd88711, %rd5;
$L__BB1_10135:
	shr.u64 	%rd88712, %rd88711, 1;
	add.s64 	%rd20405, %rd88713, %rd88712;
	shl.b64 	%rd76382, %rd20405, 2;
	add.s64 	%rd76383, %rd19430, %rd76382;
	ld.u32 	%r14097, [%rd76383];
	setp.ge.s32 	%p12453, %r14097, %r2680;
	@%p12453 bra 	$L__BB1_10137;
	add.s64 	%rd88713, %rd20405, 1;
	not.b64 	%rd76384, %rd88712;
	add.s64 	%rd88712, %rd88711, %rd76384;
$L__BB1_10137:
	setp.ne.s64 	%p12454, %rd88712, 0;
	mov.u64 	%rd88711, %rd88712;
	@%p12454 bra 	$L__BB1_10135;
	cvt.u32.u64 	%r2682, %rd88713;
	mov.b64 	%rd88717, 0;
	mov.u64 	%rd88715, %rd5;
$L__BB1_10139:
	shr.u64 	%rd88716, %rd88715, 1;
	add.s64 	%rd20413, %rd88717, %rd88716;
	shl.b64 	%rd76386, %rd20413, 2;
	add.s64 	%rd76387, %rd19447, %rd76386;
	ld.u32 	%r14098, [%rd76387];
	setp.ge.s32 	%p12455, %r14098, %r2681;
	@%p12455 bra 	$L__BB1_10141;
	add.s64 	%rd88717, %rd20413, 1;
	not.b64 	%rd76388, %rd88716;
	add.s64 	%rd88716, %rd88715, %rd76388;
$L__BB1_10141:
	setp.ne.s64 	%p12456, %rd88716, 0;
	mov.u64 	%rd88715, %rd88716;
	@%p12456 bra 	$L__BB1_10139;
	cvt.u32.u64 	%r2683, %rd88717;
	mov.b64 	%rd88721, 0;
	mov.u64 	%rd88719, %rd5;
$L__BB1_10143:
	shr.u64 	%rd88720, %rd88719, 1;
	add.s64 	%rd20421, %rd88721, %rd88720;
	shl.b64 	%rd76390, %rd20421, 2;
	add.s64 	%rd76391, %rd19447, %rd76390;
	ld.u32 	%r14099, [%rd76391];
	setp.ge.s32 	%p12457, %r14099, %r2682;
	@%p12457 bra 	$L__BB1_10145;
	add.s64 	%rd88721, %rd20421, 1;
	not.b64 	%rd76392, %rd88720;
	add.s64 	%rd88720, %rd88719, %rd76392;
$L__BB1_10145:
	setp.ne.s64 	%p12458, %rd88720, 0;
	mov.u64 	%rd88719, %rd88720;
	@%p12458 bra 	$L__BB1_10143;
	cvt.u32.u64 	%r2684, %rd88721;
	mov.b64 	%rd88725, 0;
	mov.u64 	%rd88723, %rd5;
$L__BB1_10147:
	shr.u64 	%rd88724, %rd88723, 1;
	add.s64 	%rd20429, %rd88725, %rd88724;
	shl.b64 	%rd76394, %rd20429, 2;
	add.s64 	%rd76395, %rd19464, %rd76394;
	ld.u32 	%r14100, [%rd76395];
	setp.ge.s32 	%p12459, %r14100, %r2683;
	@%p12459 bra 	$L__BB1_10149;
	add.s64 	%rd88725, %rd20429, 1;
	not.b64 	%rd76396, %rd88724;
	add.s64 	%rd88724, %rd88723, %rd76396;
$L__BB1_10149:
	setp.ne.s64 	%p12460, %rd88724, 0;
	mov.u64 	%rd88723, %rd88724;
	@%p12460 bra 	$L__BB1_10147;
	cvt.u32.u64 	%r2685, %rd88725;
	mov.b64 	%rd88729, 0;
	mov.u64 	%rd88727, %rd5;
$L__BB1_10151:
	shr.u64 	%rd88728, %rd88727, 1;
	add.s64 	%rd20437, %rd88729, %rd88728;
	shl.b64 	%rd76398, %rd20437, 2;
	add.s64 	%rd76399, %rd19464, %rd76398;
	ld.u32 	%r14101, [%rd76399];
	setp.ge.s32 	%p12461, %r14101, %r2684;
	@%p12461 bra 	$L__BB1_10153;
	add.s64 	%rd88729, %rd20437, 1;
	not.b64 	%rd76400, %rd88728;
	add.s64 	%rd88728, %rd88727, %rd76400;
$L__BB1_10153:
	setp.ne.s64 	%p12462, %rd88728, 0;
	mov.u64 	%rd88727, %rd88728;
	@%p12462 bra 	$L__BB1_10151;
	cvt.u32.u64 	%r2686, %rd88729;
	mov.b64 	%rd88733, 0;
	mov.u64 	%rd88731, %rd5;
$L__BB1_10155:
	shr.u64 	%rd88732, %rd88731, 1;
	add.s64 	%rd20445, %rd88733, %rd88732;
	shl.b64 	%rd76402, %rd20445, 2;
	add.s64 	%rd76403, %rd19481, %rd76402;
	ld.u32 	%r14102, [%rd76403];
	setp.ge.s32 	%p12463, %r14102, %r2685;
	@%p12463 bra 	$L__BB1_10157;
	add.s64 	%rd88733, %rd20445, 1;
	not.b64 	%rd76404, %rd88732;
	add.s64 	%rd88732, %rd88731, %rd76404;
$L__BB1_10157:
	setp.ne.s64 	%p12464, %rd88732, 0;
	mov.u64 	%rd88731, %rd88732;
	@%p12464 bra 	$L__BB1_10155;
	cvt.u32.u64 	%r2687, %rd88733;
	mov.b64 	%rd88737, 0;
	mov.u64 	%rd88735, %rd5;
$L__BB1_10159:
	shr.u64 	%rd88736, %rd88735, 1;
	add.s64 	%rd20453, %rd88737, %rd88736;
	shl.b64 	%rd76406, %rd20453, 2;
	add.s64 	%rd76407, %rd19481, %rd76406;
	ld.u32 	%r14103, [%rd76407];
	setp.ge.s32 	%p12465, %r14103, %r2686;
	@%p12465 bra 	$L__BB1_10161;
	add.s64 	%rd88737, %rd20453, 1;
	not.b64 	%rd76408, %rd88736;
	add.s64 	%rd88736, %rd88735, %rd76408;
$L__BB1_10161:
	setp.ne.s64 	%p12466, %rd88736, 0;
	mov.u64 	%rd88735, %rd88736;
	@%p12466 bra 	$L__BB1_10159;
	cvt.u32.u64 	%r14104, %rd88737;
	setp.lt.s32 	%p12467, %r2687, %r14104;
	selp.b32 	%r2688, %r2520, %r2542, %p12467;
	selp.b32 	%r2689, %r2542, %r2520, %p12467;
	mov.b64 	%rd88741, 0;
	mov.u64 	%rd88739, %rd5;
$L__BB1_10163:
	shr.u64 	%rd88740, %rd88739, 1;
	add.s64 	%rd20461, %rd88741, %rd88740;
	shl.b64 	%rd76410, %rd20461, 2;
	add.s64 	%rd76411, %rd19328, %rd76410;
	ld.u32 	%r14105, [%rd76411];
	setp.ge.s32 	%p12468, %r14105, %r2373;
	@%p12468 bra 	$L__BB1_10165;
	add.s64 	%rd88741, %rd20461, 1;
	not.b64 	%rd76412, %rd88740;
	add.s64 	%rd88740, %rd88739, %rd76412;
$L__BB1_10165:
	setp.ne.s64 	%p12469, %rd88740, 0;
	mov.u64 	%rd88739, %rd88740;
	@%p12469 bra 	$L__BB1_10163;
	cvt.u32.u64 	%r2690, %rd88741;
	mov.b64 	%rd88745, 0;
	mov.u64 	%rd88743, %rd5;
$L__BB1_10167:
	shr.u64 	%rd88744, %rd88743, 1;
	add.s64 	%rd20469, %rd88745, %rd88744;
	shl.b64 	%rd76414, %rd20469, 2;
	add.s64 	%rd76415, %rd19328, %rd76414;
	ld.u32 	%r14106, [%rd76415];
	setp.ge.s32 	%p12470, %r14106, %r2541;
	@%p12470 bra 	$L__BB1_10169;
	add.s64 	%rd88745, %rd20469, 1;
	not.b64 	%rd76416, %rd88744;
	add.s64 	%rd88744, %rd88743, %rd76416;
$L__BB1_10169:
	setp.ne.s64 	%p12471, %rd88744, 0;
	mov.u64 	%rd88743, %rd88744;
	@%p12471 bra 	$L__BB1_10167;
	cvt.u32.u64 	%r2691, %rd88745;
	mov.b64 	%rd88749, 0;
	mov.u64 	%rd88747, %rd5;
$L__BB1_10171:
	shr.u64 	%rd88748, %rd88747, 1;
	add.s64 	%rd20477, %rd88749, %rd88748;
	shl.b64 	%rd76418, %rd20477, 2;
	add.s64 	%rd76419, %rd19345, %rd76418;
	ld.u32 	%r14107, [%rd76419];
	setp.ge.s32 	%p12472, %r14107, %r2690;
	@%p12472 bra 	$L__BB1_10173;
	add.s64 	%rd88749, %rd20477, 1;
	not.b64 	%rd76420, %rd88748;
	add.s64 	%rd88748, %rd88747, %rd76420;
$L__BB1_10173:
	setp.ne.s64 	%p12473, %rd88748, 0;
	mov.u64 	%rd88747, %rd88748;
	@%p12473 bra 	$L__BB1_10171;
	cvt.u32.u64 	%r2692, %rd88749;
	mov.b64 	%rd88753, 0;
	mov.u64 	%rd88751, %rd5;
$L__BB1_10175:
	shr.u64 	%rd88752, %rd88751, 1;
	add.s64 	%rd20485, %rd88753, %rd88752;
	shl.b64 	%rd76422, %rd20485, 2;
	add.s64 	%rd76423, %rd19345, %rd76422;
	ld.u32 	%r14108, [%rd76423];
	setp.ge.s32 	%p12474, %r14108, %r2691;
	@%p12474 bra 	$L__BB1_10177;
	add.s64 	%rd88753, %rd20485, 1;
	not.b64 	%rd76424, %rd88752;
	add.s64 	%rd88752, %rd88751, %rd76424;
$L__BB1_10177:
	setp.ne.s64 	%p12475, %rd88752, 0;
	mov.u64 	%rd88751, %rd88752;
	@%p12475 bra 	$L__BB1_10175;
	cvt.u32.u64 	%r2693, %rd88753;
	mov.b64 	%rd88757, 0;
	mov.u64 	%rd88755, %rd5;
$L__BB1_10179:
	shr.u64 	%rd88756, %rd88755, 1;
	add.s64 	%rd20493, %rd88757, %rd88756;
	shl.b64 	%rd76426, %rd20493, 2;
	add.s64 	%rd76427, %rd19362, %rd76426;
	ld.u32 	%r14109, [%rd76427];
	setp.ge.s32 	%p12476, %r14109, %r2692;
	@%p12476 bra 	$L__BB1_10181;
	add.s64 	%rd88757, %rd20493, 1;
	not.b64 	%rd76428, %rd88756;
	add.s64 	%rd88756, %rd88755, %rd76428;
$L__BB1_10181:
	setp.ne.s64 	%p12477, %rd88756, 0;
	mov.u64 	%rd88755, %rd88756;
	@%p12477 bra 	$L__BB1_10179;
	cvt.u32.u64 	%r2694, %rd88757;
	mov.b64 	%rd88761, 0;
	mov.u64 	%rd88759, %rd5;
$L__BB1_10183:
	shr.u64 	%rd88760, %rd88759, 1;
	add.s64 	%rd20501, %rd88761, %rd88760;
	shl.b64 	%rd76430, %rd20501, 2;
	add.s64 	%rd76431, %rd19362, %rd76430;
	ld.u32 	%r14110, [%rd76431];
	setp.ge.s32 	%p12478, %r14110, %r2693;
	@%p12478 bra 	$L__BB1_10185;
	add.s64 	%rd88761, %rd20501, 1;
	not.b64 	%rd76432, %rd88760;
	add.s64 	%rd88760, %rd88759, %rd76432;
$L__BB1_10185:
	setp.ne.s64 	%p12479, %rd88760, 0;
	mov.u64 	%rd88759, %rd88760;
	@%p12479 bra 	$L__BB1_10183;
	cvt.u32.u64 	%r2695, %rd88761;
	mov.b64 	%rd88765, 0;
	mov.u64 	%rd88763, %rd5;
$L__BB1_10187:
	shr.u64 	%rd88764, %rd88763, 1;
	add.s64 	%rd20509, %rd88765, %rd88764;
	shl.b64 	%rd76434, %rd20509, 2;
	add.s64 	%rd76435, %rd19379, %rd76434;
	ld.u32 	%r14111, [%rd76435];
	setp.ge.s32 	%p12480, %r14111, %r2694;
	@%p12480 bra 	$L__BB1_10189;
	add.s64 	%rd88765, %rd20509, 1;
	not.b64 	%rd76436, %rd88764;
	add.s64 	%rd88764, %rd88763, %rd76436;
$L__BB1_10189:
	setp.ne.s64 	%p12481, %rd88764, 0;
	mov.u64 	%rd88763, %rd88764;
	@%p12481 bra 	$L__BB1_10187;
	cvt.u32.u64 	%r2696, %rd88765;
	mov.b64 	%rd88769, 0;
	mov.u64 	%rd88767, %rd5;
$L__BB1_10191:
	shr.u64 	%rd88768, %rd88767, 1;
	add.s64 	%rd20517, %rd88769, %rd88768;
	shl.b64 	%rd76438, %rd20517, 2;
	add.s64 	%rd76439, %rd19379, %rd76438;
	ld.u32 	%r14112, [%rd76439];
	setp.ge.s32 	%p12482, %r14112, %r2695;
	@%p12482 bra 	$L__BB1_10193;
	add.s64 	%rd88769, %rd20517, 1;
	not.b64 	%rd76440, %rd88768;
	add.s64 	%rd88768, %rd88767, %rd76440;
$L__BB1_10193:
	setp.ne.s64 	%p12483, %rd88768, 0;
	mov.u64 	%rd88767, %rd88768;
	@%p12483 bra 	$L__BB1_10191;
	cvt.u32.u64 	%r2697, %rd88769;
	mov.b64 	%rd88773, 0;
	mov.u64 	%rd88771, %rd5;
$L__BB1_10195:
	shr.u64 	%rd88772, %rd88771, 1;
	add.s64 	%rd20525, %rd88773, %rd88772;
	shl.b64 	%rd76442, %rd20525, 2;
	add.s64 	%rd76443, %rd19396, %rd76442;
	ld.u32 	%r14113, [%rd76443];
	setp.ge.s32 	%p12484, %r14113, %r2696;
	@%p12484 bra 	$L__BB1_10197;
	add.s64 	%rd88773, %rd20525, 1;
	not.b64 	%rd76444, %rd88772;
	add.s64 	%rd88772, %rd88771, %rd76444;
$L__BB1_10197:
	setp.ne.s64 	%p12485, %rd88772, 0;
	mov.u64 	%rd88771, %rd88772;
	@%p12485 bra 	$L__BB1_10195;
	cvt.u32.u64 	%r2698, %rd88773;
	mov.b64 	%rd88777, 0;
	mov.u64 	%rd88775, %rd5;
$L__BB1_10199:
	shr.u64 	%rd88776, %rd88775, 1;
	add.s64 	%rd20533, %rd88777, %rd88776;
	shl.b64 	%rd76446, %rd20533, 2;
	add.s64 	%rd76447, %rd19396, %rd76446;
	ld.u32 	%r14114, [%rd76447];
	setp.ge.s32 	%p12486, %r14114, %r2697;
	@%p12486 bra 	$L__BB1_10201;
	add.s64 	%rd88777, %rd20533, 1;
	not.b64 	%rd76448, %rd88776;
	add.s64 	%rd88776, %rd88775, %rd76448;
$L__BB1_10201:
	setp.ne.s64 	%p12487, %rd88776, 0;
	mov.u64 	%rd88775, %rd88776;
	@%p12487 bra 	$L__BB1_10199;
	cvt.u32.u64 	%r2699, %rd88777;
	mov.b64 	%rd88781, 0;
	mov.u64 	%rd88779, %rd5;
$L__BB1_10203:
	shr.u64 	%rd88780, %rd88779, 1;
	add.s64 	%rd20541, %rd88781, %rd88780;
	shl.b64 	%rd76450, %rd20541, 2;
	add.s64 	%rd76451, %rd19413, %rd76450;
	ld.u32 	%r14115, [%rd76451];
	setp.ge.s32 	%p12488, %r14115, %r2698;
	@%p12488 bra 	$L__BB1_10205;
	add.s64 	%rd88781, %rd20541, 1;
	not.b64 	%rd76452, %rd88780;
	add.s64 	%rd88780, %rd88779, %rd76452;
$L__BB1_10205:
	setp.ne.s64 	%p12489, %rd88780, 0;
	mov.u64 	%rd88779, %rd88780;
	@%p12489 bra 	$L__BB1_10203;
	cvt.u32.u64 	%r2700, %rd88781;
	mov.b64 	%rd88785, 0;
	mov.u64 	%rd88783, %rd5;
$L__BB1_10207:
	shr.u64 	%rd88784, %rd88783, 1;
	add.s64 	%rd20549, %rd88785, %rd88784;
	shl.b64 	%rd76454, %rd20549, 2;
	add.s64 	%rd76455, %rd19413, %rd76454;
	ld.u32 	%r14116, [%rd76455];
	setp.ge.s32 	%p12490, %r14116, %r2699;
	@%p12490 bra 	$L__BB1_10209;
	add.s64 	%rd88785, %rd20549, 1;
	not.b64 	%rd76456, %rd88784;
	add.s64 	%rd88784, %rd88783, %rd76456;
$L__BB1_10209:
	setp.ne.s64 	%p12491, %rd88784, 0;
	mov.u64 	%rd88783, %rd88784;
	@%p12491 bra 	$L__BB1_10207;
	cvt.u32.u64 	%r2701, %rd88785;
	mov.b64 	%rd88789, 0;
	mov.u64 	%rd88787, %rd5;
$L__BB1_10211:
	shr.u64 	%rd88788, %rd88787, 1;
	add.s64 	%rd20557, %rd88789, %rd88788;
	shl.b64 	%rd76458, %rd20557, 2;
	add.s64 	%rd76459, %rd19430, %rd76458;
	ld.u32 	%r14117, [%rd76459];
	setp.ge.s32 	%p12492, %r14117, %r2700;
	@%p12492 bra 	$L__BB1_10213;
	add.s64 	%rd88789, %rd20557, 1;
	not.b64 	%rd76460, %rd88788;
	add.s64 	%rd88788, %rd88787, %rd76460;
$L__BB1_10213:
	setp.ne.s64 	%p12493, %rd88788, 0;
	mov.u64 	%rd88787, %rd88788;
	@%p12493 bra 	$L__BB1_10211;
	cvt.u32.u64 	%r2702, %rd88789;
	mov.b64 	%rd88793, 0;
	mov.u64 	%rd88791, %rd5;
$L__BB1_10215:
	shr.u64 	%rd88792, %rd88791, 1;
	add.s64 	%rd20565, %rd88793, %rd88792;
	shl.b64 	%rd76462, %rd20565, 2;
	add.s64 	%rd76463, %rd19430, %rd76462;
	ld.u32 	%r14118, [%rd76463];
	setp.ge.s32 	%p12494, %r14118, %r2701;
	@%p12494 bra 	$L__BB1_10217;
	add.s64 	%rd88793, %rd20565, 1;
	not.b64 	%rd76464, %rd88792;
	add.s64 	%rd88792, %rd88791, %rd76464;
$L__BB1_10217:
	setp.ne.s64 	%p12495, %rd88792, 0;
	mov.u64 	%rd88791, %rd88792;
	@%p12495 bra 	$L__BB1_10215;
	cvt.u32.u64 	%r2703, %rd88793;
	mov.b64 	%rd88797, 0;
	mov.u64 	%rd88795, %rd5;
$L__BB1_10219:
	shr.u64 	%rd88796, %rd88795, 1;
	add.s64 	%rd20573, %rd88797, %rd88796;
	shl.b64 	%rd76466, %rd20573, 2;
	add.s64 	%rd76467, %rd19447, %rd76466;
	ld.u32 	%r14119, [%rd76467];
	setp.ge.s32 	%p12496, %r14119, %r2702;
	@%p12496 bra 	$L__BB1_10221;
	add.s64 	%rd88797, %rd20573, 1;
	not.b64 	%rd76468, %rd88796;
	add.s64 	%rd88796, %rd88795, %rd76468;
$L__BB1_10221:
	setp.ne.s64 	%p12497, %rd88796, 0;
	mov.u64 	%rd88795, %rd88796;
	@%p12497 bra 	$L__BB1_10219;
	cvt.u32.u64 	%r2704, %rd88797;
	mov.b64 	%rd88801, 0;
	mov.u64 	%rd88799, %rd5;
$L__BB1_10223:
	shr.u64 	%rd88800, %rd88799, 1;
	add.s64 	%rd20581, %rd88801, %rd88800;
	shl.b64 	%rd76470, %rd20581, 2;
	add.s64 	%rd76471, %rd19447, %rd76470;
	ld.u32 	%r14120, [%rd76471];
	setp.ge.s32 	%p12498, %r14120, %r2703;
	@%p12498 bra 	$L__BB1_10225;
	add.s64 	%rd88801, %rd20581, 1;
	not.b64 	%rd76472, %rd88800;
	add.s64 	%rd88800, %rd88799, %rd76472;
$L__BB1_10225:
	setp.ne.s64 	%p12499, %rd88800, 0;
	mov.u64 	%rd88799, %rd88800;
	@%p12499 bra 	$L__BB1_10223;
	cvt.u32.u64 	%r2705, %rd88801;
	mov.b64 	%rd88805, 0;
	mov.u64 	%rd88803, %rd5;
$L__BB1_10227:
	shr.u64 	%rd88804, %rd88803, 1;
	add.s64 	%rd20589, %rd88805, %rd88804;
	shl.b64 	%rd76474, %rd20589, 2;
	add.s64 	%rd76475, %rd19464, %rd76474;
	ld.u32 	%r14121, [%rd76475];
	setp.ge.s32 	%p12500, %r14121, %r2704;
	@%p12500 bra 	$L__BB1_10229;
	add.s64 	%rd88805, %rd20589, 1;
	not.b64 	%rd76476, %rd88804;
	add.s64 	%rd88804, %rd88803, %rd76476;
$L__BB1_10229:
	setp.ne.s64 	%p12501, %rd88804, 0;
	mov.u64 	%rd88803, %rd88804;
	@%p12501 bra 	$L__BB1_10227;
	cvt.u32.u64 	%r2706, %rd88805;
	mov.b64 	%rd88809, 0;
	mov.u64 	%rd88807, %rd5;
$L__BB1_10231:
	shr.u64 	%rd88808, %rd88807, 1;
	add.s64 	%rd20597, %rd88809, %rd88808;
	shl.b64 	%rd76478, %rd20597, 2;
	add.s64 	%rd76479, %rd19464, %rd76478;
	ld.u32 	%r14122, [%rd76479];
	setp.ge.s32 	%p12502, %r14122, %r2705;
	@%p12502 bra 	$L__BB1_10233;
	add.s64 	%rd88809, %rd20597, 1;
	not.b64 	%rd76480, %rd88808;
	add.s64 	%rd88808, %rd88807, %rd76480;
$L__BB1_10233:
	setp.ne.s64 	%p12503, %rd88808, 0;
	mov.u64 	%rd88807, %rd88808;
	@%p12503 bra 	$L__BB1_10231;
	cvt.u32.u64 	%r2707, %rd88809;
	mov.b64 	%rd88813, 0;
	mov.u64 	%rd88811, %rd5;
$L__BB1_10235:
	shr.u64 	%rd88812, %rd88811, 1;
	add.s64 	%rd20605, %rd88813, %rd88812;
	shl.b64 	%rd76482, %rd20605, 2;
	add.s64 	%rd76483, %rd19481, %rd76482;
	ld.u32 	%r14123, [%rd76483];
	setp.ge.s32 	%p12504, %r14123, %r2706;
	@%p12504 bra 	$L__BB1_10237;
	add.s64 	%rd88813, %rd20605, 1;
	not.b64 	%rd76484, %rd88812;
	add.s64 	%rd88812, %rd88811, %rd76484;
$L__BB1_10237:
	setp.ne.s64 	%p12505, %rd88812, 0;
	mov.u64 	%rd88811, %rd88812;
	@%p12505 bra 	$L__BB1_10235;
	cvt.u32.u64 	%r2708, %rd88813;
	mov.b64 	%rd88817, 0;
	mov.u64 	%rd88815, %rd5;
$L__BB1_10239:
	shr.u64 	%rd88816, %rd88815, 1;
	add.s64 	%rd20613, %rd88817, %rd88816;
	shl.b64 	%rd76486, %rd20613, 2;
	add.s64 	%rd76487, %rd19481, %rd76486;
	ld.u32 	%r14124, [%rd76487];
	setp.ge.s32 	%p12506, %r14124, %r2707;
	@%p12506 bra 	$L__BB1_10241;
	add.s64 	%rd88817, %rd20613, 1;
	not.b64 	%rd76488, %rd88816;
	add.s64 	%rd88816, %rd88815, %rd76488;
$L__BB1_10241:
	setp.ne.s64 	%p12507, %rd88816, 0;
	mov.u64 	%rd88815, %rd88816;
	@%p12507 bra 	$L__BB1_10239;
	cvt.u32.u64 	%r14125, %rd88817;
	setp.lt.s32 	%p12508, %r2708, %r14125;
	selp.b32 	%r15106, %r2541, %r2373, %p12508;
	selp.b32 	%r2710, %r2373, %r2541, %p12508;
	mov.b64 	%rd88821, 0;
	mov.u64 	%rd88819, %rd5;
$L__BB1_10243:
	shr.u64 	%rd88820, %rd88819, 1;
	add.s64 	%rd20621, %rd88821, %rd88820;
	shl.b64 	%rd76490, %rd20621, 2;
	add.s64 	%rd76491, %rd19328, %rd76490;
	ld.u32 	%r14126, [%rd76491];
	setp.ge.s32 	%p12509, %r14126, %r2563;
	@%p12509 bra 	$L__BB1_10245;
	add.s64 	%rd88821, %rd20621, 1;
	not.b64 	%rd76492, %rd88820;
	add.s64 	%rd88820, %rd88819, %rd76492;
$L__BB1_10245:
	setp.ne.s64 	%p12510, %rd88820, 0;
	mov.u64 	%rd88819, %rd88820;
	@%p12510 bra 	$L__BB1_10243;
	cvt.u32.u64 	%r2711, %rd88821;
	mov.b64 	%rd88825, 0;
	mov.u64 	%rd88823, %rd5;
$L__BB1_10247:
	shr.u64 	%rd88824, %rd88823, 1;
	add.s64 	%rd20629, %rd88825, %rd88824;
	shl.b64 	%rd76494, %rd20629, 2;
	add.s64 	%rd76495, %rd19328, %rd76494;
	ld.u32 	%r14127, [%rd76495];
	setp.ge.s32 	%p12511, %r14127, %r2395;
	@%p12511 bra 	$L__BB1_10249;
	add.s64 	%rd88825, %rd20629, 1;
	not.b64 	%rd76496, %rd88824;
	add.s64 	%rd88824, %rd88823, %rd76496;
$L__BB1_10249:
	setp.ne.s64 	%p12512, %rd88824, 0;
	mov.u64 	%rd88823, %rd88824;
	@%p12512 bra 	$L__BB1_10247;
	cvt.u32.u64 	%r2712, %rd88825;
	mov.b64 	%rd88829, 0;
	mov.u64 	%rd88827, %rd5;
$L__BB1_10251:
	shr.u64 	%rd88828, %rd88827, 1;
	add.s64 	%rd20637, %rd88829, %rd88828;
	shl.b64 	%rd76498, %rd20637, 2;
	add.s64 	%rd76499, %rd19345, %rd76498;
	ld.u32 	%r14128, [%rd76499];
	setp.ge.s32 	%p12513, %r14128, %r2711;
	@%p12513 bra 	$L__BB1_10253;
	add.s64 	%rd88829, %rd20637, 1;
	not.b64 	%rd76500, %rd88828;
	add.s64 	%rd88828, %rd88827, %rd76500;
$L__BB1_10253:
	setp.ne.s64 	%p12514, %rd88828, 0;
	mov.u64 	%rd88827, %rd88828;
	@%p12514 bra 	$L__BB1_10251;
	cvt.u32.u64 	%r2713, %rd88829;
	mov.b64 	%rd88833, 0;
	mov.u64 	%rd88831, %rd5;
$L__BB1_10255:
	shr.u64 	%rd88832, %rd88831, 1;
	add.s64 	%rd20645, %rd88833, %rd88832;
	shl.b64 	%rd76502, %rd20645, 2;
	add.s64 	%rd76503, %rd19345, %rd76502;
	ld.u32 	%r14129, [%rd76503];
	setp.ge.s32 	%p12515, %r14129, %r2712;
	@%p12515 bra 	$L__BB1_10257;
	add.s64 	%rd88833, %rd20645, 1;
	not.b64 	%rd76504, %rd88832;
	add.s64 	%rd88832, %rd88831, %rd76504;
$L__BB1_10257:
	setp.ne.s64 	%p12516, %rd88832, 0;
	mov.u64 	%rd88831, %rd88832;
	@%p12516 bra 	$L__BB1_10255;
	cvt.u32.u64 	%r2714, %rd88833;
	mov.b64 	%rd88837, 0;
	mov.u64 	%rd88835, %rd5;
$L__BB1_10259:
	shr.u64 	%rd88836, %rd88835, 1;
	add.s64 	%rd20653, %rd88837, %rd88836;
	shl.b64 	%rd76506, %rd20653, 2;
	add.s64 	%rd76507, %rd19362, %rd76506;
	ld.u32 	%r14130, [%rd76507];
	setp.ge.s32 	%p12517, %r14130, %r2713;
	@%p12517 bra 	$L__BB1_10261;
	add.s64 	%rd88837, %rd20653, 1;
	not.b64 	%rd76508, %rd88836;
	add.s64 	%rd88836, %rd88835, %rd76508;
$L__BB1_10261:
	setp.ne.s64 	%p12518, %rd88836, 0;
	mov.u64 	%rd88835, %rd88836;
	@%p12518 bra 	$L__BB1_10259;
	cvt.u32.u64 	%r2715, %rd88837;
	mov.b64 	%rd88841, 0;
	mov.u64 	%rd88839, %rd5;
$L__BB1_10263:
	shr.u64 	%rd88840, %rd88839, 1;
	add.s64 	%rd20661, %rd88841, %rd88840;
	shl.b64 	%rd76510, %rd20661, 2;
	add.s64 	%rd76511, %rd19362, %rd76510;
	ld.u32 	%r14131, [%rd76511];
	setp.ge.s32 	%p12519, %r14131, %r2714;
	@%p12519 bra 	$L__BB1_10265;
	add.s64 	%rd88841, %rd20661, 1;
	not.b64 	%rd76512, %rd88840;
	add.s64 	%rd88840, %rd88839, %rd76512;
$L__BB1_10265:
	setp.ne.s64 	%p12520, %rd88840, 0;
	mov.u64 	%rd88839, %rd88840;
	@%p12520 bra 	$L__BB1_10263;
	cvt.u32.u64 	%r2716, %rd88841;
	mov.b64 	%rd88845, 0;
	mov.u64 	%rd88843, %rd5;
$L__BB1_10267:
	shr.u64 	%rd88844, %rd88843, 1;
	add.s64 	%rd20669, %rd88845, %rd88844;
	shl.b64 	%rd76514, %rd20669, 2;
	add.s64 	%rd76515, %rd19379, %rd76514;
	ld.u32 	%r14132, [%rd76515];
	setp.ge.s32 	%p12521, %r14132, %r2715;
	@%p12521 bra 	$L__BB1_10269;
	add.s64 	%rd88845, %rd20669, 1;
	not.b64 	%rd76516, %rd88844;
	add.s64 	%rd88844, %rd88843, %rd76516;
$L__BB1_10269:
	setp.ne.s64 	%p12522, %rd88844, 0;
	mov.u64 	%rd88843, %rd88844;
	@%p12522 bra 	$L__BB1_10267;
	cvt.u32.u64 	%r2717, %rd88845;
	mov.b64 	%rd88849, 0;
	mov.u64 	%rd88847, %rd5;
$L__BB1_10271:
	shr.u64 	%rd88848, %rd88847, 1;
	add.s64 	%rd20677, %rd88849, %rd88848;
	shl.b64 	%rd76518, %rd20677, 2;
	add.s64 	%rd76519, %rd19379, %rd76518;
	ld.u32 	%r14133, [%rd76519];
	setp.ge.s32 	%p12523, %r14133, %r2716;
	@%p12523 bra 	$L__BB1_10273;
	add.s64 	%rd88849, %rd20677, 1;
	not.b64 	%rd76520, %rd88848;
	add.s64 	%rd88848, %rd88847, %rd76520;
$L__BB1_10273:
	setp.ne.s64 	%p12524, %rd88848, 0;
	mov.u64 	%rd88847, %rd88848;
	@%p12524 bra 	$L__BB1_10271;
	cvt.u32.u64 	%r2718, %rd88849;
	mov.b64 	%rd88853, 0;
	mov.u64 	%rd88851, %rd5;
$L__BB1_10275:
	shr.u64 	%rd88852, %rd88851, 1;
	add.s64 	%rd20685, %rd88853, %rd88852;
	shl.b64 	%rd76522, %rd20685, 2;
	add.s64 	%rd76523, %rd19396, %rd76522;
	ld.u32 	%r14134, [%rd76523];
	setp.ge.s32 	%p12525, %r14134, %r2717;
	@%p12525 bra 	$L__BB1_10277;
	add.s64 	%rd88853, %rd20685, 1;
	not.b64 	%rd76524, %rd88852;
	add.s64 	%rd88852, %rd88851, %rd76524;
$L__BB1_10277:
	setp.ne.s64 	%p12526, %rd88852, 0;
	mov.u64 	%rd88851, %rd88852;
	@%p12526 bra 	$L__BB1_10275;
	cvt.u32.u64 	%r2719, %rd88853;
	mov.b64 	%rd88857, 0;
	mov.u64 	%rd88855, %rd5;
$L__BB1_10279:
	shr.u64 	%rd88856, %rd88855, 1;
	add.s64 	%rd20693, %rd88857, %rd88856;
	shl.b64 	%rd76526, %rd20693, 2;
	add.s64 	%rd76527, %rd19396, %rd76526;
	ld.u32 	%r14135, [%rd76527];
	setp.ge.s32 	%p12527, %r14135, %r2718;
	@%p12527 bra 	$L__BB1_10281;
	add.s64 	%rd88857, %rd20693, 1;
	not.b64 	%rd76528, %rd88856;
	add.s64 	%rd88856, %rd88855, %rd76528;
$L__BB1_10281:
	setp.ne.s64 	%p12528, %rd88856, 0;
	mov.u64 	%rd88855, %rd88856;
	@%p12528 bra 	$L__BB1_10279;
	cvt.u32.u64 	%r2720, %rd88857;
	mov.b64 	%rd88861, 0;
	mov.u64 	%rd88859, %rd5;
$L__BB1_10283:
	shr.u64 	%rd88860, %rd88859, 1;
	add.s64 	%rd20701, %rd88861, %rd88860;
	shl.b64 	%rd76530, %rd20701, 2;
	add.s64 	%rd76531, %rd19413, %rd76530;
	ld.u32 	%r14136, [%rd76531];
	setp.ge.s32 	%p12529, %r14136, %r2719;
	@%p12529 bra 	$L__BB1_10285;
	add.s64 	%rd88861, %rd20701, 1;
	not.b64 	%rd76532, %rd88860;
	add.s64 	%rd88860, %rd88859, %rd76532;
$L__BB1_10285:
	setp.ne.s64 	%p12530, %rd88860, 0;
	mov.u64 	%rd88859, %rd88860;
	@%p12530 bra 	$L__BB1_10283;
	cvt.u32.u64 	%r2721, %rd88861;
	mov.b64 	%rd88865, 0;
	mov.u64 	%rd88863, %rd5;
$L__BB1_10287:
	shr.u64 	%rd88864, %rd88863, 1;
	add.s64 	%rd20709, %rd88865, %rd88864;
	shl.b64 	%rd76534, %rd20709, 2;
	add.s64 	%rd76535, %rd19413, %rd76534;
	ld.u32 	%r14137, [%rd76535];
	setp.ge.s32 	%p12531, %r14137, %r2720;
	@%p12531 bra 	$L__BB1_10289;
	add.s64 	%rd88865, %rd20709, 1;
	not.b64 	%rd76536, %rd88864;
	add.s64 	%rd88864, %rd88863, %rd76536;
$L__BB1_10289:
	setp.ne.s64 	%p12532, %rd88864, 0;
	mov.u64 	%rd88863, %rd88864;
	@%p12532 bra 	$L__BB1_10287;
	cvt.u32.u64 	%r2722, %rd88865;
	mov.b64 	%rd88869, 0;
	mov.u64 	%rd88867, %rd5;
$L__BB1_10291:
	shr.u64 	%rd88868, %rd88867, 1;
	add.s64 	%rd20717, %rd88869, %rd88868;
	shl.b64 	%rd76538, %rd20717, 2;
	add.s64 	%rd76539, %rd19430, %rd76538;
	ld.u32 	%r14138, [%rd76539];
	setp.ge.s32 	%p12533, %r14138, %r2721;
	@%p12533 bra 	$L__BB1_10293;
	add.s64 	%rd88869, %rd20717, 1;
	not.b64 	%rd76540, %rd88868;
	add.s64 	%rd88868, %rd88867, %rd76540;
$L__BB1_10293:
	setp.ne.s64 	%p12534, %rd88868, 0;
	mov.u64 	%rd88867, %rd88868;
	@%p12534 bra 	$L__BB1_10291;
	cvt.u32.u64 	%r2723, %rd88869;
	mov.b64 	%rd88873, 0;
	mov.u64 	%rd88871, %rd5;
$L__BB1_10295:
	shr.u64 	%rd88872, %rd88871, 1;
	add.s64 	%rd20725, %rd88873, %rd88872;
	shl.b64 	%rd76542, %rd20725, 2;
	add.s64 	%rd76543, %rd19430, %rd76542;
	ld.u32 	%r14139, [%rd76543];
	setp.ge.s32 	%p12535, %r14139, %r2722;
	@%p12535 bra 	$L__BB1_10297;
	add.s64 	%rd88873, %rd20725, 1;
	not.b64 	%rd76544, %rd88872;
	add.s64 	%rd88872, %rd88871, %rd76544;
$L__BB1_10297:
	setp.ne.s64 	%p12536, %rd88872, 0;
	mov.u64 	%rd88871, %rd88872;
	@%p12536 bra 	$L__BB1_10295;
	cvt.u32.u64 	%r2724, %rd88873;
	mov.b64 	%rd88877, 0;
	mov.u64 	%rd88875, %rd5;
$L__BB1_10299:
	shr.u64 	%rd88876, %rd88875, 1;
	add.s64 	%rd20733, %rd88877, %rd88876;
	shl.b64 	%rd76546, %rd20733, 2;
	add.s64 	%rd76547, %rd19447, %rd76546;
	ld.u32 	%r14140, [%rd76547];
	setp.ge.s32 	%p12537, %r14140, %r2723;
	@%p12537 bra 	$L__BB1_10301;
	add.s64 	%rd88877, %rd20733, 1;
	not.b64 	%rd76548, %rd88876;
	add.s64 	%rd88876, %rd88875, %rd76548;
$L__BB1_10301:
	setp.ne.s64 	%p12538, %rd88876, 0;
	mov.u64 	%rd88875, %rd88876;
	@%p12538 bra 	$L__BB1_10299;
	cvt.u32.u64 	%r2725, %rd88877;
	mov.b64 	%rd88881, 0;
	mov.u64 	%rd88879, %rd5;
$L__BB1_10303:
	shr.u64 	%rd88880, %rd88879, 1;
	add.s64 	%rd20741, %rd88881, %rd88880;
	shl.b64 	%rd76550, %rd20741, 2;
	add.s64 	%rd76551, %rd19447, %rd76550;
	ld.u32 	%r14141, [%rd76551];
	setp.ge.s32 	%p12539, %r14141, %r2724;
	@%p12539 bra 	$L__BB1_10305;
	add.s64 	%rd88881, %rd20741, 1;
	not.b64 	%rd76552, %rd88880;
	add.s64 	%rd88880, %rd88879, %rd76552;
$L__BB1_10305:
	setp.ne.s64 	%p12540, %rd88880, 0;
	mov.u64 	%rd88879, %rd88880;
	@%p12540 bra 	$L__BB1_10303;
	cvt.u32.u64 	%r2726, %rd88881;
	mov.b64 	%rd88885, 0;
	mov.u64 	%rd88883, %rd5;
$L__BB1_10307:
	shr.u64 	%rd88884, %rd88883, 1;
	add.s64 	%rd20749, %rd88885, %rd88884;
	shl.b64 	%rd76554, %rd20749, 2;
	add.s64 	%rd76555, %rd19464, %rd76554;
	ld.u32 	%r14142, [%rd76555];
	setp.ge.s32 	%p12541, %r14142, %r2725;
	@%p12541 bra 	$L__BB1_10309;
	add.s64 	%rd88885, %rd20749, 1;
	not.b64 	%rd76556, %rd88884;
	add.s64 	%rd88884, %rd88883, %rd76556;
$L__BB1_10309:
	setp.ne.s64 	%p12542, %rd88884, 0;
	mov.u64 	%rd88883, %rd88884;
	@%p12542 bra 	$L__BB1_10307;
	cvt.u32.u64 	%r2727, %rd88885;
	mov.b64 	%rd88889, 0;
	mov.u64 	%rd88887, %rd5;
$L__BB1_10311:
	shr.u64 	%rd88888, %rd88887, 1;
	add.s64 	%rd20757, %rd88889, %rd88888;
	shl.b64 	%rd76558, %rd20757, 2;
	add.s64 	%rd76559, %rd19464, %rd76558;
	ld.u32 	%r14143, [%rd76559];
	setp.ge.s32 	%p12543, %r14143, %r2726;
	@%p12543 bra 	$L__BB1_10313;
	add.s64 	%rd88889, %rd20757, 1;
	not.b64 	%rd76560, %rd88888;
	add.s64 	%rd88888, %rd88887, %rd76560;
$L__BB1_10313:
	setp.ne.s64 	%p12544, %rd88888, 0;
	mov.u64 	%rd88887, %rd88888;
	@%p12544 bra 	$L__BB1_10311;
	cvt.u32.u64 	%r2728, %rd88889;
	mov.b64 	%rd88893, 0;
	mov.u64 	%rd88891, %rd5;
$L__BB1_10315:
	shr.u64 	%rd88892, %rd88891, 1;
	add.s64 	%rd20765, %rd88893, %rd88892;
	shl.b64 	%rd76562, %rd20765, 2;
	add.s64 	%rd76563, %rd19481, %rd76562;
	ld.u32 	%r14144, [%rd76563];
	setp.ge.s32 	%p12545, %r14144, %r2727;
	@%p12545 bra 	$L__BB1_10317;
	add.s64 	%rd88893, %rd20765, 1;
	not.b64 	%rd76564, %rd88892;
	add.s64 	%rd88892, %rd88891, %rd76564;
$L__BB1_10317:
	setp.ne.s64 	%p12546, %rd88892, 0;
	mov.u64 	%rd88891, %rd88892;
	@%p12546 bra 	$L__BB1_10315;
	cvt.u32.u64 	%r2729, %rd88893;
	mov.b64 	%rd88897, 0;
	mov.u64 	%rd88895, %rd5;
$L__BB1_10319:
	shr.u64 	%rd88896, %rd88895, 1;
	add.s64 	%rd20773, %rd88897, %rd88896;
	shl.b64 	%rd76566, %rd20773, 2;
	add.s64 	%rd76567, %rd19481, %rd76566;
	ld.u32 	%r14145, [%rd76567];
	setp.ge.s32 	%p12547, %r14145, %r2728;
	@%p12547 bra 	$L__BB1_10321;
	add.s64 	%rd88897, %rd20773, 1;
	not.b64 	%rd76568, %rd88896;
	add.s64 	%rd88896, %rd88895, %rd76568;
$L__BB1_10321:
	setp.ne.s64 	%p12548, %rd88896, 0;
	mov.u64 	%rd88895, %rd88896;
	@%p12548 bra 	$L__BB1_10319;
	cvt.u32.u64 	%r14146, %rd88897;
	setp.lt.s32 	%p12549, %r2729, %r14146;
	selp.b32 	%r15121, %r2395, %r2563, %p12549;
	selp.b32 	%r15122, %r2563, %r2395, %p12549;
	mov.b64 	%rd88901, 0;
	mov.u64 	%rd88899, %rd5;
$L__BB1_10323:
	shr.u64 	%rd88900, %rd88899, 1;
	add.s64 	%rd20781, %rd88901, %rd88900;
	shl.b64 	%rd76570, %rd20781, 2;
	add.s64 	%rd76571, %rd19328, %rd76570;
	ld.u32 	%r14147, [%rd76571];
	setp.ge.s32 	%p12550, %r14147, %r2584;
	@%p12550 bra 	$L__BB1_10325;
	add.s64 	%rd88901, %rd20781, 1;
	not.b64 	%rd76572, %rd88900;
	add.s64 	%rd88900, %rd88899, %rd76572;
$L__BB1_10325:
	setp.ne.s64 	%p12551, %rd88900, 0;
	mov.u64 	%rd88899, %rd88900;
	@%p12551 bra 	$L__BB1_10323;
	cvt.u32.u64 	%r2732, %rd88901;
	mov.b64 	%rd88905, 0;
	mov.u64 	%rd88903, %rd5;
$L__BB1_10327:
	shr.u64 	%rd88904, %rd88903, 1;
	add.s64 	%rd20789, %rd88905, %rd88904;
	shl.b64 	%rd76574, %rd20789, 2;
	add.s64 	%rd76575, %rd19328, %rd76574;
	ld.u32 	%r14148, [%rd76575];
	setp.ge.s32 	%p12552, %r14148, %r2562;
	@%p12552 bra 	$L__BB1_10329;
	add.s64 	%rd88905, %rd20789, 1;
	not.b64 	%rd76576, %rd88904;
	add.s64 	%rd88904, %rd88903, %rd76576;
$L__BB1_10329:
	setp.ne.s64 	%p12553, %rd88904, 0;
	mov.u64 	%rd88903, %rd88904;
	@%p12553 bra 	$L__BB1_10327;
	cvt.u32.u64 	%r2733, %rd88905;
	mov.b64 	%rd88909, 0;
	mov.u64 	%rd88907, %rd5;
$L__BB1_10331:
	shr.u64 	%rd88908, %rd88907, 1;
	add.s64 	%rd20797, %rd88909, %rd88908;
	shl.b64 	%rd76578, %rd20797, 2;
	add.s64 	%rd76579, %rd19345, %rd76578;
	ld.u32 	%r14149, [%rd76579];
	setp.ge.s32 	%p12554, %r14149, %r2732;
	@%p12554 bra 	$L__BB1_10333;
	add.s64 	%rd88909, %rd20797, 1;
	not.b64 	%rd76580, %rd88908;
	add.s64 	%rd88908, %rd88907, %rd76580;
$L__BB1_10333:
	setp.ne.s64 	%p12555, %rd88908, 0;
	mov.u64 	%rd88907, %rd88908;
	@%p12555 bra 	$L__BB1_10331;
	cvt.u32.u64 	%r2734, %rd88909;
	mov.b64 	%rd88913, 0;
	mov.u64 	%rd88911, %rd5;
$L__BB1_10335:
	shr.u64 	%rd88912, %rd88911, 1;
	add.s64 	%rd20805, %rd88913, %rd88912;
	shl.b64 	%rd76582, %rd20805, 2;
	add.s64 	%rd76583, %rd19345, %rd76582;
	ld.u32 	%r14150, [%rd76583];
	setp.ge.s32 	%p12556, %r14150, %r2733;
	@%p12556 bra 	$L__BB1_10337;
	add.s64 	%rd88913, %rd20805, 1;
	not.b64 	%rd76584, %rd88912;
	add.s64 	%rd88912, %rd88911, %rd76584;
$L__BB1_10337:
	setp.ne.s64 	%p12557, %rd88912, 0;
	mov.u64 	%rd88911, %rd88912;
	@%p12557 bra 	$L__BB1_10335;
	cvt.u32.u64 	%r2735, %rd88913;
	mov.b64 	%rd88917, 0;
	mov.u64 	%rd88915, %rd5;
$L__BB1_10339:
	shr.u64 	%rd88916, %rd88915, 1;
	add.s64 	%rd20813, %rd88917, %rd88916;
	shl.b64 	%rd76586, %rd20813, 2;
	add.s64 	%rd76587, %rd19362, %rd76586;
	ld.u32 	%r14151, [%rd76587];
	setp.ge.s32 	%p12558, %r14151, %r2734;
	@%p12558 bra 	$L__BB1_10341;
	add.s64 	%rd88917, %rd20813, 1;
	not.b64 	%rd76588, %rd88916;
	add.s64 	%rd88916, %rd88915, %rd76588;
$L__BB1_10341:
	setp.ne.s64 	%p12559, %rd88916, 0;
	mov.u64 	%rd88915, %rd88916;
	@%p12559 bra 	$L__BB1_10339;
	cvt.u32.u64 	%r2736, %rd88917;
	mov.b64 	%rd88921, 0;
	mov.u64 	%rd88919, %rd5;
$L__BB1_10343:
	shr.u64 	%rd88920, %rd88919, 1;
	add.s64 	%rd20821, %rd88921, %rd88920;
	shl.b64 	%rd76590, %rd20821, 2;
	add.s64 	%rd76591, %rd19362, %rd76590;
	ld.u32 	%r14152, [%rd76591];
	setp.ge.s32 	%p12560, %r14152, %r2735;
	@%p12560 bra 	$L__BB1_10345;
	add.s64 	%rd88921, %rd20821, 1;
	not.b64 	%rd76592, %rd88920;
	add.s64 	%rd88920, %rd88919, %rd76592;
$L__BB1_10345:
	setp.ne.s64 	%p12561, %rd88920, 0;
	mov.u64 	%rd88919, %rd88920;
	@%p12561 bra 	$L__BB1_10343;
	cvt.u32.u64 	%r2737, %rd88921;
	mov.b64 	%rd88925, 0;
	mov.u64 	%rd88923, %rd5;
$L__BB1_10347:
	shr.u64 	%rd88924, %rd88923, 1;
	add.s64 	%rd20829, %rd88925, %rd88924;
	shl.b64 	%rd76594, %rd20829, 2;
	add.s64 	%rd76595, %rd19379, %rd76594;
	ld.u32 	%r14153, [%rd76595];
	setp.ge.s32 	%p12562, %r14153, %r2736;
	@%p12562 bra 	$L__BB1_10349;
	add.s64 	%rd88925, %rd20829, 1;
	not.b64 	%rd76596, %rd88924;
	add.s64 	%rd88924, %rd88923, %rd76596;
$L__BB1_10349:
	setp.ne.s64 	%p12563, %rd88924, 0;
	mov.u64 	%rd88923, %rd88924;
	@%p12563 bra 	$L__BB1_10347;
	cvt.u32.u64 	%r2738, %rd88925;
	mov.b64 	%rd88929, 0;
	mov.u64 	%rd88927, %rd5;
$L__BB1_10351:
	shr.u64 	%rd88928, %rd88927, 1;
	add.s64 	%rd20837, %rd88929, %rd88928;
	shl.b64 	%rd76598, %rd20837, 2;
	add.s64 	%rd76599, %rd19379, %rd76598;
	ld.u32 	%r14154, [%rd76599];
	setp.ge.s32 	%p12564, %r14154, %r2737;
	@%p12564 bra 	$L__BB1_10353;
	add.s64 	%rd88929, %rd20837, 1;
	not.b64 	%rd76600, %rd88928;
	add.s64 	%rd88928, %rd88927, %rd76600;
$L__BB1_10353:
	setp.ne.s64 	%p12565, %rd88928, 0;
	mov.u64 	%rd88927, %rd88928;
	@%p12565 bra 	$L__BB1_10351;
	cvt.u32.u64 	%r2739, %rd88929;
	mov.b64 	%rd88933, 0;
	mov.u64 	%rd88931, %rd5;
$L__BB1_10355:
	shr.u64 	%rd88932, %rd88931, 1;
	add.s64 	%rd20845, %rd88933, %rd88932;
	shl.b64 	%rd76602, %rd20845, 2;
	add.s64 	%rd76603, %rd19396, %rd76602;
	ld.u32 	%r14155, [%rd76603];
	setp.ge.s32 	%p12566, %r14155, %r2738;
	@%p12566 bra 	$L__BB1_10357;
	add.s64 	%rd88933, %rd20845, 1;
	not.b64 	%rd76604, %rd88932;
	add.s64 	%rd88932, %rd88931, %rd76604;
$L__BB1_10357:
	setp.ne.s64 	%p12567, %rd88932, 0;
	mov.u64 	%rd88931, %rd88932;
	@%p12567 bra 	$L__BB1_10355;
	cvt.u32.u64 	%r2740, %rd88933;
	mov.b64 	%rd88937, 0;
	mov.u64 	%rd88935, %rd5;
$L__BB1_10359:
	shr.u64 	%rd88936, %rd88935, 1;
	add.s64 	%rd20853, %rd88937, %rd88936;
	shl.b64 	%rd76606, %rd20853, 2;
	add.s64 	%rd76607, %rd19396, %rd76606;
	ld.u32 	%r14156, [%rd76607];
	setp.ge.s32 	%p12568, %r14156, %r2739;
	@%p12568 bra 	$L__BB1_10361;
	add.s64 	%rd88937, %rd20853, 1;
	not.b64 	%rd76608, %rd88936;
	add.s64 	%rd88936, %rd88935, %rd76608;
$L__BB1_10361:
	setp.ne.s64 	%p12569, %rd88936, 0;
	mov.u64 	%rd88935, %rd88936;
	@%p12569 bra 	$L__BB1_10359;
	cvt.u32.u64 	%r2741, %rd88937;
	mov.b64 	%rd88941, 0;
	mov.u64 	%rd88939, %rd5;
$L__BB1_10363:
	shr.u64 	%rd88940, %rd88939, 1;
	add.s64 	%rd20861, %rd88941, %rd88940;
	shl.b64 	%rd76610, %rd20861, 2;
	add.s64 	%rd76611, %rd19413, %rd76610;
	ld.u32 	%r14157, [%rd76611];
	setp.ge.s32 	%p12570, %r14157, %r2740;
	@%p12570 bra 	$L__BB1_10365;
	add.s64 	%rd88941, %rd20861, 1;
	not.b64 	%rd76612, %rd88940;
	add.s64 	%rd88940, %rd88939, %rd76612;
$L__BB1_10365:
	setp.ne.s64 	%p12571, %rd88940, 0;
	mov.u64 	%rd88939, %rd88940;
	@%p12571 bra 	$L__BB1_10363;
	cvt.u32.u64 	%r2742, %rd88941;
	mov.b64 	%rd88945, 0;
	mov.u64 	%rd88943, %rd5;
$L__BB1_10367:
	shr.u64 	%rd88944, %rd88943, 1;
	add.s64 	%rd20869, %rd88945, %rd88944;
	shl.b64 	%rd76614, %rd20869, 2;
	add.s64 	%rd76615, %rd19413, %rd76614;
	ld.u32 	%r14158, [%rd76615];
	setp.ge.s32 	%p12572, %r14158, %r2741;
	@%p12572 bra 	$L__BB1_10369;
	add.s64 	%rd88945, %rd20869, 1;
	not.b64 	%rd76616, %rd88944;
	add.s64 	%rd88944, %rd88943, %rd76616;
$L__BB1_10369:
	setp.ne.s64 	%p12573, %rd88944, 0;
	mov.u64 	%rd88943, %rd88944;
	@%p12573 bra 	$L__BB1_10367;
	cvt.u32.u64 	%r2743, %rd88945;
	mov.b64 	%rd88949, 0;
	mov.u64 	%rd88947, %rd5;
$L__BB1_10371:
	shr.u64 	%rd88948, %rd88947, 1;
	add.s64 	%rd20877, %rd88949, %rd88948;
	shl.b64 	%rd76618, %rd20877, 2;
	add.s64 	%rd76619, %rd19430, %rd76618;
	ld.u32 	%r14159, [%rd76619];
	setp.ge.s32 	%p12574, %r14159, %r2742;
	@%p12574 bra 	$L__BB1_10373;
	add.s64 	%rd88949, %rd20877, 1;
	not.b64 	%rd76620, %rd88948;
	add.s64 	%rd88948, %rd88947, %rd76620;
$L__BB1_10373:
	setp.ne.s64 	%p12575, %rd88948, 0;
	mov.u64 	%rd88947, %rd88948;
	@%p12575 bra 	$L__BB1_10371;
	cvt.u32.u64 	%r2744, %rd88949;
	mov.b64 	%rd88953, 0;
	mov.u64 	%rd88951, %rd5;
$L__BB1_10375:
	shr.u64 	%rd88952, %rd88951, 1;
	add.s64 	%rd20885, %rd88953, %rd88952;
	shl.b64 	%rd76622, %rd20885, 2;
	add.s64 	%rd76623, %rd19430, %rd76622;
	ld.u32 	%r14160, [%rd76623];
	setp.ge.s32 	%p12576, %r14160, %r2743;
	@%p12576 bra 	$L__BB1_10377;
	add.s64 	%rd88953, %rd20885, 1;
	not.b64 	%rd76624, %rd88952;
	add.s64 	%rd88952, %rd88951, %rd76624;
$L__BB1_10377:
	setp.ne.s64 	%p12577, %rd88952, 0;
	mov.u64 	%rd88951, %rd88952;
	@%p12577 bra 	$L__BB1_10375;
	cvt.u32.u64 	%r2745, %rd88953;
	mov.b64 	%rd88957, 0;
	mov.u64 	%rd88955, %rd5;
$L__BB1_10379:
	shr.u64 	%rd88956, %rd88955, 1;
	add.s64 	%rd20893, %rd88957, %rd88956;
	shl.b64 	%rd76626, %rd20893, 2;
	add.s64 	%rd76627, %rd19447, %rd76626;
	ld.u32 	%r14161, [%rd76627];
	setp.ge.s32 	%p12578, %r14161, %r2744;
	@%p12578 bra 	$L__BB1_10381;
	add.s64 	%rd88957, %rd20893, 1;
	not.b64 	%rd76628, %rd88956;
	add.s64 	%rd88956, %rd88955, %rd76628;
$L__BB1_10381:
	setp.ne.s64 	%p12579, %rd88956, 0;
	mov.u64 	%rd88955, %rd88956;
	@%p12579 bra 	$L__BB1_10379;
	cvt.u32.u64 	%r2746, %rd88957;
	mov.b64 	%rd88961, 0;
	mov.u64 	%rd88959, %rd5;
$L__BB1_10383:
	shr.u64 	%rd88960, %rd88959, 1;
	add.s64 	%rd20901, %rd88961, %rd88960;
	shl.b64 	%rd76630, %rd20901, 2;
	add.s64 	%rd76631, %rd19447, %rd76630;
	ld.u32 	%r14162, [%rd76631];
	setp.ge.s32 	%p12580, %r14162, %r2745;
	@%p12580 bra 	$L__BB1_10385;
	add.s64 	%rd88961, %rd20901, 1;
	not.b64 	%rd76632, %rd88960;
	add.s64 	%rd88960, %rd88959, %rd76632;
$L__BB1_10385:
	setp.ne.s64 	%p12581, %rd88960, 0;
	mov.u64 	%rd88959, %rd88960;
	@%p12581 bra 	$L__BB1_10383;
	cvt.u32.u64 	%r2747, %rd88961;
	mov.b64 	%rd88965, 0;
	mov.u64 	%rd88963, %rd5;
$L__BB1_10387:
	shr.u64 	%rd88964, %rd88963, 1;
	add.s64 	%rd20909, %rd88965, %rd88964;
	shl.b64 	%rd76634, %rd20909, 2;
	add.s64 	%rd76635, %rd19464, %rd76634;
	ld.u32 	%r14163, [%rd76635];
	setp.ge.s32 	%p12582, %r14163, %r2746;
	@%p12582 bra 	$L__BB1_10389;
	add.s64 	%rd88965, %rd20909, 1;
	not.b64 	%rd76636, %rd88964;
	add.s64 	%rd88964, %rd88963, %rd76636;
$L__BB1_10389:
	setp.ne.s64 	%p12583, %rd88964, 0;
	mov.u64 	%rd88963, %rd88964;
	@%p12583 bra 	$L__BB1_10387;
	cvt.u32.u64 	%r2748, %rd88965;
	mov.b64 	%rd88969, 0;
	mov.u64 	%rd88967, %rd5;
$L__BB1_10391:
	shr.u64 	%rd88968, %rd88967, 1;
	add.s64 	%rd20917, %rd88969, %rd88968;
	shl.b64 	%rd76638, %rd20917, 2;
	add.s64 	%rd76639, %rd19464, %rd76638;
	ld.u32 	%r14164, [%rd76639];
	setp.ge.s32 	%p12584, %r14164, %r2747;
	@%p12584 bra 	$L__BB1_10393;
	add.s64 	%rd88969, %rd20917, 1;
	not.b64 	%rd76640, %rd88968;
	add.s64 	%rd88968, %rd88967, %rd76640;
$L__BB1_10393:
	setp.ne.s64 	%p12585, %rd88968, 0;
	mov.u64 	%rd88967, %rd88968;
	@%p12585 bra 	$L__BB1_10391;
	cvt.u32.u64 	%r2749, %rd88969;
	mov.b64 	%rd88973, 0;
	mov.u64 	%rd88971, %rd5;
$L__BB1_10395:
	shr.u64 	%rd88972, %rd88971, 1;
	add.s64 	%rd20925, %rd88973, %rd88972;
	shl.b64 	%rd76642, %rd20925, 2;
	add.s64 	%rd76643, %rd19481, %rd76642;
	ld.u32 	%r14165, [%rd76643];
	setp.ge.s32 	%p12586, %r14165, %r2748;
	@%p12586 bra 	$L__BB1_10397;
	add.s64 	%rd88973, %rd20925, 1;
	not.b64 	%rd76644, %rd88972;
	add.s64 	%rd88972, %rd88971, %rd76644;
$L__BB1_10397:
	setp.ne.s64 	%p12587, %rd88972, 0;
	mov.u64 	%rd88971, %rd88972;
	@%p12587 bra 	$L__BB1_10395;
	cvt.u32.u64 	%r2750, %rd88973;
	mov.b64 	%rd88977, 0;
	mov.u64 	%rd88975, %rd5;
$L__BB1_10399:
	shr.u64 	%rd88976, %rd88975, 1;
	add.s64 	%rd20933, %rd88977, %rd88976;
	shl.b64 	%rd76646, %rd20933, 2;
	add.s64 	%rd76647, %rd19481, %rd76646;
	ld.u32 	%r14166, [%rd76647];
	setp.ge.s32 	%p12588, %r14166, %r2749;
	@%p12588 bra 	$L__BB1_10401;
	add.s64 	%rd88977, %rd20933, 1;
	not.b64 	%rd76648, %rd88976;
	add.s64 	%rd88976, %rd88975, %rd76648;
$L__BB1_10401:
	setp.ne.s64 	%p12589, %rd88976, 0;
	mov.u64 	%rd88975, %rd88976;
	@%p12589 bra 	$L__BB1_10399;
	cvt.u32.u64 	%r14167, %rd88977;
	setp.lt.s32 	%p12590, %r2750, %r14167;
	selp.b32 	%r15119, %r2562, %r2584, %p12590;
	selp.b32 	%r15120, %r2584, %r2562, %p12590;
	ld.global.u64 	%rd20938, [%rd4];
	mov.b64 	%rd88981, 0;
	mov.u64 	%rd88979, %rd5;
$L__BB1_10403:
	shr.u64 	%rd88980, %rd88979, 1;
	add.s64 	%rd20942, %rd88981, %rd88980;
	shl.b64 	%rd76650, %rd20942, 2;
	add.s64 	%rd76651, %rd20938, %rd76650;
	ld.u32 	%r14168, [%rd76651];
	setp.ge.s32 	%p12591, %r14168, %r2605;
	@%p12591 bra 	$L__BB1_10405;
	add.s64 	%rd88981, %rd20942, 1;
	not.b64 	%rd76652, %rd88980;
	add.s64 	%rd88980, %rd88979, %rd76652;
$L__BB1_10405:
	setp.ne.s64 	%p12592, %rd88980, 0;
	mov.u64 	%rd88979, %rd88980;
	@%p12592 bra 	$L__BB1_10403;
	cvt.u32.u64 	%r2753, %rd88981;
	mov.b64 	%rd88985, 0;
	mov.u64 	%rd88983, %rd5;
$L__BB1_10407:
	shr.u64 	%rd88984, %rd88983, 1;
	add.s64 	%rd20950, %rd88985, %rd88984;
	shl.b64 	%rd76654, %rd20950, 2;
	add.s64 	%rd76655, %rd20938, %rd76654;
	ld.u32 	%r14169, [%rd76655];
	setp.ge.s32 	%p12593, %r14169, %r2583;
	@%p12593 bra 	$L__BB1_10409;
	add.s64 	%rd88985, %rd20950, 1;
	not.b64 	%rd76656, %rd88984;
	add.s64 	%rd88984, %rd88983, %rd76656;
$L__BB1_10409:
	setp.ne.s64 	%p12594, %rd88984, 0;
	mov.u64 	%rd88983, %rd88984;
	@%p12594 bra 	$L__BB1_10407;
	cvt.u32.u64 	%r2754, %rd88985;
	ld.global.u64 	%rd20955, [%rd4+8];
	mov.b64 	%rd88989, 0;
	mov.u64 	%rd88987, %rd5;
$L__BB1_10411:
	shr.u64 	%rd88988, %rd88987, 1;
	add.s64 	%rd20959, %rd88989, %rd88988;
	shl.b64 	%rd76658, %rd20959, 2;
	add.s64 	%rd76659, %rd20955, %rd76658;
	ld.u32 	%r14170, [%rd76659];
	setp.ge.s32 	%p12595, %r14170, %r2753;
	@%p12595 bra 	$L__BB1_10413;
	add.s64 	%rd88989, %rd20959, 1;
	not.b64 	%rd76660, %rd88988;
	add.s64 	%rd88988, %rd88987, %rd76660;
$L__BB1_10413:
	setp.ne.s64 	%p12596, %rd88988, 0;
	mov.u64 	%rd88987, %rd88988;
	@%p12596 bra 	$L__BB1_10411;
	cvt.u32.u64 	%r2755, %rd88989;
	mov.b64 	%rd88993, 0;
	mov.u64 	%rd88991, %rd5;
$L__BB1_10415:
	shr.u64 	%rd88992, %rd88991, 1;
	add.s64 	%rd20967, %rd88993, %rd88992;
	shl.b64 	%rd76662, %rd20967, 2;
	add.s64 	%rd76663, %rd20955, %rd76662;
	ld.u32 	%r14171, [%rd76663];
	setp.ge.s32 	%p12597, %r14171, %r2754;
	@%p12597 bra 	$L__BB1_10417;
	add.s64 	%rd88993, %rd20967, 1;
	not.b64 	%rd76664, %rd88992;
	add.s64 	%rd88992, %rd88991, %rd76664;
$L__BB1_10417:
	setp.ne.s64 	%p12598, %rd88992, 0;
	mov.u64 	%rd88991, %rd88992;
	@%p12598 bra 	$L__BB1_10415;
	cvt.u32.u64 	%r2756, %rd88993;
	ld.global.u64 	%rd20972, [%rd4+16];
	mov.b64 	%rd88997, 0;
	mov.u64 	%rd88995, %rd5;
$L__BB1_10419:
	shr.u64 	%rd88996, %rd88995, 1;
	add.s64 	%rd20976, %rd88997, %rd88996;
	shl.b64 	%rd76666, %rd20976, 2;
	add.s64 	%rd76667, %rd20972, %rd76666;
	ld.u32 	%r14172, [%rd76667];
	setp.ge.s32 	%p12599, %r14172, %r2755;
	@%p12599 bra 	$L__BB1_10421;
	add.s64 	%rd88997, %rd20976, 1;
	not.b64 	%rd76668, %rd88996;
	add.s64 	%rd88996, %rd88995, %rd76668;
$L__BB1_10421:
	setp.ne.s64 	%p12600, %rd88996, 0;
	mov.u64 	%rd88995, %rd88996;
	@%p12600 bra 	$L__BB1_10419;
	cvt.u32.u64 	%r2757, %rd88997;
	mov.b64 	%rd89001, 0;
	mov.u64 	%rd88999, %rd5;
$L__BB1_10423:
	shr.u64 	%rd89000, %rd88999, 1;
	add.s64 	%rd20984, %rd89001, %rd89000;
	shl.b64 	%rd76670, %rd20984, 2;
	add.s64 	%rd76671, %rd20972, %rd76670;
	ld.u32 	%r14173, [%rd76671];
	setp.ge.s32 	%p12601, %r14173, %r2756;
	@%p12601 bra 	$L__BB1_10425;
	add.s64 	%rd89001, %rd20984, 1;
	not.b64 	%rd76672, %rd89000;
	add.s64 	%rd89000, %rd88999, %rd76672;
$L__BB1_10425:
	setp.ne.s64 	%p12602, %rd89000, 0;
	mov.u64 	%rd88999, %rd89000;
	@%p12602 bra 	$L__BB1_10423;
	cvt.u32.u64 	%r2758, %rd89001;
	ld.global.u64 	%rd20989, [%rd4+24];
	mov.b64 	%rd89005, 0;
	mov.u64 	%rd89003, %rd5;
$L__BB1_10427:
	shr.u64 	%rd89004, %rd89003, 1;
	add.s64 	%rd20993, %rd89005, %rd89004;
	shl.b64 	%rd76674, %rd20993, 2;
	add.s64 	%rd76675, %rd20989, %rd76674;
	ld.u32 	%r14174, [%rd76675];
	setp.ge.s32 	%p12603, %r14174, %r2757;
	@%p12603 bra 	$L__BB1_10429;
	add.s64 	%rd89005, %rd20993, 1;
	not.b64 	%rd76676, %rd89004;
	add.s64 	%rd89004, %rd89003, %rd76676;
$L__BB1_10429:
	setp.ne.s64 	%p12604, %rd89004, 0;
	mov.u64 	%rd89003, %rd89004;
	@%p12604 bra 	$L__BB1_10427;
	cvt.u32.u64 	%r2759, %rd89005;
	mov.b64 	%rd89009, 0;
	mov.u64 	%rd89007, %rd5;
$L__BB1_10431:
	shr.u64 	%rd89008, %rd89007, 1;
	add.s64 	%rd21001, %rd89009, %rd89008;
	shl.b64 	%rd76678, %rd21001, 2;
	add.s64 	%rd76679, %rd20989, %rd76678;
	ld.u32 	%r14175, [%rd76679];
	setp.ge.s32 	%p12605, %r14175, %r2758;
	@%p12605 bra 	$L__BB1_10433;
	add.s64 	%rd89009, %rd21001, 1;
	not.b64 	%rd76680, %rd89008;
	add.s64 	%rd89008, %rd89007, %rd76680;
$L__BB1_10433:
	setp.ne.s64 	%p12606, %rd89008, 0;
	mov.u64 	%rd89007, %rd89008;
	@%p12606 bra 	$L__BB1_10431;
	cvt.u32.u64 	%r2760, %rd89009;
	ld.global.u64 	%rd21006, [%rd4+32];
	mov.b64 	%rd89013, 0;
	mov.u64 	%rd89011, %rd5;
$L__BB1_10435:
	shr.u64 	%rd89012, %rd89011, 1;
	add.s64 	%rd21010, %rd89013, %rd89012;
	shl.b64 	%rd76682, %rd21010, 2;
	add.s64 	%rd76683, %rd21006, %rd76682;
	ld.u32 	%r14176, [%rd76683];
	setp.ge.s32 	%p12607, %r14176, %r2759;
	@%p12607 bra 	$L__BB1_10437;
	add.s64 	%rd89013, %rd21010, 1;
	not.b64 	%rd76684, %rd89012;
	add.s64 	%rd89012, %rd89011, %rd76684;
$L__BB1_10437:
	setp.ne.s64 	%p12608, %rd89012, 0;
	mov.u64 	%rd89011, %rd89012;
	@%p12608 bra 	$L__BB1_10435;
	cvt.u32.u64 	%r2761, %rd89013;
	mov.b64 	%rd89017, 0;
	mov.u64 	%rd89015, %rd5;
$L__BB1_10439:
	shr.u64 	%rd89016, %rd89015, 1;
	add.s64 	%rd21018, %rd89017, %rd89016;
	shl.b64 	%rd76686, %rd21018, 2;
	add.s64 	%rd76687, %rd21006, %rd76686;
	ld.u32 	%r14177, [%rd76687];
	setp.ge.s32 	%p12609, %r14177, %r2760;
	@%p12609 bra 	$L__BB1_10441;
	add.s64 	%rd89017, %rd21018, 1;
	not.b64 	%rd76688, %rd89016;
	add.s64 	%rd89016, %rd89015, %rd76688;
$L__BB1_10441:
	setp.ne.s64 	%p12610, %rd89016, 0;
	mov.u64 	%rd89015, %rd89016;
	@%p12610 bra 	$L__BB1_10439;
	cvt.u32.u64 	%r2762, %rd89017;
	ld.global.u64 	%rd21023, [%rd4+40];
	mov.b64 	%rd89021, 0;
	mov.u64 	%rd89019, %rd5;
$L__BB1_10443:
	shr.u64 	%rd89020, %rd89019, 1;
	add.s64 	%rd21027, %rd89021, %rd89020;
	shl.b64 	%rd76690, %rd21027, 2;
	add.s64 	%rd76691, %rd21023, %rd76690;
	ld.u32 	%r14178, [%rd76691];
	setp.ge.s32 	%p12611, %r14178, %r2761;
	@%p12611 bra 	$L__BB1_10445;
	add.s64 	%rd89021, %rd21027, 1;
	not.b64 	%rd76692, %rd89020;
	add.s64 	%rd89020, %rd89019, %rd76692;
$L__BB1_10445:
	setp.ne.s64 	%p12612, %rd89020, 0;
	mov.u64 	%rd89019, %rd89020;
	@%p12612 bra 	$L__BB1_10443;
	cvt.u32.u64 	%r2763, %rd89021;
	mov.b64 	%rd89025, 0;
	mov.u64 	%rd89023, %rd5;
$L__BB1_10447:
	shr.u64 	%rd89024, %rd89023, 1;
	add.s64 	%rd21035, %rd89025, %rd89024;
	shl.b64 	%rd76694, %rd21035, 2;
	add.s64 	%rd76695, %rd21023, %rd76694;
	ld.u32 	%r14179, [%rd76695];
	setp.ge.s32 	%p12613, %r14179, %r2762;
	@%p12613 bra 	$L__BB1_10449;
	add.s64 	%rd89025, %rd21035, 1;
	not.b64 	%rd76696, %rd89024;
	add.s64 	%rd89024, %rd89023, %rd76696;
$L__BB1_10449:
	setp.ne.s64 	%p12614, %rd89024, 0;
	mov.u64 	%rd89023, %rd89024;
	@%p12614 bra 	$L__BB1_10447;
	cvt.u32.u64 	%r2764, %rd89025;
	ld.global.u64 	%rd21040, [%rd4+48];
	mov.b64 	%rd89029, 0;
	mov.u64 	%rd89027, %rd5;
$L__BB1_10451:
	shr.u64 	%rd89028, %rd89027, 1;
	add.s64 	%rd21044, %rd89029, %rd89028;
	shl.b64 	%rd76698, %rd21044, 2;
	add.s64 	%rd76699, %rd21040, %rd76698;
	ld.u32 	%r14180, [%rd76699];
	setp.ge.s32 	%p12615, %r14180, %r2763;
	@%p12615 bra 	$L__BB1_10453;
	add.s64 	%rd89029, %rd21044, 1;
	not.b64 	%rd76700, %rd89028;
	add.s64 	%rd89028, %rd89027, %rd76700;
$L__BB1_10453:
	setp.ne.s64 	%p12616, %rd89028, 0;
	mov.u64 	%rd89027, %rd89028;
	@%p12616 bra 	$L__BB1_10451;
	cvt.u32.u64 	%r2765, %rd89029;
	mov.b64 	%rd89033, 0;
	mov.u64 	%rd89031, %rd5;
$L__BB1_10455:
	shr.u64 	%rd89032, %rd89031, 1;
	add.s64 	%rd21052, %rd89033, %rd89032;
	shl.b64 	%rd76702, %rd21052, 2;
	add.s64 	%rd76703, %rd21040, %rd76702;
	ld.u32 	%r14181, [%rd76703];
	setp.ge.s32 	%p12617, %r14181, %r2764;
	@%p12617 bra 	$L__BB1_10457;
	add.s64 	%rd89033, %rd21052, 1;
	not.b64 	%rd76704, %rd89032;
	add.s64 	%rd89032, %rd89031, %rd76704;
$L__BB1_10457:
	setp.ne.s64 	%p12618, %rd89032, 0;
	mov.u64 	%rd89031, %rd89032;
	@%p12618 bra 	$L__BB1_10455;
	cvt.u32.u64 	%r2766, %rd89033;
	ld.global.u64 	%rd21057, [%rd4+56];
	mov.b64 	%rd89037, 0;
	mov.u64 	%rd89035, %rd5;
$L__BB1_10459:
	shr.u64 	%rd89036, %rd89035, 1;
	add.s64 	%rd21061, %rd89037, %rd89036;
	shl.b64 	%rd76706, %rd21061, 2;
	add.s64 	%rd76707, %rd21057, %rd76706;
	ld.u32 	%r14182, [%rd76707];
	setp.ge.s32 	%p12619, %r14182, %r2765;
	@%p12619 bra 	$L__BB1_10461;
	add.s64 	%rd89037, %rd21061, 1;
	not.b64 	%rd76708, %rd89036;
	add.s64 	%rd89036, %rd89035, %rd76708;
$L__BB1_10461:
	setp.ne.s64 	%p12620, %rd89036, 0;
	mov.u64 	%rd89035, %rd89036;
	@%p12620 bra 	$L__BB1_10459;
	cvt.u32.u64 	%r2767, %rd89037;
	mov.b64 	%rd89041, 0;
	mov.u64 	%rd89039, %rd5;
$L__BB1_10463:
	shr.u64 	%rd89040, %rd89039, 1;
	add.s64 	%rd21069, %rd89041, %rd89040;
	shl.b64 	%rd76710, %rd21069, 2;
	add.s64 	%rd76711, %rd21057, %rd76710;
	ld.u32 	%r14183, [%rd76711];
	setp.ge.s32 	%p12621, %r14183, %r2766;
	@%p12621 bra 	$L__BB1_10465;
	add.s64 	%rd89041, %rd21069, 1;
	not.b64 	%rd76712, %rd89040;
	add.s64 	%rd89040, %rd89039, %rd76712;
$L__BB1_10465:
	setp.ne.s64 	%p12622, %rd89040, 0;
	mov.u64 	%rd89039, %rd89040;
	@%p12622 bra 	$L__BB1_10463;
	cvt.u32.u64 	%r2768, %rd89041;
	ld.global.u64 	%rd21074, [%rd4+64];
	mov.b64 	%rd89045, 0;
	mov.u64 	%rd89043, %rd5;
$L__BB1_10467:
	shr.u64 	%rd89044, %rd89043, 1;
	add.s64 	%rd21078, %rd89045, %rd89044;
	shl.b64 	%rd76714, %rd21078, 2;
	add.s64 	%rd76715, %rd21074, %rd76714;
	ld.u32 	%r14184, [%rd76715];
	setp.ge.s32 	%p12623, %r14184, %r2767;
	@%p12623 bra 	$L__BB1_10469;
	add.s64 	%rd89045, %rd21078, 1;
	not.b64 	%rd76716, %rd89044;
	add.s64 	%rd89044, %rd89043, %rd76716;
$L__BB1_10469:
	setp.ne.s64 	%p12624, %rd89044, 0;
	mov.u64 	%rd89043, %rd89044;
	@%p12624 bra 	$L__BB1_10467;
	cvt.u32.u64 	%r2769, %rd89045;
	mov.b64 	%rd89049, 0;
	mov.u64 	%rd89047, %rd5;
$L__BB1_10471:
	shr.u64 	%rd89048, %rd89047, 1;
	add.s64 	%rd21086, %rd89049, %rd89048;
	shl.b64 	%rd76718, %rd21086, 2;
	add.s64 	%rd76719, %rd21074, %rd76718;
	ld.u32 	%r14185, [%rd76719];
	setp.ge.s32 	%p12625, %r14185, %r2768;
	@%p12625 bra 	$L__BB1_10473;
	add.s64 	%rd89049, %rd21086, 1;
	not.b64 	%rd76720, %rd89048;
	add.s64 	%rd89048, %rd89047, %rd76720;
$L__BB1_10473:
	setp.ne.s64 	%p12626, %rd89048, 0;
	mov.u64 	%rd89047, %rd89048;
	@%p12626 bra 	$L__BB1_10471;
	cvt.u32.u64 	%r2770, %rd89049;
	ld.global.u64 	%rd21091, [%rd4+72];
	mov.b64 	%rd89053, 0;
	mov.u64 	%rd89051, %rd5;
$L__BB1_10475:
	shr.u64 	%rd89052, %rd89051, 1;
	add.s64 	%rd21095, %rd89053, %rd89052;
	shl.b64 	%rd76722, %rd21095, 2;
	add.s64 	%rd76723, %rd21091, %rd76722;
	ld.u32 	%r14186, [%rd76723];
	setp.ge.s32 	%p12627, %r14186, %r2769;
	@%p12627 bra 	$L__BB1_10477;
	add.s64 	%rd89053, %rd21095, 1;
	not.b64 	%rd76724, %rd89052;
	add.s64 	%rd89052, %rd89051, %rd76724;
$L__BB1_10477:
	setp.ne.s64 	%p12628, %rd89052, 0;
	mov.u64 	%rd89051, %rd89052;
	@%p12628 bra 	$L__BB1_10475;
	cvt.u32.u64 	%r2771, %rd89053;
	mov.b64 	%rd89057, 0;
	mov.u64 	%rd89055, %rd5;
$L__BB1_10479:
	shr.u64 	%rd89056, %rd89055, 1;
	add.s64 	%rd21103, %rd89057, %rd89056;
	shl.b64 	%rd76726, %rd21103, 2;
	add.s64 	%rd76727, %rd21091, %rd76726;
	ld.u32 	%r14187, [%rd76727];
	setp.ge.s32 	%p12629, %r14187, %r2770;
	@%p12629 bra 	$L__BB1_10481;
	add.s64 	%rd89057, %rd21103, 1;
	not.b64 	%rd76728, %rd89056;
	add.s64 	%rd89056, %rd89055, %rd76728;
$L__BB1_10481:
	setp.ne.s64 	%p12630, %rd89056, 0;
	mov.u64 	%rd89055, %rd89056;
	@%p12630 bra 	$L__BB1_10479;
	cvt.u32.u64 	%r14188, %rd89057;
	setp.lt.s32 	%p12631, %r2771, %r14188;
	selp.b32 	%r15117, %r2583, %r2605, %p12631;
	selp.b32 	%r15118, %r2605, %r2583, %p12631;
	mov.b64 	%rd89061, 0;
	mov.u64 	%rd89059, %rd5;
$L__BB1_10483:
	shr.u64 	%rd89060, %rd89059, 1;
	add.s64 	%rd21111, %rd89061, %rd89060;
	shl.b64 	%rd76730, %rd21111, 2;
	add.s64 	%rd76731, %rd20938, %rd76730;
	ld.u32 	%r14189, [%rd76731];
	setp.ge.s32 	%p12632, %r14189, %r2626;
	@%p12632 bra 	$L__BB1_10485;
	add.s64 	%rd89061, %rd21111, 1;
	not.b64 	%rd76732, %rd89060;
	add.s64 	%rd89060, %rd89059, %rd76732;
$L__BB1_10485:
	setp.ne.s64 	%p12633, %rd89060, 0;
	mov.u64 	%rd89059, %rd89060;
	@%p12633 bra 	$L__BB1_10483;
	cvt.u32.u64 	%r2774, %rd89061;
	mov.b64 	%rd89065, 0;
	mov.u64 	%rd89063, %rd5;
$L__BB1_10487:
	shr.u64 	%rd89064, %rd89063, 1;
	add.s64 	%rd21119, %rd89065, %rd89064;
	shl.b64 	%rd76734, %rd21119, 2;
	add.s64 	%rd76735, %rd20938, %rd76734;
	ld.u32 	%r14190, [%rd76735];
	setp.ge.s32 	%p12634, %r14190, %r2604;
	@%p12634 bra 	$L__BB1_10489;
	add.s64 	%rd89065, %rd21119, 1;
	not.b64 	%rd76736, %rd89064;
	add.s64 	%rd89064, %rd89063, %rd76736;
$L__BB1_10489:
	setp.ne.s64 	%p12635, %rd89064, 0;
	mov.u64 	%rd89063, %rd89064;
	@%p12635 bra 	$L__BB1_10487;
	cvt.u32.u64 	%r2775, %rd89065;
	mov.b64 	%rd89069, 0;
	mov.u64 	%rd89067, %rd5;
$L__BB1_10491:
	shr.u64 	%rd89068, %rd89067, 1;
	add.s64 	%rd21127, %rd89069, %rd89068;
	shl.b64 	%rd76738, %rd21127, 2;
	add.s64 	%rd76739, %rd20955, %rd76738;
	ld.u32 	%r14191, [%rd76739];
	setp.ge.s32 	%p12636, %r14191, %r2774;
	@%p12636 bra 	$L__BB1_10493;
	add.s64 	%rd89069, %rd21127, 1;
	not.b64 	%rd76740, %rd89068;
	add.s64 	%rd89068, %rd89067, %rd76740;
$L__BB1_10493:
	setp.ne.s64 	%p12637, %rd89068, 0;
	mov.u64 	%rd89067, %rd89068;
	@%p12637 bra 	$L__BB1_10491;
	cvt.u32.u64 	%r2776, %rd89069;
	mov.b64 	%rd89073, 0;
	mov.u64 	%rd89071, %rd5;
$L__BB1_10495:
	shr.u64 	%rd89072, %rd89071, 1;
	add.s64 	%rd21135, %rd89073, %rd89072;
	shl.b64 	%rd76742, %rd21135, 2;
	add.s64 	%rd76743, %rd20955, %rd76742;
	ld.u32 	%r14192, [%rd76743];
	setp.ge.s32 	%p12638, %r14192, %r2775;
	@%p12638 bra 	$L__BB1_10497;
	add.s64 	%rd89073, %rd21135, 1;
	not.b64 	%rd76744, %rd89072;
	add.s64 	%rd89072, %rd89071, %rd76744;
$L__BB1_10497:
	setp.ne.s64 	%p12639, %rd89072, 0;
	mov.u64 	%rd89071, %rd89072;
	@%p12639 bra 	$L__BB1_10495;
	cvt.u32.u64 	%r2777, %rd89073;
	mov.b64 	%rd89077, 0;
	mov.u64 	%rd89075, %rd5;
$L__BB1_10499:
	shr.u64 	%rd89076, %rd89075, 1;
	add.s64 	%rd21143, %rd89077, %rd89076;
	shl.b64 	%rd76746, %rd21143, 2;
	add.s64 	%rd76747, %rd20972, %rd76746;
	ld.u32 	%r14193, [%rd76747];
	setp.ge.s32 	%p12640, %r14193, %r2776;
	@%p12640 bra 	$L__BB1_10501;
	add.s64 	%rd89077, %rd21143, 1;
	not.b64 	%rd76748, %rd89076;
	add.s64 	%rd89076, %rd89075, %rd76748;
$L__BB1_10501:
	setp.ne.s64 	%p12641, %rd89076, 0;
	mov.u64 	%rd89075, %rd89076;
	@%p12641 bra 	$L__BB1_10499;
	cvt.u32.u64 	%r2778, %rd89077;
	mov.b64 	%rd89081, 0;
	mov.u64 	%rd89079, %rd5;
$L__BB1_10503:
	shr.u64 	%rd89080, %rd89079, 1;
	add.s64 	%rd21151, %rd89081, %rd89080;
	shl.b64 	%rd76750, %rd21151, 2;
	add.s64 	%rd76751, %rd20972, %rd76750;
	ld.u32 	%r14194, [%rd76751];
	setp.ge.s32 	%p12642, %r14194, %r2777;
	@%p12642 bra 	$L__BB1_10505;
	add.s64 	%rd89081, %rd21151, 1;
	not.b64 	%rd76752, %rd89080;
	add.s64 	%rd89080, %rd89079, %rd76752;
$L__BB1_10505:
	setp.ne.s64 	%p12643, %rd89080, 0;
	mov.u64 	%rd89079, %rd89080;
	@%p12643 bra 	$L__BB1_10503;
	cvt.u32.u64 	%r2779, %rd89081;
	mov.b64 	%rd89085, 0;
	mov.u64 	%rd89083, %rd5;
$L__BB1_10507:
	shr.u64 	%rd89084, %rd89083, 1;
	add.s64 	%rd21159, %rd89085, %rd89084;
	shl.b64 	%rd76754, %rd21159, 2;
	add.s64 	%rd76755, %rd20989, %rd76754;
	ld.u32 	%r14195, [%rd76755];
	setp.ge.s32 	%p12644, %r14195, %r2778;
	@%p12644 bra 	$L__BB1_10509;
	add.s64 	%rd89085, %rd21159, 1;
	not.b64 	%rd76756, %rd89084;
	add.s64 	%rd89084, %rd89083, %rd76756;
$L__BB1_10509:
	setp.ne.s64 	%p12645, %rd89084, 0;
	mov.u64 	%rd89083, %rd89084;
	@%p12645 bra 	$L__BB1_10507;
	cvt.u32.u64 	%r2780, %rd89085;
	mov.b64 	%rd89089, 0;
	mov.u64 	%rd89087, %rd5;
$L__BB1_10511:
	shr.u64 	%rd89088, %rd89087, 1;
	add.s64 	%rd21167, %rd89089, %rd89088;
	shl.b64 	%rd76758, %rd21167, 2;
	add.s64 	%rd76759, %rd20989, %rd76758;
	ld.u32 	%r14196, [%rd76759];
	setp.ge.s32 	%p12646, %r14196, %r2779;
	@%p12646 bra 	$L__BB1_10513;
	add.s64 	%rd89089, %rd21167, 1;
	not.b64 	%rd76760, %rd89088;
	add.s64 	%rd89088, %rd89087, %rd76760;
$L__BB1_10513:
	setp.ne.s64 	%p12647, %rd89088, 0;
	mov.u64 	%rd89087, %rd89088;
	@%p12647 bra 	$L__BB1_10511;
	cvt.u32.u64 	%r2781, %rd89089;
	mov.b64 	%rd89093, 0;
	mov.u64 	%rd89091, %rd5;
$L__BB1_10515:
	shr.u64 	%rd89092, %rd89091, 1;
	add.s64 	%rd21175, %rd89093, %rd89092;
	shl.b64 	%rd76762, %rd21175, 2;
	add.s64 	%rd76763, %rd21006, %rd76762;
	ld.u32 	%r14197, [%rd76763];
	setp.ge.s32 	%p12648, %r14197, %r2780;
	@%p12648 bra 	$L__BB1_10517;
	add.s64 	%rd89093, %rd21175, 1;
	not.b64 	%rd76764, %rd89092;
	add.s64 	%rd89092, %rd89091, %rd76764;
$L__BB1_10517:
	setp.ne.s64 	%p12649, %rd89092, 0;
	mov.u64 	%rd89091, %rd89092;
	@%p12649 bra 	$L__BB1_10515;
	cvt.u32.u64 	%r2782, %rd89093;
	mov.b64 	%rd89097, 0;
	mov.u64 	%rd89095, %rd5;
$L__BB1_10519:
	shr.u64 	%rd89096, %rd89095, 1;
	add.s64 	%rd21183, %rd89097, %rd89096;
	shl.b64 	%rd76766, %rd21183, 2;
	add.s64 	%rd76767, %rd21006, %rd76766;
	ld.u32 	%r14198, [%rd76767];
	setp.ge.s32 	%p12650, %r14198, %r2781;
	@%p12650 bra 	$L__BB1_10521;
	add.s64 	%rd89097, %rd21183, 1;
	not.b64 	%rd76768, %rd89096;
	add.s64 	%rd89096, %rd89095, %rd76768;
$L__BB1_10521:
	setp.ne.s64 	%p12651, %rd89096, 0;
	mov.u64 	%rd89095, %rd89096;
	@%p12651 bra 	$L__BB1_10519;
	cvt.u32.u64 	%r2783, %rd89097;
	mov.b64 	%rd89101, 0;
	mov.u64 	%rd89099, %rd5;
$L__BB1_10523:
	shr.u64 	%rd89100, %rd89099, 1;
	add.s64 	%rd21191, %rd89101, %rd89100;
	shl.b64 	%rd76770, %rd21191, 2;
	add.s64 	%rd76771, %rd21023, %rd76770;
	ld.u32 	%r14199, [%rd76771];
	setp.ge.s32 	%p12652, %r14199, %r2782;
	@%p12652 bra 	$L__BB1_10525;
	add.s64 	%rd89101, %rd21191, 1;
	not.b64 	%rd76772, %rd89100;
	add.s64 	%rd89100, %rd89099, %rd76772;
$L__BB1_10525:
	setp.ne.s64 	%p12653, %rd89100, 0;
	mov.u64 	%rd89099, %rd89100;
	@%p12653 bra 	$L__BB1_10523;
	cvt.u32.u64 	%r2784, %rd89101;
	mov.b64 	%rd89105, 0;
	mov.u64 	%rd89103, %rd5;
$L__BB1_10527:
	shr.u64 	%rd89104, %rd89103, 1;
	add.s64 	%rd21199, %rd89105, %rd89104;
	shl.b64 	%rd76774, %rd21199, 2;
	add.s64 	%rd76775, %rd21023, %rd76774;
	ld.u32 	%r14200, [%rd76775];
	setp.ge.s32 	%p12654, %r14200, %r2783;
	@%p12654 bra 	$L__BB1_10529;
	add.s64 	%rd89105, %rd21199, 1;
	not.b64 	%rd76776, %rd89104;
	add.s64 	%rd89104, %rd89103, %rd76776;
$L__BB1_10529:
	setp.ne.s64 	%p12655, %rd89104, 0;
	mov.u64 	%rd89103, %rd89104;
	@%p12655 bra 	$L__BB1_10527;
	cvt.u32.u64 	%r2785, %rd89105;
	mov.b64 	%rd89109, 0;
	mov.u64 	%rd89107, %rd5;
$L__BB1_10531:
	shr.u64 	%rd89108, %rd89107, 1;
	add.s64 	%rd21207, %rd89109, %rd89108;
	shl.b64 	%rd76778, %rd21207, 2;
	add.s64 	%rd76779, %rd21040, %rd76778;
	ld.u32 	%r14201, [%rd76779];
	setp.ge.s32 	%p12656, %r14201, %r2784;
	@%p12656 bra 	$L__BB1_10533;
	add.s64 	%rd89109, %rd21207, 1;
	not.b64 	%rd76780, %rd89108;
	add.s64 	%rd89108, %rd89107, %rd76780;
$L__BB1_10533:
	setp.ne.s64 	%p12657, %rd89108, 0;
	mov.u64 	%rd89107, %rd89108;
	@%p12657 bra 	$L__BB1_10531;
	cvt.u32.u64 	%r2786, %rd89109;
	mov.b64 	%rd89113, 0;
	mov.u64 	%rd89111, %rd5;
$L__BB1_10535:
	shr.u64 	%rd89112, %rd89111, 1;
	add.s64 	%rd21215, %rd89113, %rd89112;
	shl.b64 	%rd76782, %rd21215, 2;
	add.s64 	%rd76783, %rd21040, %rd76782;
	ld.u32 	%r14202, [%rd76783];
	setp.ge.s32 	%p12658, %r14202, %r2785;
	@%p12658 bra 	$L__BB1_10537;
	add.s64 	%rd89113, %rd21215, 1;
	not.b64 	%rd76784, %rd89112;
	add.s64 	%rd89112, %rd89111, %rd76784;
$L__BB1_10537:
	setp.ne.s64 	%p12659, %rd89112, 0;
	mov.u64 	%rd89111, %rd89112;
	@%p12659 bra 	$L__BB1_10535;
	cvt.u32.u64 	%r2787, %rd89113;
	mov.b64 	%rd89117, 0;
	mov.u64 	%rd89115, %rd5;
$L__BB1_10539:
	shr.u64 	%rd89116, %rd89115, 1;
	add.s64 	%rd21223, %rd89117, %rd89116;
	shl.b64 	%rd76786, %rd21223, 2;
	add.s64 	%rd76787, %rd21057, %rd76786;
	ld.u32 	%r14203, [%rd76787];
	setp.ge.s32 	%p12660, %r14203, %r2786;
	@%p12660 bra 	$L__BB1_10541;
	add.s64 	%rd89117, %rd21223, 1;
	not.b64 	%rd76788, %rd89116;
	add.s64 	%rd89116, %rd89115, %rd76788;
$L__BB1_10541:
	setp.ne.s64 	%p12661, %rd89116, 0;
	mov.u64 	%rd89115, %rd89116;
	@%p12661 bra 	$L__BB1_10539;
	cvt.u32.u64 	%r2788, %rd89117;
	mov.b64 	%rd89121, 0;
	mov.u64 	%rd89119, %rd5;
$L__BB1_10543:
	shr.u64 	%rd89120, %rd89119, 1;
	add.s64 	%rd21231, %rd89121, %rd89120;
	shl.b64 	%rd76790, %rd21231, 2;
	add.s64 	%rd76791, %rd21057, %rd76790;
	ld.u32 	%r14204, [%rd76791];
	setp.ge.s32 	%p12662, %r14204, %r2787;
	@%p12662 bra 	$L__BB1_10545;
	add.s64 	%rd89121, %rd21231, 1;
	not.b64 	%rd76792, %rd89120;
	add.s64 	%rd89120, %rd89119, %rd76792;
$L__BB1_10545:
	setp.ne.s64 	%p12663, %rd89120, 0;
	mov.u64 	%rd89119, %rd89120;
	@%p12663 bra 	$L__BB1_10543;
	cvt.u32.u64 	%r2789, %rd89121;
	mov.b64 	%rd89125, 0;
	mov.u64 	%rd89123, %rd5;
$L__BB1_10547:
	shr.u64 	%rd89124, %rd89123, 1;
	add.s64 	%rd21239, %rd89125, %rd89124;
	shl.b64 	%rd76794, %rd21239, 2;
	add.s64 	%rd76795, %rd21074, %rd76794;
	ld.u32 	%r14205, [%rd76795];
	setp.ge.s32 	%p12664, %r14205, %r2788;
	@%p12664 bra 	$L__BB1_10549;
	add.s64 	%rd89125, %rd21239, 1;
	not.b64 	%rd76796, %rd89124;
	add.s64 	%rd89124, %rd89123, %rd76796;
$L__BB1_10549:
	setp.ne.s64 	%p12665, %rd89124, 0;
	mov.u64 	%rd89123, %rd89124;
	@%p12665 bra 	$L__BB1_10547;
	cvt.u32.u64 	%r2790, %rd89125;
	mov.b64 	%rd89129, 0;
	mov.u64 	%rd89127, %rd5;
$L__BB1_10551:
	shr.u64 	%rd89128, %rd89127, 1;
	add.s64 	%rd21247, %rd89129, %rd89128;
	shl.b64 	%rd76798, %rd21247, 2;
	add.s64 	%rd76799, %rd21074, %rd76798;
	ld.u32 	%r14206, [%rd76799];
	setp.ge.s32 	%p12666, %r14206, %r2789;
	@%p12666 bra 	$L__BB1_10553;
	add.s64 	%rd89129, %rd21247, 1;
	not.b64 	%rd76800, %rd89128;
	add.s64 	%rd89128, %rd89127, %rd76800;
$L__BB1_10553:
	setp.ne.s64 	%p12667, %rd89128, 0;
	mov.u64 	%rd89127, %rd89128;
	@%p12667 bra 	$L__BB1_10551;
	cvt.u32.u64 	%r2791, %rd89129;
	mov.b64 	%rd89133, 0;
	mov.u64 	%rd89131, %rd5;
$L__BB1_10555:
	shr.u64 	%rd89132, %rd89131, 1;
	add.s64 	%rd21255, %rd89133, %rd89132;
	shl.b64 	%rd76802, %rd21255, 2;
	add.s64 	%rd76803, %rd21091, %rd76802;
	ld.u32 	%r14207, [%rd76803];
	setp.ge.s32 	%p12668, %r14207, %r2790;
	@%p12668 bra 	$L__BB1_10557;
	add.s64 	%rd89133, %rd21255, 1;
	not.b64 	%rd76804, %rd89132;
	add.s64 	%rd89132, %rd89131, %rd76804;
$L__BB1_10557:
	setp.ne.s64 	%p12669, %rd89132, 0;
	mov.u64 	%rd89131, %rd89132;
	@%p12669 bra 	$L__BB1_10555;
	cvt.u32.u64 	%r2792, %rd89133;
	mov.b64 	%rd89137, 0;
	mov.u64 	%rd89135, %rd5;
$L__BB1_10559:
	shr.u64 	%rd89136, %rd89135, 1;
	add.s64 	%rd21263, %rd89137, %rd89136;
	shl.b64 	%rd76806, %rd21263, 2;
	add.s64 	%rd76807, %rd21091, %rd76806;
	ld.u32 	%r14208, [%rd76807];
	setp.ge.s32 	%p12670, %r14208, %r2791;
	@%p12670 bra 	$L__BB1_10561;
	add.s64 	%rd89137, %rd21263, 1;
	not.b64 	%rd76808, %rd89136;
	add.s64 	%rd89136, %rd89135, %rd76808;
$L__BB1_10561:
	setp.ne.s64 	%p12671, %rd89136, 0;
	mov.u64 	%rd89135, %rd89136;
	@%p12671 bra 	$L__BB1_10559;
	cvt.u32.u64 	%r14209, %rd89137;
	setp.lt.s32 	%p12672, %r2792, %r14209;
	selp.b32 	%r15115, %r2604, %r2626, %p12672;
	selp.b32 	%r15116, %r2626, %r2604, %p12672;
	mov.b64 	%rd89141, 0;
	mov.u64 	%rd89139, %rd5;
$L__BB1_10563:
	shr.u64 	%rd89140, %rd89139, 1;
	add.s64 	%rd21271, %rd89141, %rd89140;
	shl.b64 	%rd76810, %rd21271, 2;
	add.s64 	%rd76811, %rd20938, %rd76810;
	ld.u32 	%r14210, [%rd76811];
	setp.ge.s32 	%p12673, %r14210, %r2647;
	@%p12673 bra 	$L__BB1_10565;
	add.s64 	%rd89141, %rd21271, 1;
	not.b64 	%rd76812, %rd89140;
	add.s64 	%rd89140, %rd89139, %rd76812;
$L__BB1_10565:
	setp.ne.s64 	%p12674, %rd89140, 0;
	mov.u64 	%rd89139, %rd89140;
	@%p12674 bra 	$L__BB1_10563;
	cvt.u32.u64 	%r2795, %rd89141;
	mov.b64 	%rd89145, 0;
	mov.u64 	%rd89143, %rd5;
$L__BB1_10567:
	shr.u64 	%rd89144, %rd89143, 1;
	add.s64 	%rd21279, %rd89145, %rd89144;
	shl.b64 	%rd76814, %rd21279, 2;
	add.s64 	%rd76815, %rd20938, %rd76814;
	ld.u32 	%r14211, [%rd76815];
	setp.ge.s32 	%p12675, %r14211, %r2625;
	@%p12675 bra 	$L__BB1_10569;
	add.s64 	%rd89145, %rd21279, 1;
	not.b64 	%rd76816, %rd89144;
	add.s64 	%rd89144, %rd89143, %rd76816;
$L__BB1_10569:
	setp.ne.s64 	%p12676, %rd89144, 0;
	mov.u64 	%rd89143, %rd89144;
	@%p12676 bra 	$L__BB1_10567;
	cvt.u32.u64 	%r2796, %rd89145;
	mov.b64 	%rd89149, 0;
	mov.u64 	%rd89147, %rd5;
$L__BB1_10571:
	shr.u64 	%rd89148, %rd89147, 1;
	add.s64 	%rd21287, %rd89149, %rd89148;
	shl.b64 	%rd76818, %rd21287, 2;
	add.s64 	%rd76819, %rd20955, %rd76818;
	ld.u32 	%r14212, [%rd76819];
	setp.ge.s32 	%p12677, %r14212, %r2795;
	@%p12677 bra 	$L__BB1_10573;
	add.s64 	%rd89149, %rd21287, 1;
	not.b64 	%rd76820, %rd89148;
	add.s64 	%rd89148, %rd89147, %rd76820;
$L__BB1_10573:
	setp.ne.s64 	%p12678, %rd89148, 0;
	mov.u64 	%rd89147, %rd89148;
	@%p12678 bra 	$L__BB1_10571;
	cvt.u32.u64 	%r2797, %rd89149;
	mov.b64 	%rd89153, 0;
	mov.u64 	%rd89151, %rd5;
$L__BB1_10575:
	shr.u64 	%rd89152, %rd89151, 1;
	add.s64 	%rd21295, %rd89153, %rd89152;
	shl.b64 	%rd76822, %rd21295, 2;
	add.s64 	%rd76823, %rd20955, %rd76822;
	ld.u32 	%r14213, [%rd76823];
	setp.ge.s32 	%p12679, %r14213, %r2796;
	@%p12679 bra 	$L__BB1_10577;
	add.s64 	%rd89153, %rd21295, 1;
	not.b64 	%rd76824, %rd89152;
	add.s64 	%rd89152, %rd89151, %rd76824;
$L__BB1_10577:
	setp.ne.s64 	%p12680, %rd89152, 0;
	mov.u64 	%rd89151, %rd89152;
	@%p12680 bra 	$L__BB1_10575;
	cvt.u32.u64 	%r2798, %rd89153;
	mov.b64 	%rd89157, 0;
	mov.u64 	%rd89155, %rd5;
$L__BB1_10579:
	shr.u64 	%rd89156, %rd89155, 1;
	add.s64 	%rd21303, %rd89157, %rd89156;
	shl.b64 	%rd76826, %rd21303, 2;
	add.s64 	%rd76827, %rd20972, %rd76826;
	ld.u32 	%r14214, [%rd76827];
	setp.ge.s32 	%p12681, %r14214, %r2797;
	@%p12681 bra 	$L__BB1_10581;
	add.s64 	%rd89157, %rd21303, 1;
	not.b64 	%rd76828, %rd89156;
	add.s64 	%rd89156, %rd89155, %rd76828;
$L__BB1_10581:
	setp.ne.s64 	%p12682, %rd89156, 0;
	mov.u64 	%rd89155, %rd89156;
	@%p12682 bra 	$L__BB1_10579;
	cvt.u32.u64 	%r2799, %rd89157;
	mov.b64 	%rd89161, 0;
	mov.u64 	%rd89159, %rd5;
$L__BB1_10583:
	shr.u64 	%rd89160, %rd89159, 1;
	add.s64 	%rd21311, %rd89161, %rd89160;
	shl.b64 	%rd76830, %rd21311, 2;
	add.s64 	%rd76831, %rd20972, %rd76830;
	ld.u32 	%r14215, [%rd76831];
	setp.ge.s32 	%p12683, %r14215, %r2798;
	@%p12683 bra 	$L__BB1_10585;
	add.s64 	%rd89161, %rd21311, 1;
	not.b64 	%rd76832, %rd89160;
	add.s64 	%rd89160, %rd89159, %rd76832;
$L__BB1_10585:
	setp.ne.s64 	%p12684, %rd89160, 0;
	mov.u64 	%rd89159, %rd89160;
	@%p12684 bra 	$L__BB1_10583;
	cvt.u32.u64 	%r2800, %rd89161;
	mov.b64 	%rd89165, 0;
	mov.u64 	%rd89163, %rd5;
$L__BB1_10587:
	shr.u64 	%rd89164, %rd89163, 1;
	add.s64 	%rd21319, %rd89165, %rd89164;
	shl.b64 	%rd76834, %rd21319, 2;
	add.s64 	%rd76835, %rd20989, %rd76834;
	ld.u32 	%r14216, [%rd76835];
	setp.ge.s32 	%p12685, %r14216, %r2799;
	@%p12685 bra 	$L__BB1_10589;
	add.s64 	%rd89165, %rd21319, 1;
	not.b64 	%rd76836, %rd89164;
	add.s64 	%rd89164, %rd89163, %rd76836;
$L__BB1_10589:
	setp.ne.s64 	%p12686, %rd89164, 0;
	mov.u64 	%rd89163, %rd89164;
	@%p12686 bra 	$L__BB1_10587;
	cvt.u32.u64 	%r2801, %rd89165;
	mov.b64 	%rd89169, 0;
	mov.u64 	%rd89167, %rd5;
$L__BB1_10591:
	shr.u64 	%rd89168, %rd89167, 1;
	add.s64 	%rd21327, %rd89169, %rd89168;
	shl.b64 	%rd76838, %rd21327, 2;
	add.s64 	%rd76839, %rd20989, %rd76838;
	ld.u32 	%r14217, [%rd76839];
	setp.ge.s32 	%p12687, %r14217, %r2800;
	@%p12687 bra 	$L__BB1_10593;
	add.s64 	%rd89169, %rd21327, 1;
	not.b64 	%rd76840, %rd89168;
	add.s64 	%rd89168, %rd89167, %rd76840;
$L__BB1_10593:
	setp.ne.s64 	%p12688, %rd89168, 0;
	mov.u64 	%rd89167, %rd89168;
	@%p12688 bra 	$L__BB1_10591;
	cvt.u32.u64 	%r2802, %rd89169;
	mov.b64 	%rd89173, 0;
	mov.u64 	%rd89171, %rd5;
$L__BB1_10595:
	shr.u64 	%rd89172, %rd89171, 1;
	add.s64 	%rd21335, %rd89173, %rd89172;
	shl.b64 	%rd76842, %rd21335, 2;
	add.s64 	%rd76843, %rd21006, %rd76842;
	ld.u32 	%r14218, [%rd76843];
	setp.ge.s32 	%p12689, %r14218, %r2801;
	@%p12689 bra 	$L__BB1_10597;
	add.s64 	%rd89173, %rd21335, 1;
	not.b64 	%rd76844, %rd89172;
	add.s64 	%rd89172, %rd89171, %rd76844;
$L__BB1_10597:
	setp.ne.s64 	%p12690, %rd89172, 0;
	mov.u64 	%rd89171, %rd89172;
	@%p12690 bra 	$L__BB1_10595;
	cvt.u32.u64 	%r2803, %rd89173;
	mov.b64 	%rd89177, 0;
	mov.u64 	%rd89175, %rd5;
$L__BB1_10599:
	shr.u64 	%rd89176, %rd89175, 1;
	add.s64 	%rd21343, %rd89177, %rd89176;
	shl.b64 	%rd76846, %rd21343, 2;
	add.s64 	%rd76847, %rd21006, %rd76846;
	ld.u32 	%r14219, [%rd76847];
	setp.ge.s32 	%p12691, %r14219, %r2802;
	@%p12691 bra 	$L__BB1_10601;
	add.s64 	%rd89177, %rd21343, 1;
	not.b64 	%rd76848, %rd89176;
	add.s64 	%rd89176, %rd89175, %rd76848;
$L__BB1_10601:
	setp.ne.s64 	%p12692, %rd89176, 0;
	mov.u64 	%rd89175, %rd89176;
	@%p12692 bra 	$L__BB1_10599;
	cvt.u32.u64 	%r2804, %rd89177;
	mov.b64 	%rd89181, 0;
	mov.u64 	%rd89179, %rd5;
$L__BB1_10603:
	shr.u64 	%rd89180, %rd89179, 1;
	add.s64 	%rd21351, %rd89181, %rd89180;
	shl.b64 	%rd76850, %rd21351, 2;
	add.s64 	%rd76851, %rd21023, %rd76850;
	ld.u32 	%r14220, [%rd76851];
	setp.ge.s32 	%p12693, %r14220, %r2803;
	@%p12693 bra 	$L__BB1_10605;
	add.s64 	%rd89181, %rd21351, 1;
	not.b64 	%rd76852, %rd89180;
	add.s64 	%rd89180, %rd89179, %rd76852;
$L__BB1_10605:
	setp.ne.s64 	%p12694, %rd89180, 0;
	mov.u64 	%rd89179, %rd89180;
	@%p12694 bra 	$L__BB1_10603;
	cvt.u32.u64 	%r2805, %rd89181;
	mov.b64 	%rd89185, 0;
	mov.u64 	%rd89183, %rd5;
$L__BB1_10607:
	shr.u64 	%rd89184, %rd89183, 1;
	add.s64 	%rd21359, %rd89185, %rd89184;
	shl.b64 	%rd76854, %rd21359, 2;
	add.s64 	%rd76855, %rd21023, %rd76854;
	ld.u32 	%r14221, [%rd76855];
	setp.ge.s32 	%p12695, %r14221, %r2804;
	@%p12695 bra 	$L__BB1_10609;
	add.s64 	%rd89185, %rd21359, 1;
	not.b64 	%rd76856, %rd89184;
	add.s64 	%rd89184, %rd89183, %rd76856;
$L__BB1_10609:
	setp.ne.s64 	%p12696, %rd89184, 0;
	mov.u64 	%rd89183, %rd89184;
	@%p12696 bra 	$L__BB1_10607;
	cvt.u32.u64 	%r2806, %rd89185;
	mov.b64 	%rd89189, 0;
	mov.u64 	%rd89187, %rd5;
$L__BB1_10611:
	shr.u64 	%rd89188, %rd89187, 1;
	add.s64 	%rd21367, %rd89189, %rd89188;
	shl.b64 	%rd76858, %rd21367, 2;
	add.s64 	%rd76859, %rd21040, %rd76858;
	ld.u32 	%r14222, [%rd76859];
	setp.ge.s32 	%p12697, %r14222, %r2805;
	@%p12697 bra 	$L__BB1_10613;
	add.s64 	%rd89189, %rd21367, 1;
	not.b64 	%rd76860, %rd89188;
	add.s64 	%rd89188, %rd89187, %rd76860;
$L__BB1_10613:
	setp.ne.s64 	%p12698, %rd89188, 0;
	mov.u64 	%rd89187, %rd89188;
	@%p12698 bra 	$L__BB1_10611;
	cvt.u32.u64 	%r2807, %rd89189;
	mov.b64 	%rd89193, 0;
	mov.u64 	%rd89191, %rd5;
$L__BB1_10615:
	shr.u64 	%rd89192, %rd89191, 1;
	add.s64 	%rd21375, %rd89193, %rd89192;
	shl.b64 	%rd76862, %rd21375, 2;
	add.s64 	%rd76863, %rd21040, %rd76862;
	ld.u32 	%r14223, [%rd76863];
	setp.ge.s32 	%p12699, %r14223, %r2806;
	@%p12699 bra 	$L__BB1_10617;
	add.s64 	%rd89193, %rd21375, 1;
	not.b64 	%rd76864, %rd89192;
	add.s64 	%rd89192, %rd89191, %rd76864;
$L__BB1_10617:
	setp.ne.s64 	%p12700, %rd89192, 0;
	mov.u64 	%rd89191, %rd89192;
	@%p12700 bra 	$L__BB1_10615;
	cvt.u32.u64 	%r2808, %rd89193;
	mov.b64 	%rd89197, 0;
	mov.u64 	%rd89195, %rd5;
$L__BB1_10619:
	shr.u64 	%rd89196, %rd89195, 1;
	add.s64 	%rd21383, %rd89197, %rd89196;
	shl.b64 	%rd76866, %rd21383, 2;
	add.s64 	%rd76867, %rd21057, %rd76866;
	ld.u32 	%r14224, [%rd76867];
	setp.ge.s32 	%p12701, %r14224, %r2807;
	@%p12701 bra 	$L__BB1_10621;
	add.s64 	%rd89197, %rd21383, 1;
	not.b64 	%rd76868, %rd89196;
	add.s64 	%rd89196, %rd89195, %rd76868;
$L__BB1_10621:
	setp.ne.s64 	%p12702, %rd89196, 0;
	mov.u64 	%rd89195, %rd89196;
	@%p12702 bra 	$L__BB1_10619;
	cvt.u32.u64 	%r2809, %rd89197;
	mov.b64 	%rd89201, 0;
	mov.u64 	%rd89199, %rd5;
$L__BB1_10623:
	shr.u64 	%rd89200, %rd89199, 1;
	add.s64 	%rd21391, %rd89201, %rd89200;
	shl.b64 	%rd76870, %rd21391, 2;
	add.s64 	%rd76871, %rd21057, %rd76870;
	ld.u32 	%r14225, [%rd76871];
	setp.ge.s32 	%p12703, %r14225, %r2808;
	@%p12703 bra 	$L__BB1_10625;
	add.s64 	%rd89201, %rd21391, 1;
	not.b64 	%rd76872, %rd89200;
	add.s64 	%rd89200, %rd89199, %rd76872;
$L__BB1_10625:
	setp.ne.s64 	%p12704, %rd89200, 0;
	mov.u64 	%rd89199, %rd89200;
	@%p12704 bra 	$L__BB1_10623;
	cvt.u32.u64 	%r2810, %rd89201;
	mov.b64 	%rd89205, 0;
	mov.u64 	%rd89203, %rd5;
$L__BB1_10627:
	shr.u64 	%rd89204, %rd89203, 1;
	add.s64 	%rd21399, %rd89205, %rd89204;
	shl.b64 	%rd76874, %rd21399, 2;
	add.s64 	%rd76875, %rd21074, %rd76874;
	ld.u32 	%r14226, [%rd76875];
	setp.ge.s32 	%p12705, %r14226, %r2809;
	@%p12705 bra 	$L__BB1_10629;
	add.s64 	%rd89205, %rd21399, 1;
	not.b64 	%rd76876, %rd89204;
	add.s64 	%rd89204, %rd89203, %rd76876;
$L__BB1_10629:
	setp.ne.s64 	%p12706, %rd89204, 0;
	mov.u64 	%rd89203, %rd89204;
	@%p12706 bra 	$L__BB1_10627;
	cvt.u32.u64 	%r2811, %rd89205;
	mov.b64 	%rd89209, 0;
	mov.u64 	%rd89207, %rd5;
$L__BB1_10631:
	shr.u64 	%rd89208, %rd89207, 1;
	add.s64 	%rd21407, %rd89209, %rd89208;
	shl.b64 	%rd76878, %rd21407, 2;
	add.s64 	%rd76879, %rd21074, %rd76878;
	ld.u32 	%r14227, [%rd76879];
	setp.ge.s32 	%p12707, %r14227, %r2810;
	@%p12707 bra 	$L__BB1_10633;
	add.s64 	%rd89209, %rd21407, 1;
	not.b64 	%rd76880, %rd89208;
	add.s64 	%rd89208, %rd89207, %rd76880;
$L__BB1_10633:
	setp.ne.s64 	%p12708, %rd89208, 0;
	mov.u64 	%rd89207, %rd89208;
	@%p12708 bra 	$L__BB1_10631;
	cvt.u32.u64 	%r2812, %rd89209;
	mov.b64 	%rd89213, 0;
	mov.u64 	%rd89211, %rd5;
$L__BB1_10635:
	shr.u64 	%rd89212, %rd89211, 1;
	add.s64 	%rd21415, %rd89213, %rd89212;
	shl.b64 	%rd76882, %rd21415, 2;
	add.s64 	%rd76883, %rd21091, %rd76882;
	ld.u32 	%r14228, [%rd76883];
	setp.ge.s32 	%p12709, %r14228, %r2811;
	@%p12709 bra 	$L__BB1_10637;
	add.s64 	%rd89213, %rd21415, 1;
	not.b64 	%rd76884, %rd89212;
	add.s64 	%rd89212, %rd89211, %rd76884;
$L__BB1_10637:
	setp.ne.s64 	%p12710, %rd89212, 0;
	mov.u64 	%rd89211, %rd89212;
	@%p12710 bra 	$L__BB1_10635;
	cvt.u32.u64 	%r2813, %rd89213;
	mov.b64 	%rd89217, 0;
	mov.u64 	%rd89215, %rd5;
$L__BB1_10639:
	shr.u64 	%rd89216, %rd89215, 1;
	add.s64 	%rd21423, %rd89217, %rd89216;
	shl.b64 	%rd76886, %rd21423, 2;
	add.s64 	%rd76887, %rd21091, %rd76886;
	ld.u32 	%r14229, [%rd76887];
	setp.ge.s32 	%p12711, %r14229, %r2812;
	@%p12711 bra 	$L__BB1_10641;
	add.s64 	%rd89217, %rd21423, 1;
	not.b64 	%rd76888, %rd89216;
	add.s64 	%rd89216, %rd89215, %rd76888;
$L__BB1_10641:
	setp.ne.s64 	%p12712, %rd89216, 0;
	mov.u64 	%rd89215, %rd89216;
	@%p12712 bra 	$L__BB1_10639;
	cvt.u32.u64 	%r14230, %rd89217;
	setp.lt.s32 	%p12713, %r2813, %r14230;
	selp.b32 	%r15113, %r2625, %r2647, %p12713;
	selp.b32 	%r15114, %r2647, %r2625, %p12713;
	mov.b64 	%rd89221, 0;
	mov.u64 	%rd89219, %rd5;
$L__BB1_10643:
	shr.u64 	%rd89220, %rd89219, 1;
	add.s64 	%rd21431, %rd89221, %rd89220;
	shl.b64 	%rd76890, %rd21431, 2;
	add.s64 	%rd76891, %rd20938, %rd76890;
	ld.u32 	%r14231, [%rd76891];
	setp.ge.s32 	%p12714, %r14231, %r2668;
	@%p12714 bra 	$L__BB1_10645;
	add.s64 	%rd89221, %rd21431, 1;
	not.b64 	%rd76892, %rd89220;
	add.s64 	%rd89220, %rd89219, %rd76892;
$L__BB1_10645:
	setp.ne.s64 	%p12715, %rd89220, 0;
	mov.u64 	%rd89219, %rd89220;
	@%p12715 bra 	$L__BB1_10643;
	cvt.u32.u64 	%r2816, %rd89221;
	mov.b64 	%rd89225, 0;
	mov.u64 	%rd89223, %rd5;
$L__BB1_10647:
	shr.u64 	%rd89224, %rd89223, 1;
	add.s64 	%rd21439, %rd89225, %rd89224;
	shl.b64 	%rd76894, %rd21439, 2;
	add.s64 	%rd76895, %rd20938, %rd76894;
	ld.u32 	%r14232, [%rd76895];
	setp.ge.s32 	%p12716, %r14232, %r2646;
	@%p12716 bra 	$L__BB1_10649;
	add.s64 	%rd89225, %rd21439, 1;
	not.b64 	%rd76896, %rd89224;
	add.s64 	%rd89224, %rd89223, %rd76896;
$L__BB1_10649:
	setp.ne.s64 	%p12717, %rd89224, 0;
	mov.u64 	%rd89223, %rd89224;
	@%p12717 bra 	$L__BB1_10647;
	cvt.u32.u64 	%r2817, %rd89225;
	mov.b64 	%rd89229, 0;
	mov.u64 	%rd89227, %rd5;
$L__BB1_10651:
	shr.u64 	%rd89228, %rd89227, 1;
	add.s64 	%rd21447, %rd89229, %rd89228;
	shl.b64 	%rd76898, %rd21447, 2;
	add.s64 	%rd76899, %rd20955, %rd76898;
	ld.u32 	%r14233, [%rd76899];
	setp.ge.s32 	%p12718, %r14233, %r2816;
	@%p12718 bra 	$L__BB1_10653;
	add.s64 	%rd89229, %rd21447, 1;
	not.b64 	%rd76900, %rd89228;
	add.s64 	%rd89228, %rd89227, %rd76900;
$L__BB1_10653:
	setp.ne.s64 	%p12719, %rd89228, 0;
	mov.u64 	%rd89227, %rd89228;
	@%p12719 bra 	$L__BB1_10651;
	cvt.u32.u64 	%r2818, %rd89229;
	mov.b64 	%rd89233, 0;
	mov.u64 	%rd89231, %rd5;
$L__BB1_10655:
	shr.u64 	%rd89232, %rd89231, 1;
	add.s64 	%rd21455, %rd89233, %rd89232;
	shl.b64 	%rd76902, %rd21455, 2;
	add.s64 	%rd76903, %rd20955, %rd76902;
	ld.u32 	%r14234, [%rd76903];
	setp.ge.s32 	%p12720, %r14234, %r2817;
	@%p12720 bra 	$L__BB1_10657;
	add.s64 	%rd89233, %rd21455, 1;
	not.b64 	%rd76904, %rd89232;
	add.s64 	%rd89232, %rd89231, %rd76904;
$L__BB1_10657:
	setp.ne.s64 	%p12721, %rd89232, 0;
	mov.u64 	%rd89231, %rd89232;
	@%p12721 bra 	$L__BB1_10655;
	cvt.u32.u64 	%r2819, %rd89233;
	mov.b64 	%rd89237, 0;
	mov.u64 	%rd89235, %rd5;
$L__BB1_10659:
	shr.u64 	%rd89236, %rd89235, 1;
	add.s64 	%rd21463, %rd89237, %rd89236;
	shl.b64 	%rd76906, %rd21463, 2;
	add.s64 	%rd76907, %rd20972, %rd76906;
	ld.u32 	%r14235, [%rd76907];
	setp.ge.s32 	%p12722, %r14235, %r2818;
	@%p12722 bra 	$L__BB1_10661;
	add.s64 	%rd89237, %rd21463, 1;
	not.b64 	%rd76908, %rd89236;
	add.s64 	%rd89236, %rd89235, %rd76908;
$L__BB1_10661:
	setp.ne.s64 	%p12723, %rd89236, 0;
	mov.u64 	%rd89235, %rd89236;
	@%p12723 bra 	$L__BB1_10659;
	cvt.u32.u64 	%r2820, %rd89237;
	mov.b64 	%rd89241, 0;
	mov.u64 	%rd89239, %rd5;
$L__BB1_10663:
	shr.u64 	%rd89240, %rd89239, 1;
	add.s64 	%rd21471, %rd89241, %rd89240;
	shl.b64 	%rd76910, %rd21471, 2;
	add.s64 	%rd76911, %rd20972, %rd76910;
	ld.u32 	%r14236, [%rd76911];
	setp.ge.s32 	%p12724, %r14236, %r2819;
	@%p12724 bra 	$L__BB1_10665;
	add.s64 	%rd89241, %rd21471, 1;
	not.b64 	%rd76912, %rd89240;
	add.s64 	%rd89240, %rd89239, %rd76912;
$L__BB1_10665:
	setp.ne.s64 	%p12725, %rd89240, 0;
	mov.u64 	%rd89239, %rd89240;
	@%p12725 bra 	$L__BB1_10663;
	cvt.u32.u64 	%r2821, %rd89241;
	mov.b64 	%rd89245, 0;
	mov.u64 	%rd89243, %rd5;
$L__BB1_10667:
	shr.u64 	%rd89244, %rd89243, 1;
	add.s64 	%rd21479, %rd89245, %rd89244;
	shl.b64 	%rd76914, %rd21479, 2;
	add.s64 	%rd76915, %rd20989, %rd76914;
	ld.u32 	%r14237, [%rd76915];
	setp.ge.s32 	%p12726, %r14237, %r2820;
	@%p12726 bra 	$L__BB1_10669;
	add.s64 	%rd89245, %rd21479, 1;
	not.b64 	%rd76916, %rd89244;
	add.s64 	%rd89244, %rd89243, %rd76916;
$L__BB1_10669:
	setp.ne.s64 	%p12727, %rd89244, 0;
	mov.u64 	%rd89243, %rd89244;
	@%p12727 bra 	$L__BB1_10667;
	cvt.u32.u64 	%r2822, %rd89245;
	mov.b64 	%rd89249, 0;
	mov.u64 	%rd89247, %rd5;
$L__BB1_10671:
	shr.u64 	%rd89248, %rd89247, 1;
	add.s64 	%rd21487, %rd89249, %rd89248;
	shl.b64 	%rd76918, %rd21487, 2;
	add.s64 	%rd76919, %rd20989, %rd76918;
	ld.u32 	%r14238, [%rd76919];
	setp.ge.s32 	%p12728, %r14238, %r2821;
	@%p12728 bra 	$L__BB1_10673;
	add.s64 	%rd89249, %rd21487, 1;
	not.b64 	%rd76920, %rd89248;
	add.s64 	%rd89248, %rd89247, %rd76920;
$L__BB1_10673:
	setp.ne.s64 	%p12729, %rd89248, 0;
	mov.u64 	%rd89247, %rd89248;
	@%p12729 bra 	$L__BB1_10671;
	cvt.u32.u64 	%r2823, %rd89249;
	mov.b64 	%rd89253, 0;
	mov.u64 	%rd89251, %rd5;
$L__BB1_10675:
	shr.u64 	%rd89252, %rd89251, 1;
	add.s64 	%rd21495, %rd89253, %rd89252;
	shl.b64 	%rd76922, %rd21495, 2;
	add.s64 	%rd76923, %rd21006, %rd76922;
	ld.u32 	%r14239, [%rd76923];
	setp.ge.s32 	%p12730, %r14239, %r2822;
	@%p12730 bra 	$L__BB1_10677;
	add.s64 	%rd89253, %rd21495, 1;
	not.b64 	%rd76924, %rd89252;
	add.s64 	%rd89252, %rd89251, %rd76924;
$L__BB1_10677:
	setp.ne.s64 	%p12731, %rd89252, 0;
	mov.u64 	%rd89251, %rd89252;
	@%p12731 bra 	$L__BB1_10675;
	cvt.u32.u64 	%r2824, %rd89253;
	mov.b64 	%rd89257, 0;
	mov.u64 	%rd89255, %rd5;
$L__BB1_10679:
	shr.u64 	%rd89256, %rd89255, 1;
	add.s64 	%rd21503, %rd89257, %rd89256;
	shl.b64 	%rd76926, %rd21503, 2;
	add.s64 	%rd76927, %rd21006, %rd76926;
	ld.u32 	%r14240, [%rd76927];
	setp.ge.s32 	%p12732, %r14240, %r2823;
	@%p12732 bra 	$L__BB1_10681;
	add.s64 	%rd89257, %rd21503, 1;
	not.b64 	%rd76928, %rd89256;
	add.s64 	%rd89256, %rd89255, %rd76928;
$L__BB1_10681:
	setp.ne.s64 	%p12733, %rd89256, 0;
	mov.u64 	%rd89255, %rd89256;
	@%p12733 bra 	$L__BB1_10679;
	cvt.u32.u64 	%r2825, %rd89257;
	mov.b64 	%rd89261, 0;
	mov.u64 	%rd89259, %rd5;
$L__BB1_10683:
	shr.u64 	%rd89260, %rd89259, 1;
	add.s64 	%rd21511, %rd89261, %rd89260;
	shl.b64 	%rd76930, %rd21511, 2;
	add.s64 	%rd76931, %rd21023, %rd76930;
	ld.u32 	%r14241, [%rd76931];
	setp.ge.s32 	%p12734, %r14241, %r2824;
	@%p12734 bra 	$L__BB1_10685;
	add.s64 	%rd89261, %rd21511, 1;
	not.b64 	%rd76932, %rd89260;
	add.s64 	%rd89260, %rd89259, %rd76932;
$L__BB1_10685:
	setp.ne.s64 	%p12735, %rd89260, 0;
	mov.u64 	%rd89259, %rd89260;
	@%p12735 bra 	$L__BB1_10683;
	cvt.u32.u64 	%r2826, %rd89261;
	mov.b64 	%rd89265, 0;
	mov.u64 	%rd89263, %rd5;
$L__BB1_10687:
	shr.u64 	%rd89264, %rd89263, 1;
	add.s64 	%rd21519, %rd89265, %rd89264;
	shl.b64 	%rd76934, %rd21519, 2;
	add.s64 	%rd76935, %rd21023, %rd76934;
	ld.u32 	%r14242, [%rd76935];
	setp.ge.s32 	%p12736, %r14242, %r2825;
	@%p12736 bra 	$L__BB1_10689;
	add.s64 	%rd89265, %rd21519, 1;
	not.b64 	%rd76936, %rd89264;
	add.s64 	%rd89264, %rd89263, %rd76936;
$L__BB1_10689:
	setp.ne.s64 	%p12737, %rd89264, 0;
	mov.u64 	%rd89263, %rd89264;
	@%p12737 bra 	$L__BB1_10687;
	cvt.u32.u64 	%r2827, %rd89265;
	mov.b64 	%rd89269, 0;
	mov.u64 	%rd89267, %rd5;
$L__BB1_10691:
	shr.u64 	%rd89268, %rd89267, 1;
	add.s64 	%rd21527, %rd89269, %rd89268;
	shl.b64 	%rd76938, %rd21527, 2;
	add.s64 	%rd76939, %rd21040, %rd76938;
	ld.u32 	%r14243, [%rd76939];
	setp.ge.s32 	%p12738, %r14243, %r2826;
	@%p12738 bra 	$L__BB1_10693;
	add.s64 	%rd89269, %rd21527, 1;
	not.b64 	%rd76940, %rd89268;
	add.s64 	%rd89268, %rd89267, %rd76940;
$L__BB1_10693:
	setp.ne.s64 	%p12739, %rd89268, 0;
	mov.u64 	%rd89267, %rd89268;
	@%p12739 bra 	$L__BB1_10691;
	cvt.u32.u64 	%r2828, %rd89269;
	mov.b64 	%rd89273, 0;
	mov.u64 	%rd89271, %rd5;
$L__BB1_10695:
	shr.u64 	%rd89272, %rd89271, 1;
	add.s64 	%rd21535, %rd89273, %rd89272;
	shl.b64 	%rd76942, %rd21535, 2;
	add.s64 	%rd76943, %rd21040, %rd76942;
	ld.u32 	%r14244, [%rd76943];
	setp.ge.s32 	%p12740, %r14244, %r2827;
	@%p12740 bra 	$L__BB1_10697;
	add.s64 	%rd89273, %rd21535, 1;
	not.b64 	%rd76944, %rd89272;
	add.s64 	%rd89272, %rd89271, %rd76944;
$L__BB1_10697:
	setp.ne.s64 	%p12741, %rd89272, 0;
	mov.u64 	%rd89271, %rd89272;
	@%p12741 bra 	$L__BB1_10695;
	cvt.u32.u64 	%r2829, %rd89273;
	mov.b64 	%rd89277, 0;
	mov.u64 	%rd89275, %rd5;
$L__BB1_10699:
	shr.u64 	%rd89276, %rd89275, 1;
	add.s64 	%rd21543, %rd89277, %rd89276;
	shl.b64 	%rd76946, %rd21543, 2;
	add.s64 	%rd76947, %rd21057, %rd76946;
	ld.u32 	%r14245, [%rd76947];
	setp.ge.s32 	%p12742, %r14245, %r2828;
	@%p12742 bra 	$L__BB1_10701;
	add.s64 	%rd89277, %rd21543, 1;
	not.b64 	%rd76948, %rd89276;
	add.s64 	%rd89276, %rd89275, %rd76948;
$L__BB1_10701:
	setp.ne.s64 	%p12743, %rd89276, 0;
	mov.u64 	%rd89275, %rd89276;
	@%p12743 bra 	$L__BB1_10699;
	cvt.u32.u64 	%r2830, %rd89277;
	mov.b64 	%rd89281, 0;
	mov.u64 	%rd89279, %rd5;
$L__BB1_10703:
	shr.u64 	%rd89280, %rd89279, 1;
	add.s64 	%rd21551, %rd89281, %rd89280;
	shl.b64 	%rd76950, %rd21551, 2;
	add.s64 	%rd76951, %rd21057, %rd76950;
	ld.u32 	%r14246, [%rd76951];
	setp.ge.s32 	%p12744, %r14246, %r2829;
	@%p12744 bra 	$L__BB1_10705;
	add.s64 	%rd89281, %rd21551, 1;
	not.b64 	%rd76952, %rd89280;
	add.s64 	%rd89280, %rd89279, %rd76952;
$L__BB1_10705:
	setp.ne.s64 	%p12745, %rd89280, 0;
	mov.u64 	%rd89279, %rd89280;
	@%p12745 bra 	$L__BB1_10703;
	cvt.u32.u64 	%r2831, %rd89281;
	mov.b64 	%rd89285, 0;
	mov.u64 	%rd89283, %rd5;
$L__BB1_10707:
	shr.u64 	%rd89284, %rd89283, 1;
	add.s64 	%rd21559, %rd89285, %rd89284;
	shl.b64 	%rd76954, %rd21559, 2;
	add.s64 	%rd76955, %rd21074, %rd76954;
	ld.u32 	%r14247, [%rd76955];
	setp.ge.s32 	%p12746, %r14247, %r2830;
	@%p12746 bra 	$L__BB1_10709;
	add.s64 	%rd89285, %rd21559, 1;
	not.b64 	%rd76956, %rd89284;
	add.s64 	%rd89284, %rd89283, %rd76956;
$L__BB1_10709:
	setp.ne.s64 	%p12747, %rd89284, 0;
	mov.u64 	%rd89283, %rd89284;
	@%p12747 bra 	$L__BB1_10707;
	cvt.u32.u64 	%r2832, %rd89285;
	mov.b64 	%rd89289, 0;
	mov.u64 	%rd89287, %rd5;
$L__BB1_10711:
	shr.u64 	%rd89288, %rd89287, 1;
	add.s64 	%rd21567, %rd89289, %rd89288;
	shl.b64 	%rd76958, %rd21567, 2;
	add.s64 	%rd76959, %rd21074, %rd76958;
	ld.u32 	%r14248, [%rd76959];
	setp.ge.s32 	%p12748, %r14248, %r2831;
	@%p12748 bra 	$L__BB1_10713;
	add.s64 	%rd89289, %rd21567, 1;
	not.b64 	%rd76960, %rd89288;
	add.s64 	%rd89288, %rd89287, %rd76960;
$L__BB1_10713:
	setp.ne.s64 	%p12749, %rd89288, 0;
	mov.u64 	%rd89287, %rd89288;
	@%p12749 bra 	$L__BB1_10711;
	cvt.u32.u64 	%r2833, %rd89289;
	mov.b64 	%rd89293, 0;
	mov.u64 	%rd89291, %rd5;
$L__BB1_10715:
	shr.u64 	%rd89292, %rd89291, 1;
	add.s64 	%rd21575, %rd89293, %rd89292;
	shl.b64 	%rd76962, %rd21575, 2;
	add.s64 	%rd76963, %rd21091, %rd76962;
	ld.u32 	%r14249, [%rd76963];
	setp.ge.s32 	%p12750, %r14249, %r2832;
	@%p12750 bra 	$L__BB1_10717;
	add.s64 	%rd89293, %rd21575, 1;
	not.b64 	%rd76964, %rd89292;
	add.s64 	%rd89292, %rd89291, %rd76964;
$L__BB1_10717:
	setp.ne.s64 	%p12751, %rd89292, 0;
	mov.u64 	%rd89291, %rd89292;
	@%p12751 bra 	$L__BB1_10715;
	cvt.u32.u64 	%r2834, %rd89293;
	mov.b64 	%rd89297, 0;
	mov.u64 	%rd89295, %rd5;
$L__BB1_10719:
	shr.u64 	%rd89296, %rd89295, 1;
	add.s64 	%rd21583, %rd89297, %rd89296;
	shl.b64 	%rd76966, %rd21583, 2;
	add.s64 	%rd76967, %rd21091, %rd76966;
	ld.u32 	%r14250, [%rd76967];
	setp.ge.s32 	%p12752, %r14250, %r2833;
	@%p12752 bra 	$L__BB1_10721;
	add.s64 	%rd89297, %rd21583, 1;
	not.b64 	%rd76968, %rd89296;
	add.s64 	%rd89296, %rd89295, %rd76968;
$L__BB1_10721:
	setp.ne.s64 	%p12753, %rd89296, 0;
	mov.u64 	%rd89295, %rd89296;
	@%p12753 bra 	$L__BB1_10719;
	cvt.u32.u64 	%r14251, %rd89297;
	setp.lt.s32 	%p12754, %r2834, %r14251;
	selp.b32 	%r15111, %r2646, %r2668, %p12754;
	selp.b32 	%r15112, %r2668, %r2646, %p12754;
	mov.b64 	%rd89301, 0;
	mov.u64 	%rd89299, %rd5;
$L__BB1_10723:
	shr.u64 	%rd89300, %rd89299, 1;
	add.s64 	%rd21591, %rd89301, %rd89300;
	shl.b64 	%rd76970, %rd21591, 2;
	add.s64 	%rd76971, %rd20938, %rd76970;
	ld.u32 	%r14252, [%rd76971];
	setp.ge.s32 	%p12755, %r14252, %r2689;
	@%p12755 bra 	$L__BB1_10725;
	add.s64 	%rd89301, %rd21591, 1;
	not.b64 	%rd76972, %rd89300;
	add.s64 	%rd89300, %rd89299, %rd76972;
$L__BB1_10725:
	setp.ne.s64 	%p12756, %rd89300, 0;
	mov.u64 	%rd89299, %rd89300;
	@%p12756 bra 	$L__BB1_10723;
	cvt.u32.u64 	%r2837, %rd89301;
	mov.b64 	%rd89305, 0;
	mov.u64 	%rd89303, %rd5;
$L__BB1_10727:
	shr.u64 	%rd89304, %rd89303, 1;
	add.s64 	%rd21599, %rd89305, %rd89304;
	shl.b64 	%rd76974, %rd21599, 2;
	add.s64 	%rd76975, %rd20938, %rd76974;
	ld.u32 	%r14253, [%rd76975];
	setp.ge.s32 	%p12757, %r14253, %r2667;
	@%p12757 bra 	$L__BB1_10729;
	add.s64 	%rd89305, %rd21599, 1;
	not.b64 	%rd76976, %rd89304;
	add.s64 	%rd89304, %rd89303, %rd76976;
$L__BB1_10729:
	setp.ne.s64 	%p12758, %rd89304, 0;
	mov.u64 	%rd89303, %rd89304;
	@%p12758 bra 	$L__BB1_10727;
	cvt.u32.u64 	%r2838, %rd89305;
	mov.b64 	%rd89309, 0;
	mov.u64 	%rd89307, %rd5;
$L__BB1_10731:
	shr.u64 	%rd89308, %rd89307, 1;
	add.s64 	%rd21607, %rd89309, %rd89308;
	shl.b64 	%rd76978, %rd21607, 2;
	add.s64 	%rd76979, %rd20955, %rd76978;
	ld.u32 	%r14254, [%rd76979];
	setp.ge.s32 	%p12759, %r14254, %r2837;
	@%p12759 bra 	$L__BB1_10733;
	add.s64 	%rd89309, %rd21607, 1;
	not.b64 	%rd76980, %rd89308;
	add.s64 	%rd89308, %rd89307, %rd76980;
$L__BB1_10733:
	setp.ne.s64 	%p12760, %rd89308, 0;
	mov.u64 	%rd89307, %rd89308;
	@%p12760 bra 	$L__BB1_10731;
	cvt.u32.u64 	%r2839, %rd89309;
	mov.b64 	%rd89313, 0;
	mov.u64 	%rd89311, %rd5;
$L__BB1_10735:
	shr.u64 	%rd89312, %rd89311, 1;
	add.s64 	%rd21615, %rd89313, %rd89312;
	shl.b64 	%rd76982, %rd21615, 2;
	add.s64 	%rd76983, %rd20955, %rd76982;
	ld.u32 	%r14255, [%rd76983];
	setp.ge.s32 	%p12761, %r14255, %r2838;
	@%p12761 bra 	$L__BB1_10737;
	add.s64 	%rd89313, %rd21615, 1;
	not.b64 	%rd76984, %rd89312;
	add.s64 	%rd89312, %rd89311, %rd76984;
$L__BB1_10737:
	setp.ne.s64 	%p12762, %rd89312, 0;
	mov.u64 	%rd89311, %rd89312;
	@%p12762 bra 	$L__BB1_10735;
	cvt.u32.u64 	%r2840, %rd89313;
	mov.b64 	%rd89317, 0;
	mov.u64 	%rd89315, %rd5;
$L__BB1_10739:
	shr.u64 	%rd89316, %rd89315, 1;
	add.s64 	%rd21623, %rd89317, %rd89316;
	shl.b64 	%rd76986, %rd21623, 2;
	add.s64 	%rd76987, %rd20972, %rd76986;
	ld.u32 	%r14256, [%rd76987];
	setp.ge.s32 	%p12763, %r14256, %r2839;
	@%p12763 bra 	$L__BB1_10741;
	add.s64 	%rd89317, %rd21623, 1;
	not.b64 	%rd76988, %rd89316;
	add.s64 	%rd89316, %rd89315, %rd76988;
$L__BB1_10741:
	setp.ne.s64 	%p12764, %rd89316, 0;
	mov.u64 	%rd89315, %rd89316;
	@%p12764 bra 	$L__BB1_10739;
	cvt.u32.u64 	%r2841, %rd89317;
	mov.b64 	%rd89321, 0;
	mov.u64 	%rd89319, %rd5;
$L__BB1_10743:
	shr.u64 	%rd89320, %rd89319, 1;
	add.s64 	%rd21631, %rd89321, %rd89320;
	shl.b64 	%rd76990, %rd21631, 2;
	add.s64 	%rd76991, %rd20972, %rd76990;
	ld.u32 	%r14257, [%rd76991];
	setp.ge.s32 	%p12765, %r14257, %r2840;
	@%p12765 bra 	$L__BB1_10745;
	add.s64 	%rd89321, %rd21631, 1;
	not.b64 	%rd76992, %rd89320;
	add.s64 	%rd89320, %rd89319, %rd76992;
$L__BB1_10745:
	setp.ne.s64 	%p12766, %rd89320, 0;
	mov.u64 	%rd89319, %rd89320;
	@%p12766 bra 	$L__BB1_10743;
	cvt.u32.u64 	%r2842, %rd89321;
	mov.b64 	%rd89325, 0;
	mov.u64 	%rd89323, %rd5;
$L__BB1_10747:
	shr.u64 	%rd89324, %rd89323, 1;
	add.s64 	%rd21639, %rd89325, %rd89324;
	shl.b64 	%rd76994, %rd21639, 2;
	add.s64 	%rd76995, %rd20989, %rd76994;
	ld.u32 	%r14258, [%rd76995];
	setp.ge.s32 	%p12767, %r14258, %r2841;
	@%p12767 bra 	$L__BB1_10749;
	add.s64 	%rd89325, %rd21639, 1;
	not.b64 	%rd76996, %rd89324;
	add.s64 	%rd89324, %rd89323, %rd76996;
$L__BB1_10749:
	setp.ne.s64 	%p12768, %rd89324, 0;
	mov.u64 	%rd89323, %rd89324;
	@%p12768 bra 	$L__BB1_10747;
	cvt.u32.u64 	%r2843, %rd89325;
	mov.b64 	%rd89329, 0;
	mov.u64 	%rd89327, %rd5;
$L__BB1_10751:
	shr.u64 	%rd89328, %rd89327, 1;
	add.s64 	%rd21647, %rd89329, %rd89328;
	shl.b64 	%rd76998, %rd21647, 2;
	add.s64 	%rd76999, %rd20989, %rd76998;
	ld.u32 	%r14259, [%rd76999];
	setp.ge.s32 	%p12769, %r14259, %r2842;
	@%p12769 bra 	$L__BB1_10753;
	add.s64 	%rd89329, %rd21647, 1;
	not.b64 	%rd77000, %rd89328;
	add.s64 	%rd89328, %rd89327, %rd77000;
$L__BB1_10753:
	setp.ne.s64 	%p12770, %rd89328, 0;
	mov.u64 	%rd89327, %rd89328;
	@%p12770 bra 	$L__BB1_10751;
	cvt.u32.u64 	%r2844, %rd89329;
	mov.b64 	%rd89333, 0;
	mov.u64 	%rd89331, %rd5;
$L__BB1_10755:
	shr.u64 	%rd89332, %rd89331, 1;
	add.s64 	%rd21655, %rd89333, %rd89332;
	shl.b64 	%rd77002, %rd21655, 2;
	add.s64 	%rd77003, %rd21006, %rd77002;
	ld.u32 	%r14260, [%rd77003];
	setp.ge.s32 	%p12771, %r14260, %r2843;
	@%p12771 bra 	$L__BB1_10757;
	add.s64 	%rd89333, %rd21655, 1;
	not.b64 	%rd77004, %rd89332;
	add.s64 	%rd89332, %rd89331, %rd77004;
$L__BB1_10757:
	setp.ne.s64 	%p12772, %rd89332, 0;
	mov.u64 	%rd89331, %rd89332;
	@%p12772 bra 	$L__BB1_10755;
	cvt.u32.u64 	%r2845, %rd89333;
	mov.b64 	%rd89337, 0;
	mov.u64 	%rd89335, %rd5;
$L__BB1_10759:
	shr.u64 	%rd89336, %rd89335, 1;
	add.s64 	%rd21663, %rd89337, %rd89336;
	shl.b64 	%rd77006, %rd21663, 2;
	add.s64 	%rd77007, %rd21006, %rd77006;
	ld.u32 	%r14261, [%rd77007];
	setp.ge.s32 	%p12773, %r14261, %r2844;
	@%p12773 bra 	$L__BB1_10761;
	add.s64 	%rd89337, %rd21663, 1;
	not.b64 	%rd77008, %rd89336;
	add.s64 	%rd89336, %rd89335, %rd77008;
$L__BB1_10761:
	setp.ne.s64 	%p12774, %rd89336, 0;
	mov.u64 	%rd89335, %rd89336;
	@%p12774 bra 	$L__BB1_10759;
	cvt.u32.u64 	%r2846, %rd89337;
	mov.b64 	%rd89341, 0;
	mov.u64 	%rd89339, %rd5;
$L__BB1_10763:
	shr.u64 	%rd89340, %rd89339, 1;
	add.s64 	%rd21671, %rd89341, %rd89340;
	shl.b64 	%rd77010, %rd21671, 2;
	add.s64 	%rd77011, %rd21023, %rd77010;
	ld.u32 	%r14262, [%rd77011];
	setp.ge.s32 	%p12775, %r14262, %r2845;
	@%p12775 bra 	$L__BB1_10765;
	add.s64 	%rd89341, %rd21671, 1;
	not.b64 	%rd77012, %rd89340;
	add.s64 	%rd89340, %rd89339, %rd77012;
$L__BB1_10765:
	setp.ne.s64 	%p12776, %rd89340, 0;
	mov.u64 	%rd89339, %rd89340;
	@%p12776 bra 	$L__BB1_10763;
	cvt.u32.u64 	%r2847, %rd89341;
	mov.b64 	%rd89345, 0;
	mov.u64 	%rd89343, %rd5;
$L__BB1_10767:
	shr.u64 	%rd89344, %rd89343, 1;
	add.s64 	%rd21679, %rd89345, %rd89344;
	shl.b64 	%rd77014, %rd21679, 2;
	add.s64 	%rd77015, %rd21023, %rd77014;
	ld.u32 	%r14263, [%rd77015];
	setp.ge.s32 	%p12777, %r14263, %r2846;
	@%p12777 bra 	$L__BB1_10769;
	add.s64 	%rd89345, %rd21679, 1;
	not.b64 	%rd77016, %rd89344;
	add.s64 	%rd89344, %rd89343, %rd77016;
$L__BB1_10769:
	setp.ne.s64 	%p12778, %rd89344, 0;
	mov.u64 	%rd89343, %rd89344;
	@%p12778 bra 	$L__BB1_10767;
	cvt.u32.u64 	%r2848, %rd89345;
	mov.b64 	%rd89349, 0;
	mov.u64 	%rd89347, %rd5;
$L__BB1_10771:
	shr.u64 	%rd89348, %rd89347, 1;
	add.s64 	%rd21687, %rd89349, %rd89348;
	shl.b64 	%rd77018, %rd21687, 2;
	add.s64 	%rd77019, %rd21040, %rd77018;
	ld.u32 	%r14264, [%rd77019];
	setp.ge.s32 	%p12779, %r14264, %r2847;
	@%p12779 bra 	$L__BB1_10773;
	add.s64 	%rd89349, %rd21687, 1;
	not.b64 	%rd77020, %rd89348;
	add.s64 	%rd89348, %rd89347, %rd77020;
$L__BB1_10773:
	setp.ne.s64 	%p12780, %rd89348, 0;
	mov.u64 	%rd89347, %rd89348;
	@%p12780 bra 	$L__BB1_10771;
	cvt.u32.u64 	%r2849, %rd89349;
	mov.b64 	%rd89353, 0;
	mov.u64 	%rd89351, %rd5;
$L__BB1_10775:
	shr.u64 	%rd89352, %rd89351, 1;
	add.s64 	%rd21695, %rd89353, %rd89352;
	shl.b64 	%rd77022, %rd21695, 2;
	add.s64 	%rd77023, %rd21040, %rd77022;
	ld.u32 	%r14265, [%rd77023];
	setp.ge.s32 	%p12781, %r14265, %r2848;
	@%p12781 bra 	$L__BB1_10777;
	add.s64 	%rd89353, %rd21695, 1;
	not.b64 	%rd77024, %rd89352;
	add.s64 	%rd89352, %rd89351, %rd77024;
$L__BB1_10777:
	setp.ne.s64 	%p12782, %rd89352, 0;
	mov.u64 	%rd89351, %rd89352;
	@%p12782 bra 	$L__BB1_10775;
	cvt.u32.u64 	%r2850, %rd89353;
	mov.b64 	%rd89357, 0;
	mov.u64 	%rd89355, %rd5;
$L__BB1_10779:
	shr.u64 	%rd89356, %rd89355, 1;
	add.s64 	%rd21703, %rd89357, %rd89356;
	shl.b64 	%rd77026, %rd21703, 2;
	add.s64 	%rd77027, %rd21057, %rd77026;
	ld.u32 	%r14266, [%rd77027];
	setp.ge.s32 	%p12783, %r14266, %r2849;
	@%p12783 bra 	$L__BB1_10781;
	add.s64 	%rd89357, %rd21703, 1;
	not.b64 	%rd77028, %rd89356;
	add.s64 	%rd89356, %rd89355, %rd77028;
$L__BB1_10781:
	setp.ne.s64 	%p12784, %rd89356, 0;
	mov.u64 	%rd89355, %rd89356;
	@%p12784 bra 	$L__BB1_10779;
	cvt.u32.u64 	%r2851, %rd89357;
	mov.b64 	%rd89361, 0;
	mov.u64 	%rd89359, %rd5;
$L__BB1_10783:
	shr.u64 	%rd89360, %rd89359, 1;
	add.s64 	%rd21711, %rd89361, %rd89360;
	shl.b64 	%rd77030, %rd21711, 2;
	add.s64 	%rd77031, %rd21057, %rd77030;
	ld.u32 	%r14267, [%rd77031];
	setp.ge.s32 	%p12785, %r14267, %r2850;
	@%p12785 bra 	$L__BB1_10785;
	add.s64 	%rd89361, %rd21711, 1;
	not.b64 	%rd77032, %rd89360;
	add.s64 	%rd89360, %rd89359, %rd77032;
$L__BB1_10785:
	setp.ne.s64 	%p12786, %rd89360, 0;
	mov.u64 	%rd89359, %rd89360;
	@%p12786 bra 	$L__BB1_10783;
	cvt.u32.u64 	%r2852, %rd89361;
	mov.b64 	%rd89365, 0;
	mov.u64 	%rd89363, %rd5;
$L__BB1_10787:
	shr.u64 	%rd89364, %rd89363, 1;
	add.s64 	%rd21719, %rd89365, %rd89364;
	shl.b64 	%rd77034, %rd21719, 2;
	add.s64 	%rd77035, %rd21074, %rd77034;
	ld.u32 	%r14268, [%rd77035];
	setp.ge.s32 	%p12787, %r14268, %r2851;
	@%p12787 bra 	$L__BB1_10789;
	add.s64 	%rd89365, %rd21719, 1;
	not.b64 	%rd77036, %rd89364;
	add.s64 	%rd89364, %rd89363, %rd77036;
$L__BB1_10789:
	setp.ne.s64 	%p12788, %rd89364, 0;
	mov.u64 	%rd89363, %rd89364;
	@%p12788 bra 	$L__BB1_10787;
	cvt.u32.u64 	%r2853, %rd89365;
	mov.b64 	%rd89369, 0;
	mov.u64 	%rd89367, %rd5;
$L__BB1_10791:
	shr.u64 	%rd89368, %rd89367, 1;
	add.s64 	%rd21727, %rd89369, %rd89368;
	shl.b64 	%rd77038, %rd21727, 2;
	add.s64 	%rd77039, %rd21074, %rd77038;
	ld.u32 	%r14269, [%rd77039];
	setp.ge.s32 	%p12789, %r14269, %r2852;
	@%p12789 bra 	$L__BB1_10793;
	add.s64 	%rd89369, %rd21727, 1;
	not.b64 	%rd77040, %rd89368;
	add.s64 	%rd89368, %rd89367, %rd77040;
$L__BB1_10793:
	setp.ne.s64 	%p12790, %rd89368, 0;
	mov.u64 	%rd89367, %rd89368;
	@%p12790 bra 	$L__BB1_10791;
	cvt.u32.u64 	%r2854, %rd89369;
	mov.b64 	%rd89373, 0;
	mov.u64 	%rd89371, %rd5;
$L__BB1_10795:
	shr.u64 	%rd89372, %rd89371, 1;
	add.s64 	%rd21735, %rd89373, %rd89372;
	shl.b64 	%rd77042, %rd21735, 2;
	add.s64 	%rd77043, %rd21091, %rd77042;
	ld.u32 	%r14270, [%rd77043];
	setp.ge.s32 	%p12791, %r14270, %r2853;
	@%p12791 bra 	$L__BB1_10797;
	add.s64 	%rd89373, %rd21735, 1;
	not.b64 	%rd77044, %rd89372;
	add.s64 	%rd89372, %rd89371, %rd77044;
$L__BB1_10797:
	setp.ne.s64 	%p12792, %rd89372, 0;
	mov.u64 	%rd89371, %rd89372;
	@%p12792 bra 	$L__BB1_10795;
	cvt.u32.u64 	%r2855, %rd89373;
	mov.b64 	%rd89377, 0;
	mov.u64 	%rd89375, %rd5;
$L__BB1_10799:
	shr.u64 	%rd89376, %rd89375, 1;
	add.s64 	%rd21743, %rd89377, %rd89376;
	shl.b64 	%rd77046, %rd21743, 2;
	add.s64 	%rd77047, %rd21091, %rd77046;
	ld.u32 	%r14271, [%rd77047];
	setp.ge.s32 	%p12793, %r14271, %r2854;
	@%p12793 bra 	$L__BB1_10801;
	add.s64 	%rd89377, %rd21743, 1;
	not.b64 	%rd77048, %rd89376;
	add.s64 	%rd89376, %rd89375, %rd77048;
$L__BB1_10801:
	setp.ne.s64 	%p12794, %rd89376, 0;
	mov.u64 	%rd89375, %rd89376;
	@%p12794 bra 	$L__BB1_10799;
	cvt.u32.u64 	%r14272, %rd89377;
	setp.lt.s32 	%p12795, %r2855, %r14272;
	selp.b32 	%r15109, %r2667, %r2689, %p12795;
	selp.b32 	%r15110, %r2689, %r2667, %p12795;
	mov.b64 	%rd89381, 0;
	mov.u64 	%rd89379, %rd5;
$L__BB1_10803:
	shr.u64 	%rd89380, %rd89379, 1;
	add.s64 	%rd21751, %rd89381, %rd89380;
	shl.b64 	%rd77050, %rd21751, 2;
	add.s64 	%rd77051, %rd20938, %rd77050;
	ld.u32 	%r14273, [%rd77051];
	setp.ge.s32 	%p12796, %r14273, %r2710;
	@%p12796 bra 	$L__BB1_10805;
	add.s64 	%rd89381, %rd21751, 1;
	not.b64 	%rd77052, %rd89380;
	add.s64 	%rd89380, %rd89379, %rd77052;
$L__BB1_10805:
	setp.ne.s64 	%p12797, %rd89380, 0;
	mov.u64 	%rd89379, %rd89380;
	@%p12797 bra 	$L__BB1_10803;
	cvt.u32.u64 	%r2858, %rd89381;
	mov.b64 	%rd89385, 0;
	mov.u64 	%rd89383, %rd5;
$L__BB1_10807:
	shr.u64 	%rd89384, %rd89383, 1;
	add.s64 	%rd21759, %rd89385, %rd89384;
	shl.b64 	%rd77054, %rd21759, 2;
	add.s64 	%rd77055, %rd20938, %rd77054;
	ld.u32 	%r14274, [%rd77055];
	setp.ge.s32 	%p12798, %r14274, %r2688;
	@%p12798 bra 	$L__BB1_10809;
	add.s64 	%rd89385, %rd21759, 1;
	not.b64 	%rd77056, %rd89384;
	add.s64 	%rd89384, %rd89383, %rd77056;
$L__BB1_10809:
	setp.ne.s64 	%p12799, %rd89384, 0;
	mov.u64 	%rd89383, %rd89384;
	@%p12799 bra 	$L__BB1_10807;
	cvt.u32.u64 	%r2859, %rd89385;
	mov.b64 	%rd89389, 0;
	mov.u64 	%rd89387, %rd5;
$L__BB1_10811:
	shr.u64 	%rd89388, %rd89387, 1;
	add.s64 	%rd21767, %rd89389, %rd89388;
	shl.b64 	%rd77058, %rd21767, 2;
	add.s64 	%rd77059, %rd20955, %rd77058;
	ld.u32 	%r14275, [%rd77059];
	setp.ge.s32 	%p12800, %r14275, %r2858;
	@%p12800 bra 	$L__BB1_10813;
	add.s64 	%rd89389, %rd21767, 1;
	not.b64 	%rd77060, %rd89388;
	add.s64 	%rd89388, %rd89387, %rd77060;
$L__BB1_10813:
	setp.ne.s64 	%p12801, %rd89388, 0;
	mov.u64 	%rd89387, %rd89388;
	@%p12801 bra 	$L__BB1_10811;
	cvt.u32.u64 	%r2860, %rd89389;
	mov.b64 	%rd89393, 0;
	mov.u64 	%rd89391, %rd5;
$L__BB1_10815:
	shr.u64 	%rd89392, %rd89391, 1;
	add.s64 	%rd21775, %rd89393, %rd89392;
	shl.b64 	%rd77062, %rd21775, 2;
	add.s64 	%rd77063, %rd20955, %rd77062;
	ld.u32 	%r14276, [%rd77063];
	setp.ge.s32 	%p12802, %r14276, %r2859;
	@%p12802 bra 	$L__BB1_10817;
	add.s64 	%rd89393, %rd21775, 1;
	not.b64 	%rd77064, %rd89392;
	add.s64 	%rd89392, %rd89391, %rd77064;
$L__BB1_10817:
	setp.ne.s64 	%p12803, %rd89392, 0;
	mov.u64 	%rd89391, %rd89392;
	@%p12803 bra 	$L__BB1_10815;
	cvt.u32.u64 	%r2861, %rd89393;
	mov.b64 	%rd89397, 0;
	mov.u64 	%rd89395, %rd5;
$L__BB1_10819:
	shr.u64 	%rd89396, %rd89395, 1;
	add.s64 	%rd21783, %rd89397, %rd89396;
	shl.b64 	%rd77066, %rd21783, 2;
	add.s64 	%rd77067, %rd20972, %rd77066;
	ld.u32 	%r14277, [%rd77067];
	setp.ge.s32 	%p12804, %r14277, %r2860;
	@%p12804 bra 	$L__BB1_10821;
	add.s64 	%rd89397, %rd21783, 1;
	not.b64 	%rd77068, %rd89396;
	add.s64 	%rd89396, %rd89395, %rd77068;
$L__BB1_10821:
	setp.ne.s64 	%p12805, %rd89396, 0;
	mov.u64 	%rd89395, %rd89396;
	@%p12805 bra 	$L__BB1_10819;
	cvt.u32.u64 	%r2862, %rd89397;
	mov.b64 	%rd89401, 0;
	mov.u64 	%rd89399, %rd5;
$L__BB1_10823:
	shr.u64 	%rd89400, %rd89399, 1;
	add.s64 	%rd21791, %rd89401, %rd89400;
	shl.b64 	%rd77070, %rd21791, 2;
	add.s64 	%rd77071, %rd20972, %rd77070;
	ld.u32 	%r14278, [%rd77071];
	setp.ge.s32 	%p12806, %r14278, %r2861;
	@%p12806 bra 	$L__BB1_10825;
	add.s64 	%rd89401, %rd21791, 1;
	not.b64 	%rd77072, %rd89400;
	add.s64 	%rd89400, %rd89399, %rd77072;
$L__BB1_10825:
	setp.ne.s64 	%p12807, %rd89400, 0;
	mov.u64 	%rd89399, %rd89400;
	@%p12807 bra 	$L__BB1_10823;
	cvt.u32.u64 	%r2863, %rd89401;
	mov.b64 	%rd89405, 0;
	mov.u64 	%rd89403, %rd5;
$L__BB1_10827:
	shr.u64 	%rd89404, %rd89403, 1;
	add.s64 	%rd21799, %rd89405, %rd89404;
	shl.b64 	%rd77074, %rd21799, 2;
	add.s64 	%rd77075, %rd20989, %rd77074;
	ld.u32 	%r14279, [%rd77075];
	setp.ge.s32 	%p12808, %r14279, %r2862;
	@%p12808 bra 	$L__BB1_10829;
	add.s64 	%rd89405, %rd21799, 1;
	not.b64 	%rd77076, %rd89404;
	add.s64 	%rd89404, %rd89403, %rd77076;
$L__BB1_10829:
	setp.ne.s64 	%p12809, %rd89404, 0;
	mov.u64 	%rd89403, %rd89404;
	@%p12809 bra 	$L__BB1_10827;
	cvt.u32.u64 	%r2864, %rd89405;
	mov.b64 	%rd89409, 0;
	mov.u64 	%rd89407, %rd5;
$L__BB1_10831:
	shr.u64 	%rd89408, %rd89407, 1;
	add.s64 	%rd21807, %rd89409, %rd89408;
	shl.b64 	%rd77078, %rd21807, 2;
	add.s64 	%rd77079, %rd20989, %rd77078;
	ld.u32 	%r14280, [%rd77079];
	setp.ge.s32 	%p12810, %r14280, %r2863;
	@%p12810 bra 	$L__BB1_10833;
	add.s64 	%rd89409, %rd21807, 1;
	not.b64 	%rd77080, %rd89408;
	add.s64 	%rd89408, %rd89407, %rd77080;
$L__BB1_10833:
	setp.ne.s64 	%p12811, %rd89408, 0;
	mov.u64 	%rd89407, %rd89408;
	@%p12811 bra 	$L__BB1_10831;
	cvt.u32.u64 	%r2865, %rd89409;
	mov.b64 	%rd89413, 0;
	mov.u64 	%rd89411, %rd5;
$L__BB1_10835:
	shr.u64 	%rd89412, %rd89411, 1;
	add.s64 	%rd21815, %rd89413, %rd89412;
	shl.b64 	%rd77082, %rd21815, 2;
	add.s64 	%rd77083, %rd21006, %rd77082;
	ld.u32 	%r14281, [%rd77083];
	setp.ge.s32 	%p12812, %r14281, %r2864;
	@%p12812 bra 	$L__BB1_10837;
	add.s64 	%rd89413, %rd21815, 1;
	not.b64 	%rd77084, %rd89412;
	add.s64 	%rd89412, %rd89411, %rd77084;
$L__BB1_10837:
	setp.ne.s64 	%p12813, %rd89412, 0;
	mov.u64 	%rd89411, %rd89412;
	@%p12813 bra 	$L__BB1_10835;
	cvt.u32.u64 	%r2866, %rd89413;
	mov.b64 	%rd89417, 0;
	mov.u64 	%rd89415, %rd5;
$L__BB1_10839:
	shr.u64 	%rd89416, %rd89415, 1;
	add.s64 	%rd21823, %rd89417, %rd89416;
	shl.b64 	%rd77086, %rd21823, 2;
	add.s64 	%rd77087, %rd21006, %rd77086;
	ld.u32 	%r14282, [%rd77087];
	setp.ge.s32 	%p12814, %r14282, %r2865;
	@%p12814 bra 	$L__BB1_10841;
	add.s64 	%rd89417, %rd21823, 1;
	not.b64 	%rd77088, %rd89416;
	add.s64 	%rd89416, %rd89415, %rd77088;
$L__BB1_10841:
	setp.ne.s64 	%p12815, %rd89416, 0;
	mov.u64 	%rd89415, %rd89416;
	@%p12815 bra 	$L__BB1_10839;
	cvt.u32.u64 	%r2867, %rd89417;
	mov.b64 	%rd89421, 0;
	mov.u64 	%rd89419, %rd5;
$L__BB1_10843:
	shr.u64 	%rd89420, %rd89419, 1;
	add.s64 	%rd21831, %rd89421, %rd89420;
	shl.b64 	%rd77090, %rd21831, 2;
	add.s64 	%rd77091, %rd21023, %rd77090;
	ld.u32 	%r14283, [%rd77091];
	setp.ge.s32 	%p12816, %r14283, %r2866;
	@%p12816 bra 	$L__BB1_10845;
	add.s64 	%rd89421, %rd21831, 1;
	not.b64 	%rd77092, %rd89420;
	add.s64 	%rd89420, %rd89419, %rd77092;
$L__BB1_10845:
	setp.ne.s64 	%p12817, %rd89420, 0;
	mov.u64 	%rd89419, %rd89420;
	@%p12817 bra 	$L__BB1_10843;
	cvt.u32.u64 	%r2868, %rd89421;
	mov.b64 	%rd89425, 0;
	mov.u64 	%rd89423, %rd5;
$L__BB1_10847:
	shr.u64 	%rd89424, %rd89423, 1;
	add.s64 	%rd21839, %rd89425, %rd89424;
	shl.b64 	%rd77094, %rd21839, 2;
	add.s64 	%rd77095, %rd21023, %rd77094;
	ld.u32 	%r14284, [%rd77095];
	setp.ge.s32 	%p12818, %r14284, %r2867;
	@%p12818 bra 	$L__BB1_10849;
	add.s64 	%rd89425, %rd21839, 1;
	not.b64 	%rd77096, %rd89424;
	add.s64 	%rd89424, %rd89423, %rd77096;
$L__BB1_10849:
	setp.ne.s64 	%p12819, %rd89424, 0;
	mov.u64 	%rd89423, %rd89424;
	@%p12819 bra 	$L__BB1_10847;
	cvt.u32.u64 	%r2869, %rd89425;
	mov.b64 	%rd89429, 0;
	mov.u64 	%rd89427, %rd5;
$L__BB1_10851:
	shr.u64 	%rd89428, %rd89427, 1;
	add.s64 	%rd21847, %rd89429, %rd89428;
	shl.b64 	%rd77098, %rd21847, 2;
	add.s64 	%rd77099, %rd21040, %rd77098;
	ld.u32 	%r14285, [%rd77099];
	setp.ge.s32 	%p12820, %r14285, %r2868;
	@%p12820 bra 	$L__BB1_10853;
	add.s64 	%rd89429, %rd21847, 1;
	not.b64 	%rd77100, %rd89428;
	add.s64 	%rd89428, %rd89427, %rd77100;
$L__BB1_10853:
	setp.ne.s64 	%p12821, %rd89428, 0;
	mov.u64 	%rd89427, %rd89428;
	@%p12821 bra 	$L__BB1_10851;
	cvt.u32.u64 	%r2870, %rd89429;
	mov.b64 	%rd89433, 0;
	mov.u64 	%rd89431, %rd5;
$L__BB1_10855:
	shr.u64 	%rd89432, %rd89431, 1;
	add.s64 	%rd21855, %rd89433, %rd89432;
	shl.b64 	%rd77102, %rd21855, 2;
	add.s64 	%rd77103, %rd21040, %rd77102;
	ld.u32 	%r14286, [%rd77103];
	setp.ge.s32 	%p12822, %r14286, %r2869;
	@%p12822 bra 	$L__BB1_10857;
	add.s64 	%rd89433, %rd21855, 1;
	not.b64 	%rd77104, %rd89432;
	add.s64 	%rd89432, %rd89431, %rd77104;
$L__BB1_10857:
	setp.ne.s64 	%p12823, %rd89432, 0;
	mov.u64 	%rd89431, %rd89432;
	@%p12823 bra 	$L__BB1_10855;
	cvt.u32.u64 	%r2871, %rd89433;
	mov.b64 	%rd89437, 0;
	mov.u64 	%rd89435, %rd5;
$L__BB1_10859:
	shr.u64 	%rd89436, %rd89435, 1;
	add.s64 	%rd21863, %rd89437, %rd89436;
	shl.b64 	%rd77106, %rd21863, 2;
	add.s64 	%rd77107, %rd21057, %rd77106;
	ld.u32 	%r14287, [%rd77107];
	setp.ge.s32 	%p12824, %r14287, %r2870;
	@%p12824 bra 	$L__BB1_10861;
	add.s64 	%rd89437, %rd21863, 1;
	not.b64 	%rd77108, %rd89436;
	add.s64 	%rd89436, %rd89435, %rd77108;
$L__BB1_10861:
	setp.ne.s64 	%p12825, %rd89436, 0;
	mov.u64 	%rd89435, %rd89436;
	@%p12825 bra 	$L__BB1_10859;
	cvt.u32.u64 	%r2872, %rd89437;
	mov.b64 	%rd89441, 0;
	mov.u64 	%rd89439, %rd5;
$L__BB1_10863:
	shr.u64 	%rd89440, %rd89439, 1;
	add.s64 	%rd21871, %rd89441, %rd89440;
	shl.b64 	%rd77110, %rd21871, 2;
	add.s64 	%rd77111, %rd21057, %rd77110;
	ld.u32 	%r14288, [%rd77111];
	setp.ge.s32 	%p12826, %r14288, %r2871;
	@%p12826 bra 	$L__BB1_10865;
	add.s64 	%rd89441, %rd21871, 1;
	not.b64 	%rd77112, %rd89440;
	add.s64 	%rd89440, %rd89439, %rd77112;
$L__BB1_10865:
	setp.ne.s64 	%p12827, %rd89440, 0;
	mov.u64 	%rd89439, %rd89440;
	@%p12827 bra 	$L__BB1_10863;
	cvt.u32.u64 	%r2873, %rd89441;
	mov.b64 	%rd89445, 0;
	mov.u64 	%rd89443, %rd5;
$L__BB1_10867:
	shr.u64 	%rd89444, %rd89443, 1;
	add.s64 	%rd21879, %rd89445, %rd89444;
	shl.b64 	%rd77114, %rd21879, 2;
	add.s64 	%rd77115, %rd21074, %rd77114;
	ld.u32 	%r14289, [%rd77115];
	setp.ge.s32 	%p12828, %r14289, %r2872;
	@%p12828 bra 	$L__BB1_10869;
	add.s64 	%rd89445, %rd21879, 1;
	not.b64 	%rd77116, %rd89444;
	add.s64 	%rd89444, %rd89443, %rd77116;
$L__BB1_10869:
	setp.ne.s64 	%p12829, %rd89444, 0;
	mov.u64 	%rd89443, %rd89444;
	@%p12829 bra 	$L__BB1_10867;
	cvt.u32.u64 	%r2874, %rd89445;
	mov.b64 	%rd89449, 0;
	mov.u64 	%rd89447, %rd5;
$L__BB1_10871:
	shr.u64 	%rd89448, %rd89447, 1;
	add.s64 	%rd21887, %rd89449, %rd89448;
	shl.b64 	%rd77118, %rd21887, 2;
	add.s64 	%rd77119, %rd21074, %rd77118;
	ld.u32 	%r14290, [%rd77119];
	setp.ge.s32 	%p12830, %r14290, %r2873;
	@%p12830 bra 	$L__BB1_10873;
	add.s64 	%rd89449, %rd21887, 1;
	not.b64 	%rd77120, %rd89448;
	add.s64 	%rd89448, %rd89447, %rd77120;
$L__BB1_10873:
	setp.ne.s64 	%p12831, %rd89448, 0;
	mov.u64 	%rd89447, %rd89448;
	@%p12831 bra 	$L__BB1_10871;
	cvt.u32.u64 	%r2875, %rd89449;
	mov.b64 	%rd89453, 0;
	mov.u64 	%rd89451, %rd5;
$L__BB1_10875:
	shr.u64 	%rd89452, %rd89451, 1;
	add.s64 	%rd21895, %rd89453, %rd89452;
	shl.b64 	%rd77122, %rd21895, 2;
	add.s64 	%rd77123, %rd21091, %rd77122;
	ld.u32 	%r14291, [%rd77123];
	setp.ge.s32 	%p12832, %r14291, %r2874;
	@%p12832 bra 	$L__BB1_10877;
	add.s64 	%rd89453, %rd21895, 1;
	not.b64 	%rd77124, %rd89452;
	add.s64 	%rd89452, %rd89451, %rd77124;
$L__BB1_10877:
	setp.ne.s64 	%p12833, %rd89452, 0;
	mov.u64 	%rd89451, %rd89452;
	@%p12833 bra 	$L__BB1_10875;
	cvt.u32.u64 	%r2876, %rd89453;
	mov.b64 	%rd89457, 0;
	mov.u64 	%rd89455, %rd5;
$L__BB1_10879:
	shr.u64 	%rd89456, %rd89455, 1;
	add.s64 	%rd21903, %rd89457, %rd89456;
	shl.b64 	%rd77126, %rd21903, 2;
	add.s64 	%rd77127, %rd21091, %rd77126;
	ld.u32 	%r14292, [%rd77127];
	setp.ge.s32 	%p12834, %r14292, %r2875;
	@%p12834 bra 	$L__BB1_10881;
	add.s64 	%rd89457, %rd21903, 1;
	not.b64 	%rd77128, %rd89456;
	add.s64 	%rd89456, %rd89455, %rd77128;
$L__BB1_10881:
	setp.ne.s64 	%p12835, %rd89456, 0;
	mov.u64 	%rd89455, %rd89456;
	@%p12835 bra 	$L__BB1_10879;
	cvt.u32.u64 	%r14293, %rd89457;
	setp.lt.s32 	%p12836, %r2876, %r14293;
	selp.b32 	%r15107, %r2688, %r2710, %p12836;
	selp.b32 	%r15108, %r2710, %r2688, %p12836;
$L__BB1_10883:
	mov.u32 	%r14295, _ZZN3cub18CUB_300001_SM_10006detail10merge_sort30DeviceMergeSortBlockSortKernelINS2_10policy_hubIN6thrust24THRUST_300001_SM_1000_NS6detail15normal_iteratorINS6_10device_ptrIiEEEEE9Policy600ESB_PNS0_8NullTypeESB_SF_y11comp_func_tiSE_EEvbT0_T1_T2_T3_T4_PT6_PT7_T5_NS1_7vsmem_tEE19static_temp_storage;
	mad.lo.s32 	%r2896, %r1, 68, %r14295;
	mov.b32 	%r15037, 2;
$L__BB1_10884:
	mov.u32 	%r2914, %r15037;
	bar.sync 	0;
	add.s32 	%r14296, %r2914, -1;
	shr.u32 	%r14297, %r2914, 1;
	st.shared.u32 	[%r2896], %r15122;
	st.shared.u32 	[%r2896+4], %r15121;
	st.shared.u32 	[%r2896+8], %r15120;
	st.shared.u32 	[%r2896+12], %r15119;
	st.shared.u32 	[%r2896+16], %r15118;
	st.shared.u32 	[%r2896+20], %r15117;
	st.shared.u32 	[%r2896+24], %r15116;
	st.shared.u32 	[%r2896+28], %r15115;
	st.shared.u32 	[%r2896+32], %r15114;
	st.shared.u32 	[%r2896+36], %r15113;
	st.shared.u32 	[%r2896+40], %r15112;
	st.shared.u32 	[%r2896+44], %r15111;
	st.shared.u32 	[%r2896+48], %r15110;
	st.shared.u32 	[%r2896+52], %r15109;
	st.shared.u32 	[%r2896+56], %r15108;
	st.shared.u32 	[%r2896+60], %r15107;
	st.shared.u32 	[%r2896+64], %r15106;
	bar.sync 	0;
	neg.s32 	%r14298, %r2914;
	and.b32  	%r14299, %r1, %r14298;
	mul.lo.s32 	%r14300, %r14299, 17;
	mul.lo.s32 	%r14301, %r14297, 17;
	and.b32  	%r14302, %r14296, %r1;
	mul.lo.s32 	%r14303, %r14302, 17;
	min.u32 	%r2915, %r14303, 4352;
	min.u32 	%r2916, %r14300, 4352;
	add.s32 	%r14304, %r2916, %r14301;
	min.u32 	%r2917, %r14304, 4352;
	add.s32 	%r14305, %r2917, %r14301;
	min.u32 	%r2918, %r14305, 4352;
	sub.s32 	%r14306, %r2917, %r2916;
	sub.s32 	%r14307, %r2918, %r2917;
	setp.lt.s32 	%p12837, %r2915, %r14307;
	sub.s32 	%r14308, %r2915, %r14307;
	selp.b32 	%r15041, 0, %r14308, %p12837;
	min.s32 	%r15039, %r14306, %r2915;
	setp.ge.s32 	%p12838, %r15041, %r15039;
	@%p12838 bra 	$L__BB1_10968;
	setp.ne.s64 	%p12839, %rd5, 0;
	@%p12839 bra 	$L__BB1_10886;
	bra.uni 	$L__BB1_26399;
$L__BB1_10886:
	ld.global.u64 	%rd21908, [%rd4];
	ld.global.u64 	%rd21909, [%rd4+8];
	ld.global.u64 	%rd21910, [%rd4+16];
	ld.global.u64 	%rd21911, [%rd4+24];
	ld.global.u64 	%rd21912, [%rd4+32];
	ld.global.u64 	%rd21913, [%rd4+40];
	ld.global.u64 	%rd21914, [%rd4+48];
	ld.global.u64 	%rd21915, [%rd4+56];
	ld.global.u64 	%rd21916, [%rd4+64];
	ld.global.u64 	%rd21917, [%rd4+72];
	add.s32 	%r2921, %r2917, %r2915;
$L__BB1_10887:
	sub.s32 	%r14309, %r15039, %r15041;
	shr.u32 	%r14310, %r14309, 31;
	add.s32 	%r14311, %r14309, %r14310;
	shr.s32 	%r14312, %r14311, 1;
	add.s32 	%r2926, %r14312, %r15041;
	add.s32 	%r14313, %r2926, %r2916;
	shl.b32 	%r14314, %r14313, 2;
	add.s32 	%r14316, %r14295, %r14314;
	ld.shared.u32 	%r2927, [%r14316];
	not.b32 	%r14317, %r2926;
	add.s32 	%r14318, %r2921, %r14317;
	shl.b32 	%r14319, %r14318, 2;
	add.s32 	%r14320, %r14295, %r14319;
	ld.shared.u32 	%r2928, [%r14320];
	mov.b64 	%rd89461, 0;
	mov.u64 	%rd89459, %rd5;
$L__BB1_10888:
	shr.u64 	%rd89460, %rd89459, 1;
	add.s64 	%rd21921, %rd89461, %rd89460;
	shl.b64 	%rd77130, %rd21921, 2;
	add.s64 	%rd77131, %rd21908, %rd77130;
	ld.u32 	%r14321, [%rd77131];
	setp.ge.s32 	%p12840, %r14321, %r2928;
	@%p12840 bra 	$L__BB1_10890;
	add.s64 	%rd89461, %rd21921, 1;
	not.b64 	%rd77132, %rd89460;
	add.s64 	%rd89460, %rd89459, %rd77132;
$L__BB1_10890:
	setp.ne.s64 	%p12841, %rd89460, 0;
	mov.u64 	%rd89459, %rd89460;
	@%p12841 bra 	$L__BB1_10888;
	cvt.u32.u64 	%r2929, %rd89461;
	mov.b64 	%rd89465, 0;
	mov.u64 	%rd89463, %rd5;
$L__BB1_10892:
	shr.u64 	%rd89464, %rd89463, 1;
	add.s64 	%rd21929, %rd89465, %rd89464;
	shl.b64 	%rd77134, %rd21929, 2;
	add.s64 	%rd77135, %rd21908, %rd77134;
	ld.u32 	%r14322, [%rd77135];
	setp.ge.s32 	%p12842, %r14322, %r2927;
	@%p12842 bra 	$L__BB1_10894;
	add.s64 	%rd89465, %rd21929, 1;
	not.b64 	%rd77136, %rd89464;
	add.s64 	%rd89464, %rd89463, %rd77136;
$L__BB1_10894:
	setp.ne.s64 	%p12843, %rd89464, 0;
	mov.u64 	%rd89463, %rd89464;
	@%p12843 bra 	$L__BB1_10892;
	cvt.u32.u64 	%r2930, %rd89465;
	mov.b64 	%rd89469, 0;
	mov.u64 	%rd89467, %rd5;
$L__BB1_10896:
	shr.u64 	%rd89468, %rd89467, 1;
	add.s64 	%rd21937, %rd89469, %rd89468;
	shl.b64 	%rd77138, %rd21937, 2;
	add.s64 	%rd77139, %rd21909, %rd77138;
	ld.u32 	%r14323, [%rd77139];
	setp.ge.s32 	%p12844, %r14323, %r2929;
	@%p12844 bra 	$L__BB1_10898;
	add.s64 	%rd89469, %rd21937, 1;
	not.b64 	%rd77140, %rd89468;
	add.s64 	%rd89468, %rd89467, %rd77140;
$L__BB1_10898:
	setp.ne.s64 	%p12845, %rd89468, 0;
	mov.u64 	%rd89467, %rd89468;
	@%p12845 bra 	$L__BB1_10896;
	cvt.u32.u64 	%r2931, %rd89469;
	mov.b64 	%rd89473, 0;
	mov.u64 	%rd89471, %rd5;
$L__BB1_10900:
	shr.u64 	%rd89472, %rd89471, 1;
	add.s64 	%rd21945, %rd89473, %rd89472;
	shl.b64 	%rd77142, %rd21945, 2;
	add.s64 	%rd77143, %rd21909, %rd77142;
	ld.u32 	%r14324, [%rd77143];
	setp.ge.s32 	%p12846, %r14324, %r2930;
	@%p12846 bra 	$L__BB1_10902;
	add.s64 	%rd89473, %rd21945, 1;
	not.b64 	%rd77144, %rd89472;
	add.s64 	%rd89472, %rd89471, %rd77144;
$L__BB1_10902:
	setp.ne.s64 	%p12847, %rd89472, 0;
	mov.u64 	%rd89471, %rd89472;
	@%p12847 bra 	$L__BB1_10900;
	cvt.u32.u64 	%r2932, %rd89473;
	mov.b64 	%rd89477, 0;
	mov.u64 	%rd89475, %rd5;
$L__BB1_10904:
	shr.u64 	%rd89476, %rd89475, 1;
	add.s64 	%rd21953, %rd89477, %rd89476;
	shl.b64 	%rd77146, %rd21953, 2;
	add.s64 	%rd77147, %rd21910, %rd77146;
	ld.u32 	%r14325, [%rd77147];
	setp.ge.s32 	%p12848, %r14325, %r2931;
	@%p12848 bra 	$L__BB1_10906;
	add.s64 	%rd89477, %rd21953, 1;
	not.b64 	%rd77148, %rd89476;
	add.s64 	%rd89476, %rd89475, %rd77148;
$L__BB1_10906:
	setp.ne.s64 	%p12849, %rd89476, 0;
	mov.u64 	%rd89475, %rd89476;
	@%p12849 bra 	$L__BB1_10904;
	cvt.u32.u64 	%r2933, %rd89477;
	mov.b64 	%rd89481, 0;
	mov.u64 	%rd89479, %rd5;
$L__BB1_10908:
	shr.u64 	%rd89480, %rd89479, 1;
	add.s64 	%rd21961, %rd89481, %rd89480;
	shl.b64 	%rd77150, %rd21961, 2;
	add.s64 	%rd77151, %rd21910, %rd77150;
	ld.u32 	%r14326, [%rd77151];
	setp.ge.s32 	%p12850, %r14326, %r2932;
	@%p12850 bra 	$L__BB1_10910;
	add.s64 	%rd89481, %rd21961, 1;
	not.b64 	%rd77152, %rd89480;
	add.s64 	%rd89480, %rd89479, %rd77152;
$L__BB1_10910:
	setp.ne.s64 	%p12851, %rd89480, 0;
	mov.u64 	%rd89479, %rd89480;
	@%p12851 bra 	$L__BB1_10908;
	cvt.u32.u64 	%r2934, %rd89481;
	mov.b64 	%rd89485, 0;
	mov.u64 	%rd89483, %rd5;
$L__BB1_10912:
	shr.u64 	%rd89484, %rd89483, 1;
	add.s64 	%rd21969, %rd89485, %rd89484;
	shl.b64 	%rd77154, %rd21969, 2;
	add.s64 	%rd77155, %rd21911, %rd77154;
	ld.u32 	%r14327, [%rd77155];
	setp.ge.s32 	%p12852, %r14327, %r2933;
	@%p12852 bra 	$L__BB1_10914;
	add.s64 	%rd89485, %rd21969, 1;
	not.b64 	%rd77156, %rd89484;
	add.s64 	%rd89484, %rd89483, %rd77156;
$L__BB1_10914:
	setp.ne.s64 	%p12853, %rd89484, 0;
	mov.u64 	%rd89483, %rd89484;
	@%p12853 bra 	$L__BB1_10912;
	cvt.u32.u64 	%r2935, %rd89485;
	mov.b64 	%rd89489, 0;
	mov.u64 	%rd89487, %rd5;
$L__BB1_10916:
	shr.u64 	%rd89488, %rd89487, 1;
	add.s64 	%rd21977, %rd89489, %rd89488;
	shl.b64 	%rd77158, %rd21977, 2;
	add.s64 	%rd77159, %rd21911, %rd77158;
	ld.u32 	%r14328, [%rd77159];
	setp.ge.s32 	%p12854, %r14328, %r2934;
	@%p12854 bra 	$L__BB1_10918;
	add.s64 	%rd89489, %rd21977, 1;
	not.b64 	%rd77160, %rd89488;
	add.s64 	%rd89488, %rd89487, %rd77160;
$L__BB1_10918:
	setp.ne.s64 	%p12855, %rd89488, 0;
	mov.u64 	%rd89487, %rd89488;
	@%p12855 bra 	$L__BB1_10916;
	cvt.u32.u64 	%r2936, %rd89489;
	mov.b64 	%rd89493, 0;
	mov.u64 	%rd89491, %rd5;
$L__BB1_10920:
	shr.u64 	%rd89492, %rd89491, 1;
	add.s64 	%rd21985, %rd89493, %rd89492;
	shl.b64 	%rd77162, %rd21985, 2;
	add.s64 	%rd77163, %rd21912, %rd77162;
	ld.u32 	%r14329, [%rd77163];
	setp.ge.s32 	%p12856, %r14329, %r2935;
	@%p12856 bra 	$L__BB1_10922;
	add.s64 	%rd89493, %rd21985, 1;
	not.b64 	%rd77164, %rd89492;
	add.s64 	%rd89492, %rd89491, %rd77164;
$L__BB1_10922:
	setp.ne.s64 	%p12857, %rd89492, 0;
	mov.u64 	%rd89491, %rd89492;
	@%p12857 bra 	$L__BB1_10920;
	cvt.u32.u64 	%r2937, %rd89493;
	mov.b64 	%rd89497, 0;
	mov.u64 	%rd89495, %rd5;
$L__BB1_10924:
	shr.u64 	%rd89496, %rd89495, 1;
	add.s64 	%rd21993, %rd89497, %rd89496;
	shl.b64 	%rd77166, %rd21993, 2;
	add.s64 	%rd77167, %rd21912, %rd77166;
	ld.u32 	%r14330, [%rd77167];
	setp.ge.s32 	%p12858, %r14330, %r2936;
	@%p12858 bra 	$L__BB1_10926;
	add.s64 	%rd89497, %rd21993, 1;
	not.b64 	%rd77168, %rd89496;
	add.s64 	%rd89496, %rd89495, %rd77168;
$L__BB1_10926:
	setp.ne.s64 	%p12859, %rd89496, 0;
	mov.u64 	%rd89495, %rd89496;
	@%p12859 bra 	$L__BB1_10924;
	cvt.u32.u64 	%r2938, %rd89497;
	mov.b64 	%rd89501, 0;
	mov.u64 	%rd89499, %rd5;
$L__BB1_10928:
	shr.u64 	%rd89500, %rd89499, 1;
	add.s64 	%rd22001, %rd89501, %rd89500;
	shl.b64 	%rd77170, %rd22001, 2;
	add.s64 	%rd77171, %rd21913, %rd77170;
	ld.u32 	%r14331, [%rd77171];
	setp.ge.s32 	%p12860, %r14331, %r2937;
	@%p12860 bra 	$L__BB1_10930;
	add.s64 	%rd89501, %rd22001, 1;
	not.b64 	%rd77172, %rd89500;
	add.s64 	%rd89500, %rd89499, %rd77172;
$L__BB1_10930:
	setp.ne.s64 	%p12861, %rd89500, 0;
	mov.u64 	%rd89499, %rd89500;
	@%p12861 bra 	$L__BB1_10928;
	cvt.u32.u64 	%r2939, %rd89501;
	mov.b64 	%rd89505, 0;
	mov.u64 	%rd89503, %rd5;
$L__BB1_10932:
	shr.u64 	%rd89504, %rd89503, 1;
	add.s64 	%rd22009, %rd89505, %rd89504;
	shl.b64 	%rd77174, %rd22009, 2;
	add.s64 	%rd77175, %rd21913, %rd77174;
	ld.u32 	%r14332, [%rd77175];
	setp.ge.s32 	%p12862, %r14332, %r2938;
	@%p12862 bra 	$L__BB1_10934;
	add.s64 	%rd89505, %rd22009, 1;
	not.b64 	%rd77176, %rd89504;
	add.s64 	%rd89504, %rd89503, %rd77176;
$L__BB1_10934:
	setp.ne.s64 	%p12863, %rd89504, 0;
	mov.u64 	%rd89503, %rd89504;
	@%p12863 bra 	$L__BB1_10932;
	cvt.u32.u64 	%r2940, %rd89505;
	mov.b64 	%rd89509, 0;
	mov.u64 	%rd89507, %rd5;
$L__BB1_10936:
	shr.u64 	%rd89508, %rd89507, 1;
	add.s64 	%rd22017, %rd89509, %rd89508;
	shl.b64 	%rd77178, %rd22017, 2;
	add.s64 	%rd77179, %rd21914, %rd77178;
	ld.u32 	%r14333, [%rd77179];
	setp.ge.s32 	%p12864, %r14333, %r2939;
	@%p12864 bra 	$L__BB1_10938;
	add.s64 	%rd89509, %rd22017, 1;
	not.b64 	%rd77180, %rd89508;
	add.s64 	%rd89508, %rd89507, %rd77180;
$L__BB1_10938:
	setp.ne.s64 	%p12865, %rd89508, 0;
	mov.u64 	%rd89507, %rd89508;
	@%p12865 bra 	$L__BB1_10936;
	cvt.u32.u64 	%r2941, %rd89509;
	mov.b64 	%rd89513, 0;
	mov.u64 	%rd89511, %rd5;
$L__BB1_10940:
	shr.u64 	%rd89512, %rd89511, 1;
	add.s64 	%rd22025, %rd89513, %rd89512;
	shl.b64 	%rd77182, %rd22025, 2;
	add.s64 	%rd77183, %rd21914, %rd77182;
	ld.u32 	%r14334, [%rd77183];
	setp.ge.s32 	%p12866, %r14334, %r2940;
	@%p12866 bra 	$L__BB1_10942;
	add.s64 	%rd89513, %rd22025, 1;
	not.b64 	%rd77184, %rd89512;
	add.s64 	%rd89512, %rd89511, %rd77184;
$L__BB1_10942:
	setp.ne.s64 	%p12867, %rd89512, 0;
	mov.u64 	%rd89511, %rd89512;
	@%p12867 bra 	$L__BB1_10940;
	cvt.u32.u64 	%r2942, %rd89513;
	mov.b64 	%rd89517, 0;
	mov.u64 	%rd89515, %rd5;
$L__BB1_10944:
	shr.u64 	%rd89516, %rd89515, 1;
	add.s64 	%rd22033, %rd89517, %rd89516;
	shl.b64 	%rd77186, %rd22033, 2;
	add.s64 	%rd77187, %rd21915, %rd77186;
	ld.u32 	%r14335, [%rd77187];
	setp.ge.s32 	%p12868, %r14335, %r2941;
	@%p12868 bra 	$L__BB1_10946;
	add.s64 	%rd89517, %rd22033, 1;
	not.b64 	%rd77188, %rd89516;
	add.s64 	%rd89516, %rd89515, %rd77188;
$L__BB1_10946:
	setp.ne.s64 	%p12869, %rd89516, 0;
	mov.u64 	%rd89515, %rd89516;
	@%p12869 bra 	$L__BB1_10944;
	cvt.u32.u64 	%r2943, %rd89517;
	mov.b64 	%rd89521, 0;
	mov.u64 	%rd89519, %rd5;
$L__BB1_10948:
	shr.u64 	%rd89520, %rd89519, 1;
	add.s64 	%rd22041, %rd89521, %rd89520;
	shl.b64 	%rd77190, %rd22041, 2;
	add.s64 	%rd77191, %rd21915, %rd77190;
	ld.u32 	%r14336, [%rd77191];
	setp.ge.s32 	%p12870, %r14336, %r2942;
	@%p12870 bra 	$L__BB1_10950;
	add.s64 	%rd89521, %rd22041, 1;
	not.b64 	%rd77192, %rd89520;
	add.s64 	%rd89520, %rd89519, %rd77192;
$L__BB1_10950:
	setp.ne.s64 	%p12871, %rd89520, 0;
	mov.u64 	%rd89519, %rd89520;
	@%p12871 bra 	$L__BB1_10948;
	cvt.u32.u64 	%r2944, %rd89521;
	mov.b64 	%rd89525, 0;
	mov.u64 	%rd89523, %rd5;
$L__BB1_10952:
	shr.u64 	%rd89524, %rd89523, 1;
	add.s64 	%rd22049, %rd89525, %rd89524;
	shl.b64 	%rd77194, %rd22049, 2;
	add.s64 	%rd77195, %rd21916, %rd77194;
	ld.u32 	%r14337, [%rd77195];
	setp.ge.s32 	%p12872, %r14337, %r2943;
	@%p12872 bra 	$L__BB1_10954;
	add.s64 	%rd89525, %rd22049, 1;
	not.b64 	%rd77196, %rd89524;
	add.s64 	%rd89524, %rd89523, %rd77196;
$L__BB1_10954:
	setp.ne.s64 	%p12873, %rd89524, 0;
	mov.u64 	%rd89523, %rd89524;
	@%p12873 bra 	$L__BB1_10952;
	cvt.u32.u64 	%r2945, %rd89525;
	mov.b64 	%rd89529, 0;
	mov.u64 	%rd89527, %rd5;
$L__BB1_10956:
	shr.u64 	%rd89528, %rd89527, 1;
	add.s64 	%rd22057, %rd89529, %rd89528;
	shl.b64 	%rd77198, %rd22057, 2;
	add.s64 	%rd77199, %rd21916, %rd77198;
	ld.u32 	%r14338, [%rd77199];
	setp.ge.s32 	%p12874, %r14338, %r2944;
	@%p12874 bra 	$L__BB1_10958;
	add.s64 	%rd89529, %rd22057, 1;
	not.b64 	%rd77200, %rd89528;
	add.s64 	%rd89528, %rd89527, %rd77200;
$L__BB1_10958:
	setp.ne.s64 	%p12875, %rd89528, 0;
	mov.u64 	%rd89527, %rd89528;
	@%p12875 bra 	$L__BB1_10956;
	cvt.u32.u64 	%r2946, %rd89529;
	mov.b64 	%rd89533, 0;
	mov.u64 	%rd89531, %rd5;
$L__BB1_10960:
	shr.u64 	%rd89532, %rd89531, 1;
	add.s64 	%rd22065, %rd89533, %rd89532;
	shl.b64 	%rd77202, %rd22065, 2;
	add.s64 	%rd77203, %rd21917, %rd77202;
	ld.u32 	%r14339, [%rd77203];
	setp.ge.s32 	%p12876, %r14339, %r2945;
	@%p12876 bra 	$L__BB1_10962;
	add.s64 	%rd89533, %rd22065, 1;
	not.b64 	%rd77204, %rd89532;
	add.s64 	%rd89532, %rd89531, %rd77204;
$L__BB1_10962:
	setp.ne.s64 	%p12877, %rd89532, 0;
	mov.u64 	%rd89531, %rd89532;
	@%p12877 bra 	$L__BB1_10960;
	cvt.u32.u64 	%r2947, %rd89533;
	mov.b64 	%rd89537, 0;
	mov.u64 	%rd89535, %rd5;
$L__BB1_10964:
	shr.u64 	%rd89536, %rd89535, 1;
	add.s64 	%rd22073, %rd89537, %rd89536;
	shl.b64 	%rd77206, %rd22073, 2;
	add.s64 	%rd77207, %rd21917, %rd77206;
	ld.u32 	%r14340, [%rd77207];
	setp.ge.s32 	%p12878, %r14340, %r2946;
	@%p12878 bra 	$L__BB1_10966;
	add.s64 	%rd89537, %rd22073, 1;
	not.b64 	%rd77208, %rd89536;
	add.s64 	%rd89536, %rd89535, %rd77208;
$L__BB1_10966:
	setp.ne.s64 	%p12879, %rd89536, 0;
	mov.u64 	%rd89535, %rd89536;
	@%p12879 bra 	$L__BB1_10964;
	cvt.u32.u64 	%r14341, %rd89537;
	setp.lt.s32 	%p12880, %r2947, %r14341;
	add.s32 	%r14342, %r2926, 1;
	selp.b32 	%r15041, %r15041, %r14342, %p12880;
	selp.b32 	%r15039, %r2926, %r15039, %p12880;
	setp.lt.s32 	%p12881, %r15041, %r15039;
	@%p12881 bra 	$L__BB1_10887;
$L__BB1_10968:
	setp.ne.s64 	%p12883, %rd5, 0;
	add.s32 	%r2951, %r15041, %r2916;
	add.s32 	%r14348, %r2917, %r2915;
	sub.s32 	%r2952, %r14348, %r15041;
	shl.b32 	%r14349, %r2951, 2;
	add.s32 	%r2953, %r14295, %r14349;
	ld.shared.u32 	%r15042, [%r2953];
	shl.b32 	%r14351, %r2952, 2;
	add.s32 	%r2955, %r14295, %r14351;
	ld.shared.u32 	%r15043, [%r2955];
	@%p12883 bra 	$L__BB1_11018;
	setp.lt.s32 	%p13647, %r2952, %r2918;
	setp.ge.s32 	%p13648, %r2951, %r2917;
	and.pred  	%p13649, %p13647, %p13648;
	selp.b32 	%r15122, %r15043, %r15042, %p13649;
	selp.u32 	%r14831, 1, 0, %p13649;
	add.s32 	%r2958, %r2952, %r14831;
	not.pred 	%p13650, %p13649;
	selp.u32 	%r14832, 1, 0, %p13650;
	add.s32 	%r2959, %r2951, %r14832;
	@%p13649 bra 	$L__BB1_10971;
	ld.shared.u32 	%r15042, [%r2953+4];
	bra.uni 	$L__BB1_10972;
$L__BB1_10971:
	ld.shared.u32 	%r15043, [%r2955+4];
$L__BB1_10972:
	setp.lt.s32 	%p13651, %r2958, %r2918;
	setp.ge.s32 	%p13652, %r2959, %r2917;
	and.pred  	%p13653, %p13651, %p13652;
	selp.b32 	%r15121, %r15043, %r15042, %p13653;
	selp.u32 	%r14834, 1, 0, %p13653;
	add.s32 	%r2965, %r2958, %r14834;
	not.pred 	%p13654, %p13653;
	selp.u32 	%r14835, 1, 0, %p13654;
	add.s32 	%r2966, %r2959, %r14835;
	@%p13653 bra 	$L__BB1_10974;
	shl.b32 	%r14836, %r2966, 2;
	add.s32 	%r14838, %r14295, %r14836;
	ld.shared.u32 	%r15042, [%r14838];
	bra.uni 	$L__BB1_10975;
$L__BB1_10974:
	shl.b32 	%r14839, %r2965, 2;
	add.s32 	%r14841, %r14295, %r14839;
	ld.shared.u32 	%r15043, [%r14841];
$L__BB1_10975:
	setp.lt.s32 	%p13655, %r2965, %r2918;
	setp.ge.s32 	%p13656, %r2966, %r2917;
	and.pred  	%p13657, %p13655, %p13656;
	selp.b32 	%r15120, %r15043, %r15042, %p13657;
	selp.u32 	%r14843, 1, 0, %p13657;
	add.s32 	%r2972, %r2965, %r14843;
	not.pred 	%p13658, %p13657;
	selp.u32 	%r14844, 1, 0, %p13658;
	add.s32 	%r2973, %r2966, %r14844;
	@%p13657 bra 	$L__BB1_10977;
	shl.b32 	%r14845, %r2973, 2;
	add.s32 	%r14847, %r14295, %r14845;
	ld.shared.u32 	%r15042, [%r14847];
	bra.uni 	$L__BB1_10978;
$L__BB1_10977:
	shl.b32 	%r14848, %r2972, 2;
	add.s32 	%r14850, %r14295, %r14848;
	ld.shared.u32 	%r15043, [%r14850];
$L__BB1_10978:
	setp.lt.s32 	%p13659, %r2972, %r2918;
	setp.ge.s32 	%p13660, %r2973, %r2917;
	and.pred  	%p13661, %p13659, %p13660;
	selp.b32 	%r15119, %r15043, %r15042, %p13661;
	selp.u32 	%r14852, 1, 0, %p13661;
	add.s32 	%r2979, %r2972, %r14852;
	not.pred 	%p13662, %p13661;
	selp.u32 	%r14853, 1, 0, %p13662;
	add.s32 	%r2980, %r2973, %r14853;
	@%p13661 bra 	$L__BB1_10980;
	shl.b32 	%r14854, %r2980, 2;
	add.s32 	%r14856, %r14295, %r14854;
	ld.shared.u32 	%r15042, [%r14856];
	bra.uni 	$L__BB1_10981;
$L__BB1_10980:
	shl.b32 	%r14857, %r2979, 2;
	add.s32 	%r14859, %r14295, %r14857;
	ld.shared.u32 	%r15043, [%r14859];
$L__BB1_10981:
	setp.lt.s32 	%p13663, %r2979, %r2918;
	setp.ge.s32 	%p13664, %r2980, %r2917;
	and.pred  	%p13665, %p13663, %p13664;
	selp.b32 	%r15118, %r15043, %r15042, %p13665;
	selp.u32 	%r14861, 1, 0, %p13665;
	add.s32 	%r2986, %r2979, %r14861;
	not.pred 	%p13666, %p13665;
	selp.u32 	%r14862, 1, 0, %p13666;
	add.s32 	%r2987, %r2980, %r14862;
	@%p13665 bra 	$L__BB1_10983;
	shl.b32 	%r14863, %r2987, 2;
	add.s32 	%r14865, %r14295, %r14863;
	ld.shared.u32 	%r15042, [%r14865];
	bra.uni 	$L__BB1_10984;
$L__BB1_10983:
	shl.b32 	%r14866, %r2986, 2;
	add.s32 	%r14868, %r14295, %r14866;
	ld.shared.u32 	%r15043, [%r14868];
$L__BB1_10984:
	setp.lt.s32 	%p13667, %r2986, %r2918;
	setp.ge.s32 	%p13668, %r2987, %r2917;
	and.pred  	%p13669, %p13667, %p13668;
	selp.b32 	%r15117, %r15043, %r15042, %p13669;
	selp.u32 	%r14870, 1, 0, %p13669;
	add.s32 	%r2993, %r2986, %r14870;
	not.pred 	%p13670, %p13669;
	selp.u32 	%r14871, 1, 0, %p13670;
	add.s32 	%r2994, %r2987, %r14871;
	@%p13669 bra 	$L__BB1_10986;
	shl.b32 	%r14872, %r2994, 2;
	add.s32 	%r14874, %r14295, %r14872;
	ld.shared.u32 	%r15042, [%r14874];
	bra.uni 	$L__BB1_10987;
$L__BB1_10986:
	shl.b32 	%r14875, %r2993, 2;
	add.s32 	%r14877, %r14295, %r14875;
	ld.shared.u32 	%r15043, [%r14877];
$L__BB1_10987:
	setp.lt.s32 	%p13671, %r2993, %r2918;
	setp.ge.s32 	%p13672, %r2994, %r2917;
	and.pred  	%p13673, %p13671, %p13672;
	selp.b32 	%r15116, %r15043, %r15042, %p13673;
	selp.u32 	%r14879, 1, 0, %p13673;
	add.s32 	%r3000, %r2993, %r14879;
	not.pred 	%p13674, %p13673;
	selp.u32 	%r14880, 1, 0, %p13674;
	add.s32 	%r3001, %r2994, %r14880;
	@%p13673 bra 	$L__BB1_10989;
	shl.b32 	%r14881, %r3001, 2;
	add.s32 	%r14883, %r14295, %r14881;
	ld.shared.u32 	%r15042, [%r14883];
	bra.uni 	$L__BB1_10990;
$L__BB1_10989:
	shl.b32 	%r14884, %r3000, 2;
	add.s32 	%r14886, %r14295, %r14884;
	ld.shared.u32 	%r15043, [%r14886];
$L__BB1_10990:
	setp.lt.s32 	%p13675, %r3000, %r2918;
	setp.ge.s32 	%p13676, %r3001, %r2917;
	and.pred  	%p13677, %p13675, %p13676;
	selp.b32 	%r15115, %r15043, %r15042, %p13677;
	selp.u32 	%r14888, 1, 0, %p13677;
	add.s32 	%r3007, %r3000, %r14888;
	not.pred 	%p13678, %p13677;
	selp.u32 	%r14889, 1, 0, %p13678;
	add.s32 	%r3008, %r3001, %r14889;
	@%p13677 bra 	$L__BB1_10992;
	shl.b32 	%r14890, %r3008, 2;
	add.s32 	%r14892, %r14295, %r14890;
	ld.shared.u32 	%r15042, [%r14892];
	bra.uni 	$L__BB1_10993;
$L__BB1_10992:
	shl.b32 	%r14893, %r3007, 2;
	add.s32 	%r14895, %r14295, %r14893;
	ld.shared.u32 	%r15043, [%r14895];
$L__BB1_10993:
	setp.lt.s32 	%p13679, %r3007, %r2918;
	setp.ge.s32 	%p13680, %r3008, %r2917;
	and.pred  	%p13681, %p13679, %p13680;
	selp.b32 	%r15114, %r15043, %r15042, %p13681;
	selp.u32 	%r14897, 1, 0, %p13681;
	add.s32 	%r3014, %r3007, %r14897;
	not.pred 	%p13682, %p13681;
	selp.u32 	%r14898, 1, 0, %p13682;
	add.s32 	%r3015, %r3008, %r14898;
	@%p13681 bra 	$L__BB1_10995;
	shl.b32 	%r14899, %r3015, 2;
	add.s32 	%r14901, %r14295, %r14899;
	ld.shared.u32 	%r15042, [%r14901];
	bra.uni 	$L__BB1_10996;
$L__BB1_10995:
	shl.b32 	%r14902, %r3014, 2;
	add.s32 	%r14904, %r14295, %r14902;
	ld.shared.u32 	%r15043, [%r14904];
$L__BB1_10996:
	setp.lt.s32 	%p13683, %r3014, %r2918;
	setp.ge.s32 	%p13684, %r3015, %r2917;
	and.pred  	%p13685, %p13683, %p13684;
	selp.b32 	%r15113, %r15043, %r15042, %p13685;
	selp.u32 	%r14906, 1, 0, %p13685;
	add.s32 	%r3021, %r3014, %r14906;
	not.pred 	%p13686, %p13685;
	selp.u32 	%r14907, 1, 0, %p13686;
	add.s32 	%r3022, %r3015, %r14907;
	@%p13685 bra 	$L__BB1_10998;
	shl.b32 	%r14908, %r3022, 2;
	add.s32 	%r14910, %r14295, %r14908;
	ld.shared.u32 	%r15042, [%r14910];
	bra.uni 	$L__BB1_10999;
$L__BB1_10998:
	shl.b32 	%r14911, %r3021, 2;
	add.s32 	%r14913, %r14295, %r14911;
	ld.shared.u32 	%r15043, [%r14913];
$L__BB1_10999:
	setp.lt.s32 	%p13687, %r3021, %r2918;
	setp.ge.s32 	%p13688, %r3022, %r2917;
	and.pred  	%p13689, %p13687, %p13688;
	selp.b32 	%r15112, %r15043, %r15042, %p13689;
	selp.u32 	%r14915, 1, 0, %p13689;
	add.s32 	%r3028, %r3021, %r14915;
	not.pred 	%p13690, %p13689;
	selp.u32 	%r14916, 1, 0, %p13690;
	add.s32 	%r3029, %r3022, %r14916;
	@%p13689 bra 	$L__BB1_11001;
	shl.b32 	%r14917, %r3029, 2;
	add.s32 	%r14919, %r14295, %r14917;
	ld.shared.u32 	%r15042, [%r14919];
	bra.uni 	$L__BB1_11002;
$L__BB1_11001:
	shl.b32 	%r14920, %r3028, 2;
	add.s32 	%r14922, %r14295, %r14920;
	ld.shared.u32 	%r15043, [%r14922];
$L__BB1_11002:
	setp.lt.s32 	%p13691, %r3028, %r2918;
	setp.ge.s32 	%p13692, %r3029, %r2917;
	and.pred  	%p13693, %p13691, %p13692;
	selp.b32 	%r15111, %r15043, %r15042, %p13693;
	selp.u32 	%r14924, 1, 0, %p13693;
	add.s32 	%r3035, %r3028, %r14924;
	not.pred 	%p13694, %p13693;
	selp.u32 	%r14925, 1, 0, %p13694;
	add.s32 	%r3036, %r3029, %r14925;
	@%p13693 bra 	$L__BB1_11004;
	shl.b32 	%r14926, %r3036, 2;
	add.s32 	%r14928, %r14295, %r14926;
	ld.shared.u32 	%r15042, [%r14928];
	bra.uni 	$L__BB1_11005;
$L__BB1_11004:
	shl.b32 	%r14929, %r3035, 2;
	add.s32 	%r14931, %r14295, %r14929;
	ld.shared.u32 	%r15043, [%r14931];
$L__BB1_11005:
	setp.lt.s32 	%p13695, %r3035, %r2918;
	setp.ge.s32 	%p13696, %r3036, %r2917;
	and.pred  	%p13697, %p13695, %p13696;
	selp.b32 	%r15110, %r15043, %r15042, %p13697;
	selp.u32 	%r14933, 1, 0, %p13697;
	add.s32 	%r3042, %r3035, %r14933;
	not.pred 	%p13698, %p13697;
	selp.u32 	%r14934, 1, 0, %p13698;
	add.s32 	%r3043, %r3036, %r14934;
	@%p13697 bra 	$L__BB1_11007;
	shl.b32 	%r14935, %r3043, 2;
	add.s32 	%r14937, %r14295, %r14935;
	ld.shared.u32 	%r15042, [%r14937];
	bra.uni 	$L__BB1_11008;
$L__BB1_11007:
	shl.b32 	%r14938, %r3042, 2;
	add.s32 	%r14940, %r14295, %r14938;
	ld.shared.u32 	%r15043, [%r14940];
$L__BB1_11008:
	setp.lt.s32 	%p13699, %r3042, %r2918;
	setp.ge.s32 	%p13700, %r3043, %r2917;
	and.pred  	%p13701, %p13699, %p13700;
	selp.b32 	%r15109, %r15043, %r15042, %p13701;
	selp.u32 	%r14942, 1, 0, %p13701;
	add.s32 	%r3049, %r3042, %r14942;
	not.pred 	%p13702, %p13701;
	selp.u32 	%r14943, 1, 0, %p13702;
	add.s32 	%r3050, %r3043, %r14943;
	@%p13701 bra 	$L__BB1_11010;
	shl.b32 	%r14944, %r3050, 2;
	add.s32 	%r14946, %r14295, %r14944;
	ld.shared.u32 	%r15042, [%r14946];
	bra.uni 	$L__BB1_11011;
$L__BB1_11010:
	shl.b32 	%r14947, %r3049, 2;
	add.s32 	%r14949, %r14295, %r14947;
	ld.shared.u32 	%r15043, [%r14949];
$L__BB1_11011:
	setp.lt.s32 	%p13703, %r3049, %r2918;
	setp.ge.s32 	%p13704, %r3050, %r2917;
	and.pred  	%p13705, %p13703, %p13704;
	selp.b32 	%r15108, %r15043, %r15042, %p13705;
	selp.u32 	%r14951, 1, 0, %p13705;
	add.s32 	%r3056, %r3049, %r14951;
	not.pred 	%p13706, %p13705;
	selp.u32 	%r14952, 1, 0, %p13706;
	add.s32 	%r3057, %r3050, %r14952;
	@%p13705 bra 	$L__BB1_11013;
	shl.b32 	%r14953, %r3057, 2;
	add.s32 	%r14955, %r14295, %r14953;
	ld.shared.u32 	%r15042, [%r14955];
	bra.uni 	$L__BB1_11014;
$L__BB1_11013:
	shl.b32 	%r14956, %r3056, 2;
	add.s32 	%r14958, %r14295, %r14956;
	ld.shared.u32 	%r15043, [%r14958];
$L__BB1_11014:
	setp.lt.s32 	%p13707, %r3056, %r2918;
	setp.ge.s32 	%p13708, %r3057, %r2917;
	and.pred  	%p13709, %p13707, %p13708;
	selp.b32 	%r15107, %r15043, %r15042, %p13709;
	selp.u32 	%r14960, 1, 0, %p13709;
	add.s32 	%r3063, %r3056, %r14960;
	not.pred 	%p13710, %p13709;
	selp.u32 	%r14961, 1, 0, %p13710;
	add.s32 	%r3064, %r3057, %r14961;
	@%p13709 bra 	$L__BB1_11016;
	shl.b32 	%r14962, %r3064, 2;
	add.s32 	%r14964, %r14295, %r14962;
	ld.shared.u32 	%r15042, [%r14964];
	bra.uni 	$L__BB1_11017;
$L__BB1_11016:
	shl.b32 	%r14965, %r3063, 2;
	add.s32 	%r14967, %r14295, %r14965;
	ld.shared.u32 	%r15043, [%r14967];
$L__BB1_11017:
	setp.lt.s32 	%p13711, %r3063, %r2918;
	setp.lt.s32 	%p13712, %r3064, %r2917;
	selp.b32 	%r14968, %r15042, %r15043, %p13712;
	selp.b32 	%r15106, %r14968, %r15042, %p13711;
	bra.uni 	$L__BB1_12477;
$L__BB1_11018:
	setp.ge.s32 	%p12885, %r2952, %r2918;
	mov.pred 	%p13715, 0;
	@%p12885 bra 	$L__BB1_11101;
	setp.ge.s32 	%p12887, %r2951, %r2917;
	mov.pred 	%p13715, -1;
	@%p12887 bra 	$L__BB1_11101;
	ld.global.u64 	%rd22078, [%rd4];
	mov.b64 	%rd89541, 0;
	mov.u64 	%rd89539, %rd5;
$L__BB1_11021:
	shr.u64 	%rd89540, %rd89539, 1;
	add.s64 	%rd22082, %rd89541, %rd89540;
	shl.b64 	%rd77210, %rd22082, 2;
	add.s64 	%rd77211, %rd22078, %rd77210;
	ld.u32 	%r14352, [%rd77211];
	setp.ge.s32 	%p12888, %r14352, %r15043;
	@%p12888 bra 	$L__BB1_11023;
	add.s64 	%rd89541, %rd22082, 1;
	not.b64 	%rd77212, %rd89540;
	add.s64 	%rd89540, %rd89539, %rd77212;
$L__BB1_11023:
	setp.ne.s64 	%p12889, %rd89540, 0;
	mov.u64 	%rd89539, %rd89540;
	@%p12889 bra 	$L__BB1_11021;
	cvt.u32.u64 	%r3070, %rd89541;
	mov.b64 	%rd89545, 0;
	mov.u64 	%rd89543, %rd5;
$L__BB1_11025:
	shr.u64 	%rd89544, %rd89543, 1;
	add.s64 	%rd22090, %rd89545, %rd89544;
	shl.b64 	%rd77214, %rd22090, 2;
	add.s64 	%rd77215, %rd22078, %rd77214;
	ld.u32 	%r14353, [%rd77215];
	setp.ge.s32 	%p12890, %r14353, %r15042;
	@%p12890 bra 	$L__BB1_11027;
	add.s64 	%rd89545, %rd22090, 1;
	not.b64 	%rd77216, %rd89544;
	add.s64 	%rd89544, %rd89543, %rd77216;
$L__BB1_11027:
	setp.ne.s64 	%p12891, %rd89544, 0;
	mov.u64 	%rd89543, %rd89544;
	@%p12891 bra 	$L__BB1_11025;
	cvt.u32.u64 	%r3071, %rd89545;
	ld.global.u64 	%rd22095, [%rd4+8];
	mov.b64 	%rd89549, 0;
	mov.u64 	%rd89547, %rd5;
$L__BB1_11029:
	shr.u64 	%rd89548, %rd89547, 1;
	add.s64 	%rd22099, %rd89549, %rd89548;
	shl.b64 	%rd77218, %rd22099, 2;
	add.s64 	%rd77219, %rd22095, %rd77218;
	ld.u32 	%r14354, [%rd77219];
	setp.ge.s32 	%p12892, %r14354, %r3070;
	@%p12892 bra 	$L__BB1_11031;
	add.s64 	%rd89549, %rd22099, 1;
	not.b64 	%rd77220, %rd89548;
	add.s64 	%rd89548, %rd89547, %rd77220;
$L__BB1_11031:
	setp.ne.s64 	%p12893, %rd89548, 0;
	mov.u64 	%rd89547, %rd89548;
	@%p12893 bra 	$L__BB1_11029;
	cvt.u32.u64 	%r3072, %rd89549;
	mov.b64 	%rd89553, 0;
	mov.u64 	%rd89551, %rd5;
$L__BB1_11033:
	shr.u64 	%rd89552, %rd89551, 1;
	add.s64 	%rd22107, %rd89553, %rd89552;
	shl.b64 	%rd77222, %rd22107, 2;
	add.s64 	%rd77223, %rd22095, %rd77222;
	ld.u32 	%r14355, [%rd77223];
	setp.ge.s32 	%p12894, %r14355, %r3071;
	@%p12894 bra 	$L__BB1_11035;
	add.s64 	%rd89553, %rd22107, 1;
	not.b64 	%rd77224, %rd89552;
	add.s64 	%rd89552, %rd89551, %rd77224;
$L__BB1_11035:
	setp.ne.s64 	%p12895, %rd89552, 0;
	mov.u64 	%rd89551, %rd89552;
	@%p12895 bra 	$L__BB1_11033;
	cvt.u32.u64 	%r3073, %rd89553;
	ld.global.u64 	%rd22112, [%rd4+16];
	mov.b64 	%rd89557, 0;
	mov.u64 	%rd89555, %rd5;
$L__BB1_11037:
	shr.u64 	%rd89556, %rd89555, 1;
	add.s64 	%rd22116, %rd89557, %rd89556;
	shl.b64 	%rd77226, %rd22116, 2;
	add.s64 	%rd77227, %rd22112, %rd77226;
	ld.u32 	%r14356, [%rd77227];
	setp.ge.s32 	%p12896, %r14356, %r3072;
	@%p12896 bra 	$L__BB1_11039;
	add.s64 	%rd89557, %rd22116, 1;
	not.b64 	%rd77228, %rd89556;
	add.s64 	%rd89556, %rd89555, %rd77228;
$L__BB1_11039:
	setp.ne.s64 	%p12897, %rd89556, 0;
	mov.u64 	%rd89555, %rd89556;
	@%p12897 bra 	$L__BB1_11037;
	cvt.u32.u64 	%r3074, %rd89557;
	mov.b64 	%rd89561, 0;
	mov.u64 	%rd89559, %rd5;
$L__BB1_11041:
	shr.u64 	%rd89560, %rd89559, 1;
	add.s64 	%rd22124, %rd89561, %rd89560;
	shl.b64 	%rd77230, %rd22124, 2;
	add.s64 	%rd77231, %rd22112, %rd77230;
	ld.u32 	%r14357, [%rd77231];
	setp.ge.s32 	%p12898, %r14357, %r3073;
	@%p12898 bra 	$L__BB1_11043;
	add.s64 	%rd89561, %rd22124, 1;
	not.b64 	%rd77232, %rd89560;
	add.s64 	%rd89560, %rd89559, %rd77232;
$L__BB1_11043:
	setp.ne.s64 	%p12899, %rd89560, 0;
	mov.u64 	%rd89559, %rd89560;
	@%p12899 bra 	$L__BB1_11041;
	cvt.u32.u64 	%r3075, %rd89561;
	ld.global.u64 	%rd22129, [%rd4+24];
	mov.b64 	%rd89565, 0;
	mov.u64 	%rd89563, %rd5;
$L__BB1_11045:
	shr.u64 	%rd89564, %rd89563, 1;
	add.s64 	%rd22133, %rd89565, %rd89564;
	shl.b64 	%rd77234, %rd22133, 2;
	add.s64 	%rd77235, %rd22129, %rd77234;
	ld.u32 	%r14358, [%rd77235];
	setp.ge.s32 	%p12900, %r14358, %r3074;
	@%p12900 bra 	$L__BB1_11047;
	add.s64 	%rd89565, %rd22133, 1;
	not.b64 	%rd77236, %rd89564;
	add.s64 	%rd89564, %rd89563, %rd77236;
$L__BB1_11047:
	setp.ne.s64 	%p12901, %rd89564, 0;
	mov.u64 	%rd89563, %rd89564;
	@%p12901 bra 	$L__BB1_11045;
	cvt.u32.u64 	%r3076, %rd89565;
	mov.b64 	%rd89569, 0;
	mov.u64 	%rd89567, %rd5;
$L__BB1_11049:
	shr.u64 	%rd89568, %rd89567, 1;
	add.s64 	%rd22141, %rd89569, %rd89568;
	shl.b64 	%rd77238, %rd22141, 2;
	add.s64 	%rd77239, %rd22129, %rd77238;
	ld.u32 	%r14359, [%rd77239];
	setp.ge.s32 	%p12902, %r14359, %r3075;
	@%p12902 bra 	$L__BB1_11051;
	add.s64 	%rd89569, %rd22141, 1;
	not.b64 	%rd77240, %rd89568;
	add.s64 	%rd89568, %rd89567, %rd77240;
$L__BB1_11051:
	setp.ne.s64 	%p12903, %rd89568, 0;
	mov.u64 	%rd89567, %rd89568;
	@%p12903 bra 	$L__BB1_11049;
	cvt.u32.u64 	%r3077, %rd89569;
	ld.global.u64 	%rd22146, [%rd4+32];
	mov.b64 	%rd89573, 0;
	mov.u64 	%rd89571, %rd5;
$L__BB1_11053:
	shr.u64 	%rd89572, %rd89571, 1;
	add.s64 	%rd22150, %rd89573, %rd89572;
	shl.b64 	%rd77242, %rd22150, 2;
	add.s64 	%rd77243, %rd22146, %rd77242;
	ld.u32 	%r14360, [%rd77243];
	setp.ge.s32 	%p12904, %r14360, %r3076;
	@%p12904 bra 	$L__BB1_11055;
	add.s64 	%rd89573, %rd22150, 1;
	not.b64 	%rd77244, %rd89572;
	add.s64 	%rd89572, %rd89571, %rd77244;
$L__BB1_11055:
	setp.ne.s64 	%p12905, %rd89572, 0;
	mov.u64 	%rd89571, %rd89572;
	@%p12905 bra 	$L__BB1_11053;
	cvt.u32.u64 	%r3078, %rd89573;
	mov.b64 	%rd89577, 0;
	mov.u64 	%rd89575, %rd5;
$L__BB1_11057:
	shr.u64 	%rd89576, %rd89575, 1;
	add.s64 	%rd22158, %rd89577, %rd89576;
	shl.b64 	%rd77246, %rd22158, 2;
	add.s64 	%rd77247, %rd22146, %rd77246;
	ld.u32 	%r14361, [%rd77247];
	setp.ge.s32 	%p12906, %r14361, %r3077;
	@%p12906 bra 	$L__BB1_11059;
	add.s64 	%rd89577, %rd22158, 1;
	not.b64 	%rd77248, %rd89576;
	add.s64 	%rd89576, %rd89575, %rd77248;
$L__BB1_11059:
	setp.ne.s64 	%p12907, %rd89576, 0;
	mov.u64 	%rd89575, %rd89576;
	@%p12907 bra 	$L__BB1_11057;
	cvt.u32.u64 	%r3079, %rd89577;
	ld.global.u64 	%rd22163, [%rd4+40];
	mov.b64 	%rd89581, 0;
	mov.u64 	%rd89579, %rd5;
$L__BB1_11061:
	shr.u64 	%rd89580, %rd89579, 1;
	add.s64 	%rd22167, %rd89581, %rd89580;
	shl.b64 	%rd77250, %rd22167, 2;
	add.s64 	%rd77251, %rd22163, %rd77250;
	ld.u32 	%r14362, [%rd77251];
	setp.ge.s32 	%p12908, %r14362, %r3078;
	@%p12908 bra 	$L__BB1_11063;
	add.s64 	%rd89581, %rd22167, 1;
	not.b64 	%rd77252, %rd89580;
	add.s64 	%rd89580, %rd89579, %rd77252;
$L__BB1_11063:
	setp.ne.s64 	%p12909, %rd89580, 0;
	mov.u64 	%rd89579, %rd89580;
	@%p12909 bra 	$L__BB1_11061;
	cvt.u32.u64 	%r3080, %rd89581;
	mov.b64 	%rd89585, 0;
	mov.u64 	%rd89583, %rd5;
$L__BB1_11065:
	shr.u64 	%rd89584, %rd89583, 1;
	add.s64 	%rd22175, %rd89585, %rd89584;
	shl.b64 	%rd77254, %rd22175, 2;
	add.s64 	%rd77255, %rd22163, %rd77254;
	ld.u32 	%r14363, [%rd77255];
	setp.ge.s32 	%p12910, %r14363, %r3079;
	@%p12910 bra 	$L__BB1_11067;
	add.s64 	%rd89585, %rd22175, 1;
	not.b64 	%rd77256, %rd89584;
	add.s64 	%rd89584, %rd89583, %rd77256;
$L__BB1_11067:
	setp.ne.s64 	%p12911, %rd89584, 0;
	mov.u64 	%rd89583, %rd89584;
	@%p12911 bra 	$L__BB1_11065;
	cvt.u32.u64 	%r3081, %rd89585;
	ld.global.u64 	%rd22180, [%rd4+48];
	mov.b64 	%rd89589, 0;
	mov.u64 	%rd89587, %rd5;
$L__BB1_11069:
	shr.u64 	%rd89588, %rd89587, 1;
	add.s64 	%rd22184, %rd89589, %rd89588;
	shl.b64 	%rd77258, %rd22184, 2;
	add.s64 	%rd77259, %rd22180, %rd77258;
	ld.u32 	%r14364, [%rd77259];
	setp.ge.s32 	%p12912, %r14364, %r3080;
	@%p12912 bra 	$L__BB1_11071;
	add.s64 	%rd89589, %rd22184, 1;
	not.b64 	%rd77260, %rd89588;
	add.s64 	%rd89588, %rd89587, %rd77260;
$L__BB1_11071:
	setp.ne.s64 	%p12913, %rd89588, 0;
	mov.u64 	%rd89587, %rd89588;
	@%p12913 bra 	$L__BB1_11069;
	cvt.u32.u64 	%r3082, %rd89589;
	mov.b64 	%rd89593, 0;
	mov.u64 	%rd89591, %rd5;
$L__BB1_11073:
	shr.u64 	%rd89592, %rd89591, 1;
	add.s64 	%rd22192, %rd89593, %rd89592;
	shl.b64 	%rd77262, %rd22192, 2;
	add.s64 	%rd77263, %rd22180, %rd77262;
	ld.u32 	%r14365, [%rd77263];
	setp.ge.s32 	%p12914, %r14365, %r3081;
	@%p12914 bra 	$L__BB1_11075;
	add.s64 	%rd89593, %rd22192, 1;
	not.b64 	%rd77264, %rd89592;
	add.s64 	%rd89592, %rd89591, %rd77264;
$L__BB1_11075:
	setp.ne.s64 	%p12915, %rd89592, 0;
	mov.u64 	%rd89591, %rd89592;
	@%p12915 bra 	$L__BB1_11073;
	cvt.u32.u64 	%r3083, %rd89593;
	ld.global.u64 	%rd22197, [%rd4+56];
	mov.b64 	%rd89597, 0;
	mov.u64 	%rd89595, %rd5;
$L__BB1_11077:
	shr.u64 	%rd89596, %rd89595, 1;
	add.s64 	%rd22201, %rd89597, %rd89596;
	shl.b64 	%rd77266, %rd22201, 2;
	add.s64 	%rd77267, %rd22197, %rd77266;
	ld.u32 	%r14366, [%rd77267];
	setp.ge.s32 	%p12916, %r14366, %r3082;
	@%p12916 bra 	$L__BB1_11079;
	add.s64 	%rd89597, %rd22201, 1;
	not.b64 	%rd77268, %rd89596;
	add.s64 	%rd89596, %rd89595, %rd77268;
$L__BB1_11079:
	setp.ne.s64 	%p12917, %rd89596, 0;
	mov.u64 	%rd89595, %rd89596;
	@%p12917 bra 	$L__BB1_11077;
	cvt.u32.u64 	%r3084, %rd89597;
	mov.b64 	%rd89601, 0;
	mov.u64 	%rd89599, %rd5;
$L__BB1_11081:
	shr.u64 	%rd89600, %rd89599, 1;
	add.s64 	%rd22209, %rd89601, %rd89600;
	shl.b64 	%rd77270, %rd22209, 2;
	add.s64 	%rd77271, %rd22197, %rd77270;
	ld.u32 	%r14367, [%rd77271];
	setp.ge.s32 	%p12918, %r14367, %r3083;
	@%p12918 bra 	$L__BB1_11083;
	add.s64 	%rd89601, %rd22209, 1;
	not.b64 	%rd77272, %rd89600;
	add.s64 	%rd89600, %rd89599, %rd77272;
$L__BB1_11083:
	setp.ne.s64 	%p12919, %rd89600, 0;
	mov.u64 	%rd89599, %rd89600;
	@%p12919 bra 	$L__BB1_11081;
	cvt.u32.u64 	%r3085, %rd89601;
	ld.global.u64 	%rd22214, [%rd4+64];
	mov.b64 	%rd89605, 0;
	mov.u64 	%rd89603, %rd5;
$L__BB1_11085:
	shr.u64 	%rd89604, %rd89603, 1;
	add.s64 	%rd22218, %rd89605, %rd89604;
	shl.b64 	%rd77274, %rd22218, 2;
	add.s64 	%rd77275, %rd22214, %rd77274;
	ld.u32 	%r14368, [%rd77275];
	setp.ge.s32 	%p12920, %r14368, %r3084;
	@%p12920 bra 	$L__BB1_11087;
	add.s64 	%rd89605, %rd22218, 1;
	not.b64 	%rd77276, %rd89604;
	add.s64 	%rd89604, %rd89603, %rd77276;
$L__BB1_11087:
	setp.ne.s64 	%p12921, %rd89604, 0;
	mov.u64 	%rd89603, %rd89604;
	@%p12921 bra 	$L__BB1_11085;
	cvt.u32.u64 	%r3086, %rd89605;
	mov.b64 	%rd89609, 0;
	mov.u64 	%rd89607, %rd5;
$L__BB1_11089:
	shr.u64 	%rd89608, %rd89607, 1;
	add.s64 	%rd22226, %rd89609, %rd89608;
	shl.b64 	%rd77278, %rd22226, 2;
	add.s64 	%rd77279, %rd22214, %rd77278;
	ld.u32 	%r14369, [%rd77279];
	setp.ge.s32 	%p12922, %r14369, %r3085;
	@%p12922 bra 	$L__BB1_11091;
	add.s64 	%rd89609, %rd22226, 1;
	not.b64 	%rd77280, %rd89608;
	add.s64 	%rd89608, %rd89607, %rd77280;
$L__BB1_11091:
	setp.ne.s64 	%p12923, %rd89608, 0;
	mov.u64 	%rd89607, %rd89608;
	@%p12923 bra 	$L__BB1_11089;
	cvt.u32.u64 	%r3087, %rd89609;
	ld.global.u64 	%rd22231, [%rd4+72];
	mov.b64 	%rd89613, 0;
	mov.u64 	%rd89611, %rd5;
$L__BB1_11093:
	shr.u64 	%rd89612, %rd89611, 1;
	add.s64 	%rd22235, %rd89613, %rd89612;
	shl.b64 	%rd77282, %rd22235, 2;
	add.s64 	%rd77283, %rd22231, %rd77282;
	ld.u32 	%r14370, [%rd77283];
	setp.ge.s32 	%p12924, %r14370, %r3086;
	@%p12924 bra 	$L__BB1_11095;
	add.s64 	%rd89613, %rd22235, 1;
	not.b64 	%rd77284, %rd89612;
	add.s64 	%rd89612, %rd89611, %rd77284;
$L__BB1_11095:
	setp.ne.s64 	%p12925, %rd89612, 0;
	mov.u64 	%rd89611, %rd89612;
	@%p12925 bra 	$L__BB1_11093;
	cvt.u32.u64 	%r3088, %rd89613;
	mov.b64 	%rd89617, 0;
	mov.u64 	%rd89615, %rd5;
$L__BB1_11097:
	shr.u64 	%rd89616, %rd89615, 1;
	add.s64 	%rd22243, %rd89617, %rd89616;
	shl.b64 	%rd77286, %rd22243, 2;
	add.s64 	%rd77287, %rd22231, %rd77286;
	ld.u32 	%r14371, [%rd77287];
	setp.ge.s32 	%p12926, %r14371, %r3087;
	@%p12926 bra 	$L__BB1_11099;
	add.s64 	%rd89617, %rd22243, 1;
	not.b64 	%rd77288, %rd89616;
	add.s64 	%rd89616, %rd89615, %rd77288;
$L__BB1_11099:
	setp.ne.s64 	%p12927, %rd89616, 0;
	mov.u64 	%rd89615, %rd89616;
	@%p12927 bra 	$L__BB1_11097;
	cvt.u32.u64 	%r14372, %rd89617;
	setp.lt.s32 	%p13715, %r3088, %r14372;
$L__BB1_11101:
	selp.b32 	%r15122, %r15043, %r15042, %p13715;
	selp.u32 	%r14373, 1, 0, %p13715;
	add.s32 	%r3090, %r2952, %r14373;
	not.pred 	%p12928, %p13715;
	selp.u32 	%r14374, 1, 0, %p12928;
	add.s32 	%r3091, %r2951, %r14374;
	@%p12928 bra 	$L__BB1_11103;
	ld.shared.u32 	%r15043, [%r2955+4];
	bra.uni 	$L__BB1_11104;
$L__BB1_11103:
	ld.shared.u32 	%r15042, [%r2953+4];
$L__BB1_11104:
	setp.ge.s32 	%p12930, %r3090, %r2918;
	mov.pred 	%p13716, 0;
	@%p12930 bra 	$L__BB1_11187;
	setp.ge.s32 	%p12932, %r3091, %r2917;
	mov.pred 	%p13716, -1;
	@%p12932 bra 	$L__BB1_11187;
	ld.global.u64 	%rd22248, [%rd4];
	mov.b64 	%rd89621, 0;
	mov.u64 	%rd89619, %rd5;
$L__BB1_11107:
	shr.u64 	%rd89620, %rd89619, 1;
	add.s64 	%rd22252, %rd89621, %rd89620;
	shl.b64 	%rd77290, %rd22252, 2;
	add.s64 	%rd77291, %rd22248, %rd77290;
	ld.u32 	%r14375, [%rd77291];
	setp.ge.s32 	%p12933, %r14375, %r15043;
	@%p12933 bra 	$L__BB1_11109;
	add.s64 	%rd89621, %rd22252, 1;
	not.b64 	%rd77292, %rd89620;
	add.s64 	%rd89620, %rd89619, %rd77292;
$L__BB1_11109:
	setp.ne.s64 	%p12934, %rd89620, 0;
	mov.u64 	%rd89619, %rd89620;
	@%p12934 bra 	$L__BB1_11107;
	cvt.u32.u64 	%r3096, %rd89621;
	mov.b64 	%rd89625, 0;
	mov.u64 	%rd89623, %rd5;
$L__BB1_11111:
	shr.u64 	%rd89624, %rd89623, 1;
	add.s64 	%rd22260, %rd89625, %rd89624;
	shl.b64 	%rd77294, %rd22260, 2;
	add.s64 	%rd77295, %rd22248, %rd77294;
	ld.u32 	%r14376, [%rd77295];
	setp.ge.s32 	%p12935, %r14376, %r15042;
	@%p12935 bra 	$L__BB1_11113;
	add.s64 	%rd89625, %rd22260, 1;
	not.b64 	%rd77296, %rd89624;
	add.s64 	%rd89624, %rd89623, %rd77296;
$L__BB1_11113:
	setp.ne.s64 	%p12936, %rd89624, 0;
	mov.u64 	%rd89623, %rd89624;
	@%p12936 bra 	$L__BB1_11111;
	cvt.u32.u64 	%r3097, %rd89625;
	ld.global.u64 	%rd22265, [%rd4+8];
	mov.b64 	%rd89629, 0;
	mov.u64 	%rd89627, %rd5;
$L__BB1_11115:
	shr.u64 	%rd89628, %rd89627, 1;
	add.s64 	%rd22269, %rd89629, %rd89628;
	shl.b64 	%rd77298, %rd22269, 2;
	add.s64 	%rd77299, %rd22265, %rd77298;
	ld.u32 	%r14377, [%rd77299];
	setp.ge.s32 	%p12937, %r14377, %r3096;
	@%p12937 bra 	$L__BB1_11117;
	add.s64 	%rd89629, %rd22269, 1;
	not.b64 	%rd77300, %rd89628;
	add.s64 	%rd89628, %rd89627, %rd77300;
$L__BB1_11117:
	setp.ne.s64 	%p12938, %rd89628, 0;
	mov.u64 	%rd89627, %rd89628;
	@%p12938 bra 	$L__BB1_11115;
	cvt.u32.u64 	%r3098, %rd89629;
	mov.b64 	%rd89633, 0;
	mov.u64 	%rd89631, %rd5;
$L__BB1_11119:
	shr.u64 	%rd89632, %rd89631, 1;
	add.s64 	%rd22277, %rd89633, %rd89632;
	shl.b64 	%rd77302, %rd22277, 2;
	add.s64 	%rd77303, %rd22265, %rd77302;
	ld.u32 	%r14378, [%rd77303];
	setp.ge.s32 	%p12939, %r14378, %r3097;
	@%p12939 bra 	$L__BB1_11121;
	add.s64 	%rd89633, %rd22277, 1;
	not.b64 	%rd77304, %rd89632;
	add.s64 	%rd89632, %rd89631, %rd77304;
$L__BB1_11121:
	setp.ne.s64 	%p12940, %rd89632, 0;
	mov.u64 	%rd89631, %rd89632;
	@%p12940 bra 	$L__BB1_11119;
	cvt.u32.u64 	%r3099, %rd89633;
	ld.global.u64 	%rd22282, [%rd4+16];
	mov.b64 	%rd89637, 0;
	mov.u64 	%rd89635, %rd5;
$L__BB1_11123:
	shr.u64 	%rd89636, %rd89635, 1;
	add.s64 	%rd22286, %rd89637, %rd89636;
	shl.b64 	%rd77306, %rd22286, 2;
	add.s64 	%rd77307, %rd22282, %rd77306;
	ld.u32 	%r14379, [%rd77307];
	setp.ge.s32 	%p12941, %r14379, %r3098;
	@%p12941 bra 	$L__BB1_11125;
	add.s64 	%rd89637, %rd22286, 1;
	not.b64 	%rd77308, %rd89636;
	add.s64 	%rd89636, %rd89635, %rd77308;
$L__BB1_11125:
	setp.ne.s64 	%p12942, %rd89636, 0;
	mov.u64 	%rd89635, %rd89636;
	@%p12942 bra 	$L__BB1_11123;
	cvt.u32.u64 	%r3100, %rd89637;
	mov.b64 	%rd89641, 0;
	mov.u64 	%rd89639, %rd5;
$L__BB1_11127:
	shr.u64 	%rd89640, %rd89639, 1;
	add.s64 	%rd22294, %rd89641, %rd89640;
	shl.b64 	%rd77310, %rd22294, 2;
	add.s64 	%rd77311, %rd22282, %rd77310;
	ld.u32 	%r14380, [%rd77311];
	setp.ge.s32 	%p12943, %r14380, %r3099;
	@%p12943 bra 	$L__BB1_11129;
	add.s64 	%rd89641, %rd22294, 1;
	not.b64 	%rd77312, %rd89640;
	add.s64 	%rd89640, %rd89639, %rd77312;
$L__BB1_11129:
	setp.ne.s64 	%p12944, %rd89640, 0;
	mov.u64 	%rd89639, %rd89640;
	@%p12944 bra 	$L__BB1_11127;
	cvt.u32.u64 	%r3101, %rd89641;
	ld.global.u64 	%rd22299, [%rd4+24];
	mov.b64 	%rd89645, 0;
	mov.u64 	%rd89643, %rd5;
$L__BB1_11131:
	shr.u64 	%rd89644, %rd89643, 1;
	add.s64 	%rd22303, %rd89645, %rd89644;
	shl.b64 	%rd77314, %rd22303, 2;
	add.s64 	%rd77315, %rd22299, %rd77314;
	ld.u32 	%r14381, [%rd77315];
	setp.ge.s32 	%p12945, %r14381, %r3100;
	@%p12945 bra 	$L__BB1_11133;
	add.s64 	%rd89645, %rd22303, 1;
	not.b64 	%rd77316, %rd89644;
	add.s64 	%rd89644, %rd89643, %rd77316;
$L__BB1_11133:
	setp.ne.s64 	%p12946, %rd89644, 0;
	mov.u64 	%rd89643, %rd89644;
	@%p12946 bra 	$L__BB1_11131;
	cvt.u32.u64 	%r3102, %rd89645;
	mov.b64 	%rd89649, 0;
	mov.u64 	%rd89647, %rd5;
$L__BB1_11135:
	shr.u64 	%rd89648, %rd89647, 1;
	add.s64 	%rd22311, %rd89649, %rd89648;
	shl.b64 	%rd77318, %rd22311, 2;
	add.s64 	%rd77319, %rd22299, %rd77318;
	ld.u32 	%r14382, [%rd77319];
	setp.ge.s32 	%p12947, %r14382, %r3101;
	@%p12947 bra 	$L__BB1_11137;
	add.s64 	%rd89649, %rd22311, 1;
	not.b64 	%rd77320, %rd89648;
	add.s64 	%rd89648, %rd89647, %rd77320;
$L__BB1_11137:
	setp.ne.s64 	%p12948, %rd89648, 0;
	mov.u64 	%rd89647, %rd89648;
	@%p12948 bra 	$L__BB1_11135;
	cvt.u32.u64 	%r3103, %rd89649;
	ld.global.u64 	%rd22316, [%rd4+32];
	mov.b64 	%rd89653, 0;
	mov.u64 	%rd89651, %rd5;
$L__BB1_11139:
	shr.u64 	%rd89652, %rd89651, 1;
	add.s64 	%rd22320, %rd89653, %rd89652;
	shl.b64 	%rd77322, %rd22320, 2;
	add.s64 	%rd77323, %rd22316, %rd77322;
	ld.u32 	%r14383, [%rd77323];
	setp.ge.s32 	%p12949, %r14383, %r3102;
	@%p12949 bra 	$L__BB1_11141;
	add.s64 	%rd89653, %rd22320, 1;
	not.b64 	%rd77324, %rd89652;
	add.s64 	%rd89652, %rd89651, %rd77324;
$L__BB1_11141:
	setp.ne.s64 	%p12950, %rd89652, 0;
	mov.u64 	%rd89651, %rd89652;
	@%p12950 bra 	$L__BB1_11139;
	cvt.u32.u64 	%r3104, %rd89653;
	mov.b64 	%rd89657, 0;
	mov.u64 	%rd89655, %rd5;
$L__BB1_11143:
	shr.u64 	%rd89656, %rd89655, 1;
	add.s64 	%rd22328, %rd89657, %rd89656;
	shl.b64 	%rd77326, %rd22328, 2;
	add.s64 	%rd77327, %rd22316, %rd77326;
	ld.u32 	%r14384, [%rd77327];
	setp.ge.s32 	%p12951, %r14384, %r3103;
	@%p12951 bra 	$L__BB1_11145;
	add.s64 	%rd89657, %rd22328, 1;
	not.b64 	%rd77328, %rd89656;
	add.s64 	%rd89656, %rd89655, %rd77328;
$L__BB1_11145:
	setp.ne.s64 	%p12952, %rd89656, 0;
	mov.u64 	%rd89655, %rd89656;
	@%p12952 bra 	$L__BB1_11143;
	cvt.u32.u64 	%r3105, %rd89657;
	ld.global.u64 	%rd22333, [%rd4+40];
	mov.b64 	%rd89661, 0;
	mov.u64 	%rd89659, %rd5;
$L__BB1_11147:
	shr.u64 	%rd89660, %rd89659, 1;
	add.s64 	%rd22337, %rd89661, %rd89660;
	shl.b64 	%rd77330, %rd22337, 2;
	add.s64 	%rd77331, %rd22333, %rd77330;
	ld.u32 	%r14385, [%rd77331];
	setp.ge.s32 	%p12953, %r14385, %r3104;
	@%p12953 bra 	$L__BB1_11149;
	add.s64 	%rd89661, %rd22337, 1;
	not.b64 	%rd77332, %rd89660;
	add.s64 	%rd89660, %rd89659, %rd77332;
$L__BB1_11149:
	setp.ne.s64 	%p12954, %rd89660, 0;
	mov.u64 	%rd89659, %rd89660;
	@%p12954 bra 	$L__BB1_11147;
	cvt.u32.u64 	%r3106, %rd89661;
	mov.b64 	%rd89665, 0;
	mov.u64 	%rd89663, %rd5;
$L__BB1_11151:
	shr.u64 	%rd89664, %rd89663, 1;
	add.s64 	%rd22345, %rd89665, %rd89664;
	shl.b64 	%rd77334, %rd22345, 2;
	add.s64 	%rd77335, %rd22333, %rd77334;
	ld.u32 	%r14386, [%rd77335];
	setp.ge.s32 	%p12955, %r14386, %r3105;
	@%p12955 bra 	$L__BB1_11153;
	add.s64 	%rd89665, %rd22345, 1;
	not.b64 	%rd77336, %rd89664;
	add.s64 	%rd89664, %rd89663, %rd77336;
$L__BB1_11153:
	setp.ne.s64 	%p12956, %rd89664, 0;
	mov.u64 	%rd89663, %rd89664;
	@%p12956 bra 	$L__BB1_11151;
	cvt.u32.u64 	%r3107, %rd89665;
	ld.global.u64 	%rd22350, [%rd4+48];
	mov.b64 	%rd89669, 0;
	mov.u64 	%rd89667, %rd5;
$L__BB1_11155:
	shr.u64 	%rd89668, %rd89667, 1;
	add.s64 	%rd22354, %rd89669, %rd89668;
	shl.b64 	%rd77338, %rd22354, 2;
	add.s64 	%rd77339, %rd22350, %rd77338;
	ld.u32 	%r14387, [%rd77339];
	setp.ge.s32 	%p12957, %r14387, %r3106;
	@%p12957 bra 	$L__BB1_11157;
	add.s64 	%rd89669, %rd22354, 1;
	not.b64 	%rd77340, %rd89668;
	add.s64 	%rd89668, %rd89667, %rd77340;
$L__BB1_11157:
	setp.ne.s64 	%p12958, %rd89668, 0;
	mov.u64 	%rd89667, %rd89668;
	@%p12958 bra 	$L__BB1_11155;
	cvt.u32.u64 	%r3108, %rd89669;
	mov.b64 	%rd89673, 0;
	mov.u64 	%rd89671, %rd5;
$L__BB1_11159:
	shr.u64 	%rd89672, %rd89671, 1;
	add.s64 	%rd22362, %rd89673, %rd89672;
	shl.b64 	%rd77342, %rd22362, 2;
	add.s64 	%rd77343, %rd22350, %rd77342;
	ld.u32 	%r14388, [%rd77343];
	setp.ge.s32 	%p12959, %r14388, %r3107;
	@%p12959 bra 	$L__BB1_11161;
	add.s64 	%rd89673, %rd22362, 1;
	not.b64 	%rd77344, %rd89672;
	add.s64 	%rd89672, %rd89671, %rd77344;
$L__BB1_11161:
	setp.ne.s64 	%p12960, %rd89672, 0;
	mov.u64 	%rd89671, %rd89672;
	@%p12960 bra 	$L__BB1_11159;
	cvt.u32.u64 	%r3109, %rd89673;
	ld.global.u64 	%rd22367, [%rd4+56];
	mov.b64 	%rd89677, 0;
	mov.u64 	%rd89675, %rd5;
$L__BB1_11163:
	shr.u64 	%rd89676, %rd89675, 1;
	add.s64 	%rd22371, %rd89677, %rd89676;
	shl.b64 	%rd77346, %rd22371, 2;
	add.s64 	%rd77347, %rd22367, %rd77346;
	ld.u32 	%r14389, [%rd77347];
	setp.ge.s32 	%p12961, %r14389, %r3108;
	@%p12961 bra 	$L__BB1_11165;
	add.s64 	%rd89677, %rd22371, 1;
	not.b64 	%rd77348, %rd89676;
	add.s64 	%rd89676, %rd89675, %rd77348;
$L__BB1_11165:
	setp.ne.s64 	%p12962, %rd89676, 0;
	mov.u64 	%rd89675, %rd89676;
	@%p12962 bra 	$L__BB1_11163;
	cvt.u32.u64 	%r3110, %rd89677;
	mov.b64 	%rd89681, 0;
	mov.u64 	%rd89679, %rd5;
$L__BB1_11167:
	shr.u64 	%rd89680, %rd89679, 1;
	add.s64 	%rd22379, %rd89681, %rd89680;
	shl.b64 	%rd77350, %rd22379, 2;
	add.s64 	%rd77351, %rd22367, %rd77350;
	ld.u32 	%r14390, [%rd77351];
	setp.ge.s32 	%p12963, %r14390, %r3109;
	@%p12963 bra 	$L__BB1_11169;
	add.s64 	%rd89681, %rd22379, 1;
	not.b64 	%rd77352, %rd89680;
	add.s64 	%rd89680, %rd89679, %rd77352;
$L__BB1_11169:
	setp.ne.s64 	%p12964, %rd89680, 0;
	mov.u64 	%rd89679, %rd89680;
	@%p12964 bra 	$L__BB1_11167;
	cvt.u32.u64 	%r3111, %rd89681;
	ld.global.u64 	%rd22384, [%rd4+64];
	mov.b64 	%rd89685, 0;
	mov.u64 	%rd89683, %rd5;
$L__BB1_11171:
	shr.u64 	%rd89684, %rd89683, 1;
	add.s64 	%rd22388, %rd89685, %rd89684;
	shl.b64 	%rd77354, %rd22388, 2;
	add.s64 	%rd77355, %rd22384, %rd77354;
	ld.u32 	%r14391, [%rd77355];
	setp.ge.s32 	%p12965, %r14391, %r3110;
	@%p12965 bra 	$L__BB1_11173;
	add.s64 	%rd89685, %rd22388, 1;
	not.b64 	%rd77356, %rd89684;
	add.s64 	%rd89684, %rd89683, %rd77356;
$L__BB1_11173:
	setp.ne.s64 	%p12966, %rd89684, 0;
	mov.u64 	%rd89683, %rd89684;
	@%p12966 bra 	$L__BB1_11171;
	cvt.u32.u64 	%r3112, %rd89685;
	mov.b64 	%rd89689, 0;
	mov.u64 	%rd89687, %rd5;
$L__BB1_11175:
	shr.u64 	%rd89688, %rd89687, 1;
	add.s64 	%rd22396, %rd89689, %rd89688;
	shl.b64 	%rd77358, %rd22396, 2;
	add.s64 	%rd77359, %rd22384, %rd77358;
	ld.u32 	%r14392, [%rd77359];
	setp.ge.s32 	%p12967, %r14392, %r3111;
	@%p12967 bra 	$L__BB1_11177;
	add.s64 	%rd89689, %rd22396, 1;
	not.b64 	%rd77360, %rd89688;
	add.s64 	%rd89688, %rd89687, %rd77360;
$L__BB1_11177:
	setp.ne.s64 	%p12968, %rd89688, 0;
	mov.u64 	%rd89687, %rd89688;
	@%p12968 bra 	$L__BB1_11175;
	cvt.u32.u64 	%r3113, %rd89689;
	ld.global.u64 	%rd22401, [%rd4+72];
	mov.b64 	%rd89693, 0;
	mov.u64 	%rd89691, %rd5;
$L__BB1_11179:
	shr.u64 	%rd89692, %rd89691, 1;
	add.s64 	%rd22405, %rd89693, %rd89692;
	shl.b64 	%rd77362, %rd22405, 2;
	add.s64 	%rd77363, %rd22401, %rd77362;
	ld.u32 	%r14393, [%rd77363];
	setp.ge.s32 	%p12969, %r14393, %r3112;
	@%p12969 bra 	$L__BB1_11181;
	add.s64 	%rd89693, %rd22405, 1;
	not.b64 	%rd77364, %rd89692;
	add.s64 	%rd89692, %rd89691, %rd77364;
$L__BB1_11181:
	setp.ne.s64 	%p12970, %rd89692, 0;
	mov.u64 	%rd89691, %rd89692;
	@%p12970 bra 	$L__BB1_11179;
	cvt.u32.u64 	%r3114, %rd89693;
	mov.b64 	%rd89697, 0;
	mov.u64 	%rd89695, %rd5;
$L__BB1_11183:
	shr.u64 	%rd89696, %rd89695, 1;
	add.s64 	%rd22413, %rd89697, %rd89696;
	shl.b64 	%rd77366, %rd22413, 2;
	add.s64 	%rd77367, %rd22401, %rd77366;
	ld.u32 	%r14394, [%rd77367];
	setp.ge.s32 	%p12971, %r14394, %r3113;
	@%p12971 bra 	$L__BB1_11185;
	add.s64 	%rd89697, %rd22413, 1;
	not.b64 	%rd77368, %rd89696;
	add.s64 	%rd89696, %rd89695, %rd77368;
$L__BB1_11185:
	setp.ne.s64 	%p12972, %rd89696, 0;
	mov.u64 	%rd89695, %rd89696;
	@%p12972 bra 	$L__BB1_11183;
	cvt.u32.u64 	%r14395, %rd89697;
	setp.lt.s32 	%p13716, %r3114, %r14395;
$L__BB1_11187:
	selp.b32 	%r15121, %r15043, %r15042, %p13716;
	selp.u32 	%r14396, 1, 0, %p13716;
	add.s32 	%r3116, %r3090, %r14396;
	not.pred 	%p12973, %p13716;
	selp.u32 	%r14397, 1, 0, %p12973;
	add.s32 	%r3117, %r3091, %r14397;
	@%p13716 bra 	$L__BB1_11189;
	shl.b32 	%r14398, %r3117, 2;
	add.s32 	%r14400, %r14295, %r14398;
	ld.shared.u32 	%r15042, [%r14400];
	bra.uni 	$L__BB1_11190;
$L__BB1_11189:
	shl.b32 	%r14401, %r3116, 2;
	add.s32 	%r14403, %r14295, %r14401;
	ld.shared.u32 	%r15043, [%r14403];
$L__BB1_11190:
	setp.ge.s32 	%p12975, %r3116, %r2918;
	mov.pred 	%p13717, 0;
	@%p12975 bra 	$L__BB1_11273;
	setp.ge.s32 	%p12977, %r3117, %r2917;
	mov.pred 	%p13717, -1;
	@%p12977 bra 	$L__BB1_11273;
	ld.global.u64 	%rd22418, [%rd4];
	mov.b64 	%rd89701, 0;
	mov.u64 	%rd89699, %rd5;
$L__BB1_11193:
	shr.u64 	%rd89700, %rd89699, 1;
	add.s64 	%rd22422, %rd89701, %rd89700;
	shl.b64 	%rd77370, %rd22422, 2;
	add.s64 	%rd77371, %rd22418, %rd77370;
	ld.u32 	%r14404, [%rd77371];
	setp.ge.s32 	%p12978, %r14404, %r15043;
	@%p12978 bra 	$L__BB1_11195;
	add.s64 	%rd89701, %rd22422, 1;
	not.b64 	%rd77372, %rd89700;
	add.s64 	%rd89700, %rd89699, %rd77372;
$L__BB1_11195:
	setp.ne.s64 	%p12979, %rd89700, 0;
	mov.u64 	%rd89699, %rd89700;
	@%p12979 bra 	$L__BB1_11193;
	cvt.u32.u64 	%r3122, %rd89701;
	mov.b64 	%rd89705, 0;
	mov.u64 	%rd89703, %rd5;
$L__BB1_11197:
	shr.u64 	%rd89704, %rd89703, 1;
	add.s64 	%rd22430, %rd89705, %rd89704;
	shl.b64 	%rd77374, %rd22430, 2;
	add.s64 	%rd77375, %rd22418, %rd77374;
	ld.u32 	%r14405, [%rd77375];
	setp.ge.s32 	%p12980, %r14405, %r15042;
	@%p12980 bra 	$L__BB1_11199;
	add.s64 	%rd89705, %rd22430, 1;
	not.b64 	%rd77376, %rd89704;
	add.s64 	%rd89704, %rd89703, %rd77376;
$L__BB1_11199:
	setp.ne.s64 	%p12981, %rd89704, 0;
	mov.u64 	%rd89703, %rd89704;
	@%p12981 bra 	$L__BB1_11197;
	cvt.u32.u64 	%r3123, %rd89705;
	ld.global.u64 	%rd22435, [%rd4+8];
	mov.b64 	%rd89709, 0;
	mov.u64 	%rd89707, %rd5;
$L__BB1_11201:
	shr.u64 	%rd89708, %rd89707, 1;
	add.s64 	%rd22439, %rd89709, %rd89708;
	shl.b64 	%rd77378, %rd22439, 2;
	add.s64 	%rd77379, %rd22435, %rd77378;
	ld.u32 	%r14406, [%rd77379];
	setp.ge.s32 	%p12982, %r14406, %r3122;
	@%p12982 bra 	$L__BB1_11203;
	add.s64 	%rd89709, %rd22439, 1;
	not.b64 	%rd77380, %rd89708;
	add.s64 	%rd89708, %rd89707, %rd77380;
$L__BB1_11203:
	setp.ne.s64 	%p12983, %rd89708, 0;
	mov.u64 	%rd89707, %rd89708;
	@%p12983 bra 	$L__BB1_11201;
	cvt.u32.u64 	%r3124, %rd89709;
	mov.b64 	%rd89713, 0;
	mov.u64 	%rd89711, %rd5;
$L__BB1_11205:
	shr.u64 	%rd89712, %rd89711, 1;
	add.s64 	%rd22447, %rd89713, %rd89712;
	shl.b64 	%rd77382, %rd22447, 2;
	add.s64 	%rd77383, %rd22435, %rd77382;
	ld.u32 	%r14407, [%rd77383];
	setp.ge.s32 	%p12984, %r14407, %r3123;
	@%p12984 bra 	$L__BB1_11207;
	add.s64 	%rd89713, %rd22447, 1;
	not.b64 	%rd77384, %rd89712;
	add.s64 	%rd89712, %rd89711, %rd77384;
$L__BB1_11207:
	setp.ne.s64 	%p12985, %rd89712, 0;
	mov.u64 	%rd89711, %rd89712;
	@%p12985 bra 	$L__BB1_11205;
	cvt.u32.u64 	%r3125, %rd89713;
	ld.global.u64 	%rd22452, [%rd4+16];
	mov.b64 	%rd89717, 0;
	mov.u64 	%rd89715, %rd5;
$L__BB1_11209:
	shr.u64 	%rd89716, %rd89715, 1;
	add.s64 	%rd22456, %rd89717, %rd89716;
	shl.b64 	%rd77386, %rd22456, 2;
	add.s64 	%rd77387, %rd22452, %rd77386;
	ld.u32 	%r14408, [%rd77387];
	setp.ge.s32 	%p12986, %r14408, %r3124;
	@%p12986 bra 	$L__BB1_11211;
	add.s64 	%rd89717, %rd22456, 1;
	not.b64 	%rd77388, %rd89716;
	add.s64 	%rd89716, %rd89715, %rd77388;
$L__BB1_11211:
	setp.ne.s64 	%p12987, %rd89716, 0;
	mov.u64 	%rd89715, %rd89716;
	@%p12987 bra 	$L__BB1_11209;
	cvt.u32.u64 	%r3126, %rd89717;
	mov.b64 	%rd89721, 0;
	mov.u64 	%rd89719, %rd5;
$L__BB1_11213:
	shr.u64 	%rd89720, %rd89719, 1;
	add.s64 	%rd22464, %rd89721, %rd89720;
	shl.b64 	%rd77390, %rd22464, 2;
	add.s64 	%rd77391, %rd22452, %rd77390;
	ld.u32 	%r14409, [%rd77391];
	setp.ge.s32 	%p12988, %r14409, %r3125;
	@%p12988 bra 	$L__BB1_11215;
	add.s64 	%rd89721, %rd22464, 1;
	not.b64 	%rd77392, %rd89720;
	add.s64 	%rd89720, %rd89719, %rd77392;
$L__BB1_11215:
	setp.ne.s64 	%p12989, %rd89720, 0;
	mov.u64 	%rd89719, %rd89720;
	@%p12989 bra 	$L__BB1_11213;
	cvt.u32.u64 	%r3127, %rd89721;
	ld.global.u64 	%rd22469, [%rd4+24];
	mov.b64 	%rd89725, 0;
	mov.u64 	%rd89723, %rd5;
$L__BB1_11217:
	shr.u64 	%rd89724, %rd89723, 1;
	add.s64 	%rd22473, %rd89725, %rd89724;
	shl.b64 	%rd77394, %rd22473, 2;
	add.s64 	%rd77395, %rd22469, %rd77394;
	ld.u32 	%r14410, [%rd77395];
	setp.ge.s32 	%p12990, %r14410, %r3126;
	@%p12990 bra 	$L__BB1_11219;
	add.s64 	%rd89725, %rd22473, 1;
	not.b64 	%rd77396, %rd89724;
	add.s64 	%rd89724, %rd89723, %rd77396;
$L__BB1_11219:
	setp.ne.s64 	%p12991, %rd89724, 0;
	mov.u64 	%rd89723, %rd89724;
	@%p12991 bra 	$L__BB1_11217;
	cvt.u32.u64 	%r3128, %rd89725;
	mov.b64 	%rd89729, 0;
	mov.u64 	%rd89727, %rd5;
$L__BB1_11221:
	shr.u64 	%rd89728, %rd89727, 1;
	add.s64 	%rd22481, %rd89729, %rd89728;
	shl.b64 	%rd77398, %rd22481, 2;
	add.s64 	%rd77399, %rd22469, %rd77398;
	ld.u32 	%r14411, [%rd77399];
	setp.ge.s32 	%p12992, %r14411, %r3127;
	@%p12992 bra 	$L__BB1_11223;
	add.s64 	%rd89729, %rd22481, 1;
	not.b64 	%rd77400, %rd89728;
	add.s64 	%rd89728, %rd89727, %rd77400;
$L__BB1_11223:
	setp.ne.s64 	%p12993, %rd89728, 0;
	mov.u64 	%rd89727, %rd89728;
	@%p12993 bra 	$L__BB1_11221;
	cvt.u32.u64 	%r3129, %rd89729;
	ld.global.u64 	%rd22486, [%rd4+32];
	mov.b64 	%rd89733, 0;
	mov.u64 	%rd89731, %rd5;
$L__BB1_11225:
	shr.u64 	%rd89732, %rd89731, 1;
	add.s64 	%rd22490, %rd89733, %rd89732;
	shl.b64 	%rd77402, %rd22490, 2;
	add.s64 	%rd77403, %rd22486, %rd77402;
	ld.u32 	%r14412, [%rd77403];
	setp.ge.s32 	%p12994, %r14412, %r3128;
	@%p12994 bra 	$L__BB1_11227;
	add.s64 	%rd89733, %rd22490, 1;
	not.b64 	%rd77404, %rd89732;
	add.s64 	%rd89732, %rd89731, %rd77404;
$L__BB1_11227:
	setp.ne.s64 	%p12995, %rd89732, 0;
	mov.u64 	%rd89731, %rd89732;
	@%p12995 bra 	$L__BB1_11225;
	cvt.u32.u64 	%r3130, %rd89733;
	mov.b64 	%rd89737, 0;
	mov.u64 	%rd89735, %rd5;
$L__BB1_11229:
	shr.u64 	%rd89736, %rd89735, 1;
	add.s64 	%rd22498, %rd89737, %rd89736;
	shl.b64 	%rd77406, %rd22498, 2;
	add.s64 	%rd77407, %rd22486, %rd77406;
	ld.u32 	%r14413, [%rd77407];
	setp.ge.s32 	%p12996, %r14413, %r3129;
	@%p12996 bra 	$L__BB1_11231;
	add.s64 	%rd89737, %rd22498, 1;
	not.b64 	%rd77408, %rd89736;
	add.s64 	%rd89736, %rd89735, %rd77408;
$L__BB1_11231:
	setp.ne.s64 	%p12997, %rd89736, 0;
	mov.u64 	%rd89735, %rd89736;
	@%p12997 bra 	$L__BB1_11229;
	cvt.u32.u64 	%r3131, %rd89737;
	ld.global.u64 	%rd22503, [%rd4+40];
	mov.b64 	%rd89741, 0;
	mov.u64 	%rd89739, %rd5;
$L__BB1_11233:
	shr.u64 	%rd89740, %rd89739, 1;
	add.s64 	%rd22507, %rd89741, %rd89740;
	shl.b64 	%rd77410, %rd22507, 2;
	add.s64 	%rd77411, %rd22503, %rd77410;
	ld.u32 	%r14414, [%rd77411];
	setp.ge.s32 	%p12998, %r14414, %r3130;
	@%p12998 bra 	$L__BB1_11235;
	add.s64 	%rd89741, %rd22507, 1;
	not.b64 	%rd77412, %rd89740;
	add.s64 	%rd89740, %rd89739, %rd77412;
$L__BB1_11235:
	setp.ne.s64 	%p12999, %rd89740, 0;
	mov.u64 	%rd89739, %rd89740;
	@%p12999 bra 	$L__BB1_11233;
	cvt.u32.u64 	%r3132, %rd89741;
	mov.b64 	%rd89745, 0;
	mov.u64 	%rd89743, %rd5;
$L__BB1_11237:
	shr.u64 	%rd89744, %rd89743, 1;
	add.s64 	%rd22515, %rd89745, %rd89744;
	shl.b64 	%rd77414, %rd22515, 2;
	add.s64 	%rd77415, %rd22503, %rd77414;
	ld.u32 	%r14415, [%rd77415];
	setp.ge.s32 	%p13000, %r14415, %r3131;
	@%p13000 bra 	$L__BB1_11239;
	add.s64 	%rd89745, %rd22515, 1;
	not.b64 	%rd77416, %rd89744;
	add.s64 	%rd89744, %rd89743, %rd77416;
$L__BB1_11239:
	setp.ne.s64 	%p13001, %rd89744, 0;
	mov.u64 	%rd89743, %rd89744;
	@%p13001 bra 	$L__BB1_11237;
	cvt.u32.u64 	%r3133, %rd89745;
	ld.global.u64 	%rd22520, [%rd4+48];
	mov.b64 	%rd89749, 0;
	mov.u64 	%rd89747, %rd5;
$L__BB1_11241:
	shr.u64 	%rd89748, %rd89747, 1;
	add.s64 	%rd22524, %rd89749, %rd89748;
	shl.b64 	%rd77418, %rd22524, 2;
	add.s64 	%rd77419, %rd22520, %rd77418;
	ld.u32 	%r14416, [%rd77419];
	setp.ge.s32 	%p13002, %r14416, %r3132;
	@%p13002 bra 	$L__BB1_11243;
	add.s64 	%rd89749, %rd22524, 1;
	not.b64 	%rd77420, %rd89748;
	add.s64 	%rd89748, %rd89747, %rd77420;
$L__BB1_11243:
	setp.ne.s64 	%p13003, %rd89748, 0;
	mov.u64 	%rd89747, %rd89748;
	@%p13003 bra 	$L__BB1_11241;
	cvt.u32.u64 	%r3134, %rd89749;
	mov.b64 	%rd89753, 0;
	mov.u64 	%rd89751, %rd5;
$L__BB1_11245:
	shr.u64 	%rd89752, %rd89751, 1;
	add.s64 	%rd22532, %rd89753, %rd89752;
	shl.b64 	%rd77422, %rd22532, 2;
	add.s64 	%rd77423, %rd22520, %rd77422;
	ld.u32 	%r14417, [%rd77423];
	setp.ge.s32 	%p13004, %r14417, %r3133;
	@%p13004 bra 	$L__BB1_11247;
	add.s64 	%rd89753, %rd22532, 1;
	not.b64 	%rd77424, %rd89752;
	add.s64 	%rd89752, %rd89751, %rd77424;
$L__BB1_11247:
	setp.ne.s64 	%p13005, %rd89752, 0;
	mov.u64 	%rd89751, %rd89752;
	@%p13005 bra 	$L__BB1_11245;
	cvt.u32.u64 	%r3135, %rd89753;
	ld.global.u64 	%rd22537, [%rd4+56];
	mov.b64 	%rd89757, 0;
	mov.u64 	%rd89755, %rd5;
$L__BB1_11249:
	shr.u64 	%rd89756, %rd89755, 1;
	add.s64 	%rd22541, %rd89757, %rd89756;
	shl.b64 	%rd77426, %rd22541, 2;
	add.s64 	%rd77427, %rd22537, %rd77426;
	ld.u32 	%r14418, [%rd77427];
	setp.ge.s32 	%p13006, %r14418, %r3134;
	@%p13006 bra 	$L__BB1_11251;
	add.s64 	%rd89757, %rd22541, 1;
	not.b64 	%rd77428, %rd89756;
	add.s64 	%rd89756, %rd89755, %rd77428;
$L__BB1_11251:
	setp.ne.s64 	%p13007, %rd89756, 0;
	mov.u64 	%rd89755, %rd89756;
	@%p13007 bra 	$L__BB1_11249;
	cvt.u32.u64 	%r3136, %rd89757;
	mov.b64 	%rd89761, 0;
	mov.u64 	%rd89759, %rd5;
$L__BB1_11253:
	shr.u64 	%rd89760, %rd89759, 1;
	add.s64 	%rd22549, %rd89761, %rd89760;
	shl.b64 	%rd77430, %rd22549, 2;
	add.s64 	%rd77431, %rd22537, %rd77430;
	ld.u32 	%r14419, [%rd77431];
	setp.ge.s32 	%p13008, %r14419, %r3135;
	@%p13008 bra 	$L__BB1_11255;
	add.s64 	%rd89761, %rd22549, 1;
	not.b64 	%rd77432, %rd89760;
	add.s64 	%rd89760, %rd89759, %rd77432;
$L__BB1_11255:
	setp.ne.s64 	%p13009, %rd89760, 0;
	mov.u64 	%rd89759, %rd89760;
	@%p13009 bra 	$L__BB1_11253;
	cvt.u32.u64 	%r3137, %rd89761;
	ld.global.u64 	%rd22554, [%rd4+64];
	mov.b64 	%rd89765, 0;
	mov.u64 	%rd89763, %rd5;
$L__BB1_11257:
	shr.u64 	%rd89764, %rd89763, 1;
	add.s64 	%rd22558, %rd89765, %rd89764;
	shl.b64 	%rd77434, %rd22558, 2;
	add.s64 	%rd77435, %rd22554, %rd77434;
	ld.u32 	%r14420, [%rd77435];
	setp.ge.s32 	%p13010, %r14420, %r3136;
	@%p13010 bra 	$L__BB1_11259;
	add.s64 	%rd89765, %rd22558, 1;
	not.b64 	%rd77436, %rd89764;
	add.s64 	%rd89764, %rd89763, %rd77436;
$L__BB1_11259:
	setp.ne.s64 	%p13011, %rd89764, 0;
	mov.u64 	%rd89763, %rd89764;
	@%p13011 bra 	$L__BB1_11257;
	cvt.u32.u64 	%r3138, %rd89765;
	mov.b64 	%rd89769, 0;
	mov.u64 	%rd89767, %rd5;
$L__BB1_11261:
	shr.u64 	%rd89768, %rd89767, 1;
	add.s64 	%rd22566, %rd89769, %rd89768;
	shl.b64 	%rd77438, %rd22566, 2;
	add.s64 	%rd77439, %rd22554, %rd77438;
	ld.u32 	%r14421, [%rd77439];
	setp.ge.s32 	%p13012, %r14421, %r3137;
	@%p13012 bra 	$L__BB1_11263;
	add.s64 	%rd89769, %rd22566, 1;
	not.b64 	%rd77440, %rd89768;
	add.s64 	%rd89768, %rd89767, %rd77440;
$L__BB1_11263:
	setp.ne.s64 	%p13013, %rd89768, 0;
	mov.u64 	%rd89767, %rd89768;
	@%p13013 bra 	$L__BB1_11261;
	cvt.u32.u64 	%r3139, %rd89769;
	ld.global.u64 	%rd22571, [%rd4+72];
	mov.b64 	%rd89773, 0;
	mov.u64 	%rd89771, %rd5;
$L__BB1_11265:
	shr.u64 	%rd89772, %rd89771, 1;
	add.s64 	%rd22575, %rd89773, %rd89772;
	shl.b64 	%rd77442, %rd22575, 2;
	add.s64 	%rd77443, %rd22571, %rd77442;
	ld.u32 	%r14422, [%rd77443];
	setp.ge.s32 	%p13014, %r14422, %r3138;
	@%p13014 bra 	$L__BB1_11267;
	add.s64 	%rd89773, %rd22575, 1;
	not.b64 	%rd77444, %rd89772;
	add.s64 	%rd89772, %rd89771, %rd77444;
$L__BB1_11267:
	setp.ne.s64 	%p13015, %rd89772, 0;
	mov.u64 	%rd89771, %rd89772;
	@%p13015 bra 	$L__BB1_11265;
	cvt.u32.u64 	%r3140, %rd89773;
	mov.b64 	%rd89777, 0;
	mov.u64 	%rd89775, %rd5;
$L__BB1_11269:
	shr.u64 	%rd89776, %rd89775, 1;
	add.s64 	%rd22583, %rd89777, %rd89776;
	shl.b64 	%rd77446, %rd22583, 2;
	add.s64 	%rd77447, %rd22571, %rd77446;
	ld.u32 	%r14423, [%rd77447];
	setp.ge.s32 	%p13016, %r14423, %r3139;
	@%p13016 bra 	$L__BB1_11271;
	add.s64 	%rd89777, %rd22583, 1;
	not.b64 	%rd77448, %rd89776;
	add.s64 	%rd89776, %rd89775, %rd77448;
$L__BB1_11271:
	setp.ne.s64 	%p13017, %rd89776, 0;
	mov.u64 	%rd89775, %rd89776;
	@%p13017 bra 	$L__BB1_11269;
	cvt.u32.u64 	%r14424, %rd89777;
	setp.lt.s32 	%p13717, %r3140, %r14424;
$L__BB1_11273:
	selp.b32 	%r15120, %r15043, %r15042, %p13717;
	selp.u32 	%r14425, 1, 0, %p13717;
	add.s32 	%r3142, %r3116, %r14425;
	not.pred 	%p13018, %p13717;
	selp.u32 	%r14426, 1, 0, %p13018;
	add.s32 	%r3143, %r3117, %r14426;
	@%p13717 bra 	$L__BB1_11275;
	shl.b32 	%r14427, %r3143, 2;
	add.s32 	%r14429, %r14295, %r14427;
	ld.shared.u32 	%r15042, [%r14429];
	bra.uni 	$L__BB1_11276;
$L__BB1_11275:
	shl.b32 	%r14430, %r3142, 2;
	add.s32 	%r14432, %r14295, %r14430;
	ld.shared.u32 	%r15043, [%r14432];
$L__BB1_11276:
	setp.ge.s32 	%p13020, %r3142, %r2918;
	mov.pred 	%p13718, 0;
	@%p13020 bra 	$L__BB1_11359;
	setp.ge.s32 	%p13022, %r3143, %r2917;
	mov.pred 	%p13718, -1;
	@%p13022 bra 	$L__BB1_11359;
	ld.global.u64 	%rd22588, [%rd4];
	mov.b64 	%rd89781, 0;
	mov.u64 	%rd89779, %rd5;
$L__BB1_11279:
	shr.u64 	%rd89780, %rd89779, 1;
	add.s64 	%rd22592, %rd89781, %rd89780;
	shl.b64 	%rd77450, %rd22592, 2;
	add.s64 	%rd77451, %rd22588, %rd77450;
	ld.u32 	%r14433, [%rd77451];
	setp.ge.s32 	%p13023, %r14433, %r15043;
	@%p13023 bra 	$L__BB1_11281;
	add.s64 	%rd89781, %rd22592, 1;
	not.b64 	%rd77452, %rd89780;
	add.s64 	%rd89780, %rd89779, %rd77452;
$L__BB1_11281:
	setp.ne.s64 	%p13024, %rd89780, 0;
	mov.u64 	%rd89779, %rd89780;
	@%p13024 bra 	$L__BB1_11279;
	cvt.u32.u64 	%r3148, %rd89781;
	mov.b64 	%rd89785, 0;
	mov.u64 	%rd89783, %rd5;
$L__BB1_11283:
	shr.u64 	%rd89784, %rd89783, 1;
	add.s64 	%rd22600, %rd89785, %rd89784;
	shl.b64 	%rd77454, %rd22600, 2;
	add.s64 	%rd77455, %rd22588, %rd77454;
	ld.u32 	%r14434, [%rd77455];
	setp.ge.s32 	%p13025, %r14434, %r15042;
	@%p13025 bra 	$L__BB1_11285;
	add.s64 	%rd89785, %rd22600, 1;
	not.b64 	%rd77456, %rd89784;
	add.s64 	%rd89784, %rd89783, %rd77456;
$L__BB1_11285:
	setp.ne.s64 	%p13026, %rd89784, 0;
	mov.u64 	%rd89783, %rd89784;
	@%p13026 bra 	$L__BB1_11283;
	cvt.u32.u64 	%r3149, %rd89785;
	ld.global.u64 	%rd22605, [%rd4+8];
	mov.b64 	%rd89789, 0;
	mov.u64 	%rd89787, %rd5;
$L__BB1_11287:
	shr.u64 	%rd89788, %rd89787, 1;
	add.s64 	%rd22609, %rd89789, %rd89788;
	shl.b64 	%rd77458, %rd22609, 2;
	add.s64 	%rd77459, %rd22605, %rd77458;
	ld.u32 	%r14435, [%rd77459];
	setp.ge.s32 	%p13027, %r14435, %r3148;
	@%p13027 bra 	$L__BB1_11289;
	add.s64 	%rd89789, %rd22609, 1;
	not.b64 	%rd77460, %rd89788;
	add.s64 	%rd89788, %rd89787, %rd77460;
$L__BB1_11289:
	setp.ne.s64 	%p13028, %rd89788, 0;
	mov.u64 	%rd89787, %rd89788;
	@%p13028 bra 	$L__BB1_11287;
	cvt.u32.u64 	%r3150, %rd89789;
	mov.b64 	%rd89793, 0;
	mov.u64 	%rd89791, %rd5;
$L__BB1_11291:
	shr.u64 	%rd89792, %rd89791, 1;
	add.s64 	%rd22617, %rd89793, %rd89792;
	shl.b64 	%rd77462, %rd22617, 2;
	add.s64 	%rd77463, %rd22605, %rd77462;
	ld.u32 	%r14436, [%rd77463];
	setp.ge.s32 	%p13029, %r14436, %r3149;
	@%p13029 bra 	$L__BB1_11293;
	add.s64 	%rd89793, %rd22617, 1;
	not.b64 	%rd77464, %rd89792;
	add.s64 	%rd89792, %rd89791, %rd77464;
$L__BB1_11293:
	setp.ne.s64 	%p13030, %rd89792, 0;
	mov.u64 	%rd89791, %rd89792;
	@%p13030 bra 	$L__BB1_11291;
	cvt.u32.u64 	%r3151, %rd89793;
	ld.global.u64 	%rd22622, [%rd4+16];
	mov.b64 	%rd89797, 0;
	mov.u64 	%rd89795, %rd5;
$L__BB1_11295:
	shr.u64 	%rd89796, %rd89795, 1;
	add.s64 	%rd22626, %rd89797, %rd89796;
	shl.b64 	%rd77466, %rd22626, 2;
	add.s64 	%rd77467, %rd22622, %rd77466;
	ld.u32 	%r14437, [%rd77467];
	setp.ge.s32 	%p13031, %r14437, %r3150;
	@%p13031 bra 	$L__BB1_11297;
	add.s64 	%rd89797, %rd22626, 1;
	not.b64 	%rd77468, %rd89796;
	add.s64 	%rd89796, %rd89795, %rd77468;
$L__BB1_11297:
	setp.ne.s64 	%p13032, %rd89796, 0;
	mov.u64 	%rd89795, %rd89796;
	@%p13032 bra 	$L__BB1_11295;
	cvt.u32.u64 	%r3152, %rd89797;
	mov.b64 	%rd89801, 0;
	mov.u64 	%rd89799, %rd5;
$L__BB1_11299:
	shr.u64 	%rd89800, %rd89799, 1;
	add.s64 	%rd22634, %rd89801, %rd89800;
	shl.b64 	%rd77470, %rd22634, 2;
	add.s64 	%rd77471, %rd22622, %rd77470;
	ld.u32 	%r14438, [%rd77471];
	setp.ge.s32 	%p13033, %r14438, %r3151;
	@%p13033 bra 	$L__BB1_11301;
	add.s64 	%rd89801, %rd22634, 1;
	not.b64 	%rd77472, %rd89800;
	add.s64 	%rd89800, %rd89799, %rd77472;
$L__BB1_11301:
	setp.ne.s64 	%p13034, %rd89800, 0;
	mov.u64 	%rd89799, %rd89800;
	@%p13034 bra 	$L__BB1_11299;
	cvt.u32.u64 	%r3153, %rd89801;
	ld.global.u64 	%rd22639, [%rd4+24];
	mov.b64 	%rd89805, 0;
	mov.u64 	%rd89803, %rd5;
$L__BB1_11303:
	shr.u64 	%rd89804, %rd89803, 1;
	add.s64 	%rd22643, %rd89805, %rd89804;
	shl.b64 	%rd77474, %rd22643, 2;
	add.s64 	%rd77475, %rd22639, %rd77474;
	ld.u32 	%r14439, [%rd77475];
	setp.ge.s32 	%p13035, %r14439, %r3152;
	@%p13035 bra 	$L__BB1_11305;
	add.s64 	%rd89805, %rd22643, 1;
	not.b64 	%rd77476, %rd89804;
	add.s64 	%rd89804, %rd89803, %rd77476;
$L__BB1_11305:
	setp.ne.s64 	%p13036, %rd89804, 0;
	mov.u64 	%rd89803, %rd89804;
	@%p13036 bra 	$L__BB1_11303;
	cvt.u32.u64 	%r3154, %rd89805;
	mov.b64 	%rd89809, 0;
	mov.u64 	%rd89807, %rd5;
$L__BB1_11307:
	shr.u64 	%rd89808, %rd89807, 1;
	add.s64 	%rd22651, %rd89809, %rd89808;
	shl.b64 	%rd77478, %rd22651, 2;
	add.s64 	%rd77479, %rd22639, %rd77478;
	ld.u32 	%r14440, [%rd77479];
	setp.ge.s32 	%p13037, %r14440, %r3153;
	@%p13037 bra 	$L__BB1_11309;
	add.s64 	%rd89809, %rd22651, 1;
	not.b64 	%rd77480, %rd89808;
	add.s64 	%rd89808, %rd89807, %rd77480;
$L__BB1_11309:
	setp.ne.s64 	%p13038, %rd89808, 0;
	mov.u64 	%rd89807, %rd89808;
	@%p13038 bra 	$L__BB1_11307;
	cvt.u32.u64 	%r3155, %rd89809;
	ld.global.u64 	%rd22656, [%rd4+32];
	mov.b64 	%rd89813, 0;
	mov.u64 	%rd89811, %rd5;
$L__BB1_11311:
	shr.u64 	%rd89812, %rd89811, 1;
	add.s64 	%rd22660, %rd89813, %rd89812;
	shl.b64 	%rd77482, %rd22660, 2;
	add.s64 	%rd77483, %rd22656, %rd77482;
	ld.u32 	%r14441, [%rd77483];
	setp.ge.s32 	%p13039, %r14441, %r3154;
	@%p13039 bra 	$L__BB1_11313;
	add.s64 	%rd89813, %rd22660, 1;
	not.b64 	%rd77484, %rd89812;
	add.s64 	%rd89812, %rd89811, %rd77484;
$L__BB1_11313:
	setp.ne.s64 	%p13040, %rd89812, 0;
	mov.u64 	%rd89811, %rd89812;
	@%p13040 bra 	$L__BB1_11311;
	cvt.u32.u64 	%r3156, %rd89813;
	mov.b64 	%rd89817, 0;
	mov.u64 	%rd89815, %rd5;
$L__BB1_11315:
	shr.u64 	%rd89816, %rd89815, 1;
	add.s64 	%rd22668, %rd89817, %rd89816;
	shl.b64 	%rd77486, %rd22668, 2;
	add.s64 	%rd77487, %rd22656, %rd77486;
	ld.u32 	%r14442, [%rd77487];
	setp.ge.s32 	%p13041, %r14442, %r3155;
	@%p13041 bra 	$L__BB1_11317;
	add.s64 	%rd89817, %rd22668, 1;
	not.b64 	%rd77488, %rd89816;
	add.s64 	%rd89816, %rd89815, %rd77488;
$L__BB1_11317:
	setp.ne.s64 	%p13042, %rd89816, 0;
	mov.u64 	%rd89815, %rd89816;
	@%p13042 bra 	$L__BB1_11315;
	cvt.u32.u64 	%r3157, %rd89817;
	ld.global.u64 	%rd22673, [%rd4+40];
	mov.b64 	%rd89821, 0;
	mov.u64 	%rd89819, %rd5;
$L__BB1_11319:
	shr.u64 	%rd89820, %rd89819, 1;
	add.s64 	%rd22677, %rd89821, %rd89820;
	shl.b64 	%rd77490, %rd22677, 2;
	add.s64 	%rd77491, %rd22673, %rd77490;
	ld.u32 	%r14443, [%rd77491];
	setp.ge.s32 	%p13043, %r14443, %r3156;
	@%p13043 bra 	$L__BB1_11321;
	add.s64 	%rd89821, %rd22677, 1;
	not.b64 	%rd77492, %rd89820;
	add.s64 	%rd89820, %rd89819, %rd77492;
$L__BB1_11321:
	setp.ne.s64 	%p13044, %rd89820, 0;
	mov.u64 	%rd89819, %rd89820;
	@%p13044 bra 	$L__BB1_11319;
	cvt.u32.u64 	%r3158, %rd89821;
	mov.b64 	%rd89825, 0;
	mov.u64 	%rd89823, %rd5;
$L__BB1_11323:
	shr.u64 	%rd89824, %rd89823, 1;
	add.s64 	%rd22685, %rd89825, %rd89824;
	shl.b64 	%rd77494, %rd22685, 2;
	add.s64 	%rd77495, %rd22673, %rd77494;
	ld.u32 	%r14444, [%rd77495];
	setp.ge.s32 	%p13045, %r14444, %r3157;
	@%p13045 bra 	$L__BB1_11325;
	add.s64 	%rd89825, %rd22685, 1;
	not.b64 	%rd77496, %rd89824;
	add.s64 	%rd89824, %rd89823, %rd77496;
$L__BB1_11325:
	setp.ne.s64 	%p13046, %rd89824, 0;
	mov.u64 	%rd89823, %rd89824;
	@%p13046 bra 	$L__BB1_11323;
	cvt.u32.u64 	%r3159, %rd89825;
	ld.global.u64 	%rd22690, [%rd4+48];
	mov.b64 	%rd89829, 0;
	mov.u64 	%rd89827, %rd5;
$L__BB1_11327:
	shr.u64 	%rd89828, %rd89827, 1;
	add.s64 	%rd22694, %rd89829, %rd89828;
	shl.b64 	%rd77498, %rd22694, 2;
	add.s64 	%rd77499, %rd22690, %rd77498;
	ld.u32 	%r14445, [%rd77499];
	setp.ge.s32 	%p13047, %r14445, %r3158;
	@%p13047 bra 	$L__BB1_11329;
	add.s64 	%rd89829, %rd22694, 1;
	not.b64 	%rd77500, %rd89828;
	add.s64 	%rd89828, %rd89827, %rd77500;
$L__BB1_11329:
	setp.ne.s64 	%p13048, %rd89828, 0;
	mov.u64 	%rd89827, %rd89828;
	@%p13048 bra 	$L__BB1_11327;
	cvt.u32.u64 	%r3160, %rd89829;
	mov.b64 	%rd89833, 0;
	mov.u64 	%rd89831, %rd5;
$L__BB1_11331:
	shr.u64 	%rd89832, %rd89831, 1;
	add.s64 	%rd22702, %rd89833, %rd89832;
	shl.b64 	%rd77502, %rd22702, 2;
	add.s64 	%rd77503, %rd22690, %rd77502;
	ld.u32 	%r14446, [%rd77503];
	setp.ge.s32 	%p13049, %r14446, %r3159;
	@%p13049 bra 	$L__BB1_11333;
	add.s64 	%rd89833, %rd22702, 1;
	not.b64 	%rd77504, %rd89832;
	add.s64 	%rd89832, %rd89831, %rd77504;
$L__BB1_11333:
	setp.ne.s64 	%p13050, %rd89832, 0;
	mov.u64 	%rd89831, %rd89832;
	@%p13050 bra 	$L__BB1_11331;
	cvt.u32.u64 	%r3161, %rd89833;
	ld.global.u64 	%rd22707, [%rd4+56];
	mov.b64 	%rd89837, 0;
	mov.u64 	%rd89835, %rd5;
$L__BB1_11335:
	shr.u64 	%rd89836, %rd89835, 1;
	add.s64 	%rd22711, %rd89837, %rd89836;
	shl.b64 	%rd77506, %rd22711, 2;
	add.s64 	%rd77507, %rd22707, %rd77506;
	ld.u32 	%r14447, [%rd77507];
	setp.ge.s32 	%p13051, %r14447, %r3160;
	@%p13051 bra 	$L__BB1_11337;
	add.s64 	%rd89837, %rd22711, 1;
	not.b64 	%rd77508, %rd89836;
	add.s64 	%rd89836, %rd89835, %rd77508;
$L__BB1_11337:
	setp.ne.s64 	%p13052, %rd89836, 0;
	mov.u64 	%rd89835, %rd89836;
	@%p13052 bra 	$L__BB1_11335;
	cvt.u32.u64 	%r3162, %rd89837;
	mov.b64 	%rd89841, 0;
	mov.u64 	%rd89839, %rd5;
$L__BB1_11339:
	shr.u64 	%rd89840, %rd89839, 1;
	add.s64 	%rd22719, %rd89841, %rd89840;
	shl.b64 	%rd77510, %rd22719, 2;
	add.s64 	%rd77511, %rd22707, %rd77510;
	ld.u32 	%r14448, [%rd77511];
	setp.ge.s32 	%p13053, %r14448, %r3161;
	@%p13053 bra 	$L__BB1_11341;
	add.s64 	%rd89841, %rd22719, 1;
	not.b64 	%rd77512, %rd89840;
	add.s64 	%rd89840, %rd89839, %rd77512;
$L__BB1_11341:
	setp.ne.s64 	%p13054, %rd89840, 0;
	mov.u64 	%rd89839, %rd89840;
	@%p13054 bra 	$L__BB1_11339;
	cvt.u32.u64 	%r3163, %rd89841;
	ld.global.u64 	%rd22724, [%rd4+64];
	mov.b64 	%rd89845, 0;
	mov.u64 	%rd89843, %rd5;
$L__BB1_11343:
	shr.u64 	%rd89844, %rd89843, 1;
	add.s64 	%rd22728, %rd89845, %rd89844;
	shl.b64 	%rd77514, %rd22728, 2;
	add.s64 	%rd77515, %rd22724, %rd77514;
	ld.u32 	%r14449, [%rd77515];
	setp.ge.s32 	%p13055, %r14449, %r3162;
	@%p13055 bra 	$L__BB1_11345;
	add.s64 	%rd89845, %rd22728, 1;
	not.b64 	%rd77516, %rd89844;
	add.s64 	%rd89844, %rd89843, %rd77516;
$L__BB1_11345:
	setp.ne.s64 	%p13056, %rd89844, 0;
	mov.u64 	%rd89843, %rd89844;
	@%p13056 bra 	$L__BB1_11343;
	cvt.u32.u64 	%r3164, %rd89845;
	mov.b64 	%rd89849, 0;
	mov.u64 	%rd89847, %rd5;
$L__BB1_11347:
	shr.u64 	%rd89848, %rd89847, 1;
	add.s64 	%rd22736, %rd89849, %rd89848;
	shl.b64 	%rd77518, %rd22736, 2;
	add.s64 	%rd77519, %rd22724, %rd77518;
	ld.u32 	%r14450, [%rd77519];
	setp.ge.s32 	%p13057, %r14450, %r3163;
	@%p13057 bra 	$L__BB1_11349;
	add.s64 	%rd89849, %rd22736, 1;
	not.b64 	%rd77520, %rd89848;
	add.s64 	%rd89848, %rd89847, %rd77520;
$L__BB1_11349:
	setp.ne.s64 	%p13058, %rd89848, 0;
	mov.u64 	%rd89847, %rd89848;
	@%p13058 bra 	$L__BB1_11347;
	cvt.u32.u64 	%r3165, %rd89849;
	ld.global.u64 	%rd22741, [%rd4+72];
	mov.b64 	%rd89853, 0;
	mov.u64 	%rd89851, %rd5;
$L__BB1_11351:
	shr.u64 	%rd89852, %rd89851, 1;
	add.s64 	%rd22745, %rd89853, %rd89852;
	shl.b64 	%rd77522, %rd22745, 2;
	add.s64 	%rd77523, %rd22741, %rd77522;
	ld.u32 	%r14451, [%rd77523];
	setp.ge.s32 	%p13059, %r14451, %r3164;
	@%p13059 bra 	$L__BB1_11353;
	add.s64 	%rd89853, %rd22745, 1;
	not.b64 	%rd77524, %rd89852;
	add.s64 	%rd89852, %rd89851, %rd77524;
$L__BB1_11353:
	setp.ne.s64 	%p13060, %rd89852, 0;
	mov.u64 	%rd89851, %rd89852;
	@%p13060 bra 	$L__BB1_11351;
	cvt.u32.u64 	%r3166, %rd89853;
	mov.b64 	%rd89857, 0;
	mov.u64 	%rd89855, %rd5;
$L__BB1_11355:
	shr.u64 	%rd89856, %rd89855, 1;
	add.s64 	%rd22753, %rd89857, %rd89856;
	shl.b64 	%rd77526, %rd22753, 2;
	add.s64 	%rd77527, %rd22741, %rd77526;
	ld.u32 	%r14452, [%rd77527];
	setp.ge.s32 	%p13061, %r14452, %r3165;
	@%p13061 bra 	$L__BB1_11357;
	add.s64 	%rd89857, %rd22753, 1;
	not.b64 	%rd77528, %rd89856;
	add.s64 	%rd89856, %rd89855, %rd77528;
$L__BB1_11357:
	setp.ne.s64 	%p13062, %rd89856, 0;
	mov.u64 	%rd89855, %rd89856;
	@%p13062 bra 	$L__BB1_11355;
	cvt.u32.u64 	%r14453, %rd89857;
	setp.lt.s32 	%p13718, %r3166, %r14453;
$L__BB1_11359:
	selp.b32 	%r15119, %r15043, %r15042, %p13718;
	selp.u32 	%r14454, 1, 0, %p13718;
	add.s32 	%r3168, %r3142, %r14454;
	not.pred 	%p13063, %p13718;
	selp.u32 	%r14455, 1, 0, %p13063;
	add.s32 	%r3169, %r3143, %r14455;
	@%p13718 bra 	$L__BB1_11361;
	shl.b32 	%r14456, %r3169, 2;
	add.s32 	%r14458, %r14295, %r14456;
	ld.shared.u32 	%r15042, [%r14458];
	bra.uni 	$L__BB1_11362;
$L__BB1_11361:
	shl.b32 	%r14459, %r3168, 2;
	add.s32 	%r14461, %r14295, %r14459;
	ld.shared.u32 	%r15043, [%r14461];
$L__BB1_11362:
	setp.ge.s32 	%p13065, %r3168, %r2918;
	mov.pred 	%p13719, 0;
	@%p13065 bra 	$L__BB1_11445;
	setp.ge.s32 	%p13067, %r3169, %r2917;
	mov.pred 	%p13719, -1;
	@%p13067 bra 	$L__BB1_11445;
	ld.global.u64 	%rd22758, [%rd4];
	mov.b64 	%rd89861, 0;
	mov.u64 	%rd89859, %rd5;
$L__BB1_11365:
	shr.u64 	%rd89860, %rd89859, 1;
	add.s64 	%rd22762, %rd89861, %rd89860;
	shl.b64 	%rd77530, %rd22762, 2;
	add.s64 	%rd77531, %rd22758, %rd77530;
	ld.u32 	%r14462, [%rd77531];
	setp.ge.s32 	%p13068, %r14462, %r15043;
	@%p13068 bra 	$L__BB1_11367;
	add.s64 	%rd89861, %rd22762, 1;
	not.b64 	%rd77532, %rd89860;
	add.s64 	%rd89860, %rd89859, %rd77532;
$L__BB1_11367:
	setp.ne.s64 	%p13069, %rd89860, 0;
	mov.u64 	%rd89859, %rd89860;
	@%p13069 bra 	$L__BB1_11365;
	cvt.u32.u64 	%r3174, %rd89861;
	mov.b64 	%rd89865, 0;
	mov.u64 	%rd89863, %rd5;
$L__BB1_11369:
	shr.u64 	%rd89864, %rd89863, 1;
	add.s64 	%rd22770, %rd89865, %rd89864;
	shl.b64 	%rd77534, %rd22770, 2;
	add.s64 	%rd77535, %rd22758, %rd77534;
	ld.u32 	%r14463, [%rd77535];
	setp.ge.s32 	%p13070, %r14463, %r15042;
	@%p13070 bra 	$L__BB1_11371;
	add.s64 	%rd89865, %rd22770, 1;
	not.b64 	%rd77536, %rd89864;
	add.s64 	%rd89864, %rd89863, %rd77536;
$L__BB1_11371:
	setp.ne.s64 	%p13071, %rd89864, 0;
	mov.u64 	%rd89863, %rd89864;
	@%p13071 bra 	$L__BB1_11369;
	cvt.u32.u64 	%r3175, %rd89865;
	ld.global.u64 	%rd22775, [%rd4+8];
	mov.b64 	%rd89869, 0;
	mov.u64 	%rd89867, %rd5;
$L__BB1_11373:
	shr.u64 	%rd89868, %rd89867, 1;
	add.s64 	%rd22779, %rd89869, %rd89868;
	shl.b64 	%rd77538, %rd22779, 2;
	add.s64 	%rd77539, %rd22775, %rd77538;
	ld.u32 	%r14464, [%rd77539];
	setp.ge.s32 	%p13072, %r14464, %r3174;
	@%p13072 bra 	$L__BB1_11375;
	add.s64 	%rd89869, %rd22779, 1;
	not.b64 	%rd77540, %rd89868;
	add.s64 	%rd89868, %rd89867, %rd77540;
$L__BB1_11375:
	setp.ne.s64 	%p13073, %rd89868, 0;
	mov.u64 	%rd89867, %rd89868;
	@%p13073 bra 	$L__BB1_11373;
	cvt.u32.u64 	%r3176, %rd89869;
	mov.b64 	%rd89873, 0;
	mov.u64 	%rd89871, %rd5;
$L__BB1_11377:
	shr.u64 	%rd89872, %rd89871, 1;
	add.s64 	%rd22787, %rd89873, %rd89872;
	shl.b64 	%rd77542, %rd22787, 2;
	add.s64 	%rd77543, %rd22775, %rd77542;
	ld.u32 	%r14465, [%rd77543];
	setp.ge.s32 	%p13074, %r14465, %r3175;
	@%p13074 bra 	$L__BB1_11379;
	add.s64 	%rd89873, %rd22787, 1;
	not.b64 	%rd77544, %rd89872;
	add.s64 	%rd89872, %rd89871, %rd77544;
$L__BB1_11379:
	setp.ne.s64 	%p13075, %rd89872, 0;
	mov.u64 	%rd89871, %rd89872;
	@%p13075 bra 	$L__BB1_11377;
	cvt.u32.u64 	%r3177, %rd89873;
	ld.global.u64 	%rd22792, [%rd4+16];
	mov.b64 	%rd89877, 0;
	mov.u64 	%rd89875, %rd5;
$L__BB1_11381:
	shr.u64 	%rd89876, %rd89875, 1;
	add.s64 	%rd22796, %rd89877, %rd89876;
	shl.b64 	%rd77546, %rd22796, 2;
	add.s64 	%rd77547, %rd22792, %rd77546;
	ld.u32 	%r14466, [%rd77547];
	setp.ge.s32 	%p13076, %r14466, %r3176;
	@%p13076 bra 	$L__BB1_11383;
	add.s64 	%rd89877, %rd22796, 1;
	not.b64 	%rd77548, %rd89876;
	add.s64 	%rd89876, %rd89875, %rd77548;
$L__BB1_11383:
	setp.ne.s64 	%p13077, %rd89876, 0;
	mov.u64 	%rd89875, %rd89876;
	@%p13077 bra 	$L__BB1_11381;
	cvt.u32.u64 	%r3178, %rd89877;
	mov.b64 	%rd89881, 0;
	mov.u64 	%rd89879, %rd5;
$L__BB1_11385:
	shr.u64 	%rd89880, %rd89879, 1;
	add.s64 	%rd22804, %rd89881, %rd89880;
	shl.b64 	%rd77550, %rd22804, 2;
	add.s64 	%rd77551, %rd22792, %rd77550;
	ld.u32 	%r14467, [%rd77551];
	setp.ge.s32 	%p13078, %r14467, %r3177;
	@%p13078 bra 	$L__BB1_11387;
	add.s64 	%rd89881, %rd22804, 1;
	not.b64 	%rd77552, %rd89880;
	add.s64 	%rd89880, %rd89879, %rd77552;
$L__BB1_11387:
	setp.ne.s64 	%p13079, %rd89880, 0;
	mov.u64 	%rd89879, %rd89880;
	@%p13079 bra 	$L__BB1_11385;
	cvt.u32.u64 	%r3179, %rd89881;
	ld.global.u64 	%rd22809, [%rd4+24];
	mov.b64 	%rd89885, 0;
	mov.u64 	%rd89883, %rd5;
$L__BB1_11389:
	shr.u64 	%rd89884, %rd89883, 1;
	add.s64 	%rd22813, %rd89885, %rd89884;
	shl.b64 	%rd77554, %rd22813, 2;
	add.s64 	%rd77555, %rd22809, %rd77554;
	ld.u32 	%r14468, [%rd77555];
	setp.ge.s32 	%p13080, %r14468, %r3178;
	@%p13080 bra 	$L__BB1_11391;
	add.s64 	%rd89885, %rd22813, 1;
	not.b64 	%rd77556, %rd89884;
	add.s64 	%rd89884, %rd89883, %rd77556;
$L__BB1_11391:
	setp.ne.s64 	%p13081, %rd89884, 0;
	mov.u64 	%rd89883, %rd89884;
	@%p13081 bra 	$L__BB1_11389;
	cvt.u32.u64 	%r3180, %rd89885;
	mov.b64 	%rd89889, 0;
	mov.u64 	%rd89887, %rd5;
$L__BB1_11393:
	shr.u64 	%rd89888, %rd89887, 1;
	add.s64 	%rd22821, %rd89889, %rd89888;
	shl.b64 	%rd77558, %rd22821, 2;
	add.s64 	%rd77559, %rd22809, %rd77558;
	ld.u32 	%r14469, [%rd77559];
	setp.ge.s32 	%p13082, %r14469, %r3179;
	@%p13082 bra 	$L__BB1_11395;
	add.s64 	%rd89889, %rd22821, 1;
	not.b64 	%rd77560, %rd89888;
	add.s64 	%rd89888, %rd89887, %rd77560;
$L__BB1_11395:
	setp.ne.s64 	%p13083, %rd89888, 0;
	mov.u64 	%rd89887, %rd89888;
	@%p13083 bra 	$L__BB1_11393;
	cvt.u32.u64 	%r3181, %rd89889;
	ld.global.u64 	%rd22826, [%rd4+32];
	mov.b64 	%rd89893, 0;
	mov.u64 	%rd89891, %rd5;
$L__BB1_11397:
	shr.u64 	%rd89892, %rd89891, 1;
	add.s64 	%rd22830, %rd89893, %rd89892;
	shl.b64 	%rd77562, %rd22830, 2;
	add.s64 	%rd77563, %rd22826, %rd77562;
	ld.u32 	%r14470, [%rd77563];
	setp.ge.s32 	%p13084, %r14470, %r3180;
	@%p13084 bra 	$L__BB1_11399;
	add.s64 	%rd89893, %rd22830, 1;
	not.b64 	%rd77564, %rd89892;
	add.s64 	%rd89892, %rd89891, %rd77564;
$L__BB1_11399:
	setp.ne.s64 	%p13085, %rd89892, 0;
	mov.u64 	%rd89891, %rd89892;
	@%p13085 bra 	$L__BB1_11397;
	cvt.u32.u64 	%r3182, %rd89893;
	mov.b64 	%rd89897, 0;
	mov.u64 	%rd89895, %rd5;
$L__BB1_11401:
	shr.u64 	%rd89896, %rd89895, 1;
	add.s64 	%rd22838, %rd89897, %rd89896;
	shl.b64 	%rd77566, %rd22838, 2;
	add.s64 	%rd77567, %rd22826, %rd77566;
	ld.u32 	%r14471, [%rd77567];
	setp.ge.s32 	%p13086, %r14471, %r3181;
	@%p13086 bra 	$L__BB1_11403;
	add.s64 	%rd89897, %rd22838, 1;
	not.b64 	%rd77568, %rd89896;
	add.s64 	%rd89896, %rd89895, %rd77568;
$L__BB1_11403:
	setp.ne.s64 	%p13087, %rd89896, 0;
	mov.u64 	%rd89895, %rd89896;
	@%p13087 bra 	$L__BB1_11401;
	cvt.u32.u64 	%r3183, %rd89897;
	ld.global.u64 	%rd22843, [%rd4+40];
	mov.b64 	%rd89901, 0;
	mov.u64 	%rd89899, %rd5;
$L__BB1_11405:
	shr.u64 	%rd89900, %rd89899, 1;
	add.s64 	%rd22847, %rd89901, %rd89900;
	shl.b64 	%rd77570, %rd22847, 2;
	add.s64 	%rd77571, %rd22843, %rd77570;
	ld.u32 	%r14472, [%rd77571];
	setp.ge.s32 	%p13088, %r14472, %r3182;
	@%p13088 bra 	$L__BB1_11407;
	add.s64 	%rd89901, %rd22847, 1;
	not.b64 	%rd77572, %rd89900;
	add.s64 	%rd89900, %rd89899, %rd77572;
$L__BB1_11407:
	setp.ne.s64 	%p13089, %rd89900, 0;
	mov.u64 	%rd89899, %rd89900;
	@%p13089 bra 	$L__BB1_11405;
	cvt.u32.u64 	%r3184, %rd89901;
	mov.b64 	%rd89905, 0;
	mov.u64 	%rd89903, %rd5;
$L__BB1_11409:
	shr.u64 	%rd89904, %rd89903, 1;
	add.s64 	%rd22855, %rd89905, %rd89904;
	shl.b64 	%rd77574, %rd22855, 2;
	add.s64 	%rd77575, %rd22843, %rd77574;
	ld.u32 	%r14473, [%rd77575];
	setp.ge.s32 	%p13090, %r14473, %r3183;
	@%p13090 bra 	$L__BB1_11411;
	add.s64 	%rd89905, %rd22855, 1;
	not.b64 	%rd77576, %rd89904;
	add.s64 	%rd89904, %rd89903, %rd77576;
$L__BB1_11411:
	setp.ne.s64 	%p13091, %rd89904, 0;
	mov.u64 	%rd89903, %rd89904;
	@%p13091 bra 	$L__BB1_11409;
	cvt.u32.u64 	%r3185, %rd89905;
	ld.global.u64 	%rd22860, [%rd4+48];
	mov.b64 	%rd89909, 0;
	mov.u64 	%rd89907, %rd5;
$L__BB1_11413:
	shr.u64 	%rd89908, %rd89907, 1;
	add.s64 	%rd22864, %rd89909, %rd89908;
	shl.b64 	%rd77578, %rd22864, 2;
	add.s64 	%rd77579, %rd22860, %rd77578;
	ld.u32 	%r14474, [%rd77579];
	setp.ge.s32 	%p13092, %r14474, %r3184;
	@%p13092 bra 	$L__BB1_11415;
	add.s64 	%rd89909, %rd22864, 1;
	not.b64 	%rd77580, %rd89908;
	add.s64 	%rd89908, %rd89907, %rd77580;
$L__BB1_11415:
	setp.ne.s64 	%p13093, %rd89908, 0;
	mov.u64 	%rd89907, %rd89908;
	@%p13093 bra 	$L__BB1_11413;
	cvt.u32.u64 	%r3186, %rd89909;
	mov.b64 	%rd89913, 0;
	mov.u64 	%rd89911, %rd5;
$L__BB1_11417:
	shr.u64 	%rd89912, %rd89911, 1;
	add.s64 	%rd22872, %rd89913, %rd89912;
	shl.b64 	%rd77582, %rd22872, 2;
	add.s64 	%rd77583, %rd22860, %rd77582;
	ld.u32 	%r14475, [%rd77583];
	setp.ge.s32 	%p13094, %r14475, %r3185;
	@%p13094 bra 	$L__BB1_11419;
	add.s64 	%rd89913, %rd22872, 1;
	not.b64 	%rd77584, %rd89912;
	add.s64 	%rd89912, %rd89911, %rd77584;
$L__BB1_11419:
	setp.ne.s64 	%p13095, %rd89912, 0;
	mov.u64 	%rd89911, %rd89912;
	@%p13095 bra 	$L__BB1_11417;
	cvt.u32.u64 	%r3187, %rd89913;
	ld.global.u64 	%rd22877, [%rd4+56];
	mov.b64 	%rd89917, 0;
	mov.u64 	%rd89915, %rd5;
$L__BB1_11421:
	shr.u64 	%rd89916, %rd89915, 1;
	add.s64 	%rd22881, %rd89917, %rd89916;
	shl.b64 	%rd77586, %rd22881, 2;
	add.s64 	%rd77587, %rd22877, %rd77586;
	ld.u32 	%r14476, [%rd77587];
	setp.ge.s32 	%p13096, %r14476, %r3186;
	@%p13096 bra 	$L__BB1_11423;
	add.s64 	%rd89917, %rd22881, 1;
	not.b64 	%rd77588, %rd89916;
	add.s64 	%rd89916, %rd89915, %rd77588;
$L__BB1_11423:
	setp.ne.s64 	%p13097, %rd89916, 0;
	mov.u64 	%rd89915, %rd89916;
	@%p13097 bra 	$L__BB1_11421;
	cvt.u32.u64 	%r3188, %rd89917;
	mov.b64 	%rd89921, 0;
	mov.u64 	%rd89919, %rd5;
$L__BB1_11425:
	shr.u64 	%rd89920, %rd89919, 1;
	add.s64 	%rd22889, %rd89921, %rd89920;
	shl.b64 	%rd77590, %rd22889, 2;
	add.s64 	%rd77591, %rd22877, %rd77590;
	ld.u32 	%r14477, [%rd77591];
	setp.ge.s32 	%p13098, %r14477, %r3187;
	@%p13098 bra 	$L__BB1_11427;
	add.s64 	%rd89921, %rd22889, 1;
	not.b64 	%rd77592, %rd89920;
	add.s64 	%rd89920, %rd89919, %rd77592;
$L__BB1_11427:
	setp.ne.s64 	%p13099, %rd89920, 0;
	mov.u64 	%rd89919, %rd89920;
	@%p13099 bra 	$L__BB1_11425;
	cvt.u32.u64 	%r3189, %rd89921;
	ld.global.u64 	%rd22894, [%rd4+64];
	mov.b64 	%rd89925, 0;
	mov.u64 	%rd89923, %rd5;
$L__BB1_11429:
	shr.u64 	%rd89924, %rd89923, 1;
	add.s64 	%rd22898, %rd89925, %rd89924;
	shl.b64 	%rd77594, %rd22898, 2;
	add.s64 	%rd77595, %rd22894, %rd77594;
	ld.u32 	%r14478, [%rd77595];
	setp.ge.s32 	%p13100, %r14478, %r3188;
	@%p13100 bra 	$L__BB1_11431;
	add.s64 	%rd89925, %rd22898, 1;
	not.b64 	%rd77596, %rd89924;
	add.s64 	%rd89924, %rd89923, %rd77596;
$L__BB1_11431:
	setp.ne.s64 	%p13101, %rd89924, 0;
	mov.u64 	%rd89923, %rd89924;
	@%p13101 bra 	$L__BB1_11429;
	cvt.u32.u64 	%r3190, %rd89925;
	mov.b64 	%rd89929, 0;
	mov.u64 	%rd89927, %rd5;
$L__BB1_11433:
	shr.u64 	%rd89928, %rd89927, 1;
	add.s64 	%rd22906, %rd89929, %rd89928;
	shl.b64 	%rd77598, %rd22906, 2;
	add.s64 	%rd77599, %rd22894, %rd77598;
	ld.u32 	%r14479, [%rd77599];
	setp.ge.s32 	%p13102, %r14479, %r3189;
	@%p13102 bra 	$L__BB1_11435;
	add.s64 	%rd89929, %rd22906, 1;
	not.b64 	%rd77600, %rd89928;
	add.s64 	%rd89928, %rd89927, %rd77600;
$L__BB1_11435:
	setp.ne.s64 	%p13103, %rd89928, 0;
	mov.u64 	%rd89927, %rd89928;
	@%p13103 bra 	$L__BB1_11433;
	cvt.u32.u64 	%r3191, %rd89929;
	ld.global.u64 	%rd22911, [%rd4+72];
	mov.b64 	%rd89933, 0;
	mov.u64 	%rd89931, %rd5;
$L__BB1_11437:
	shr.u64 	%rd89932, %rd89931, 1;
	add.s64 	%rd22915, %rd89933, %rd89932;
	shl.b64 	%rd77602, %rd22915, 2;
	add.s64 	%rd77603, %rd22911, %rd77602;
	ld.u32 	%r14480, [%rd77603];
	setp.ge.s32 	%p13104, %r14480, %r3190;
	@%p13104 bra 	$L__BB1_11439;
	add.s64 	%rd89933, %rd22915, 1;
	not.b64 	%rd77604, %rd89932;
	add.s64 	%rd89932, %rd89931, %rd77604;
$L__BB1_11439:
	setp.ne.s64 	%p13105, %rd89932, 0;
	mov.u64 	%rd89931, %rd89932;
	@%p13105 bra 	$L__BB1_11437;
	cvt.u32.u64 	%r3192, %rd89933;
	mov.b64 	%rd89937, 0;
	mov.u64 	%rd89935, %rd5;
$L__BB1_11441:
	shr.u64 	%rd89936, %rd89935, 1;
	add.s64 	%rd22923, %rd89937, %rd89936;
	shl.b64 	%rd77606, %rd22923, 2;
	add.s64 	%rd77607, %rd22911, %rd77606;
	ld.u32 	%r14481, [%rd77607];
	setp.ge.s32 	%p13106, %r14481, %r3191;
	@%p13106 bra 	$L__BB1_11443;
	add.s64 	%rd89937, %rd22923, 1;
	not.b64 	%rd77608, %rd89936;
	add.s64 	%rd89936, %rd89935, %rd77608;
$L__BB1_11443:
	setp.ne.s64 	%p13107, %rd89936, 0;
	mov.u64 	%rd89935, %rd89936;
	@%p13107 bra 	$L__BB1_11441;
	cvt.u32.u64 	%r14482, %rd89937;
	setp.lt.s32 	%p13719, %r3192, %r14482;
$L__BB1_11445:
	selp.b32 	%r15118, %r15043, %r15042, %p13719;
	selp.u32 	%r14483, 1, 0, %p13719;
	add.s32 	%r3194, %r3168, %r14483;
	not.pred 	%p13108, %p13719;
	selp.u32 	%r14484, 1, 0, %p13108;
	add.s32 	%r3195, %r3169, %r14484;
	@%p13719 bra 	$L__BB1_11447;
	shl.b32 	%r14485, %r3195, 2;
	add.s32 	%r14487, %r14295, %r14485;
	ld.shared.u32 	%r15042, [%r14487];
	bra.uni 	$L__BB1_11448;
$L__BB1_11447:
	shl.b32 	%r14488, %r3194, 2;
	add.s32 	%r14490, %r14295, %r14488;
	ld.shared.u32 	%r15043, [%r14490];
$L__BB1_11448:
	setp.ge.s32 	%p13110, %r3194, %r2918;
	mov.pred 	%p13720, 0;
	@%p13110 bra 	$L__BB1_11531;
	setp.ge.s32 	%p13112, %r3195, %r2917;
	mov.pred 	%p13720, -1;
	@%p13112 bra 	$L__BB1_11531;
	ld.global.u64 	%rd22928, [%rd4];
	mov.b64 	%rd89941, 0;
	mov.u64 	%rd89939, %rd5;
$L__BB1_11451:
	shr.u64 	%rd89940, %rd89939, 1;
	add.s64 	%rd22932, %rd89941, %rd89940;
	shl.b64 	%rd77610, %rd22932, 2;
	add.s64 	%rd77611, %rd22928, %rd77610;
	ld.u32 	%r14491, [%rd77611];
	setp.ge.s32 	%p13113, %r14491, %r15043;
	@%p13113 bra 	$L__BB1_11453;
	add.s64 	%rd89941, %rd22932, 1;
	not.b64 	%rd77612, %rd89940;
	add.s64 	%rd89940, %rd89939, %rd77612;
$L__BB1_11453:
	setp.ne.s64 	%p13114, %rd89940, 0;
	mov.u64 	%rd89939, %rd89940;
	@%p13114 bra 	$L__BB1_11451;
	cvt.u32.u64 	%r3200, %rd89941;
	mov.b64 	%rd89945, 0;
	mov.u64 	%rd89943, %rd5;
$L__BB1_11455:
	shr.u64 	%rd89944, %rd89943, 1;
	add.s64 	%rd22940, %rd89945, %rd89944;
	shl.b64 	%rd77614, %rd22940, 2;
	add.s64 	%rd77615, %rd22928, %rd77614;
	ld.u32 	%r14492, [%rd77615];
	setp.ge.s32 	%p13115, %r14492, %r15042;
	@%p13115 bra 	$L__BB1_11457;
	add.s64 	%rd89945, %rd22940, 1;
	not.b64 	%rd77616, %rd89944;
	add.s64 	%rd89944, %rd89943, %rd77616;
$L__BB1_11457:
	setp.ne.s64 	%p13116, %rd89944, 0;
	mov.u64 	%rd89943, %rd89944;
	@%p13116 bra 	$L__BB1_11455;
	cvt.u32.u64 	%r3201, %rd89945;
	ld.global.u64 	%rd22945, [%rd4+8];
	mov.b64 	%rd89949, 0;
	mov.u64 	%rd89947, %rd5;
$L__BB1_11459:
	shr.u64 	%rd89948, %rd89947, 1;
	add.s64 	%rd22949, %rd89949, %rd89948;
	shl.b64 	%rd77618, %rd22949, 2;
	add.s64 	%rd77619, %rd22945, %rd77618;
	ld.u32 	%r14493, [%rd77619];
	setp.ge.s32 	%p13117, %r14493, %r3200;
	@%p13117 bra 	$L__BB1_11461;
	add.s64 	%rd89949, %rd22949, 1;
	not.b64 	%rd77620, %rd89948;
	add.s64 	%rd89948, %rd89947, %rd77620;
$L__BB1_11461:
	setp.ne.s64 	%p13118, %rd89948, 0;
	mov.u64 	%rd89947, %rd89948;
	@%p13118 bra 	$L__BB1_11459;
	cvt.u32.u64 	%r3202, %rd89949;
	mov.b64 	%rd89953, 0;
	mov.u64 	%rd89951, %rd5;
$L__BB1_11463:
	shr.u64 	%rd89952, %rd89951, 1;
	add.s64 	%rd22957, %rd89953, %rd89952;
	shl.b64 	%rd77622, %rd22957, 2;
	add.s64 	%rd77623, %rd22945, %rd77622;
	ld.u32 	%r14494, [%rd77623];
	setp.ge.s32 	%p13119, %r14494, %r3201;
	@%p13119 bra 	$L__BB1_11465;
	add.s64 	%rd89953, %rd22957, 1;
	not.b64 	%rd77624, %rd89952;
	add.s64 	%rd89952, %rd89951, %rd77624;
$L__BB1_11465:
	setp.ne.s64 	%p13120, %rd89952, 0;
	mov.u64 	%rd89951, %rd89952;
	@%p13120 bra 	$L__BB1_11463;
	cvt.u32.u64 	%r3203, %rd89953;
	ld.global.u64 	%rd22962, [%rd4+16];
	mov.b64 	%rd89957, 0;
	mov.u64 	%rd89955, %rd5;
$L__BB1_11467:
	shr.u64 	%rd89956, %rd89955, 1;
	add.s64 	%rd22966, %rd89957, %rd89956;
	shl.b64 	%rd77626, %rd22966, 2;
	add.s64 	%rd77627, %rd22962, %rd77626;
	ld.u32 	%r14495, [%rd77627];
	setp.ge.s32 	%p13121, %r14495, %r3202;
	@%p13121 bra 	$L__BB1_11469;
	add.s64 	%rd89957, %rd22966, 1;
	not.b64 	%rd77628, %rd89956;
	add.s64 	%rd89956, %rd89955, %rd77628;
$L__BB1_11469:
	setp.ne.s64 	%p13122, %rd89956, 0;
	mov.u64 	%rd89955, %rd89956;
	@%p13122 bra 	$L__BB1_11467;
	cvt.u32.u64 	%r3204, %rd89957;
	mov.b64 	%rd89961, 0;
	mov.u64 	%rd89959, %rd5;
$L__BB1_11471:
	shr.u64 	%rd89960, %rd89959, 1;
	add.s64 	%rd22974, %rd89961, %rd89960;
	shl.b64 	%rd77630, %rd22974, 2;
	add.s64 	%rd77631, %rd22962, %rd77630;
	ld.u32 	%r14496, [%rd77631];
	setp.ge.s32 	%p13123, %r14496, %r3203;
	@%p13123 bra 	$L__BB1_11473;
	add.s64 	%rd89961, %rd22974, 1;
	not.b64 	%rd77632, %rd89960;
	add.s64 	%rd89960, %rd89959, %rd77632;
$L__BB1_11473:
	setp.ne.s64 	%p13124, %rd89960, 0;
	mov.u64 	%rd89959, %rd89960;
	@%p13124 bra 	$L__BB1_11471;
	cvt.u32.u64 	%r3205, %rd89961;
	ld.global.u64 	%rd22979, [%rd4+24];
	mov.b64 	%rd89965, 0;
	mov.u64 	%rd89963, %rd5;
$L__BB1_11475:
	shr.u64 	%rd89964, %rd89963, 1;
	add.s64 	%rd22983, %rd89965, %rd89964;
	shl.b64 	%rd77634, %rd22983, 2;
	add.s64 	%rd77635, %rd22979, %rd77634;
	ld.u32 	%r14497, [%rd77635];
	setp.ge.s32 	%p13125, %r14497, %r3204;
	@%p13125 bra 	$L__BB1_11477;
	add.s64 	%rd89965, %rd22983, 1;
	not.b64 	%rd77636, %rd89964;
	add.s64 	%rd89964, %rd89963, %rd77636;
$L__BB1_11477:
	setp.ne.s64 	%p13126, %rd89964, 0;
	mov.u64 	%rd89963, %rd89964;
	@%p13126 bra 	$L__BB1_11475;
	cvt.u32.u64 	%r3206, %rd89965;
	mov.b64 	%rd89969, 0;
	mov.u64 	%rd89967, %rd5;
$L__BB1_11479:
	shr.u64 	%rd89968, %rd89967, 1;
	add.s64 	%rd22991, %rd89969, %rd89968;
	shl.b64 	%rd77638, %rd22991, 2;
	add.s64 	%rd77639, %rd22979, %rd77638;
	ld.u32 	%r14498, [%rd77639];
	setp.ge.s32 	%p13127, %r14498, %r3205;
	@%p13127 bra 	$L__BB1_11481;
	add.s64 	%rd89969, %rd22991, 1;
	not.b64 	%rd77640, %rd89968;
	add.s64 	%rd89968, %rd89967, %rd77640;
$L__BB1_11481:
	setp.ne.s64 	%p13128, %rd89968, 0;
	mov.u64 	%rd89967, %rd89968;
	@%p13128 bra 	$L__BB1_11479;
	cvt.u32.u64 	%r3207, %rd89969;
	ld.global.u64 	%rd22996, [%rd4+32];
	mov.b64 	%rd89973, 0;
	mov.u64 	%rd89971, %rd5;
$L__BB1_11483:
	shr.u64 	%rd89972, %rd89971, 1;
	add.s64 	%rd23000, %rd89973, %rd89972;
	shl.b64 	%rd77642, %rd23000, 2;
	add.s64 	%rd77643, %rd22996, %rd77642;
	ld.u32 	%r14499, [%rd77643];
	setp.ge.s32 	%p13129, %r14499, %r3206;
	@%p13129 bra 	$L__BB1_11485;
	add.s64 	%rd89973, %rd23000, 1;
	not.b64 	%rd77644, %rd89972;
	add.s64 	%rd89972, %rd89971, %rd77644;
$L__BB1_11485:
	setp.ne.s64 	%p13130, %rd89972, 0;
	mov.u64 	%rd89971, %rd89972;
	@%p13130 bra 	$L__BB1_11483;
	cvt.u32.u64 	%r3208, %rd89973;
	mov.b64 	%rd89977, 0;
	mov.u64 	%rd89975, %rd5;
$L__BB1_11487:
	shr.u64 	%rd89976, %rd89975, 1;
	add.s64 	%rd23008, %rd89977, %rd89976;
	shl.b64 	%rd77646, %rd23008, 2;
	add.s64 	%rd77647, %rd22996, %rd77646;
	ld.u32 	%r14500, [%rd77647];
	setp.ge.s32 	%p13131, %r14500, %r3207;
	@%p13131 bra 	$L__BB1_11489;
	add.s64 	%rd89977, %rd23008, 1;
	not.b64 	%rd77648, %rd89976;
	add.s64 	%rd89976, %rd89975, %rd77648;
$L__BB1_11489:
	setp.ne.s64 	%p13132, %rd89976, 0;
	mov.u64 	%rd89975, %rd89976;
	@%p13132 bra 	$L__BB1_11487;
	cvt.u32.u64 	%r3209, %rd89977;
	ld.global.u64 	%rd23013, [%rd4+40];
	mov.b64 	%rd89981, 0;
	mov.u64 	%rd89979, %rd5;
$L__BB1_11491:
	shr.u64 	%rd89980, %rd89979, 1;
	add.s64 	%rd23017, %rd89981, %rd89980;
	shl.b64 	%rd77650, %rd23017, 2;
	add.s64 	%rd77651, %rd23013, %rd77650;
	ld.u32 	%r14501, [%rd77651];
	setp.ge.s32 	%p13133, %r14501, %r3208;
	@%p13133 bra 	$L__BB1_11493;
	add.s64 	%rd89981, %rd23017, 1;
	not.b64 	%rd77652, %rd89980;
	add.s64 	%rd89980, %rd89979, %rd77652;
$L__BB1_11493:
	setp.ne.s64 	%p13134, %rd89980, 0;
	mov.u64 	%rd89979, %rd89980;
	@%p13134 bra 	$L__BB1_11491;
	cvt.u32.u64 	%r3210, %rd89981;
	mov.b64 	%rd89985, 0;
	mov.u64 	%rd89983, %rd5;
$L__BB1_11495:
	shr.u64 	%rd89984, %rd89983, 1;
	add.s64 	%rd23025, %rd89985, %rd89984;
	shl.b64 	%rd77654, %rd23025, 2;
	add.s64 	%rd77655, %rd23013, %rd77654;
	ld.u32 	%r14502, [%rd77655];
	setp.ge.s32 	%p13135, %r14502, %r3209;
	@%p13135 bra 	$L__BB1_11497;
	add.s64 	%rd89985, %rd23025, 1;
	not.b64 	%rd77656, %rd89984;
	add.s64 	%rd89984, %rd89983, %rd77656;
$L__BB1_11497:
	setp.ne.s64 	%p13136, %rd89984, 0;
	mov.u64 	%rd89983, %rd89984;
	@%p13136 bra 	$L__BB1_11495;
	cvt.u32.u64 	%r3211, %rd89985;
	ld.global.u64 	%rd23030, [%rd4+48];
	mov.b64 	%rd89989, 0;
	mov.u64 	%rd89987, %rd5;
$L__BB1_11499:
	shr.u64 	%rd89988, %rd89987, 1;
	add.s64 	%rd23034, %rd89989, %rd89988;
	shl.b64 	%rd77658, %rd23034, 2;
	add.s64 	%rd77659, %rd23030, %rd77658;
	ld.u32 	%r14503, [%rd77659];
	setp.ge.s32 	%p13137, %r14503, %r3210;
	@%p13137 bra 	$L__BB1_11501;
	add.s64 	%rd89989, %rd23034, 1;
	not.b64 	%rd77660, %rd89988;
	add.s64 	%rd89988, %rd89987, %rd77660;
$L__BB1_11501:
	setp.ne.s64 	%p13138, %rd89988, 0;
	mov.u64 	%rd89987, %rd89988;
	@%p13138 bra 	$L__BB1_11499;
	cvt.u32.u64 	%r3212, %rd89989;
	mov.b64 	%rd89993, 0;
	mov.u64 	%rd89991, %rd5;
$L__BB1_11503:
	shr.u64 	%rd89992, %rd89991, 1;
	add.s64 	%rd23042, %rd89993, %rd89992;
	shl.b64 	%rd77662, %rd23042, 2;
	add.s64 	%rd77663, %rd23030, %rd77662;
	ld.u32 	%r14504, [%rd77663];
	setp.ge.s32 	%p13139, %r14504, %r3211;
	@%p13139 bra 	$L__BB1_11505;
	add.s64 	%rd89993, %rd23042, 1;
	not.b64 	%rd77664, %rd89992;
	add.s64 	%rd89992, %rd89991, %rd77664;
$L__BB1_11505:
	setp.ne.s64 	%p13140, %rd89992, 0;
	mov.u64 	%rd89991, %rd89992;
	@%p13140 bra 	$L__BB1_11503;
	cvt.u32.u64 	%r3213, %rd89993;
	ld.global.u64 	%rd23047, [%rd4+56];
	mov.b64 	%rd89997, 0;
	mov.u64 	%rd89995, %rd5;
$L__BB1_11507:
	shr.u64 	%rd89996, %rd89995, 1;
	add.s64 	%rd23051, %rd89997, %rd89996;
	shl.b64 	%rd77666, %rd23051, 2;
	add.s64 	%rd77667, %rd23047, %rd77666;
	ld.u32 	%r14505, [%rd77667];
	setp.ge.s32 	%p13141, %r14505, %r3212;
	@%p13141 bra 	$L__BB1_11509;
	add.s64 	%rd89997, %rd23051, 1;
	not.b64 	%rd77668, %rd89996;
	add.s64 	%rd89996, %rd89995, %rd77668;
$L__BB1_11509:
	setp.ne.s64 	%p13142, %rd89996, 0;
	mov.u64 	%rd89995, %rd89996;
	@%p13142 bra 	$L__BB1_11507;
	cvt.u32.u64 	%r3214, %rd89997;
	mov.b64 	%rd90001, 0;
	mov.u64 	%rd89999, %rd5;
$L__BB1_11511:
	shr.u64 	%rd90000, %rd89999, 1;
	add.s64 	%rd23059, %rd90001, %rd90000;
	shl.b64 	%rd77670, %rd23059, 2;
	add.s64 	%rd77671, %rd23047, %rd77670;
	ld.u32 	%r14506, [%rd77671];
	setp.ge.s32 	%p13143, %r14506, %r3213;
	@%p13143 bra 	$L__BB1_11513;
	add.s64 	%rd90001, %rd23059, 1;
	not.b64 	%rd77672, %rd90000;
	add.s64 	%rd90000, %rd89999, %rd77672;
$L__BB1_11513:
	setp.ne.s64 	%p13144, %rd90000, 0;
	mov.u64 	%rd89999, %rd90000;
	@%p13144 bra 	$L__BB1_11511;
	cvt.u32.u64 	%r3215, %rd90001;
	ld.global.u64 	%rd23064, [%rd4+64];
	mov.b64 	%rd90005, 0;
	mov.u64 	%rd90003, %rd5;
$L__BB1_11515:
	shr.u64 	%rd90004, %rd90003, 1;
	add.s64 	%rd23068, %rd90005, %rd90004;
	shl.b64 	%rd77674, %rd23068, 2;
	add.s64 	%rd77675, %rd23064, %rd77674;
	ld.u32 	%r14507, [%rd77675];
	setp.ge.s32 	%p13145, %r14507, %r3214;
	@%p13145 bra 	$L__BB1_11517;
	add.s64 	%rd90005, %rd23068, 1;
	not.b64 	%rd77676, %rd90004;
	add.s64 	%rd90004, %rd90003, %rd77676;
$L__BB1_11517:
	setp.ne.s64 	%p13146, %rd90004, 0;
	mov.u64 	%rd90003, %rd90004;
	@%p13146 bra 	$L__BB1_11515;
	cvt.u32.u64 	%r3216, %rd90005;
	mov.b64 	%rd90009, 0;
	mov.u64 	%rd90007, %rd5;
$L__BB1_11519:
	shr.u64 	%rd90008, %rd90007, 1;
	add.s64 	%rd23076, %rd90009, %rd90008;
	shl.b64 	%rd77678, %rd23076, 2;
	add.s64 	%rd77679, %rd23064, %rd77678;
	ld.u32 	%r14508, [%rd77679];
	setp.ge.s32 	%p13147, %r14508, %r3215;
	@%p13147 bra 	$L__BB1_11521;
	add.s64 	%rd90009, %rd23076, 1;
	not.b64 	%rd77680, %rd90008;
	add.s64 	%rd90008, %rd90007, %rd77680;
$L__BB1_11521:
	setp.ne.s64 	%p13148, %rd90008, 0;
	mov.u64 	%rd90007, %rd90008;
	@%p13148 bra 	$L__BB1_11519;
	cvt.u32.u64 	%r3217, %rd90009;
	ld.global.u64 	%rd23081, [%rd4+72];
	mov.b64 	%rd90013, 0;
	mov.u64 	%rd90011, %rd5;
$L__BB1_11523:
	shr.u64 	%rd90012, %rd90011, 1;
	add.s64 	%rd23085, %rd90013, %rd90012;
	shl.b64 	%rd77682, %rd23085, 2;
	add.s64 	%rd77683, %rd23081, %rd77682;
	ld.u32 	%r14509, [%rd77683];
	setp.ge.s32 	%p13149, %r14509, %r3216;
	@%p13149 bra 	$L__BB1_11525;
	add.s64 	%rd90013, %rd23085, 1;
	not.b64 	%rd77684, %rd90012;
	add.s64 	%rd90012, %rd90011, %rd77684;
$L__BB1_11525:
	setp.ne.s64 	%p13150, %rd90012, 0;
	mov.u64 	%rd90011, %rd90012;
	@%p13150 bra 	$L__BB1_11523;
	cvt.u32.u64 	%r3218, %rd90013;
	mov.b64 	%rd90017, 0;
	mov.u64 	%rd90015, %rd5;
$L__BB1_11527:
	shr.u64 	%rd90016, %rd90015, 1;
	add.s64 	%rd23093, %rd90017, %rd90016;
	shl.b64 	%rd77686, %rd23093, 2;
	add.s64 	%rd77687, %rd23081, %rd77686;
	ld.u32 	%r14510, [%rd77687];
	setp.ge.s32 	%p13151, %r14510, %r3217;
	@%p13151 bra 	$L__BB1_11529;
	add.s64 	%rd90017, %rd23093, 1;
	not.b64 	%rd77688, %rd90016;
	add.s64 	%rd90016, %rd90015, %rd77688;
$L__BB1_11529:
	setp.ne.s64 	%p13152, %rd90016, 0;
	mov.u64 	%rd90015, %rd90016;
	@%p13152 bra 	$L__BB1_11527;
	cvt.u32.u64 	%r14511, %rd90017;
	setp.lt.s32 	%p13720, %r3218, %r14511;
$L__BB1_11531:
	selp.b32 	%r15117, %r15043, %r15042, %p13720;
	selp.u32 	%r14512, 1, 0, %p13720;
	add.s32 	%r3220, %r3194, %r14512;
	not.pred 	%p13153, %p13720;
	selp.u32 	%r14513, 1, 0, %p13153;
	add.s32 	%r3221, %r3195, %r14513;
	@%p13720 bra 	$L__BB1_11533;
	shl.b32 	%r14514, %r3221, 2;
	add.s32 	%r14516, %r14295, %r14514;
	ld.shared.u32 	%r15042, [%r14516];
	bra.uni 	$L__BB1_11534;
$L__BB1_11533:
	shl.b32 	%r14517, %r3220, 2;
	add.s32 	%r14519, %r14295, %r14517;
	ld.shared.u32 	%r15043, [%r14519];
$L__BB1_11534:
	setp.ge.s32 	%p13155, %r3220, %r2918;
	mov.pred 	%p13721, 0;
	@%p13155 bra 	$L__BB1_11617;
	setp.ge.s32 	%p13157, %r3221, %r2917;
	mov.pred 	%p13721, -1;
	@%p13157 bra 	$L__BB1_11617;
	ld.global.u64 	%rd23098, [%rd4];
	mov.b64 	%rd90021, 0;
	mov.u64 	%rd90019, %rd5;
$L__BB1_11537:
	shr.u64 	%rd90020, %rd90019, 1;
	add.s64 	%rd23102, %rd90021, %rd90020;
	shl.b64 	%rd77690, %rd23102, 2;
	add.s64 	%rd77691, %rd23098, %rd77690;
	ld.u32 	%r14520, [%rd77691];
	setp.ge.s32 	%p13158, %r14520, %r15043;
	@%p13158 bra 	$L__BB1_11539;
	add.s64 	%rd90021, %rd23102, 1;
	not.b64 	%rd77692, %rd90020;
	add.s64 	%rd90020, %rd90019, %rd77692;
$L__BB1_11539:
	setp.ne.s64 	%p13159, %rd90020, 0;
	mov.u64 	%rd90019, %rd90020;
	@%p13159 bra 	$L__BB1_11537;
	cvt.u32.u64 	%r3226, %rd90021;
	mov.b64 	%rd90025, 0;
	mov.u64 	%rd90023, %rd5;
$L__BB1_11541:
	shr.u64 	%rd90024, %rd90023, 1;
	add.s64 	%rd23110, %rd90025, %rd90024;
	shl.b64 	%rd77694, %rd23110, 2;
	add.s64 	%rd77695, %rd23098, %rd77694;
	ld.u32 	%r14521, [%rd77695];
	setp.ge.s32 	%p13160, %r14521, %r15042;
	@%p13160 bra 	$L__BB1_11543;
	add.s64 	%rd90025, %rd23110, 1;
	not.b64 	%rd77696, %rd90024;
	add.s64 	%rd90024, %rd90023, %rd77696;
$L__BB1_11543:
	setp.ne.s64 	%p13161, %rd90024, 0;
	mov.u64 	%rd90023, %rd90024;
	@%p13161 bra 	$L__BB1_11541;
	cvt.u32.u64 	%r3227, %rd90025;
	ld.global.u64 	%rd23115, [%rd4+8];
	mov.b64 	%rd90029, 0;
	mov.u64 	%rd90027, %rd5;
$L__BB1_11545:
	shr.u64 	%rd90028, %rd90027, 1;
	add.s64 	%rd23119, %rd90029, %rd90028;
	shl.b64 	%rd77698, %rd23119, 2;
	add.s64 	%rd77699, %rd23115, %rd77698;
	ld.u32 	%r14522, [%rd77699];
	setp.ge.s32 	%p13162, %r14522, %r3226;
	@%p13162 bra 	$L__BB1_11547;
	add.s64 	%rd90029, %rd23119, 1;
	not.b64 	%rd77700, %rd90028;
	add.s64 	%rd90028, %rd90027, %rd77700;
$L__BB1_11547:
	setp.ne.s64 	%p13163, %rd90028, 0;
	mov.u64 	%rd90027, %rd90028;
	@%p13163 bra 	$L__BB1_11545;
	cvt.u32.u64 	%r3228, %rd90029;
	mov.b64 	%rd90033, 0;
	mov.u64 	%rd90031, %rd5;
$L__BB1_11549:
	shr.u64 	%rd90032, %rd90031, 1;
	add.s64 	%rd23127, %rd90033, %rd90032;
	shl.b64 	%rd77702, %rd23127, 2;
	add.s64 	%rd77703, %rd23115, %rd77702;
	ld.u32 	%r14523, [%rd77703];
	setp.ge.s32 	%p13164, %r14523, %r3227;
	@%p13164 bra 	$L__BB1_11551;
	add.s64 	%rd90033, %rd23127, 1;
	not.b64 	%rd77704, %rd90032;
	add.s64 	%rd90032, %rd90031, %rd77704;
$L__BB1_11551:
	setp.ne.s64 	%p13165, %rd90032, 0;
	mov.u64 	%rd90031, %rd90032;
	@%p13165 bra 	$L__BB1_11549;
	cvt.u32.u64 	%r3229, %rd90033;
	ld.global.u64 	%rd23132, [%rd4+16];
	mov.b64 	%rd90037, 0;
	mov.u64 	%rd90035, %rd5;
$L__BB1_11553:
	shr.u64 	%rd90036, %rd90035, 1;
	add.s64 	%rd23136, %rd90037, %rd90036;
	shl.b64 	%rd77706, %rd23136, 2;
	add.s64 	%rd77707, %rd23132, %rd77706;
	ld.u32 	%r14524, [%rd77707];
	setp.ge.s32 	%p13166, %r14524, %r3228;
	@%p13166 bra 	$L__BB1_11555;
	add.s64 	%rd90037, %rd23136, 1;
	not.b64 	%rd77708, %rd90036;
	add.s64 	%rd90036, %rd90035, %rd77708;
$L__BB1_11555:
	setp.ne.s64 	%p13167, %rd90036, 0;
	mov.u64 	%rd90035, %rd90036;
	@%p13167 bra 	$L__BB1_11553;
	cvt.u32.u64 	%r3230, %rd90037;
	mov.b64 	%rd90041, 0;
	mov.u64 	%rd90039, %rd5;
$L__BB1_11557:
	shr.u64 	%rd90040, %rd90039, 1;
	add.s64 	%rd23144, %rd90041, %rd90040;
	shl.b64 	%rd77710, %rd23144, 2;
	add.s64 	%rd77711, %rd23132, %rd77710;
	ld.u32 	%r14525, [%rd77711];
	setp.ge.s32 	%p13168, %r14525, %r3229;
	@%p13168 bra 	$L__BB1_11559;
	add.s64 	%rd90041, %rd23144, 1;
	not.b64 	%rd77712, %rd90040;
	add.s64 	%rd90040, %rd90039, %rd77712;
$L__BB1_11559:
	setp.ne.s64 	%p13169, %rd90040, 0;
	mov.u64 	%rd90039, %rd90040;
	@%p13169 bra 	$L__BB1_11557;
	cvt.u32.u64 	%r3231, %rd90041;
	ld.global.u64 	%rd23149, [%rd4+24];
	mov.b64 	%rd90045, 0;
	mov.u64 	%rd90043, %rd5;
$L__BB1_11561:
	shr.u64 	%rd90044, %rd90043, 1;
	add.s64 	%rd23153, %rd90045, %rd90044;
	shl.b64 	%rd77714, %rd23153, 2;
	add.s64 	%rd77715, %rd23149, %rd77714;
	ld.u32 	%r14526, [%rd77715];
	setp.ge.s32 	%p13170, %r14526, %r3230;
	@%p13170 bra 	$L__BB1_11563;
	add.s64 	%rd90045, %rd23153, 1;
	not.b64 	%rd77716, %rd90044;
	add.s64 	%rd90044, %rd90043, %rd77716;
$L__BB1_11563:
	setp.ne.s64 	%p13171, %rd90044, 0;
	mov.u64 	%rd90043, %rd90044;
	@%p13171 bra 	$L__BB1_11561;
	cvt.u32.u64 	%r3232, %rd90045;
	mov.b64 	%rd90049, 0;
	mov.u64 	%rd90047, %rd5;
$L__BB1_11565:
	shr.u64 	%rd90048, %rd90047, 1;
	add.s64 	%rd23161, %rd90049, %rd90048;
	shl.b64 	%rd77718, %rd23161, 2;
	add.s64 	%rd77719, %rd23149, %rd77718;
	ld.u32 	%r14527, [%rd77719];
	setp.ge.s32 	%p13172, %r14527, %r3231;
	@%p13172 bra 	$L__BB1_11567;
	add.s64 	%rd90049, %rd23161, 1;
	not.b64 	%rd77720, %rd90048;
	add.s64 	%rd90048, %rd90047, %rd77720;
$L__BB1_11567:
	setp.ne.s64 	%p13173, %rd90048, 0;
	mov.u64 	%rd90047, %rd90048;
	@%p13173 bra 	$L__BB1_11565;
	cvt.u32.u64 	%r3233, %rd90049;
	ld.global.u64 	%rd23166, [%rd4+32];
	mov.b64 	%rd90053, 0;
	mov.u64 	%rd90051, %rd5;
$L__BB1_11569:
	shr.u64 	%rd90052, %rd90051, 1;
	add.s64 	%rd23170, %rd90053, %rd90052;
	shl.b64 	%rd77722, %rd23170, 2;
	add.s64 	%rd77723, %rd23166, %rd77722;
	ld.u32 	%r14528, [%rd77723];
	setp.ge.s32 	%p13174, %r14528, %r3232;
	@%p13174 bra 	$L__BB1_11571;
	add.s64 	%rd90053, %rd23170, 1;
	not.b64 	%rd77724, %rd90052;
	add.s64 	%rd90052, %rd90051, %rd77724;
$L__BB1_11571:
	setp.ne.s64 	%p13175, %rd90052, 0;
	mov.u64 	%rd90051, %rd90052;
	@%p13175 bra 	$L__BB1_11569;
	cvt.u32.u64 	%r3234, %rd90053;
	mov.b64 	%rd90057, 0;
	mov.u64 	%rd90055, %rd5;
$L__BB1_11573:
	shr.u64 	%rd90056, %rd90055, 1;
	add.s64 	%rd23178, %rd90057, %rd90056;
	shl.b64 	%rd77726, %rd23178, 2;
	add.s64 	%rd77727, %rd23166, %rd77726;
	ld.u32 	%r14529, [%rd77727];
	setp.ge.s32 	%p13176, %r14529, %r3233;
	@%p13176 bra 	$L__BB1_11575;
	add.s64 	%rd90057, %rd23178, 1;
	not.b64 	%rd77728, %rd90056;
	add.s64 	%rd90056, %rd90055, %rd77728;
$L__BB1_11575:
	setp.ne.s64 	%p13177, %rd90056, 0;
	mov.u64 	%rd90055, %rd90056;
	@%p13177 bra 	$L__BB1_11573;
	cvt.u32.u64 	%r3235, %rd90057;
	ld.global.u64 	%rd23183, [%rd4+40];
	mov.b64 	%rd90061, 0;
	mov.u64 	%rd90059, %rd5;
$L__BB1_11577:
	shr.u64 	%rd90060, %rd90059, 1;
	add.s64 	%rd23187, %rd90061, %rd90060;
	shl.b64 	%rd77730, %rd23187, 2;
	add.s64 	%rd77731, %rd23183, %rd77730;
	ld.u32 	%r14530, [%rd77731];
	setp.ge.s32 	%p13178, %r14530, %r3234;
	@%p13178 bra 	$L__BB1_11579;
	add.s64 	%rd90061, %rd23187, 1;
	not.b64 	%rd77732, %rd90060;
	add.s64 	%rd90060, %rd90059, %rd77732;
$L__BB1_11579:
	setp.ne.s64 	%p13179, %rd90060, 0;
	mov.u64 	%rd90059, %rd90060;
	@%p13179 bra 	$L__BB1_11577;
	cvt.u32.u64 	%r3236, %rd90061;
	mov.b64 	%rd90065, 0;
	mov.u64 	%rd90063, %rd5;
$L__BB1_11581:
	shr.u64 	%rd90064, %rd90063, 1;
	add.s64 	%rd23195, %rd90065, %rd90064;
	shl.b64 	%rd77734, %rd23195, 2;
	add.s64 	%rd77735, %rd23183, %rd77734;
	ld.u32 	%r14531, [%rd77735];
	setp.ge.s32 	%p13180, %r14531, %r3235;
	@%p13180 bra 	$L__BB1_11583;
	add.s64 	%rd90065, %rd23195, 1;
	not.b64 	%rd77736, %rd90064;
	add.s64 	%rd90064, %rd90063, %rd77736;
$L__BB1_11583:
	setp.ne.s64 	%p13181, %rd90064, 0;
	mov.u64 	%rd90063, %rd90064;
	@%p13181 bra 	$L__BB1_11581;
	cvt.u32.u64 	%r3237, %rd90065;
	ld.global.u64 	%rd23200, [%rd4+48];
	mov.b64 	%rd90069, 0;
	mov.u64 	%rd90067, %rd5;
$L__BB1_11585:
	shr.u64 	%rd90068, %rd90067, 1;
	add.s64 	%rd23204, %rd90069, %rd90068;
	shl.b64 	%rd77738, %rd23204, 2;
	add.s64 	%rd77739, %rd23200, %rd77738;
	ld.u32 	%r14532, [%rd77739];
	setp.ge.s32 	%p13182, %r14532, %r3236;
	@%p13182 bra 	$L__BB1_11587;
	add.s64 	%rd90069, %rd23204, 1;
	not.b64 	%rd77740, %rd90068;
	add.s64 	%rd90068, %rd90067, %rd77740;
$L__BB1_11587:
	setp.ne.s64 	%p13183, %rd90068, 0;
	mov.u64 	%rd90067, %rd90068;
	@%p13183 bra 	$L__BB1_11585;
	cvt.u32.u64 	%r3238, %rd90069;
	mov.b64 	%rd90073, 0;
	mov.u64 	%rd90071, %rd5;
$L__BB1_11589:
	shr.u64 	%rd90072, %rd90071, 1;
	add.s64 	%rd23212, %rd90073, %rd90072;
	shl.b64 	%rd77742, %rd23212, 2;
	add.s64 	%rd77743, %rd23200, %rd77742;
	ld.u32 	%r14533, [%rd77743];
	setp.ge.s32 	%p13184, %r14533, %r3237;
	@%p13184 bra 	$L__BB1_11591;
	add.s64 	%rd90073, %rd23212, 1;
	not.b64 	%rd77744, %rd90072;
	add.s64 	%rd90072, %rd90071, %rd77744;
$L__BB1_11591:
	setp.ne.s64 	%p13185, %rd90072, 0;
	mov.u64 	%rd90071, %rd90072;
	@%p13185 bra 	$L__BB1_11589;
	cvt.u32.u64 	%r3239, %rd90073;
	ld.global.u64 	%rd23217, [%rd4+56];
	mov.b64 	%rd90077, 0;
	mov.u64 	%rd90075, %rd5;
$L__BB1_11593:
	shr.u64 	%rd90076, %rd90075, 1;
	add.s64 	%rd23221, %rd90077, %rd90076;
	shl.b64 	%rd77746, %rd23221, 2;
	add.s64 	%rd77747, %rd23217, %rd77746;
	ld.u32 	%r14534, [%rd77747];
	setp.ge.s32 	%p13186, %r14534, %r3238;
	@%p13186 bra 	$L__BB1_11595;
	add.s64 	%rd90077, %rd23221, 1;
	not.b64 	%rd77748, %rd90076;
	add.s64 	%rd90076, %rd90075, %rd77748;
$L__BB1_11595:
	setp.ne.s64 	%p13187, %rd90076, 0;
	mov.u64 	%rd90075, %rd90076;
	@%p13187 bra 	$L__BB1_11593;
	cvt.u32.u64 	%r3240, %rd90077;
	mov.b64 	%rd90081, 0;
	mov.u64 	%rd90079, %rd5;
$L__BB1_11597:
	shr.u64 	%rd90080, %rd90079, 1;
	add.s64 	%rd23229, %rd90081, %rd90080;
	shl.b64 	%rd77750, %rd23229, 2;
	add.s64 	%rd77751, %rd23217, %rd77750;
	ld.u32 	%r14535, [%rd77751];
	setp.ge.s32 	%p13188, %r14535, %r3239;
	@%p13188 bra 	$L__BB1_11599;
	add.s64 	%rd90081, %rd23229, 1;
	not.b64 	%rd77752, %rd90080;
	add.s64 	%rd90080, %rd90079, %rd77752;
$L__BB1_11599:
	setp.ne.s64 	%p13189, %rd90080, 0;
	mov.u64 	%rd90079, %rd90080;
	@%p13189 bra 	$L__BB1_11597;
	cvt.u32.u64 	%r3241, %rd90081;
	ld.global.u64 	%rd23234, [%rd4+64];
	mov.b64 	%rd90085, 0;
	mov.u64 	%rd90083, %rd5;
$L__BB1_11601:
	shr.u64 	%rd90084, %rd90083, 1;
	add.s64 	%rd23238, %rd90085, %rd90084;
	shl.b64 	%rd77754, %rd23238, 2;
	add.s64 	%rd77755, %rd23234, %rd77754;
	ld.u32 	%r14536, [%rd77755];
	setp.ge.s32 	%p13190, %r14536, %r3240;
	@%p13190 bra 	$L__BB1_11603;
	add.s64 	%rd90085, %rd23238, 1;
	not.b64 	%rd77756, %rd90084;
	add.s64 	%rd90084, %rd90083, %rd77756;
$L__BB1_11603:
	setp.ne.s64 	%p13191, %rd90084, 0;
	mov.u64 	%rd90083, %rd90084;
	@%p13191 bra 	$L__BB1_11601;
	cvt.u32.u64 	%r3242, %rd90085;
	mov.b64 	%rd90089, 0;
	mov.u64 	%rd90087, %rd5;
$L__BB1_11605:
	shr.u64 	%rd90088, %rd90087, 1;
	add.s64 	%rd23246, %rd90089, %rd90088;
	shl.b64 	%rd77758, %rd23246, 2;
	add.s64 	%rd77759, %rd23234, %rd77758;
	ld.u32 	%r14537, [%rd77759];
	setp.ge.s32 	%p13192, %r14537, %r3241;
	@%p13192 bra 	$L__BB1_11607;
	add.s64 	%rd90089, %rd23246, 1;
	not.b64 	%rd77760, %rd90088;
	add.s64 	%rd90088, %rd90087, %rd77760;
$L__BB1_11607:
	setp.ne.s64 	%p13193, %rd90088, 0;
	mov.u64 	%rd90087, %rd90088;
	@%p13193 bra 	$L__BB1_11605;
	cvt.u32.u64 	%r3243, %rd90089;
	ld.global.u64 	%rd23251, [%rd4+72];
	mov.b64 	%rd90093, 0;
	mov.u64 	%rd90091, %rd5;
$L__BB1_11609:
	shr.u64 	%rd90092, %rd90091, 1;
	add.s64 	%rd23255, %rd90093, %rd90092;
	shl.b64 	%rd77762, %rd23255, 2;
	add.s64 	%rd77763, %rd23251, %rd77762;
	ld.u32 	%r14538, [%rd77763];
	setp.ge.s32 	%p13194, %r14538, %r3242;
	@%p13194 bra 	$L__BB1_11611;
	add.s64 	%rd90093, %rd23255, 1;
	not.b64 	%rd77764, %rd90092;
	add.s64 	%rd90092, %rd90091, %rd77764;
$L__BB1_11611:
	setp.ne.s64 	%p13195, %rd90092, 0;
	mov.u64 	%rd90091, %rd90092;
	@%p13195 bra 	$L__BB1_11609;
	cvt.u32.u64 	%r3244, %rd90093;
	mov.b64 	%rd90097, 0;
	mov.u64 	%rd90095, %rd5;
$L__BB1_11613:
	shr.u64 	%rd90096, %rd90095, 1;
	add.s64 	%rd23263, %rd90097, %rd90096;
	shl.b64 	%rd77766, %rd23263, 2;
	add.s64 	%rd77767, %rd23251, %rd77766;
	ld.u32 	%r14539, [%rd77767];
	setp.ge.s32 	%p13196, %r14539, %r3243;
	@%p13196 bra 	$L__BB1_11615;
	add.s64 	%rd90097, %rd23263, 1;
	not.b64 	%rd77768, %rd90096;
	add.s64 	%rd90096, %rd90095, %rd77768;
$L__BB1_11615:
	setp.ne.s64 	%p13197, %rd90096, 0;
	mov.u64 	%rd90095, %rd90096;
	@%p13197 bra 	$L__BB1_11613;
	cvt.u32.u64 	%r14540, %rd90097;
	setp.lt.s32 	%p13721, %r3244, %r14540;
$L__BB1_11617:
	selp.b32 	%r15116, %r15043, %r15042, %p13721;
	selp.u32 	%r14541, 1, 0, %p13721;
	add.s32 	%r3246, %r3220, %r14541;
	not.pred 	%p13198, %p13721;
	selp.u32 	%r14542, 1, 0, %p13198;
	add.s32 	%r3247, %r3221, %r14542;
	@%p13721 bra 	$L__BB1_11619;
	shl.b32 	%r14543, %r3247, 2;
	add.s32 	%r14545, %r14295, %r14543;
	ld.shared.u32 	%r15042, [%r14545];
	bra.uni 	$L__BB1_11620;
$L__BB1_11619:
	shl.b32 	%r14546, %r3246, 2;
	add.s32 	%r14548, %r14295, %r14546;
	ld.shared.u32 	%r15043, [%r14548];
$L__BB1_11620:
	setp.ge.s32 	%p13200, %r3246, %r2918;
	mov.pred 	%p13722, 0;
	@%p13200 bra 	$L__BB1_11703;
	setp.ge.s32 	%p13202, %r3247, %r2917;
	mov.pred 	%p13722, -1;
	@%p13202 bra 	$L__BB1_11703;
	ld.global.u64 	%rd23268, [%rd4];
	mov.b64 	%rd90101, 0;
	mov.u64 	%rd90099, %rd5;
$L__BB1_11623:
	shr.u64 	%rd90100, %rd90099, 1;
	add.s64 	%rd23272, %rd90101, %rd90100;
	shl.b64 	%rd77770, %rd23272, 2;
	add.s64 	%rd77771, %rd23268, %rd77770;
	ld.u32 	%r14549, [%rd77771];
	setp.ge.s32 	%p13203, %r14549, %r15043;
	@%p13203 bra 	$L__BB1_11625;
	add.s64 	%rd90101, %rd23272, 1;
	not.b64 	%rd77772, %rd90100;
	add.s64 	%rd90100, %rd90099, %rd77772;
$L__BB1_11625:
	setp.ne.s64 	%p13204, %rd90100, 0;
	mov.u64 	%rd90099, %rd90100;
	@%p13204 bra 	$L__BB1_11623;
	cvt.u32.u64 	%r3252, %rd90101;
	mov.b64 	%rd90105, 0;
	mov.u64 	%rd90103, %rd5;
$L__BB1_11627:
	shr.u64 	%rd90104, %rd90103, 1;
	add.s64 	%rd23280, %rd90105, %rd90104;
	shl.b64 	%rd77774, %rd23280, 2;
	add.s64 	%rd77775, %rd23268, %rd77774;
	ld.u32 	%r14550, [%rd77775];
	setp.ge.s32 	%p13205, %r14550, %r15042;
	@%p13205 bra 	$L__BB1_11629;
	add.s64 	%rd90105, %rd23280, 1;
	not.b64 	%rd77776, %rd90104;
	add.s64 	%rd90104, %rd90103, %rd77776;
$L__BB1_11629:
	setp.ne.s64 	%p13206, %rd90104, 0;
	mov.u64 	%rd90103, %rd90104;
	@%p13206 bra 	$L__BB1_11627;
	cvt.u32.u64 	%r3253, %rd90105;
	ld.global.u64 	%rd23285, [%rd4+8];
	mov.b64 	%rd90109, 0;
	mov.u64 	%rd90107, %rd5;
$L__BB1_11631:
	shr.u64 	%rd90108, %rd90107, 1;
	add.s64 	%rd23289, %rd90109, %rd90108;
	shl.b64 	%rd77778, %rd23289, 2;
	add.s64 	%rd77779, %rd23285, %rd77778;
	ld.u32 	%r14551, [%rd77779];
	setp.ge.s32 	%p13207, %r14551, %r3252;
	@%p13207 bra 	$L__BB1_11633;
	add.s64 	%rd90109, %rd23289, 1;
	not.b64 	%rd77780, %rd90108;
	add.s64 	%rd90108, %rd90107, %rd77780;
$L__BB1_11633:
	setp.ne.s64 	%p13208, %rd90108, 0;
	mov.u64 	%rd90107, %rd90108;
	@%p13208 bra 	$L__BB1_11631;
	cvt.u32.u64 	%r3254, %rd90109;
	mov.b64 	%rd90113, 0;
	mov.u64 	%rd90111, %rd5;
$L__BB1_11635:
	shr.u64 	%rd90112, %rd90111, 1;
	add.s64 	%rd23297, %rd90113, %rd90112;
	shl.b64 	%rd77782, %rd23297, 2;
	add.s64 	%rd77783, %rd23285, %rd77782;
	ld.u32 	%r14552, [%rd77783];
	setp.ge.s32 	%p13209, %r14552, %r3253;
	@%p13209 bra 	$L__BB1_11637;
	add.s64 	%rd90113, %rd23297, 1;
	not.b64 	%rd77784, %rd90112;
	add.s64 	%rd90112, %rd90111, %rd77784;
$L__BB1_11637:
	setp.ne.s64 	%p13210, %rd90112, 0;
	mov.u64 	%rd90111, %rd90112;
	@%p13210 bra 	$L__BB1_11635;
	cvt.u32.u64 	%r3255, %rd90113;
	ld.global.u64 	%rd23302, [%rd4+16];
	mov.b64 	%rd90117, 0;
	mov.u64 	%rd90115, %rd5;
$L__BB1_11639:
	shr.u64 	%rd90116, %rd90115, 1;
	add.s64 	%rd23306, %rd90117, %rd90116;
	shl.b64 	%rd77786, %rd23306, 2;
	add.s64 	%rd77787, %rd23302, %rd77786;
	ld.u32 	%r14553, [%rd77787];
	setp.ge.s32 	%p13211, %r14553, %r3254;
	@%p13211 bra 	$L__BB1_11641;
	add.s64 	%rd90117, %rd23306, 1;
	not.b64 	%rd77788, %rd90116;
	add.s64 	%rd90116, %rd90115, %rd77788;
$L__BB1_11641:
	setp.ne.s64 	%p13212, %rd90116, 0;
	mov.u64 	%rd90115, %rd90116;
	@%p13212 bra 	$L__BB1_11639;
	cvt.u32.u64 	%r3256, %rd90117;
	mov.b64 	%rd90121, 0;
	mov.u64 	%rd90119, %rd5;
$L__BB1_11643:
	shr.u64 	%rd90120, %rd90119, 1;
	add.s64 	%rd23314, %rd90121, %rd90120;
	shl.b64 	%rd77790, %rd23314, 2;
	add.s64 	%rd77791, %rd23302, %rd77790;
	ld.u32 	%r14554, [%rd77791];
	setp.ge.s32 	%p13213, %r14554, %r3255;
	@%p13213 bra 	$L__BB1_11645;
	add.s64 	%rd90121, %rd23314, 1;
	not.b64 	%rd77792, %rd90120;
	add.s64 	%rd90120, %rd90119, %rd77792;
$L__BB1_11645:
	setp.ne.s64 	%p13214, %rd90120, 0;
	mov.u64 	%rd90119, %rd90120;
	@%p13214 bra 	$L__BB1_11643;
	cvt.u32.u64 	%r3257, %rd90121;
	ld.global.u64 	%rd23319, [%rd4+24];
	mov.b64 	%rd90125, 0;
	mov.u64 	%rd90123, %rd5;
$L__BB1_11647:
	shr.u64 	%rd90124, %rd90123, 1;
	add.s64 	%rd23323, %rd90125, %rd90124;
	shl.b64 	%rd77794, %rd23323, 2;
	add.s64 	%rd77795, %rd23319, %rd77794;
	ld.u32 	%r14555, [%rd77795];
	setp.ge.s32 	%p13215, %r14555, %r3256;
	@%p13215 bra 	$L__BB1_11649;
	add.s64 	%rd90125, %rd23323, 1;
	not.b64 	%rd77796, %rd90124;
	add.s64 	%rd90124, %rd90123, %rd77796;
$L__BB1_11649:
	setp.ne.s64 	%p13216, %rd90124, 0;
	mov.u64 	%rd90123, %rd90124;
	@%p13216 bra 	$L__BB1_11647;
	cvt.u32.u64 	%r3258, %rd90125;
	mov.b64 	%rd90129, 0;
	mov.u64 	%rd90127, %rd5;
$L__BB1_11651:
	shr.u64 	%rd90128, %rd90127, 1;
	add.s64 	%rd23331, %rd90129, %rd90128;
	shl.b64 	%rd77798, %rd23331, 2;
	add.s64 	%rd77799, %rd23319, %rd77798;
	ld.u32 	%r14556, [%rd77799];
	setp.ge.s32 	%p13217, %r14556, %r3257;
	@%p13217 bra 	$L__BB1_11653;
	add.s64 	%rd90129, %rd23331, 1;
	not.b64 	%rd77800, %rd90128;
	add.s64 	%rd90128, %rd90127, %rd77800;
$L__BB1_11653:
	setp.ne.s64 	%p13218, %rd90128, 0;
	mov.u64 	%rd90127, %rd90128;
	@%p13218 bra 	$L__BB1_11651;
	cvt.u32.u64 	%r3259, %rd90129;
	ld.global.u64 	%rd23336, [%rd4+32];
	mov.b64 	%rd90133, 0;
	mov.u64 	%rd90131, %rd5;
$L__BB1_11655:
	shr.u64 	%rd90132, %rd90131, 1;
	add.s64 	%rd23340, %rd90133, %rd90132;
	shl.b64 	%rd77802, %rd23340, 2;
	add.s64 	%rd77803, %rd23336, %rd77802;
	ld.u32 	%r14557, [%rd77803];
	setp.ge.s32 	%p13219, %r14557, %r3258;
	@%p13219 bra 	$L__BB1_11657;
	add.s64 	%rd90133, %rd23340, 1;
	not.b64 	%rd77804, %rd90132;
	add.s64 	%rd90132, %rd90131, %rd77804;
$L__BB1_11657:
	setp.ne.s64 	%p13220, %rd90132, 0;
	mov.u64 	%rd90131, %rd90132;
	@%p13220 bra 	$L__BB1_11655;
	cvt.u32.u64 	%r3260, %rd90133;
	mov.b64 	%rd90137, 0;
	mov.u64 	%rd90135, %rd5;
$L__BB1_11659:
	shr.u64 	%rd90136, %rd90135, 1;
	add.s64 	%rd23348, %rd90137, %rd90136;
	shl.b64 	%rd77806, %rd23348, 2;
	add.s64 	%rd77807, %rd23336, %rd77806;
	ld.u32 	%r14558, [%rd77807];
	setp.ge.s32 	%p13221, %r14558, %r3259;
	@%p13221 bra 	$L__BB1_11661;
	add.s64 	%rd90137, %rd23348, 1;
	not.b64 	%rd77808, %rd90136;
	add.s64 	%rd90136, %rd90135, %rd77808;
$L__BB1_11661:
	setp.ne.s64 	%p13222, %rd90136, 0;
	mov.u64 	%rd90135, %rd90136;
	@%p13222 bra 	$L__BB1_11659;
	cvt.u32.u64 	%r3261, %rd90137;
	ld.global.u64 	%rd23353, [%rd4+40];
	mov.b64 	%rd90141, 0;
	mov.u64 	%rd90139, %rd5;
$L__BB1_11663:
	shr.u64 	%rd90140, %rd90139, 1;
	add.s64 	%rd23357, %rd90141, %rd90140;
	shl.b64 	%rd77810, %rd23357, 2;
	add.s64 	%rd77811, %rd23353, %rd77810;
	ld.u32 	%r14559, [%rd77811];
	setp.ge.s32 	%p13223, %r14559, %r3260;
	@%p13223 bra 	$L__BB1_11665;
	add.s64 	%rd90141, %rd23357, 1;
	not.b64 	%rd77812, %rd90140;
	add.s64 	%rd90140, %rd90139, %rd77812;
$L__BB1_11665:
	setp.ne.s64 	%p13224, %rd90140, 0;
	mov.u64 	%rd90139, %rd90140;
	@%p13224 bra 	$L__BB1_11663;
	cvt.u32.u64 	%r3262, %rd90141;
	mov.b64 	%rd90145, 0;
	mov.u64 	%rd90143, %rd5;
$L__BB1_11667:
	shr.u64 	%rd90144, %rd90143, 1;
	add.s64 	%rd23365, %rd90145, %rd90144;
	shl.b64 	%rd77814, %rd23365, 2;
	add.s64 	%rd77815, %rd23353, %rd77814;
	ld.u32 	%r14560, [%rd77815];
	setp.ge.s32 	%p13225, %r14560, %r3261;
	@%p13225 bra 	$L__BB1_11669;
	add.s64 	%rd90145, %rd23365, 1;
	not.b64 	%rd77816, %rd90144;
	add.s64 	%rd90144, %rd90143, %rd77816;
$L__BB1_11669:
	setp.ne.s64 	%p13226, %rd90144, 0;
	mov.u64 	%rd90143, %rd90144;
	@%p13226 bra 	$L__BB1_11667;
	cvt.u32.u64 	%r3263, %rd90145;
	ld.global.u64 	%rd23370, [%rd4+48];
	mov.b64 	%rd90149, 0;
	mov.u64 	%rd90147, %rd5;
$L__BB1_11671:
	shr.u64 	%rd90148, %rd90147, 1;
	add.s64 	%rd23374, %rd90149, %rd90148;
	shl.b64 	%rd77818, %rd23374, 2;
	add.s64 	%rd77819, %rd23370, %rd77818;
	ld.u32 	%r14561, [%rd77819];
	setp.ge.s32 	%p13227, %r14561, %r3262;
	@%p13227 bra 	$L__BB1_11673;
	add.s64 	%rd90149, %rd23374, 1;
	not.b64 	%rd77820, %rd90148;
	add.s64 	%rd90148, %rd90147, %rd77820;
$L__BB1_11673:
	setp.ne.s64 	%p13228, %rd90148, 0;
	mov.u64 	%rd90147, %rd90148;
	@%p13228 bra 	$L__BB1_11671;
	cvt.u32.u64 	%r3264, %rd90149;
	mov.b64 	%rd90153, 0;
	mov.u64 	%rd90151, %rd5;
$L__BB1_11675:
	shr.u64 	%rd90152, %rd90151, 1;
	add.s64 	%rd23382, %rd90153, %rd90152;
	shl.b64 	%rd77822, %rd23382, 2;
	add.s64 	%rd77823, %rd23370, %rd77822;
	ld.u32 	%r14562, [%rd77823];
	setp.ge.s32 	%p13229, %r14562, %r3263;
	@%p13229 bra 	$L__BB1_11677;
	add.s64 	%rd90153, %rd23382, 1;
	not.b64 	%rd77824, %rd90152;
	add.s64 	%rd90152, %rd90151, %rd77824;
$L__BB1_11677:
	setp.ne.s64 	%p13230, %rd90152, 0;
	mov.u64 	%rd90151, %rd90152;
	@%p13230 bra 	$L__BB1_11675;
	cvt.u32.u64 	%r3265, %rd90153;
	ld.global.u64 	%rd23387, [%rd4+56];
	mov.b64 	%rd90157, 0;
	mov.u64 	%rd90155, %rd5;
$L__BB1_11679:
	shr.u64 	%rd90156, %rd90155, 1;
	add.s64 	%rd23391, %rd90157, %rd90156;
	shl.b64 	%rd77826, %rd23391, 2;
	add.s64 	%rd77827, %rd23387, %rd77826;
	ld.u32 	%r14563, [%rd77827];
	setp.ge.s32 	%p13231, %r14563, %r3264;
	@%p13231 bra 	$L__BB1_11681;
	add.s64 	%rd90157, %rd23391, 1;
	not.b64 	%rd77828, %rd90156;
	add.s64 	%rd90156, %rd90155, %rd77828;
$L__BB1_11681:
	setp.ne.s64 	%p13232, %rd90156, 0;
	mov.u64 	%rd90155, %rd90156;
	@%p13232 bra 	$L__BB1_11679;
	cvt.u32.u64 	%r3266, %rd90157;
	mov.b64 	%rd90161, 0;
	mov.u64 	%rd90159, %rd5;
$L__BB1_11683:
	shr.u64 	%rd90160, %rd90159, 1;
	add.s64 	%rd23399, %rd90161, %rd90160;
	shl.b64 	%rd77830, %rd23399, 2;
	add.s64 	%rd77831, %rd23387, %rd77830;
	ld.u32 	%r14564, [%rd77831];
	setp.ge.s32 	%p13233, %r14564, %r3265;
	@%p13233 bra 	$L__BB1_11685;
	add.s64 	%rd90161, %rd23399, 1;
	not.b64 	%rd77832, %rd90160;
	add.s64 	%rd90160, %rd90159, %rd77832;
$L__BB1_11685:
	setp.ne.s64 	%p13234, %rd90160, 0;
	mov.u64 	%rd90159, %rd90160;
	@%p13234 bra 	$L__BB1_11683;
	cvt.u32.u64 	%r3267, %rd90161;
	ld.global.u64 	%rd23404, [%rd4+64];
	mov.b64 	%rd90165, 0;
	mov.u64 	%rd90163, %rd5;
$L__BB1_11687:
	shr.u64 	%rd90164, %rd90163, 1;
	add.s64 	%rd23408, %rd90165, %rd90164;
	shl.b64 	%rd77834, %rd23408, 2;
	add.s64 	%rd77835, %rd23404, %rd77834;
	ld.u32 	%r14565, [%rd77835];
	setp.ge.s32 	%p13235, %r14565, %r3266;
	@%p13235 bra 	$L__BB1_11689;
	add.s64 	%rd90165, %rd23408, 1;
	not.b64 	%rd77836, %rd90164;
	add.s64 	%rd90164, %rd90163, %rd77836;
$L__BB1_11689:
	setp.ne.s64 	%p13236, %rd90164, 0;
	mov.u64 	%rd90163, %rd90164;
	@%p13236 bra 	$L__BB1_11687;
	cvt.u32.u64 	%r3268, %rd90165;
	mov.b64 	%rd90169, 0;
	mov.u64 	%rd90167, %rd5;
$L__BB1_11691:
	shr.u64 	%rd90168, %rd90167, 1;
	add.s64 	%rd23416, %rd90169, %rd90168;
	shl.b64 	%rd77838, %rd23416, 2;
	add.s64 	%rd77839, %rd23404, %rd77838;
	ld.u32 	%r14566, [%rd77839];
	setp.ge.s32 	%p13237, %r14566, %r3267;
	@%p13237 bra 	$L__BB1_11693;
	add.s64 	%rd90169, %rd23416, 1;
	not.b64 	%rd77840, %rd90168;
	add.s64 	%rd90168, %rd90167, %rd77840;
$L__BB1_11693:
	setp.ne.s64 	%p13238, %rd90168, 0;
	mov.u64 	%rd90167, %rd90168;
	@%p13238 bra 	$L__BB1_11691;
	cvt.u32.u64 	%r3269, %rd90169;
	ld.global.u64 	%rd23421, [%rd4+72];
	mov.b64 	%rd90173, 0;
	mov.u64 	%rd90171, %rd5;
$L__BB1_11695:
	shr.u64 	%rd90172, %rd90171, 1;
	add.s64 	%rd23425, %rd90173, %rd90172;
	shl.b64 	%rd77842, %rd23425, 2;
	add.s64 	%rd77843, %rd23421, %rd77842;
	ld.u32 	%r14567, [%rd77843];
	setp.ge.s32 	%p13239, %r14567, %r3268;
	@%p13239 bra 	$L__BB1_11697;
	add.s64 	%rd90173, %rd23425, 1;
	not.b64 	%rd77844, %rd90172;
	add.s64 	%rd90172, %rd90171, %rd77844;
$L__BB1_11697:
	setp.ne.s64 	%p13240, %rd90172, 0;
	mov.u64 	%rd90171, %rd90172;
	@%p13240 bra 	$L__BB1_11695;
	cvt.u32.u64 	%r3270, %rd90173;
	mov.b64 	%rd90177, 0;
	mov.u64 	%rd90175, %rd5;
$L__BB1_11699:
	shr.u64 	%rd90176, %rd90175, 1;
	add.s64 	%rd23433, %rd90177, %rd90176;
	shl.b64 	%rd77846, %rd23433, 2;
	add.s64 	%rd77847, %rd23421, %rd77846;
	ld.u32 	%r14568, [%rd77847];
	setp.ge.s32 	%p13241, %r14568, %r3269;
	@%p13241 bra 	$L__BB1_11701;
	add.s64 	%rd90177, %rd23433, 1;
	not.b64 	%rd77848, %rd90176;
	add.s64 	%rd90176, %rd90175, %rd77848;
$L__BB1_11701:
	setp.ne.s64 	%p13242, %rd90176, 0;
	mov.u64 	%rd90175, %rd90176;
	@%p13242 bra 	$L__BB1_11699;
	cvt.u32.u64 	%r14569, %rd90177;
	setp.lt.s32 	%p13722, %r3270, %r14569;
$L__BB1_11703:
	selp.b32 	%r15115, %r15043, %r15042, %p13722;
	selp.u32 	%r14570, 1, 0, %p13722;
	add.s32 	%r3272, %r3246, %r14570;
	not.pred 	%p13243, %p13722;
	selp.u32 	%r14571, 1, 0, %p13243;
	add.s32 	%r3273, %r3247, %r14571;
	@%p13722 bra 	$L__BB1_11705;
	shl.b32 	%r14572, %r3273, 2;
	add.s32 	%r14574, %r14295, %r14572;
	ld.shared.u32 	%r15042, [%r14574];
	bra.uni 	$L__BB1_11706;
$L__BB1_11705:
	shl.b32 	%r14575, %r3272, 2;
	add.s32 	%r14577, %r14295, %r14575;
	ld.shared.u32 	%r15043, [%r14577];
$L__BB1_11706:
	setp.ge.s32 	%p13245, %r3272, %r2918;
	mov.pred 	%p13723, 0;
	@%p13245 bra 	$L__BB1_11789;
	setp.ge.s32 	%p13247, %r3273, %r2917;
	mov.pred 	%p13723, -1;
	@%p13247 bra 	$L__BB1_11789;
	ld.global.u64 	%rd23438, [%rd4];
	mov.b64 	%rd90181, 0;
	mov.u64 	%rd90179, %rd5;
$L__BB1_11709:
	shr.u64 	%rd90180, %rd90179, 1;
	add.s64 	%rd23442, %rd90181, %rd90180;
	shl.b64 	%rd77850, %rd23442, 2;
	add.s64 	%rd77851, %rd23438, %rd77850;
	ld.u32 	%r14578, [%rd77851];
	setp.ge.s32 	%p13248, %r14578, %r15043;
	@%p13248 bra 	$L__BB1_11711;
	add.s64 	%rd90181, %rd23442, 1;
	not.b64 	%rd77852, %rd90180;
	add.s64 	%rd90180, %rd90179, %rd77852;
$L__BB1_11711:
	setp.ne.s64 	%p13249, %rd90180, 0;
	mov.u64 	%rd90179, %rd90180;
	@%p13249 bra 	$L__BB1_11709;
	cvt.u32.u64 	%r3278, %rd90181;
	mov.b64 	%rd90185, 0;
	mov.u64 	%rd90183, %rd5;
$L__BB1_11713:
	shr.u64 	%rd90184, %rd90183, 1;
	add.s64 	%rd23450, %rd90185, %rd90184;
	shl.b64 	%rd77854, %rd23450, 2;
	add.s64 	%rd77855, %rd23438, %rd77854;
	ld.u32 	%r14579, [%rd77855];
	setp.ge.s32 	%p13250, %r14579, %r15042;
	@%p13250 bra 	$L__BB1_11715;
	add.s64 	%rd90185, %rd23450, 1;
	not.b64 	%rd77856, %rd90184;
	add.s64 	%rd90184, %rd90183, %rd77856;
$L__BB1_11715:
	setp.ne.s64 	%p13251, %rd90184, 0;
	mov.u64 	%rd90183, %rd90184;
	@%p13251 bra 	$L__BB1_11713;
	cvt.u32.u64 	%r3279, %rd90185;
	ld.global.u64 	%rd23455, [%rd4+8];
	mov.b64 	%rd90189, 0;
	mov.u64 	%rd90187, %rd5;
$L__BB1_11717:
	shr.u64 	%rd90188, %rd90187, 1;
	add.s64 	%rd23459, %rd90189, %rd90188;
	shl.b64 	%rd77858, %rd23459, 2;
	add.s64 	%rd77859, %rd23455, %rd77858;
	ld.u32 	%r14580, [%rd77859];
	setp.ge.s32 	%p13252, %r14580, %r3278;
	@%p13252 bra 	$L__BB1_11719;
	add.s64 	%rd90189, %rd23459, 1;
	not.b64 	%rd77860, %rd90188;
	add.s64 	%rd90188, %rd90187, %rd77860;
$L__BB1_11719:
	setp.ne.s64 	%p13253, %rd90188, 0;
	mov.u64 	%rd90187, %rd90188;
	@%p13253 bra 	$L__BB1_11717;
	cvt.u32.u64 	%r3280, %rd90189;
	mov.b64 	%rd90193, 0;
	mov.u64 	%rd90191, %rd5;
$L__BB1_11721:
	shr.u64 	%rd90192, %rd90191, 1;
	add.s64 	%rd23467, %rd90193, %rd90192;
	shl.b64 	%rd77862, %rd23467, 2;
	add.s64 	%rd77863, %rd23455, %rd77862;
	ld.u32 	%r14581, [%rd77863];
	setp.ge.s32 	%p13254, %r14581, %r3279;
	@%p13254 bra 	$L__BB1_11723;
	add.s64 	%rd90193, %rd23467, 1;
	not.b64 	%rd77864, %rd90192;
	add.s64 	%rd90192, %rd90191, %rd77864;
$L__BB1_11723:
	setp.ne.s64 	%p13255, %rd90192, 0;
	mov.u64 	%rd90191, %rd90192;
	@%p13255 bra 	$L__BB1_11721;
	cvt.u32.u64 	%r3281, %rd90193;
	ld.global.u64 	%rd23472, [%rd4+16];
	mov.b64 	%rd90197, 0;
	mov.u64 	%rd90195, %rd5;
$L__BB1_11725:
	shr.u64 	%rd90196, %rd90195, 1;
	add.s64 	%rd23476, %rd90197, %rd90196;
	shl.b64 	%rd77866, %rd23476, 2;
	add.s64 	%rd77867, %rd23472, %rd77866;
	ld.u32 	%r14582, [%rd77867];
	setp.ge.s32 	%p13256, %r14582, %r3280;
	@%p13256 bra 	$L__BB1_11727;
	add.s64 	%rd90197, %rd23476, 1;
	not.b64 	%rd77868, %rd90196;
	add.s64 	%rd90196, %rd90195, %rd77868;
$L__BB1_11727:
	setp.ne.s64 	%p13257, %rd90196, 0;
	mov.u64 	%rd90195, %rd90196;
	@%p13257 bra 	$L__BB1_11725;
	cvt.u32.u64 	%r3282, %rd90197;
	mov.b64 	%rd90201, 0;
	mov.u64 	%rd90199, %rd5;
$L__BB1_11729:
	shr.u64 	%rd90200, %rd90199, 1;
	add.s64 	%rd23484, %rd90201, %rd90200;
	shl.b64 	%rd77870, %rd23484, 2;
	add.s64 	%rd77871, %rd23472, %rd77870;
	ld.u32 	%r14583, [%rd77871];
	setp.ge.s32 	%p13258, %r14583, %r3281;
	@%p13258 bra 	$L__BB1_11731;
	add.s64 	%rd90201, %rd23484, 1;
	not.b64 	%rd77872, %rd90200;
	add.s64 	%rd90200, %rd90199, %rd77872;
$L__BB1_11731:
	setp.ne.s64 	%p13259, %rd90200, 0;
	mov.u64 	%rd90199, %rd90200;
	@%p13259 bra 	$L__BB1_11729;
	cvt.u32.u64 	%r3283, %rd90201;
	ld.global.u64 	%rd23489, [%rd4+24];
	mov.b64 	%rd90205, 0;
	mov.u64 	%rd90203, %rd5;
$L__BB1_11733:
	shr.u64 	%rd90204, %rd90203, 1;
	add.s64 	%rd23493, %rd90205, %rd90204;
	shl.b64 	%rd77874, %rd23493, 2;
	add.s64 	%rd77875, %rd23489, %rd77874;
	ld.u32 	%r14584, [%rd77875];
	setp.ge.s32 	%p13260, %r14584, %r3282;
	@%p13260 bra 	$L__BB1_11735;
	add.s64 	%rd90205, %rd23493, 1;
	not.b64 	%rd77876, %rd90204;
	add.s64 	%rd90204, %rd90203, %rd77876;
$L__BB1_11735:
	setp.ne.s64 	%p13261, %rd90204, 0;
	mov.u64 	%rd90203, %rd90204;
	@%p13261 bra 	$L__BB1_11733;
	cvt.u32.u64 	%r3284, %rd90205;
	mov.b64 	%rd90209, 0;
	mov.u64 	%rd90207, %rd5;
$L__BB1_11737:
	shr.u64 	%rd90208, %rd90207, 1;
	add.s64 	%rd23501, %rd90209, %rd90208;
	shl.b64 	%rd77878, %rd23501, 2;
	add.s64 	%rd77879, %rd23489, %rd77878;
	ld.u32 	%r14585, [%rd77879];
	setp.ge.s32 	%p13262, %r14585, %r3283;
	@%p13262 bra 	$L__BB1_11739;
	add.s64 	%rd90209, %rd23501, 1;
	not.b64 	%rd77880, %rd90208;
	add.s64 	%rd90208, %rd90207, %rd77880;
$L__BB1_11739:
	setp.ne.s64 	%p13263, %rd90208, 0;
	mov.u64 	%rd90207, %rd90208;
	@%p13263 bra 	$L__BB1_11737;
	cvt.u32.u64 	%r3285, %rd90209;
	ld.global.u64 	%rd23506, [%rd4+32];
	mov.b64 	%rd90213, 0;
	mov.u64 	%rd90211, %rd5;
$L__BB1_11741:
	shr.u64 	%rd90212, %rd90211, 1;
	add.s64 	%rd23510, %rd90213, %rd90212;
	shl.b64 	%rd77882, %rd23510, 2;
	add.s64 	%rd77883, %rd23506, %rd77882;
	ld.u32 	%r14586, [%rd77883];
	setp.ge.s32 	%p13264, %r14586, %r3284;
	@%p13264 bra 	$L__BB1_11743;
	add.s64 	%rd90213, %rd23510, 1;
	not.b64 	%rd77884, %rd90212;
	add.s64 	%rd90212, %rd90211, %rd77884;
$L__BB1_11743:
	setp.ne.s64 	%p13265, %rd90212, 0;
	mov.u64 	%rd90211, %rd90212;
	@%p13265 bra 	$L__BB1_11741;
	cvt.u32.u64 	%r3286, %rd90213;
	mov.b64 	%rd90217, 0;
	mov.u64 	%rd90215, %rd5;
$L__BB1_11745:
	shr.u64 	%rd90216, %rd90215, 1;
	add.s64 	%rd23518, %rd90217, %rd90216;
	shl.b64 	%rd77886, %rd23518, 2;
	add.s64 	%rd77887, %rd23506, %rd77886;
	ld.u32 	%r14587, [%rd77887];
	setp.ge.s32 	%p13266, %r14587, %r3285;
	@%p13266 bra 	$L__BB1_11747;
	add.s64 	%rd90217, %rd23518, 1;
	not.b64 	%rd77888, %rd90216;
	add.s64 	%rd90216, %rd90215, %rd77888;
$L__BB1_11747:
	setp.ne.s64 	%p13267, %rd90216, 0;
	mov.u64 	%rd90215, %rd90216;
	@%p13267 bra 	$L__BB1_11745;
	cvt.u32.u64 	%r3287, %rd90217;
	ld.global.u64 	%rd23523, [%rd4+40];
	mov.b64 	%rd90221, 0;
	mov.u64 	%rd90219, %rd5;
$L__BB1_11749:
	shr.u64 	%rd90220, %rd90219, 1;
	add.s64 	%rd23527, %rd90221, %rd90220;
	shl.b64 	%rd77890, %rd23527, 2;
	add.s64 	%rd77891, %rd23523, %rd77890;
	ld.u32 	%r14588, [%rd77891];
	setp.ge.s32 	%p13268, %r14588, %r3286;
	@%p13268 bra 	$L__BB1_11751;
	add.s64 	%rd90221, %rd23527, 1;
	not.b64 	%rd77892, %rd90220;
	add.s64 	%rd90220, %rd90219, %rd77892;
$L__BB1_11751:
	setp.ne.s64 	%p13269, %rd90220, 0;
	mov.u64 	%rd90219, %rd90220;
	@%p13269 bra 	$L__BB1_11749;
	cvt.u32.u64 	%r3288, %rd90221;
	mov.b64 	%rd90225, 0;
	mov.u64 	%rd90223, %rd5;
$L__BB1_11753:
	shr.u64 	%rd90224, %rd90223, 1;
	add.s64 	%rd23535, %rd90225, %rd90224;
	shl.b64 	%rd77894, %rd23535, 2;
	add.s64 	%rd77895, %rd23523, %rd77894;
	ld.u32 	%r14589, [%rd77895];
	setp.ge.s32 	%p13270, %r14589, %r3287;
	@%p13270 bra 	$L__BB1_11755;
	add.s64 	%rd90225, %rd23535, 1;
	not.b64 	%rd77896, %rd90224;
	add.s64 	%rd90224, %rd90223, %rd77896;
$L__BB1_11755:
	setp.ne.s64 	%p13271, %rd90224, 0;
	mov.u64 	%rd90223, %rd90224;
	@%p13271 bra 	$L__BB1_11753;
	cvt.u32.u64 	%r3289, %rd90225;
	ld.global.u64 	%rd23540, [%rd4+48];
	mov.b64 	%rd90229, 0;
	mov.u64 	%rd90227, %rd5;
$L__BB1_11757:
	shr.u64 	%rd90228, %rd90227, 1;
	add.s64 	%rd23544, %rd90229, %rd90228;
	shl.b64 	%rd77898, %rd23544, 2;
	add.s64 	%rd77899, %rd23540, %rd77898;
	ld.u32 	%r14590, [%rd77899];
	setp.ge.s32 	%p13272, %r14590, %r3288;
	@%p13272 bra 	$L__BB1_11759;
	add.s64 	%rd90229, %rd23544, 1;
	not.b64 	%rd77900, %rd90228;
	add.s64 	%rd90228, %rd90227, %rd77900;
$L__BB1_11759:
	setp.ne.s64 	%p13273, %rd90228, 0;
	mov.u64 	%rd90227, %rd90228;
	@%p13273 bra 	$L__BB1_11757;
	cvt.u32.u64 	%r3290, %rd90229;
	mov.b64 	%rd90233, 0;
	mov.u64 	%rd90231, %rd5;
$L__BB1_11761:
	shr.u64 	%rd90232, %rd90231, 1;
	add.s64 	%rd23552, %rd90233, %rd90232;
	shl.b64 	%rd77902, %rd23552, 2;
	add.s64 	%rd77903, %rd23540, %rd77902;
	ld.u32 	%r14591, [%rd77903];
	setp.ge.s32 	%p13274, %r14591, %r3289;
	@%p13274 bra 	$L__BB1_11763;
	add.s64 	%rd90233, %rd23552, 1;
	not.b64 	%rd77904, %rd90232;
	add.s64 	%rd90232, %rd90231, %rd77904;
$L__BB1_11763:
	setp.ne.s64 	%p13275, %rd90232, 0;
	mov.u64 	%rd90231, %rd90232;
	@%p13275 bra 	$L__BB1_11761;
	cvt.u32.u64 	%r3291, %rd90233;
	ld.global.u64 	%rd23557, [%rd4+56];
	mov.b64 	%rd90237, 0;
	mov.u64 	%rd90235, %rd5;
$L__BB1_11765:
	shr.u64 	%rd90236, %rd90235, 1;
	add.s64 	%rd23561, %rd90237, %rd90236;
	shl.b64 	%rd77906, %rd23561, 2;
	add.s64 	%rd77907, %rd23557, %rd77906;
	ld.u32 	%r14592, [%rd77907];
	setp.ge.s32 	%p13276, %r14592, %r3290;
	@%p13276 bra 	$L__BB1_11767;
	add.s64 	%rd90237, %rd23561, 1;
	not.b64 	%rd77908, %rd90236;
	add.s64 	%rd90236, %rd90235, %rd77908;
$L__BB1_11767:
	setp.ne.s64 	%p13277, %rd90236, 0;
	mov.u64 	%rd90235, %rd90236;
	@%p13277 bra 	$L__BB1_11765;
	cvt.u32.u64 	%r3292, %rd90237;
	mov.b64 	%rd90241, 0;
	mov.u64 	%rd90239, %rd5;
$L__BB1_11769:
	shr.u64 	%rd90240, %rd90239, 1;
	add.s64 	%rd23569, %rd90241, %rd90240;
	shl.b64 	%rd77910, %rd23569, 2;
	add.s64 	%rd77911, %rd23557, %rd77910;
	ld.u32 	%r14593, [%rd77911];
	setp.ge.s32 	%p13278, %r14593, %r3291;
	@%p13278 bra 	$L__BB1_11771;
	add.s64 	%rd90241, %rd23569, 1;
	not.b64 	%rd77912, %rd90240;
	add.s64 	%rd90240, %rd90239, %rd77912;
$L__BB1_11771:
	setp.ne.s64 	%p13279, %rd90240, 0;
	mov.u64 	%rd90239, %rd90240;
	@%p13279 bra 	$L__BB1_11769;
	cvt.u32.u64 	%r3293, %rd90241;
	ld.global.u64 	%rd23574, [%rd4+64];
	mov.b64 	%rd90245, 0;
	mov.u64 	%rd90243, %rd5;
$L__BB1_11773:
	shr.u64 	%rd90244, %rd90243, 1;
	add.s64 	%rd23578, %rd90245, %rd90244;
	shl.b64 	%rd77914, %rd23578, 2;
	add.s64 	%rd77915, %rd23574, %rd77914;
	ld.u32 	%r14594, [%rd77915];
	setp.ge.s32 	%p13280, %r14594, %r3292;
	@%p13280 bra 	$L__BB1_11775;
	add.s64 	%rd90245, %rd23578, 1;
	not.b64 	%rd77916, %rd90244;
	add.s64 	%rd90244, %rd90243, %rd77916;
$L__BB1_11775:
	setp.ne.s64 	%p13281, %rd90244, 0;
	mov.u64 	%rd90243, %rd90244;
	@%p13281 bra 	$L__BB1_11773;
	cvt.u32.u64 	%r3294, %rd90245;
	mov.b64 	%rd90249, 0;
	mov.u64 	%rd90247, %rd5;
$L__BB1_11777:
	shr.u64 	%rd90248, %rd90247, 1;
	add.s64 	%rd23586, %rd90249, %rd90248;
	shl.b64 	%rd77918, %rd23586, 2;
	add.s64 	%rd77919, %rd23574, %rd77918;
	ld.u32 	%r14595, [%rd77919];
	setp.ge.s32 	%p13282, %r14595, %r3293;
	@%p13282 bra 	$L__BB1_11779;
	add.s64 	%rd90249, %rd23586, 1;
	not.b64 	%rd77920, %rd90248;
	add.s64 	%rd90248, %rd90247, %rd77920;
$L__BB1_11779:
	setp.ne.s64 	%p13283, %rd90248, 0;
	mov.u64 	%rd90247, %rd90248;
	@%p13283 bra 	$L__BB1_11777;
	cvt.u32.u64 	%r3295, %rd90249;
	ld.global.u64 	%rd23591, [%rd4+72];
	mov.b64 	%rd90253, 0;
	mov.u64 	%rd90251, %rd5;
$L__BB1_11781:
	shr.u64 	%rd90252, %rd90251, 1;
	add.s64 	%rd23595, %rd90253, %rd90252;
	shl.b64 	%rd77922, %rd23595, 2;
	add.s64 	%rd77923, %rd23591, %rd77922;
	ld.u32 	%r14596, [%rd77923];
	setp.ge.s32 	%p13284, %r14596, %r3294;
	@%p13284 bra 	$L__BB1_11783;
	add.s64 	%rd90253, %rd23595, 1;
	not.b64 	%rd77924, %rd90252;
	add.s64 	%rd90252, %rd90251, %rd77924;
$L__BB1_11783:
	setp.ne.s64 	%p13285, %rd90252, 0;
	mov.u64 	%rd90251, %rd90252;
	@%p13285 bra 	$L__BB1_11781;
	cvt.u32.u64 	%r3296, %rd90253;
	mov.b64 	%rd90257, 0;
	mov.u64 	%rd90255, %rd5;
$L__BB1_11785:
	shr.u64 	%rd90256, %rd90255, 1;
	add.s64 	%rd23603, %rd90257, %rd90256;
	shl.b64 	%rd77926, %rd23603, 2;
	add.s64 	%rd77927, %rd23591, %rd77926;
	ld.u32 	%r14597, [%rd77927];
	setp.ge.s32 	%p13286, %r14597, %r3295;
	@%p13286 bra 	$L__BB1_11787;
	add.s64 	%rd90257, %rd23603, 1;
	not.b64 	%rd77928, %rd90256;
	add.s64 	%rd90256, %rd90255, %rd77928;
$L__BB1_11787:
	setp.ne.s64 	%p13287, %rd90256, 0;
	mov.u64 	%rd90255, %rd90256;
	@%p13287 bra 	$L__BB1_11785;
	cvt.u32.u64 	%r14598, %rd90257;
	setp.lt.s32 	%p13723, %r3296, %r14598;
$L__BB1_11789:
	selp.b32 	%r15114, %r15043, %r15042, %p13723;
	selp.u32 	%r14599, 1, 0, %p13723;
	add.s32 	%r3298, %r3272, %r14599;
	not.pred 	%p13288, %p13723;
	selp.u32 	%r14600, 1, 0, %p13288;
	add.s32 	%r3299, %r3273, %r14600;
	@%p13723 bra 	$L__BB1_11791;
	shl.b32 	%r14601, %r3299, 2;
	add.s32 	%r14603, %r14295, %r14601;
	ld.shared.u32 	%r15042, [%r14603];
	bra.uni 	$L__BB1_11792;
$L__BB1_11791:
	shl.b32 	%r14604, %r3298, 2;
	add.s32 	%r14606, %r14295, %r14604;
	ld.shared.u32 	%r15043, [%r14606];
$L__BB1_11792:
	setp.ge.s32 	%p13290, %r3298, %r2918;
	mov.pred 	%p13724, 0;
	@%p13290 bra 	$L__BB1_11875;
	setp.ge.s32 	%p13292, %r3299, %r2917;
	mov.pred 	%p13724, -1;
	@%p13292 bra 	$L__BB1_11875;
	ld.global.u64 	%rd23608, [%rd4];
	mov.b64 	%rd90261, 0;
	mov.u64 	%rd90259, %rd5;
$L__BB1_11795:
	shr.u64 	%rd90260, %rd90259, 1;
	add.s64 	%rd23612, %rd90261, %rd90260;
	shl.b64 	%rd77930, %rd23612, 2;
	add.s64 	%rd77931, %rd23608, %rd77930;
	ld.u32 	%r14607, [%rd77931];
	setp.ge.s32 	%p13293, %r14607, %r15043;
	@%p13293 bra 	$L__BB1_11797;
	add.s64 	%rd90261, %rd23612, 1;
	not.b64 	%rd77932, %rd90260;
	add.s64 	%rd90260, %rd90259, %rd77932;
$L__BB1_11797:
	setp.ne.s64 	%p13294, %rd90260, 0;
	mov.u64 	%rd90259, %rd90260;
	@%p13294 bra 	$L__BB1_11795;
	cvt.u32.u64 	%r3304, %rd90261;
	mov.b64 	%rd90265, 0;
	mov.u64 	%rd90263, %rd5;
$L__BB1_11799:
	shr.u64 	%rd90264, %rd90263, 1;
	add.s64 	%rd23620, %rd90265, %rd90264;
	shl.b64 	%rd77934, %rd23620, 2;
	add.s64 	%rd77935, %rd23608, %rd77934;
	ld.u32 	%r14608, [%rd77935];
	setp.ge.s32 	%p13295, %r14608, %r15042;
	@%p13295 bra 	$L__BB1_11801;
	add.s64 	%rd90265, %rd23620, 1;
	not.b64 	%rd77936, %rd90264;
	add.s64 	%rd90264, %rd90263, %rd77936;
$L__BB1_11801:
	setp.ne.s64 	%p13296, %rd90264, 0;
	mov.u64 	%rd90263, %rd90264;
	@%p13296 bra 	$L__BB1_11799;
	cvt.u32.u64 	%r3305, %rd90265;
	ld.global.u64 	%rd23625, [%rd4+8];
	mov.b64 	%rd90269, 0;
	mov.u64 	%rd90267, %rd5;
$L__BB1_11803:
	shr.u64 	%rd90268, %rd90267, 1;
	add.s64 	%rd23629, %rd90269, %rd90268;
	shl.b64 	%rd77938, %rd23629, 2;
	add.s64 	%rd77939, %rd23625, %rd77938;
	ld.u32 	%r14609, [%rd77939];
	setp.ge.s32 	%p13297, %r14609, %r3304;
	@%p13297 bra 	$L__BB1_11805;
	add.s64 	%rd90269, %rd23629, 1;
	not.b64 	%rd77940, %rd90268;
	add.s64 	%rd90268, %rd90267, %rd77940;
$L__BB1_11805:
	setp.ne.s64 	%p13298, %rd90268, 0;
	mov.u64 	%rd90267, %rd90268;
	@%p13298 bra 	$L__BB1_11803;
	cvt.u32.u64 	%r3306, %rd90269;
	mov.b64 	%rd90273, 0;
	mov.u64 	%rd90271, %rd5;
$L__BB1_11807:
	shr.u64 	%rd90272, %rd90271, 1;
	add.s64 	%rd23637, %rd90273, %rd90272;
	shl.b64 	%rd77942, %rd23637, 2;
	add.s64 	%rd77943, %rd23625, %rd77942;
	ld.u32 	%r14610, [%rd77943];
	setp.ge.s32 	%p13299, %r14610, %r3305;
	@%p13299 bra 	$L__BB1_11809;
	add.s64 	%rd90273, %rd23637, 1;
	not.b64 	%rd77944, %rd90272;
	add.s64 	%rd90272, %rd90271, %rd77944;
$L__BB1_11809:
	setp.ne.s64 	%p13300, %rd90272, 0;
	mov.u64 	%rd90271, %rd90272;
	@%p13300 bra 	$L__BB1_11807;
	cvt.u32.u64 	%r3307, %rd90273;
	ld.global.u64 	%rd23642, [%rd4+16];
	mov.b64 	%rd90277, 0;
	mov.u64 	%rd90275, %rd5;
$L__BB1_11811:
	shr.u64 	%rd90276, %rd90275, 1;
	add.s64 	%rd23646, %rd90277, %rd90276;
	shl.b64 	%rd77946, %rd23646, 2;
	add.s64 	%rd77947, %rd23642, %rd77946;
	ld.u32 	%r14611, [%rd77947];
	setp.ge.s32 	%p13301, %r14611, %r3306;
	@%p13301 bra 	$L__BB1_11813;
	add.s64 	%rd90277, %rd23646, 1;
	not.b64 	%rd77948, %rd90276;
	add.s64 	%rd90276, %rd90275, %rd77948;
$L__BB1_11813:
	setp.ne.s64 	%p13302, %rd90276, 0;
	mov.u64 	%rd90275, %rd90276;
	@%p13302 bra 	$L__BB1_11811;
	cvt.u32.u64 	%r3308, %rd90277;
	mov.b64 	%rd90281, 0;
	mov.u64 	%rd90279, %rd5;
$L__BB1_11815:
	shr.u64 	%rd90280, %rd90279, 1;
	add.s64 	%rd23654, %rd90281, %rd90280;
	shl.b64 	%rd77950, %rd23654, 2;
	add.s64 	%rd77951, %rd23642, %rd77950;
	ld.u32 	%r14612, [%rd77951];
	setp.ge.s32 	%p13303, %r14612, %r3307;
	@%p13303 bra 	$L__BB1_11817;
	add.s64 	%rd90281, %rd23654, 1;
	not.b64 	%rd77952, %rd90280;
	add.s64 	%rd90280, %rd90279, %rd77952;
$L__BB1_11817:
	setp.ne.s64 	%p13304, %rd90280, 0;
	mov.u64 	%rd90279, %rd90280;
	@%p13304 bra 	$L__BB1_11815;
	cvt.u32.u64 	%r3309, %rd90281;
	ld.global.u64 	%rd23659, [%rd4+24];
	mov.b64 	%rd90285, 0;
	mov.u64 	%rd90283, %rd5;
$L__BB1_11819:
	shr.u64 	%rd90284, %rd90283, 1;
	add.s64 	%rd23663, %rd90285, %rd90284;
	shl.b64 	%rd77954, %rd23663, 2;
	add.s64 	%rd77955, %rd23659, %rd77954;
	ld.u32 	%r14613, [%rd77955];
	setp.ge.s32 	%p13305, %r14613, %r3308;
	@%p13305 bra 	$L__BB1_11821;
	add.s64 	%rd90285, %rd23663, 1;
	not.b64 	%rd77956, %rd90284;
	add.s64 	%rd90284, %rd90283, %rd77956;
$L__BB1_11821:
	setp.ne.s64 	%p13306, %rd90284, 0;
	mov.u64 	%rd90283, %rd90284;
	@%p13306 bra 	$L__BB1_11819;
	cvt.u32.u64 	%r3310, %rd90285;
	mov.b64 	%rd90289, 0;
	mov.u64 	%rd90287, %rd5;
$L__BB1_11823:
	shr.u64 	%rd90288, %rd90287, 1;
	add.s64 	%rd23671, %rd90289, %rd90288;
	shl.b64 	%rd77958, %rd23671, 2;
	add.s64 	%rd77959, %rd23659, %rd77958;
	ld.u32 	%r14614, [%rd77959];
	setp.ge.s32 	%p13307, %r14614, %r3309;
	@%p13307 bra 	$L__BB1_11825;
	add.s64 	%rd90289, %rd23671, 1;
	not.b64 	%rd77960, %rd90288;
	add.s64 	%rd90288, %rd90287, %rd77960;
$L__BB1_11825:
	setp.ne.s64 	%p13308, %rd90288, 0;
	mov.u64 	%rd90287, %rd90288;
	@%p13308 bra 	$L__BB1_11823;
	cvt.u32.u64 	%r3311, %rd90289;
	ld.global.u64 	%rd23676, [%rd4+32];
	mov.b64 	%rd90293, 0;
	mov.u64 	%rd90291, %rd5;
$L__BB1_11827:
	shr.u64 	%rd90292, %rd90291, 1;
	add.s64 	%rd23680, %rd90293, %rd90292;
	shl.b64 	%rd77962, %rd23680, 2;
	add.s64 	%rd77963, %rd23676, %rd77962;
	ld.u32 	%r14615, [%rd77963];
	setp.ge.s32 	%p13309, %r14615, %r3310;
	@%p13309 bra 	$L__BB1_11829;
	add.s64 	%rd90293, %rd23680, 1;
	not.b64 	%rd77964, %rd90292;
	add.s64 	%rd90292, %rd90291, %rd77964;
$L__BB1_11829:
	setp.ne.s64 	%p13310, %rd90292, 0;
	mov.u64 	%rd90291, %rd90292;
	@%p13310 bra 	$L__BB1_11827;
	cvt.u32.u64 	%r3312, %rd90293;
	mov.b64 	%rd90297, 0;
	mov.u64 	%rd90295, %rd5;
$L__BB1_11831:
	shr.u64 	%rd90296, %rd90295, 1;
	add.s64 	%rd23688, %rd90297, %rd90296;
	shl.b64 	%rd77966, %rd23688, 2;
	add.s64 	%rd77967, %rd23676, %rd77966;
	ld.u32 	%r14616, [%rd77967];
	setp.ge.s32 	%p13311, %r14616, %r3311;
	@%p13311 bra 	$L__BB1_11833;
	add.s64 	%rd90297, %rd23688, 1;
	not.b64 	%rd77968, %rd90296;
	add.s64 	%rd90296, %rd90295, %rd77968;
$L__BB1_11833:
	setp.ne.s64 	%p13312, %rd90296, 0;
	mov.u64 	%rd90295, %rd90296;
	@%p13312 bra 	$L__BB1_11831;
	cvt.u32.u64 	%r3313, %rd90297;
	ld.global.u64 	%rd23693, [%rd4+40];
	mov.b64 	%rd90301, 0;
	mov.u64 	%rd90299, %rd5;
$L__BB1_11835:
	shr.u64 	%rd90300, %rd90299, 1;
	add.s64 	%rd23697, %rd90301, %rd90300;
	shl.b64 	%rd77970, %rd23697, 2;
	add.s64 	%rd77971, %rd23693, %rd77970;
	ld.u32 	%r14617, [%rd77971];
	setp.ge.s32 	%p13313, %r14617, %r3312;
	@%p13313 bra 	$L__BB1_11837;
	add.s64 	%rd90301, %rd23697, 1;
	not.b64 	%rd77972, %rd90300;
	add.s64 	%rd90300, %rd90299, %rd77972;
$L__BB1_11837:
	setp.ne.s64 	%p13314, %rd90300, 0;
	mov.u64 	%rd90299, %rd90300;
	@%p13314 bra 	$L__BB1_11835;
	cvt.u32.u64 	%r3314, %rd90301;
	mov.b64 	%rd90305, 0;
	mov.u64 	%rd90303, %rd5;
$L__BB1_11839:
	shr.u64 	%rd90304, %rd90303, 1;
	add.s64 	%rd23705, %rd90305, %rd90304;
	shl.b64 	%rd77974, %rd23705, 2;
	add.s64 	%rd77975, %rd23693, %rd77974;
	ld.u32 	%r14618, [%rd77975];
	setp.ge.s32 	%p13315, %r14618, %r3313;
	@%p13315 bra 	$L__BB1_11841;
	add.s64 	%rd90305, %rd23705, 1;
	not.b64 	%rd77976, %rd90304;
	add.s64 	%rd90304, %rd90303, %rd77976;
$L__BB1_11841:
	setp.ne.s64 	%p13316, %rd90304, 0;
	mov.u64 	%rd90303, %rd90304;
	@%p13316 bra 	$L__BB1_11839;
	cvt.u32.u64 	%r3315, %rd90305;
	ld.global.u64 	%rd23710, [%rd4+48];
	mov.b64 	%rd90309, 0;
	mov.u64 	%rd90307, %rd5;
$L__BB1_11843:
	shr.u64 	%rd90308, %rd90307, 1;
	add.s64 	%rd23714, %rd90309, %rd90308;
	shl.b64 	%rd77978, %rd23714, 2;
	add.s64 	%rd77979, %rd23710, %rd77978;
	ld.u32 	%r14619, [%rd77979];
	setp.ge.s32 	%p13317, %r14619, %r3314;
	@%p13317 bra 	$L__BB1_11845;
	add.s64 	%rd90309, %rd23714, 1;
	not.b64 	%rd77980, %rd90308;
	add.s64 	%rd90308, %rd90307, %rd77980;
$L__BB1_11845:
	setp.ne.s64 	%p13318, %rd90308, 0;
	mov.u64 	%rd90307, %rd90308;
	@%p13318 bra 	$L__BB1_11843;
	cvt.u32.u64 	%r3316, %rd90309;
	mov.b64 	%rd90313, 0;
	mov.u64 	%rd90311, %rd5;
$L__BB1_11847:
	shr.u64 	%rd90312, %rd90311, 1;
	add.s64 	%rd23722, %rd90313, %rd90312;
	shl.b64 	%rd77982, %rd23722, 2;
	add.s64 	%rd77983, %rd23710, %rd77982;
	ld.u32 	%r14620, [%rd77983];
	setp.ge.s32 	%p13319, %r14620, %r3315;
	@%p13319 bra 	$L__BB1_11849;
	add.s64 	%rd90313, %rd23722, 1;
	not.b64 	%rd77984, %rd90312;
	add.s64 	%rd90312, %rd90311, %rd77984;
$L__BB1_11849:
	setp.ne.s64 	%p13320, %rd90312, 0;
	mov.u64 	%rd90311, %rd90312;
	@%p13320 bra 	$L__BB1_11847;
	cvt.u32.u64 	%r3317, %rd90313;
	ld.global.u64 	%rd23727, [%rd4+56];
	mov.b64 	%rd90317, 0;
	mov.u64 	%rd90315, %rd5;
$L__BB1_11851:
	shr.u64 	%rd90316, %rd90315, 1;
	add.s64 	%rd23731, %rd90317, %rd90316;
	shl.b64 	%rd77986, %rd23731, 2;
	add.s64 	%rd77987, %rd23727, %rd77986;
	ld.u32 	%r14621, [%rd77987];
	setp.ge.s32 	%p13321, %r14621, %r3316;
	@%p13321 bra 	$L__BB1_11853;
	add.s64 	%rd90317, %rd23731, 1;
	not.b64 	%rd77988, %rd90316;
	add.s64 	%rd90316, %rd90315, %rd77988;
$L__BB1_11853:
	setp.ne.s64 	%p13322, %rd90316, 0;
	mov.u64 	%rd90315, %rd90316;
	@%p13322 bra 	$L__BB1_11851;
	cvt.u32.u64 	%r3318, %rd90317;
	mov.b64 	%rd90321, 0;
	mov.u64 	%rd90319, %rd5;
$L__BB1_11855:
	shr.u64 	%rd90320, %rd90319, 1;
	add.s64 	%rd23739, %rd90321, %rd90320;
	shl.b64 	%rd77990, %rd23739, 2;
	add.s64 	%rd77991, %rd23727, %rd77990;
	ld.u32 	%r14622, [%rd77991];
	setp.ge.s32 	%p13323, %r14622, %r3317;
	@%p13323 bra 	$L__BB1_11857;
	add.s64 	%rd90321, %rd23739, 1;
	not.b64 	%rd77992, %rd90320;
	add.s64 	%rd90320, %rd90319, %rd77992;
$L__BB1_11857:
	setp.ne.s64 	%p13324, %rd90320, 0;
	mov.u64 	%rd90319, %rd90320;
	@%p13324 bra 	$L__BB1_11855;
	cvt.u32.u64 	%r3319, %rd90321;
	ld.global.u64 	%rd23744, [%rd4+64];
	mov.b64 	%rd90325, 0;
	mov.u64 	%rd90323, %rd5;
$L__BB1_11859:
	shr.u64 	%rd90324, %rd90323, 1;
	add.s64 	%rd23748, %rd90325, %rd90324;
	shl.b64 	%rd77994, %rd23748, 2;
	add.s64 	%rd77995, %rd23744, %rd77994;
	ld.u32 	%r14623, [%rd77995];
	setp.ge.s32 	%p13325, %r14623, %r3318;
	@%p13325 bra 	$L__BB1_11861;
	add.s64 	%rd90325, %rd23748, 1;
	not.b64 	%rd77996, %rd90324;
	add.s64 	%rd90324, %rd90323, %rd77996;
$L__BB1_11861:
	setp.ne.s64 	%p13326, %rd90324, 0;
	mov.u64 	%rd90323, %rd90324;
	@%p13326 bra 	$L__BB1_11859;
	cvt.u32.u64 	%r3320, %rd90325;
	mov.b64 	%rd90329, 0;
	mov.u64 	%rd90327, %rd5;
$L__BB1_11863:
	shr.u64 	%rd90328, %rd90327, 1;
	add.s64 	%rd23756, %rd90329, %rd90328;
	shl.b64 	%rd77998, %rd23756, 2;
	add.s64 	%rd77999, %rd23744, %rd77998;
	ld.u32 	%r14624, [%rd77999];
	setp.ge.s32 	%p13327, %r14624, %r3319;
	@%p13327 bra 	$L__BB1_11865;
	add.s64 	%rd90329, %rd23756, 1;
	not.b64 	%rd78000, %rd90328;
	add.s64 	%rd90328, %rd90327, %rd78000;
$L__BB1_11865:
	setp.ne.s64 	%p13328, %rd90328, 0;
	mov.u64 	%rd90327, %rd90328;
	@%p13328 bra 	$L__BB1_11863;
	cvt.u32.u64 	%r3321, %rd90329;
	ld.global.u64 	%rd23761, [%rd4+72];
	mov.b64 	%rd90333, 0;
	mov.u64 	%rd90331, %rd5;
$L__BB1_11867:
	shr.u64 	%rd90332, %rd90331, 1;
	add.s64 	%rd23765, %rd90333, %rd90332;
	shl.b64 	%rd78002, %rd23765, 2;
	add.s64 	%rd78003, %rd23761, %rd78002;
	ld.u32 	%r14625, [%rd78003];
	setp.ge.s32 	%p13329, %r14625, %r3320;
	@%p13329 bra 	$L__BB1_11869;
	add.s64 	%rd90333, %rd23765, 1;
	not.b64 	%rd78004, %rd90332;
	add.s64 	%rd90332, %rd90331, %rd78004;
$L__BB1_11869:
	setp.ne.s64 	%p13330, %rd90332, 0;
	mov.u64 	%rd90331, %rd90332;
	@%p13330 bra 	$L__BB1_11867;
	cvt.u32.u64 	%r3322, %rd90333;
	mov.b64 	%rd90337, 0;
	mov.u64 	%rd90335, %rd5;
$L__BB1_11871:
	shr.u64 	%rd90336, %rd90335, 1;
	add.s64 	%rd23773, %rd90337, %rd90336;
	shl.b64 	%rd78006, %rd23773, 2;
	add.s64 	%rd78007, %rd23761, %rd78006;
	ld.u32 	%r14626, [%rd78007];
	setp.ge.s32 	%p13331, %r14626, %r3321;
	@%p13331 bra 	$L__BB1_11873;
	add.s64 	%rd90337, %rd23773, 1;
	not.b64 	%rd78008, %rd90336;
	add.s64 	%rd90336, %rd90335, %rd78008;
$L__BB1_11873:
	setp.ne.s64 	%p13332, %rd90336, 0;
	mov.u64 	%rd90335, %rd90336;
	@%p13332 bra 	$L__BB1_11871;
	cvt.u32.u64 	%r14627, %rd90337;
	setp.lt.s32 	%p13724, %r3322, %r14627;
$L__BB1_11875:
	selp.b32 	%r15113, %r15043, %r15042, %p13724;
	selp.u32 	%r14628, 1, 0, %p13724;
	add.s32 	%r3324, %r3298, %r14628;
	not.pred 	%p13333, %p13724;
	selp.u32 	%r14629, 1, 0, %p13333;
	add.s32 	%r3325, %r3299, %r14629;
	@%p13724 bra 	$L__BB1_11877;
	shl.b32 	%r14630, %r3325, 2;
	add.s32 	%r14632, %r14295, %r14630;
	ld.shared.u32 	%r15042, [%r14632];
	bra.uni 	$L__BB1_11878;
$L__BB1_11877:
	shl.b32 	%r14633, %r3324, 2;
	add.s32 	%r14635, %r14295, %r14633;
	ld.shared.u32 	%r15043, [%r14635];
$L__BB1_11878:
	setp.ge.s32 	%p13335, %r3324, %r2918;
	mov.pred 	%p13725, 0;
	@%p13335 bra 	$L__BB1_11961;
	setp.ge.s32 	%p13337, %r3325, %r2917;
	mov.pred 	%p13725, -1;
	@%p13337 bra 	$L__BB1_11961;
	ld.global.u64 	%rd23778, [%rd4];
	mov.b64 	%rd90341, 0;
	mov.u64 	%rd90339, %rd5;
$L__BB1_11881:
	shr.u64 	%rd90340, %rd90339, 1;
	add.s64 	%rd23782, %rd90341, %rd90340;
	shl.b64 	%rd78010, %rd23782, 2;
	add.s64 	%rd78011, %rd23778, %rd78010;
	ld.u32 	%r14636, [%rd78011];
	setp.ge.s32 	%p13338, %r14636, %r15043;
	@%p13338 bra 	$L__BB1_11883;
	add.s64 	%rd90341, %rd23782, 1;
	not.b64 	%rd78012, %rd90340;
	add.s64 	%rd90340, %rd90339, %rd78012;
$L__BB1_11883:
	setp.ne.s64 	%p13339, %rd90340, 0;
	mov.u64 	%rd90339, %rd90340;
	@%p13339 bra 	$L__BB1_11881;
	cvt.u32.u64 	%r3330, %rd90341;
	mov.b64 	%rd90345, 0;
	mov.u64 	%rd90343, %rd5;
$L__BB1_11885:
	shr.u64 	%rd90344, %rd90343, 1;
	add.s64 	%rd23790, %rd90345, %rd90344;
	shl.b64 	%rd78014, %rd23790, 2;
	add.s64 	%rd78015, %rd23778, %rd78014;
	ld.u32 	%r14637, [%rd78015];
	setp.ge.s32 	%p13340, %r14637, %r15042;
	@%p13340 bra 	$L__BB1_11887;
	add.s64 	%rd90345, %rd23790, 1;
	not.b64 	%rd78016, %rd90344;
	add.s64 	%rd90344, %rd90343, %rd78016;
$L__BB1_11887:
	setp.ne.s64 	%p13341, %rd90344, 0;
	mov.u64 	%rd90343, %rd90344;
	@%p13341 bra 	$L__BB1_11885;
	cvt.u32.u64 	%r3331, %rd90345;
	ld.global.u64 	%rd23795, [%rd4+8];
	mov.b64 	%rd90349, 0;
	mov.u64 	%rd90347, %rd5;
$L__BB1_11889:
	shr.u64 	%rd90348, %rd90347, 1;
	add.s64 	%rd23799, %rd90349, %rd90348;
	shl.b64 	%rd78018, %rd23799, 2;
	add.s64 	%rd78019, %rd23795, %rd78018;
	ld.u32 	%r14638, [%rd78019];
	setp.ge.s32 	%p13342, %r14638, %r3330;
	@%p13342 bra 	$L__BB1_11891;
	add.s64 	%rd90349, %rd23799, 1;
	not.b64 	%rd78020, %rd90348;
	add.s64 	%rd90348, %rd90347, %rd78020;
$L__BB1_11891:
	setp.ne.s64 	%p13343, %rd90348, 0;
	mov.u64 	%rd90347, %rd90348;
	@%p13343 bra 	$L__BB1_11889;
	cvt.u32.u64 	%r3332, %rd90349;
	mov.b64 	%rd90353, 0;
	mov.u64 	%rd90351, %rd5;
$L__BB1_11893:
	shr.u64 	%rd90352, %rd90351, 1;
	add.s64 	%rd23807, %rd90353, %rd90352;
	shl.b64 	%rd78022, %rd23807, 2;
	add.s64 	%rd78023, %rd23795, %rd78022;
	ld.u32 	%r14639, [%rd78023];
	setp.ge.s32 	%p13344, %r14639, %r3331;
	@%p13344 bra 	$L__BB1_11895;
	add.s64 	%rd90353, %rd23807, 1;
	not.b64 	%rd78024, %rd90352;
	add.s64 	%rd90352, %rd90351, %rd78024;
$L__BB1_11895:
	setp.ne.s64 	%p13345, %rd90352, 0;
	mov.u64 	%rd90351, %rd90352;
	@%p13345 bra 	$L__BB1_11893;
	cvt.u32.u64 	%r3333, %rd90353;
	ld.global.u64 	%rd23812, [%rd4+16];
	mov.b64 	%rd90357, 0;
	mov.u64 	%rd90355, %rd5;
$L__BB1_11897:
	shr.u64 	%rd90356, %rd90355, 1;
	add.s64 	%rd23816, %rd90357, %rd90356;
	shl.b64 	%rd78026, %rd23816, 2;
	add.s64 	%rd78027, %rd23812, %rd78026;
	ld.u32 	%r14640, [%rd78027];
	setp.ge.s32 	%p13346, %r14640, %r3332;
	@%p13346 bra 	$L__BB1_11899;
	add.s64 	%rd90357, %rd23816, 1;
	not.b64 	%rd78028, %rd90356;
	add.s64 	%rd90356, %rd90355, %rd78028;
$L__BB1_11899:
	setp.ne.s64 	%p13347, %rd90356, 0;
	mov.u64 	%rd90355, %rd90356;
	@%p13347 bra 	$L__BB1_11897;
	cvt.u32.u64 	%r3334, %rd90357;
	mov.b64 	%rd90361, 0;
	mov.u64 	%rd90359, %rd5;
$L__BB1_11901:
	shr.u64 	%rd90360, %rd90359, 1;
	add.s64 	%rd23824, %rd90361, %rd90360;
	shl.b64 	%rd78030, %rd23824, 2;
	add.s64 	%rd78031, %rd23812, %rd78030;
	ld.u32 	%r14641, [%rd78031];
	setp.ge.s32 	%p13348, %r14641, %r3333;
	@%p13348 bra 	$L__BB1_11903;
	add.s64 	%rd90361, %rd23824, 1;
	not.b64 	%rd78032, %rd90360;
	add.s64 	%rd90360, %rd90359, %rd78032;
$L__BB1_11903:
	setp.ne.s64 	%p13349, %rd90360, 0;
	mov.u64 	%rd90359, %rd90360;
	@%p13349 bra 	$L__BB1_11901;
	cvt.u32.u64 	%r3335, %rd90361;
	ld.global.u64 	%rd23829, [%rd4+24];
	mov.b64 	%rd90365, 0;
	mov.u64 	%rd90363, %rd5;
$L__BB1_11905:
	shr.u64 	%rd90364, %rd90363, 1;
	add.s64 	%rd23833, %rd90365, %rd90364;
	shl.b64 	%rd78034, %rd23833, 2;
	add.s64 	%rd78035, %rd23829, %rd78034;
	ld.u32 	%r14642, [%rd78035];
	setp.ge.s32 	%p13350, %r14642, %r3334;
	@%p13350 bra 	$L__BB1_11907;
	add.s64 	%rd90365, %rd23833, 1;
	not.b64 	%rd78036, %rd90364;
	add.s64 	%rd90364, %rd90363, %rd78036;
$L__BB1_11907:
	setp.ne.s64 	%p13351, %rd90364, 0;
	mov.u64 	%rd90363, %rd90364;
	@%p13351 bra 	$L__BB1_11905;
	cvt.u32.u64 	%r3336, %rd90365;
	mov.b64 	%rd90369, 0;
	mov.u64 	%rd90367, %rd5;
$L__BB1_11909:
	shr.u64 	%rd90368, %rd90367, 1;
	add.s64 	%rd23841, %rd90369, %rd90368;
	shl.b64 	%rd78038, %rd23841, 2;
	add.s64 	%rd78039, %rd23829, %rd78038;
	ld.u32 	%r14643, [%rd78039];
	setp.ge.s32 	%p13352, %r14643, %r3335;
	@%p13352 bra 	$L__BB1_11911;
	add.s64 	%rd90369, %rd23841, 1;
	not.b64 	%rd78040, %rd90368;
	add.s64 	%rd90368, %rd90367, %rd78040;
$L__BB1_11911:
	setp.ne.s64 	%p13353, %rd90368, 0;
	mov.u64 	%rd90367, %rd90368;
	@%p13353 bra 	$L__BB1_11909;
	cvt.u32.u64 	%r3337, %rd90369;
	ld.global.u64 	%rd23846, [%rd4+32];
	mov.b64 	%rd90373, 0;
	mov.u64 	%rd90371, %rd5;
$L__BB1_11913:
	shr.u64 	%rd90372, %rd90371, 1;
	add.s64 	%rd23850, %rd90373, %rd90372;
	shl.b64 	%rd78042, %rd23850, 2;
	add.s64 	%rd78043, %rd23846, %rd78042;
	ld.u32 	%r14644, [%rd78043];
	setp.ge.s32 	%p13354, %r14644, %r3336;
	@%p13354 bra 	$L__BB1_11915;
	add.s64 	%rd90373, %rd23850, 1;
	not.b64 	%rd78044, %rd90372;
	add.s64 	%rd90372, %rd90371, %rd78044;
$L__BB1_11915:
	setp.ne.s64 	%p13355, %rd90372, 0;
	mov.u64 	%rd90371, %rd90372;
	@%p13355 bra 	$L__BB1_11913;
	cvt.u32.u64 	%r3338, %rd90373;
	mov.b64 	%rd90377, 0;
	mov.u64 	%rd90375, %rd5;
$L__BB1_11917:
	shr.u64 	%rd90376, %rd90375, 1;
	add.s64 	%rd23858, %rd90377, %rd90376;
	shl.b64 	%rd78046, %rd23858, 2;
	add.s64 	%rd78047, %rd23846, %rd78046;
	ld.u32 	%r14645, [%rd78047];
	setp.ge.s32 	%p13356, %r14645, %r3337;
	@%p13356 bra 	$L__BB1_11919;
	add.s64 	%rd90377, %rd23858, 1;
	not.b64 	%rd78048, %rd90376;
	add.s64 	%rd90376, %rd90375, %rd78048;
$L__BB1_11919:
	setp.ne.s64 	%p13357, %rd90376, 0;
	mov.u64 	%rd90375, %rd90376;
	@%p13357 bra 	$L__BB1_11917;
	cvt.u32.u64 	%r3339, %rd90377;
	ld.global.u64 	%rd23863, [%rd4+40];
	mov.b64 	%rd90381, 0;
	mov.u64 	%rd90379, %rd5;
$L__BB1_11921:
	shr.u64 	%rd90380, %rd90379, 1;
	add.s64 	%rd23867, %rd90381, %rd90380;
	shl.b64 	%rd78050, %rd23867, 2;
	add.s64 	%rd78051, %rd23863, %rd78050;
	ld.u32 	%r14646, [%rd78051];
	setp.ge.s32 	%p13358, %r14646, %r3338;
	@%p13358 bra 	$L__BB1_11923;
	add.s64 	%rd90381, %rd23867, 1;
	not.b64 	%rd78052, %rd90380;
	add.s64 	%rd90380, %rd90379, %rd78052;
$L__BB1_11923:
	setp.ne.s64 	%p13359, %rd90380, 0;
	mov.u64 	%rd90379, %rd90380;
	@%p13359 bra 	$L__BB1_11921;
	cvt.u32.u64 	%r3340, %rd90381;
	mov.b64 	%rd90385, 0;
	mov.u64 	%rd90383, %rd5;
$L__BB1_11925:
	shr.u64 	%rd90384, %rd90383, 1;
	add.s64 	%rd23875, %rd90385, %rd90384;
	shl.b64 	%rd78054, %rd23875, 2;
	add.s64 	%rd78055, %rd23863, %rd78054;
	ld.u32 	%r14647, [%rd78055];
	setp.ge.s32 	%p13360, %r14647, %r3339;
	@%p13360 bra 	$L__BB1_11927;
	add.s64 	%rd90385, %rd23875, 1;
	not.b64 	%rd78056, %rd90384;
	add.s64 	%rd90384, %rd90383, %rd78056;
$L__BB1_11927:
	setp.ne.s64 	%p13361, %rd90384, 0;
	mov.u64 	%rd90383, %rd90384;
	@%p13361 bra 	$L__BB1_11925;
	cvt.u32.u64 	%r3341, %rd90385;
	ld.global.u64 	%rd23880, [%rd4+48];
	mov.b64 	%rd90389, 0;
	mov.u64 	%rd90387, %rd5;
$L__BB1_11929:
	shr.u64 	%rd90388, %rd90387, 1;
	add.s64 	%rd23884, %rd90389, %rd90388;
	shl.b64 	%rd78058, %rd23884, 2;
	add.s64 	%rd78059, %rd23880, %rd78058;
	ld.u32 	%r14648, [%rd78059];
	setp.ge.s32 	%p13362, %r14648, %r3340;
	@%p13362 bra 	$L__BB1_11931;
	add.s64 	%rd90389, %rd23884, 1;
	not.b64 	%rd78060, %rd90388;
	add.s64 	%rd90388, %rd90387, %rd78060;
$L__BB1_11931:
	setp.ne.s64 	%p13363, %rd90388, 0;
	mov.u64 	%rd90387, %rd90388;
	@%p13363 bra 	$L__BB1_11929;
	cvt.u32.u64 	%r3342, %rd90389;
	mov.b64 	%rd90393, 0;
	mov.u64 	%rd90391, %rd5;
$L__BB1_11933:
	shr.u64 	%rd90392, %rd90391, 1;
	add.s64 	%rd23892, %rd90393, %rd90392;
	shl.b64 	%rd78062, %rd23892, 2;
	add.s64 	%rd78063, %rd23880, %rd78062;
	ld.u32 	%r14649, [%rd78063];
	setp.ge.s32 	%p13364, %r14649, %r3341;
	@%p13364 bra 	$L__BB1_11935;
	add.s64 	%rd90393, %rd23892, 1;
	not.b64 	%rd78064, %rd90392;
	add.s64 	%rd90392, %rd90391, %rd78064;
$L__BB1_11935:
	setp.ne.s64 	%p13365, %rd90392, 0;
	mov.u64 	%rd90391, %rd90392;
	@%p13365 bra 	$L__BB1_11933;
	cvt.u32.u64 	%r3343, %rd90393;
	ld.global.u64 	%rd23897, [%rd4+56];
	mov.b64 	%rd90397, 0;
	mov.u64 	%rd90395, %rd5;
$L__BB1_11937:
	shr.u64 	%rd90396, %rd90395, 1;
	add.s64 	%rd23901, %rd90397, %rd90396;
	shl.b64 	%rd78066, %rd23901, 2;
	add.s64 	%rd78067, %rd23897, %rd78066;
	ld.u32 	%r14650, [%rd78067];
	setp.ge.s32 	%p13366, %r14650, %r3342;
	@%p13366 bra 	$L__BB1_11939;
	add.s64 	%rd90397, %rd23901, 1;
	not.b64 	%rd78068, %rd90396;
	add.s64 	%rd90396, %rd90395, %rd78068;
$L__BB1_11939:
	setp.ne.s64 	%p13367, %rd90396, 0;
	mov.u64 	%rd90395, %rd90396;
	@%p13367 bra 	$L__BB1_11937;
	cvt.u32.u64 	%r3344, %rd90397;
	mov.b64 	%rd90401, 0;
	mov.u64 	%rd90399, %rd5;
$L__BB1_11941:
	shr.u64 	%rd90400, %rd90399, 1;
	add.s64 	%rd23909, %rd90401, %rd90400;
	shl.b64 	%rd78070, %rd23909, 2;
	add.s64 	%rd78071, %rd23897, %rd78070;
	ld.u32 	%r14651, [%rd78071];
	setp.ge.s32 	%p13368, %r14651, %r3343;
	@%p13368 bra 	$L__BB1_11943;
	add.s64 	%rd90401, %rd23909, 1;
	not.b64 	%rd78072, %rd90400;
	add.s64 	%rd90400, %rd90399, %rd78072;
$L__BB1_11943:
	setp.ne.s64 	%p13369, %rd90400, 0;
	mov.u64 	%rd90399, %rd90400;
	@%p13369 bra 	$L__BB1_11941;
	cvt.u32.u64 	%r3345, %rd90401;
	ld.global.u64 	%rd23914, [%rd4+64];
	mov.b64 	%rd90405, 0;
	mov.u64 	%rd90403, %rd5;
$L__BB1_11945:
	shr.u64 	%rd90404, %rd90403, 1;
	add.s64 	%rd23918, %rd90405, %rd90404;
	shl.b64 	%rd78074, %rd23918, 2;
	add.s64 	%rd78075, %rd23914, %rd78074;
	ld.u32 	%r14652, [%rd78075];
	setp.ge.s32 	%p13370, %r14652, %r3344;
	@%p13370 bra 	$L__BB1_11947;
	add.s64 	%rd90405, %rd23918, 1;
	not.b64 	%rd78076, %rd90404;
	add.s64 	%rd90404, %rd90403, %rd78076;
$L__BB1_11947:
	setp.ne.s64 	%p13371, %rd90404, 0;
	mov.u64 	%rd90403, %rd90404;
	@%p13371 bra 	$L__BB1_11945;
	cvt.u32.u64 	%r3346, %rd90405;
	mov.b64 	%rd90409, 0;
	mov.u64 	%rd90407, %rd5;
$L__BB1_11949:
	shr.u64 	%rd90408, %rd90407, 1;
	add.s64 	%rd23926, %rd90409, %rd90408;
	shl.b64 	%rd78078, %rd23926, 2;
	add.s64 	%rd78079, %rd23914, %rd78078;
	ld.u32 	%r14653, [%rd78079];
	setp.ge.s32 	%p13372, %r14653, %r3345;
	@%p13372 bra 	$L__BB1_11951;
	add.s64 	%rd90409, %rd23926, 1;
	not.b64 	%rd78080, %rd90408;
	add.s64 	%rd90408, %rd90407, %rd78080;
$L__BB1_11951:
	setp.ne.s64 	%p13373, %rd90408, 0;
	mov.u64 	%rd90407, %rd90408;
	@%p13373 bra 	$L__BB1_11949;
	cvt.u32.u64 	%r3347, %rd90409;
	ld.global.u64 	%rd23931, [%rd4+72];
	mov.b64 	%rd90413, 0;
	mov.u64 	%rd90411, %rd5;
$L__BB1_11953:
	shr.u64 	%rd90412, %rd90411, 1;
	add.s64 	%rd23935, %rd90413, %rd90412;
	shl.b64 	%rd78082, %rd23935, 2;
	add.s64 	%rd78083, %rd23931, %rd78082;
	ld.u32 	%r14654, [%rd78083];
	setp.ge.s32 	%p13374, %r14654, %r3346;
	@%p13374 bra 	$L__BB1_11955;
	add.s64 	%rd90413, %rd23935, 1;
	not.b64 	%rd78084, %rd90412;
	add.s64 	%rd90412, %rd90411, %rd78084;
$L__BB1_11955:
	setp.ne.s64 	%p13375, %rd90412, 0;
	mov.u64 	%rd90411, %rd90412;
	@%p13375 bra 	$L__BB1_11953;
	cvt.u32.u64 	%r3348, %rd90413;
	mov.b64 	%rd90417, 0;
	mov.u64 	%rd90415, %rd5;
$L__BB1_11957:
	shr.u64 	%rd90416, %rd90415, 1;
	add.s64 	%rd23943, %rd90417, %rd90416;
	shl.b64 	%rd78086, %rd23943, 2;
	add.s64 	%rd78087, %rd23931, %rd78086;
	ld.u32 	%r14655, [%rd78087];
	setp.ge.s32 	%p13376, %r14655, %r3347;
	@%p13376 bra 	$L__BB1_11959;
	add.s64 	%rd90417, %rd23943, 1;
	not.b64 	%rd78088, %rd90416;
	add.s64 	%rd90416, %rd90415, %rd78088;
$L__BB1_11959:
	setp.ne.s64 	%p13377, %rd90416, 0;
	mov.u64 	%rd90415, %rd90416;
	@%p13377 bra 	$L__BB1_11957;
	cvt.u32.u64 	%r14656, %rd90417;
	setp.lt.s32 	%p13725, %r3348, %r14656;
$L__BB1_11961:
	selp.b32 	%r15112, %r15043, %r15042, %p13725;
	selp.u32 	%r14657, 1, 0, %p13725;
	add.s32 	%r3350, %r3324, %r14657;
	not.pred 	%p13378, %p13725;
	selp.u32 	%r14658, 1, 0, %p13378;
	add.s32 	%r3351, %r3325, %r14658;
	@%p13725 bra 	$L__BB1_11963;
	shl.b32 	%r14659, %r3351, 2;
	add.s32 	%r14661, %r14295, %r14659;
	ld.shared.u32 	%r15042, [%r14661];
	bra.uni 	$L__BB1_11964;
$L__BB1_11963:
	shl.b32 	%r14662, %r3350, 2;
	add.s32 	%r14664, %r14295, %r14662;
	ld.shared.u32 	%r15043, [%r14664];
$L__BB1_11964:
	setp.ge.s32 	%p13380, %r3350, %r2918;
	mov.pred 	%p13726, 0;
	@%p13380 bra 	$L__BB1_12047;
	setp.ge.s32 	%p13382, %r3351, %r2917;
	mov.pred 	%p13726, -1;
	@%p13382 bra 	$L__BB1_12047;
	ld.global.u64 	%rd23948, [%rd4];
	mov.b64 	%rd90421, 0;
	mov.u64 	%rd90419, %rd5;
$L__BB1_11967:
	shr.u64 	%rd90420, %rd90419, 1;
	add.s64 	%rd23952, %rd90421, %rd90420;
	shl.b64 	%rd78090, %rd23952, 2;
	add.s64 	%rd78091, %rd23948, %rd78090;
	ld.u32 	%r14665, [%rd78091];
	setp.ge.s32 	%p13383, %r14665, %r15043;
	@%p13383 bra 	$L__BB1_11969;
	add.s64 	%rd90421, %rd23952, 1;
	not.b64 	%rd78092, %rd90420;
	add.s64 	%rd90420, %rd90419, %rd78092;
$L__BB1_11969:
	setp.ne.s64 	%p13384, %rd90420, 0;
	mov.u64 	%rd90419, %rd90420;
	@%p13384 bra 	$L__BB1_11967;
	cvt.u32.u64 	%r3356, %rd90421;
	mov.b64 	%rd90425, 0;
	mov.u64 	%rd90423, %rd5;
$L__BB1_11971:
	shr.u64 	%rd90424, %rd90423, 1;
	add.s64 	%rd23960, %rd90425, %rd90424;
	shl.b64 	%rd78094, %rd23960, 2;
	add.s64 	%rd78095, %rd23948, %rd78094;
	ld.u32 	%r14666, [%rd78095];
	setp.ge.s32 	%p13385, %r14666, %r15042;
	@%p13385 bra 	$L__BB1_11973;
	add.s64 	%rd90425, %rd23960, 1;
	not.b64 	%rd78096, %rd90424;
	add.s64 	%rd90424, %rd90423, %rd78096;
$L__BB1_11973:
	setp.ne.s64 	%p13386, %rd90424, 0;
	mov.u64 	%rd90423, %rd90424;
	@%p13386 bra 	$L__BB1_11971;
	cvt.u32.u64 	%r3357, %rd90425;
	ld.global.u64 	%rd23965, [%rd4+8];
	mov.b64 	%rd90429, 0;
	mov.u64 	%rd90427, %rd5;
$L__BB1_11975:
	shr.u64 	%rd90428, %rd90427, 1;
	add.s64 	%rd23969, %rd90429, %rd90428;
	shl.b64 	%rd78098, %rd23969, 2;
	add.s64 	%rd78099, %rd23965, %rd78098;
	ld.u32 	%r14667, [%rd78099];
	setp.ge.s32 	%p13387, %r14667, %r3356;
	@%p13387 bra 	$L__BB1_11977;
	add.s64 	%rd90429, %rd23969, 1;
	not.b64 	%rd78100, %rd90428;
	add.s64 	%rd90428, %rd90427, %rd78100;
$L__BB1_11977:
	setp.ne.s64 	%p13388, %rd90428, 0;
	mov.u64 	%rd90427, %rd90428;
	@%p13388 bra 	$L__BB1_11975;
	cvt.u32.u64 	%r3358, %rd90429;
	mov.b64 	%rd90433, 0;
	mov.u64 	%rd90431, %rd5;
$L__BB1_11979:
	shr.u64 	%rd90432, %rd90431, 1;
	add.s64 	%rd23977, %rd90433, %rd90432;
	shl.b64 	%rd78102, %rd23977, 2;
	add.s64 	%rd78103, %rd23965, %rd78102;
	ld.u32 	%r14668, [%rd78103];
	setp.ge.s32 	%p13389, %r14668, %r3357;
	@%p13389 bra 	$L__BB1_11981;
	add.s64 	%rd90433, %rd23977, 1;
	not.b64 	%rd78104, %rd90432;
	add.s64 	%rd90432, %rd90431, %rd78104;
$L__BB1_11981:
	setp.ne.s64 	%p13390, %rd90432, 0;
	mov.u64 	%rd90431, %rd90432;
	@%p13390 bra 	$L__BB1_11979;
	cvt.u32.u64 	%r3359, %rd90433;
	ld.global.u64 	%rd23982, [%rd4+16];
	mov.b64 	%rd90437, 0;
	mov.u64 	%rd90435, %rd5;
$L__BB1_11983:
	shr.u64 	%rd90436, %rd90435, 1;
	add.s64 	%rd23986, %rd90437, %rd90436;
	shl.b64 	%rd78106, %rd23986, 2;
	add.s64 	%rd78107, %rd23982, %rd78106;
	ld.u32 	%r14669, [%rd78107];
	setp.ge.s32 	%p13391, %r14669, %r3358;
	@%p13391 bra 	$L__BB1_11985;
	add.s64 	%rd90437, %rd23986, 1;
	not.b64 	%rd78108, %rd90436;
	add.s64 	%rd90436, %rd90435, %rd78108;
$L__BB1_11985:
	setp.ne.s64 	%p13392, %rd90436, 0;
	mov.u64 	%rd90435, %rd90436;
	@%p13392 bra 	$L__BB1_11983;
	cvt.u32.u64 	%r3360, %rd90437;
	mov.b64 	%rd90441, 0;
	mov.u64 	%rd90439, %rd5;
$L__BB1_11987:
	shr.u64 	%rd90440, %rd90439, 1;
	add.s64 	%rd23994, %rd90441, %rd90440;
	shl.b64 	%rd78110, %rd23994, 2;
	add.s64 	%rd78111, %rd23982, %rd78110;
	ld.u32 	%r14670, [%rd78111];
	setp.ge.s32 	%p13393, %r14670, %r3359;
	@%p13393 bra 	$L__BB1_11989;
	add.s64 	%rd90441, %rd23994, 1;
	not.b64 	%rd78112, %rd90440;
	add.s64 	%rd90440, %rd90439, %rd78112;
$L__BB1_11989:
	setp.ne.s64 	%p13394, %rd90440, 0;
	mov.u64 	%rd90439, %rd90440;
	@%p13394 bra 	$L__BB1_11987;
	cvt.u32.u64 	%r3361, %rd90441;
	ld.global.u64 	%rd23999, [%rd4+24];
	mov.b64 	%rd90445, 0;
	mov.u64 	%rd90443, %rd5;
$L__BB1_11991:
	shr.u64 	%rd90444, %rd90443, 1;
	add.s64 	%rd24003, %rd90445, %rd90444;
	shl.b64 	%rd78114, %rd24003, 2;
	add.s64 	%rd78115, %rd23999, %rd78114;
	ld.u32 	%r14671, [%rd78115];
	setp.ge.s32 	%p13395, %r14671, %r3360;
	@%p13395 bra 	$L__BB1_11993;
	add.s64 	%rd90445, %rd24003, 1;
	not.b64 	%rd78116, %rd90444;
	add.s64 	%rd90444, %rd90443, %rd78116;
$L__BB1_11993:
	setp.ne.s64 	%p13396, %rd90444, 0;
	mov.u64 	%rd90443, %rd90444;
	@%p13396 bra 	$L__BB1_11991;
	cvt.u32.u64 	%r3362, %rd90445;
	mov.b64 	%rd90449, 0;
	mov.u64 	%rd90447, %rd5;
$L__BB1_11995:
	shr.u64 	%rd90448, %rd90447, 1;
	add.s64 	%rd24011, %rd90449, %rd90448;
	shl.b64 	%rd78118, %rd24011, 2;
	add.s64 	%rd78119, %rd23999, %rd78118;
	ld.u32 	%r14672, [%rd78119];
	setp.ge.s32 	%p13397, %r14672, %r3361;
	@%p13397 bra 	$L__BB1_11997;
	add.s64 	%rd90449, %rd24011, 1;
	not.b64 	%rd78120, %rd90448;
	add.s64 	%rd90448, %rd90447, %rd78120;
$L__BB1_11997:
	setp.ne.s64 	%p13398, %rd90448, 0;
	mov.u64 	%rd90447, %rd90448;
	@%p13398 bra 	$L__BB1_11995;
	cvt.u32.u64 	%r3363, %rd90449;
	ld.global.u64 	%rd24016, [%rd4+32];
	mov.b64 	%rd90453, 0;
	mov.u64 	%rd90451, %rd5;
$L__BB1_11999:
	shr.u64 	%rd90452, %rd90451, 1;
	add.s64 	%rd24020, %rd90453, %rd90452;
	shl.b64 	%rd78122, %rd24020, 2;
	add.s64 	%rd78123, %rd24016, %rd78122;
	ld.u32 	%r14673, [%rd78123];
	setp.ge.s32 	%p13399, %r14673, %r3362;
	@%p13399 bra 	$L__BB1_12001;
	add.s64 	%rd90453, %rd24020, 1;
	not.b64 	%rd78124, %rd90452;
	add.s64 	%rd90452, %rd90451, %rd78124;
$L__BB1_12001:
	setp.ne.s64 	%p13400, %rd90452, 0;
	mov.u64 	%rd90451, %rd90452;
	@%p13400 bra 	$L__BB1_11999;
	cvt.u32.u64 	%r3364, %rd90453;
	mov.b64 	%rd90457, 0;
	mov.u64 	%rd90455, %rd5;
$L__BB1_12003:
	shr.u64 	%rd90456, %rd90455, 1;
	add.s64 	%rd24028, %rd90457, %rd90456;
	shl.b64 	%rd78126, %rd24028, 2;
	add.s64 	%rd78127, %rd24016, %rd78126;
	ld.u32 	%r14674, [%rd78127];
	setp.ge.s32 	%p13401, %r14674, %r3363;
	@%p13401 bra 	$L__BB1_12005;
	add.s64 	%rd90457, %rd24028, 1;
	not.b64 	%rd78128, %rd90456;
	add.s64 	%rd90456, %rd90455, %rd78128;
$L__BB1_12005:
	setp.ne.s64 	%p13402, %rd90456, 0;
	mov.u64 	%rd90455, %rd90456;
	@%p13402 bra 	$L__BB1_12003;
	cvt.u32.u64 	%r3365, %rd90457;
	ld.global.u64 	%rd24033, [%rd4+40];
	mov.b64 	%rd90461, 0;
	mov.u64 	%rd90459, %rd5;
$L__BB1_12007:
	shr.u64 	%rd90460, %rd90459, 1;
	add.s64 	%rd24037, %rd90461, %rd90460;
	shl.b64 	%rd78130, %rd24037, 2;
	add.s64 	%rd78131, %rd24033, %rd78130;
	ld.u32 	%r14675, [%rd78131];
	setp.ge.s32 	%p13403, %r14675, %r3364;
	@%p13403 bra 	$L__BB1_12009;
	add.s64 	%rd90461, %rd24037, 1;
	not.b64 	%rd78132, %rd90460;
	add.s64 	%rd90460, %rd90459, %rd78132;
$L__BB1_12009:
	setp.ne.s64 	%p13404, %rd90460, 0;
	mov.u64 	%rd90459, %rd90460;
	@%p13404 bra 	$L__BB1_12007;
	cvt.u32.u64 	%r3366, %rd90461;
	mov.b64 	%rd90465, 0;
	mov.u64 	%rd90463, %rd5;
$L__BB1_12011:
	shr.u64 	%rd90464, %rd90463, 1;
	add.s64 	%rd24045, %rd90465, %rd90464;
	shl.b64 	%rd78134, %rd24045, 2;
	add.s64 	%rd78135, %rd24033, %rd78134;
	ld.u32 	%r14676, [%rd78135];
	setp.ge.s32 	%p13405, %r14676, %r3365;
	@%p13405 bra 	$L__BB1_12013;
	add.s64 	%rd90465, %rd24045, 1;
	not.b64 	%rd78136, %rd90464;
	add.s64 	%rd90464, %rd90463, %rd78136;
$L__BB1_12013:
	setp.ne.s64 	%p13406, %rd90464, 0;
	mov.u64 	%rd90463, %rd90464;
	@%p13406 bra 	$L__BB1_12011;
	cvt.u32.u64 	%r3367, %rd90465;
	ld.global.u64 	%rd24050, [%rd4+48];
	mov.b64 	%rd90469, 0;
	mov.u64 	%rd90467, %rd5;
$L__BB1_12015:
	shr.u64 	%rd90468, %rd90467, 1;
	add.s64 	%rd24054, %rd90469, %rd90468;
	shl.b64 	%rd78138, %rd24054, 2;
	add.s64 	%rd78139, %rd24050, %rd78138;
	ld.u32 	%r14677, [%rd78139];
	setp.ge.s32 	%p13407, %r14677, %r3366;
	@%p13407 bra 	$L__BB1_12017;
	add.s64 	%rd90469, %rd24054, 1;
	not.b64 	%rd78140, %rd90468;
	add.s64 	%rd90468, %rd90467, %rd78140;
$L__BB1_12017:
	setp.ne.s64 	%p13408, %rd90468, 0;
	mov.u64 	%rd90467, %rd90468;
	@%p13408 bra 	$L__BB1_12015;
	cvt.u32.u64 	%r3368, %rd90469;
	mov.b64 	%rd90473, 0;
	mov.u64 	%rd90471, %rd5;
$L__BB1_12019:
	shr.u64 	%rd90472, %rd90471, 1;
	add.s64 	%rd24062, %rd90473, %rd90472;
	shl.b64 	%rd78142, %rd24062, 2;
	add.s64 	%rd78143, %rd24050, %rd78142;
	ld.u32 	%r14678, [%rd78143];
	setp.ge.s32 	%p13409, %r14678, %r3367;
	@%p13409 bra 	$L__BB1_12021;
	add.s64 	%rd90473, %rd24062, 1;
	not.b64 	%rd78144, %rd90472;
	add.s64 	%rd90472, %rd90471, %rd78144;
$L__BB1_12021:
	setp.ne.s64 	%p13410, %rd90472, 0;
	mov.u64 	%rd90471, %rd90472;
	@%p13410 bra 	$L__BB1_12019;
	cvt.u32.u64 	%r3369, %rd90473;
	ld.global.u64 	%rd24067, [%rd4+56];
	mov.b64 	%rd90477, 0;
	mov.u64 	%rd90475, %rd5;
$L__BB1_12023:
	shr.u64 	%rd90476, %rd90475, 1;
	add.s64 	%rd24071, %rd90477, %rd90476;
	shl.b64 	%rd78146, %rd24071, 2;
	add.s64 	%rd78147, %rd24067, %rd78146;
	ld.u32 	%r14679, [%rd78147];
	setp.ge.s32 	%p13411, %r14679, %r3368;
	@%p13411 bra 	$L__BB1_12025;
	add.s64 	%rd90477, %rd24071, 1;
	not.b64 	%rd78148, %rd90476;
	add.s64 	%rd90476, %rd90475, %rd78148;
$L__BB1_12025:
	setp.ne.s64 	%p13412, %rd90476, 0;
	mov.u64 	%rd90475, %rd90476;
	@%p13412 bra 	$L__BB1_12023;
	cvt.u32.u64 	%r3370, %rd90477;
	mov.b64 	%rd90481, 0;
	mov.u64 	%rd90479, %rd5;
$L__BB1_12027:
	shr.u64 	%rd90480, %rd90479, 1;
	add.s64 	%rd24079, %rd90481, %rd90480;
	shl.b64 	%rd78150, %rd24079, 2;
	add.s64 	%rd78151, %rd24067, %rd78150;
	ld.u32 	%r14680, [%rd78151];
	setp.ge.s32 	%p13413, %r14680, %r3369;
	@%p13413 bra 	$L__BB1_12029;
	add.s64 	%rd90481, %rd24079, 1;
	not.b64 	%rd78152, %rd90480;
	add.s64 	%rd90480, %rd90479, %rd78152;
$L__BB1_12029:
	setp.ne.s64 	%p13414, %rd90480, 0;
	mov.u64 	%rd90479, %rd90480;
	@%p13414 bra 	$L__BB1_12027;
	cvt.u32.u64 	%r3371, %rd90481;
	ld.global.u64 	%rd24084, [%rd4+64];
	mov.b64 	%rd90485, 0;
	mov.u64 	%rd90483, %rd5;
$L__BB1_12031:
	shr.u64 	%rd90484, %rd90483, 1;
	add.s64 	%rd24088, %rd90485, %rd90484;
	shl.b64 	%rd78154, %rd24088, 2;
	add.s64 	%rd78155, %rd24084, %rd78154;
	ld.u32 	%r14681, [%rd78155];
	setp.ge.s32 	%p13415, %r14681, %r3370;
	@%p13415 bra 	$L__BB1_12033;
	add.s64 	%rd90485, %rd24088, 1;
	not.b64 	%rd78156, %rd90484;
	add.s64 	%rd90484, %rd90483, %rd78156;
$L__BB1_12033:
	setp.ne.s64 	%p13416, %rd90484, 0;
	mov.u64 	%rd90483, %rd90484;
	@%p13416 bra 	$L__BB1_12031;
	cvt.u32.u64 	%r3372, %rd90485;
	mov.b64 	%rd90489, 0;
	mov.u64 	%rd90487, %rd5;
$L__BB1_12035:
	shr.u64 	%rd90488, %rd90487, 1;
	add.s64 	%rd24096, %rd90489, %rd90488;
	shl.b64 	%rd78158, %rd24096, 2;
	add.s64 	%rd78159, %rd24084, %rd78158;
	ld.u32 	%r14682, [%rd78159];
	setp.ge.s32 	%p13417, %r14682, %r3371;
	@%p13417 bra 	$L__BB1_12037;
	add.s64 	%rd90489, %rd24096, 1;
	not.b64 	%rd78160, %rd90488;
	add.s64 	%rd90488, %rd90487, %rd78160;
$L__BB1_12037:
	setp.ne.s64 	%p13418, %rd90488, 0;
	mov.u64 	%rd90487, %rd90488;
	@%p13418 bra 	$L__BB1_12035;
	cvt.u32.u64 	%r3373, %rd90489;
	ld.global.u64 	%rd24101, [%rd4+72];
	mov.b64 	%rd90493, 0;
	mov.u64 	%rd90491, %rd5;
$L__BB1_12039:
	shr.u64 	%rd90492, %rd90491, 1;
	add.s64 	%rd24105, %rd90493, %rd90492;
	shl.b64 	%rd78162, %rd24105, 2;
	add.s64 	%rd78163, %rd24101, %rd78162;
	ld.u32 	%r14683, [%rd78163];
	setp.ge.s32 	%p13419, %r14683, %r3372;
	@%p13419 bra 	$L__BB1_12041;
	add.s64 	%rd90493, %rd24105, 1;
	not.b64 	%rd78164, %rd90492;
	add.s64 	%rd90492, %rd90491, %rd78164;
$L__BB1_12041:
	setp.ne.s64 	%p13420, %rd90492, 0;
	mov.u64 	%rd90491, %rd90492;
	@%p13420 bra 	$L__BB1_12039;
	cvt.u32.u64 	%r3374, %rd90493;
	mov.b64 	%rd90497, 0;
	mov.u64 	%rd90495, %rd5;
$L__BB1_12043:
	shr.u64 	%rd90496, %rd90495, 1;
	add.s64 	%rd24113, %rd90497, %rd90496;
	shl.b64 	%rd78166, %rd24113, 2;
	add.s64 	%rd78167, %rd24101, %rd78166;
	ld.u32 	%r14684, [%rd78167];
	setp.ge.s32 	%p13421, %r14684, %r3373;
	@%p13421 bra 	$L__BB1_12045;
	add.s64 	%rd90497, %rd24113, 1;
	not.b64 	%rd78168, %rd90496;
	add.s64 	%rd90496, %rd90495, %rd78168;
$L__BB1_12045:
	setp.ne.s64 	%p13422, %rd90496, 0;
	mov.u64 	%rd90495, %rd90496;
	@%p13422 bra 	$L__BB1_12043;
	cvt.u32.u64 	%r14685, %rd90497;
	setp.lt.s32 	%p13726, %r3374, %r14685;
$L__BB1_12047:
	selp.b32 	%r15111, %r15043, %r15042, %p13726;
	selp.u32 	%r14686, 1, 0, %p13726;
	add.s32 	%r3376, %r3350, %r14686;
	not.pred 	%p13423, %p13726;
	selp.u32 	%r14687, 1, 0, %p13423;
	add.s32 	%r3377, %r3351, %r14687;
	@%p13726 bra 	$L__BB1_12049;
	shl.b32 	%r14688, %r3377, 2;
	add.s32 	%r14690, %r14295, %r14688;
	ld.shared.u32 	%r15042, [%r14690];
	bra.uni 	$L__BB1_12050;
$L__BB1_12049:
	shl.b32 	%r14691, %r3376, 2;
	add.s32 	%r14693, %r14295, %r14691;
	ld.shared.u32 	%r15043, [%r14693];
$L__BB1_12050:
	setp.ge.s32 	%p13425, %r3376, %r2918;
	mov.pred 	%p13727, 0;
	@%p13425 bra 	$L__BB1_12133;
	setp.ge.s32 	%p13427, %r3377, %r2917;
	mov.pred 	%p13727, -1;
	@%p13427 bra 	$L__BB1_12133;
	ld.global.u64 	%rd24118, [%rd4];
	mov.b64 	%rd90501, 0;
	mov.u64 	%rd90499, %rd5;
$L__BB1_12053:
	shr.u64 	%rd90500, %rd90499, 1;
	add.s64 	%rd24122, %rd90501, %rd90500;
	shl.b64 	%rd78170, %rd24122, 2;
	add.s64 	%rd78171, %rd24118, %rd78170;
	ld.u32 	%r14694, [%rd78171];
	setp.ge.s32 	%p13428, %r14694, %r15043;
	@%p13428 bra 	$L__BB1_12055;
	add.s64 	%rd90501, %rd24122, 1;
	not.b64 	%rd78172, %rd90500;
	add.s64 	%rd90500, %rd90499, %rd78172;
$L__BB1_12055:
	setp.ne.s64 	%p13429, %rd90500, 0;
	mov.u64 	%rd90499, %rd90500;
	@%p13429 bra 	$L__BB1_12053;
	cvt.u32.u64 	%r3382, %rd90501;
	mov.b64 	%rd90505, 0;
	mov.u64 	%rd90503, %rd5;
$L__BB1_12057:
	shr.u64 	%rd90504, %rd90503, 1;
	add.s64 	%rd24130, %rd90505, %rd90504;
	shl.b64 	%rd78174, %rd24130, 2;
	add.s64 	%rd78175, %rd24118, %rd78174;
	ld.u32 	%r14695, [%rd78175];
	setp.ge.s32 	%p13430, %r14695, %r15042;
	@%p13430 bra 	$L__BB1_12059;
	add.s64 	%rd90505, %rd24130, 1;
	not.b64 	%rd78176, %rd90504;
	add.s64 	%rd90504, %rd90503, %rd78176;
$L__BB1_12059:
	setp.ne.s64 	%p13431, %rd90504, 0;
	mov.u64 	%rd90503, %rd90504;
	@%p13431 bra 	$L__BB1_12057;
	cvt.u32.u64 	%r3383, %rd90505;
	ld.global.u64 	%rd24135, [%rd4+8];
	mov.b64 	%rd90509, 0;
	mov.u64 	%rd90507, %rd5;
$L__BB1_12061:
	shr.u64 	%rd90508, %rd90507, 1;
	add.s64 	%rd24139, %rd90509, %rd90508;
	shl.b64 	%rd78178, %rd24139, 2;
	add.s64 	%rd78179, %rd24135, %rd78178;
	ld.u32 	%r14696, [%rd78179];
	setp.ge.s32 	%p13432, %r14696, %r3382;
	@%p13432 bra 	$L__BB1_12063;
	add.s64 	%rd90509, %rd24139, 1;
	not.b64 	%rd78180, %rd90508;
	add.s64 	%rd90508, %rd90507, %rd78180;
$L__BB1_12063:
	setp.ne.s64 	%p13433, %rd90508, 0;
	mov.u64 	%rd90507, %rd90508;
	@%p13433 bra 	$L__BB1_12061;
	cvt.u32.u64 	%r3384, %rd90509;
	mov.b64 	%rd90513, 0;
	mov.u64 	%rd90511, %rd5;
$L__BB1_12065:
	shr.u64 	%rd90512, %rd90511, 1;
	add.s64 	%rd24147, %rd90513, %rd90512;
	shl.b64 	%rd78182, %rd24147, 2;
	add.s64 	%rd78183, %rd24135, %rd78182;
	ld.u32 	%r14697, [%rd78183];
	setp.ge.s32 	%p13434, %r14697, %r3383;
	@%p13434 bra 	$L__BB1_12067;
	add.s64 	%rd90513, %rd24147, 1;
	not.b64 	%rd78184, %rd90512;
	add.s64 	%rd90512, %rd90511, %rd78184;
$L__BB1_12067:
	setp.ne.s64 	%p13435, %rd90512, 0;
	mov.u64 	%rd90511, %rd90512;
	@%p13435 bra 	$L__BB1_12065;
	cvt.u32.u64 	%r3385, %rd90513;
	ld.global.u64 	%rd24152, [%rd4+16];
	mov.b64 	%rd90517, 0;
	mov.u64 	%rd90515, %rd5;
$L__BB1_12069:
	shr.u64 	%rd90516, %rd90515, 1;
	add.s64 	%rd24156, %rd90517, %rd90516;
	shl.b64 	%rd78186, %rd24156, 2;
	add.s64 	%rd78187, %rd24152, %rd78186;
	ld.u32 	%r14698, [%rd78187];
	setp.ge.s32 	%p13436, %r14698, %r3384;
	@%p13436 bra 	$L__BB1_12071;
	add.s64 	%rd90517, %rd24156, 1;
	not.b64 	%rd78188, %rd90516;
	add.s64 	%rd90516, %rd90515, %rd78188;
$L__BB1_12071:
	setp.ne.s64 	%p13437, %rd90516, 0;
	mov.u64 	%rd90515, %rd90516;
	@%p13437 bra 	$L__BB1_12069;
	cvt.u32.u64 	%r3386, %rd90517;
	mov.b64 	%rd90521, 0;
	mov.u64 	%rd90519, %rd5;
$L__BB1_12073:
	shr.u64 	%rd90520, %rd90519, 1;
	add.s64 	%rd24164, %rd90521, %rd90520;
	shl.b64 	%rd78190, %rd24164, 2;
	add.s64 	%rd78191, %rd24152, %rd78190;
	ld.u32 	%r14699, [%rd78191];
	setp.ge.s32 	%p13438, %r14699, %r3385;
	@%p13438 bra 	$L__BB1_12075;
	add.s64 	%rd90521, %rd24164, 1;
	not.b64 	%rd78192, %rd90520;
	add.s64 	%rd90520, %rd90519, %rd78192;
$L__BB1_12075:
	setp.ne.s64 	%p13439, %rd90520, 0;
	mov.u64 	%rd90519, %rd90520;
	@%p13439 bra 	$L__BB1_12073;
	cvt.u32.u64 	%r3387, %rd90521;
	ld.global.u64 	%rd24169, [%rd4+24];
	mov.b64 	%rd90525, 0;
	mov.u64 	%rd90523, %rd5;
$L__BB1_12077:
	shr.u64 	%rd90524, %rd90523, 1;
	add.s64 	%rd24173, %rd90525, %rd90524;
	shl.b64 	%rd78194, %rd24173, 2;
	add.s64 	%rd78195, %rd24169, %rd78194;
	ld.u32 	%r14700, [%rd78195];
	setp.ge.s32 	%p13440, %r14700, %r3386;
	@%p13440 bra 	$L__BB1_12079;
	add.s64 	%rd90525, %rd24173, 1;
	not.b64 	%rd78196, %rd90524;
	add.s64 	%rd90524, %rd90523, %rd78196;
$L__BB1_12079:
	setp.ne.s64 	%p13441, %rd90524, 0;
	mov.u64 	%rd90523, %rd90524;
	@%p13441 bra 	$L__BB1_12077;
	cvt.u32.u64 	%r3388, %rd90525;
	mov.b64 	%rd90529, 0;
	mov.u64 	%rd90527, %rd5;
$L__BB1_12081:
	shr.u64 	%rd90528, %rd90527, 1;
	add.s64 	%rd24181, %rd90529, %rd90528;
	shl.b64 	%rd78198, %rd24181, 2;
	add.s64 	%rd78199, %rd24169, %rd78198;
	ld.u32 	%r14701, [%rd78199];
	setp.ge.s32 	%p13442, %r14701, %r3387;
	@%p13442 bra 	$L__BB1_12083;
	add.s64 	%rd90529, %rd24181, 1;
	not.b64 	%rd78200, %rd90528;
	add.s64 	%rd90528, %rd90527, %rd78200;
$L__BB1_12083:
	setp.ne.s64 	%p13443, %rd90528, 0;
	mov.u64 	%rd90527, %rd90528;
	@%p13443 bra 	$L__BB1_12081;
	cvt.u32.u64 	%r3389, %rd90529;
	ld.global.u64 	%rd24186, [%rd4+32];
	mov.b64 	%rd90533, 0;
	mov.u64 	%rd90531, %rd5;
$L__BB1_12085:
	shr.u64 	%rd90532, %rd90531, 1;
	add.s64 	%rd24190, %rd90533, %rd90532;
	shl.b64 	%rd78202, %rd24190, 2;
	add.s64 	%rd78203, %rd24186, %rd78202;
	ld.u32 	%r14702, [%rd78203];
	setp.ge.s32 	%p13444, %r14702, %r3388;
	@%p13444 bra 	$L__BB1_12087;
	add.s64 	%rd90533, %rd24190, 1;
	not.b64 	%rd78204, %rd90532;
	add.s64 	%rd90532, %rd90531, %rd78204;
$L__BB1_12087:
	setp.ne.s64 	%p13445, %rd90532, 0;
	mov.u64 	%rd90531, %rd90532;
	@%p13445 bra 	$L__BB1_12085;
	cvt.u32.u64 	%r3390, %rd90533;
	mov.b64 	%rd90537, 0;
	mov.u64 	%rd90535, %rd5;
$L__BB1_12089:
	shr.u64 	%rd90536, %rd90535, 1;
	add.s64 	%rd24198, %rd90537, %rd90536;
	shl.b64 	%rd78206, %rd24198, 2;
	add.s64 	%rd78207, %rd24186, %rd78206;
	ld.u32 	%r14703, [%rd78207];
	setp.ge.s32 	%p13446, %r14703, %r3389;
	@%p13446 bra 	$L__BB1_12091;
	add.s64 	%rd90537, %rd24198, 1;
	not.b64 	%rd78208, %rd90536;
	add.s64 	%rd90536, %rd90535, %rd78208;
$L__BB1_12091:
	setp.ne.s64 	%p13447, %rd90536, 0;
	mov.u64 	%rd90535, %rd90536;
	@%p13447 bra 	$L__BB1_12089;
	cvt.u32.u64 	%r3391, %rd90537;
	ld.global.u64 	%rd24203, [%rd4+40];
	mov.b64 	%rd90541, 0;
	mov.u64 	%rd90539, %rd5;
$L__BB1_12093:
	shr.u64 	%rd90540, %rd90539, 1;
	add.s64 	%rd24207, %rd90541, %rd90540;
	shl.b64 	%rd78210, %rd24207, 2;
	add.s64 	%rd78211, %rd24203, %rd78210;
	ld.u32 	%r14704, [%rd78211];
	setp.ge.s32 	%p13448, %r14704, %r3390;
	@%p13448 bra 	$L__BB1_12095;
	add.s64 	%rd90541, %rd24207, 1;
	not.b64 	%rd78212, %rd90540;
	add.s64 	%rd90540, %rd90539, %rd78212;
$L__BB1_12095:
	setp.ne.s64 	%p13449, %rd90540, 0;
	mov.u64 	%rd90539, %rd90540;
	@%p13449 bra 	$L__BB1_12093;
	cvt.u32.u64 	%r3392, %rd90541;
	mov.b64 	%rd90545, 0;
	mov.u64 	%rd90543, %rd5;
$L__BB1_12097:
	shr.u64 	%rd90544, %rd90543, 1;
	add.s64 	%rd24215, %rd90545, %rd90544;
	shl.b64 	%rd78214, %rd24215, 2;
	add.s64 	%rd78215, %rd24203, %rd78214;
	ld.u32 	%r14705, [%rd78215];
	setp.ge.s32 	%p13450, %r14705, %r3391;
	@%p13450 bra 	$L__BB1_12099;
	add.s64 	%rd90545, %rd24215, 1;
	not.b64 	%rd78216, %rd90544;
	add.s64 	%rd90544, %rd90543, %rd78216;
$L__BB1_12099:
	setp.ne.s64 	%p13451, %rd90544, 0;
	mov.u64 	%rd90543, %rd90544;
	@%p13451 bra 	$L__BB1_12097;
	cvt.u32.u64 	%r3393, %rd90545;
	ld.global.u64 	%rd24220, [%rd4+48];
	mov.b64 	%rd90549, 0;
	mov.u64 	%rd90547, %rd5;
$L__BB1_12101:
	shr.u64 	%rd90548, %rd90547, 1;
	add.s64 	%rd24224, %rd90549, %rd90548;
	shl.b64 	%rd78218, %rd24224, 2;
	add.s64 	%rd78219, %rd24220, %rd78218;
	ld.u32 	%r14706, [%rd78219];
	setp.ge.s32 	%p13452, %r14706, %r3392;
	@%p13452 bra 	$L__BB1_12103;
	add.s64 	%rd90549, %rd24224, 1;
	not.b64 	%rd78220, %rd90548;
	add.s64 	%rd90548, %rd90547, %rd78220;
$L__BB1_12103:
	setp.ne.s64 	%p13453, %rd90548, 0;
	mov.u64 	%rd90547, %rd90548;
	@%p13453 bra 	$L__BB1_12101;
	cvt.u32.u64 	%r3394, %rd90549;
	mov.b64 	%rd90553, 0;
	mov.u64 	%rd90551, %rd5;
$L__BB1_12105:
	shr.u64 	%rd90552, %rd90551, 1;
	add.s64 	%rd24232, %rd90553, %rd90552;
	shl.b64 	%rd78222, %rd24232, 2;
	add.s64 	%rd78223, %rd24220, %rd78222;
	ld.u32 	%r14707, [%rd78223];
	setp.ge.s32 	%p13454, %r14707, %r3393;
	@%p13454 bra 	$L__BB1_12107;
	add.s64 	%rd90553, %rd24232, 1;
	not.b64 	%rd78224, %rd90552;
	add.s64 	%rd90552, %rd90551, %rd78224;
$L__BB1_12107:
	setp.ne.s64 	%p13455, %rd90552, 0;
	mov.u64 	%rd90551, %rd90552;
	@%p13455 bra 	$L__BB1_12105;
	cvt.u32.u64 	%r3395, %rd90553;
	ld.global.u64 	%rd24237, [%rd4+56];
	mov.b64 	%rd90557, 0;
	mov.u64 	%rd90555, %rd5;
$L__BB1_12109:
	shr.u64 	%rd90556, %rd90555, 1;
	add.s64 	%rd24241, %rd90557, %rd90556;
	shl.b64 	%rd78226, %rd24241, 2;
	add.s64 	%rd78227, %rd24237, %rd78226;
	ld.u32 	%r14708, [%rd78227];
	setp.ge.s32 	%p13456, %r14708, %r3394;
	@%p13456 bra 	$L__BB1_12111;
	add.s64 	%rd90557, %rd24241, 1;
	not.b64 	%rd78228, %rd90556;
	add.s64 	%rd90556, %rd90555, %rd78228;
$L__BB1_12111:
	setp.ne.s64 	%p13457, %rd90556, 0;
	mov.u64 	%rd90555, %rd90556;
	@%p13457 bra 	$L__BB1_12109;
	cvt.u32.u64 	%r3396, %rd90557;
	mov.b64 	%rd90561, 0;
	mov.u64 	%rd90559, %rd5;
$L__BB1_12113:
	shr.u64 	%rd90560, %rd90559, 1;
	add.s64 	%rd24249, %rd90561, %rd90560;
	shl.b64 	%rd78230, %rd24249, 2;
	add.s64 	%rd78231, %rd24237, %rd78230;
	ld.u32 	%r14709, [%rd78231];
	setp.ge.s32 	%p13458, %r14709, %r3395;
	@%p13458 bra 	$L__BB1_12115;
	add.s64 	%rd90561, %rd24249, 1;
	not.b64 	%rd78232, %rd90560;
	add.s64 	%rd90560, %rd90559, %rd78232;
$L__BB1_12115:
	setp.ne.s64 	%p13459, %rd90560, 0;
	mov.u64 	%rd90559, %rd90560;
	@%p13459 bra 	$L__BB1_12113;
	cvt.u32.u64 	%r3397, %rd90561;
	ld.global.u64 	%rd24254, [%rd4+64];
	mov.b64 	%rd90565, 0;
	mov.u64 	%rd90563, %rd5;
$L__BB1_12117:
	shr.u64 	%rd90564, %rd90563, 1;
	add.s64 	%rd24258, %rd90565, %rd90564;
	shl.b64 	%rd78234, %rd24258, 2;
	add.s64 	%rd78235, %rd24254, %rd78234;
	ld.u32 	%r14710, [%rd78235];
	setp.ge.s32 	%p13460, %r14710, %r3396;
	@%p13460 bra 	$L__BB1_12119;
	add.s64 	%rd90565, %rd24258, 1;
	not.b64 	%rd78236, %rd90564;
	add.s64 	%rd90564, %rd90563, %rd78236;
$L__BB1_12119:
	setp.ne.s64 	%p13461, %rd90564, 0;
	mov.u64 	%rd90563, %rd90564;
	@%p13461 bra 	$L__BB1_12117;
	cvt.u32.u64 	%r3398, %rd90565;
	mov.b64 	%rd90569, 0;
	mov.u64 	%rd90567, %rd5;
$L__BB1_12121:
	shr.u64 	%rd90568, %rd90567, 1;
	add.s64 	%rd24266, %rd90569, %rd90568;
	shl.b64 	%rd78238, %rd24266, 2;
	add.s64 	%rd78239, %rd24254, %rd78238;
	ld.u32 	%r14711, [%rd78239];
	setp.ge.s32 	%p13462, %r14711, %r3397;
	@%p13462 bra 	$L__BB1_12123;
	add.s64 	%rd90569, %rd24266, 1;
	not.b64 	%rd78240, %rd90568;
	add.s64 	%rd90568, %rd90567, %rd78240;
$L__BB1_12123:
	setp.ne.s64 	%p13463, %rd90568, 0;
	mov.u64 	%rd90567, %rd90568;
	@%p13463 bra 	$L__BB1_12121;
	cvt.u32.u64 	%r3399, %rd90569;
	ld.global.u64 	%rd24271, [%rd4+72];
	mov.b64 	%rd90573, 0;
	mov.u64 	%rd90571, %rd5;
$L__BB1_12125:
	shr.u64 	%rd90572, %rd90571, 1;
	add.s64 	%rd24275, %rd90573, %rd90572;
	shl.b64 	%rd78242, %rd24275, 2;
	add.s64 	%rd78243, %rd24271, %rd78242;
	ld.u32 	%r14712, [%rd78243];
	setp.ge.s32 	%p13464, %r14712, %r3398;
	@%p13464 bra 	$L__BB1_12127;
	add.s64 	%rd90573, %rd24275, 1;
	not.b64 	%rd78244, %rd90572;
	add.s64 	%rd90572, %rd90571, %rd78244;
$L__BB1_12127:
	setp.ne.s64 	%p13465, %rd90572, 0;
	mov.u64 	%rd90571, %rd90572;
	@%p13465 bra 	$L__BB1_12125;
	cvt.u32.u64 	%r3400, %rd90573;
	mov.b64 	%rd90577, 0;
	mov.u64 	%rd90575, %rd5;
$L__BB1_12129:
	shr.u64 	%rd90576, %rd90575, 1;
	add.s64 	%rd24283, %rd90577, %rd90576;
	shl.b64 	%rd78246, %rd24283, 2;
	add.s64 	%rd78247, %rd24271, %rd78246;
	ld.u32 	%r14713, [%rd78247];
	setp.ge.s32 	%p13466, %r14713, %r3399;
	@%p13466 bra 	$L__BB1_12131;
	add.s64 	%rd90577, %rd24283, 1;
	not.b64 	%rd78248, %rd90576;
	add.s64 	%rd90576, %rd90575, %rd78248;
$L__BB1_12131:
	setp.ne.s64 	%p13467, %rd90576, 0;
	mov.u64 	%rd90575, %rd90576;
	@%p13467 bra 	$L__BB1_12129;
	cvt.u32.u64 	%r14714, %rd90577;
	setp.lt.s32 	%p13727, %r3400, %r14714;
$L__BB1_12133:
	selp.b32 	%r15110, %r15043, %r15042, %p13727;
	selp.u32 	%r14715, 1, 0, %p13727;
	add.s32 	%r3402, %r3376, %r14715;
	not.pred 	%p13468, %p13727;
	selp.u32 	%r14716, 1, 0, %p13468;
	add.s32 	%r3403, %r3377, %r14716;
	@%p13727 bra 	$L__BB1_12135;
	shl.b32 	%r14717, %r3403, 2;
	add.s32 	%r14719, %r14295, %r14717;
	ld.shared.u32 	%r15042, [%r14719];
	bra.uni 	$L__BB1_12136;
$L__BB1_12135:
	shl.b32 	%r14720, %r3402, 2;
	add.s32 	%r14722, %r14295, %r14720;
	ld.shared.u32 	%r15043, [%r14722];
$L__BB1_12136:
	setp.ge.s32 	%p13470, %r3402, %r2918;
	mov.pred 	%p13728, 0;
	@%p13470 bra 	$L__BB1_12219;
	setp.ge.s32 	%p13472, %r3403, %r2917;
	mov.pred 	%p13728, -1;
	@%p13472 bra 	$L__BB1_12219;
	ld.global.u64 	%rd24288, [%rd4];
	mov.b64 	%rd90581, 0;
	mov.u64 	%rd90579, %rd5;
$L__BB1_12139:
	shr.u64 	%rd90580, %rd90579, 1;
	add.s64 	%rd24292, %rd90581, %rd90580;
	shl.b64 	%rd78250, %rd24292, 2;
	add.s64 	%rd78251, %rd24288, %rd78250;
	ld.u32 	%r14723, [%rd78251];
	setp.ge.s32 	%p13473, %r14723, %r15043;
	@%p13473 bra 	$L__BB1_12141;
	add.s64 	%rd90581, %rd24292, 1;
	not.b64 	%rd78252, %rd90580;
	add.s64 	%rd90580, %rd90579, %rd78252;
$L__BB1_12141:
	setp.ne.s64 	%p13474, %rd90580, 0;
	mov.u64 	%rd90579, %rd90580;
	@%p13474 bra 	$L__BB1_12139;
	cvt.u32.u64 	%r3408, %rd90581;
	mov.b64 	%rd90585, 0;
	mov.u64 	%rd90583, %rd5;
$L__BB1_12143:
	shr.u64 	%rd90584, %rd90583, 1;
	add.s64 	%rd24300, %rd90585, %rd90584;
	shl.b64 	%rd78254, %rd24300, 2;
	add.s64 	%rd78255, %rd24288, %rd78254;
	ld.u32 	%r14724, [%rd78255];
	setp.ge.s32 	%p13475, %r14724, %r15042;
	@%p13475 bra 	$L__BB1_12145;
	add.s64 	%rd90585, %rd24300, 1;
	not.b64 	%rd78256, %rd90584;
	add.s64 	%rd90584, %rd90583, %rd78256;
$L__BB1_12145:
	setp.ne.s64 	%p13476, %rd90584, 0;
	mov.u64 	%rd90583, %rd90584;
	@%p13476 bra 	$L__BB1_12143;
	cvt.u32.u64 	%r3409, %rd90585;
	ld.global.u64 	%rd24305, [%rd4+8];
	mov.b64 	%rd90589, 0;
	mov.u64 	%rd90587, %rd5;
$L__BB1_12147:
	shr.u64 	%rd90588, %rd90587, 1;
	add.s64 	%rd24309, %rd90589, %rd90588;
	shl.b64 	%rd78258, %rd24309, 2;
	add.s64 	%rd78259, %rd24305, %rd78258;
	ld.u32 	%r14725, [%rd78259];
	setp.ge.s32 	%p13477, %r14725, %r3408;
	@%p13477 bra 	$L__BB1_12149;
	add.s64 	%rd90589, %rd24309, 1;
	not.b64 	%rd78260, %rd90588;
	add.s64 	%rd90588, %rd90587, %rd78260;
$L__BB1_12149:
	setp.ne.s64 	%p13478, %rd90588, 0;
	mov.u64 	%rd90587, %rd90588;
	@%p13478 bra 	$L__BB1_12147;
	cvt.u32.u64 	%r3410, %rd90589;
	mov.b64 	%rd90593, 0;
	mov.u64 	%rd90591, %rd5;
$L__BB1_12151:
	shr.u64 	%rd90592, %rd90591, 1;
	add.s64 	%rd24317, %rd90593, %rd90592;
	shl.b64 	%rd78262, %rd24317, 2;
	add.s64 	%rd78263, %rd24305, %rd78262;
	ld.u32 	%r14726, [%rd78263];
	setp.ge.s32 	%p13479, %r14726, %r3409;
	@%p13479 bra 	$L__BB1_12153;
	add.s64 	%rd90593, %rd24317, 1;
	not.b64 	%rd78264, %rd90592;
	add.s64 	%rd90592, %rd90591, %rd78264;
$L__BB1_12153:
	setp.ne.s64 	%p13480, %rd90592, 0;
	mov.u64 	%rd90591, %rd90592;
	@%p13480 bra 	$L__BB1_12151;
	cvt.u32.u64 	%r3411, %rd90593;
	ld.global.u64 	%rd24322, [%rd4+16];
	mov.b64 	%rd90597, 0;
	mov.u64 	%rd90595, %rd5;
$L__BB1_12155:
	shr.u64 	%rd90596, %rd90595, 1;
	add.s64 	%rd24326, %rd90597, %rd90596;
	shl.b64 	%rd78266, %rd24326, 2;
	add.s64 	%rd78267, %rd24322, %rd78266;
	ld.u32 	%r14727, [%rd78267];
	setp.ge.s32 	%p13481, %r14727, %r3410;
	@%p13481 bra 	$L__BB1_12157;
	add.s64 	%rd90597, %rd24326, 1;
	not.b64 	%rd78268, %rd90596;
	add.s64 	%rd90596, %rd90595, %rd78268;
$L__BB1_12157:
	setp.ne.s64 	%p13482, %rd90596, 0;
	mov.u64 	%rd90595, %rd90596;
	@%p13482 bra 	$L__BB1_12155;
	cvt.u32.u64 	%r3412, %rd90597;
	mov.b64 	%rd90601, 0;
	mov.u64 	%rd90599, %rd5;
$L__BB1_12159:
	shr.u64 	%rd90600, %rd90599, 1;
	add.s64 	%rd24334, %rd90601, %rd90600;
	shl.b64 	%rd78270, %rd24334, 2;
	add.s64 	%rd78271, %rd24322, %rd78270;
	ld.u32 	%r14728, [%rd78271];
	setp.ge.s32 	%p13483, %r14728, %r3411;
	@%p13483 bra 	$L__BB1_12161;
	add.s64 	%rd90601, %rd24334, 1;
	not.b64 	%rd78272, %rd90600;
	add.s64 	%rd90600, %rd90599, %rd78272;
$L__BB1_12161:
	setp.ne.s64 	%p13484, %rd90600, 0;
	mov.u64 	%rd90599, %rd90600;
	@%p13484 bra 	$L__BB1_12159;
	cvt.u32.u64 	%r3413, %rd90601;
	ld.global.u64 	%rd24339, [%rd4+24];
	mov.b64 	%rd90605, 0;
	mov.u64 	%rd90603, %rd5;
$L__BB1_12163:
	shr.u64 	%rd90604, %rd90603, 1;
	add.s64 	%rd24343, %rd90605, %rd90604;
	shl.b64 	%rd78274, %rd24343, 2;
	add.s64 	%rd78275, %rd24339, %rd78274;
	ld.u32 	%r14729, [%rd78275];
	setp.ge.s32 	%p13485, %r14729, %r3412;
	@%p13485 bra 	$L__BB1_12165;
	add.s64 	%rd90605, %rd24343, 1;
	not.b64 	%rd78276, %rd90604;
	add.s64 	%rd90604, %rd90603, %rd78276;
$L__BB1_12165:
	setp.ne.s64 	%p13486, %rd90604, 0;
	mov.u64 	%rd90603, %rd90604;
	@%p13486 bra 	$L__BB1_12163;
	cvt.u32.u64 	%r3414, %rd90605;
	mov.b64 	%rd90609, 0;
	mov.u64 	%rd90607, %rd5;
$L__BB1_12167:
	shr.u64 	%rd90608, %rd90607, 1;
	add.s64 	%rd24351, %rd90609, %rd90608;
	shl.b64 	%rd78278, %rd24351, 2;
	add.s64 	%rd78279, %rd24339, %rd78278;
	ld.u32 	%r14730, [%rd78279];
	setp.ge.s32 	%p13487, %r14730, %r3413;
	@%p13487 bra 	$L__BB1_12169;
	add.s64 	%rd90609, %rd24351, 1;
	not.b64 	%rd78280, %rd90608;
	add.s64 	%rd90608, %rd90607, %rd78280;
$L__BB1_12169:
	setp.ne.s64 	%p13488, %rd90608, 0;
	mov.u64 	%rd90607, %rd90608;
	@%p13488 bra 	$L__BB1_12167;
	cvt.u32.u64 	%r3415, %rd90609;
	ld.global.u64 	%rd24356, [%rd4+32];
	mov.b64 	%rd90613, 0;
	mov.u64 	%rd90611, %rd5;
$L__BB1_12171:
	shr.u64 	%rd90612, %rd90611, 1;
	add.s64 	%rd24360, %rd90613, %rd90612;
	shl.b64 	%rd78282, %rd24360, 2;
	add.s64 	%rd78283, %rd24356, %rd78282;
	ld.u32 	%r14731, [%rd78283];
	setp.ge.s32 	%p13489, %r14731, %r3414;
	@%p13489 bra 	$L__BB1_12173;
	add.s64 	%rd90613, %rd24360, 1;
	not.b64 	%rd78284, %rd90612;
	add.s64 	%rd90612, %rd90611, %rd78284;
$L__BB1_12173:
	setp.ne.s64 	%p13490, %rd90612, 0;
	mov.u64 	%rd90611, %rd90612;
	@%p13490 bra 	$L__BB1_12171;
	cvt.u32.u64 	%r3416, %rd90613;
	mov.b64 	%rd90617, 0;
	mov.u64 	%rd90615, %rd5;
$L__BB1_12175:
	shr.u64 	%rd90616, %rd90615, 1;
	add.s64 	%rd24368, %rd90617, %rd90616;
	shl.b64 	%rd78286, %rd24368, 2;
	add.s64 	%rd78287, %rd24356, %rd78286;
	ld.u32 	%r14732, [%rd78287];
	setp.ge.s32 	%p13491, %r14732, %r3415;
	@%p13491 bra 	$L__BB1_12177;
	add.s64 	%rd90617, %rd24368, 1;
	not.b64 	%rd78288, %rd90616;
	add.s64 	%rd90616, %rd90615, %rd78288;
$L__BB1_12177:
	setp.ne.s64 	%p13492, %rd90616, 0;
	mov.u64 	%rd90615, %rd90616;
	@%p13492 bra 	$L__BB1_12175;
	cvt.u32.u64 	%r3417, %rd90617;
	ld.global.u64 	%rd24373, [%rd4+40];
	mov.b64 	%rd90621, 0;
	mov.u64 	%rd90619, %rd5;
$L__BB1_12179:
	shr.u64 	%rd90620, %rd90619, 1;
	add.s64 	%rd24377, %rd90621, %rd90620;
	shl.b64 	%rd78290, %rd24377, 2;
	add.s64 	%rd78291, %rd24373, %rd78290;
	ld.u32 	%r14733, [%rd78291];
	setp.ge.s32 	%p13493, %r14733, %r3416;
	@%p13493 bra 	$L__BB1_12181;
	add.s64 	%rd90621, %rd24377, 1;
	not.b64 	%rd78292, %rd90620;
	add.s64 	%rd90620, %rd90619, %rd78292;
$L__BB1_12181:
	setp.ne.s64 	%p13494, %rd90620, 0;
	mov.u64 	%rd90619, %rd90620;
	@%p13494 bra 	$L__BB1_12179;
	cvt.u32.u64 	%r3418, %rd90621;
	mov.b64 	%rd90625, 0;
	mov.u64 	%rd90623, %rd5;
$L__BB1_12183:
	shr.u64 	%rd90624, %rd90623, 1;
	add.s64 	%rd24385, %rd90625, %rd90624;
	shl.b64 	%rd78294, %rd24385, 2;
	add.s64 	%rd78295, %rd24373, %rd78294;
	ld.u32 	%r14734, [%rd78295];
	setp.ge.s32 	%p13495, %r14734, %r3417;
	@%p13495 bra 	$L__BB1_12185;
	add.s64 	%rd90625, %rd24385, 1;
	not.b64 	%rd78296, %rd90624;
	add.s64 	%rd90624, %rd90623, %rd78296;
$L__BB1_12185:
	setp.ne.s64 	%p13496, %rd90624, 0;
	mov.u64 	%rd90623, %rd90624;
	@%p13496 bra 	$L__BB1_12183;
	cvt.u32.u64 	%r3419, %rd90625;
	ld.global.u64 	%rd24390, [%rd4+48];
	mov.b64 	%rd90629, 0;
	mov.u64 	%rd90627, %rd5;
$L__BB1_12187:
	shr.u64 	%rd90628, %rd90627, 1;
	add.s64 	%rd24394, %rd90629, %rd90628;
	shl.b64 	%rd78298, %rd24394, 2;
	add.s64 	%rd78299, %rd24390, %rd78298;
	ld.u32 	%r14735, [%rd78299];
	setp.ge.s32 	%p13497, %r14735, %r3418;
	@%p13497 bra 	$L__BB1_12189;
	add.s64 	%rd90629, %rd24394, 1;
	not.b64 	%rd78300, %rd90628;
	add.s64 	%rd90628, %rd90627, %rd78300;
$L__BB1_12189:
	setp.ne.s64 	%p13498, %rd90628, 0;
	mov.u64 	%rd90627, %rd90628;
	@%p13498 bra 	$L__BB1_12187;
	cvt.u32.u64 	%r3420, %rd90629;
	mov.b64 	%rd90633, 0;
	mov.u64 	%rd90631, %rd5;
$L__BB1_12191:
	shr.u64 	%rd90632, %rd90631, 1;
	add.s64 	%rd24402, %rd90633, %rd90632;
	shl.b64 	%rd78302, %rd24402, 2;
	add.s64 	%rd78303, %rd24390, %rd78302;
	ld.u32 	%r14736, [%rd78303];
	setp.ge.s32 	%p13499, %r14736, %r3419;
	@%p13499 bra 	$L__BB1_12193;
	add.s64 	%rd90633, %rd24402, 1;
	not.b64 	%rd78304, %rd90632;
	add.s64 	%rd90632, %rd90631, %rd78304;
$L__BB1_12193:
	setp.ne.s64 	%p13500, %rd90632, 0;
	mov.u64 	%rd90631, %rd90632;
	@%p13500 bra 	$L__BB1_12191;
	cvt.u32.u64 	%r3421, %rd90633;
	ld.global.u64 	%rd24407, [%rd4+56];
	mov.b64 	%rd90637, 0;
	mov.u64 	%rd90635, %rd5;
$L__BB1_12195:
	shr.u64 	%rd90636, %rd90635, 1;
	add.s64 	%rd24411, %rd90637, %rd90636;
	shl.b64 	%rd78306, %rd24411, 2;
	add.s64 	%rd78307, %rd24407, %rd78306;
	ld.u32 	%r14737, [%rd78307];
	setp.ge.s32 	%p13501, %r14737, %r3420;
	@%p13501 bra 	$L__BB1_12197;
	add.s64 	%rd90637, %rd24411, 1;
	not.b64 	%rd78308, %rd90636;
	add.s64 	%rd90636, %rd90635, %rd78308;
$L__BB1_12197:
	setp.ne.s64 	%p13502, %rd90636, 0;
	mov.u64 	%rd90635, %rd90636;
	@%p13502 bra 	$L__BB1_12195;
	cvt.u32.u64 	%r3422, %rd90637;
	mov.b64 	%rd90641, 0;
	mov.u64 	%rd90639, %rd5;
$L__BB1_12199:
	shr.u64 	%rd90640, %rd90639, 1;
	add.s64 	%rd24419, %rd90641, %rd90640;
	shl.b64 	%rd78310, %rd24419, 2;
	add.s64 	%rd78311, %rd24407, %rd78310;
	ld.u32 	%r14738, [%rd78311];
	setp.ge.s32 	%p13503, %r14738, %r3421;
	@%p13503 bra 	$L__BB1_12201;
	add.s64 	%rd90641, %rd24419, 1;
	not.b64 	%rd78312, %rd90640;
	add.s64 	%rd90640, %rd90639, %rd78312;
$L__BB1_12201:
	setp.ne.s64 	%p13504, %rd90640, 0;
	mov.u64 	%rd90639, %rd90640;
	@%p13504 bra 	$L__BB1_12199;
	cvt.u32.u64 	%r3423, %rd90641;
	ld.global.u64 	%rd24424, [%rd4+64];
	mov.b64 	%rd90645, 0;
	mov.u64 	%rd90643, %rd5;
$L__BB1_12203:
	shr.u64 	%rd90644, %rd90643, 1;
	add.s64 	%rd24428, %rd90645, %rd90644;
	shl.b64 	%rd78314, %rd24428, 2;
	add.s64 	%rd78315, %rd24424, %rd78314;
	ld.u32 	%r14739, [%rd78315];
	setp.ge.s32 	%p13505, %r14739, %r3422;
	@%p13505 bra 	$L__BB1_12205;
	add.s64 	%rd90645, %rd24428, 1;
	not.b64 	%rd78316, %rd90644;
	add.s64 	%rd90644, %rd90643, %rd78316;
$L__BB1_12205:
	setp.ne.s64 	%p13506, %rd90644, 0;
	mov.u64 	%rd90643, %rd90644;
	@%p13506 bra 	$L__BB1_12203;
	cvt.u32.u64 	%r3424, %rd90645;
	mov.b64 	%rd90649, 0;
	mov.u64 	%rd90647, %rd5;
$L__BB1_12207:
	shr.u64 	%rd90648, %rd90647, 1;
	add.s64 	%rd24436, %rd90649, %rd90648;
	shl.b64 	%rd78318, %rd24436, 2;
	add.s64 	%rd78319, %rd24424, %rd78318;
	ld.u32 	%r14740, [%rd78319];
	setp.ge.s32 	%p13507, %r14740, %r3423;
	@%p13507 bra 	$L__BB1_12209;
	add.s64 	%rd90649, %rd24436, 1;
	not.b64 	%rd78320, %rd90648;
	add.s64 	%rd90648, %rd90647, %rd78320;
$L__BB1_12209:
	setp.ne.s64 	%p13508, %rd90648, 0;
	mov.u64 	%rd90647, %rd90648;
	@%p13508 bra 	$L__BB1_12207;
	cvt.u32.u64 	%r3425, %rd90649;
	ld.global.u64 	%rd24441, [%rd4+72];
	mov.b64 	%rd90653, 0;
	mov.u64 	%rd90651, %rd5;
$L__BB1_12211:
	shr.u64 	%rd90652, %rd90651, 1;
	add.s64 	%rd24445, %rd90653, %rd90652;
	shl.b64 	%rd78322, %rd24445, 2;
	add.s64 	%rd78323, %rd24441, %rd78322;
	ld.u32 	%r14741, [%rd78323];
	setp.ge.s32 	%p13509, %r14741, %r3424;
	@%p13509 bra 	$L__BB1_12213;
	add.s64 	%rd90653, %rd24445, 1;
	not.b64 	%rd78324, %rd90652;
	add.s64 	%rd90652, %rd90651, %rd78324;
$L__BB1_12213:
	setp.ne.s64 	%p13510, %rd90652, 0;
	mov.u64 	%rd90651, %rd90652;
	@%p13510 bra 	$L__BB1_12211;
	cvt.u32.u64 	%r3426, %rd90653;
	mov.b64 	%rd90657, 0;
	mov.u64 	%rd90655, %rd5;
$L__BB1_12215:
	shr.u64 	%rd90656, %rd90655, 1;
	add.s64 	%rd24453, %rd90657, %rd90656;
	shl.b64 	%rd78326, %rd24453, 2;
	add.s64 	%rd78327, %rd24441, %rd78326;
	ld.u32 	%r14742, [%rd78327];
	setp.ge.s32 	%p13511, %r14742, %r3425;
	@%p13511 bra 	$L__BB1_12217;
	add.s64 	%rd90657, %rd24453, 1;
	not.b64 	%rd78328, %rd90656;
	add.s64 	%rd90656, %rd90655, %rd78328;
$L__BB1_12217:
	setp.ne.s64 	%p13512, %rd90656, 0;
	mov.u64 	%rd90655, %rd90656;
	@%p13512 bra 	$L__BB1_12215;
	cvt.u32.u64 	%r14743, %rd90657;
	setp.lt.s32 	%p13728, %r3426, %r14743;
$L__BB1_12219:
	selp.b32 	%r15109, %r15043, %r15042, %p13728;
	selp.u32 	%r14744, 1, 0, %p13728;
	add.s32 	%r3428, %r3402, %r14744;
	not.pred 	%p13513, %p13728;
	selp.u32 	%r14745, 1, 0, %p13513;
	add.s32 	%r3429, %r3403, %r14745;
	@%p13728 bra 	$L__BB1_12221;
	shl.b32 	%r14746, %r3429, 2;
	add.s32 	%r14748, %r14295, %r14746;
	ld.shared.u32 	%r15042, [%r14748];
	bra.uni 	$L__BB1_12222;
$L__BB1_12221:
	shl.b32 	%r14749, %r3428, 2;
	add.s32 	%r14751, %r14295, %r14749;
	ld.shared.u32 	%r15043, [%r14751];
$L__BB1_12222:
	setp.ge.s32 	%p13515, %r3428, %r2918;
	mov.pred 	%p13729, 0;
	@%p13515 bra 	$L__BB1_12305;
	setp.ge.s32 	%p13517, %r3429, %r2917;
	mov.pred 	%p13729, -1;
	@%p13517 bra 	$L__BB1_12305;
	ld.global.u64 	%rd24458, [%rd4];
	mov.b64 	%rd90661, 0;
	mov.u64 	%rd90659, %rd5;
$L__BB1_12225:
	shr.u64 	%rd90660, %rd90659, 1;
	add.s64 	%rd24462, %rd90661, %rd90660;
	shl.b64 	%rd78330, %rd24462, 2;
	add.s64 	%rd78331, %rd24458, %rd78330;
	ld.u32 	%r14752, [%rd78331];
	setp.ge.s32 	%p13518, %r14752, %r15043;
	@%p13518 bra 	$L__BB1_12227;
	add.s64 	%rd90661, %rd24462, 1;
	not.b64 	%rd78332, %rd90660;
	add.s64 	%rd90660, %rd90659, %rd78332;
$L__BB1_12227:
	setp.ne.s64 	%p13519, %rd90660, 0;
	mov.u64 	%rd90659, %rd90660;
	@%p13519 bra 	$L__BB1_12225;
	cvt.u32.u64 	%r3434, %rd90661;
	mov.b64 	%rd90665, 0;
	mov.u64 	%rd90663, %rd5;
$L__BB1_12229:
	shr.u64 	%rd90664, %rd90663, 1;
	add.s64 	%rd24470, %rd90665, %rd90664;
	shl.b64 	%rd78334, %rd24470, 2;
	add.s64 	%rd78335, %rd24458, %rd78334;
	ld.u32 	%r14753, [%rd78335];
	setp.ge.s32 	%p13520, %r14753, %r15042;
	@%p13520 bra 	$L__BB1_12231;
	add.s64 	%rd90665, %rd24470, 1;
	not.b64 	%rd78336, %rd90664;
	add.s64 	%rd90664, %rd90663, %rd78336;
$L__BB1_12231:
	setp.ne.s64 	%p13521, %rd90664, 0;
	mov.u64 	%rd90663, %rd90664;
	@%p13521 bra 	$L__BB1_12229;
	cvt.u32.u64 	%r3435, %rd90665;
	ld.global.u64 	%rd24475, [%rd4+8];
	mov.b64 	%rd90669, 0;
	mov.u64 	%rd90667, %rd5;
$L__BB1_12233:
	shr.u64 	%rd90668, %rd90667, 1;
	add.s64 	%rd24479, %rd90669, %rd90668;
	shl.b64 	%rd78338, %rd24479, 2;
	add.s64 	%rd78339, %rd24475, %rd78338;
	ld.u32 	%r14754, [%rd78339];
	setp.ge.s32 	%p13522, %r14754, %r3434;
	@%p13522 bra 	$L__BB1_12235;
	add.s64 	%rd90669, %rd24479, 1;
	not.b64 	%rd78340, %rd90668;
	add.s64 	%rd90668, %rd90667, %rd78340;
$L__BB1_12235:
	setp.ne.s64 	%p13523, %rd90668, 0;
	mov.u64 	%rd90667, %rd90668;
	@%p13523 bra 	$L__BB1_12233;
	cvt.u32.u64 	%r3436, %rd90669;
	mov.b64 	%rd90673, 0;
	mov.u64 	%rd90671, %rd5;
$L__BB1_12237:
	shr.u64 	%rd90672, %rd90671, 1;
	add.s64 	%rd24487, %rd90673, %rd90672;
	shl.b64 	%rd78342, %rd24487, 2;
	add.s64 	%rd78343, %rd24475, %rd78342;
	ld.u32 	%r14755, [%rd78343];
	setp.ge.s32 	%p13524, %r14755, %r3435;
	@%p13524 bra 	$L__BB1_12239;
	add.s64 	%rd90673, %rd24487, 1;
	not.b64 	%rd78344, %rd90672;
	add.s64 	%rd90672, %rd90671, %rd78344;
$L__BB1_12239:
	setp.ne.s64 	%p13525, %rd90672, 0;
	mov.u64 	%rd90671, %rd90672;
	@%p13525 bra 	$L__BB1_12237;
	cvt.u32.u64 	%r3437, %rd90673;
	ld.global.u64 	%rd24492, [%rd4+16];
	mov.b64 	%rd90677, 0;
	mov.u64 	%rd90675, %rd5;
$L__BB1_12241:
	shr.u64 	%rd90676, %rd90675, 1;
	add.s64 	%rd24496, %rd90677, %rd90676;
	shl.b64 	%rd78346, %rd24496, 2;
	add.s64 	%rd78347, %rd24492, %rd78346;
	ld.u32 	%r14756, [%rd78347];
	setp.ge.s32 	%p13526, %r14756, %r3436;
	@%p13526 bra 	$L__BB1_12243;
	add.s64 	%rd90677, %rd24496, 1;
	not.b64 	%rd78348, %rd90676;
	add.s64 	%rd90676, %rd90675, %rd78348;
$L__BB1_12243:
	setp.ne.s64 	%p13527, %rd90676, 0;
	mov.u64 	%rd90675, %rd90676;
	@%p13527 bra 	$L__BB1_12241;
	cvt.u32.u64 	%r3438, %rd90677;
	mov.b64 	%rd90681, 0;
	mov.u64 	%rd90679, %rd5;
$L__BB1_12245:
	shr.u64 	%rd90680, %rd90679, 1;
	add.s64 	%rd24504, %rd90681, %rd90680;
	shl.b64 	%rd78350, %rd24504, 2;
	add.s64 	%rd78351, %rd24492, %rd78350;
	ld.u32 	%r14757, [%rd78351];
	setp.ge.s32 	%p13528, %r14757, %r3437;
	@%p13528 bra 	$L__BB1_12247;
	add.s64 	%rd90681, %rd24504, 1;
	not.b64 	%rd78352, %rd90680;
	add.s64 	%rd90680, %rd90679, %rd78352;
$L__BB1_12247:
	setp.ne.s64 	%p13529, %rd90680, 0;
	mov.u64 	%rd90679, %rd90680;
	@%p13529 bra 	$L__BB1_12245;
	cvt.u32.u64 	%r3439, %rd90681;
	ld.global.u64 	%rd24509, [%rd4+24];
	mov.b64 	%rd90685, 0;
	mov.u64 	%rd90683, %rd5;
$L__BB1_12249:
	shr.u64 	%rd90684, %rd90683, 1;
	add.s64 	%rd24513, %rd90685, %rd90684;
	shl.b64 	%rd78354, %rd24513, 2;
	add.s64 	%rd78355, %rd24509, %rd78354;
	ld.u32 	%r14758, [%rd78355];
	setp.ge.s32 	%p13530, %r14758, %r3438;
	@%p13530 bra 	$L__BB1_12251;
	add.s64 	%rd90685, %rd24513, 1;
	not.b64 	%rd78356, %rd90684;
	add.s64 	%rd90684, %rd90683, %rd78356;
$L__BB1_12251:
	setp.ne.s64 	%p13531, %rd90684, 0;
	mov.u64 	%rd90683, %rd90684;
	@%p13531 bra 	$L__BB1_12249;
	cvt.u32.u64 	%r3440, %rd90685;
	mov.b64 	%rd90689, 0;
	mov.u64 	%rd90687, %rd5;
$L__BB1_12253:
	shr.u64 	%rd90688, %rd90687, 1;
	add.s64 	%rd24521, %rd90689, %rd90688;
	shl.b64 	%rd78358, %rd24521, 2;
	add.s64 	%rd78359, %rd24509, %rd78358;
	ld.u32 	%r14759, [%rd78359];
	setp.ge.s32 	%p13532, %r14759, %r3439;
	@%p13532 bra 	$L__BB1_12255;
	add.s64 	%rd90689, %rd24521, 1;
	not.b64 	%rd78360, %rd90688;
	add.s64 	%rd90688, %rd90687, %rd78360;
$L__BB1_12255:
	setp.ne.s64 	%p13533, %rd90688, 0;
	mov.u64 	%rd90687, %rd90688;
	@%p13533 bra 	$L__BB1_12253;
	cvt.u32.u64 	%r3441, %rd90689;
	ld.global.u64 	%rd24526, [%rd4+32];
	mov.b64 	%rd90693, 0;
	mov.u64 	%rd90691, %rd5;
$L__BB1_12257:
	shr.u64 	%rd90692, %rd90691, 1;
	add.s64 	%rd24530, %rd90693, %rd90692;
	shl.b64 	%rd78362, %rd24530, 2;
	add.s64 	%rd78363, %rd24526, %rd78362;
	ld.u32 	%r14760, [%rd78363];
	setp.ge.s32 	%p13534, %r14760, %r3440;
	@%p13534 bra 	$L__BB1_12259;
	add.s64 	%rd90693, %rd24530, 1;
	not.b64 	%rd78364, %rd90692;
	add.s64 	%rd90692, %rd90691, %rd78364;
$L__BB1_12259:
	setp.ne.s64 	%p13535, %rd90692, 0;
	mov.u64 	%rd90691, %rd90692;
	@%p13535 bra 	$L__BB1_12257;
	cvt.u32.u64 	%r3442, %rd90693;
	mov.b64 	%rd90697, 0;
	mov.u64 	%rd90695, %rd5;
$L__BB1_12261:
	shr.u64 	%rd90696, %rd90695, 1;
	add.s64 	%rd24538, %rd90697, %rd90696;
	shl.b64 	%rd78366, %rd24538, 2;
	add.s64 	%rd78367, %rd24526, %rd78366;
	ld.u32 	%r14761, [%rd78367];
	setp.ge.s32 	%p13536, %r14761, %r3441;
	@%p13536 bra 	$L__BB1_12263;
	add.s64 	%rd90697, %rd24538, 1;
	not.b64 	%rd78368, %rd90696;
	add.s64 	%rd90696, %rd90695, %rd78368;
$L__BB1_12263:
	setp.ne.s64 	%p13537, %rd90696, 0;
	mov.u64 	%rd90695, %rd90696;
	@%p13537 bra 	$L__BB1_12261;
	cvt.u32.u64 	%r3443, %rd90697;
	ld.global.u64 	%rd24543, [%rd4+40];
	mov.b64 	%rd90701, 0;
	mov.u64 	%rd90699, %rd5;
$L__BB1_12265:
	shr.u64 	%rd90700, %rd90699, 1;
	add.s64 	%rd24547, %rd90701, %rd90700;
	shl.b64 	%rd78370, %rd24547, 2;
	add.s64 	%rd78371, %rd24543, %rd78370;
	ld.u32 	%r14762, [%rd78371];
	setp.ge.s32 	%p13538, %r14762, %r3442;
	@%p13538 bra 	$L__BB1_12267;
	add.s64 	%rd90701, %rd24547, 1;
	not.b64 	%rd78372, %rd90700;
	add.s64 	%rd90700, %rd90699, %rd78372;
$L__BB1_12267:
	setp.ne.s64 	%p13539, %rd90700, 0;
	mov.u64 	%rd90699, %rd90700;
	@%p13539 bra 	$L__BB1_12265;
	cvt.u32.u64 	%r3444, %rd90701;
	mov.b64 	%rd90705, 0;
	mov.u64 	%rd90703, %rd5;
$L__BB1_12269:
	shr.u64 	%rd90704, %rd90703, 1;
	add.s64 	%rd24555, %rd90705, %rd90704;
	shl.b64 	%rd78374, %rd24555, 2;
	add.s64 	%rd78375, %rd24543, %rd78374;
	ld.u32 	%r14763, [%rd78375];
	setp.ge.s32 	%p13540, %r14763, %r3443;
	@%p13540 bra 	$L__BB1_12271;
	add.s64 	%rd90705, %rd24555, 1;
	not.b64 	%rd78376, %rd90704;
	add.s64 	%rd90704, %rd90703, %rd78376;
$L__BB1_12271:
	setp.ne.s64 	%p13541, %rd90704, 0;
	mov.u64 	%rd90703, %rd90704;
	@%p13541 bra 	$L__BB1_12269;
	cvt.u32.u64 	%r3445, %rd90705;
	ld.global.u64 	%rd24560, [%rd4+48];
	mov.b64 	%rd90709, 0;
	mov.u64 	%rd90707, %rd5;
$L__BB1_12273:
	shr.u64 	%rd90708, %rd90707, 1;
	add.s64 	%rd24564, %rd90709, %rd90708;
	shl.b64 	%rd78378, %rd24564, 2;
	add.s64 	%rd78379, %rd24560, %rd78378;
	ld.u32 	%r14764, [%rd78379];
	setp.ge.s32 	%p13542, %r14764, %r3444;
	@%p13542 bra 	$L__BB1_12275;
	add.s64 	%rd90709, %rd24564, 1;
	not.b64 	%rd78380, %rd90708;
	add.s64 	%rd90708, %rd90707, %rd78380;
$L__BB1_12275:
	setp.ne.s64 	%p13543, %rd90708, 0;
	mov.u64 	%rd90707, %rd90708;
	@%p13543 bra 	$L__BB1_12273;
	cvt.u32.u64 	%r3446, %rd90709;
	mov.b64 	%rd90713, 0;
	mov.u64 	%rd90711, %rd5;
$L__BB1_12277:
	shr.u64 	%rd90712, %rd90711, 1;
	add.s64 	%rd24572, %rd90713, %rd90712;
	shl.b64 	%rd78382, %rd24572, 2;
	add.s64 	%rd78383, %rd24560, %rd78382;
	ld.u32 	%r14765, [%rd78383];
	setp.ge.s32 	%p13544, %r14765, %r3445;
	@%p13544 bra 	$L__BB1_12279;
	add.s64 	%rd90713, %rd24572, 1;
	not.b64 	%rd78384, %rd90712;
	add.s64 	%rd90712, %rd90711, %rd78384;
$L__BB1_12279:
	setp.ne.s64 	%p13545, %rd90712, 0;
	mov.u64 	%rd90711, %rd90712;
	@%p13545 bra 	$L__BB1_12277;
	cvt.u32.u64 	%r3447, %rd90713;
	ld.global.u64 	%rd24577, [%rd4+56];
	mov.b64 	%rd90717, 0;
	mov.u64 	%rd90715, %rd5;
$L__BB1_12281:
	shr.u64 	%rd90716, %rd90715, 1;
	add.s64 	%rd24581, %rd90717, %rd90716;
	shl.b64 	%rd78386, %rd24581, 2;
	add.s64 	%rd78387, %rd24577, %rd78386;
	ld.u32 	%r14766, [%rd78387];
	setp.ge.s32 	%p13546, %r14766, %r3446;
	@%p13546 bra 	$L__BB1_12283;
	add.s64 	%rd90717, %rd24581, 1;
	not.b64 	%rd78388, %rd90716;
	add.s64 	%rd90716, %rd90715, %rd78388;
$L__BB1_12283:
	setp.ne.s64 	%p13547, %rd90716, 0;
	mov.u64 	%rd90715, %rd90716;
	@%p13547 bra 	$L__BB1_12281;
	cvt.u32.u64 	%r3448, %rd90717;
	mov.b64 	%rd90721, 0;
	mov.u64 	%rd90719, %rd5;
$L__BB1_12285:
	shr.u64 	%rd90720, %rd90719, 1;
	add.s64 	%rd24589, %rd90721, %rd90720;
	shl.b64 	%rd78390, %rd24589, 2;
	add.s64 	%rd78391, %rd24577, %rd78390;
	ld.u32 	%r14767, [%rd78391];
	setp.ge.s32 	%p13548, %r14767, %r3447;
	@%p13548 bra 	$L__BB1_12287;
	add.s64 	%rd90721, %rd24589, 1;
	not.b64 	%rd78392, %rd90720;
	add.s64 	%rd90720, %rd90719, %rd78392;
$L__BB1_12287:
	setp.ne.s64 	%p13549, %rd90720, 0;
	mov.u64 	%rd90719, %rd90720;
	@%p13549 bra 	$L__BB1_12285;
	cvt.u32.u64 	%r3449, %rd90721;
	ld.global.u64 	%rd24594, [%rd4+64];
	mov.b64 	%rd90725, 0;
	mov.u64 	%rd90723, %rd5;
$L__BB1_12289:
	shr.u64 	%rd90724, %rd90723, 1;
	add.s64 	%rd24598, %rd90725, %rd90724;
	shl.b64 	%rd78394, %rd24598, 2;
	add.s64 	%rd78395, %rd24594, %rd78394;
	ld.u32 	%r14768, [%rd78395];
	setp.ge.s32 	%p13550, %r14768, %r3448;
	@%p13550 bra 	$L__BB1_12291;
	add.s64 	%rd90725, %rd24598, 1;
	not.b64 	%rd78396, %rd90724;
	add.s64 	%rd90724, %rd90723, %rd78396;
$L__BB1_12291:
	setp.ne.s64 	%p13551, %rd90724, 0;
	mov.u64 	%rd90723, %rd90724;
	@%p13551 bra 	$L__BB1_12289;
	cvt.u32.u64 	%r3450, %rd90725;
	mov.b64 	%rd90729, 0;
	mov.u64 	%rd90727, %rd5;
$L__BB1_12293:
	shr.u64 	%rd90728, %rd90727, 1;
	add.s64 	%rd24606, %rd90729, %rd90728;
	shl.b64 	%rd78398, %rd24606, 2;
	add.s64 	%rd78399, %rd24594, %rd78398;
	ld.u32 	%r14769, [%rd78399];
	setp.ge.s32 	%p13552, %r14769, %r3449;
	@%p13552 bra 	$L__BB1_12295;
	add.s64 	%rd90729, %rd24606, 1;
	not.b64 	%rd78400, %rd90728;
	add.s64 	%rd90728, %rd90727, %rd78400;
$L__BB1_12295:
	setp.ne.s64 	%p13553, %rd90728, 0;
	mov.u64 	%rd90727, %rd90728;
	@%p13553 bra 	$L__BB1_12293;
	cvt.u32.u64 	%r3451, %rd90729;
	ld.global.u64 	%rd24611, [%rd4+72];
	mov.b64 	%rd90733, 0;
	mov.u64 	%rd90731, %rd5;
$L__BB1_12297:
	shr.u64 	%rd90732, %rd90731, 1;
	add.s64 	%rd24615, %rd90733, %rd90732;
	shl.b64 	%rd78402, %rd24615, 2;
	add.s64 	%rd78403, %rd24611, %rd78402;
	ld.u32 	%r14770, [%rd78403];
	setp.ge.s32 	%p13554, %r14770, %r3450;
	@%p13554 bra 	$L__BB1_12299;
	add.s64 	%rd90733, %rd24615, 1;
	not.b64 	%rd78404, %rd90732;
	add.s64 	%rd90732, %rd90731, %rd78404;
$L__BB1_12299:
	setp.ne.s64 	%p13555, %rd90732, 0;
	mov.u64 	%rd90731, %rd90732;
	@%p13555 bra 	$L__BB1_12297;
	cvt.u32.u64 	%r3452, %rd90733;
	mov.b64 	%rd90737, 0;
	mov.u64 	%rd90735, %rd5;
$L__BB1_12301:
	shr.u64 	%rd90736, %rd90735, 1;
	add.s64 	%rd24623, %rd90737, %rd90736;
	shl.b64 	%rd78406, %rd24623, 2;
	add.s64 	%rd78407, %rd24611, %rd78406;
	ld.u32 	%r14771, [%rd78407];
	setp.ge.s32 	%p13556, %r14771, %r3451;
	@%p13556 bra 	$L__BB1_12303;
	add.s64 	%rd90737, %rd24623, 1;
	not.b64 	%rd78408, %rd90736;
	add.s64 	%rd90736, %rd90735, %rd78408;
$L__BB1_12303:
	setp.ne.s64 	%p13557, %rd90736, 0;
	mov.u64 	%rd90735, %rd90736;
	@%p13557 bra 	$L__BB1_12301;
	cvt.u32.u64 	%r14772, %rd90737;
	setp.lt.s32 	%p13729, %r3452, %r14772;
$L__BB1_12305:
	selp.b32 	%r15108, %r15043, %r15042, %p13729;
	selp.u32 	%r14773, 1, 0, %p13729;
	add.s32 	%r3454, %r3428, %r14773;
	not.pred 	%p13558, %p13729;
	selp.u32 	%r14774, 1, 0, %p13558;
	add.s32 	%r3455, %r3429, %r14774;
	@%p13729 bra 	$L__BB1_12307;
	shl.b32 	%r14775, %r3455, 2;
	add.s32 	%r14777, %r14295, %r14775;
	ld.shared.u32 	%r15042, [%r14777];
	bra.uni 	$L__BB1_12308;
$L__BB1_12307:
	shl.b32 	%r14778, %r3454, 2;
	add.s32 	%r14780, %r14295, %r14778;
	ld.shared.u32 	%r15043, [%r14780];
$L__BB1_12308:
	setp.ge.s32 	%p13560, %r3454, %r2918;
	mov.pred 	%p13730, 0;
	@%p13560 bra 	$L__BB1_12391;
	setp.ge.s32 	%p13562, %r3455, %r2917;
	mov.pred 	%p13730, -1;
	@%p13562 bra 	$L__BB1_12391;
	ld.global.u64 	%rd24628, [%rd4];
	mov.b64 	%rd90741, 0;
	mov.u64 	%rd90739, %rd5;
$L__BB1_12311:
	shr.u64 	%rd90740, %rd90739, 1;
	add.s64 	%rd24632, %rd90741, %rd90740;
	shl.b64 	%rd78410, %rd24632, 2;
	add.s64 	%rd78411, %rd24628, %rd78410;
	ld.u32 	%r14781, [%rd78411];
	setp.ge.s32 	%p13563, %r14781, %r15043;
	@%p13563 bra 	$L__BB1_12313;
	add.s64 	%rd90741, %rd24632, 1;
	not.b64 	%rd78412, %rd90740;
	add.s64 	%rd90740, %rd90739, %rd78412;
$L__BB1_12313:
	setp.ne.s64 	%p13564, %rd90740, 0;
	mov.u64 	%rd90739, %rd90740;
	@%p13564 bra 	$L__BB1_12311;
	cvt.u32.u64 	%r3460, %rd90741;
	mov.b64 	%rd90745, 0;
	mov.u64 	%rd90743, %rd5;
$L__BB1_12315:
	shr.u64 	%rd90744, %rd90743, 1;
	add.s64 	%rd24640, %rd90745, %rd90744;
	shl.b64 	%rd78414, %rd24640, 2;
	add.s64 	%rd78415, %rd24628, %rd78414;
	ld.u32 	%r14782, [%rd78415];
	setp.ge.s32 	%p13565, %r14782, %r15042;
	@%p13565 bra 	$L__BB1_12317;
	add.s64 	%rd90745, %rd24640, 1;
	not.b64 	%rd78416, %rd90744;
	add.s64 	%rd90744, %rd90743, %rd78416;
$L__BB1_12317:
	setp.ne.s64 	%p13566, %rd90744, 0;
	mov.u64 	%rd90743, %rd90744;
	@%p13566 bra 	$L__BB1_12315;
	cvt.u32.u64 	%r3461, %rd90745;
	ld.global.u64 	%rd24645, [%rd4+8];
	mov.b64 	%rd90749, 0;
	mov.u64 	%rd90747, %rd5;
$L__BB1_12319:
	shr.u64 	%rd90748, %rd90747, 1;
	add.s64 	%rd24649, %rd90749, %rd90748;
	shl.b64 	%rd78418, %rd24649, 2;
	add.s64 	%rd78419, %rd24645, %rd78418;
	ld.u32 	%r14783, [%rd78419];
	setp.ge.s32 	%p13567, %r14783, %r3460;
	@%p13567 bra 	$L__BB1_12321;
	add.s64 	%rd90749, %rd24649, 1;
	not.b64 	%rd78420, %rd90748;
	add.s64 	%rd90748, %rd90747, %rd78420;
$L__BB1_12321:
	setp.ne.s64 	%p13568, %rd90748, 0;
	mov.u64 	%rd90747, %rd90748;
	@%p13568 bra 	$L__BB1_12319;
	cvt.u32.u64 	%r3462, %rd90749;
	mov.b64 	%rd90753, 0;
	mov.u64 	%rd90751, %rd5;
$L__BB1_12323:
	shr.u64 	%rd90752, %rd90751, 1;
	add.s64 	%rd24657, %rd90753, %rd90752;
	shl.b64 	%rd78422, %rd24657, 2;
	add.s64 	%rd78423, %rd24645, %rd78422;
	ld.u32 	%r14784, [%rd78423];
	setp.ge.s32 	%p13569, %r14784, %r3461;
	@%p13569 bra 	$L__BB1_12325;
	add.s64 	%rd90753, %rd24657, 1;
	not.b64 	%rd78424, %rd90752;
	add.s64 	%rd90752, %rd90751, %rd78424;
$L__BB1_12325:
	setp.ne.s64 	%p13570, %rd90752, 0;
	mov.u64 	%rd90751, %rd90752;
	@%p13570 bra 	$L__BB1_12323;
	cvt.u32.u64 	%r3463, %rd90753;
	ld.global.u64 	%rd24662, [%rd4+16];
	mov.b64 	%rd90757, 0;
	mov.u64 	%rd90755, %rd5;
$L__BB1_12327:
	shr.u64 	%rd90756, %rd90755, 1;
	add.s64 	%rd24666, %rd90757, %rd90756;
	shl.b64 	%rd78426, %rd24666, 2;
	add.s64 	%rd78427, %rd24662, %rd78426;
	ld.u32 	%r14785, [%rd78427];
	setp.ge.s32 	%p13571, %r14785, %r3462;
	@%p13571 bra 	$L__BB1_12329;
	add.s64 	%rd90757, %rd24666, 1;
	not.b64 	%rd78428, %rd90756;
	add.s64 	%rd90756, %rd90755, %rd78428;
$L__BB1_12329:
	setp.ne.s64 	%p13572, %rd90756, 0;
	mov.u64 	%rd90755, %rd90756;
	@%p13572 bra 	$L__BB1_12327;
	cvt.u32.u64 	%r3464, %rd90757;
	mov.b64 	%rd90761, 0;
	mov.u64 	%rd90759, %rd5;
$L__BB1_12331:
	shr.u64 	%rd90760, %rd90759, 1;
	add.s64 	%rd24674, %rd90761, %rd90760;
	shl.b64 	%rd78430, %rd24674, 2;
	add.s64 	%rd78431, %rd24662, %rd78430;
	ld.u32 	%r14786, [%rd78431];
	setp.ge.s32 	%p13573, %r14786, %r3463;
	@%p13573 bra 	$L__BB1_12333;
	add.s64 	%rd90761, %rd24674, 1;
	not.b64 	%rd78432, %rd90760;
	add.s64 	%rd90760, %rd90759, %rd78432;
$L__BB1_12333:
	setp.ne.s64 	%p13574, %rd90760, 0;
	mov.u64 	%rd90759, %rd90760;
	@%p13574 bra 	$L__BB1_12331;
	cvt.u32.u64 	%r3465, %rd90761;
	ld.global.u64 	%rd24679, [%rd4+24];
	mov.b64 	%rd90765, 0;
	mov.u64 	%rd90763, %rd5;
$L__BB1_12335:
	shr.u64 	%rd90764, %rd90763, 1;
	add.s64 	%rd24683, %rd90765, %rd90764;
	shl.b64 	%rd78434, %rd24683, 2;
	add.s64 	%rd78435, %rd24679, %rd78434;
	ld.u32 	%r14787, [%rd78435];
	setp.ge.s32 	%p13575, %r14787, %r3464;
	@%p13575 bra 	$L__BB1_12337;
	add.s64 	%rd90765, %rd24683, 1;
	not.b64 	%rd78436, %rd90764;
	add.s64 	%rd90764, %rd90763, %rd78436;
$L__BB1_12337:
	setp.ne.s64 	%p13576, %rd90764, 0;
	mov.u64 	%rd90763, %rd90764;
	@%p13576 bra 	$L__BB1_12335;
	cvt.u32.u64 	%r3466, %rd90765;
	mov.b64 	%rd90769, 0;
	mov.u64 	%rd90767, %rd5;
$L__BB1_12339:
	shr.u64 	%rd90768, %rd90767, 1;
	add.s64 	%rd24691, %rd90769, %rd90768;
	shl.b64 	%rd78438, %rd24691, 2;
	add.s64 	%rd78439, %rd24679, %rd78438;
	ld.u32 	%r14788, [%rd78439];
	setp.ge.s32 	%p13577, %r14788, %r3465;
	@%p13577 bra 	$L__BB1_12341;
	add.s64 	%rd90769, %rd24691, 1;
	not.b64 	%rd78440, %rd90768;
	add.s64 	%rd90768, %rd90767, %rd78440;
$L__BB1_12341:
	setp.ne.s64 	%p13578, %rd90768, 0;
	mov.u64 	%rd90767, %rd90768;
	@%p13578 bra 	$L__BB1_12339;
	cvt.u32.u64 	%r3467, %rd90769;
	ld.global.u64 	%rd24696, [%rd4+32];
	mov.b64 	%rd90773, 0;
	mov.u64 	%rd90771, %rd5;
$L__BB1_12343:
	shr.u64 	%rd90772, %rd90771, 1;
	add.s64 	%rd24700, %rd90773, %rd90772;
	shl.b64 	%rd78442, %rd24700, 2;
	add.s64 	%rd78443, %rd24696, %rd78442;
	ld.u32 	%r14789, [%rd78443];
	setp.ge.s32 	%p13579, %r14789, %r3466;
	@%p13579 bra 	$L__BB1_12345;
	add.s64 	%rd90773, %rd24700, 1;
	not.b64 	%rd78444, %rd90772;
	add.s64 	%rd90772, %rd90771, %rd78444;
$L__BB1_12345:
	setp.ne.s64 	%p13580, %rd90772, 0;
	mov.u64 	%rd90771, %rd90772;
	@%p13580 bra 	$L__BB1_12343;
	cvt.u32.u64 	%r3468, %rd90773;
	mov.b64 	%rd90777, 0;
	mov.u64 	%rd90775, %rd5;
$L__BB1_12347:
	shr.u64 	%rd90776, %rd90775, 1;
	add.s64 	%rd24708, %rd90777, %rd90776;
	shl.b64 	%rd78446, %rd24708, 2;
	add.s64 	%rd78447, %rd24696, %rd78446;
	ld.u32 	%r14790, [%rd78447];
	setp.ge.s32 	%p13581, %r14790, %r3467;
	@%p13581 bra 	$L__BB1_12349;
	add.s64 	%rd90777, %rd24708, 1;
	not.b64 	%rd78448, %rd90776;
	add.s64 	%rd90776, %rd90775, %rd78448;
$L__BB1_12349:
	setp.ne.s64 	%p13582, %rd90776, 0;
	mov.u64 	%rd90775, %rd90776;
	@%p13582 bra 	$L__BB1_12347;
	cvt.u32.u64 	%r3469, %rd90777;
	ld.global.u64 	%rd24713, [%rd4+40];
	mov.b64 	%rd90781, 0;
	mov.u64 	%rd90779, %rd5;
$L__BB1_12351:
	shr.u64 	%rd90780, %rd90779, 1;
	add.s64 	%rd24717, %rd90781, %rd90780;
	shl.b64 	%rd78450, %rd24717, 2;
	add.s64 	%rd78451, %rd24713, %rd78450;
	ld.u32 	%r14791, [%rd78451];
	setp.ge.s32 	%p13583, %r14791, %r3468;
	@%p13583 bra 	$L__BB1_12353;
	add.s64 	%rd90781, %rd24717, 1;
	not.b64 	%rd78452, %rd90780;
	add.s64 	%rd90780, %rd90779, %rd78452;
$L__BB1_12353:
	setp.ne.s64 	%p13584, %rd90780, 0;
	mov.u64 	%rd90779, %rd90780;
	@%p13584 bra 	$L__BB1_12351;
	cvt.u32.u64 	%r3470, %rd90781;
	mov.b64 	%rd90785, 0;
	mov.u64 	%rd90783, %rd5;
$L__BB1_12355:
	shr.u64 	%rd90784, %rd90783, 1;
	add.s64 	%rd24725, %rd90785, %rd90784;
	shl.b64 	%rd78454, %rd24725, 2;
	add.s64 	%rd78455, %rd24713, %rd78454;
	ld.u32 	%r14792, [%rd78455];
	setp.ge.s32 	%p13585, %r14792, %r3469;
	@%p13585 bra 	$L__BB1_12357;
	add.s64 	%rd90785, %rd24725, 1;
	not.b64 	%rd78456, %rd90784;
	add.s64 	%rd90784, %rd90783, %rd78456;
$L__BB1_12357:
	setp.ne.s64 	%p13586, %rd90784, 0;
	mov.u64 	%rd90783, %rd90784;
	@%p13586 bra 	$L__BB1_12355;
	cvt.u32.u64 	%r3471, %rd90785;
	ld.global.u64 	%rd24730, [%rd4+48];
	mov.b64 	%rd90789, 0;
	mov.u64 	%rd90787, %rd5;
$L__BB1_12359:
	shr.u64 	%rd90788, %rd90787, 1;
	add.s64 	%rd24734, %rd90789, %rd90788;
	shl.b64 	%rd78458, %rd24734, 2;
	add.s64 	%rd78459, %rd24730, %rd78458;
	ld.u32 	%r14793, [%rd78459];
	setp.ge.s32 	%p13587, %r14793, %r3470;
	@%p13587 bra 	$L__BB1_12361;
	add.s64 	%rd90789, %rd24734, 1;
	not.b64 	%rd78460, %rd90788;
	add.s64 	%rd90788, %rd90787, %rd78460;
$L__BB1_12361:
	setp.ne.s64 	%p13588, %rd90788, 0;
	mov.u64 	%rd90787, %rd90788;
	@%p13588 bra 	$L__BB1_12359;
	cvt.u32.u64 	%r3472, %rd90789;
	mov.b64 	%rd90793, 0;
	mov.u64 	%rd90791, %rd5;
$L__BB1_12363:
	shr.u64 	%rd90792, %rd90791, 1;
	add.s64 	%rd24742, %rd90793, %rd90792;
	shl.b64 	%rd78462, %rd24742, 2;
	add.s64 	%rd78463, %rd24730, %rd78462;
	ld.u32 	%r14794, [%rd78463];
	setp.ge.s32 	%p13589, %r14794, %r3471;
	@%p13589 bra 	$L__BB1_12365;
	add.s64 	%rd90793, %rd24742, 1;
	not.b64 	%rd78464, %rd90792;
	add.s64 	%rd90792, %rd90791, %rd78464;
$L__BB1_12365:
	setp.ne.s64 	%p13590, %rd90792, 0;
	mov.u64 	%rd90791, %rd90792;
	@%p13590 bra 	$L__BB1_12363;
	cvt.u32.u64 	%r3473, %rd90793;
	ld.global.u64 	%rd24747, [%rd4+56];
	mov.b64 	%rd90797, 0;
	mov.u64 	%rd90795, %rd5;
$L__BB1_12367:
	shr.u64 	%rd90796, %rd90795, 1;
	add.s64 	%rd24751, %rd90797, %rd90796;
	shl.b64 	%rd78466, %rd24751, 2;
	add.s64 	%rd78467, %rd24747, %rd78466;
	ld.u32 	%r14795, [%rd78467];
	setp.ge.s32 	%p13591, %r14795, %r3472;
	@%p13591 bra 	$L__BB1_12369;
	add.s64 	%rd90797, %rd24751, 1;
	not.b64 	%rd78468, %rd90796;
	add.s64 	%rd90796, %rd90795, %rd78468;
$L__BB1_12369:
	setp.ne.s64 	%p13592, %rd90796, 0;
	mov.u64 	%rd90795, %rd90796;
	@%p13592 bra 	$L__BB1_12367;
	cvt.u32.u64 	%r3474, %rd90797;
	mov.b64 	%rd90801, 0;
	mov.u64 	%rd90799, %rd5;
$L__BB1_12371:
	shr.u64 	%rd90800, %rd90799, 1;
	add.s64 	%rd24759, %rd90801, %rd90800;
	shl.b64 	%rd78470, %rd24759, 2;
	add.s64 	%rd78471, %rd24747, %rd78470;
	ld.u32 	%r14796, [%rd78471];
	setp.ge.s32 	%p13593, %r14796, %r3473;
	@%p13593 bra 	$L__BB1_12373;
	add.s64 	%rd90801, %rd24759, 1;
	not.b64 	%rd78472, %rd90800;
	add.s64 	%rd90800, %rd90799, %rd78472;
$L__BB1_12373:
	setp.ne.s64 	%p13594, %rd90800, 0;
	mov.u64 	%rd90799, %rd90800;
	@%p13594 bra 	$L__BB1_12371;
	cvt.u32.u64 	%r3475, %rd90801;
	ld.global.u64 	%rd24764, [%rd4+64];
	mov.b64 	%rd90805, 0;
	mov.u64 	%rd90803, %rd5;
$L__BB1_12375:
	shr.u64 	%rd90804, %rd90803, 1;
	add.s64 	%rd24768, %rd90805, %rd90804;
	shl.b64 	%rd78474, %rd24768, 2;
	add.s64 	%rd78475, %rd24764, %rd78474;
	ld.u32 	%r14797, [%rd78475];
	setp.ge.s32 	%p13595, %r14797, %r3474;
	@%p13595 bra 	$L__BB1_12377;
	add.s64 	%rd90805, %rd24768, 1;
	not.b64 	%rd78476, %rd90804;
	add.s64 	%rd90804, %rd90803, %rd78476;
$L__BB1_12377:
	setp.ne.s64 	%p13596, %rd90804, 0;
	mov.u64 	%rd90803, %rd90804;
	@%p13596 bra 	$L__BB1_12375;
	cvt.u32.u64 	%r3476, %rd90805;
	mov.b64 	%rd90809, 0;
	mov.u64 	%rd90807, %rd5;
$L__BB1_12379:
	shr.u64 	%rd90808, %rd90807, 1;
	add.s64 	%rd24776, %rd90809, %rd90808;
	shl.b64 	%rd78478, %rd24776, 2;
	add.s64 	%rd78479, %rd24764, %rd78478;
	ld.u32 	%r14798, [%rd78479];
	setp.ge.s32 	%p13597, %r14798, %r3475;
	@%p13597 bra 	$L__BB1_12381;
	add.s64 	%rd90809, %rd24776, 1;
	not.b64 	%rd78480, %rd90808;
	add.s64 	%rd90808, %rd90807, %rd78480;
$L__BB1_12381:
	setp.ne.s64 	%p13598, %rd90808, 0;
	mov.u64 	%rd90807, %rd90808;
	@%p13598 bra 	$L__BB1_12379;
	cvt.u32.u64 	%r3477, %rd90809;
	ld.global.u64 	%rd24781, [%rd4+72];
	mov.b64 	%rd90813, 0;
	mov.u64 	%rd90811, %rd5;
$L__BB1_12383:
	shr.u64 	%rd90812, %rd90811, 1;
	add.s64 	%rd24785, %rd90813, %rd90812;
	shl.b64 	%rd78482, %rd24785, 2;
	add.s64 	%rd78483, %rd24781, %rd78482;
	ld.u32 	%r14799, [%rd78483];
	setp.ge.s32 	%p13599, %r14799, %r3476;
	@%p13599 bra 	$L__BB1_12385;
	add.s64 	%rd90813, %rd24785, 1;
	not.b64 	%rd78484, %rd90812;
	add.s64 	%rd90812, %rd90811, %rd78484;
$L__BB1_12385:
	setp.ne.s64 	%p13600, %rd90812, 0;
	mov.u64 	%rd90811, %rd90812;
	@%p13600 bra 	$L__BB1_12383;
	cvt.u32.u64 	%r3478, %rd90813;
	mov.b64 	%rd90817, 0;
	mov.u64 	%rd90815, %rd5;
$L__BB1_12387:
	shr.u64 	%rd90816, %rd90815, 1;
	add.s64 	%rd24793, %rd90817, %rd90816;
	shl.b64 	%rd78486, %rd24793, 2;
	add.s64 	%rd78487, %rd24781, %rd78486;
	ld.u32 	%r14800, [%rd78487];
	setp.ge.s32 	%p13601, %r14800, %r3477;
	@%p13601 bra 	$L__BB1_12389;
	add.s64 	%rd90817, %rd24793, 1;
	not.b64 	%rd78488, %rd90816;
	add.s64 	%rd90816, %rd90815, %rd78488;
$L__BB1_12389:
	setp.ne.s64 	%p13602, %rd90816, 0;
	mov.u64 	%rd90815, %rd90816;
	@%p13602 bra 	$L__BB1_12387;
	cvt.u32.u64 	%r14801, %rd90817;
	setp.lt.s32 	%p13730, %r3478, %r14801;
$L__BB1_12391:
	selp.b32 	%r15107, %r15043, %r15042, %p13730;
	selp.u32 	%r14802, 1, 0, %p13730;
	add.s32 	%r3480, %r3454, %r14802;
	not.pred 	%p13603, %p13730;
	selp.u32 	%r14803, 1, 0, %p13603;
	add.s32 	%r3481, %r3455, %r14803;
	@%p13730 bra 	$L__BB1_12393;
	shl.b32 	%r14804, %r3481, 2;
	add.s32 	%r14806, %r14295, %r14804;
	ld.shared.u32 	%r15042, [%r14806];
	bra.uni 	$L__BB1_12394;
$L__BB1_12393:
	shl.b32 	%r14807, %r3480, 2;
	add.s32 	%r14809, %r14295, %r14807;
	ld.shared.u32 	%r15043, [%r14809];
$L__BB1_12394:
	setp.ge.s32 	%p13604, %r3480, %r2918;
	mov.u32 	%r15106, %r15042;
	@%p13604 bra 	$L__BB1_12477;
	setp.ge.s32 	%p13605, %r3481, %r2917;
	mov.u32 	%r15106, %r15043;
	@%p13605 bra 	$L__BB1_12477;
	ld.global.u64 	%rd24798, [%rd4];
	mov.b64 	%rd90821, 0;
	mov.u64 	%rd90819, %rd5;
$L__BB1_12397:
	shr.u64 	%rd90820, %rd90819, 1;
	add.s64 	%rd24802, %rd90821, %rd90820;
	shl.b64 	%rd78490, %rd24802, 2;
	add.s64 	%rd78491, %rd24798, %rd78490;
	ld.u32 	%r14810, [%rd78491];
	setp.ge.s32 	%p13606, %r14810, %r15043;
	@%p13606 bra 	$L__BB1_12399;
	add.s64 	%rd90821, %rd24802, 1;
	not.b64 	%rd78492, %rd90820;
	add.s64 	%rd90820, %rd90819, %rd78492;
$L__BB1_12399:
	setp.ne.s64 	%p13607, %rd90820, 0;
	mov.u64 	%rd90819, %rd90820;
	@%p13607 bra 	$L__BB1_12397;
	cvt.u32.u64 	%r3486, %rd90821;
	mov.b64 	%rd90825, 0;
	mov.u64 	%rd90823, %rd5;
$L__BB1_12401:
	shr.u64 	%rd90824, %rd90823, 1;
	add.s64 	%rd24810, %rd90825, %rd90824;
	shl.b64 	%rd78494, %rd24810, 2;
	add.s64 	%rd78495, %rd24798, %rd78494;
	ld.u32 	%r14811, [%rd78495];
	setp.ge.s32 	%p13608, %r14811, %r15042;
	@%p13608 bra 	$L__BB1_12403;
	add.s64 	%rd90825, %rd24810, 1;
	not.b64 	%rd78496, %rd90824;
	add.s64 	%rd90824, %rd90823, %rd78496;
$L__BB1_12403:
	setp.ne.s64 	%p13609, %rd90824, 0;
	mov.u64 	%rd90823, %rd90824;
	@%p13609 bra 	$L__BB1_12401;
	cvt.u32.u64 	%r3487, %rd90825;
	ld.global.u64 	%rd24815, [%rd4+8];
	mov.b64 	%rd90829, 0;
	mov.u64 	%rd90827, %rd5;
$L__BB1_12405:
	shr.u64 	%rd90828, %rd90827, 1;
	add.s64 	%rd24819, %rd90829, %rd90828;
	shl.b64 	%rd78498, %rd24819, 2;
	add.s64 	%rd78499, %rd24815, %rd78498;
	ld.u32 	%r14812, [%rd78499];
	setp.ge.s32 	%p13610, %r14812, %r3486;
	@%p13610 bra 	$L__BB1_12407;
	add.s64 	%rd90829, %rd24819, 1;
	not.b64 	%rd78500, %rd90828;
	add.s64 	%rd90828, %rd90827, %rd78500;
$L__BB1_12407:
	setp.ne.s64 	%p13611, %rd90828, 0;
	mov.u64 	%rd90827, %rd90828;
	@%p13611 bra 	$L__BB1_12405;
	cvt.u32.u64 	%r3488, %rd90829;
	mov.b64 	%rd90833, 0;
	mov.u64 	%rd90831, %rd5;
$L__BB1_12409:
	shr.u64 	%rd90832, %rd90831, 1;
	add.s64 	%rd24827, %rd90833, %rd90832;
	shl.b64 	%rd78502, %rd24827, 2;
	add.s64 	%rd78503, %rd24815, %rd78502;
	ld.u32 	%r14813, [%rd78503];
	setp.ge.s32 	%p13612, %r14813, %r3487;
	@%p13612 bra 	$L__BB1_12411;
	add.s64 	%rd90833, %rd24827, 1;
	not.b64 	%rd78504, %rd90832;
	add.s64 	%rd90832, %rd90831, %rd78504;
$L__BB1_12411:
	setp.ne.s64 	%p13613, %rd90832, 0;
	mov.u64 	%rd90831, %rd90832;
	@%p13613 bra 	$L__BB1_12409;
	cvt.u32.u64 	%r3489, %rd90833;
	ld.global.u64 	%rd24832, [%rd4+16];
	mov.b64 	%rd90837, 0;
	mov.u64 	%rd90835, %rd5;
$L__BB1_12413:
	shr.u64 	%rd90836, %rd90835, 1;
	add.s64 	%rd24836, %rd90837, %rd90836;
	shl.b64 	%rd78506, %rd24836, 2;
	add.s64 	%rd78507, %rd24832, %rd78506;
	ld.u32 	%r14814, [%rd78507];
	setp.ge.s32 	%p13614, %r14814, %r3488;
	@%p13614 bra 	$L__BB1_12415;
	add.s64 	%rd90837, %rd24836, 1;
	not.b64 	%rd78508, %rd90836;
	add.s64 	%rd90836, %rd90835, %rd78508;
$L__BB1_12415:
	setp.ne.s64 	%p13615, %rd90836, 0;
	mov.u64 	%rd90835, %rd90836;
	@%p13615 bra 	$L__BB1_12413;
	cvt.u32.u64 	%r3490, %rd90837;
	mov.b64 	%rd90841, 0;
	mov.u64 	%rd90839, %rd5;
$L__BB1_12417:
	shr.u64 	%rd90840, %rd90839, 1;
	add.s64 	%rd24844, %rd90841, %rd90840;
	shl.b64 	%rd78510, %rd24844, 2;
	add.s64 	%rd78511, %rd24832, %rd78510;
	ld.u32 	%r14815, [%rd78511];
	setp.ge.s32 	%p13616, %r14815, %r3489;
	@%p13616 bra 	$L__BB1_12419;
	add.s64 	%rd90841, %rd24844, 1;
	not.b64 	%rd78512, %rd90840;
	add.s64 	%rd90840, %rd90839, %rd78512;
$L__BB1_12419:
	setp.ne.s64 	%p13617, %rd90840, 0;
	mov.u64 	%rd90839, %rd90840;
	@%p13617 bra 	$L__BB1_12417;
	cvt.u32.u64 	%r3491, %rd90841;
	ld.global.u64 	%rd24849, [%rd4+24];
	mov.b64 	%rd90845, 0;
	mov.u64 	%rd90843, %rd5;
$L__BB1_12421:
	shr.u64 	%rd90844, %rd90843, 1;
	add.s64 	%rd24853, %rd90845, %rd90844;
	shl.b64 	%rd78514, %rd24853, 2;
	add.s64 	%rd78515, %rd24849, %rd78514;
	ld.u32 	%r14816, [%rd78515];
	setp.ge.s32 	%p13618, %r14816, %r3490;
	@%p13618 bra 	$L__BB1_12423;
	add.s64 	%rd90845, %rd24853, 1;
	not.b64 	%rd78516, %rd90844;
	add.s64 	%rd90844, %rd90843, %rd78516;
$L__BB1_12423:
	setp.ne.s64 	%p13619, %rd90844, 0;
	mov.u64 	%rd90843, %rd90844;
	@%p13619 bra 	$L__BB1_12421;
	cvt.u32.u64 	%r3492, %rd90845;
	mov.b64 	%rd90849, 0;
	mov.u64 	%rd90847, %rd5;
$L__BB1_12425:
	shr.u64 	%rd90848, %rd90847, 1;
	add.s64 	%rd24861, %rd90849, %rd90848;
	shl.b64 	%rd78518, %rd24861, 2;
	add.s64 	%rd78519, %rd24849, %rd78518;
	ld.u32 	%r14817, [%rd78519];
	setp.ge.s32 	%p13620, %r14817, %r3491;
	@%p13620 bra 	$L__BB1_12427;
	add.s64 	%rd90849, %rd24861, 1;
	not.b64 	%rd78520, %rd90848;
	add.s64 	%rd90848, %rd90847, %rd78520;
$L__BB1_12427:
	setp.ne.s64 	%p13621, %rd90848, 0;
	mov.u64 	%rd90847, %rd90848;
	@%p13621 bra 	$L__BB1_12425;
	cvt.u32.u64 	%r3493, %rd90849;
	ld.global.u64 	%rd24866, [%rd4+32];
	mov.b64 	%rd90853, 0;
	mov.u64 	%rd90851, %rd5;
$L__BB1_12429:
	shr.u64 	%rd90852, %rd90851, 1;
	add.s64 	%rd24870, %rd90853, %rd90852;
	shl.b64 	%rd78522, %rd24870, 2;
	add.s64 	%rd78523, %rd24866, %rd78522;
	ld.u32 	%r14818, [%rd78523];
	setp.ge.s32 	%p13622, %r14818, %r3492;
	@%p13622 bra 	$L__BB1_12431;
	add.s64 	%rd90853, %rd24870, 1;
	not.b64 	%rd78524, %rd90852;
	add.s64 	%rd90852, %rd90851, %rd78524;
$L__BB1_12431:
	setp.ne.s64 	%p13623, %rd90852, 0;
	mov.u64 	%rd90851, %rd90852;
	@%p13623 bra 	$L__BB1_12429;
	cvt.u32.u64 	%r3494, %rd90853;
	mov.b64 	%rd90857, 0;
	mov.u64 	%rd90855, %rd5;
$L__BB1_12433:
	shr.u64 	%rd90856, %rd90855, 1;
	add.s64 	%rd24878, %rd90857, %rd90856;
	shl.b64 	%rd78526, %rd24878, 2;
	add.s64 	%rd78527, %rd24866, %rd78526;
	ld.u32 	%r14819, [%rd78527];
	setp.ge.s32 	%p13624, %r14819, %r3493;
	@%p13624 bra 	$L__BB1_12435;
	add.s64 	%rd90857, %rd24878, 1;
	not.b64 	%rd78528, %rd90856;
	add.s64 	%rd90856, %rd90855, %rd78528;
$L__BB1_12435:
	setp.ne.s64 	%p13625, %rd90856, 0;
	mov.u64 	%rd90855, %rd90856;
	@%p13625 bra 	$L__BB1_12433;
	cvt.u32.u64 	%r3495, %rd90857;
	ld.global.u64 	%rd24883, [%rd4+40];
	mov.b64 	%rd90861, 0;
	mov.u64 	%rd90859, %rd5;
$L__BB1_12437:
	shr.u64 	%rd90860, %rd90859, 1;
	add.s64 	%rd24887, %rd90861, %rd90860;
	shl.b64 	%rd78530, %rd24887, 2;
	add.s64 	%rd78531, %rd24883, %rd78530;
	ld.u32 	%r14820, [%rd78531];
	setp.ge.s32 	%p13626, %r14820, %r3494;
	@%p13626 bra 	$L__BB1_12439;
	add.s64 	%rd90861, %rd24887, 1;
	not.b64 	%rd78532, %rd90860;
	add.s64 	%rd90860, %rd90859, %rd78532;
$L__BB1_12439:
	setp.ne.s64 	%p13627, %rd90860, 0;
	mov.u64 	%rd90859, %rd90860;
	@%p13627 bra 	$L__BB1_12437;
	cvt.u32.u64 	%r3496, %rd90861;
	mov.b64 	%rd90865, 0;
	mov.u64 	%rd90863, %rd5;
$L__BB1_12441:
	shr.u64 	%rd90864, %rd90863, 1;
	add.s64 	%rd24895, %rd90865, %rd90864;
	shl.b64 	%rd78534, %rd24895, 2;
	add.s64 	%rd78535, %rd24883, %rd78534;
	ld.u32 	%r14821, [%rd78535];
	setp.ge.s32 	%p13628, %r14821, %r3495;
	@%p13628 bra 	$L__BB1_12443;
	add.s64 	%rd90865, %rd24895, 1;
	not.b64 	%rd78536, %rd90864;
	add.s64 	%rd90864, %rd90863, %rd78536;
$L__BB1_12443:
	setp.ne.s64 	%p13629, %rd90864, 0;
	mov.u64 	%rd90863, %rd90864;
	@%p13629 bra 	$L__BB1_12441;
	cvt.u32.u64 	%r3497, %rd90865;
	ld.global.u64 	%rd24900, [%rd4+48];
	mov.b64 	%rd90869, 0;
	mov.u64 	%rd90867, %rd5;
$L__BB1_12445:
	shr.u64 	%rd90868, %rd90867, 1;
	add.s64 	%rd24904, %rd90869, %rd90868;
	shl.b64 	%rd78538, %rd24904, 2;
	add.s64 	%rd78539, %rd24900, %rd78538;
	ld.u32 	%r14822, [%rd78539];
	setp.ge.s32 	%p13630, %r14822, %r3496;
	@%p13630 bra 	$L__BB1_12447;
	add.s64 	%rd90869, %rd24904, 1;
	not.b64 	%rd78540, %rd90868;
	add.s64 	%rd90868, %rd90867, %rd78540;
$L__BB1_12447:
	setp.ne.s64 	%p13631, %rd90868, 0;
	mov.u64 	%rd90867, %rd90868;
	@%p13631 bra 	$L__BB1_12445;
	cvt.u32.u64 	%r3498, %rd90869;
	mov.b64 	%rd90873, 0;
	mov.u64 	%rd90871, %rd5;
$L__BB1_12449:
	shr.u64 	%rd90872, %rd90871, 1;
	add.s64 	%rd24912, %rd90873, %rd90872;
	shl.b64 	%rd78542, %rd24912, 2;
	add.s64 	%rd78543, %rd24900, %rd78542;
	ld.u32 	%r14823, [%rd78543];
	setp.ge.s32 	%p13632, %r14823, %r3497;
	@%p13632 bra 	$L__BB1_12451;
	add.s64 	%rd90873, %rd24912, 1;
	not.b64 	%rd78544, %rd90872;
	add.s64 	%rd90872, %rd90871, %rd78544;
$L__BB1_12451:
	setp.ne.s64 	%p13633, %rd90872, 0;
	mov.u64 	%rd90871, %rd90872;
	@%p13633 bra 	$L__BB1_12449;
	cvt.u32.u64 	%r3499, %rd90873;
	ld.global.u64 	%rd24917, [%rd4+56];
	mov.b64 	%rd90877, 0;
	mov.u64 	%rd90875, %rd5;
$L__BB1_12453:
	shr.u64 	%rd90876, %rd90875, 1;
	add.s64 	%rd24921, %rd90877, %rd90876;
	shl.b64 	%rd78546, %rd24921, 2;
	add.s64 	%rd78547, %rd24917, %rd78546;
	ld.u32 	%r14824, [%rd78547];
	setp.ge.s32 	%p13634, %r14824, %r3498;
	@%p13634 bra 	$L__BB1_12455;
	add.s64 	%rd90877, %rd24921, 1;
	not.b64 	%rd78548, %rd90876;
	add.s64 	%rd90876, %rd90875, %rd78548;
$L__BB1_12455:
	setp.ne.s64 	%p13635, %rd90876, 0;
	mov.u64 	%rd90875, %rd90876;
	@%p13635 bra 	$L__BB1_12453;
	cvt.u32.u64 	%r3500, %rd90877;
	mov.b64 	%rd90881, 0;
	mov.u64 	%rd90879, %rd5;
$L__BB1_12457:
	shr.u64 	%rd90880, %rd90879, 1;
	add.s64 	%rd24929, %rd90881, %rd90880;
	shl.b64 	%rd78550, %rd24929, 2;
	add.s64 	%rd78551, %rd24917, %rd78550;
	ld.u32 	%r14825, [%rd78551];
	setp.ge.s32 	%p13636, %r14825, %r3499;
	@%p13636 bra 	$L__BB1_12459;
	add.s64 	%rd90881, %rd24929, 1;
	not.b64 	%rd78552, %rd90880;
	add.s64 	%rd90880, %rd90879, %rd78552;
$L__BB1_12459:
	setp.ne.s64 	%p13637, %rd90880, 0;
	mov.u64 	%rd90879, %rd90880;
	@%p13637 bra 	$L__BB1_12457;
	cvt.u32.u64 	%r3501, %rd90881;
	ld.global.u64 	%rd24934, [%rd4+64];
	mov.b64 	%rd90885, 0;
	mov.u64 	%rd90883, %rd5;
$L__BB1_12461:
	shr.u64 	%rd90884, %rd90883, 1;
	add.s64 	%rd24938, %rd90885, %rd90884;
	shl.b64 	%rd78554, %rd24938, 2;
	add.s64 	%rd78555, %rd24934, %rd78554;
	ld.u32 	%r14826, [%rd78555];
	setp.ge.s32 	%p13638, %r14826, %r3500;
	@%p13638 bra 	$L__BB1_12463;
	add.s64 	%rd90885, %rd24938, 1;
	not.b64 	%rd78556, %rd90884;
	add.s64 	%rd90884, %rd90883, %rd78556;
$L__BB1_12463:
	setp.ne.s64 	%p13639, %rd90884, 0;
	mov.u64 	%rd90883, %rd90884;
	@%p13639 bra 	$L__BB1_12461;
	cvt.u32.u64 	%r3502, %rd90885;
	mov.b64 	%rd90889, 0;
	mov.u64 	%rd90887, %rd5;
$L__BB1_12465:
	shr.u64 	%rd90888, %rd90887, 1;
	add.s64 	%rd24946, %rd90889, %rd90888;
	shl.b64 	%rd78558, %rd24946, 2;
	add.s64 	%rd78559, %rd24934, %rd78558;
	ld.u32 	%r14827, [%rd78559];
	setp.ge.s32 	%p13640, %r14827, %r3501;
	@%p13640 bra 	$L__BB1_12467;
	add.s64 	%rd90889, %rd24946, 1;
	not.b64 	%rd78560, %rd90888;
	add.s64 	%rd90888, %rd90887, %rd78560;
$L__BB1_12467:
	setp.ne.s64 	%p13641, %rd90888, 0;
	mov.u64 	%rd90887, %rd90888;
	@%p13641 bra 	$L__BB1_12465;
	cvt.u32.u64 	%r3503, %rd90889;
	ld.global.u64 	%rd24951, [%rd4+72];
	mov.b64 	%rd90893, 0;
	mov.u64 	%rd90891, %rd5;
$L__BB1_12469:
	shr.u64 	%rd90892, %rd90891, 1;
	add.s64 	%rd24955, %rd90893, %rd90892;
	shl.b64 	%rd78562, %rd24955, 2;
	add.s64 	%rd78563, %rd24951, %rd78562;
	ld.u32 	%r14828, [%rd78563];
	setp.ge.s32 	%p13642, %r14828, %r3502;
	@%p13642 bra 	$L__BB1_12471;
	add.s64 	%rd90893, %rd24955, 1;
	not.b64 	%rd78564, %rd90892;
	add.s64 	%rd90892, %rd90891, %rd78564;
$L__BB1_12471:
	setp.ne.s64 	%p13643, %rd90892, 0;
	mov.u64 	%rd90891, %rd90892;
	@%p13643 bra 	$L__BB1_12469;
	cvt.u32.u64 	%r3504, %rd90893;
	mov.b64 	%rd90897, 0;
	mov.u64 	%rd90895, %rd5;
$L__BB1_12473:
	shr.u64 	%rd90896, %rd90895, 1;
	add.s64 	%rd24963, %rd90897, %rd90896;
	shl.b64 	%rd78566, %rd24963, 2;
	add.s64 	%rd78567, %rd24951, %rd78566;
	ld.u32 	%r14829, [%rd78567];
	setp.ge.s32 	%p13644, %r14829, %r3503;
	@%p13644 bra 	$L__BB1_12475;
	add.s64 	%rd90897, %rd24963, 1;
	not.b64 	%rd78568, %rd90896;
	add.s64 	%rd90896, %rd90895, %rd78568;
$L__BB1_12475:
	setp.ne.s64 	%p13645, %rd90896, 0;
	mov.u64 	%rd90895, %rd90896;
	@%p13645 bra 	$L__BB1_12473;
	cvt.u32.u64 	%r14830, %rd90897;
	setp.lt.s32 	%p13646, %r3504, %r14830;
	selp.b32 	%r15106, %r15043, %r15042, %p13646;
$L__BB1_12477:
	shl.b32 	%r15037, %r2914, 1;
	setp.lt.u32 	%p13713, %r2914, 129;
	@%p13713 bra 	$L__BB1_10884;
	ld.param.s8 	%rs3, [_ZN3cub18CUB_300001_SM_10006detail10merge_sort30DeviceMergeSortBlockSortKernelINS2_10policy_hubIN6thrust24THRUST_300001_SM_1000_NS6detail15normal_iteratorINS6_10device_ptrIiEEEEE9Policy600ESB_PNS0_8NullTypeESB_SF_y11comp_func_tiSE_EEvbT0_T1_T2_T3_T4_PT6_PT7_T5_NS1_7vsmem_tE_param_0];
	bar.sync 	0;
	setp.eq.s16 	%p13714, %rs3, 0;
	@%p13714 bra 	$L__BB1_12480;
	st.shared.u32 	[%r5], %r15122;
	st.shared.u32 	[%r5+4], %r15121;
	st.shared.u32 	[%r5+8], %r15120;
	st.shared.u32 	[%r5+12], %r15119;
	st.shared.u32 	[%r5+16], %r15118;
	st.shared.u32 	[%r5+20], %r15117;
	st.shared.u32 	[%r5+24], %r15116;
	st.shared.u32 	[%r5+28], %r15115;
	st.shared.u32 	[%r5+32], %r15114;
	st.shared.u32 	[%r5+36], %r15113;
	st.shared.u32 	[%r5+40], %r15112;
	st.shared.u32 	[%r5+44], %r15111;
	st.shared.u32 	[%r5+48], %r15110;
	st.shared.u32 	[%r5+52], %r15109;
	st.shared.u32 	[%r5+56], %r15108;
	st.shared.u32 	[%r5+60], %r15107;
	st.shared.u32 	[%r5+64], %r15106;
	bar.warp.sync 	-1;
	ld.shared.u32 	%r14969, [%r4];
	ld.shared.u32 	%r14970, [%r4+128];
	ld.shared.u32 	%r14971, [%r4+256];
	ld.shared.u32 	%r14972, [%r4+384];
	ld.shared.u32 	%r14973, [%r4+512];
	ld.shared.u32 	%r14974, [%r4+640];
	ld.shared.u32 	%r14975, [%r4+768];
	ld.shared.u32 	%r14976, [%r4+896];
	ld.shared.u32 	%r14977, [%r4+1024];
	ld.shared.u32 	%r14978, [%r4+1152];
	ld.shared.u32 	%r14979, [%r4+1280];
	ld.shared.u32 	%r14980, [%r4+1408];
	ld.shared.u32 	%r14981, [%r4+1536];
	ld.shared.u32 	%r14982, [%r4+1664];
	ld.shared.u32 	%r14983, [%r4+1792];
	ld.shared.u32 	%r14984, [%r4+1920];
	ld.shared.u32 	%r14985, [%r4+2048];
	cvt.u64.u32 	%rd78569, %r3;
	cvt.u64.u32 	%rd78570, %r2;
	add.s64 	%rd78571, %rd6, %rd78570;
	add.s64 	%rd78572, %rd78571, %rd78569;
	shl.b64 	%rd78573, %rd78572, 2;
	add.s64 	%rd78574, %rd3, %rd78573;
	st.global.u32 	[%rd78574], %r14969;
	st.global.u32 	[%rd78574+128], %r14970;
	st.global.u32 	[%rd78574+256], %r14971;
	st.global.u32 	[%rd78574+384], %r14972;
	st.global.u32 	[%rd78574+512], %r14973;
	st.global.u32 	[%rd78574+640], %r14974;
	st.global.u32 	[%rd78574+768], %r14975;
	st.global.u32 	[%rd78574+896], %r14976;
	st.global.u32 	[%rd78574+1024], %r14977;
	st.global.u32 	[%rd78574+1152], %r14978;
	st.global.u32 	[%rd78574+1280], %r14979;
	st.global.u32 	[%rd78574+1408], %r14980;
	st.global.u32 	[%rd78574+1536], %r14981;
	st.global.u32 	[%rd78574+1664], %r14982;
	st.global.u32 	[%rd78574+1792], %r14983;
	st.global.u32 	[%rd78574+1920], %r14984;
	st.global.u32 	[%rd78574+2048], %r14985;
	bra.uni 	$L__BB1_26398;
$L__BB1_12480:
	st.shared.u32 	[%r5], %r15122;
	st.shared.u32 	[%r5+4], %r15121;
	st.shared.u32 	[%r5+8], %r15120;
	st.shared.u32 	[%r5+12], %r15119;
	st.shared.u32 	[%r5+16], %r15118;
	st.shared.u32 	[%r5+20], %r15117;
	st.shared.u32 	[%r5+24], %r15116;
	st.shared.u32 	[%r5+28], %r15115;
	st.shared.u32 	[%r5+32], %r15114;
	st.shared.u32 	[%r5+36], %r15113;
	st.shared.u32 	[%r5+40], %r15112;
	st.shared.u32 	[%r5+44], %r15111;
	st.shared.u32 	[%r5+48], %r15110;
	st.shared.u32 	[%r5+52], %r15109;
	st.shared.u32 	[%r5+56], %r15108;
	st.shared.u32 	[%r5+60], %r15107;
	st.shared.u32 	[%r5+64], %r15106;
	bar.warp.sync 	-1;
	ld.shared.u32 	%r14986, [%r4];
	ld.shared.u32 	%r14987, [%r4+128];
	ld.shared.u32 	%r14988, [%r4+256];
	ld.shared.u32 	%r14989, [%r4+384];
	ld.shared.u32 	%r14990, [%r4+512];
	ld.shared.u32 	%r14991, [%r4+640];
	ld.shared.u32 	%r14992, [%r4+768];
	ld.shared.u32 	%r14993, [%r4+896];
	ld.shared.u32 	%r14994, [%r4+1024];
	ld.shared.u32 	%r14995, [%r4+1152];
	ld.shared.u32 	%r14996, [%r4+1280];
	ld.shared.u32 	%r14997, [%r4+1408];
	ld.shared.u32 	%r14998, [%r4+1536];
	ld.shared.u32 	%r14999, [%r4+1664];
	ld.shared.u32 	%r15000, [%r4+1792];
	ld.shared.u32 	%r15001, [%r4+1920];
	ld.shared.u32 	%r15002, [%r4+2048];
	add.s64 	%rd78576, %rd1, %rd66247;
	st.global.u32 	[%rd78576], %r14986;
	st.global.u32 	[%rd78576+128], %r14987;
	st.global.u32 	[%rd78576+256], %r14988;
	st.global.u32 	[%rd78576+384], %r14989;
	st.global.u32 	[%rd78576+512], %r14990;
	st.global.u32 	[%rd78576+640], %r14991;
	st.global.u32 	[%rd78576+768], %r14992;
	st.global.u32 	[%rd78576+896], %r14993;
	st.global.u32 	[%rd78576+1024], %r14994;
	st.global.u32 	[%rd78576+1152], %r14995;
	st.global.u32 	[%rd78576+1280], %r14996;
	st.global.u32 	[%rd78576+1408], %r14997;
	st.global.u32 	[%rd78576+1536], %r14998;
	st.global.u32 	[%rd78576+1664], %r14999;
	st.global.u32 	[%rd78576+1792], %r15000;
	st.global.u32 	[%rd78576+1920], %r15001;
	st.global.u32 	[%rd78576+2048], %r15002;
	bra.uni 	$L__BB1_26398;
$L__BB1_12481:
	cvt.u32.u64 	%r7530, %rd6;
	cvt.u32.u64 	%r7531, %rd52634;
	sub.s32 	%r7532, %r7531, %r7530;
	min.s32 	%r3524, %r7532, 4352;
	// begin inline asm
	griddepcontrol.wait;
	// end inline asm
	shl.b64 	%rd52642, %rd6, 2;
	add.s64 	%rd52643, %rd2, %rd52642;
	mov.u32 	%r3525, %tid.x;
	ld.global.u32 	%r15139, [%rd52643];
	and.b32  	%r7533, %r3525, 31;
	and.b32  	%r7534, %r3525, 992;
	mul.lo.s32 	%r7535, %r7534, 17;
	or.b32  	%r3527, %r7535, %r7533;
	setp.ge.s32 	%p66, %r3527, %r3524;
	shl.b32 	%r7536, %r3527, 2;
	cvt.u64.u32 	%rd52644, %r7536;
	add.s64 	%rd24968, %rd52643, %rd52644;
	mov.u32 	%r15123, %r15139;
	@%p66 bra 	$L__BB1_12483;
	ld.global.u32 	%r15123, [%rd24968];
$L__BB1_12483:
	add.s32 	%r3530, %r3527, 32;
	setp.ge.s32 	%p67, %r3530, %r3524;
	mov.u32 	%r15124, %r15139;
	@%p67 bra 	$L__BB1_12485;
	ld.global.u32 	%r15124, [%rd24968+128];
$L__BB1_12485:
	add.s32 	%r3533, %r3527, 64;
	setp.ge.s32 	%p68, %r3533, %r3524;
	mov.u32 	%r15125, %r15139;
	@%p68 bra 	$L__BB1_12487;
	ld.global.u32 	%r15125, [%rd24968+256];
$L__BB1_12487:
	add.s32 	%r3536, %r3527, 96;
	setp.ge.s32 	%p69, %r3536, %r3524;
	mov.u32 	%r15126, %r15139;
	@%p69 bra 	$L__BB1_12489;
	ld.global.u32 	%r15126, [%rd24968+384];
$L__BB1_12489:
	add.s32 	%r3539, %r3527, 128;
	setp.ge.s32 	%p70, %r3539, %r3524;
	mov.u32 	%r15127, %r15139;
	@%p70 bra 	$L__BB1_12491;
	ld.global.u32 	%r15127, [%rd24968+512];
$L__BB1_12491:
	add.s32 	%r3542, %r3527, 160;
	setp.ge.s32 	%p71, %r3542, %r3524;
	mov.u32 	%r15128, %r15139;
	@%p71 bra 	$L__BB1_12493;
	ld.global.u32 	%r15128, [%rd24968+640];
$L__BB1_12493:
	add.s32 	%r3545, %r3527, 192;
	setp.ge.s32 	%p72, %r3545, %r3524;
	mov.u32 	%r15129, %r15139;
	@%p72 bra 	$L__BB1_12495;
	ld.global.u32 	%r15129, [%rd24968+768];
$L__BB1_12495:
	add.s32 	%r3548, %r3527, 224;
	setp.ge.s32 	%p73, %r3548, %r3524;
	mov.u32 	%r15130, %r15139;
	@%p73 bra 	$L__BB1_12497;
	ld.global.u32 	%r15130, [%rd24968+896];
$L__BB1_12497:
	add.s32 	%r3551, %r3527, 256;
	setp.ge.s32 	%p74, %r3551, %r3524;
	mov.u32 	%r15131, %r15139;
	@%p74 bra 	$L__BB1_12499;
	ld.global.u32 	%r15131, [%rd24968+1024];
$L__BB1_12499:
	add.s32 	%r3554, %r3527, 288;
	setp.ge.s32 	%p75, %r3554, %r3524;
	mov.u32 	%r15132, %r15139;
	@%p75 bra 	$L__BB1_12501;
	ld.global.u32 	%r15132, [%rd24968+1152];
$L__BB1_12501:
	add.s32 	%r3557, %r3527, 320;
	setp.ge.s32 	%p76, %r3557, %r3524;
	mov.u32 	%r15133, %r15139;
	@%p76 bra 	$L__BB1_12503;
	ld.global.u32 	%r15133, [%rd24968+1280];
$L__BB1_12503:
	add.s32 	%r3560, %r3527, 352;
	setp.ge.s32 	%p77, %r3560, %r3524;
	mov.u32 	%r15134, %r15139;
	@%p77 bra 	$L__BB1_12505;
	ld.global.u32 	%r15134, [%rd24968+1408];
$L__BB1_12505:
	add.s32 	%r3563, %r3527, 384;
	setp.ge.s32 	%p78, %r3563, %r3524;
	mov.u32 	%r15135, %r15139;
	@%p78 bra 	$L__BB1_12507;
	ld.global.u32 	%r15135, [%rd24968+1536];
$L__BB1_12507:
	add.s32 	%r3566, %r3527, 416;
	setp.ge.s32 	%p79, %r3566, %r3524;
	mov.u32 	%r15136, %r15139;
	@%p79 bra 	$L__BB1_12509;
	ld.global.u32 	%r15136, [%rd24968+1664];
$L__BB1_12509:
	add.s32 	%r3569, %r3527, 448;
	setp.ge.s32 	%p80, %r3569, %r3524;
	mov.u32 	%r15137, %r15139;
	@%p80 bra 	$L__BB1_12511;
	ld.global.u32 	%r15137, [%rd24968+1792];
$L__BB1_12511:
	add.s32 	%r3572, %r3527, 480;
	setp.ge.s32 	%p81, %r3572, %r3524;
	mov.u32 	%r15138, %r15139;
	@%p81 bra 	$L__BB1_12513;
	ld.global.u32 	%r15138, [%rd24968+1920];
$L__BB1_12513:
	add.s32 	%r3575, %r3527, 512;
	setp.ge.s32 	%p82, %r3575, %r3524;
	@%p82 bra 	$L__BB1_12515;
	ld.global.u32 	%r15139, [%rd24968+2048];
$L__BB1_12515:
	// begin inline asm
	mov.u32 %r7537, %laneid;
	// end inline asm
	shr.u32 	%r7538, %r3525, 5;
	mad.lo.s32 	%r7539, %r7538, 544, %r7537;
	shl.b32 	%r7540, %r7539, 2;
	mov.u32 	%r7541, _ZZN3cub18CUB_300001_SM_10006detail10merge_sort30DeviceMergeSortBlockSortKernelINS2_10policy_hubIN6thrust24THRUST_300001_SM_1000_NS6detail15normal_iteratorINS6_10device_ptrIiEEEEE9Policy600ESB_PNS0_8NullTypeESB_SF_y11comp_func_tiSE_EEvbT0_T1_T2_T3_T4_PT6_PT7_T5_NS1_7vsmem_tEE19static_temp_storage;
	add.s32 	%r3578, %r7541, %r7540;
	st.shared.u32 	[%r3578], %r15123;
	st.shared.u32 	[%r3578+128], %r15124;
	st.shared.u32 	[%r3578+256], %r15125;
	st.shared.u32 	[%r3578+384], %r15126;
	st.shared.u32 	[%r3578+512], %r15127;
	st.shared.u32 	[%r3578+640], %r15128;
	st.shared.u32 	[%r3578+768], %r15129;
	st.shared.u32 	[%r3578+896], %r15130;
	st.shared.u32 	[%r3578+1024], %r15131;
	st.shared.u32 	[%r3578+1152], %r15132;
	st.shared.u32 	[%r3578+1280], %r15133;
	st.shared.u32 	[%r3578+1408], %r15134;
	st.shared.u32 	[%r3578+1536], %r15135;
	st.shared.u32 	[%r3578+1664], %r15136;
	st.shared.u32 	[%r3578+1792], %r15137;
	st.shared.u32 	[%r3578+1920], %r15138;
	st.shared.u32 	[%r3578+2048], %r15139;
	bar.warp.sync 	-1;
	shl.b32 	%r7542, %r7537, 6;
	add.s32 	%r3579, %r3578, %r7542;
	ld.shared.u32 	%r15320, [%r3579];
	ld.shared.u32 	%r3581, [%r3579+4];
	ld.shared.u32 	%r3582, [%r3579+8];
	ld.shared.u32 	%r3583, [%r3579+12];
	ld.shared.u32 	%r3584, [%r3579+16];
	ld.shared.u32 	%r3585, [%r3579+20];
	ld.shared.u32 	%r3586, [%r3579+24];
	ld.shared.u32 	%r3587, [%r3579+28];
	ld.shared.u32 	%r3588, [%r3579+32];
	ld.shared.u32 	%r3589, [%r3579+36];
	ld.shared.u32 	%r3590, [%r3579+40];
	ld.shared.u32 	%r3591, [%r3579+44];
	ld.shared.u32 	%r3592, [%r3579+48];
	ld.shared.u32 	%r3593, [%r3579+52];
	ld.shared.u32 	%r3594, [%r3579+56];
	ld.shared.u32 	%r3595, [%r3579+60];
	ld.shared.u32 	%r3596, [%r3579+64];
	bar.sync 	0;
	// begin inline asm
	griddepcontrol.launch_dependents;
	// end inline asm
	mul.lo.s32 	%r3597, %r3525, 17;
	add.s32 	%r7543, %r3597, 1;
	setp.ge.u32 	%p83, %r7543, %r3524;
	mov.u32 	%r15319, %r15320;
	mov.u32 	%r15146, %r15320;
	@%p83 bra 	$L__BB1_12599;
	setp.eq.s64 	%p84, %rd5, 0;
	mov.b32 	%r15140, 0;
	mov.u32 	%r15141, %r15140;
	@%p84 bra 	$L__BB1_12598;
	ld.global.u64 	%rd24969, [%rd4];
	mov.b64 	%rd90901, 0;
	mov.u64 	%rd90899, %rd5;
$L__BB1_12518:
	shr.u64 	%rd90900, %rd90899, 1;
	add.s64 	%rd24973, %rd90901, %rd90900;
	shl.b64 	%rd52646, %rd24973, 2;
	add.s64 	%rd52647, %rd24969, %rd52646;
	ld.u32 	%r7545, [%rd52647];
	setp.ge.s32 	%p85, %r7545, %r15320;
	@%p85 bra 	$L__BB1_12520;
	add.s64 	%rd90901, %rd24973, 1;
	not.b64 	%rd52648, %rd90900;
	add.s64 	%rd90900, %rd90899, %rd52648;
$L__BB1_12520:
	setp.ne.s64 	%p86, %rd90900, 0;
	mov.u64 	%rd90899, %rd90900;
	@%p86 bra 	$L__BB1_12518;
	cvt.u32.u64 	%r3598, %rd90901;
	mov.b64 	%rd90905, 0;
	mov.u64 	%rd90903, %rd5;
$L__BB1_12522:
	shr.u64 	%rd90904, %rd90903, 1;
	add.s64 	%rd24981, %rd90905, %rd90904;
	shl.b64 	%rd52650, %rd24981, 2;
	add.s64 	%rd52651, %rd24969, %rd52650;
	ld.u32 	%r7546, [%rd52651];
	setp.ge.s32 	%p87, %r7546, %r3581;
	@%p87 bra 	$L__BB1_12524;
	add.s64 	%rd90905, %rd24981, 1;
	not.b64 	%rd52652, %rd90904;
	add.s64 	%rd90904, %rd90903, %rd52652;
$L__BB1_12524:
	setp.ne.s64 	%p88, %rd90904, 0;
	mov.u64 	%rd90903, %rd90904;
	@%p88 bra 	$L__BB1_12522;
	cvt.u32.u64 	%r3599, %rd90905;
	ld.global.u64 	%rd24986, [%rd4+8];
	mov.b64 	%rd90909, 0;
	mov.u64 	%rd90907, %rd5;
$L__BB1_12526:
	shr.u64 	%rd90908, %rd90907, 1;
	add.s64 	%rd24990, %rd90909, %rd90908;
	shl.b64 	%rd52654, %rd24990, 2;
	add.s64 	%rd52655, %rd24986, %rd52654;
	ld.u32 	%r7547, [%rd52655];
	setp.ge.s32 	%p89, %r7547, %r3598;
	@%p89 bra 	$L__BB1_12528;
	add.s64 	%rd90909, %rd24990, 1;
	not.b64 	%rd52656, %rd90908;
	add.s64 	%rd90908, %rd90907, %rd52656;
$L__BB1_12528:
	setp.ne.s64 	%p90, %rd90908, 0;
	mov.u64 	%rd90907, %rd90908;
	@%p90 bra 	$L__BB1_12526;
	cvt.u32.u64 	%r3600, %rd90909;
	mov.b64 	%rd90913, 0;
	mov.u64 	%rd90911, %rd5;
$L__BB1_12530:
	shr.u64 	%rd90912, %rd90911, 1;
	add.s64 	%rd24998, %rd90913, %rd90912;
	shl.b64 	%rd52658, %rd24998, 2;
	add.s64 	%rd52659, %rd24986, %rd52658;
	ld.u32 	%r7548, [%rd52659];
	setp.ge.s32 	%p91, %r7548, %r3599;
	@%p91 bra 	$L__BB1_12532;
	add.s64 	%rd90913, %rd24998, 1;
	not.b64 	%rd52660, %rd90912;
	add.s64 	%rd90912, %rd90911, %rd52660;
$L__BB1_12532:
	setp.ne.s64 	%p92, %rd90912, 0;
	mov.u64 	%rd90911, %rd90912;
	@%p92 bra 	$L__BB1_12530;
	cvt.u32.u64 	%r3601, %rd90913;
	ld.global.u64 	%rd25003, [%rd4+16];
	mov.b64 	%rd90917, 0;
	mov.u64 	%rd90915, %rd5;
$L__BB1_12534:
	shr.u64 	%rd90916, %rd90915, 1;
	add.s64 	%rd25007, %rd90917, %rd90916;
	shl.b64 	%rd52662, %rd25007, 2;
	add.s64 	%rd52663, %rd25003, %rd52662;
	ld.u32 	%r7549, [%rd52663];
	setp.ge.s32 	%p93, %r7549, %r3600;
	@%p93 bra 	$L__BB1_12536;
	add.s64 	%rd90917, %rd25007, 1;
	not.b64 	%rd52664, %rd90916;
	add.s64 	%rd90916, %rd90915, %rd52664;
$L__BB1_12536:
	setp.ne.s64 	%p94, %rd90916, 0;
	mov.u64 	%rd90915, %rd90916;
	@%p94 bra 	$L__BB1_12534;
	cvt.u32.u64 	%r3602, %rd90917;
	mov.b64 	%rd90921, 0;
	mov.u64 	%rd90919, %rd5;
$L__BB1_12538:
	shr.u64 	%rd90920, %rd90919, 1;
	add.s64 	%rd25015, %rd90921, %rd90920;
	shl.b64 	%rd52666, %rd25015, 2;
	add.s64 	%rd52667, %rd25003, %rd52666;
	ld.u32 	%r7550, [%rd52667];
	setp.ge.s32 	%p95, %r7550, %r3601;
	@%p95 bra 	$L__BB1_12540;
	add.s64 	%rd90921, %rd25015, 1;
	not.b64 	%rd52668, %rd90920;
	add.s64 	%rd90920, %rd90919, %rd52668;
$L__BB1_12540:
	setp.ne.s64 	%p96, %rd90920, 0;
	mov.u64 	%rd90919, %rd90920;
	@%p96 bra 	$L__BB1_12538;
	cvt.u32.u64 	%r3603, %rd90921;
	ld.global.u64 	%rd25020, [%rd4+24];
	mov.b64 	%rd90925, 0;
	mov.u64 	%rd90923, %rd5;
$L__BB1_12542:
	shr.u64 	%rd90924, %rd90923, 1;
	add.s64 	%rd25024, %rd90925, %rd90924;
	shl.b64 	%rd52670, %rd25024, 2;
	add.s64 	%rd52671, %rd25020, %rd52670;
	ld.u32 	%r7551, [%rd52671];
	setp.ge.s32 	%p97, %r7551, %r3602;
	@%p97 bra 	$L__BB1_12544;
	add.s64 	%rd90925, %rd25024, 1;
	not.b64 	%rd52672, %rd90924;
	add.s64 	%rd90924, %rd90923, %rd52672;
$L__BB1_12544:
	setp.ne.s64 	%p98, %rd90924, 0;
	mov.u64 	%rd90923, %rd90924;
	@%p98 bra 	$L__BB1_12542;
	cvt.u32.u64 	%r3604, %rd90925;
	mov.b64 	%rd90929, 0;
	mov.u64 	%rd90927, %rd5;
$L__BB1_12546:
	shr.u64 	%rd90928, %rd90927, 1;
	add.s64 	%rd25032, %rd90929, %rd90928;
	shl.b64 	%rd52674, %rd25032, 2;
	add.s64 	%rd52675, %rd25020, %rd52674;
	ld.u32 	%r7552, [%rd52675];
	setp.ge.s32 	%p99, %r7552, %r3603;
	@%p99 bra 	$L__BB1_12548;
	add.s64 	%rd90929, %rd25032, 1;
	not.b64 	%rd52676, %rd90928;
	add.s64 	%rd90928, %rd90927, %rd52676;
$L__BB1_12548:
	setp.ne.s64 	%p100, %rd90928, 0;
	mov.u64 	%rd90927, %rd90928;
	@%p100 bra 	$L__BB1_12546;
	cvt.u32.u64 	%r3605, %rd90929;
	ld.global.u64 	%rd25037, [%rd4+32];
	mov.b64 	%rd90933, 0;
	mov.u64 	%rd90931, %rd5;
$L__BB1_12550:
	shr.u64 	%rd90932, %rd90931, 1;
	add.s64 	%rd25041, %rd90933, %rd90932;
	shl.b64 	%rd52678, %rd25041, 2;
	add.s64 	%rd52679, %rd25037, %rd52678;
	ld.u32 	%r7553, [%rd52679];
	setp.ge.s32 	%p101, %r7553, %r3604;
	@%p101 bra 	$L__BB1_12552;
	add.s64 	%rd90933, %rd25041, 1;
	not.b64 	%rd52680, %rd90932;
	add.s64 	%rd90932, %rd90931, %rd52680;
$L__BB1_12552:
	setp.ne.s64 	%p102, %rd90932, 0;
	mov.u64 	%rd90931, %rd90932;
	@%p102 bra 	$L__BB1_12550;
	cvt.u32.u64 	%r3606, %rd90933;
	mov.b64 	%rd90937, 0;
	mov.u64 	%rd90935, %rd5;
$L__BB1_12554:
	shr.u64 	%rd90936, %rd90935, 1;
	add.s64 	%rd25049, %rd90937, %rd90936;
	shl.b64 	%rd52682, %rd25049, 2;
	add.s64 	%rd52683, %rd25037, %rd52682;
	ld.u32 	%r7554, [%rd52683];
	setp.ge.s32 	%p103, %r7554, %r3605;
	@%p103 bra 	$L__BB1_12556;
	add.s64 	%rd90937, %rd25049, 1;
	not.b64 	%rd52684, %rd90936;
	add.s64 	%rd90936, %rd90935, %rd52684;
$L__BB1_12556:
	setp.ne.s64 	%p104, %rd90936, 0;
	mov.u64 	%rd90935, %rd90936;
	@%p104 bra 	$L__BB1_12554;
	cvt.u32.u64 	%r3607, %rd90937;
	ld.global.u64 	%rd25054, [%rd4+40];
	mov.b64 	%rd90941, 0;
	mov.u64 	%rd90939, %rd5;
$L__BB1_12558:
	shr.u64 	%rd90940, %rd90939, 1;
	add.s64 	%rd25058, %rd90941, %rd90940;
	shl.b64 	%rd52686, %rd25058, 2;
	add.s64 	%rd52687, %rd25054, %rd52686;
	ld.u32 	%r7555, [%rd52687];
	setp.ge.s32 	%p105, %r7555, %r3606;
	@%p105 bra 	$L__BB1_12560;
	add.s64 	%rd90941, %rd25058, 1;
	not.b64 	%rd52688, %rd90940;
	add.s64 	%rd90940, %rd90939, %rd52688;
$L__BB1_12560:
	setp.ne.s64 	%p106, %rd90940, 0;
	mov.u64 	%rd90939, %rd90940;
	@%p106 bra 	$L__BB1_12558;
	cvt.u32.u64 	%r3608, %rd90941;
	mov.b64 	%rd90945, 0;
	mov.u64 	%rd90943, %rd5;
$L__BB1_12562:
	shr.u64 	%rd90944, %rd90943, 1;
	add.s64 	%rd25066, %rd90945, %rd90944;
	shl.b64 	%rd52690, %rd25066, 2;
	add.s64 	%rd52691, %rd25054, %rd52690;
	ld.u32 	%r7556, [%rd52691];
	setp.ge.s32 	%p107, %r7556, %r3607;
	@%p107 bra 	$L__BB1_12564;
	add.s64 	%rd90945, %rd25066, 1;
	not.b64 	%rd52692, %rd90944;
	add.s64 	%rd90944, %rd90943, %rd52692;
$L__BB1_12564:
	setp.ne.s64 	%p108, %rd90944, 0;
	mov.u64 	%rd90943, %rd90944;
	@%p108 bra 	$L__BB1_12562;
	cvt.u32.u64 	%r3609, %rd90945;
	ld.global.u64 	%rd25071, [%rd4+48];
	mov.b64 	%rd90949, 0;
	mov.u64 	%rd90947, %rd5;
$L__BB1_12566:
	shr.u64 	%rd90948, %rd90947, 1;
	add.s64 	%rd25075, %rd90949, %rd90948;
	shl.b64 	%rd52694, %rd25075, 2;
	add.s64 	%rd52695, %rd25071, %rd52694;
	ld.u32 	%r7557, [%rd52695];
	setp.ge.s32 	%p109, %r7557, %r3608;
	@%p109 bra 	$L__BB1_12568;
	add.s64 	%rd90949, %rd25075, 1;
	not.b64 	%rd52696, %rd90948;
	add.s64 	%rd90948, %rd90947, %rd52696;
$L__BB1_12568:
	setp.ne.s64 	%p110, %rd90948, 0;
	mov.u64 	%rd90947, %rd90948;
	@%p110 bra 	$L__BB1_12566;
	cvt.u32.u64 	%r3610, %rd90949;
	mov.b64 	%rd90953, 0;
	mov.u64 	%rd90951, %rd5;
$L__BB1_12570:
	shr.u64 	%rd90952, %rd90951, 1;
	add.s64 	%rd25083, %rd90953, %rd90952;
	shl.b64 	%rd52698, %rd25083, 2;
	add.s64 	%rd52699, %rd25071, %rd52698;
	ld.u32 	%r7558, [%rd52699];
	setp.ge.s32 	%p111, %r7558, %r3609;
	@%p111 bra 	$L__BB1_12572;
	add.s64 	%rd90953, %rd25083, 1;
	not.b64 	%rd52700, %rd90952;
	add.s64 	%rd90952, %rd90951, %rd52700;
$L__BB1_12572:
	setp.ne.s64 	%p112, %rd90952, 0;
	mov.u64 	%rd90951, %rd90952;
	@%p112 bra 	$L__BB1_12570;
	cvt.u32.u64 	%r3611, %rd90953;
	ld.global.u64 	%rd25088, [%rd4+56];
	mov.b64 	%rd90957, 0;
	mov.u64 	%rd90955, %rd5;
$L__BB1_12574:
	shr.u64 	%rd90956, %rd90955, 1;
	add.s64 	%rd25092, %rd90957, %rd90956;
	shl.b64 	%rd52702, %rd25092, 2;
	add.s64 	%rd52703, %rd25088, %rd52702;
	ld.u32 	%r7559, [%rd52703];
	setp.ge.s32 	%p113, %r7559, %r3610;
	@%p113 bra 	$L__BB1_12576;
	add.s64 	%rd90957, %rd25092, 1;
	not.b64 	%rd52704, %rd90956;
	add.s64 	%rd90956, %rd90955, %rd52704;
$L__BB1_12576:
	setp.ne.s64 	%p114, %rd90956, 0;
	mov.u64 	%rd90955, %rd90956;
	@%p114 bra 	$L__BB1_12574;
	cvt.u32.u64 	%r3612, %rd90957;
	mov.b64 	%rd90961, 0;
	mov.u64 	%rd90959, %rd5;
$L__BB1_12578:
	shr.u64 	%rd90960, %rd90959, 1;
	add.s64 	%rd25100, %rd90961, %rd90960;
	shl.b64 	%rd52706, %rd25100, 2;
	add.s64 	%rd52707, %rd25088, %rd52706;
	ld.u32 	%r7560, [%rd52707];
	setp.ge.s32 	%p115, %r7560, %r3611;
	@%p115 bra 	$L__BB1_12580;
	add.s64 	%rd90961, %rd25100, 1;
	not.b64 	%rd52708, %rd90960;
	add.s64 	%rd90960, %rd90959, %rd52708;
$L__BB1_12580:
	setp.ne.s64 	%p116, %rd90960, 0;
	mov.u64 	%rd90959, %rd90960;
	@%p116 bra 	$L__BB1_12578;
	cvt.u32.u64 	%r3613, %rd90961;
	ld.global.u64 	%rd25105, [%rd4+64];
	mov.b64 	%rd90965, 0;
	mov.u64 	%rd90963, %rd5;
$L__BB1_12582:
	shr.u64 	%rd90964, %rd90963, 1;
	add.s64 	%rd25109, %rd90965, %rd90964;
	shl.b64 	%rd52710, %rd25109, 2;
	add.s64 	%rd52711, %rd25105, %rd52710;
	ld.u32 	%r7561, [%rd52711];
	setp.ge.s32 	%p117, %r7561, %r3612;
	@%p117 bra 	$L__BB1_12584;
	add.s64 	%rd90965, %rd25109, 1;
	not.b64 	%rd52712, %rd90964;
	add.s64 	%rd90964, %rd90963, %rd52712;
$L__BB1_12584:
	setp.ne.s64 	%p118, %rd90964, 0;
	mov.u64 	%rd90963, %rd90964;
	@%p118 bra 	$L__BB1_12582;
	cvt.u32.u64 	%r3614, %rd90965;
	mov.b64 	%rd90969, 0;
	mov.u64 	%rd90967, %rd5;
$L__BB1_12586:
	shr.u64 	%rd90968, %rd90967, 1;
	add.s64 	%rd25117, %rd90969, %rd90968;
	shl.b64 	%rd52714, %rd25117, 2;
	add.s64 	%rd52715, %rd25105, %rd52714;
	ld.u32 	%r7562, [%rd52715];
	setp.ge.s32 	%p119, %r7562, %r3613;
	@%p119 bra 	$L__BB1_12588;
	add.s64 	%rd90969, %rd25117, 1;
	not.b64 	%rd52716, %rd90968;
	add.s64 	%rd90968, %rd90967, %rd52716;
$L__BB1_12588:
	setp.ne.s64 	%p120, %rd90968, 0;
	mov.u64 	%rd90967, %rd90968;
	@%p120 bra 	$L__BB1_12586;
	cvt.u32.u64 	%r3615, %rd90969;
	ld.global.u64 	%rd25122, [%rd4+72];
	mov.b64 	%rd90973, 0;
	mov.u64 	%rd90971, %rd5;
$L__BB1_12590:
	shr.u64 	%rd90972, %rd90971, 1;
	add.s64 	%rd25126, %rd90973, %rd90972;
	shl.b64 	%rd52718, %rd25126, 2;
	add.s64 	%rd52719, %rd25122, %rd52718;
	ld.u32 	%r7563, [%rd52719];
	setp.ge.s32 	%p121, %r7563, %r3614;
	@%p121 bra 	$L__BB1_12592;
	add.s64 	%rd90973, %rd25126, 1;
	not.b64 	%rd52720, %rd90972;
	add.s64 	%rd90972, %rd90971, %rd52720;
$L__BB1_12592:
	setp.ne.s64 	%p122, %rd90972, 0;
	mov.u64 	%rd90971, %rd90972;
	@%p122 bra 	$L__BB1_12590;
	mov.b64 	%rd90977, 0;
	mov.u64 	%rd90975, %rd5;
$L__BB1_12594:
	shr.u64 	%rd90976, %rd90975, 1;
	add.s64 	%rd25134, %rd90977, %rd90976;
	shl.b64 	%rd52722, %rd25134, 2;
	add.s64 	%rd52723, %rd25122, %rd52722;
	ld.u32 	%r7564, [%rd52723];
	setp.ge.s32 	%p123, %r7564, %r3615;
	@%p123 bra 	$L__BB1_12596;
	add.s64 	%rd90977, %rd25134, 1;
	not.b64 	%rd52724, %rd90976;
	add.s64 	%rd90976, %rd90975, %rd52724;
$L__BB1_12596:
	setp.ne.s64 	%p124, %rd90976, 0;
	mov.u64 	%rd90975, %rd90976;
	@%p124 bra 	$L__BB1_12594;
	cvt.u32.u64 	%r15140, %rd90977;
	cvt.u32.u64 	%r15141, %rd90973;
$L__BB1_12598:
	setp.lt.s32 	%p125, %r15141, %r15140;
	selp.b32 	%r15146, %r3581, %r15320, %p125;
	mov.u32 	%r15319, %r3581;
$L__BB1_12599:
	add.s32 	%r7565, %r3597, 2;
	setp.ge.u32 	%p126, %r7565, %r3524;
	mov.u32 	%r15150, %r15146;
	@%p126 bra 	$L__BB1_12683;
	setp.eq.s64 	%p127, %rd5, 0;
	mov.b32 	%r15144, 0;
	mov.u32 	%r15145, %r15144;
	@%p127 bra 	$L__BB1_12682;
	ld.global.u64 	%rd25139, [%rd4];
	mov.b64 	%rd90981, 0;
	mov.u64 	%rd90979, %rd5;
$L__BB1_12602:
	shr.u64 	%rd90980, %rd90979, 1;
	add.s64 	%rd25143, %rd90981, %rd90980;
	shl.b64 	%rd52726, %rd25143, 2;
	add.s64 	%rd52727, %rd25139, %rd52726;
	ld.u32 	%r7567, [%rd52727];
	setp.ge.s32 	%p128, %r7567, %r15146;
	@%p128 bra 	$L__BB1_12604;
	add.s64 	%rd90981, %rd25143, 1;
	not.b64 	%rd52728, %rd90980;
	add.s64 	%rd90980, %rd90979, %rd52728;
$L__BB1_12604:
	setp.ne.s64 	%p129, %rd90980, 0;
	mov.u64 	%rd90979, %rd90980;
	@%p129 bra 	$L__BB1_12602;
	cvt.u32.u64 	%r3623, %rd90981;
	mov.b64 	%rd90985, 0;
	mov.u64 	%rd90983, %rd5;
$L__BB1_12606:
	shr.u64 	%rd90984, %rd90983, 1;
	add.s64 	%rd25151, %rd90985, %rd90984;
	shl.b64 	%rd52730, %rd25151, 2;
	add.s64 	%rd52731, %rd25139, %rd52730;
	ld.u32 	%r7568, [%rd52731];
	setp.ge.s32 	%p130, %r7568, %r3582;
	@%p130 bra 	$L__BB1_12608;
	add.s64 	%rd90985, %rd25151, 1;
	not.b64 	%rd52732, %rd90984;
	add.s64 	%rd90984, %rd90983, %rd52732;
$L__BB1_12608:
	setp.ne.s64 	%p131, %rd90984, 0;
	mov.u64 	%rd90983, %rd90984;
	@%p131 bra 	$L__BB1_12606;
	cvt.u32.u64 	%r3624, %rd90985;
	ld.global.u64 	%rd25156, [%rd4+8];
	mov.b64 	%rd90989, 0;
	mov.u64 	%rd90987, %rd5;
$L__BB1_12610:
	shr.u64 	%rd90988, %rd90987, 1;
	add.s64 	%rd25160, %rd90989, %rd90988;
	shl.b64 	%rd52734, %rd25160, 2;
	add.s64 	%rd52735, %rd25156, %rd52734;
	ld.u32 	%r7569, [%rd52735];
	setp.ge.s32 	%p132, %r7569, %r3623;
	@%p132 bra 	$L__BB1_12612;
	add.s64 	%rd90989, %rd25160, 1;
	not.b64 	%rd52736, %rd90988;
	add.s64 	%rd90988, %rd90987, %rd52736;
$L__BB1_12612:
	setp.ne.s64 	%p133, %rd90988, 0;
	mov.u64 	%rd90987, %rd90988;
	@%p133 bra 	$L__BB1_12610;
	cvt.u32.u64 	%r3625, %rd90989;
	mov.b64 	%rd90993, 0;
	mov.u64 	%rd90991, %rd5;
$L__BB1_12614:
	shr.u64 	%rd90992, %rd90991, 1;
	add.s64 	%rd25168, %rd90993, %rd90992;
	shl.b64 	%rd52738, %rd25168, 2;
	add.s64 	%rd52739, %rd25156, %rd52738;
	ld.u32 	%r7570, [%rd52739];
	setp.ge.s32 	%p134, %r7570, %r3624;
	@%p134 bra 	$L__BB1_12616;
	add.s64 	%rd90993, %rd25168, 1;
	not.b64 	%rd52740, %rd90992;
	add.s64 	%rd90992, %rd90991, %rd52740;
$L__BB1_12616:
	setp.ne.s64 	%p135, %rd90992, 0;
	mov.u64 	%rd90991, %rd90992;
	@%p135 bra 	$L__BB1_12614;
	cvt.u32.u64 	%r3626, %rd90993;
	ld.global.u64 	%rd25173, [%rd4+16];
	mov.b64 	%rd90997, 0;
	mov.u64 	%rd90995, %rd5;
$L__BB1_12618:
	shr.u64 	%rd90996, %rd90995, 1;
	add.s64 	%rd25177, %rd90997, %rd90996;
	shl.b64 	%rd52742, %rd25177, 2;
	add.s64 	%rd52743, %rd25173, %rd52742;
	ld.u32 	%r7571, [%rd52743];
	setp.ge.s32 	%p136, %r7571, %r3625;
	@%p136 bra 	$L__BB1_12620;
	add.s64 	%rd90997, %rd25177, 1;
	not.b64 	%rd52744, %rd90996;
	add.s64 	%rd90996, %rd90995, %rd52744;
$L__BB1_12620:
	setp.ne.s64 	%p137, %rd90996, 0;
	mov.u64 	%rd90995, %rd90996;
	@%p137 bra 	$L__BB1_12618;
	cvt.u32.u64 	%r3627, %rd90997;
	mov.b64 	%rd91001, 0;
	mov.u64 	%rd90999, %rd5;
$L__BB1_12622:
	shr.u64 	%rd91000, %rd90999, 1;
	add.s64 	%rd25185, %rd91001, %rd91000;
	shl.b64 	%rd52746, %rd25185, 2;
	add.s64 	%rd52747, %rd25173, %rd52746;
	ld.u32 	%r7572, [%rd52747];
	setp.ge.s32 	%p138, %r7572, %r3626;
	@%p138 bra 	$L__BB1_12624;
	add.s64 	%rd91001, %rd25185, 1;
	not.b64 	%rd52748, %rd91000;
	add.s64 	%rd91000, %rd90999, %rd52748;
$L__BB1_12624:
	setp.ne.s64 	%p139, %rd91000, 0;
	mov.u64 	%rd90999, %rd91000;
	@%p139 bra 	$L__BB1_12622;
	cvt.u32.u64 	%r3628, %rd91001;
	ld.global.u64 	%rd25190, [%rd4+24];
	mov.b64 	%rd91005, 0;
	mov.u64 	%rd91003, %rd5;
$L__BB1_12626:
	shr.u64 	%rd91004, %rd91003, 1;
	add.s64 	%rd25194, %rd91005, %rd91004;
	shl.b64 	%rd52750, %rd25194, 2;
	add.s64 	%rd52751, %rd25190, %rd52750;
	ld.u32 	%r7573, [%rd52751];
	setp.ge.s32 	%p140, %r7573, %r3627;
	@%p140 bra 	$L__BB1_12628;
	add.s64 	%rd91005, %rd25194, 1;
	not.b64 	%rd52752, %rd91004;
	add.s64 	%rd91004, %rd91003, %rd52752;
$L__BB1_12628:
	setp.ne.s64 	%p141, %rd91004, 0;
	mov.u64 	%rd91003, %rd91004;
	@%p141 bra 	$L__BB1_12626;
	cvt.u32.u64 	%r3629, %rd91005;
	mov.b64 	%rd91009, 0;
	mov.u64 	%rd91007, %rd5;
$L__BB1_12630:
	shr.u64 	%rd91008, %rd91007, 1;
	add.s64 	%rd25202, %rd91009, %rd91008;
	shl.b64 	%rd52754, %rd25202, 2;
	add.s64 	%rd52755, %rd25190, %rd52754;
	ld.u32 	%r7574, [%rd52755];
	setp.ge.s32 	%p142, %r7574, %r3628;
	@%p142 bra 	$L__BB1_12632;
	add.s64 	%rd91009, %rd25202, 1;
	not.b64 	%rd52756, %rd91008;
	add.s64 	%rd91008, %rd91007, %rd52756;
$L__BB1_12632:
	setp.ne.s64 	%p143, %rd91008, 0;
	mov.u64 	%rd91007, %rd91008;
	@%p143 bra 	$L__BB1_12630;
	cvt.u32.u64 	%r3630, %rd91009;
	ld.global.u64 	%rd25207, [%rd4+32];
	mov.b64 	%rd91013, 0;
	mov.u64 	%rd91011, %rd5;
$L__BB1_12634:
	shr.u64 	%rd91012, %rd91011, 1;
	add.s64 	%rd25211, %rd91013, %rd91012;
	shl.b64 	%rd52758, %rd25211, 2;
	add.s64 	%rd52759, %rd25207, %rd52758;
	ld.u32 	%r7575, [%rd52759];
	setp.ge.s32 	%p144, %r7575, %r3629;
	@%p144 bra 	$L__BB1_12636;
	add.s64 	%rd91013, %rd25211, 1;
	not.b64 	%rd52760, %rd91012;
	add.s64 	%rd91012, %rd91011, %rd52760;
$L__BB1_12636:
	setp.ne.s64 	%p145, %rd91012, 0;
	mov.u64 	%rd91011, %rd91012;
	@%p145 bra 	$L__BB1_12634;
	cvt.u32.u64 	%r3631, %rd91013;
	mov.b64 	%rd91017, 0;
	mov.u64 	%rd91015, %rd5;
$L__BB1_12638:
	shr.u64 	%rd91016, %rd91015, 1;
	add.s64 	%rd25219, %rd91017, %rd91016;
	shl.b64 	%rd52762, %rd25219, 2;
	add.s64 	%rd52763, %rd25207, %rd52762;
	ld.u32 	%r7576, [%rd52763];
	setp.ge.s32 	%p146, %r7576, %r3630;
	@%p146 bra 	$L__BB1_12640;
	add.s64 	%rd91017, %rd25219, 1;
	not.b64 	%rd52764, %rd91016;
	add.s64 	%rd91016, %rd91015, %rd52764;
$L__BB1_12640:
	setp.ne.s64 	%p147, %rd91016, 0;
	mov.u64 	%rd91015, %rd91016;
	@%p147 bra 	$L__BB1_12638;
	cvt.u32.u64 	%r3632, %rd91017;
	ld.global.u64 	%rd25224, [%rd4+40];
	mov.b64 	%rd91021, 0;
	mov.u64 	%rd91019, %rd5;
$L__BB1_12642:
	shr.u64 	%rd91020, %rd91019, 1;
	add.s64 	%rd25228, %rd91021, %rd91020;
	shl.b64 	%rd52766, %rd25228, 2;
	add.s64 	%rd52767, %rd25224, %rd52766;
	ld.u32 	%r7577, [%rd52767];
	setp.ge.s32 	%p148, %r7577, %r3631;
	@%p148 bra 	$L__BB1_12644;
	add.s64 	%rd91021, %rd25228, 1;
	not.b64 	%rd52768, %rd91020;
	add.s64 	%rd91020, %rd91019, %rd52768;
$L__BB1_12644:
	setp.ne.s64 	%p149, %rd91020, 0;
	mov.u64 	%rd91019, %rd91020;
	@%p149 bra 	$L__BB1_12642;
	cvt.u32.u64 	%r3633, %rd91021;
	mov.b64 	%rd91025, 0;
	mov.u64 	%rd91023, %rd5;
$L__BB1_12646:
	shr.u64 	%rd91024, %rd91023, 1;
	add.s64 	%rd25236, %rd91025, %rd91024;
	shl.b64 	%rd52770, %rd25236, 2;
	add.s64 	%rd52771, %rd25224, %rd52770;
	ld.u32 	%r7578, [%rd52771];
	setp.ge.s32 	%p150, %r7578, %r3632;
	@%p150 bra 	$L__BB1_12648;
	add.s64 	%rd91025, %rd25236, 1;
	not.b64 	%rd52772, %rd91024;
	add.s64 	%rd91024, %rd91023, %rd52772;
$L__BB1_12648:
	setp.ne.s64 	%p151, %rd91024, 0;
	mov.u64 	%rd91023, %rd91024;
	@%p151 bra 	$L__BB1_12646;
	cvt.u32.u64 	%r3634, %rd91025;
	ld.global.u64 	%rd25241, [%rd4+48];
	mov.b64 	%rd91029, 0;
	mov.u64 	%rd91027, %rd5;
$L__BB1_12650:
	shr.u64 	%rd91028, %rd91027, 1;
	add.s64 	%rd25245, %rd91029, %rd91028;
	shl.b64 	%rd52774, %rd25245, 2;
	add.s64 	%rd52775, %rd25241, %rd52774;
	ld.u32 	%r7579, [%rd52775];
	setp.ge.s32 	%p152, %r7579, %r3633;
	@%p152 bra 	$L__BB1_12652;
	add.s64 	%rd91029, %rd25245, 1;
	not.b64 	%rd52776, %rd91028;
	add.s64 	%rd91028, %rd91027, %rd52776;
$L__BB1_12652:
	setp.ne.s64 	%p153, %rd91028, 0;
	mov.u64 	%rd91027, %rd91028;
	@%p153 bra 	$L__BB1_12650;
	cvt.u32.u64 	%r3635, %rd91029;
	mov.b64 	%rd91033, 0;
	mov.u64 	%rd91031, %rd5;
$L__BB1_12654:
	shr.u64 	%rd91032, %rd91031, 1;
	add.s64 	%rd25253, %rd91033, %rd91032;
	shl.b64 	%rd52778, %rd25253, 2;
	add.s64 	%rd52779, %rd25241, %rd52778;
	ld.u32 	%r7580, [%rd52779];
	setp.ge.s32 	%p154, %r7580, %r3634;
	@%p154 bra 	$L__BB1_12656;
	add.s64 	%rd91033, %rd25253, 1;
	not.b64 	%rd52780, %rd91032;
	add.s64 	%rd91032, %rd91031, %rd52780;
$L__BB1_12656:
	setp.ne.s64 	%p155, %rd91032, 0;
	mov.u64 	%rd91031, %rd91032;
	@%p155 bra 	$L__BB1_12654;
	cvt.u32.u64 	%r3636, %rd91033;
	ld.global.u64 	%rd25258, [%rd4+56];
	mov.b64 	%rd91037, 0;
	mov.u64 	%rd91035, %rd5;
$L__BB1_12658:
	shr.u64 	%rd91036, %rd91035, 1;
	add.s64 	%rd25262, %rd91037, %rd91036;
	shl.b64 	%rd52782, %rd25262, 2;
	add.s64 	%rd52783, %rd25258, %rd52782;
	ld.u32 	%r7581, [%rd52783];
	setp.ge.s32 	%p156, %r7581, %r3635;
	@%p156 bra 	$L__BB1_12660;
	add.s64 	%rd91037, %rd25262, 1;
	not.b64 	%rd52784, %rd91036;
	add.s64 	%rd91036, %rd91035, %rd52784;
$L__BB1_12660:
	setp.ne.s64 	%p157, %rd91036, 0;
	mov.u64 	%rd91035, %rd91036;
	@%p157 bra 	$L__BB1_12658;
	cvt.u32.u64 	%r3637, %rd91037;
	mov.b64 	%rd91041, 0;
	mov.u64 	%rd91039, %rd5;
$L__BB1_12662:
	shr.u64 	%rd91040, %rd91039, 1;
	add.s64 	%rd25270, %rd91041, %rd91040;
	shl.b64 	%rd52786, %rd25270, 2;
	add.s64 	%rd52787, %rd25258, %rd52786;
	ld.u32 	%r7582, [%rd52787];
	setp.ge.s32 	%p158, %r7582, %r3636;
	@%p158 bra 	$L__BB1_12664;
	add.s64 	%rd91041, %rd25270, 1;
	not.b64 	%rd52788, %rd91040;
	add.s64 	%rd91040, %rd91039, %rd52788;
$L__BB1_12664:
	setp.ne.s64 	%p159, %rd91040, 0;
	mov.u64 	%rd91039, %rd91040;
	@%p159 bra 	$L__BB1_12662;
	cvt.u32.u64 	%r3638, %rd91041;
	ld.global.u64 	%rd25275, [%rd4+64];
	mov.b64 	%rd91045, 0;
	mov.u64 	%rd91043, %rd5;
$L__BB1_12666:
	shr.u64 	%rd91044, %rd91043, 1;
	add.s64 	%rd25279, %rd91045, %rd91044;
	shl.b64 	%rd52790, %rd25279, 2;
	add.s64 	%rd52791, %rd25275, %rd52790;
	ld.u32 	%r7583, [%rd52791];
	setp.ge.s32 	%p160, %r7583, %r3637;
	@%p160 bra 	$L__BB1_12668;
	add.s64 	%rd91045, %rd25279, 1;
	not.b64 	%rd52792, %rd91044;
	add.s64 	%rd91044, %rd91043, %rd52792;
$L__BB1_12668:
	setp.ne.s64 	%p161, %rd91044, 0;
	mov.u64 	%rd91043, %rd91044;
	@%p161 bra 	$L__BB1_12666;
	cvt.u32.u64 	%r3639, %rd91045;
	mov.b64 	%rd91049, 0;
	mov.u64 	%rd91047, %rd5;
$L__BB1_12670:
	shr.u64 	%rd91048, %rd91047, 1;
	add.s64 	%rd25287, %rd91049, %rd91048;
	shl.b64 	%rd52794, %rd25287, 2;
	add.s64 	%rd52795, %rd25275, %rd52794;
	ld.u32 	%r7584, [%rd52795];
	setp.ge.s32 	%p162, %r7584, %r3638;
	@%p162 bra 	$L__BB1_12672;
	add.s64 	%rd91049, %rd25287, 1;
	not.b64 	%rd52796, %rd91048;
	add.s64 	%rd91048, %rd91047, %rd52796;
$L__BB1_12672:
	setp.ne.s64 	%p163, %rd91048, 0;
	mov.u64 	%rd91047, %rd91048;
	@%p163 bra 	$L__BB1_12670;
	cvt.u32.u64 	%r3640, %rd91049;
	ld.global.u64 	%rd25292, [%rd4+72];
	mov.b64 	%rd91053, 0;
	mov.u64 	%rd91051, %rd5;
$L__BB1_12674:
	shr.u64 	%rd91052, %rd91051, 1;
	add.s64 	%rd25296, %rd91053, %rd91052;
	shl.b64 	%rd52798, %rd25296, 2;
	add.s64 	%rd52799, %rd25292, %rd52798;
	ld.u32 	%r7585, [%rd52799];
	setp.ge.s32 	%p164, %r7585, %r3639;
	@%p164 bra 	$L__BB1_12676;
	add.s64 	%rd91053, %rd25296, 1;
	not.b64 	%rd52800, %rd91052;
	add.s64 	%rd91052, %rd91051, %rd52800;
$L__BB1_12676:
	setp.ne.s64 	%p165, %rd91052, 0;
	mov.u64 	%rd91051, %rd91052;
	@%p165 bra 	$L__BB1_12674;
	mov.b64 	%rd91057, 0;
	mov.u64 	%rd91055, %rd5;
$L__BB1_12678:
	shr.u64 	%rd91056, %rd91055, 1;
	add.s64 	%rd25304, %rd91057, %rd91056;
	shl.b64 	%rd52802, %rd25304, 2;
	add.s64 	%rd52803, %rd25292, %rd52802;
	ld.u32 	%r7586, [%rd52803];
	setp.ge.s32 	%p166, %r7586, %r3640;
	@%p166 bra 	$L__BB1_12680;
	add.s64 	%rd91057, %rd25304, 1;
	not.b64 	%rd52804, %rd91056;
	add.s64 	%rd91056, %rd91055, %rd52804;
$L__BB1_12680:
	setp.ne.s64 	%p167, %rd91056, 0;
	mov.u64 	%rd91055, %rd91056;
	@%p167 bra 	$L__BB1_12678;
	cvt.u32.u64 	%r15144, %rd91057;
	cvt.u32.u64 	%r15145, %rd91053;
$L__BB1_12682:
	setp.lt.s32 	%p168, %r15145, %r15144;
	selp.b32 	%r15150, %r3582, %r15146, %p168;
	mov.u32 	%r15146, %r3582;
$L__BB1_12683:
	add.s32 	%r7587, %r3597, 3;
	setp.ge.u32 	%p169, %r7587, %r3524;
	mov.u32 	%r15154, %r15150;
	@%p169 bra 	$L__BB1_12767;
	setp.eq.s64 	%p170, %rd5, 0;
	mov.b32 	%r15148, 0;
	mov.u32 	%r15149, %r15148;
	@%p170 bra 	$L__BB1_12766;
	ld.global.u64 	%rd25309, [%rd4];
	mov.b64 	%rd91061, 0;
	mov.u64 	%rd91059, %rd5;
$L__BB1_12686:
	shr.u64 	%rd91060, %rd91059, 1;
	add.s64 	%rd25313, %rd91061, %rd91060;
	shl.b64 	%rd52806, %rd25313, 2;
	add.s64 	%rd52807, %rd25309, %rd52806;
	ld.u32 	%r7589, [%rd52807];
	setp.ge.s32 	%p171, %r7589, %r15150;
	@%p171 bra 	$L__BB1_12688;
	add.s64 	%rd91061, %rd25313, 1;
	not.b64 	%rd52808, %rd91060;
	add.s64 	%rd91060, %rd91059, %rd52808;
$L__BB1_12688:
	setp.ne.s64 	%p172, %rd91060, 0;
	mov.u64 	%rd91059, %rd91060;
	@%p172 bra 	$L__BB1_12686;
	cvt.u32.u64 	%r3648, %rd91061;
	mov.b64 	%rd91065, 0;
	mov.u64 	%rd91063, %rd5;
$L__BB1_12690:
	shr.u64 	%rd91064, %rd91063, 1;
	add.s64 	%rd25321, %rd91065, %rd91064;
	shl.b64 	%rd52810, %rd25321, 2;
	add.s64 	%rd52811, %rd25309, %rd52810;
	ld.u32 	%r7590, [%rd52811];
	setp.ge.s32 	%p173, %r7590, %r3583;
	@%p173 bra 	$L__BB1_12692;
	add.s64 	%rd91065, %rd25321, 1;
	not.b64 	%rd52812, %rd91064;
	add.s64 	%rd91064, %rd91063, %rd52812;
$L__BB1_12692:
	setp.ne.s64 	%p174, %rd91064, 0;
	mov.u64 	%rd91063, %rd91064;
	@%p174 bra 	$L__BB1_12690;
	cvt.u32.u64 	%r3649, %rd91065;
	ld.global.u64 	%rd25326, [%rd4+8];
	mov.b64 	%rd91069, 0;
	mov.u64 	%rd91067, %rd5;
$L__BB1_12694:
	shr.u64 	%rd91068, %rd91067, 1;
	add.s64 	%rd25330, %rd91069, %rd91068;
	shl.b64 	%rd52814, %rd25330, 2;
	add.s64 	%rd52815, %rd25326, %rd52814;
	ld.u32 	%r7591, [%rd52815];
	setp.ge.s32 	%p175, %r7591, %r3648;
	@%p175 bra 	$L__BB1_12696;
	add.s64 	%rd91069, %rd25330, 1;
	not.b64 	%rd52816, %rd91068;
	add.s64 	%rd91068, %rd91067, %rd52816;
$L__BB1_12696:
	setp.ne.s64 	%p176, %rd91068, 0;
	mov.u64 	%rd91067, %rd91068;
	@%p176 bra 	$L__BB1_12694;
	cvt.u32.u64 	%r3650, %rd91069;
	mov.b64 	%rd91073, 0;
	mov.u64 	%rd91071, %rd5;
$L__BB1_12698:
	shr.u64 	%rd91072, %rd91071, 1;
	add.s64 	%rd25338, %rd91073, %rd91072;
	shl.b64 	%rd52818, %rd25338, 2;
	add.s64 	%rd52819, %rd25326, %rd52818;
	ld.u32 	%r7592, [%rd52819];
	setp.ge.s32 	%p177, %r7592, %r3649;
	@%p177 bra 	$L__BB1_12700;
	add.s64 	%rd91073, %rd25338, 1;
	not.b64 	%rd52820, %rd91072;
	add.s64 	%rd91072, %rd91071, %rd52820;
$L__BB1_12700:
	setp.ne.s64 	%p178, %rd91072, 0;
	mov.u64 	%rd91071, %rd91072;
	@%p178 bra 	$L__BB1_12698;
	cvt.u32.u64 	%r3651, %rd91073;
	ld.global.u64 	%rd25343, [%rd4+16];
	mov.b64 	%rd91077, 0;
	mov.u64 	%rd91075, %rd5;
$L__BB1_12702:
	shr.u64 	%rd91076, %rd91075, 1;
	add.s64 	%rd25347, %rd91077, %rd91076;
	shl.b64 	%rd52822, %rd25347, 2;
	add.s64 	%rd52823, %rd25343, %rd52822;
	ld.u32 	%r7593, [%rd52823];
	setp.ge.s32 	%p179, %r7593, %r3650;
	@%p179 bra 	$L__BB1_12704;
	add.s64 	%rd91077, %rd25347, 1;
	not.b64 	%rd52824, %rd91076;
	add.s64 	%rd91076, %rd91075, %rd52824;
$L__BB1_12704:
	setp.ne.s64 	%p180, %rd91076, 0;
	mov.u64 	%rd91075, %rd91076;
	@%p180 bra 	$L__BB1_12702;
	cvt.u32.u64 	%r3652, %rd91077;
	mov.b64 	%rd91081, 0;
	mov.u64 	%rd91079, %rd5;
$L__BB1_12706:
	shr.u64 	%rd91080, %rd91079, 1;
	add.s64 	%rd25355, %rd91081, %rd91080;
	shl.b64 	%rd52826, %rd25355, 2;
	add.s64 	%rd52827, %rd25343, %rd52826;
	ld.u32 	%r7594, [%rd52827];
	setp.ge.s32 	%p181, %r7594, %r3651;
	@%p181 bra 	$L__BB1_12708;
	add.s64 	%rd91081, %rd25355, 1;
	not.b64 	%rd52828, %rd91080;
	add.s64 	%rd91080, %rd91079, %rd52828;
$L__BB1_12708:
	setp.ne.s64 	%p182, %rd91080, 0;
	mov.u64 	%rd91079, %rd91080;
	@%p182 bra 	$L__BB1_12706;
	cvt.u32.u64 	%r3653, %rd91081;
	ld.global.u64 	%rd25360, [%rd4+24];
	mov.b64 	%rd91085, 0;
	mov.u64 	%rd91083, %rd5;
$L__BB1_12710:
	shr.u64 	%rd91084, %rd91083, 1;
	add.s64 	%rd25364, %rd91085, %rd91084;
	shl.b64 	%rd52830, %rd25364, 2;
	add.s64 	%rd52831, %rd25360, %rd52830;
	ld.u32 	%r7595, [%rd52831];
	setp.ge.s32 	%p183, %r7595, %r3652;
	@%p183 bra 	$L__BB1_12712;
	add.s64 	%rd91085, %rd25364, 1;
	not.b64 	%rd52832, %rd91084;
	add.s64 	%rd91084, %rd91083, %rd52832;
$L__BB1_12712:
	setp.ne.s64 	%p184, %rd91084, 0;
	mov.u64 	%rd91083, %rd91084;
	@%p184 bra 	$L__BB1_12710;
	cvt.u32.u64 	%r3654, %rd91085;
	mov.b64 	%rd91089, 0;
	mov.u64 	%rd91087, %rd5;
$L__BB1_12714:
	shr.u64 	%rd91088, %rd91087, 1;
	add.s64 	%rd25372, %rd91089, %rd91088;
	shl.b64 	%rd52834, %rd25372, 2;
	add.s64 	%rd52835, %rd25360, %rd52834;
	ld.u32 	%r7596, [%rd52835];
	setp.ge.s32 	%p185, %r7596, %r3653;
	@%p185 bra 	$L__BB1_12716;
	add.s64 	%rd91089, %rd25372, 1;
	not.b64 	%rd52836, %rd91088;
	add.s64 	%rd91088, %rd91087, %rd52836;
$L__BB1_12716:
	setp.ne.s64 	%p186, %rd91088, 0;
	mov.u64 	%rd91087, %rd91088;
	@%p186 bra 	$L__BB1_12714;
	cvt.u32.u64 	%r3655, %rd91089;
	ld.global.u64 	%rd25377, [%rd4+32];
	mov.b64 	%rd91093, 0;
	mov.u64 	%rd91091, %rd5;
$L__BB1_12718:
	shr.u64 	%rd91092, %rd91091, 1;
	add.s64 	%rd25381, %rd91093, %rd91092;
	shl.b64 	%rd52838, %rd25381, 2;
	add.s64 	%rd52839, %rd25377, %rd52838;
	ld.u32 	%r7597, [%rd52839];
	setp.ge.s32 	%p187, %r7597, %r3654;
	@%p187 bra 	$L__BB1_12720;
	add.s64 	%rd91093, %rd25381, 1;
	not.b64 	%rd52840, %rd91092;
	add.s64 	%rd91092, %rd91091, %rd52840;
$L__BB1_12720:
	setp.ne.s64 	%p188, %rd91092, 0;
	mov.u64 	%rd91091, %rd91092;
	@%p188 bra 	$L__BB1_12718;
	cvt.u32.u64 	%r3656, %rd91093;
	mov.b64 	%rd91097, 0;
	mov.u64 	%rd91095, %rd5;
$L__BB1_12722:
	shr.u64 	%rd91096, %rd91095, 1;
	add.s64 	%rd25389, %rd91097, %rd91096;
	shl.b64 	%rd52842, %rd25389, 2;
	add.s64 	%rd52843, %rd25377, %rd52842;
	ld.u32 	%r7598, [%rd52843];
	setp.ge.s32 	%p189, %r7598, %r3655;
	@%p189 bra 	$L__BB1_12724;
	add.s64 	%rd91097, %rd25389, 1;
	not.b64 	%rd52844, %rd91096;
	add.s64 	%rd91096, %rd91095, %rd52844;
$L__BB1_12724:
	setp.ne.s64 	%p190, %rd91096, 0;
	mov.u64 	%rd91095, %rd91096;
	@%p190 bra 	$L__BB1_12722;
	cvt.u32.u64 	%r3657, %rd91097;
	ld.global.u64 	%rd25394, [%rd4+40];
	mov.b64 	%rd91101, 0;
	mov.u64 	%rd91099, %rd5;
$L__BB1_12726:
	shr.u64 	%rd91100, %rd91099, 1;
	add.s64 	%rd25398, %rd91101, %rd91100;
	shl.b64 	%rd52846, %rd25398, 2;
	add.s64 	%rd52847, %rd25394, %rd52846;
	ld.u32 	%r7599, [%rd52847];
	setp.ge.s32 	%p191, %r7599, %r3656;
	@%p191 bra 	$L__BB1_12728;
	add.s64 	%rd91101, %rd25398, 1;
	not.b64 	%rd52848, %rd91100;
	add.s64 	%rd91100, %rd91099, %rd52848;
$L__BB1_12728:
	setp.ne.s64 	%p192, %rd91100, 0;
	mov.u64 	%rd91099, %rd91100;
	@%p192 bra 	$L__BB1_12726;
	cvt.u32.u64 	%r3658, %rd91101;
	mov.b64 	%rd91105, 0;
	mov.u64 	%rd91103, %rd5;
$L__BB1_12730:
	shr.u64 	%rd91104, %rd91103, 1;
	add.s64 	%rd25406, %rd91105, %rd91104;
	shl.b64 	%rd52850, %rd25406, 2;
	add.s64 	%rd52851, %rd25394, %rd52850;
	ld.u32 	%r7600, [%rd52851];
	setp.ge.s32 	%p193, %r7600, %r3657;
	@%p193 bra 	$L__BB1_12732;
	add.s64 	%rd91105, %rd25406, 1;
	not.b64 	%rd52852, %rd91104;
	add.s64 	%rd91104, %rd91103, %rd52852;
$L__BB1_12732:
	setp.ne.s64 	%p194, %rd91104, 0;
	mov.u64 	%rd91103, %rd91104;
	@%p194 bra 	$L__BB1_12730;
	cvt.u32.u64 	%r3659, %rd91105;
	ld.global.u64 	%rd25411, [%rd4+48];
	mov.b64 	%rd91109, 0;
	mov.u64 	%rd91107, %rd5;
$L__BB1_12734:
	shr.u64 	%rd91108, %rd91107, 1;
	add.s64 	%rd25415, %rd91109, %rd91108;
	shl.b64 	%rd52854, %rd25415, 2;
	add.s64 	%rd52855, %rd25411, %rd52854;
	ld.u32 	%r7601, [%rd52855];
	setp.ge.s32 	%p195, %r7601, %r3658;
	@%p195 bra 	$L__BB1_12736;
	add.s64 	%rd91109, %rd25415, 1;
	not.b64 	%rd52856, %rd91108;
	add.s64 	%rd91108, %rd91107, %rd52856;
$L__BB1_12736:
	setp.ne.s64 	%p196, %rd91108, 0;
	mov.u64 	%rd91107, %rd91108;
	@%p196 bra 	$L__BB1_12734;
	cvt.u32.u64 	%r3660, %rd91109;
	mov.b64 	%rd91113, 0;
	mov.u64 	%rd91111, %rd5;
$L__BB1_12738:
	shr.u64 	%rd91112, %rd91111, 1;
	add.s64 	%rd25423, %rd91113, %rd91112;
	shl.b64 	%rd52858, %rd25423, 2;
	add.s64 	%rd52859, %rd25411, %rd52858;
	ld.u32 	%r7602, [%rd52859];
	setp.ge.s32 	%p197, %r7602, %r3659;
	@%p197 bra 	$L__BB1_12740;
	add.s64 	%rd91113, %rd25423, 1;
	not.b64 	%rd52860, %rd91112;
	add.s64 	%rd91112, %rd91111, %rd52860;
$L__BB1_12740:
	setp.ne.s64 	%p198, %rd91112, 0;
	mov.u64 	%rd91111, %rd91112;
	@%p198 bra 	$L__BB1_12738;
	cvt.u32.u64 	%r3661, %rd91113;
	ld.global.u64 	%rd25428, [%rd4+56];
	mov.b64 	%rd91117, 0;
	mov.u64 	%rd91115, %rd5;
$L__BB1_12742:
	shr.u64 	%rd91116, %rd91115, 1;
	add.s64 	%rd25432, %rd91117, %rd91116;
	shl.b64 	%rd52862, %rd25432, 2;
	add.s64 	%rd52863, %rd25428, %rd52862;
	ld.u32 	%r7603, [%rd52863];
	setp.ge.s32 	%p199, %r7603, %r3660;
	@%p199 bra 	$L__BB1_12744;
	add.s64 	%rd91117, %rd25432, 1;
	not.b64 	%rd52864, %rd91116;
	add.s64 	%rd91116, %rd91115, %rd52864;
$L__BB1_12744:
	setp.ne.s64 	%p200, %rd91116, 0;
	mov.u64 	%rd91115, %rd91116;
	@%p200 bra 	$L__BB1_12742;
	cvt.u32.u64 	%r3662, %rd91117;
	mov.b64 	%rd91121, 0;
	mov.u64 	%rd91119, %rd5;
$L__BB1_12746:
	shr.u64 	%rd91120, %rd91119, 1;
	add.s64 	%rd25440, %rd91121, %rd91120;
	shl.b64 	%rd52866, %rd25440, 2;
	add.s64 	%rd52867, %rd25428, %rd52866;
	ld.u32 	%r7604, [%rd52867];
	setp.ge.s32 	%p201, %r7604, %r3661;
	@%p201 bra 	$L__BB1_12748;
	add.s64 	%rd91121, %rd25440, 1;
	not.b64 	%rd52868, %rd91120;
	add.s64 	%rd91120, %rd91119, %rd52868;
$L__BB1_12748:
	setp.ne.s64 	%p202, %rd91120, 0;
	mov.u64 	%rd91119, %rd91120;
	@%p202 bra 	$L__BB1_12746;
	cvt.u32.u64 	%r3663, %rd91121;
	ld.global.u64 	%rd25445, [%rd4+64];
	mov.b64 	%rd91125, 0;
	mov.u64 	%rd91123, %rd5;
$L__BB1_12750:
	shr.u64 	%rd91124, %rd91123, 1;
	add.s64 	%rd25449, %rd91125, %rd91124;
	shl.b64 	%rd52870, %rd25449, 2;
	add.s64 	%rd52871, %rd25445, %rd52870;
	ld.u32 	%r7605, [%rd52871];
	setp.ge.s32 	%p203, %r7605, %r3662;
	@%p203 bra 	$L__BB1_12752;
	add.s64 	%rd91125, %rd25449, 1;
	not.b64 	%rd52872, %rd91124;
	add.s64 	%rd91124, %rd91123, %rd52872;
$L__BB1_12752:
	setp.ne.s64 	%p204, %rd91124, 0;
	mov.u64 	%rd91123, %rd91124;
	@%p204 bra 	$L__BB1_12750;
	cvt.u32.u64 	%r3664, %rd91125;
	mov.b64 	%rd91129, 0;
	mov.u64 	%rd91127, %rd5;
$L__BB1_12754:
	shr.u64 	%rd91128, %rd91127, 1;
	add.s64 	%rd25457, %rd91129, %rd91128;
	shl.b64 	%rd52874, %rd25457, 2;
	add.s64 	%rd52875, %rd25445, %rd52874;
	ld.u32 	%r7606, [%rd52875];
	setp.ge.s32 	%p205, %r7606, %r3663;
	@%p205 bra 	$L__BB1_12756;
	add.s64 	%rd91129, %rd25457, 1;
	not.b64 	%rd52876, %rd91128;
	add.s64 	%rd91128, %rd91127, %rd52876;
$L__BB1_12756:
	setp.ne.s64 	%p206, %rd91128, 0;
	mov.u64 	%rd91127, %rd91128;
	@%p206 bra 	$L__BB1_12754;
	cvt.u32.u64 	%r3665, %rd91129;
	ld.global.u64 	%rd25462, [%rd4+72];
	mov.b64 	%rd91133, 0;
	mov.u64 	%rd91131, %rd5;
$L__BB1_12758:
	shr.u64 	%rd91132, %rd91131, 1;
	add.s64 	%rd25466, %rd91133, %rd91132;
	shl.b64 	%rd52878, %rd25466, 2;
	add.s64 	%rd52879, %rd25462, %rd52878;
	ld.u32 	%r7607, [%rd52879];
	setp.ge.s32 	%p207, %r7607, %r3664;
	@%p207 bra 	$L__BB1_12760;
	add.s64 	%rd91133, %rd25466, 1;
	not.b64 	%rd52880, %rd91132;
	add.s64 	%rd91132, %rd91131, %rd52880;
$L__BB1_12760:
	setp.ne.s64 	%p208, %rd91132, 0;
	mov.u64 	%rd91131, %rd91132;
	@%p208 bra 	$L__BB1_12758;
	mov.b64 	%rd91137, 0;
	mov.u64 	%rd91135, %rd5;
$L__BB1_12762:
	shr.u64 	%rd91136, %rd91135, 1;
	add.s64 	%rd25474, %rd91137, %rd91136;
	shl.b64 	%rd52882, %rd25474, 2;
	add.s64 	%rd52883, %rd25462, %rd52882;
	ld.u32 	%r7608, [%rd52883];
	setp.ge.s32 	%p209, %r7608, %r3665;
	@%p209 bra 	$L__BB1_12764;
	add.s64 	%rd91137, %rd25474, 1;
	not.b64 	%rd52884, %rd91136;
	add.s64 	%rd91136, %rd91135, %rd52884;
$L__BB1_12764:
	setp.ne.s64 	%p210, %rd91136, 0;
	mov.u64 	%rd91135, %rd91136;
	@%p210 bra 	$L__BB1_12762;
	cvt.u32.u64 	%r15148, %rd91137;
	cvt.u32.u64 	%r15149, %rd91133;
$L__BB1_12766:
	setp.lt.s32 	%p211, %r15149, %r15148;
	selp.b32 	%r15154, %r3583, %r15150, %p211;
	mov.u32 	%r15150, %r3583;
$L__BB1_12767:
	add.s32 	%r7609, %r3597, 4;
	setp.ge.u32 	%p212, %r7609, %r3524;
	mov.u32 	%r15158, %r15154;
	@%p212 bra 	$L__BB1_12851;
	setp.eq.s64 	%p213, %rd5, 0;
	mov.b32 	%r15152, 0;
	mov.u32 	%r15153, %r15152;
	@%p213 bra 	$L__BB1_12850;
	ld.global.u64 	%rd25479, [%rd4];
	mov.b64 	%rd91141, 0;
	mov.u64 	%rd91139, %rd5;
$L__BB1_12770:
	shr.u64 	%rd91140, %rd91139, 1;
	add.s64 	%rd25483, %rd91141, %rd91140;
	shl.b64 	%rd52886, %rd25483, 2;
	add.s64 	%rd52887, %rd25479, %rd52886;
	ld.u32 	%r7611, [%rd52887];
	setp.ge.s32 	%p214, %r7611, %r15154;
	@%p214 bra 	$L__BB1_12772;
	add.s64 	%rd91141, %rd25483, 1;
	not.b64 	%rd52888, %rd91140;
	add.s64 	%rd91140, %rd91139, %rd52888;
$L__BB1_12772:
	setp.ne.s64 	%p215, %rd91140, 0;
	mov.u64 	%rd91139, %rd91140;
	@%p215 bra 	$L__BB1_12770;
	cvt.u32.u64 	%r3673, %rd91141;
	mov.b64 	%rd91145, 0;
	mov.u64 	%rd91143, %rd5;
$L__BB1_12774:
	shr.u64 	%rd91144, %rd91143, 1;
	add.s64 	%rd25491, %rd91145, %rd91144;
	shl.b64 	%rd52890, %rd25491, 2;
	add.s64 	%rd52891, %rd25479, %rd52890;
	ld.u32 	%r7612, [%rd52891];
	setp.ge.s32 	%p216, %r7612, %r3584;
	@%p216 bra 	$L__BB1_12776;
	add.s64 	%rd91145, %rd25491, 1;
	not.b64 	%rd52892, %rd91144;
	add.s64 	%rd91144, %rd91143, %rd52892;
$L__BB1_12776:
	setp.ne.s64 	%p217, %rd91144, 0;
	mov.u64 	%rd91143, %rd91144;
	@%p217 bra 	$L__BB1_12774;
	cvt.u32.u64 	%r3674, %rd91145;
	ld.global.u64 	%rd25496, [%rd4+8];
	mov.b64 	%rd91149, 0;
	mov.u64 	%rd91147, %rd5;
$L__BB1_12778:
	shr.u64 	%rd91148, %rd91147, 1;
	add.s64 	%rd25500, %rd91149, %rd91148;
	shl.b64 	%rd52894, %rd25500, 2;
	add.s64 	%rd52895, %rd25496, %rd52894;
	ld.u32 	%r7613, [%rd52895];
	setp.ge.s32 	%p218, %r7613, %r3673;
	@%p218 bra 	$L__BB1_12780;
	add.s64 	%rd91149, %rd25500, 1;
	not.b64 	%rd52896, %rd91148;
	add.s64 	%rd91148, %rd91147, %rd52896;
$L__BB1_12780:
	setp.ne.s64 	%p219, %rd91148, 0;
	mov.u64 	%rd91147, %rd91148;
	@%p219 bra 	$L__BB1_12778;
	cvt.u32.u64 	%r3675, %rd91149;
	mov.b64 	%rd91153, 0;
	mov.u64 	%rd91151, %rd5;
$L__BB1_12782:
	shr.u64 	%rd91152, %rd91151, 1;
	add.s64 	%rd25508, %rd91153, %rd91152;
	shl.b64 	%rd52898, %rd25508, 2;
	add.s64 	%rd52899, %rd25496, %rd52898;
	ld.u32 	%r7614, [%rd52899];
	setp.ge.s32 	%p220, %r7614, %r3674;
	@%p220 bra 	$L__BB1_12784;
	add.s64 	%rd91153, %rd25508, 1;
	not.b64 	%rd52900, %rd91152;
	add.s64 	%rd91152, %rd91151, %rd52900;
$L__BB1_12784:
	setp.ne.s64 	%p221, %rd91152, 0;
	mov.u64 	%rd91151, %rd91152;
	@%p221 bra 	$L__BB1_12782;
	cvt.u32.u64 	%r3676, %rd91153;
	ld.global.u64 	%rd25513, [%rd4+16];
	mov.b64 	%rd91157, 0;
	mov.u64 	%rd91155, %rd5;
$L__BB1_12786:
	shr.u64 	%rd91156, %rd91155, 1;
	add.s64 	%rd25517, %rd91157, %rd91156;
	shl.b64 	%rd52902, %rd25517, 2;
	add.s64 	%rd52903, %rd25513, %rd52902;
	ld.u32 	%r7615, [%rd52903];
	setp.ge.s32 	%p222, %r7615, %r3675;
	@%p222 bra 	$L__BB1_12788;
	add.s64 	%rd91157, %rd25517, 1;
	not.b64 	%rd52904, %rd91156;
	add.s64 	%rd91156, %rd91155, %rd52904;
$L__BB1_12788:
	setp.ne.s64 	%p223, %rd91156, 0;
	mov.u64 	%rd91155, %rd91156;
	@%p223 bra 	$L__BB1_12786;
	cvt.u32.u64 	%r3677, %rd91157;
	mov.b64 	%rd91161, 0;
	mov.u64 	%rd91159, %rd5;
$L__BB1_12790:
	shr.u64 	%rd91160, %rd91159, 1;
	add.s64 	%rd25525, %rd91161, %rd91160;
	shl.b64 	%rd52906, %rd25525, 2;
	add.s64 	%rd52907, %rd25513, %rd52906;
	ld.u32 	%r7616, [%rd52907];
	setp.ge.s32 	%p224, %r7616, %r3676;
	@%p224 bra 	$L__BB1_12792;
	add.s64 	%rd91161, %rd25525, 1;
	not.b64 	%rd52908, %rd91160;
	add.s64 	%rd91160, %rd91159, %rd52908;
$L__BB1_12792:
	setp.ne.s64 	%p225, %rd91160, 0;
	mov.u64 	%rd91159, %rd91160;
	@%p225 bra 	$L__BB1_12790;
	cvt.u32.u64 	%r3678, %rd91161;
	ld.global.u64 	%rd25530, [%rd4+24];
	mov.b64 	%rd91165, 0;
	mov.u64 	%rd91163, %rd5;
$L__BB1_12794:
	shr.u64 	%rd91164, %rd91163, 1;
	add.s64 	%rd25534, %rd91165, %rd91164;
	shl.b64 	%rd52910, %rd25534, 2;
	add.s64 	%rd52911, %rd25530, %rd52910;
	ld.u32 	%r7617, [%rd52911];
	setp.ge.s32 	%p226, %r7617, %r3677;
	@%p226 bra 	$L__BB1_12796;
	add.s64 	%rd91165, %rd25534, 1;
	not.b64 	%rd52912, %rd91164;
	add.s64 	%rd91164, %rd91163, %rd52912;
$L__BB1_12796:
	setp.ne.s64 	%p227, %rd91164, 0;
	mov.u64 	%rd91163, %rd91164;
	@%p227 bra 	$L__BB1_12794;
	cvt.u32.u64 	%r3679, %rd91165;
	mov.b64 	%rd91169, 0;
	mov.u64 	%rd91167, %rd5;
$L__BB1_12798:
	shr.u64 	%rd91168, %rd91167, 1;
	add.s64 	%rd25542, %rd91169, %rd91168;
	shl.b64 	%rd52914, %rd25542, 2;
	add.s64 	%rd52915, %rd25530, %rd52914;
	ld.u32 	%r7618, [%rd52915];
	setp.ge.s32 	%p228, %r7618, %r3678;
	@%p228 bra 	$L__BB1_12800;
	add.s64 	%rd91169, %rd25542, 1;
	not.b64 	%rd52916, %rd91168;
	add.s64 	%rd91168, %rd91167, %rd52916;
$L__BB1_12800:
	setp.ne.s64 	%p229, %rd91168, 0;
	mov.u64 	%rd91167, %rd91168;
	@%p229 bra 	$L__BB1_12798;
	cvt.u32.u64 	%r3680, %rd91169;
	ld.global.u64 	%rd25547, [%rd4+32];
	mov.b64 	%rd91173, 0;
	mov.u64 	%rd91171, %rd5;
$L__BB1_12802:
	shr.u64 	%rd91172, %rd91171, 1;
	add.s64 	%rd25551, %rd91173, %rd91172;
	shl.b64 	%rd52918, %rd25551, 2;
	add.s64 	%rd52919, %rd25547, %rd52918;
	ld.u32 	%r7619, [%rd52919];
	setp.ge.s32 	%p230, %r7619, %r3679;
	@%p230 bra 	$L__BB1_12804;
	add.s64 	%rd91173, %rd25551, 1;
	not.b64 	%rd52920, %rd91172;
	add.s64 	%rd91172, %rd91171, %rd52920;
$L__BB1_12804:
	setp.ne.s64 	%p231, %rd91172, 0;
	mov.u64 	%rd91171, %rd91172;
	@%p231 bra 	$L__BB1_12802;
	cvt.u32.u64 	%r3681, %rd91173;
	mov.b64 	%rd91177, 0;
	mov.u64 	%rd91175, %rd5;
$L__BB1_12806:
	shr.u64 	%rd91176, %rd91175, 1;
	add.s64 	%rd25559, %rd91177, %rd91176;
	shl.b64 	%rd52922, %rd25559, 2;
	add.s64 	%rd52923, %rd25547, %rd52922;
	ld.u32 	%r7620, [%rd52923];
	setp.ge.s32 	%p232, %r7620, %r3680;
	@%p232 bra 	$L__BB1_12808;
	add.s64 	%rd91177, %rd25559, 1;
	not.b64 	%rd52924, %rd91176;
	add.s64 	%rd91176, %rd91175, %rd52924;
$L__BB1_12808:
	setp.ne.s64 	%p233, %rd91176, 0;
	mov.u64 	%rd91175, %rd91176;
	@%p233 bra 	$L__BB1_12806;
	cvt.u32.u64 	%r3682, %rd91177;
	ld.global.u64 	%rd25564, [%rd4+40];
	mov.b64 	%rd91181, 0;
	mov.u64 	%rd91179, %rd5;
$L__BB1_12810:
	shr.u64 	%rd91180, %rd91179, 1;
	add.s64 	%rd25568, %rd91181, %rd91180;
	shl.b64 	%rd52926, %rd25568, 2;
	add.s64 	%rd52927, %rd25564, %rd52926;
	ld.u32 	%r7621, [%rd52927];
	setp.ge.s32 	%p234, %r7621, %r3681;
	@%p234 bra 	$L__BB1_12812;
	add.s64 	%rd91181, %rd25568, 1;
	not.b64 	%rd52928, %rd91180;
	add.s64 	%rd91180, %rd91179, %rd52928;
$L__BB1_12812:
	setp.ne.s64 	%p235, %rd91180, 0;
	mov.u64 	%rd91179, %rd91180;
	@%p235 bra 	$L__BB1_12810;
	cvt.u32.u64 	%r3683, %rd91181;
	mov.b64 	%rd91185, 0;
	mov.u64 	%rd91183, %rd5;
$L__BB1_12814:
	shr.u64 	%rd91184, %rd91183, 1;
	add.s64 	%rd25576, %rd91185, %rd91184;
	shl.b64 	%rd52930, %rd25576, 2;
	add.s64 	%rd52931, %rd25564, %rd52930;
	ld.u32 	%r7622, [%rd52931];
	setp.ge.s32 	%p236, %r7622, %r3682;
	@%p236 bra 	$L__BB1_12816;
	add.s64 	%rd91185, %rd25576, 1;
	not.b64 	%rd52932, %rd91184;
	add.s64 	%rd91184, %rd91183, %rd52932;
$L__BB1_12816:
	setp.ne.s64 	%p237, %rd91184, 0;
	mov.u64 	%rd91183, %rd91184;
	@%p237 bra 	$L__BB1_12814;
	cvt.u32.u64 	%r3684, %rd91185;
	ld.global.u64 	%rd25581, [%rd4+48];
	mov.b64 	%rd91189, 0;
	mov.u64 	%rd91187, %rd5;
$L__BB1_12818:
	shr.u64 	%rd91188, %rd91187, 1;
	add.s64 	%rd25585, %rd91189, %rd91188;
	shl.b64 	%rd52934, %rd25585, 2;
	add.s64 	%rd52935, %rd25581, %rd52934;
	ld.u32 	%r7623, [%rd52935];
	setp.ge.s32 	%p238, %r7623, %r3683;
	@%p238 bra 	$L__BB1_12820;
	add.s64 	%rd91189, %rd25585, 1;
	not.b64 	%rd52936, %rd91188;
	add.s64 	%rd91188, %rd91187, %rd52936;
$L__BB1_12820:
	setp.ne.s64 	%p239, %rd91188, 0;
	mov.u64 	%rd91187, %rd91188;
	@%p239 bra 	$L__BB1_12818;
	cvt.u32.u64 	%r3685, %rd91189;
	mov.b64 	%rd91193, 0;
	mov.u64 	%rd91191, %rd5;
$L__BB1_12822:
	shr.u64 	%rd91192, %rd91191, 1;
	add.s64 	%rd25593, %rd91193, %rd91192;
	shl.b64 	%rd52938, %rd25593, 2;
	add.s64 	%rd52939, %rd25581, %rd52938;
	ld.u32 	%r7624, [%rd52939];
	setp.ge.s32 	%p240, %r7624, %r3684;
	@%p240 bra 	$L__BB1_12824;
	add.s64 	%rd91193, %rd25593, 1;
	not.b64 	%rd52940, %rd91192;
	add.s64 	%rd91192, %rd91191, %rd52940;
$L__BB1_12824:
	setp.ne.s64 	%p241, %rd91192, 0;
	mov.u64 	%rd91191, %rd91192;
	@%p241 bra 	$L__BB1_12822;
	cvt.u32.u64 	%r3686, %rd91193;
	ld.global.u64 	%rd25598, [%rd4+56];
	mov.b64 	%rd91197, 0;
	mov.u64 	%rd91195, %rd5;
$L__BB1_12826:
	shr.u64 	%rd91196, %rd91195, 1;
	add.s64 	%rd25602, %rd91197, %rd91196;
	shl.b64 	%rd52942, %rd25602, 2;
	add.s64 	%rd52943, %rd25598, %rd52942;
	ld.u32 	%r7625, [%rd52943];
	setp.ge.s32 	%p242, %r7625, %r3685;
	@%p242 bra 	$L__BB1_12828;
	add.s64 	%rd91197, %rd25602, 1;
	not.b64 	%rd52944, %rd91196;
	add.s64 	%rd91196, %rd91195, %rd52944;
$L__BB1_12828:
	setp.ne.s64 	%p243, %rd91196, 0;
	mov.u64 	%rd91195, %rd91196;
	@%p243 bra 	$L__BB1_12826;
	cvt.u32.u64 	%r3687, %rd91197;
	mov.b64 	%rd91201, 0;
	mov.u64 	%rd91199, %rd5;
$L__BB1_12830:
	shr.u64 	%rd91200, %rd91199, 1;
	add.s64 	%rd25610, %rd91201, %rd91200;
	shl.b64 	%rd52946, %rd25610, 2;
	add.s64 	%rd52947, %rd25598, %rd52946;
	ld.u32 	%r7626, [%rd52947];
	setp.ge.s32 	%p244, %r7626, %r3686;
	@%p244 bra 	$L__BB1_12832;
	add.s64 	%rd91201, %rd25610, 1;
	not.b64 	%rd52948, %rd91200;
	add.s64 	%rd91200, %rd91199, %rd52948;
$L__BB1_12832:
	setp.ne.s64 	%p245, %rd91200, 0;
	mov.u64 	%rd91199, %rd91200;
	@%p245 bra 	$L__BB1_12830;
	cvt.u32.u64 	%r3688, %rd91201;
	ld.global.u64 	%rd25615, [%rd4+64];
	mov.b64 	%rd91205, 0;
	mov.u64 	%rd91203, %rd5;
$L__BB1_12834:
	shr.u64 	%rd91204, %rd91203, 1;
	add.s64 	%rd25619, %rd91205, %rd91204;
	shl.b64 	%rd52950, %rd25619, 2;
	add.s64 	%rd52951, %rd25615, %rd52950;
	ld.u32 	%r7627, [%rd52951];
	setp.ge.s32 	%p246, %r7627, %r3687;
	@%p246 bra 	$L__BB1_12836;
	add.s64 	%rd91205, %rd25619, 1;
	not.b64 	%rd52952, %rd91204;
	add.s64 	%rd91204, %rd91203, %rd52952;
$L__BB1_12836:
	setp.ne.s64 	%p247, %rd91204, 0;
	mov.u64 	%rd91203, %rd91204;
	@%p247 bra 	$L__BB1_12834;
	cvt.u32.u64 	%r3689, %rd91205;
	mov.b64 	%rd91209, 0;
	mov.u64 	%rd91207, %rd5;
$L__BB1_12838:
	shr.u64 	%rd91208, %rd91207, 1;
	add.s64 	%rd25627, %rd91209, %rd91208;
	shl.b64 	%rd52954, %rd25627, 2;
	add.s64 	%rd52955, %rd25615, %rd52954;
	ld.u32 	%r7628, [%rd52955];
	setp.ge.s32 	%p248, %r7628, %r3688;
	@%p248 bra 	$L__BB1_12840;
	add.s64 	%rd91209, %rd25627, 1;
	not.b64 	%rd52956, %rd91208;
	add.s64 	%rd91208, %rd91207, %rd52956;
$L__BB1_12840:
	setp.ne.s64 	%p249, %rd91208, 0;
	mov.u64 	%rd91207, %rd91208;
	@%p249 bra 	$L__BB1_12838;
	cvt.u32.u64 	%r3690, %rd91209;
	ld.global.u64 	%rd25632, [%rd4+72];
	mov.b64 	%rd91213, 0;
	mov.u64 	%rd91211, %rd5;
$L__BB1_12842:
	shr.u64 	%rd91212, %rd91211, 1;
	add.s64 	%rd25636, %rd91213, %rd91212;
	shl.b64 	%rd52958, %rd25636, 2;
	add.s64 	%rd52959, %rd25632, %rd52958;
	ld.u32 	%r7629, [%rd52959];
	setp.ge.s32 	%p250, %r7629, %r3689;
	@%p250 bra 	$L__BB1_12844;
	add.s64 	%rd91213, %rd25636, 1;
	not.b64 	%rd52960, %rd91212;
	add.s64 	%rd91212, %rd91211, %rd52960;
$L__BB1_12844:
	setp.ne.s64 	%p251, %rd91212, 0;
	mov.u64 	%rd91211, %rd91212;
	@%p251 bra 	$L__BB1_12842;
	mov.b64 	%rd91217, 0;
	mov.u64 	%rd91215, %rd5;
$L__BB1_12846:
	shr.u64 	%rd91216, %rd91215, 1;
	add.s64 	%rd25644, %rd91217, %rd91216;
	shl.b64 	%rd52962, %rd25644, 2;
	add.s64 	%rd52963, %rd25632, %rd52962;
	ld.u32 	%r7630, [%rd52963];
	setp.ge.s32 	%p252, %r7630, %r3690;
	@%p252 bra 	$L__BB1_12848;
	add.s64 	%rd91217, %rd25644, 1;
	not.b64 	%rd52964, %rd91216;
	add.s64 	%rd91216, %rd91215, %rd52964;
$L__BB1_12848:
	setp.ne.s64 	%p253, %rd91216, 0;
	mov.u64 	%rd91215, %rd91216;
	@%p253 bra 	$L__BB1_12846;
	cvt.u32.u64 	%r15152, %rd91217;
	cvt.u32.u64 	%r15153, %rd91213;
$L__BB1_12850:
	setp.lt.s32 	%p254, %r15153, %r15152;
	selp.b32 	%r15158, %r3584, %r15154, %p254;
	mov.u32 	%r15154, %r3584;
$L__BB1_12851:
	add.s32 	%r7631, %r3597, 5;
	setp.ge.u32 	%p255, %r7631, %r3524;
	mov.u32 	%r15162, %r15158;
	@%p255 bra 	$L__BB1_12935;
	setp.eq.s64 	%p256, %rd5, 0;
	mov.b32 	%r15156, 0;
	mov.u32 	%r15157, %r15156;
	@%p256 bra 	$L__BB1_12934;
	ld.global.u64 	%rd25649, [%rd4];
	mov.b64 	%rd91221, 0;
	mov.u64 	%rd91219, %rd5;
$L__BB1_12854:
	shr.u64 	%rd91220, %rd91219, 1;
	add.s64 	%rd25653, %rd91221, %rd91220;
	shl.b64 	%rd52966, %rd25653, 2;
	add.s64 	%rd52967, %rd25649, %rd52966;
	ld.u32 	%r7633, [%rd52967];
	setp.ge.s32 	%p257, %r7633, %r15158;
	@%p257 bra 	$L__BB1_12856;
	add.s64 	%rd91221, %rd25653, 1;
	not.b64 	%rd52968, %rd91220;
	add.s64 	%rd91220, %rd91219, %rd52968;
$L__BB1_12856:
	setp.ne.s64 	%p258, %rd91220, 0;
	mov.u64 	%rd91219, %rd91220;
	@%p258 bra 	$L__BB1_12854;
	cvt.u32.u64 	%r3698, %rd91221;
	mov.b64 	%rd91225, 0;
	mov.u64 	%rd91223, %rd5;
$L__BB1_12858:
	shr.u64 	%rd91224, %rd91223, 1;
	add.s64 	%rd25661, %rd91225, %rd91224;
	shl.b64 	%rd52970, %rd25661, 2;
	add.s64 	%rd52971, %rd25649, %rd52970;
	ld.u32 	%r7634, [%rd52971];
	setp.ge.s32 	%p259, %r7634, %r3585;
	@%p259 bra 	$L__BB1_12860;
	add.s64 	%rd91225, %rd25661, 1;
	not.b64 	%rd52972, %rd91224;
	add.s64 	%rd91224, %rd91223, %rd52972;
$L__BB1_12860:
	setp.ne.s64 	%p260, %rd91224, 0;
	mov.u64 	%rd91223, %rd91224;
	@%p260 bra 	$L__BB1_12858;
	cvt.u32.u64 	%r3699, %rd91225;
	ld.global.u64 	%rd25666, [%rd4+8];
	mov.b64 	%rd91229, 0;
	mov.u64 	%rd91227, %rd5;
$L__BB1_12862:
	shr.u64 	%rd91228, %rd91227, 1;
	add.s64 	%rd25670, %rd91229, %rd91228;
	shl.b64 	%rd52974, %rd25670, 2;
	add.s64 	%rd52975, %rd25666, %rd52974;
	ld.u32 	%r7635, [%rd52975];
	setp.ge.s32 	%p261, %r7635, %r3698;
	@%p261 bra 	$L__BB1_12864;
	add.s64 	%rd91229, %rd25670, 1;
	not.b64 	%rd52976, %rd91228;
	add.s64 	%rd91228, %rd91227, %rd52976;
$L__BB1_12864:
	setp.ne.s64 	%p262, %rd91228, 0;
	mov.u64 	%rd91227, %rd91228;
	@%p262 bra 	$L__BB1_12862;
	cvt.u32.u64 	%r3700, %rd91229;
	mov.b64 	%rd91233, 0;
	mov.u64 	%rd91231, %rd5;
$L__BB1_12866:
	shr.u64 	%rd91232, %rd91231, 1;
	add.s64 	%rd25678, %rd91233, %rd91232;
	shl.b64 	%rd52978, %rd25678, 2;
	add.s64 	%rd52979, %rd25666, %rd52978;
	ld.u32 	%r7636, [%rd52979];
	setp.ge.s32 	%p263, %r7636, %r3699;
	@%p263 bra 	$L__BB1_12868;
	add.s64 	%rd91233, %rd25678, 1;
	not.b64 	%rd52980, %rd91232;
	add.s64 	%rd91232, %rd91231, %rd52980;
$L__BB1_12868:
	setp.ne.s64 	%p264, %rd91232, 0;
	mov.u64 	%rd91231, %rd91232;
	@%p264 bra 	$L__BB1_12866;
	cvt.u32.u64 	%r3701, %rd91233;
	ld.global.u64 	%rd25683, [%rd4+16];
	mov.b64 	%rd91237, 0;
	mov.u64 	%rd91235, %rd5;
$L__BB1_12870:
	shr.u64 	%rd91236, %rd91235, 1;
	add.s64 	%rd25687, %rd91237, %rd91236;
	shl.b64 	%rd52982, %rd25687, 2;
	add.s64 	%rd52983, %rd25683, %rd52982;
	ld.u32 	%r7637, [%rd52983];
	setp.ge.s32 	%p265, %r7637, %r3700;
	@%p265 bra 	$L__BB1_12872;
	add.s64 	%rd91237, %rd25687, 1;
	not.b64 	%rd52984, %rd91236;
	add.s64 	%rd91236, %rd91235, %rd52984;
$L__BB1_12872:
	setp.ne.s64 	%p266, %rd91236, 0;
	mov.u64 	%rd91235, %rd91236;
	@%p266 bra 	$L__BB1_12870;
	cvt.u32.u64 	%r3702, %rd91237;
	mov.b64 	%rd91241, 0;
	mov.u64 	%rd91239, %rd5;
$L__BB1_12874:
	shr.u64 	%rd91240, %rd91239, 1;
	add.s64 	%rd25695, %rd91241, %rd91240;
	shl.b64 	%rd52986, %rd25695, 2;
	add.s64 	%rd52987, %rd25683, %rd52986;
	ld.u32 	%r7638, [%rd52987];
	setp.ge.s32 	%p267, %r7638, %r3701;
	@%p267 bra 	$L__BB1_12876;
	add.s64 	%rd91241, %rd25695, 1;
	not.b64 	%rd52988, %rd91240;
	add.s64 	%rd91240, %rd91239, %rd52988;
$L__BB1_12876:
	setp.ne.s64 	%p268, %rd91240, 0;
	mov.u64 	%rd91239, %rd91240;
	@%p268 bra 	$L__BB1_12874;
	cvt.u32.u64 	%r3703, %rd91241;
	ld.global.u64 	%rd25700, [%rd4+24];
	mov.b64 	%rd91245, 0;
	mov.u64 	%rd91243, %rd5;
$L__BB1_12878:
	shr.u64 	%rd91244, %rd91243, 1;
	add.s64 	%rd25704, %rd91245, %rd91244;
	shl.b64 	%rd52990, %rd25704, 2;
	add.s64 	%rd52991, %rd25700, %rd52990;
	ld.u32 	%r7639, [%rd52991];
	setp.ge.s32 	%p269, %r7639, %r3702;
	@%p269 bra 	$L__BB1_12880;
	add.s64 	%rd91245, %rd25704, 1;
	not.b64 	%rd52992, %rd91244;
	add.s64 	%rd91244, %rd91243, %rd52992;
$L__BB1_12880:
	setp.ne.s64 	%p270, %rd91244, 0;
	mov.u64 	%rd91243, %rd91244;
	@%p270 bra 	$L__BB1_12878;
	cvt.u32.u64 	%r3704, %rd91245;
	mov.b64 	%rd91249, 0;
	mov.u64 	%rd91247, %rd5;
$L__BB1_12882:
	shr.u64 	%rd91248, %rd91247, 1;
	add.s64 	%rd25712, %rd91249, %rd91248;
	shl.b64 	%rd52994, %rd25712, 2;
	add.s64 	%rd52995, %rd25700, %rd52994;
	ld.u32 	%r7640, [%rd52995];
	setp.ge.s32 	%p271, %r7640, %r3703;
	@%p271 bra 	$L__BB1_12884;
	add.s64 	%rd91249, %rd25712, 1;
	not.b64 	%rd52996, %rd91248;
	add.s64 	%rd91248, %rd91247, %rd52996;
$L__BB1_12884:
	setp.ne.s64 	%p272, %rd91248, 0;
	mov.u64 	%rd91247, %rd91248;
	@%p272 bra 	$L__BB1_12882;
	cvt.u32.u64 	%r3705, %rd91249;
	ld.global.u64 	%rd25717, [%rd4+32];
	mov.b64 	%rd91253, 0;
	mov.u64 	%rd91251, %rd5;
$L__BB1_12886:
	shr.u64 	%rd91252, %rd91251, 1;
	add.s64 	%rd25721, %rd91253, %rd91252;
	shl.b64 	%rd52998, %rd25721, 2;
	add.s64 	%rd52999, %rd25717, %rd52998;
	ld.u32 	%r7641, [%rd52999];
	setp.ge.s32 	%p273, %r7641, %r3704;
	@%p273 bra 	$L__BB1_12888;
	add.s64 	%rd91253, %rd25721, 1;
	not.b64 	%rd53000, %rd91252;
	add.s64 	%rd91252, %rd91251, %rd53000;
$L__BB1_12888:
	setp.ne.s64 	%p274, %rd91252, 0;
	mov.u64 	%rd91251, %rd91252;
	@%p274 bra 	$L__BB1_12886;
	cvt.u32.u64 	%r3706, %rd91253;
	mov.b64 	%rd91257, 0;
	mov.u64 	%rd91255, %rd5;
$L__BB1_12890:
	shr.u64 	%rd91256, %rd91255, 1;
	add.s64 	%rd25729, %rd91257, %rd91256;
	shl.b64 	%rd53002, %rd25729, 2;
	add.s64 	%rd53003, %rd25717, %rd53002;
	ld.u32 	%r7642, [%rd53003];
	setp.ge.s32 	%p275, %r7642, %r3705;
	@%p275 bra 	$L__BB1_12892;
	add.s64 	%rd91257, %rd25729, 1;
	not.b64 	%rd53004, %rd91256;
	add.s64 	%rd91256, %rd91255, %rd53004;
$L__BB1_12892:
	setp.ne.s64 	%p276, %rd91256, 0;
	mov.u64 	%rd91255, %rd91256;
	@%p276 bra 	$L__BB1_12890;
	cvt.u32.u64 	%r3707, %rd91257;
	ld.global.u64 	%rd25734, [%rd4+40];
	mov.b64 	%rd91261, 0;
	mov.u64 	%rd91259, %rd5;
$L__BB1_12894:
	shr.u64 	%rd91260, %rd91259, 1;
	add.s64 	%rd25738, %rd91261, %rd91260;
	shl.b64 	%rd53006, %rd25738, 2;
	add.s64 	%rd53007, %rd25734, %rd53006;
	ld.u32 	%r7643, [%rd53007];
	setp.ge.s32 	%p277, %r7643, %r3706;
	@%p277 bra 	$L__BB1_12896;
	add.s64 	%rd91261, %rd25738, 1;
	not.b64 	%rd53008, %rd91260;
	add.s64 	%rd91260, %rd91259, %rd53008;
$L__BB1_12896:
	setp.ne.s64 	%p278, %rd91260, 0;
	mov.u64 	%rd91259, %rd91260;
	@%p278 bra 	$L__BB1_12894;
	cvt.u32.u64 	%r3708, %rd91261;
	mov.b64 	%rd91265, 0;
	mov.u64 	%rd91263, %rd5;
$L__BB1_12898:
	shr.u64 	%rd91264, %rd91263, 1;
	add.s64 	%rd25746, %rd91265, %rd91264;
	shl.b64 	%rd53010, %rd25746, 2;
	add.s64 	%rd53011, %rd25734, %rd53010;
	ld.u32 	%r7644, [%rd53011];
	setp.ge.s32 	%p279, %r7644, %r3707;
	@%p279 bra 	$L__BB1_12900;
	add.s64 	%rd91265, %rd25746, 1;
	not.b64 	%rd53012, %rd91264;
	add.s64 	%rd91264, %rd91263, %rd53012;
$L__BB1_12900:
	setp.ne.s64 	%p280, %rd91264, 0;
	mov.u64 	%rd91263, %rd91264;
	@%p280 bra 	$L__BB1_12898;
	cvt.u32.u64 	%r3709, %rd91265;
	ld.global.u64 	%rd25751, [%rd4+48];
	mov.b64 	%rd91269, 0;
	mov.u64 	%rd91267, %rd5;
$L__BB1_12902:
	shr.u64 	%rd91268, %rd91267, 1;
	add.s64 	%rd25755, %rd91269, %rd91268;
	shl.b64 	%rd53014, %rd25755, 2;
	add.s64 	%rd53015, %rd25751, %rd53014;
	ld.u32 	%r7645, [%rd53015];
	setp.ge.s32 	%p281, %r7645, %r3708;
	@%p281 bra 	$L__BB1_12904;
	add.s64 	%rd91269, %rd25755, 1;
	not.b64 	%rd53016, %rd91268;
	add.s64 	%rd91268, %rd91267, %rd53016;
$L__BB1_12904:
	setp.ne.s64 	%p282, %rd91268, 0;
	mov.u64 	%rd91267, %rd91268;
	@%p282 bra 	$L__BB1_12902;
	cvt.u32.u64 	%r3710, %rd91269;
	mov.b64 	%rd91273, 0;
	mov.u64 	%rd91271, %rd5;
$L__BB1_12906:
	shr.u64 	%rd91272, %rd91271, 1;
	add.s64 	%rd25763, %rd91273, %rd91272;
	shl.b64 	%rd53018, %rd25763, 2;
	add.s64 	%rd53019, %rd25751, %rd53018;
	ld.u32 	%r7646, [%rd53019];
	setp.ge.s32 	%p283, %r7646, %r3709;
	@%p283 bra 	$L__BB1_12908;
	add.s64 	%rd91273, %rd25763, 1;
	not.b64 	%rd53020, %rd91272;
	add.s64 	%rd91272, %rd91271, %rd53020;
$L__BB1_12908:
	setp.ne.s64 	%p284, %rd91272, 0;
	mov.u64 	%rd91271, %rd91272;
	@%p284 bra 	$L__BB1_12906;
	cvt.u32.u64 	%r3711, %rd91273;
	ld.global.u64 	%rd25768, [%rd4+56];
	mov.b64 	%rd91277, 0;
	mov.u64 	%rd91275, %rd5;
$L__BB1_12910:
	shr.u64 	%rd91276, %rd91275, 1;
	add.s64 	%rd25772, %rd91277, %rd91276;
	shl.b64 	%rd53022, %rd25772, 2;
	add.s64 	%rd53023, %rd25768, %rd53022;
	ld.u32 	%r7647, [%rd53023];
	setp.ge.s32 	%p285, %r7647, %r3710;
	@%p285 bra 	$L__BB1_12912;
	add.s64 	%rd91277, %rd25772, 1;
	not.b64 	%rd53024, %rd91276;
	add.s64 	%rd91276, %rd91275, %rd53024;
$L__BB1_12912:
	setp.ne.s64 	%p286, %rd91276, 0;
	mov.u64 	%rd91275, %rd91276;
	@%p286 bra 	$L__BB1_12910;
	cvt.u32.u64 	%r3712, %rd91277;
	mov.b64 	%rd91281, 0;
	mov.u64 	%rd91279, %rd5;
$L__BB1_12914:
	shr.u64 	%rd91280, %rd91279, 1;
	add.s64 	%rd25780, %rd91281, %rd91280;
	shl.b64 	%rd53026, %rd25780, 2;
	add.s64 	%rd53027, %rd25768, %rd53026;
	ld.u32 	%r7648, [%rd53027];
	setp.ge.s32 	%p287, %r7648, %r3711;
	@%p287 bra 	$L__BB1_12916;
	add.s64 	%rd91281, %rd25780, 1;
	not.b64 	%rd53028, %rd91280;
	add.s64 	%rd91280, %rd91279, %rd53028;
$L__BB1_12916:
	setp.ne.s64 	%p288, %rd91280, 0;
	mov.u64 	%rd91279, %rd91280;
	@%p288 bra 	$L__BB1_12914;
	cvt.u32.u64 	%r3713, %rd91281;
	ld.global.u64 	%rd25785, [%rd4+64];
	mov.b64 	%rd91285, 0;
	mov.u64 	%rd91283, %rd5;
$L__BB1_12918:
	shr.u64 	%rd91284, %rd91283, 1;
	add.s64 	%rd25789, %rd91285, %rd91284;
	shl.b64 	%rd53030, %rd25789, 2;
	add.s64 	%rd53031, %rd25785, %rd53030;
	ld.u32 	%r7649, [%rd53031];
	setp.ge.s32 	%p289, %r7649, %r3712;
	@%p289 bra 	$L__BB1_12920;
	add.s64 	%rd91285, %rd25789, 1;
	not.b64 	%rd53032, %rd91284;
	add.s64 	%rd91284, %rd91283, %rd53032;
$L__BB1_12920:
	setp.ne.s64 	%p290, %rd91284, 0;
	mov.u64 	%rd91283, %rd91284;
	@%p290 bra 	$L__BB1_12918;
	cvt.u32.u64 	%r3714, %rd91285;
	mov.b64 	%rd91289, 0;
	mov.u64 	%rd91287, %rd5;
$L__BB1_12922:
	shr.u64 	%rd91288, %rd91287, 1;
	add.s64 	%rd25797, %rd91289, %rd91288;
	shl.b64 	%rd53034, %rd25797, 2;
	add.s64 	%rd53035, %rd25785, %rd53034;
	ld.u32 	%r7650, [%rd53035];
	setp.ge.s32 	%p291, %r7650, %r3713;
	@%p291 bra 	$L__BB1_12924;
	add.s64 	%rd91289, %rd25797, 1;
	not.b64 	%rd53036, %rd91288;
	add.s64 	%rd91288, %rd91287, %rd53036;
$L__BB1_12924:
	setp.ne.s64 	%p292, %rd91288, 0;
	mov.u64 	%rd91287, %rd91288;
	@%p292 bra 	$L__BB1_12922;
	cvt.u32.u64 	%r3715, %rd91289;
	ld.global.u64 	%rd25802, [%rd4+72];
	mov.b64 	%rd91293, 0;
	mov.u64 	%rd91291, %rd5;
$L__BB1_12926:
	shr.u64 	%rd91292, %rd91291, 1;
	add.s64 	%rd25806, %rd91293, %rd91292;
	shl.b64 	%rd53038, %rd25806, 2;
	add.s64 	%rd53039, %rd25802, %rd53038;
	ld.u32 	%r7651, [%rd53039];
	setp.ge.s32 	%p293, %r7651, %r3714;
	@%p293 bra 	$L__BB1_12928;
	add.s64 	%rd91293, %rd25806, 1;
	not.b64 	%rd53040, %rd91292;
	add.s64 	%rd91292, %rd91291, %rd53040;
$L__BB1_12928:
	setp.ne.s64 	%p294, %rd91292, 0;
	mov.u64 	%rd91291, %rd91292;
	@%p294 bra 	$L__BB1_12926;
	mov.b64 	%rd91297, 0;
	mov.u64 	%rd91295, %rd5;
$L__BB1_12930:
	shr.u64 	%rd91296, %rd91295, 1;
	add.s64 	%rd25814, %rd91297, %rd91296;
	shl.b64 	%rd53042, %rd25814, 2;
	add.s64 	%rd53043, %rd25802, %rd53042;
	ld.u32 	%r7652, [%rd53043];
	setp.ge.s32 	%p295, %r7652, %r3715;
	@%p295 bra 	$L__BB1_12932;
	add.s64 	%rd91297, %rd25814, 1;
	not.b64 	%rd53044, %rd91296;
	add.s64 	%rd91296, %rd91295, %rd53044;
$L__BB1_12932:
	setp.ne.s64 	%p296, %rd91296, 0;
	mov.u64 	%rd91295, %rd91296;
	@%p296 bra 	$L__BB1_12930;
	cvt.u32.u64 	%r15156, %rd91297;
	cvt.u32.u64 	%r15157, %rd91293;
$L__BB1_12934:
	setp.lt.s32 	%p297, %r15157, %r15156;
	selp.b32 	%r15162, %r3585, %r15158, %p297;
	mov.u32 	%r15158, %r3585;
$L__BB1_12935:
	add.s32 	%r7653, %r3597, 6;
	setp.ge.u32 	%p298, %r7653, %r3524;
	mov.u32 	%r15166, %r15162;
	@%p298 bra 	$L__BB1_13019;
	setp.eq.s64 	%p299, %rd5, 0;
	mov.b32 	%r15160, 0;
	mov.u32 	%r15161, %r15160;
	@%p299 bra 	$L__BB1_13018;
	ld.global.u64 	%rd25819, [%rd4];
	mov.b64 	%rd91301, 0;
	mov.u64 	%rd91299, %rd5;
$L__BB1_12938:
	shr.u64 	%rd91300, %rd91299, 1;
	add.s64 	%rd25823, %rd91301, %rd91300;
	shl.b64 	%rd53046, %rd25823, 2;
	add.s64 	%rd53047, %rd25819, %rd53046;
	ld.u32 	%r7655, [%rd53047];
	setp.ge.s32 	%p300, %r7655, %r15162;
	@%p300 bra 	$L__BB1_12940;
	add.s64 	%rd91301, %rd25823, 1;
	not.b64 	%rd53048, %rd91300;
	add.s64 	%rd91300, %rd91299, %rd53048;
$L__BB1_12940:
	setp.ne.s64 	%p301, %rd91300, 0;
	mov.u64 	%rd91299, %rd91300;
	@%p301 bra 	$L__BB1_12938;
	cvt.u32.u64 	%r3723, %rd91301;
	mov.b64 	%rd91305, 0;
	mov.u64 	%rd91303, %rd5;
$L__BB1_12942:
	shr.u64 	%rd91304, %rd91303, 1;
	add.s64 	%rd25831, %rd91305, %rd91304;
	shl.b64 	%rd53050, %rd25831, 2;
	add.s64 	%rd53051, %rd25819, %rd53050;
	ld.u32 	%r7656, [%rd53051];
	setp.ge.s32 	%p302, %r7656, %r3586;
	@%p302 bra 	$L__BB1_12944;
	add.s64 	%rd91305, %rd25831, 1;
	not.b64 	%rd53052, %rd91304;
	add.s64 	%rd91304, %rd91303, %rd53052;
$L__BB1_12944:
	setp.ne.s64 	%p303, %rd91304, 0;
	mov.u64 	%rd91303, %rd91304;
	@%p303 bra 	$L__BB1_12942;
	cvt.u32.u64 	%r3724, %rd91305;
	ld.global.u64 	%rd25836, [%rd4+8];
	mov.b64 	%rd91309, 0;
	mov.u64 	%rd91307, %rd5;
$L__BB1_12946:
	shr.u64 	%rd91308, %rd91307, 1;
	add.s64 	%rd25840, %rd91309, %rd91308;
	shl.b64 	%rd53054, %rd25840, 2;
	add.s64 	%rd53055, %rd25836, %rd53054;
	ld.u32 	%r7657, [%rd53055];
	setp.ge.s32 	%p304, %r7657, %r3723;
	@%p304 bra 	$L__BB1_12948;
	add.s64 	%rd91309, %rd25840, 1;
	not.b64 	%rd53056, %rd91308;
	add.s64 	%rd91308, %rd91307, %rd53056;
$L__BB1_12948:
	setp.ne.s64 	%p305, %rd91308, 0;
	mov.u64 	%rd91307, %rd91308;
	@%p305 bra 	$L__BB1_12946;
	cvt.u32.u64 	%r3725, %rd91309;
	mov.b64 	%rd91313, 0;
	mov.u64 	%rd91311, %rd5;
$L__BB1_12950:
	shr.u64 	%rd91312, %rd91311, 1;
	add.s64 	%rd25848, %rd91313, %rd91312;
	shl.b64 	%rd53058, %rd25848, 2;
	add.s64 	%rd53059, %rd25836, %rd53058;
	ld.u32 	%r7658, [%rd53059];
	setp.ge.s32 	%p306, %r7658, %r3724;
	@%p306 bra 	$L__BB1_12952;
	add.s64 	%rd91313, %rd25848, 1;
	not.b64 	%rd53060, %rd91312;
	add.s64 	%rd91312, %rd91311, %rd53060;
$L__BB1_12952:
	setp.ne.s64 	%p307, %rd91312, 0;
	mov.u64 	%rd91311, %rd91312;
	@%p307 bra 	$L__BB1_12950;
	cvt.u32.u64 	%r3726, %rd91313;
	ld.global.u64 	%rd25853, [%rd4+16];
	mov.b64 	%rd91317, 0;
	mov.u64 	%rd91315, %rd5;
$L__BB1_12954:
	shr.u64 	%rd91316, %rd91315, 1;
	add.s64 	%rd25857, %rd91317, %rd91316;
	shl.b64 	%rd53062, %rd25857, 2;
	add.s64 	%rd53063, %rd25853, %rd53062;
	ld.u32 	%r7659, [%rd53063];
	setp.ge.s32 	%p308, %r7659, %r3725;
	@%p308 bra 	$L__BB1_12956;
	add.s64 	%rd91317, %rd25857, 1;
	not.b64 	%rd53064, %rd91316;
	add.s64 	%rd91316, %rd91315, %rd53064;
$L__BB1_12956:
	setp.ne.s64 	%p309, %rd91316, 0;
	mov.u64 	%rd91315, %rd91316;
	@%p309 bra 	$L__BB1_12954;
	cvt.u32.u64 	%r3727, %rd91317;
	mov.b64 	%rd91321, 0;
	mov.u64 	%rd91319, %rd5;
$L__BB1_12958:
	shr.u64 	%rd91320, %rd91319, 1;
	add.s64 	%rd25865, %rd91321, %rd91320;
	shl.b64 	%rd53066, %rd25865, 2;
	add.s64 	%rd53067, %rd25853, %rd53066;
	ld.u32 	%r7660, [%rd53067];
	setp.ge.s32 	%p310, %r7660, %r3726;
	@%p310 bra 	$L__BB1_12960;
	add.s64 	%rd91321, %rd25865, 1;
	not.b64 	%rd53068, %rd91320;
	add.s64 	%rd91320, %rd91319, %rd53068;
$L__BB1_12960:
	setp.ne.s64 	%p311, %rd91320, 0;
	mov.u64 	%rd91319, %rd91320;
	@%p311 bra 	$L__BB1_12958;
	cvt.u32.u64 	%r3728, %rd91321;
	ld.global.u64 	%rd25870, [%rd4+24];
	mov.b64 	%rd91325, 0;
	mov.u64 	%rd91323, %rd5;
$L__BB1_12962:
	shr.u64 	%rd91324, %rd91323, 1;
	add.s64 	%rd25874, %rd91325, %rd91324;
	shl.b64 	%rd53070, %rd25874, 2;
	add.s64 	%rd53071, %rd25870, %rd53070;
	ld.u32 	%r7661, [%rd53071];
	setp.ge.s32 	%p312, %r7661, %r3727;
	@%p312 bra 	$L__BB1_12964;
	add.s64 	%rd91325, %rd25874, 1;
	not.b64 	%rd53072, %rd91324;
	add.s64 	%rd91324, %rd91323, %rd53072;
$L__BB1_12964:
	setp.ne.s64 	%p313, %rd91324, 0;
	mov.u64 	%rd91323, %rd91324;
	@%p313 bra 	$L__BB1_12962;
	cvt.u32.u64 	%r3729, %rd91325;
	mov.b64 	%rd91329, 0;
	mov.u64 	%rd91327, %rd5;
$L__BB1_12966:
	shr.u64 	%rd91328, %rd91327, 1;
	add.s64 	%rd25882, %rd91329, %rd91328;
	shl.b64 	%rd53074, %rd25882, 2;
	add.s64 	%rd53075, %rd25870, %rd53074;
	ld.u32 	%r7662, [%rd53075];
	setp.ge.s32 	%p314, %r7662, %r3728;
	@%p314 bra 	$L__BB1_12968;
	add.s64 	%rd91329, %rd25882, 1;
	not.b64 	%rd53076, %rd91328;
	add.s64 	%rd91328, %rd91327, %rd53076;
$L__BB1_12968:
	setp.ne.s64 	%p315, %rd91328, 0;
	mov.u64 	%rd91327, %rd91328;
	@%p315 bra 	$L__BB1_12966;
	cvt.u32.u64 	%r3730, %rd91329;
	ld.global.u64 	%rd25887, [%rd4+32];
	mov.b64 	%rd91333, 0;
	mov.u64 	%rd91331, %rd5;
$L__BB1_12970:
	shr.u64 	%rd91332, %rd91331, 1;
	add.s64 	%rd25891, %rd91333, %rd91332;
	shl.b64 	%rd53078, %rd25891, 2;
	add.s64 	%rd53079, %rd25887, %rd53078;
	ld.u32 	%r7663, [%rd53079];
	setp.ge.s32 	%p316, %r7663, %r3729;
	@%p316 bra 	$L__BB1_12972;
	add.s64 	%rd91333, %rd25891, 1;
	not.b64 	%rd53080, %rd91332;
	add.s64 	%rd91332, %rd91331, %rd53080;
$L__BB1_12972:
	setp.ne.s64 	%p317, %rd91332, 0;
	mov.u64 	%rd91331, %rd91332;
	@%p317 bra 	$L__BB1_12970;
	cvt.u32.u64 	%r3731, %rd91333;
	mov.b64 	%rd91337, 0;
	mov.u64 	%rd91335, %rd5;
$L__BB1_12974:
	shr.u64 	%rd91336, %rd91335, 1;
	add.s64 	%rd25899, %rd91337, %rd91336;
	shl.b64 	%rd53082, %rd25899, 2;
	add.s64 	%rd53083, %rd25887, %rd53082;
	ld.u32 	%r7664, [%rd53083];
	setp.ge.s32 	%p318, %r7664, %r3730;
	@%p318 bra 	$L__BB1_12976;
	add.s64 	%rd91337, %rd25899, 1;
	not.b64 	%rd53084, %rd91336;
	add.s64 	%rd91336, %rd91335, %rd53084;
$L__BB1_12976:
	setp.ne.s64 	%p319, %rd91336, 0;
	mov.u64 	%rd91335, %rd91336;
	@%p319 bra 	$L__BB1_12974;
	cvt.u32.u64 	%r3732, %rd91337;
	ld.global.u64 	%rd25904, [%rd4+40];
	mov.b64 	%rd91341, 0;
	mov.u64 	%rd91339, %rd5;
$L__BB1_12978:
	shr.u64 	%rd91340, %rd91339, 1;
	add.s64 	%rd25908, %rd91341, %rd91340;
	shl.b64 	%rd53086, %rd25908, 2;
	add.s64 	%rd53087, %rd25904, %rd53086;
	ld.u32 	%r7665, [%rd53087];
	setp.ge.s32 	%p320, %r7665, %r3731;
	@%p320 bra 	$L__BB1_12980;
	add.s64 	%rd91341, %rd25908, 1;
	not.b64 	%rd53088, %rd91340;
	add.s64 	%rd91340, %rd91339, %rd53088;
$L__BB1_12980:
	setp.ne.s64 	%p321, %rd91340, 0;
	mov.u64 	%rd91339, %rd91340;
	@%p321 bra 	$L__BB1_12978;
	cvt.u32.u64 	%r3733, %rd91341;
	mov.b64 	%rd91345, 0;
	mov.u64 	%rd91343, %rd5;
$L__BB1_12982:
	shr.u64 	%rd91344, %rd91343, 1;
	add.s64 	%rd25916, %rd91345, %rd91344;
	shl.b64 	%rd53090, %rd25916, 2;
	add.s64 	%rd53091, %rd25904, %rd53090;
	ld.u32 	%r7666, [%rd53091];
	setp.ge.s32 	%p322, %r7666, %r3732;
	@%p322 bra 	$L__BB1_12984;
	add.s64 	%rd91345, %rd25916, 1;
	not.b64 	%rd53092, %rd91344;
	add.s64 	%rd91344, %rd91343, %rd53092;
$L__BB1_12984:
	setp.ne.s64 	%p323, %rd91344, 0;
	mov.u64 	%rd91343, %rd91344;
	@%p323 bra 	$L__BB1_12982;
	cvt.u32.u64 	%r3734, %rd91345;
	ld.global.u64 	%rd25921, [%rd4+48];
	mov.b64 	%rd91349, 0;
	mov.u64 	%rd91347, %rd5;
$L__BB1_12986:
	shr.u64 	%rd91348, %rd91347, 1;
	add.s64 	%rd25925, %rd91349, %rd91348;
	shl.b64 	%rd53094, %rd25925, 2;
	add.s64 	%rd53095, %rd25921, %rd53094;
	ld.u32 	%r7667, [%rd53095];
	setp.ge.s32 	%p324, %r7667, %r3733;
	@%p324 bra 	$L__BB1_12988;
	add.s64 	%rd91349, %rd25925, 1;
	not.b64 	%rd53096, %rd91348;
	add.s64 	%rd91348, %rd91347, %rd53096;
$L__BB1_12988:
	setp.ne.s64 	%p325, %rd91348, 0;
	mov.u64 	%rd91347, %rd91348;
	@%p325 bra 	$L__BB1_12986;
	cvt.u32.u64 	%r3735, %rd91349;
	mov.b64 	%rd91353, 0;
	mov.u64 	%rd91351, %rd5;
$L__BB1_12990:
	shr.u64 	%rd91352, %rd91351, 1;
	add.s64 	%rd25933, %rd91353, %rd91352;
	shl.b64 	%rd53098, %rd25933, 2;
	add.s64 	%rd53099, %rd25921, %rd53098;
	ld.u32 	%r7668, [%rd53099];
	setp.ge.s32 	%p326, %r7668, %r3734;
	@%p326 bra 	$L__BB1_12992;
	add.s64 	%rd91353, %rd25933, 1;
	not.b64 	%rd53100, %rd91352;
	add.s64 	%rd91352, %rd91351, %rd53100;
$L__BB1_12992:
	setp.ne.s64 	%p327, %rd91352, 0;
	mov.u64 	%rd91351, %rd91352;
	@%p327 bra 	$L__BB1_12990;
	cvt.u32.u64 	%r3736, %rd91353;
	ld.global.u64 	%rd25938, [%rd4+56];
	mov.b64 	%rd91357, 0;
	mov.u64 	%rd91355, %rd5;
$L__BB1_12994:
	shr.u64 	%rd91356, %rd91355, 1;
	add.s64 	%rd25942, %rd91357, %rd91356;
	shl.b64 	%rd53102, %rd25942, 2;
	add.s64 	%rd53103, %rd25938, %rd53102;
	ld.u32 	%r7669, [%rd53103];
	setp.ge.s32 	%p328, %r7669, %r3735;
	@%p328 bra 	$L__BB1_12996;
	add.s64 	%rd91357, %rd25942, 1;
	not.b64 	%rd53104, %rd91356;
	add.s64 	%rd91356, %rd91355, %rd53104;
$L__BB1_12996:
	setp.ne.s64 	%p329, %rd91356, 0;
	mov.u64 	%rd91355, %rd91356;
	@%p329 bra 	$L__BB1_12994;
	cvt.u32.u64 	%r3737, %rd91357;
	mov.b64 	%rd91361, 0;
	mov.u64 	%rd91359, %rd5;
$L__BB1_12998:
	shr.u64 	%rd91360, %rd91359, 1;
	add.s64 	%rd25950, %rd91361, %rd91360;
	shl.b64 	%rd53106, %rd25950, 2;
	add.s64 	%rd53107, %rd25938, %rd53106;
	ld.u32 	%r7670, [%rd53107];
	setp.ge.s32 	%p330, %r7670, %r3736;
	@%p330 bra 	$L__BB1_13000;
	add.s64 	%rd91361, %rd25950, 1;
	not.b64 	%rd53108, %rd91360;
	add.s64 	%rd91360, %rd91359, %rd53108;
$L__BB1_13000:
	setp.ne.s64 	%p331, %rd91360, 0;
	mov.u64 	%rd91359, %rd91360;
	@%p331 bra 	$L__BB1_12998;
	cvt.u32.u64 	%r3738, %rd91361;
	ld.global.u64 	%rd25955, [%rd4+64];
	mov.b64 	%rd91365, 0;
	mov.u64 	%rd91363, %rd5;
$L__BB1_13002:
	shr.u64 	%rd91364, %rd91363, 1;
	add.s64 	%rd25959, %rd91365, %rd91364;
	shl.b64 	%rd53110, %rd25959, 2;
	add.s64 	%rd53111, %rd25955, %rd53110;
	ld.u32 	%r7671, [%rd53111];
	setp.ge.s32 	%p332, %r7671, %r3737;
	@%p332 bra 	$L__BB1_13004;
	add.s64 	%rd91365, %rd25959, 1;
	not.b64 	%rd53112, %rd91364;
	add.s64 	%rd91364, %rd91363, %rd53112;
$L__BB1_13004:
	setp.ne.s64 	%p333, %rd91364, 0;
	mov.u64 	%rd91363, %rd91364;
	@%p333 bra 	$L__BB1_13002;
	cvt.u32.u64 	%r3739, %rd91365;
	mov.b64 	%rd91369, 0;
	mov.u64 	%rd91367, %rd5;
$L__BB1_13006:
	shr.u64 	%rd91368, %rd91367, 1;
	add.s64 	%rd25967, %rd91369, %rd91368;
	shl.b64 	%rd53114, %rd25967, 2;
	add.s64 	%rd53115, %rd25955, %rd53114;
	ld.u32 	%r7672, [%rd53115];
	setp.ge.s32 	%p334, %r7672, %r3738;
	@%p334 bra 	$L__BB1_13008;
	add.s64 	%rd91369, %rd25967, 1;
	not.b64 	%rd53116, %rd91368;
	add.s64 	%rd91368, %rd91367, %rd53116;
$L__BB1_13008:
	setp.ne.s64 	%p335, %rd91368, 0;
	mov.u64 	%rd91367, %rd91368;
	@%p335 bra 	$L__BB1_13006;
	cvt.u32.u64 	%r3740, %rd91369;
	ld.global.u64 	%rd25972, [%rd4+72];
	mov.b64 	%rd91373, 0;
	mov.u64 	%rd91371, %rd5;
$L__BB1_13010:
	shr.u64 	%rd91372, %rd91371, 1;
	add.s64 	%rd25976, %rd91373, %rd91372;
	shl.b64 	%rd53118, %rd25976, 2;
	add.s64 	%rd53119, %rd25972, %rd53118;
	ld.u32 	%r7673, [%rd53119];
	setp.ge.s32 	%p336, %r7673, %r3739;
	@%p336 bra 	$L__BB1_13012;
	add.s64 	%rd91373, %rd25976, 1;
	not.b64 	%rd53120, %rd91372;
	add.s64 	%rd91372, %rd91371, %rd53120;
$L__BB1_13012:
	setp.ne.s64 	%p337, %rd91372, 0;
	mov.u64 	%rd91371, %rd91372;
	@%p337 bra 	$L__BB1_13010;
	mov.b64 	%rd91377, 0;
	mov.u64 	%rd91375, %rd5;
$L__BB1_13014:
	shr.u64 	%rd91376, %rd91375, 1;
	add.s64 	%rd25984, %rd91377, %rd91376;
	shl.b64 	%rd53122, %rd25984, 2;
	add.s64 	%rd53123, %rd25972, %rd53122;
	ld.u32 	%r7674, [%rd53123];
	setp.ge.s32 	%p338, %r7674, %r3740;
	@%p338 bra 	$L__BB1_13016;
	add.s64 	%rd91377, %rd25984, 1;
	not.b64 	%rd53124, %rd91376;
	add.s64 	%rd91376, %rd91375, %rd53124;
$L__BB1_13016:
	setp.ne.s64 	%p339, %rd91376, 0;
	mov.u64 	%rd91375, %rd91376;
	@%p339 bra 	$L__BB1_13014;
	cvt.u32.u64 	%r15160, %rd91377;
	cvt.u32.u64 	%r15161, %rd91373;
$L__BB1_13018:
	setp.lt.s32 	%p340, %r15161, %r15160;
	selp.b32 	%r15166, %r3586, %r15162, %p340;
	mov.u32 	%r15162, %r3586;
$L__BB1_13019:
	add.s32 	%r7675, %r3597, 7;
	setp.ge.u32 	%p341, %r7675, %r3524;
	mov.u32 	%r15170, %r15166;
	@%p341 bra 	$L__BB1_13103;
	setp.eq.s64 	%p342, %rd5, 0;
	mov.b32 	%r15164, 0;
	mov.u32 	%r15165, %r15164;
	@%p342 bra 	$L__BB1_13102;
	ld.global.u64 	%rd25989, [%rd4];
	mov.b64 	%rd91381, 0;
	mov.u64 	%rd91379, %rd5;
$L__BB1_13022:
	shr.u64 	%rd91380, %rd91379, 1;
	add.s64 	%rd25993, %rd91381, %rd91380;
	shl.b64 	%rd53126, %rd25993, 2;
	add.s64 	%rd53127, %rd25989, %rd53126;
	ld.u32 	%r7677, [%rd53127];
	setp.ge.s32 	%p343, %r7677, %r15166;
	@%p343 bra 	$L__BB1_13024;
	add.s64 	%rd91381, %rd25993, 1;
	not.b64 	%rd53128, %rd91380;
	add.s64 	%rd91380, %rd91379, %rd53128;
$L__BB1_13024:
	setp.ne.s64 	%p344, %rd91380, 0;
	mov.u64 	%rd91379, %rd91380;
	@%p344 bra 	$L__BB1_13022;
	cvt.u32.u64 	%r3748, %rd91381;
	mov.b64 	%rd91385, 0;
	mov.u64 	%rd91383, %rd5;
$L__BB1_13026:
	shr.u64 	%rd91384, %rd91383, 1;
	add.s64 	%rd26001, %rd91385, %rd91384;
	shl.b64 	%rd53130, %rd26001, 2;
	add.s64 	%rd53131, %rd25989, %rd53130;
	ld.u32 	%r7678, [%rd53131];
	setp.ge.s32 	%p345, %r7678, %r3587;
	@%p345 bra 	$L__BB1_13028;
	add.s64 	%rd91385, %rd26001, 1;
	not.b64 	%rd53132, %rd91384;
	add.s64 	%rd91384, %rd91383, %rd53132;
$L__BB1_13028:
	setp.ne.s64 	%p346, %rd91384, 0;
	mov.u64 	%rd91383, %rd91384;
	@%p346 bra 	$L__BB1_13026;
	cvt.u32.u64 	%r3749, %rd91385;
	ld.global.u64 	%rd26006, [%rd4+8];
	mov.b64 	%rd91389, 0;
	mov.u64 	%rd91387, %rd5;
$L__BB1_13030:
	shr.u64 	%rd91388, %rd91387, 1;
	add.s64 	%rd26010, %rd91389, %rd91388;
	shl.b64 	%rd53134, %rd26010, 2;
	add.s64 	%rd53135, %rd26006, %rd53134;
	ld.u32 	%r7679, [%rd53135];
	setp.ge.s32 	%p347, %r7679, %r3748;
	@%p347 bra 	$L__BB1_13032;
	add.s64 	%rd91389, %rd26010, 1;
	not.b64 	%rd53136, %rd91388;
	add.s64 	%rd91388, %rd91387, %rd53136;
$L__BB1_13032:
	setp.ne.s64 	%p348, %rd91388, 0;
	mov.u64 	%rd91387, %rd91388;
	@%p348 bra 	$L__BB1_13030;
	cvt.u32.u64 	%r3750, %rd91389;
	mov.b64 	%rd91393, 0;
	mov.u64 	%rd91391, %rd5;
$L__BB1_13034:
	shr.u64 	%rd91392, %rd91391, 1;
	add.s64 	%rd26018, %rd91393, %rd91392;
	shl.b64 	%rd53138, %rd26018, 2;
	add.s64 	%rd53139, %rd26006, %rd53138;
	ld.u32 	%r7680, [%rd53139];
	setp.ge.s32 	%p349, %r7680, %r3749;
	@%p349 bra 	$L__BB1_13036;
	add.s64 	%rd91393, %rd26018, 1;
	not.b64 	%rd53140, %rd91392;
	add.s64 	%rd91392, %rd91391, %rd53140;
$L__BB1_13036:
	setp.ne.s64 	%p350, %rd91392, 0;
	mov.u64 	%rd91391, %rd91392;
	@%p350 bra 	$L__BB1_13034;
	cvt.u32.u64 	%r3751, %rd91393;
	ld.global.u64 	%rd26023, [%rd4+16];
	mov.b64 	%rd91397, 0;
	mov.u64 	%rd91395, %rd5;
$L__BB1_13038:
	shr.u64 	%rd91396, %rd91395, 1;
	add.s64 	%rd26027, %rd91397, %rd91396;
	shl.b64 	%rd53142, %rd26027, 2;
	add.s64 	%rd53143, %rd26023, %rd53142;
	ld.u32 	%r7681, [%rd53143];
	setp.ge.s32 	%p351, %r7681, %r3750;
	@%p351 bra 	$L__BB1_13040;
	add.s64 	%rd91397, %rd26027, 1;
	not.b64 	%rd53144, %rd91396;
	add.s64 	%rd91396, %rd91395, %rd53144;
$L__BB1_13040:
	setp.ne.s64 	%p352, %rd91396, 0;
	mov.u64 	%rd91395, %rd91396;
	@%p352 bra 	$L__BB1_13038;
	cvt.u32.u64 	%r3752, %rd91397;
	mov.b64 	%rd91401, 0;
	mov.u64 	%rd91399, %rd5;
$L__BB1_13042:
	shr.u64 	%rd91400, %rd91399, 1;
	add.s64 	%rd26035, %rd91401, %rd91400;
	shl.b64 	%rd53146, %rd26035, 2;
	add.s64 	%rd53147, %rd26023, %rd53146;
	ld.u32 	%r7682, [%rd53147];
	setp.ge.s32 	%p353, %r7682, %r3751;
	@%p353 bra 	$L__BB1_13044;
	add.s64 	%rd91401, %rd26035, 1;
	not.b64 	%rd53148, %rd91400;
	add.s64 	%rd91400, %rd91399, %rd53148;
$L__BB1_13044:
	setp.ne.s64 	%p354, %rd91400, 0;
	mov.u64 	%rd91399, %rd91400;
	@%p354 bra 	$L__BB1_13042;
	cvt.u32.u64 	%r3753, %rd91401;
	ld.global.u64 	%rd26040, [%rd4+24];
	mov.b64 	%rd91405, 0;
	mov.u64 	%rd91403, %rd5;
$L__BB1_13046:
	shr.u64 	%rd91404, %rd91403, 1;
	add.s64 	%rd26044, %rd91405, %rd91404;
	shl.b64 	%rd53150, %rd26044, 2;
	add.s64 	%rd53151, %rd26040, %rd53150;
	ld.u32 	%r7683, [%rd53151];
	setp.ge.s32 	%p355, %r7683, %r3752;
	@%p355 bra 	$L__BB1_13048;
	add.s64 	%rd91405, %rd26044, 1;
	not.b64 	%rd53152, %rd91404;
	add.s64 	%rd91404, %rd91403, %rd53152;
$L__BB1_13048:
	setp.ne.s64 	%p356, %rd91404, 0;
	mov.u64 	%rd91403, %rd91404;
	@%p356 bra 	$L__BB1_13046;
	cvt.u32.u64 	%r3754, %rd91405;
	mov.b64 	%rd91409, 0;
	mov.u64 	%rd91407, %rd5;
$L__BB1_13050:
	shr.u64 	%rd91408, %rd91407, 1;
	add.s64 	%rd26052, %rd91409, %rd91408;
	shl.b64 	%rd53154, %rd26052, 2;
	add.s64 	%rd53155, %rd26040, %rd53154;
	ld.u32 	%r7684, [%rd53155];
	setp.ge.s32 	%p357, %r7684, %r3753;
	@%p357 bra 	$L__BB1_13052;
	add.s64 	%rd91409, %rd26052, 1;
	not.b64 	%rd53156, %rd91408;
	add.s64 	%rd91408, %rd91407, %rd53156;
$L__BB1_13052:
	setp.ne.s64 	%p358, %rd91408, 0;
	mov.u64 	%rd91407, %rd91408;
	@%p358 bra 	$L__BB1_13050;
	cvt.u32.u64 	%r3755, %rd91409;
	ld.global.u64 	%rd26057, [%rd4+32];
	mov.b64 	%rd91413, 0;
	mov.u64 	%rd91411, %rd5;
$L__BB1_13054:
	shr.u64 	%rd91412, %rd91411, 1;
	add.s64 	%rd26061, %rd91413, %rd91412;
	shl.b64 	%rd53158, %rd26061, 2;
	add.s64 	%rd53159, %rd26057, %rd53158;
	ld.u32 	%r7685, [%rd53159];
	setp.ge.s32 	%p359, %r7685, %r3754;
	@%p359 bra 	$L__BB1_13056;
	add.s64 	%rd91413, %rd26061, 1;
	not.b64 	%rd53160, %rd91412;
	add.s64 	%rd91412, %rd91411, %rd53160;
$L__BB1_13056:
	setp.ne.s64 	%p360, %rd91412, 0;
	mov.u64 	%rd91411, %rd91412;
	@%p360 bra 	$L__BB1_13054;
	cvt.u32.u64 	%r3756, %rd91413;
	mov.b64 	%rd91417, 0;
	mov.u64 	%rd91415, %rd5;
$L__BB1_13058:
	shr.u64 	%rd91416, %rd91415, 1;
	add.s64 	%rd26069, %rd91417, %rd91416;
	shl.b64 	%rd53162, %rd26069, 2;
	add.s64 	%rd53163, %rd26057, %rd53162;
	ld.u32 	%r7686, [%rd53163];
	setp.ge.s32 	%p361, %r7686, %r3755;
	@%p361 bra 	$L__BB1_13060;
	add.s64 	%rd91417, %rd26069, 1;
	not.b64 	%rd53164, %rd91416;
	add.s64 	%rd91416, %rd91415, %rd53164;
$L__BB1_13060:
	setp.ne.s64 	%p362, %rd91416, 0;
	mov.u64 	%rd91415, %rd91416;
	@%p362 bra 	$L__BB1_13058;
	cvt.u32.u64 	%r3757, %rd91417;
	ld.global.u64 	%rd26074, [%rd4+40];
	mov.b64 	%rd91421, 0;
	mov.u64 	%rd91419, %rd5;
$L__BB1_13062:
	shr.u64 	%rd91420, %rd91419, 1;
	add.s64 	%rd26078, %rd91421, %rd91420;
	shl.b64 	%rd53166, %rd26078, 2;
	add.s64 	%rd53167, %rd26074, %rd53166;
	ld.u32 	%r7687, [%rd53167];
	setp.ge.s32 	%p363, %r7687, %r3756;
	@%p363 bra 	$L__BB1_13064;
	add.s64 	%rd91421, %rd26078, 1;
	not.b64 	%rd53168, %rd91420;
	add.s64 	%rd91420, %rd91419, %rd53168;
$L__BB1_13064:
	setp.ne.s64 	%p364, %rd91420, 0;
	mov.u64 	%rd91419, %rd91420;
	@%p364 bra 	$L__BB1_13062;
	cvt.u32.u64 	%r3758, %rd91421;
	mov.b64 	%rd91425, 0;
	mov.u64 	%rd91423, %rd5;
$L__BB1_13066:
	shr.u64 	%rd91424, %rd91423, 1;
	add.s64 	%rd26086, %rd91425, %rd91424;
	shl.b64 	%rd53170, %rd26086, 2;
	add.s64 	%rd53171, %rd26074, %rd53170;
	ld.u32 	%r7688, [%rd53171];
	setp.ge.s32 	%p365, %r7688, %r3757;
	@%p365 bra 	$L__BB1_13068;
	add.s64 	%rd91425, %rd26086, 1;
	not.b64 	%rd53172, %rd91424;
	add.s64 	%rd91424, %rd91423, %rd53172;
$L__BB1_13068:
	setp.ne.s64 	%p366, %rd91424, 0;
	mov.u64 	%rd91423, %rd91424;
	@%p366 bra 	$L__BB1_13066;
	cvt.u32.u64 	%r3759, %rd91425;
	ld.global.u64 	%rd26091, [%rd4+48];
	mov.b64 	%rd91429, 0;
	mov.u64 	%rd91427, %rd5;
$L__BB1_13070:
	shr.u64 	%rd91428, %rd91427, 1;
	add.s64 	%rd26095, %rd91429, %rd91428;
	shl.b64 	%rd53174, %rd26095, 2;
	add.s64 	%rd53175, %rd26091, %rd53174;
	ld.u32 	%r7689, [%rd53175];
	setp.ge.s32 	%p367, %r7689, %r3758;
	@%p367 bra 	$L__BB1_13072;
	add.s64 	%rd91429, %rd26095, 1;
	not.b64 	%rd53176, %rd91428;
	add.s64 	%rd91428, %rd91427, %rd53176;
$L__BB1_13072:
	setp.ne.s64 	%p368, %rd91428, 0;
	mov.u64 	%rd91427, %rd91428;
	@%p368 bra 	$L__BB1_13070;
	cvt.u32.u64 	%r3760, %rd91429;
	mov.b64 	%rd91433, 0;
	mov.u64 	%rd91431, %rd5;
$L__BB1_13074:
	shr.u64 	%rd91432, %rd91431, 1;
	add.s64 	%rd26103, %rd91433, %rd91432;
	shl.b64 	%rd53178, %rd26103, 2;
	add.s64 	%rd53179, %rd26091, %rd53178;
	ld.u32 	%r7690, [%rd53179];
	setp.ge.s32 	%p369, %r7690, %r3759;
	@%p369 bra 	$L__BB1_13076;
	add.s64 	%rd91433, %rd26103, 1;
	not.b64 	%rd53180, %rd91432;
	add.s64 	%rd91432, %rd91431, %rd53180;
$L__BB1_13076:
	setp.ne.s64 	%p370, %rd91432, 0;
	mov.u64 	%rd91431, %rd91432;
	@%p370 bra 	$L__BB1_13074;
	cvt.u32.u64 	%r3761, %rd91433;
	ld.global.u64 	%rd26108, [%rd4+56];
	mov.b64 	%rd91437, 0;
	mov.u64 	%rd91435, %rd5;
$L__BB1_13078:
	shr.u64 	%rd91436, %rd91435, 1;
	add.s64 	%rd26112, %rd91437, %rd91436;
	shl.b64 	%rd53182, %rd26112, 2;
	add.s64 	%rd53183, %rd26108, %rd53182;
	ld.u32 	%r7691, [%rd53183];
	setp.ge.s32 	%p371, %r7691, %r3760;
	@%p371 bra 	$L__BB1_13080;
	add.s64 	%rd91437, %rd26112, 1;
	not.b64 	%rd53184, %rd91436;
	add.s64 	%rd91436, %rd91435, %rd53184;
$L__BB1_13080:
	setp.ne.s64 	%p372, %rd91436, 0;
	mov.u64 	%rd91435, %rd91436;
	@%p372 bra 	$L__BB1_13078;
	cvt.u32.u64 	%r3762, %rd91437;
	mov.b64 	%rd91441, 0;
	mov.u64 	%rd91439, %rd5;
$L__BB1_13082:
	shr.u64 	%rd91440, %rd91439, 1;
	add.s64 	%rd26120, %rd91441, %rd91440;
	shl.b64 	%rd53186, %rd26120, 2;
	add.s64 	%rd53187, %rd26108, %rd53186;
	ld.u32 	%r7692, [%rd53187];
	setp.ge.s32 	%p373, %r7692, %r3761;
	@%p373 bra 	$L__BB1_13084;
	add.s64 	%rd91441, %rd26120, 1;
	not.b64 	%rd53188, %rd91440;
	add.s64 	%rd91440, %rd91439, %rd53188;
$L__BB1_13084:
	setp.ne.s64 	%p374, %rd91440, 0;
	mov.u64 	%rd91439, %rd91440;
	@%p374 bra 	$L__BB1_13082;
	cvt.u32.u64 	%r3763, %rd91441;
	ld.global.u64 	%rd26125, [%rd4+64];
	mov.b64 	%rd91445, 0;
	mov.u64 	%rd91443, %rd5;
$L__BB1_13086:
	shr.u64 	%rd91444, %rd91443, 1;
	add.s64 	%rd26129, %rd91445, %rd91444;
	shl.b64 	%rd53190, %rd26129, 2;
	add.s64 	%rd53191, %rd26125, %rd53190;
	ld.u32 	%r7693, [%rd53191];
	setp.ge.s32 	%p375, %r7693, %r3762;
	@%p375 bra 	$L__BB1_13088;
	add.s64 	%rd91445, %rd26129, 1;
	not.b64 	%rd53192, %rd91444;
	add.s64 	%rd91444, %rd91443, %rd53192;
$L__BB1_13088:
	setp.ne.s64 	%p376, %rd91444, 0;
	mov.u64 	%rd91443, %rd91444;
	@%p376 bra 	$L__BB1_13086;
	cvt.u32.u64 	%r3764, %rd91445;
	mov.b64 	%rd91449, 0;
	mov.u64 	%rd91447, %rd5;
$L__BB1_13090:
	shr.u64 	%rd91448, %rd91447, 1;
	add.s64 	%rd26137, %rd91449, %rd91448;
	shl.b64 	%rd53194, %rd26137, 2;
	add.s64 	%rd53195, %rd26125, %rd53194;
	ld.u32 	%r7694, [%rd53195];
	setp.ge.s32 	%p377, %r7694, %r3763;
	@%p377 bra 	$L__BB1_13092;
	add.s64 	%rd91449, %rd26137, 1;
	not.b64 	%rd53196, %rd91448;
	add.s64 	%rd91448, %rd91447, %rd53196;
$L__BB1_13092:
	setp.ne.s64 	%p378, %rd91448, 0;
	mov.u64 	%rd91447, %rd91448;
	@%p378 bra 	$L__BB1_13090;
	cvt.u32.u64 	%r3765, %rd91449;
	ld.global.u64 	%rd26142, [%rd4+72];
	mov.b64 	%rd91453, 0;
	mov.u64 	%rd91451, %rd5;
$L__BB1_13094:
	shr.u64 	%rd91452, %rd91451, 1;
	add.s64 	%rd26146, %rd91453, %rd91452;
	shl.b64 	%rd53198, %rd26146, 2;
	add.s64 	%rd53199, %rd26142, %rd53198;
	ld.u32 	%r7695, [%rd53199];
	setp.ge.s32 	%p379, %r7695, %r3764;
	@%p379 bra 	$L__BB1_13096;
	add.s64 	%rd91453, %rd26146, 1;
	not.b64 	%rd53200, %rd91452;
	add.s64 	%rd91452, %rd91451, %rd53200;
$L__BB1_13096:
	setp.ne.s64 	%p380, %rd91452, 0;
	mov.u64 	%rd91451, %rd91452;
	@%p380 bra 	$L__BB1_13094;
	mov.b64 	%rd91457, 0;
	mov.u64 	%rd91455, %rd5;
$L__BB1_13098:
	shr.u64 	%rd91456, %rd91455, 1;
	add.s64 	%rd26154, %rd91457, %rd91456;
	shl.b64 	%rd53202, %rd26154, 2;
	add.s64 	%rd53203, %rd26142, %rd53202;
	ld.u32 	%r7696, [%rd53203];
	setp.ge.s32 	%p381, %r7696, %r3765;
	@%p381 bra 	$L__BB1_13100;
	add.s64 	%rd91457, %rd26154, 1;
	not.b64 	%rd53204, %rd91456;
	add.s64 	%rd91456, %rd91455, %rd53204;
$L__BB1_13100:
	setp.ne.s64 	%p382, %rd91456, 0;
	mov.u64 	%rd91455, %rd91456;
	@%p382 bra 	$L__BB1_13098;
	cvt.u32.u64 	%r15164, %rd91457;
	cvt.u32.u64 	%r15165, %rd91453;
$L__BB1_13102:
	setp.lt.s32 	%p383, %r15165, %r15164;
	selp.b32 	%r15170, %r3587, %r15166, %p383;
	mov.u32 	%r15166, %r3587;
$L__BB1_13103:
	add.s32 	%r7697, %r3597, 8;
	setp.ge.u32 	%p384, %r7697, %r3524;
	mov.u32 	%r15174, %r15170;
	@%p384 bra 	$L__BB1_13187;
	setp.eq.s64 	%p385, %rd5, 0;
	mov.b32 	%r15168, 0;
	mov.u32 	%r15169, %r15168;
	@%p385 bra 	$L__BB1_13186;
	ld.global.u64 	%rd26159, [%rd4];
	mov.b64 	%rd91461, 0;
	mov.u64 	%rd91459, %rd5;
$L__BB1_13106:
	shr.u64 	%rd91460, %rd91459, 1;
	add.s64 	%rd26163, %rd91461, %rd91460;
	shl.b64 	%rd53206, %rd26163, 2;
	add.s64 	%rd53207, %rd26159, %rd53206;
	ld.u32 	%r7699, [%rd53207];
	setp.ge.s32 	%p386, %r7699, %r15170;
	@%p386 bra 	$L__BB1_13108;
	add.s64 	%rd91461, %rd26163, 1;
	not.b64 	%rd53208, %rd91460;
	add.s64 	%rd91460, %rd91459, %rd53208;
$L__BB1_13108:
	setp.ne.s64 	%p387, %rd91460, 0;
	mov.u64 	%rd91459, %rd91460;
	@%p387 bra 	$L__BB1_13106;
	cvt.u32.u64 	%r3773, %rd91461;
	mov.b64 	%rd91465, 0;
	mov.u64 	%rd91463, %rd5;
$L__BB1_13110:
	shr.u64 	%rd91464, %rd91463, 1;
	add.s64 	%rd26171, %rd91465, %rd91464;
	shl.b64 	%rd53210, %rd26171, 2;
	add.s64 	%rd53211, %rd26159, %rd53210;
	ld.u32 	%r7700, [%rd53211];
	setp.ge.s32 	%p388, %r7700, %r3588;
	@%p388 bra 	$L__BB1_13112;
	add.s64 	%rd91465, %rd26171, 1;
	not.b64 	%rd53212, %rd91464;
	add.s64 	%rd91464, %rd91463, %rd53212;
$L__BB1_13112:
	setp.ne.s64 	%p389, %rd91464, 0;
	mov.u64 	%rd91463, %rd91464;
	@%p389 bra 	$L__BB1_13110;
	cvt.u32.u64 	%r3774, %rd91465;
	ld.global.u64 	%rd26176, [%rd4+8];
	mov.b64 	%rd91469, 0;
	mov.u64 	%rd91467, %rd5;
$L__BB1_13114:
	shr.u64 	%rd91468, %rd91467, 1;
	add.s64 	%rd26180, %rd91469, %rd91468;
	shl.b64 	%rd53214, %rd26180, 2;
	add.s64 	%rd53215, %rd26176, %rd53214;
	ld.u32 	%r7701, [%rd53215];
	setp.ge.s32 	%p390, %r7701, %r3773;
	@%p390 bra 	$L__BB1_13116;
	add.s64 	%rd91469, %rd26180, 1;
	not.b64 	%rd53216, %rd91468;
	add.s64 	%rd91468, %rd91467, %rd53216;
$L__BB1_13116:
	setp.ne.s64 	%p391, %rd91468, 0;
	mov.u64 	%rd91467, %rd91468;
	@%p391 bra 	$L__BB1_13114;
	cvt.u32.u64 	%r3775, %rd91469;
	mov.b64 	%rd91473, 0;
	mov.u64 	%rd91471, %rd5;
$L__BB1_13118:
	shr.u64 	%rd91472, %rd91471, 1;
	add.s64 	%rd26188, %rd91473, %rd91472;
	shl.b64 	%rd53218, %rd26188, 2;
	add.s64 	%rd53219, %rd26176, %rd53218;
	ld.u32 	%r7702, [%rd53219];
	setp.ge.s32 	%p392, %r7702, %r3774;
	@%p392 bra 	$L__BB1_13120;
	add.s64 	%rd91473, %rd26188, 1;
	not.b64 	%rd53220, %rd91472;
	add.s64 	%rd91472, %rd91471, %rd53220;
$L__BB1_13120:
	setp.ne.s64 	%p393, %rd91472, 0;
	mov.u64 	%rd91471, %rd91472;
	@%p393 bra 	$L__BB1_13118;
	cvt.u32.u64 	%r3776, %rd91473;
	ld.global.u64 	%rd26193, [%rd4+16];
	mov.b64 	%rd91477, 0;
	mov.u64 	%rd91475, %rd5;
$L__BB1_13122:
	shr.u64 	%rd91476, %rd91475, 1;
	add.s64 	%rd26197, %rd91477, %rd91476;
	shl.b64 	%rd53222, %rd26197, 2;
	add.s64 	%rd53223, %rd26193, %rd53222;
	ld.u32 	%r7703, [%rd53223];
	setp.ge.s32 	%p394, %r7703, %r3775;
	@%p394 bra 	$L__BB1_13124;
	add.s64 	%rd91477, %rd26197, 1;
	not.b64 	%rd53224, %rd91476;
	add.s64 	%rd91476, %rd91475, %rd53224;
$L__BB1_13124:
	setp.ne.s64 	%p395, %rd91476, 0;
	mov.u64 	%rd91475, %rd91476;
	@%p395 bra 	$L__BB1_13122;
	cvt.u32.u64 	%r3777, %rd91477;
	mov.b64 	%rd91481, 0;
	mov.u64 	%rd91479, %rd5;
$L__BB1_13126:
	shr.u64 	%rd91480, %rd91479, 1;
	add.s64 	%rd26205, %rd91481, %rd91480;
	shl.b64 	%rd53226, %rd26205, 2;
	add.s64 	%rd53227, %rd26193, %rd53226;
	ld.u32 	%r7704, [%rd53227];
	setp.ge.s32 	%p396, %r7704, %r3776;
	@%p396 bra 	$L__BB1_13128;
	add.s64 	%rd91481, %rd26205, 1;
	not.b64 	%rd53228, %rd91480;
	add.s64 	%rd91480, %rd91479, %rd53228;
$L__BB1_13128:
	setp.ne.s64 	%p397, %rd91480, 0;
	mov.u64 	%rd91479, %rd91480;
	@%p397 bra 	$L__BB1_13126;
	cvt.u32.u64 	%r3778, %rd91481;
	ld.global.u64 	%rd26210, [%rd4+24];
	mov.b64 	%rd91485, 0;
	mov.u64 	%rd91483, %rd5;
$L__BB1_13130:
	shr.u64 	%rd91484, %rd91483, 1;
	add.s64 	%rd26214, %rd91485, %rd91484;
	shl.b64 	%rd53230, %rd26214, 2;
	add.s64 	%rd53231, %rd26210, %rd53230;
	ld.u32 	%r7705, [%rd53231];
	setp.ge.s32 	%p398, %r7705, %r3777;
	@%p398 bra 	$L__BB1_13132;
	add.s64 	%rd91485, %rd26214, 1;
	not.b64 	%rd53232, %rd91484;
	add.s64 	%rd91484, %rd91483, %rd53232;
$L__BB1_13132:
	setp.ne.s64 	%p399, %rd91484, 0;
	mov.u64 	%rd91483, %rd91484;
	@%p399 bra 	$L__BB1_13130;
	cvt.u32.u64 	%r3779, %rd91485;
	mov.b64 	%rd91489, 0;
	mov.u64 	%rd91487, %rd5;
$L__BB1_13134:
	shr.u64 	%rd91488, %rd91487, 1;
	add.s64 	%rd26222, %rd91489, %rd91488;
	shl.b64 	%rd53234, %rd26222, 2;
	add.s64 	%rd53235, %rd26210, %rd53234;
	ld.u32 	%r7706, [%rd53235];
	setp.ge.s32 	%p400, %r7706, %r3778;
	@%p400 bra 	$L__BB1_13136;
	add.s64 	%rd91489, %rd26222, 1;
	not.b64 	%rd53236, %rd91488;
	add.s64 	%rd91488, %rd91487, %rd53236;
$L__BB1_13136:
	setp.ne.s64 	%p401, %rd91488, 0;
	mov.u64 	%rd91487, %rd91488;
	@%p401 bra 	$L__BB1_13134;
	cvt.u32.u64 	%r3780, %rd91489;
	ld.global.u64 	%rd26227, [%rd4+32];
	mov.b64 	%rd91493, 0;
	mov.u64 	%rd91491, %rd5;
$L__BB1_13138:
	shr.u64 	%rd91492, %rd91491, 1;
	add.s64 	%rd26231, %rd91493, %rd91492;
	shl.b64 	%rd53238, %rd26231, 2;
	add.s64 	%rd53239, %rd26227, %rd53238;
	ld.u32 	%r7707, [%rd53239];
	setp.ge.s32 	%p402, %r7707, %r3779;
	@%p402 bra 	$L__BB1_13140;
	add.s64 	%rd91493, %rd26231, 1;
	not.b64 	%rd53240, %rd91492;
	add.s64 	%rd91492, %rd91491, %rd53240;
$L__BB1_13140:
	setp.ne.s64 	%p403, %rd91492, 0;
	mov.u64 	%rd91491, %rd91492;
	@%p403 bra 	$L__BB1_13138;
	cvt.u32.u64 	%r3781, %rd91493;
	mov.b64 	%rd91497, 0;
	mov.u64 	%rd91495, %rd5;
$L__BB1_13142:
	shr.u64 	%rd91496, %rd91495, 1;
	add.s64 	%rd26239, %rd91497, %rd91496;
	shl.b64 	%rd53242, %rd26239, 2;
	add.s64 	%rd53243, %rd26227, %rd53242;
	ld.u32 	%r7708, [%rd53243];
	setp.ge.s32 	%p404, %r7708, %r3780;
	@%p404 bra 	$L__BB1_13144;
	add.s64 	%rd91497, %rd26239, 1;
	not.b64 	%rd53244, %rd91496;
	add.s64 	%rd91496, %rd91495, %rd53244;
$L__BB1_13144:
	setp.ne.s64 	%p405, %rd91496, 0;
	mov.u64 	%rd91495, %rd91496;
	@%p405 bra 	$L__BB1_13142;
	cvt.u32.u64 	%r3782, %rd91497;
	ld.global.u64 	%rd26244, [%rd4+40];
	mov.b64 	%rd91501, 0;
	mov.u64 	%rd91499, %rd5;
$L__BB1_13146:
	shr.u64 	%rd91500, %rd91499, 1;
	add.s64 	%rd26248, %rd91501, %rd91500;
	shl.b64 	%rd53246, %rd26248, 2;
	add.s64 	%rd53247, %rd26244, %rd53246;
	ld.u32 	%r7709, [%rd53247];
	setp.ge.s32 	%p406, %r7709, %r3781;
	@%p406 bra 	$L__BB1_13148;
	add.s64 	%rd91501, %rd26248, 1;
	not.b64 	%rd53248, %rd91500;
	add.s64 	%rd91500, %rd91499, %rd53248;
$L__BB1_13148:
	setp.ne.s64 	%p407, %rd91500, 0;
	mov.u64 	%rd91499, %rd91500;
	@%p407 bra 	$L__BB1_13146;
	cvt.u32.u64 	%r3783, %rd91501;
	mov.b64 	%rd91505, 0;
	mov.u64 	%rd91503, %rd5;
$L__BB1_13150:
	shr.u64 	%rd91504, %rd91503, 1;
	add.s64 	%rd26256, %rd91505, %rd91504;
	shl.b64 	%rd53250, %rd26256, 2;
	add.s64 	%rd53251, %rd26244, %rd53250;
	ld.u32 	%r7710, [%rd53251];
	setp.ge.s32 	%p408, %r7710, %r3782;
	@%p408 bra 	$L__BB1_13152;
	add.s64 	%rd91505, %rd26256, 1;
	not.b64 	%rd53252, %rd91504;
	add.s64 	%rd91504, %rd91503, %rd53252;
$L__BB1_13152:
	setp.ne.s64 	%p409, %rd91504, 0;
	mov.u64 	%rd91503, %rd91504;
	@%p409 bra 	$L__BB1_13150;
	cvt.u32.u64 	%r3784, %rd91505;
	ld.global.u64 	%rd26261, [%rd4+48];
	mov.b64 	%rd91509, 0;
	mov.u64 	%rd91507, %rd5;
$L__BB1_13154:
	shr.u64 	%rd91508, %rd91507, 1;
	add.s64 	%rd26265, %rd91509, %rd91508;
	shl.b64 	%rd53254, %rd26265, 2;
	add.s64 	%rd53255, %rd26261, %rd53254;
	ld.u32 	%r7711, [%rd53255];
	setp.ge.s32 	%p410, %r7711, %r3783;
	@%p410 bra 	$L__BB1_13156;
	add.s64 	%rd91509, %rd26265, 1;
	not.b64 	%rd53256, %rd91508;
	add.s64 	%rd91508, %rd91507, %rd53256;
$L__BB1_13156:
	setp.ne.s64 	%p411, %rd91508, 0;
	mov.u64 	%rd91507, %rd91508;
	@%p411 bra 	$L__BB1_13154;
	cvt.u32.u64 	%r3785, %rd91509;
	mov.b64 	%rd91513, 0;
	mov.u64 	%rd91511, %rd5;
$L__BB1_13158:
	shr.u64 	%rd91512, %rd91511, 1;
	add.s64 	%rd26273, %rd91513, %rd91512;
	shl.b64 	%rd53258, %rd26273, 2;
	add.s64 	%rd53259, %rd26261, %rd53258;
	ld.u32 	%r7712, [%rd53259];
	setp.ge.s32 	%p412, %r7712, %r3784;
	@%p412 bra 	$L__BB1_13160;
	add.s64 	%rd91513, %rd26273, 1;
	not.b64 	%rd53260, %rd91512;
	add.s64 	%rd91512, %rd91511, %rd53260;
$L__BB1_13160:
	setp.ne.s64 	%p413, %rd91512, 0;
	mov.u64 	%rd91511, %rd91512;
	@%p413 bra 	$L__BB1_13158;
	cvt.u32.u64 	%r3786, %rd91513;
	ld.global.u64 	%rd26278, [%rd4+56];
	mov.b64 	%rd91517, 0;
	mov.u64 	%rd91515, %rd5;
$L__BB1_13162:
	shr.u64 	%rd91516, %rd91515, 1;
	add.s64 	%rd26282, %rd91517, %rd91516;
	shl.b64 	%rd53262, %rd26282, 2;
	add.s64 	%rd53263, %rd26278, %rd53262;
	ld.u32 	%r7713, [%rd53263];
	setp.ge.s32 	%p414, %r7713, %r3785;
	@%p414 bra 	$L__BB1_13164;
	add.s64 	%rd91517, %rd26282, 1;
	not.b64 	%rd53264, %rd91516;
	add.s64 	%rd91516, %rd91515, %rd53264;
$L__BB1_13164:
	setp.ne.s64 	%p415, %rd91516, 0;
	mov.u64 	%rd91515, %rd91516;
	@%p415 bra 	$L__BB1_13162;
	cvt.u32.u64 	%r3787, %rd91517;
	mov.b64 	%rd91521, 0;
	mov.u64 	%rd91519, %rd5;
$L__BB1_13166:
	shr.u64 	%rd91520, %rd91519, 1;
	add.s64 	%rd26290, %rd91521, %rd91520;
	shl.b64 	%rd53266, %rd26290, 2;
	add.s64 	%rd53267, %rd26278, %rd53266;
	ld.u32 	%r7714, [%rd53267];
	setp.ge.s32 	%p416, %r7714, %r3786;
	@%p416 bra 	$L__BB1_13168;
	add.s64 	%rd91521, %rd26290, 1;
	not.b64 	%rd53268, %rd91520;
	add.s64 	%rd91520, %rd91519, %rd53268;
$L__BB1_13168:
	setp.ne.s64 	%p417, %rd91520, 0;
	mov.u64 	%rd91519, %rd91520;
	@%p417 bra 	$L__BB1_13166;
	cvt.u32.u64 	%r3788, %rd91521;
	ld.global.u64 	%rd26295, [%rd4+64];
	mov.b64 	%rd91525, 0;
	mov.u64 	%rd91523, %rd5;
$L__BB1_13170:
	shr.u64 	%rd91524, %rd91523, 1;
	add.s64 	%rd26299, %rd91525, %rd91524;
	shl.b64 	%rd53270, %rd26299, 2;
	add.s64 	%rd53271, %rd26295, %rd53270;
	ld.u32 	%r7715, [%rd53271];
	setp.ge.s32 	%p418, %r7715, %r3787;
	@%p418 bra 	$L__BB1_13172;
	add.s64 	%rd91525, %rd26299, 1;
	not.b64 	%rd53272, %rd91524;
	add.s64 	%rd91524, %rd91523, %rd53272;
$L__BB1_13172:
	setp.ne.s64 	%p419, %rd91524, 0;
	mov.u64 	%rd91523, %rd91524;
	@%p419 bra 	$L__BB1_13170;
	cvt.u32.u64 	%r3789, %rd91525;
	mov.b64 	%rd91529, 0;
	mov.u64 	%rd91527, %rd5;
$L__BB1_13174:
	shr.u64 	%rd91528, %rd91527, 1;
	add.s64 	%rd26307, %rd91529, %rd91528;
	shl.b64 	%rd53274, %rd26307, 2;
	add.s64 	%rd53275, %rd26295, %rd53274;
	ld.u32 	%r7716, [%rd53275];
	setp.ge.s32 	%p420, %r7716, %r3788;
	@%p420 bra 	$L__BB1_13176;
	add.s64 	%rd91529, %rd26307, 1;
	not.b64 	%rd53276, %rd91528;
	add.s64 	%rd91528, %rd91527, %rd53276;
$L__BB1_13176:
	setp.ne.s64 	%p421, %rd91528, 0;
	mov.u64 	%rd91527, %rd91528;
	@%p421 bra 	$L__BB1_13174;
	cvt.u32.u64 	%r3790, %rd91529;
	ld.global.u64 	%rd26312, [%rd4+72];
	mov.b64 	%rd91533, 0;
	mov.u64 	%rd91531, %rd5;
$L__BB1_13178:
	shr.u64 	%rd91532, %rd91531, 1;
	add.s64 	%rd26316, %rd91533, %rd91532;
	shl.b64 	%rd53278, %rd26316, 2;
	add.s64 	%rd53279, %rd26312, %rd53278;
	ld.u32 	%r7717, [%rd53279];
	setp.ge.s32 	%p422, %r7717, %r3789;
	@%p422 bra 	$L__BB1_13180;
	add.s64 	%rd91533, %rd26316, 1;
	not.b64 	%rd53280, %rd91532;
	add.s64 	%rd91532, %rd91531, %rd53280;
$L__BB1_13180:
	setp.ne.s64 	%p423, %rd91532, 0;
	mov.u64 	%rd91531, %rd91532;
	@%p423 bra 	$L__BB1_13178;
	mov.b64 	%rd91537, 0;
	mov.u64 	%rd91535, %rd5;
$L__BB1_13182:
	shr.u64 	%rd91536, %rd91535, 1;
	add.s64 	%rd26324, %rd91537, %rd91536;
	shl.b64 	%rd53282, %rd26324, 2;
	add.s64 	%rd53283, %rd26312, %rd53282;
	ld.u32 	%r7718, [%rd53283];
	setp.ge.s32 	%p424, %r7718, %r3790;
	@%p424 bra 	$L__BB1_13184;
	add.s64 	%rd91537, %rd26324, 1;
	not.b64 	%rd53284, %rd91536;
	add.s64 	%rd91536, %rd91535, %rd53284;
$L__BB1_13184:
	setp.ne.s64 	%p425, %rd91536, 0;
	mov.u64 	%rd91535, %rd91536;
	@%p425 bra 	$L__BB1_13182;
	cvt.u32.u64 	%r15168, %rd91537;
	cvt.u32.u64 	%r15169, %rd91533;
$L__BB1_13186:
	setp.lt.s32 	%p426, %r15169, %r15168;
	selp.b32 	%r15174, %r3588, %r15170, %p426;
	mov.u32 	%r15170, %r3588;
$L__BB1_13187:
	add.s32 	%r7719, %r3597, 9;
	setp.ge.u32 	%p427, %r7719, %r3524;
	mov.u32 	%r15178, %r15174;
	@%p427 bra 	$L__BB1_13271;
	setp.eq.s64 	%p428, %rd5, 0;
	mov.b32 	%r15172, 0;
	mov.u32 	%r15173, %r15172;
	@%p428 bra 	$L__BB1_13270;
	ld.global.u64 	%rd26329, [%rd4];
	mov.b64 	%rd91541, 0;
	mov.u64 	%rd91539, %rd5;
$L__BB1_13190:
	shr.u64 	%rd91540, %rd91539, 1;
	add.s64 	%rd26333, %rd91541, %rd91540;
	shl.b64 	%rd53286, %rd26333, 2;
	add.s64 	%rd53287, %rd26329, %rd53286;
	ld.u32 	%r7721, [%rd53287];
	setp.ge.s32 	%p429, %r7721, %r15174;
	@%p429 bra 	$L__BB1_13192;
	add.s64 	%rd91541, %rd26333, 1;
	not.b64 	%rd53288, %rd91540;
	add.s64 	%rd91540, %rd91539, %rd53288;
$L__BB1_13192:
	setp.ne.s64 	%p430, %rd91540, 0;
	mov.u64 	%rd91539, %rd91540;
	@%p430 bra 	$L__BB1_13190;
	cvt.u32.u64 	%r3798, %rd91541;
	mov.b64 	%rd91545, 0;
	mov.u64 	%rd91543, %rd5;
$L__BB1_13194:
	shr.u64 	%rd91544, %rd91543, 1;
	add.s64 	%rd26341, %rd91545, %rd91544;
	shl.b64 	%rd53290, %rd26341, 2;
	add.s64 	%rd53291, %rd26329, %rd53290;
	ld.u32 	%r7722, [%rd53291];
	setp.ge.s32 	%p431, %r7722, %r3589;
	@%p431 bra 	$L__BB1_13196;
	add.s64 	%rd91545, %rd26341, 1;
	not.b64 	%rd53292, %rd91544;
	add.s64 	%rd91544, %rd91543, %rd53292;
$L__BB1_13196:
	setp.ne.s64 	%p432, %rd91544, 0;
	mov.u64 	%rd91543, %rd91544;
	@%p432 bra 	$L__BB1_13194;
	cvt.u32.u64 	%r3799, %rd91545;
	ld.global.u64 	%rd26346, [%rd4+8];
	mov.b64 	%rd91549, 0;
	mov.u64 	%rd91547, %rd5;
$L__BB1_13198:
	shr.u64 	%rd91548, %rd91547, 1;
	add.s64 	%rd26350, %rd91549, %rd91548;
	shl.b64 	%rd53294, %rd26350, 2;
	add.s64 	%rd53295, %rd26346, %rd53294;
	ld.u32 	%r7723, [%rd53295];
	setp.ge.s32 	%p433, %r7723, %r3798;
	@%p433 bra 	$L__BB1_13200;
	add.s64 	%rd91549, %rd26350, 1;
	not.b64 	%rd53296, %rd91548;
	add.s64 	%rd91548, %rd91547, %rd53296;
$L__BB1_13200:
	setp.ne.s64 	%p434, %rd91548, 0;
	mov.u64 	%rd91547, %rd91548;
	@%p434 bra 	$L__BB1_13198;
	cvt.u32.u64 	%r3800, %rd91549;
	mov.b64 	%rd91553, 0;
	mov.u64 	%rd91551, %rd5;
$L__BB1_13202:
	shr.u64 	%rd91552, %rd91551, 1;
	add.s64 	%rd26358, %rd91553, %rd91552;
	shl.b64 	%rd53298, %rd26358, 2;
	add.s64 	%rd53299, %rd26346, %rd53298;
	ld.u32 	%r7724, [%rd53299];
	setp.ge.s32 	%p435, %r7724, %r3799;
	@%p435 bra 	$L__BB1_13204;
	add.s64 	%rd91553, %rd26358, 1;
	not.b64 	%rd53300, %rd91552;
	add.s64 	%rd91552, %rd91551, %rd53300;
$L__BB1_13204:
	setp.ne.s64 	%p436, %rd91552, 0;
	mov.u64 	%rd91551, %rd91552;
	@%p436 bra 	$L__BB1_13202;
	cvt.u32.u64 	%r3801, %rd91553;
	ld.global.u64 	%rd26363, [%rd4+16];
	mov.b64 	%rd91557, 0;
	mov.u64 	%rd91555, %rd5;
$L__BB1_13206:
	shr.u64 	%rd91556, %rd91555, 1;
	add.s64 	%rd26367, %rd91557, %rd91556;
	shl.b64 	%rd53302, %rd26367, 2;
	add.s64 	%rd53303, %rd26363, %rd53302;
	ld.u32 	%r7725, [%rd53303];
	setp.ge.s32 	%p437, %r7725, %r3800;
	@%p437 bra 	$L__BB1_13208;
	add.s64 	%rd91557, %rd26367, 1;
	not.b64 	%rd53304, %rd91556;
	add.s64 	%rd91556, %rd91555, %rd53304;
$L__BB1_13208:
	setp.ne.s64 	%p438, %rd91556, 0;
	mov.u64 	%rd91555, %rd91556;
	@%p438 bra 	$L__BB1_13206;
	cvt.u32.u64 	%r3802, %rd91557;
	mov.b64 	%rd91561, 0;
	mov.u64 	%rd91559, %rd5;
$L__BB1_13210:
	shr.u64 	%rd91560, %rd91559, 1;
	add.s64 	%rd26375, %rd91561, %rd91560;
	shl.b64 	%rd53306, %rd26375, 2;
	add.s64 	%rd53307, %rd26363, %rd53306;
	ld.u32 	%r7726, [%rd53307];
	setp.ge.s32 	%p439, %r7726, %r3801;
	@%p439 bra 	$L__BB1_13212;
	add.s64 	%rd91561, %rd26375, 1;
	not.b64 	%rd53308, %rd91560;
	add.s64 	%rd91560, %rd91559, %rd53308;
$L__BB1_13212:
	setp.ne.s64 	%p440, %rd91560, 0;
	mov.u64 	%rd91559, %rd91560;
	@%p440 bra 	$L__BB1_13210;
	cvt.u32.u64 	%r3803, %rd91561;
	ld.global.u64 	%rd26380, [%rd4+24];
	mov.b64 	%rd91565, 0;
	mov.u64 	%rd91563, %rd5;
$L__BB1_13214:
	shr.u64 	%rd91564, %rd91563, 1;
	add.s64 	%rd26384, %rd91565, %rd91564;
	shl.b64 	%rd53310, %rd26384, 2;
	add.s64 	%rd53311, %rd26380, %rd53310;
	ld.u32 	%r7727, [%rd53311];
	setp.ge.s32 	%p441, %r7727, %r3802;
	@%p441 bra 	$L__BB1_13216;
	add.s64 	%rd91565, %rd26384, 1;
	not.b64 	%rd53312, %rd91564;
	add.s64 	%rd91564, %rd91563, %rd53312;
$L__BB1_13216:
	setp.ne.s64 	%p442, %rd91564, 0;
	mov.u64 	%rd91563, %rd91564;
	@%p442 bra 	$L__BB1_13214;
	cvt.u32.u64 	%r3804, %rd91565;
	mov.b64 	%rd91569, 0;
	mov.u64 	%rd91567, %rd5;
$L__BB1_13218:
	shr.u64 	%rd91568, %rd91567, 1;
	add.s64 	%rd26392, %rd91569, %rd91568;
	shl.b64 	%rd53314, %rd26392, 2;
	add.s64 	%rd53315, %rd26380, %rd53314;
	ld.u32 	%r7728, [%rd53315];
	setp.ge.s32 	%p443, %r7728, %r3803;
	@%p443 bra 	$L__BB1_13220;
	add.s64 	%rd91569, %rd26392, 1;
	not.b64 	%rd53316, %rd91568;
	add.s64 	%rd91568, %rd91567, %rd53316;
$L__BB1_13220:
	setp.ne.s64 	%p444, %rd91568, 0;
	mov.u64 	%rd91567, %rd91568;
	@%p444 bra 	$L__BB1_13218;
	cvt.u32.u64 	%r3805, %rd91569;
	ld.global.u64 	%rd26397, [%rd4+32];
	mov.b64 	%rd91573, 0;
	mov.u64 	%rd91571, %rd5;
$L__BB1_13222:
	shr.u64 	%rd91572, %rd91571, 1;
	add.s64 	%rd26401, %rd91573, %rd91572;
	shl.b64 	%rd53318, %rd26401, 2;
	add.s64 	%rd53319, %rd26397, %rd53318;
	ld.u32 	%r7729, [%rd53319];
	setp.ge.s32 	%p445, %r7729, %r3804;
	@%p445 bra 	$L__BB1_13224;
	add.s64 	%rd91573, %rd26401, 1;
	not.b64 	%rd53320, %rd91572;
	add.s64 	%rd91572, %rd91571, %rd53320;
$L__BB1_13224:
	setp.ne.s64 	%p446, %rd91572, 0;
	mov.u64 	%rd91571, %rd91572;
	@%p446 bra 	$L__BB1_13222;
	cvt.u32.u64 	%r3806, %rd91573;
	mov.b64 	%rd91577, 0;
	mov.u64 	%rd91575, %rd5;
$L__BB1_13226:
	shr.u64 	%rd91576, %rd91575, 1;
	add.s64 	%rd26409, %rd91577, %rd91576;
	shl.b64 	%rd53322, %rd26409, 2;
	add.s64 	%rd53323, %rd26397, %rd53322;
	ld.u32 	%r7730, [%rd53323];
	setp.ge.s32 	%p447, %r7730, %r3805;
	@%p447 bra 	$L__BB1_13228;
	add.s64 	%rd91577, %rd26409, 1;
	not.b64 	%rd53324, %rd91576;
	add.s64 	%rd91576, %rd91575, %rd53324;
$L__BB1_13228:
	setp.ne.s64 	%p448, %rd91576, 0;
	mov.u64 	%rd91575, %rd91576;
	@%p448 bra 	$L__BB1_13226;
	cvt.u32.u64 	%r3807, %rd91577;
	ld.global.u64 	%rd26414, [%rd4+40];
	mov.b64 	%rd91581, 0;
	mov.u64 	%rd91579, %rd5;
$L__BB1_13230:
	shr.u64 	%rd91580, %rd91579, 1;
	add.s64 	%rd26418, %rd91581, %rd91580;
	shl.b64 	%rd53326, %rd26418, 2;
	add.s64 	%rd53327, %rd26414, %rd53326;
	ld.u32 	%r7731, [%rd53327];
	setp.ge.s32 	%p449, %r7731, %r3806;
	@%p449 bra 	$L__BB1_13232;
	add.s64 	%rd91581, %rd26418, 1;
	not.b64 	%rd53328, %rd91580;
	add.s64 	%rd91580, %rd91579, %rd53328;
$L__BB1_13232:
	setp.ne.s64 	%p450, %rd91580, 0;
	mov.u64 	%rd91579, %rd91580;
	@%p450 bra 	$L__BB1_13230;
	cvt.u32.u64 	%r3808, %rd91581;
	mov.b64 	%rd91585, 0;
	mov.u64 	%rd91583, %rd5;
$L__BB1_13234:
	shr.u64 	%rd91584, %rd91583, 1;
	add.s64 	%rd26426, %rd91585, %rd91584;
	shl.b64 	%rd53330, %rd26426, 2;
	add.s64 	%rd53331, %rd26414, %rd53330;
	ld.u32 	%r7732, [%rd53331];
	setp.ge.s32 	%p451, %r7732, %r3807;
	@%p451 bra 	$L__BB1_13236;
	add.s64 	%rd91585, %rd26426, 1;
	not.b64 	%rd53332, %rd91584;
	add.s64 	%rd91584, %rd91583, %rd53332;
$L__BB1_13236:
	setp.ne.s64 	%p452, %rd91584, 0;
	mov.u64 	%rd91583, %rd91584;
	@%p452 bra 	$L__BB1_13234;
	cvt.u32.u64 	%r3809, %rd91585;
	ld.global.u64 	%rd26431, [%rd4+48];
	mov.b64 	%rd91589, 0;
	mov.u64 	%rd91587, %rd5;
$L__BB1_13238:
	shr.u64 	%rd91588, %rd91587, 1;
	add.s64 	%rd26435, %rd91589, %rd91588;
	shl.b64 	%rd53334, %rd26435, 2;
	add.s64 	%rd53335, %rd26431, %rd53334;
	ld.u32 	%r7733, [%rd53335];
	setp.ge.s32 	%p453, %r7733, %r3808;
	@%p453 bra 	$L__BB1_13240;
	add.s64 	%rd91589, %rd26435, 1;
	not.b64 	%rd53336, %rd91588;
	add.s64 	%rd91588, %rd91587, %rd53336;
$L__BB1_13240:
	setp.ne.s64 	%p454, %rd91588, 0;
	mov.u64 	%rd91587, %rd91588;
	@%p454 bra 	$L__BB1_13238;
	cvt.u32.u64 	%r3810, %rd91589;
	mov.b64 	%rd91593, 0;
	mov.u64 	%rd91591, %rd5;
$L__BB1_13242:
	shr.u64 	%rd91592, %rd91591, 1;
	add.s64 	%rd26443, %rd91593, %rd91592;
	shl.b64 	%rd53338, %rd26443, 2;
	add.s64 	%rd53339, %rd26431, %rd53338;
	ld.u32 	%r7734, [%rd53339];
	setp.ge.s32 	%p455, %r7734, %r3809;
	@%p455 bra 	$L__BB1_13244;
	add.s64 	%rd91593, %rd26443, 1;
	not.b64 	%rd53340, %rd91592;
	add.s64 	%rd91592, %rd91591, %rd53340;
$L__BB1_13244:
	setp.ne.s64 	%p456, %rd91592, 0;
	mov.u64 	%rd91591, %rd91592;
	@%p456 bra 	$L__BB1_13242;
	cvt.u32.u64 	%r3811, %rd91593;
	ld.global.u64 	%rd26448, [%rd4+56];
	mov.b64 	%rd91597, 0;
	mov.u64 	%rd91595, %rd5;
$L__BB1_13246:
	shr.u64 	%rd91596, %rd91595, 1;
	add.s64 	%rd26452, %rd91597, %rd91596;
	shl.b64 	%rd53342, %rd26452, 2;
	add.s64 	%rd53343, %rd26448, %rd53342;
	ld.u32 	%r7735, [%rd53343];
	setp.ge.s32 	%p457, %r7735, %r3810;
	@%p457 bra 	$L__BB1_13248;
	add.s64 	%rd91597, %rd26452, 1;
	not.b64 	%rd53344, %rd91596;
	add.s64 	%rd91596, %rd91595, %rd53344;
$L__BB1_13248:
	setp.ne.s64 	%p458, %rd91596, 0;
	mov.u64 	%rd91595, %rd91596;
	@%p458 bra 	$L__BB1_13246;
	cvt.u32.u64 	%r3812, %rd91597;
	mov.b64 	%rd91601, 0;
	mov.u64 	%rd91599, %rd5;
$L__BB1_13250:
	shr.u64 	%rd91600, %rd91599, 1;
	add.s64 	%rd26460, %rd91601, %rd91600;
	shl.b64 	%rd53346, %rd26460, 2;
	add.s64 	%rd53347, %rd26448, %rd53346;
	ld.u32 	%r7736, [%rd53347];
	setp.ge.s32 	%p459, %r7736, %r3811;
	@%p459 bra 	$L__BB1_13252;
	add.s64 	%rd91601, %rd26460, 1;
	not.b64 	%rd53348, %rd91600;
	add.s64 	%rd91600, %rd91599, %rd53348;
$L__BB1_13252:
	setp.ne.s64 	%p460, %rd91600, 0;
	mov.u64 	%rd91599, %rd91600;
	@%p460 bra 	$L__BB1_13250;
	cvt.u32.u64 	%r3813, %rd91601;
	ld.global.u64 	%rd26465, [%rd4+64];
	mov.b64 	%rd91605, 0;
	mov.u64 	%rd91603, %rd5;
$L__BB1_13254:
	shr.u64 	%rd91604, %rd91603, 1;
	add.s64 	%rd26469, %rd91605, %rd91604;
	shl.b64 	%rd53350, %rd26469, 2;
	add.s64 	%rd53351, %rd26465, %rd53350;
	ld.u32 	%r7737, [%rd53351];
	setp.ge.s32 	%p461, %r7737, %r3812;
	@%p461 bra 	$L__BB1_13256;
	add.s64 	%rd91605, %rd26469, 1;
	not.b64 	%rd53352, %rd91604;
	add.s64 	%rd91604, %rd91603, %rd53352;
$L__BB1_13256:
	setp.ne.s64 	%p462, %rd91604, 0;
	mov.u64 	%rd91603, %rd91604;
	@%p462 bra 	$L__BB1_13254;
	cvt.u32.u64 	%r3814, %rd91605;
	mov.b64 	%rd91609, 0;
	mov.u64 	%rd91607, %rd5;
$L__BB1_13258:
	shr.u64 	%rd91608, %rd91607, 1;
	add.s64 	%rd26477, %rd91609, %rd91608;
	shl.b64 	%rd53354, %rd26477, 2;
	add.s64 	%rd53355, %rd26465, %rd53354;
	ld.u32 	%r7738, [%rd53355];
	setp.ge.s32 	%p463, %r7738, %r3813;
	@%p463 bra 	$L__BB1_13260;
	add.s64 	%rd91609, %rd26477, 1;
	not.b64 	%rd53356, %rd91608;
	add.s64 	%rd91608, %rd91607, %rd53356;
$L__BB1_13260:
	setp.ne.s64 	%p464, %rd91608, 0;
	mov.u64 	%rd91607, %rd91608;
	@%p464 bra 	$L__BB1_13258;
	cvt.u32.u64 	%r3815, %rd91609;
	ld.global.u64 	%rd26482, [%rd4+72];
	mov.b64 	%rd91613, 0;
	mov.u64 	%rd91611, %rd5;
$L__BB1_13262:
	shr.u64 	%rd91612, %rd91611, 1;
	add.s64 	%rd26486, %rd91613, %rd91612;
	shl.b64 	%rd53358, %rd26486, 2;
	add.s64 	%rd53359, %rd26482, %rd53358;
	ld.u32 	%r7739, [%rd53359];
	setp.ge.s32 	%p465, %r7739, %r3814;
	@%p465 bra 	$L__BB1_13264;
	add.s64 	%rd91613, %rd26486, 1;
	not.b64 	%rd53360, %rd91612;
	add.s64 	%rd91612, %rd91611, %rd53360;
$L__BB1_13264:
	setp.ne.s64 	%p466, %rd91612, 0;
	mov.u64 	%rd91611, %rd91612;
	@%p466 bra 	$L__BB1_13262;
	mov.b64 	%rd91617, 0;
	mov.u64 	%rd91615, %rd5;
$L__BB1_13266:
	shr.u64 	%rd91616, %rd91615, 1;
	add.s64 	%rd26494, %rd91617, %rd91616;
	shl.b64 	%rd53362, %rd26494, 2;
	add.s64 	%rd53363, %rd26482, %rd53362;
	ld.u32 	%r7740, [%rd53363];
	setp.ge.s32 	%p467, %r7740, %r3815;
	@%p467 bra 	$L__BB1_13268;
	add.s64 	%rd91617, %rd26494, 1;
	not.b64 	%rd53364, %rd91616;
	add.s64 	%rd91616, %rd91615, %rd53364;
$L__BB1_13268:
	setp.ne.s64 	%p468, %rd91616, 0;
	mov.u64 	%rd91615, %rd91616;
	@%p468 bra 	$L__BB1_13266;
	cvt.u32.u64 	%r15172, %rd91617;
	cvt.u32.u64 	%r15173, %rd91613;
$L__BB1_13270:
	setp.lt.s32 	%p469, %r15173, %r15172;
	selp.b32 	%r15178, %r3589, %r15174, %p469;
	mov.u32 	%r15174, %r3589;
$L__BB1_13271:
	add.s32 	%r7741, %r3597, 10;
	setp.ge.u32 	%p470, %r7741, %r3524;
	mov.u32 	%r15182, %r15178;
	@%p470 bra 	$L__BB1_13355;
	setp.eq.s64 	%p471, %rd5, 0;
	mov.b32 	%r15176, 0;
	mov.u32 	%r15177, %r15176;
	@%p471 bra 	$L__BB1_13354;
	ld.global.u64 	%rd26499, [%rd4];
	mov.b64 	%rd91621, 0;
	mov.u64 	%rd91619, %rd5;
$L__BB1_13274:
	shr.u64 	%rd91620, %rd91619, 1;
	add.s64 	%rd26503, %rd91621, %rd91620;
	shl.b64 	%rd53366, %rd26503, 2;
	add.s64 	%rd53367, %rd26499, %rd53366;
	ld.u32 	%r7743, [%rd53367];
	setp.ge.s32 	%p472, %r7743, %r15178;
	@%p472 bra 	$L__BB1_13276;
	add.s64 	%rd91621, %rd26503, 1;
	not.b64 	%rd53368, %rd91620;
	add.s64 	%rd91620, %rd91619, %rd53368;
$L__BB1_13276:
	setp.ne.s64 	%p473, %rd91620, 0;
	mov.u64 	%rd91619, %rd91620;
	@%p473 bra 	$L__BB1_13274;
	cvt.u32.u64 	%r3823, %rd91621;
	mov.b64 	%rd91625, 0;
	mov.u64 	%rd91623, %rd5;
$L__BB1_13278:
	shr.u64 	%rd91624, %rd91623, 1;
	add.s64 	%rd26511, %rd91625, %rd91624;
	shl.b64 	%rd53370, %rd26511, 2;
	add.s64 	%rd53371, %rd26499, %rd53370;
	ld.u32 	%r7744, [%rd53371];
	setp.ge.s32 	%p474, %r7744, %r3590;
	@%p474 bra 	$L__BB1_13280;
	add.s64 	%rd91625, %rd26511, 1;
	not.b64 	%rd53372, %rd91624;
	add.s64 	%rd91624, %rd91623, %rd53372;
$L__BB1_13280:
	setp.ne.s64 	%p475, %rd91624, 0;
	mov.u64 	%rd91623, %rd91624;
	@%p475 bra 	$L__BB1_13278;
	cvt.u32.u64 	%r3824, %rd91625;
	ld.global.u64 	%rd26516, [%rd4+8];
	mov.b64 	%rd91629, 0;
	mov.u64 	%rd91627, %rd5;
$L__BB1_13282:
	shr.u64 	%rd91628, %rd91627, 1;
	add.s64 	%rd26520, %rd91629, %rd91628;
	shl.b64 	%rd53374, %rd26520, 2;
	add.s64 	%rd53375, %rd26516, %rd53374;
	ld.u32 	%r7745, [%rd53375];
	setp.ge.s32 	%p476, %r7745, %r3823;
	@%p476 bra 	$L__BB1_13284;
	add.s64 	%rd91629, %rd26520, 1;
	not.b64 	%rd53376, %rd91628;
	add.s64 	%rd91628, %rd91627, %rd53376;
$L__BB1_13284:
	setp.ne.s64 	%p477, %rd91628, 0;
	mov.u64 	%rd91627, %rd91628;
	@%p477 bra 	$L__BB1_13282;
	cvt.u32.u64 	%r3825, %rd91629;
	mov.b64 	%rd91633, 0;
	mov.u64 	%rd91631, %rd5;
$L__BB1_13286:
	shr.u64 	%rd91632, %rd91631, 1;
	add.s64 	%rd26528, %rd91633, %rd91632;
	shl.b64 	%rd53378, %rd26528, 2;
	add.s64 	%rd53379, %rd26516, %rd53378;
	ld.u32 	%r7746, [%rd53379];
	setp.ge.s32 	%p478, %r7746, %r3824;
	@%p478 bra 	$L__BB1_13288;
	add.s64 	%rd91633, %rd26528, 1;
	not.b64 	%rd53380, %rd91632;
	add.s64 	%rd91632, %rd91631, %rd53380;
$L__BB1_13288:
	setp.ne.s64 	%p479, %rd91632, 0;
	mov.u64 	%rd91631, %rd91632;
	@%p479 bra 	$L__BB1_13286;
	cvt.u32.u64 	%r3826, %rd91633;
	ld.global.u64 	%rd26533, [%rd4+16];
	mov.b64 	%rd91637, 0;
	mov.u64 	%rd91635, %rd5;
$L__BB1_13290:
	shr.u64 	%rd91636, %rd91635, 1;
	add.s64 	%rd26537, %rd91637, %rd91636;
	shl.b64 	%rd53382, %rd26537, 2;
	add.s64 	%rd53383, %rd26533, %rd53382;
	ld.u32 	%r7747, [%rd53383];
	setp.ge.s32 	%p480, %r7747, %r3825;
	@%p480 bra 	$L__BB1_13292;
	add.s64 	%rd91637, %rd26537, 1;
	not.b64 	%rd53384, %rd91636;
	add.s64 	%rd91636, %rd91635, %rd53384;
$L__BB1_13292:
	setp.ne.s64 	%p481, %rd91636, 0;
	mov.u64 	%rd91635, %rd91636;
	@%p481 bra 	$L__BB1_13290;
	cvt.u32.u64 	%r3827, %rd91637;
	mov.b64 	%rd91641, 0;
	mov.u64 	%rd91639, %rd5;
$L__BB1_13294:
	shr.u64 	%rd91640, %rd91639, 1;
	add.s64 	%rd26545, %rd91641, %rd91640;
	shl.b64 	%rd53386, %rd26545, 2;
	add.s64 	%rd53387, %rd26533, %rd53386;
	ld.u32 	%r7748, [%rd53387];
	setp.ge.s32 	%p482, %r7748, %r3826;
	@%p482 bra 	$L__BB1_13296;
	add.s64 	%rd91641, %rd26545, 1;
	not.b64 	%rd53388, %rd91640;
	add.s64 	%rd91640, %rd91639, %rd53388;
$L__BB1_13296:
	setp.ne.s64 	%p483, %rd91640, 0;
	mov.u64 	%rd91639, %rd91640;
	@%p483 bra 	$L__BB1_13294;
	cvt.u32.u64 	%r3828, %rd91641;
	ld.global.u64 	%rd26550, [%rd4+24];
	mov.b64 	%rd91645, 0;
	mov.u64 	%rd91643, %rd5;
$L__BB1_13298:
	shr.u64 	%rd91644, %rd91643, 1;
	add.s64 	%rd26554, %rd91645, %rd91644;
	shl.b64 	%rd53390, %rd26554, 2;
	add.s64 	%rd53391, %rd26550, %rd53390;
	ld.u32 	%r7749, [%rd53391];
	setp.ge.s32 	%p484, %r7749, %r3827;
	@%p484 bra 	$L__BB1_13300;
	add.s64 	%rd91645, %rd26554, 1;
	not.b64 	%rd53392, %rd91644;
	add.s64 	%rd91644, %rd91643, %rd53392;
$L__BB1_13300:
	setp.ne.s64 	%p485, %rd91644, 0;
	mov.u64 	%rd91643, %rd91644;
	@%p485 bra 	$L__BB1_13298;
	cvt.u32.u64 	%r3829, %rd91645;
	mov.b64 	%rd91649, 0;
	mov.u64 	%rd91647, %rd5;
$L__BB1_13302:
	shr.u64 	%rd91648, %rd91647, 1;
	add.s64 	%rd26562, %rd91649, %rd91648;
	shl.b64 	%rd53394, %rd26562, 2;
	add.s64 	%rd53395, %rd26550, %rd53394;
	ld.u32 	%r7750, [%rd53395];
	setp.ge.s32 	%p486, %r7750, %r3828;
	@%p486 bra 	$L__BB1_13304;
	add.s64 	%rd91649, %rd26562, 1;
	not.b64 	%rd53396, %rd91648;
	add.s64 	%rd91648, %rd91647, %rd53396;
$L__BB1_13304:
	setp.ne.s64 	%p487, %rd91648, 0;
	mov.u64 	%rd91647, %rd91648;
	@%p487 bra 	$L__BB1_13302;
	cvt.u32.u64 	%r3830, %rd91649;
	ld.global.u64 	%rd26567, [%rd4+32];
	mov.b64 	%rd91653, 0;
	mov.u64 	%rd91651, %rd5;
$L__BB1_13306:
	shr.u64 	%rd91652, %rd91651, 1;
	add.s64 	%rd26571, %rd91653, %rd91652;
	shl.b64 	%rd53398, %rd26571, 2;
	add.s64 	%rd53399, %rd26567, %rd53398;
	ld.u32 	%r7751, [%rd53399];
	setp.ge.s32 	%p488, %r7751, %r3829;
	@%p488 bra 	$L__BB1_13308;
	add.s64 	%rd91653, %rd26571, 1;
	not.b64 	%rd53400, %rd91652;
	add.s64 	%rd91652, %rd91651, %rd53400;
$L__BB1_13308:
	setp.ne.s64 	%p489, %rd91652, 0;
	mov.u64 	%rd91651, %rd91652;
	@%p489 bra 	$L__BB1_13306;
	cvt.u32.u64 	%r3831, %rd91653;
	mov.b64 	%rd91657, 0;
	mov.u64 	%rd91655, %rd5;
$L__BB1_13310:
	shr.u64 	%rd91656, %rd91655, 1;
	add.s64 	%rd26579, %rd91657, %rd91656;
	shl.b64 	%rd53402, %rd26579, 2;
	add.s64 	%rd53403, %rd26567, %rd53402;
	ld.u32 	%r7752, [%rd53403];
	setp.ge.s32 	%p490, %r7752, %r3830;
	@%p490 bra 	$L__BB1_13312;
	add.s64 	%rd91657, %rd26579, 1;
	not.b64 	%rd53404, %rd91656;
	add.s64 	%rd91656, %rd91655, %rd53404;
$L__BB1_13312:
	setp.ne.s64 	%p491, %rd91656, 0;
	mov.u64 	%rd91655, %rd91656;
	@%p491 bra 	$L__BB1_13310;
	cvt.u32.u64 	%r3832, %rd91657;
	ld.global.u64 	%rd26584, [%rd4+40];
	mov.b64 	%rd91661, 0;
	mov.u64 	%rd91659, %rd5;
$L__BB1_13314:
	shr.u64 	%rd91660, %rd91659, 1;
	add.s64 	%rd26588, %rd91661, %rd91660;
	shl.b64 	%rd53406, %rd26588, 2;
	add.s64 	%rd53407, %rd26584, %rd53406;
	ld.u32 	%r7753, [%rd53407];
	setp.ge.s32 	%p492, %r7753, %r3831;
	@%p492 bra 	$L__BB1_13316;
	add.s64 	%rd91661, %rd26588, 1;
	not.b64 	%rd53408, %rd91660;
	add.s64 	%rd91660, %rd91659, %rd53408;
$L__BB1_13316:
	setp.ne.s64 	%p493, %rd91660, 0;
	mov.u64 	%rd91659, %rd91660;
	@%p493 bra 	$L__BB1_13314;
	cvt.u32.u64 	%r3833, %rd91661;
	mov.b64 	%rd91665, 0;
	mov.u64 	%rd91663, %rd5;
$L__BB1_13318:
	shr.u64 	%rd91664, %rd91663, 1;
	add.s64 	%rd26596, %rd91665, %rd91664;
	shl.b64 	%rd53410, %rd26596, 2;
	add.s64 	%rd53411, %rd26584, %rd53410;
	ld.u32 	%r7754, [%rd53411];
	setp.ge.s32 	%p494, %r7754, %r3832;
	@%p494 bra 	$L__BB1_13320;
	add.s64 	%rd91665, %rd26596, 1;
	not.b64 	%rd53412, %rd91664;
	add.s64 	%rd91664, %rd91663, %rd53412;
$L__BB1_13320:
	setp.ne.s64 	%p495, %rd91664, 0;
	mov.u64 	%rd91663, %rd91664;
	@%p495 bra 	$L__BB1_13318;
	cvt.u32.u64 	%r3834, %rd91665;
	ld.global.u64 	%rd26601, [%rd4+48];
	mov.b64 	%rd91669, 0;
	mov.u64 	%rd91667, %rd5;
$L__BB1_13322:
	shr.u64 	%rd91668, %rd91667, 1;
	add.s64 	%rd26605, %rd91669, %rd91668;
	shl.b64 	%rd53414, %rd26605, 2;
	add.s64 	%rd53415, %rd26601, %rd53414;
	ld.u32 	%r7755, [%rd53415];
	setp.ge.s32 	%p496, %r7755, %r3833;
	@%p496 bra 	$L__BB1_13324;
	add.s64 	%rd91669, %rd26605, 1;
	not.b64 	%rd53416, %rd91668;
	add.s64 	%rd91668, %rd91667, %rd53416;
$L__BB1_13324:
	setp.ne.s64 	%p497, %rd91668, 0;
	mov.u64 	%rd91667, %rd91668;
	@%p497 bra 	$L__BB1_13322;
	cvt.u32.u64 	%r3835, %rd91669;
	mov.b64 	%rd91673, 0;
	mov.u64 	%rd91671, %rd5;
$L__BB1_13326:
	shr.u64 	%rd91672, %rd91671, 1;
	add.s64 	%rd26613, %rd91673, %rd91672;
	shl.b64 	%rd53418, %rd26613, 2;
	add.s64 	%rd53419, %rd26601, %rd53418;
	ld.u32 	%r7756, [%rd53419];
	setp.ge.s32 	%p498, %r7756, %r3834;
	@%p498 bra 	$L__BB1_13328;
	add.s64 	%rd91673, %rd26613, 1;
	not.b64 	%rd53420, %rd91672;
	add.s64 	%rd91672, %rd91671, %rd53420;
$L__BB1_13328:
	setp.ne.s64 	%p499, %rd91672, 0;
	mov.u64 	%rd91671, %rd91672;
	@%p499 bra 	$L__BB1_13326;
	cvt.u32.u64 	%r3836, %rd91673;
	ld.global.u64 	%rd26618, [%rd4+56];
	mov.b64 	%rd91677, 0;
	mov.u64 	%rd91675, %rd5;
$L__BB1_13330:
	shr.u64 	%rd91676, %rd91675, 1;
	add.s64 	%rd26622, %rd91677, %rd91676;
	shl.b64 	%rd53422, %rd26622, 2;
	add.s64 	%rd53423, %rd26618, %rd53422;
	ld.u32 	%r7757, [%rd53423];
	setp.ge.s32 	%p500, %r7757, %r3835;
	@%p500 bra 	$L__BB1_13332;
	add.s64 	%rd91677, %rd26622, 1;
	not.b64 	%rd53424, %rd91676;
	add.s64 	%rd91676, %rd91675, %rd53424;
$L__BB1_13332:
	setp.ne.s64 	%p501, %rd91676, 0;
	mov.u64 	%rd91675, %rd91676;
	@%p501 bra 	$L__BB1_13330;
	cvt.u32.u64 	%r3837, %rd91677;
	mov.b64 	%rd91681, 0;
	mov.u64 	%rd91679, %rd5;
$L__BB1_13334:
	shr.u64 	%rd91680, %rd91679, 1;
	add.s64 	%rd26630, %rd91681, %rd91680;
	shl.b64 	%rd53426, %rd26630, 2;
	add.s64 	%rd53427, %rd26618, %rd53426;
	ld.u32 	%r7758, [%rd53427];
	setp.ge.s32 	%p502, %r7758, %r3836;
	@%p502 bra 	$L__BB1_13336;
	add.s64 	%rd91681, %rd26630, 1;
	not.b64 	%rd53428, %rd91680;
	add.s64 	%rd91680, %rd91679, %rd53428;
$L__BB1_13336:
	setp.ne.s64 	%p503, %rd91680, 0;
	mov.u64 	%rd91679, %rd91680;
	@%p503 bra 	$L__BB1_13334;
	cvt.u32.u64 	%r3838, %rd91681;
	ld.global.u64 	%rd26635, [%rd4+64];
	mov.b64 	%rd91685, 0;
	mov.u64 	%rd91683, %rd5;
$L__BB1_13338:
	shr.u64 	%rd91684, %rd91683, 1;
	add.s64 	%rd26639, %rd91685, %rd91684;
	shl.b64 	%rd53430, %rd26639, 2;
	add.s64 	%rd53431, %rd26635, %rd53430;
	ld.u32 	%r7759, [%rd53431];
	setp.ge.s32 	%p504, %r7759, %r3837;
	@%p504 bra 	$L__BB1_13340;
	add.s64 	%rd91685, %rd26639, 1;
	not.b64 	%rd53432, %rd91684;
	add.s64 	%rd91684, %rd91683, %rd53432;
$L__BB1_13340:
	setp.ne.s64 	%p505, %rd91684, 0;
	mov.u64 	%rd91683, %rd91684;
	@%p505 bra 	$L__BB1_13338;
	cvt.u32.u64 	%r3839, %rd91685;
	mov.b64 	%rd91689, 0;
	mov.u64 	%rd91687, %rd5;
$L__BB1_13342:
	shr.u64 	%rd91688, %rd91687, 1;
	add.s64 	%rd26647, %rd91689, %rd91688;
	shl.b64 	%rd53434, %rd26647, 2;
	add.s64 	%rd53435, %rd26635, %rd53434;
	ld.u32 	%r7760, [%rd53435];
	setp.ge.s32 	%p506, %r7760, %r3838;
	@%p506 bra 	$L__BB1_13344;
	add.s64 	%rd91689, %rd26647, 1;
	not.b64 	%rd53436, %rd91688;
	add.s64 	%rd91688, %rd91687, %rd53436;
$L__BB1_13344:
	setp.ne.s64 	%p507, %rd91688, 0;
	mov.u64 	%rd91687, %rd91688;
	@%p507 bra 	$L__BB1_13342;
	cvt.u32.u64 	%r3840, %rd91689;
	ld.global.u64 	%rd26652, [%rd4+72];
	mov.b64 	%rd91693, 0;
	mov.u64 	%rd91691, %rd5;
$L__BB1_13346:
	shr.u64 	%rd91692, %rd91691, 1;
	add.s64 	%rd26656, %rd91693, %rd91692;
	shl.b64 	%rd53438, %rd26656, 2;
	add.s64 	%rd53439, %rd26652, %rd53438;
	ld.u32 	%r7761, [%rd53439];
	setp.ge.s32 	%p508, %r7761, %r3839;
	@%p508 bra 	$L__BB1_13348;
	add.s64 	%rd91693, %rd26656, 1;
	not.b64 	%rd53440, %rd91692;
	add.s64 	%rd91692, %rd91691, %rd53440;
$L__BB1_13348:
	setp.ne.s64 	%p509, %rd91692, 0;
	mov.u64 	%rd91691, %rd91692;
	@%p509 bra 	$L__BB1_13346;
	mov.b64 	%rd91697, 0;
	mov.u64 	%rd91695, %rd5;
$L__BB1_13350:
	shr.u64 	%rd91696, %rd91695, 1;
	add.s64 	%rd26664, %rd91697, %rd91696;
	shl.b64 	%rd53442, %rd26664, 2;
	add.s64 	%rd53443, %rd26652, %rd53442;
	ld.u32 	%r7762, [%rd53443];
	setp.ge.s32 	%p510, %r7762, %r3840;
	@%p510 bra 	$L__BB1_13352;
	add.s64 	%rd91697, %rd26664, 1;
	not.b64 	%rd53444, %rd91696;
	add.s64 	%rd91696, %rd91695, %rd53444;
$L__BB1_13352:
	setp.ne.s64 	%p511, %rd91696, 0;
	mov.u64 	%rd91695, %rd91696;
	@%p511 bra 	$L__BB1_13350;
	cvt.u32.u64 	%r15176, %rd91697;
	cvt.u32.u64 	%r15177, %rd91693;
$L__BB1_13354:
	setp.lt.s32 	%p512, %r15177, %r15176;
	selp.b32 	%r15182, %r3590, %r15178, %p512;
	mov.u32 	%r15178, %r3590;
$L__BB1_13355:
	add.s32 	%r7763, %r3597, 11;
	setp.ge.u32 	%p513, %r7763, %r3524;
	mov.u32 	%r15186, %r15182;
	@%p513 bra 	$L__BB1_13439;
	setp.eq.s64 	%p514, %rd5, 0;
	mov.b32 	%r15180, 0;
	mov.u32 	%r15181, %r15180;
	@%p514 bra 	$L__BB1_13438;
	ld.global.u64 	%rd26669, [%rd4];
	mov.b64 	%rd91701, 0;
	mov.u64 	%rd91699, %rd5;
$L__BB1_13358:
	shr.u64 	%rd91700, %rd91699, 1;
	add.s64 	%rd26673, %rd91701, %rd91700;
	shl.b64 	%rd53446, %rd26673, 2;
	add.s64 	%rd53447, %rd26669, %rd53446;
	ld.u32 	%r7765, [%rd53447];
	setp.ge.s32 	%p515, %r7765, %r15182;
	@%p515 bra 	$L__BB1_13360;
	add.s64 	%rd91701, %rd26673, 1;
	not.b64 	%rd53448, %rd91700;
	add.s64 	%rd91700, %rd91699, %rd53448;
$L__BB1_13360:
	setp.ne.s64 	%p516, %rd91700, 0;
	mov.u64 	%rd91699, %rd91700;
	@%p516 bra 	$L__BB1_13358;
	cvt.u32.u64 	%r3848, %rd91701;
	mov.b64 	%rd91705, 0;
	mov.u64 	%rd91703, %rd5;
$L__BB1_13362:
	shr.u64 	%rd91704, %rd91703, 1;
	add.s64 	%rd26681, %rd91705, %rd91704;
	shl.b64 	%rd53450, %rd26681, 2;
	add.s64 	%rd53451, %rd26669, %rd53450;
	ld.u32 	%r7766, [%rd53451];
	setp.ge.s32 	%p517, %r7766, %r3591;
	@%p517 bra 	$L__BB1_13364;
	add.s64 	%rd91705, %rd26681, 1;
	not.b64 	%rd53452, %rd91704;
	add.s64 	%rd91704, %rd91703, %rd53452;
$L__BB1_13364:
	setp.ne.s64 	%p518, %rd91704, 0;
	mov.u64 	%rd91703, %rd91704;
	@%p518 bra 	$L__BB1_13362;
	cvt.u32.u64 	%r3849, %rd91705;
	ld.global.u64 	%rd26686, [%rd4+8];
	mov.b64 	%rd91709, 0;
	mov.u64 	%rd91707, %rd5;
$L__BB1_13366:
	shr.u64 	%rd91708, %rd91707, 1;
	add.s64 	%rd26690, %rd91709, %rd91708;
	shl.b64 	%rd53454, %rd26690, 2;
	add.s64 	%rd53455, %rd26686, %rd53454;
	ld.u32 	%r7767, [%rd53455];
	setp.ge.s32 	%p519, %r7767, %r3848;
	@%p519 bra 	$L__BB1_13368;
	add.s64 	%rd91709, %rd26690, 1;
	not.b64 	%rd53456, %rd91708;
	add.s64 	%rd91708, %rd91707, %rd53456;
$L__BB1_13368:
	setp.ne.s64 	%p520, %rd91708, 0;
	mov.u64 	%rd91707, %rd91708;
	@%p520 bra 	$L__BB1_13366;
	cvt.u32.u64 	%r3850, %rd91709;
	mov.b64 	%rd91713, 0;
	mov.u64 	%rd91711, %rd5;
$L__BB1_13370:
	shr.u64 	%rd91712, %rd91711, 1;
	add.s64 	%rd26698, %rd91713, %rd91712;
	shl.b64 	%rd53458, %rd26698, 2;
	add.s64 	%rd53459, %rd26686, %rd53458;
	ld.u32 	%r7768, [%rd53459];
	setp.ge.s32 	%p521, %r7768, %r3849;
	@%p521 bra 	$L__BB1_13372;
	add.s64 	%rd91713, %rd26698, 1;
	not.b64 	%rd53460, %rd91712;
	add.s64 	%rd91712, %rd91711, %rd53460;
$L__BB1_13372:
	setp.ne.s64 	%p522, %rd91712, 0;
	mov.u64 	%rd91711, %rd91712;
	@%p522 bra 	$L__BB1_13370;
	cvt.u32.u64 	%r3851, %rd91713;
	ld.global.u64 	%rd26703, [%rd4+16];
	mov.b64 	%rd91717, 0;
	mov.u64 	%rd91715, %rd5;
$L__BB1_13374:
	shr.u64 	%rd91716, %rd91715, 1;
	add.s64 	%rd26707, %rd91717, %rd91716;
	shl.b64 	%rd53462, %rd26707, 2;
	add.s64 	%rd53463, %rd26703, %rd53462;
	ld.u32 	%r7769, [%rd53463];
	setp.ge.s32 	%p523, %r7769, %r3850;
	@%p523 bra 	$L__BB1_13376;
	add.s64 	%rd91717, %rd26707, 1;
	not.b64 	%rd53464, %rd91716;
	add.s64 	%rd91716, %rd91715, %rd53464;
$L__BB1_13376:
	setp.ne.s64 	%p524, %rd91716, 0;
	mov.u64 	%rd91715, %rd91716;
	@%p524 bra 	$L__BB1_13374;
	cvt.u32.u64 	%r3852, %rd91717;
	mov.b64 	%rd91721, 0;
	mov.u64 	%rd91719, %rd5;
$L__BB1_13378:
	shr.u64 	%rd91720, %rd91719, 1;
	add.s64 	%rd26715, %rd91721, %rd91720;
	shl.b64 	%rd53466, %rd26715, 2;
	add.s64 	%rd53467, %rd26703, %rd53466;
	ld.u32 	%r7770, [%rd53467];
	setp.ge.s32 	%p525, %r7770, %r3851;
	@%p525 bra 	$L__BB1_13380;
	add.s64 	%rd91721, %rd26715, 1;
	not.b64 	%rd53468, %rd91720;
	add.s64 	%rd91720, %rd91719, %rd53468;
$L__BB1_13380:
	setp.ne.s64 	%p526, %rd91720, 0;
	mov.u64 	%rd91719, %rd91720;
	@%p526 bra 	$L__BB1_13378;
	cvt.u32.u64 	%r3853, %rd91721;
	ld.global.u64 	%rd26720, [%rd4+24];
	mov.b64 	%rd91725, 0;
	mov.u64 	%rd91723, %rd5;
$L__BB1_13382:
	shr.u64 	%rd91724, %rd91723, 1;
	add.s64 	%rd26724, %rd91725, %rd91724;
	shl.b64 	%rd53470, %rd26724, 2;
	add.s64 	%rd53471, %rd26720, %rd53470;
	ld.u32 	%r7771, [%rd53471];
	setp.ge.s32 	%p527, %r7771, %r3852;
	@%p527 bra 	$L__BB1_13384;
	add.s64 	%rd91725, %rd26724, 1;
	not.b64 	%rd53472, %rd91724;
	add.s64 	%rd91724, %rd91723, %rd53472;
$L__BB1_13384:
	setp.ne.s64 	%p528, %rd91724, 0;
	mov.u64 	%rd91723, %rd91724;
	@%p528 bra 	$L__BB1_13382;
	cvt.u32.u64 	%r3854, %rd91725;
	mov.b64 	%rd91729, 0;
	mov.u64 	%rd91727, %rd5;
$L__BB1_13386:
	shr.u64 	%rd91728, %rd91727, 1;
	add.s64 	%rd26732, %rd91729, %rd91728;
	shl.b64 	%rd53474, %rd26732, 2;
	add.s64 	%rd53475, %rd26720, %rd53474;
	ld.u32 	%r7772, [%rd53475];
	setp.ge.s32 	%p529, %r7772, %r3853;
	@%p529 bra 	$L__BB1_13388;
	add.s64 	%rd91729, %rd26732, 1;
	not.b64 	%rd53476, %rd91728;
	add.s64 	%rd91728, %rd91727, %rd53476;
$L__BB1_13388:
	setp.ne.s64 	%p530, %rd91728, 0;
	mov.u64 	%rd91727, %rd91728;
	@%p530 bra 	$L__BB1_13386;
	cvt.u32.u64 	%r3855, %rd91729;
	ld.global.u64 	%rd26737, [%rd4+32];
	mov.b64 	%rd91733, 0;
	mov.u64 	%rd91731, %rd5;
$L__BB1_13390:
	shr.u64 	%rd91732, %rd91731, 1;
	add.s64 	%rd26741, %rd91733, %rd91732;
	shl.b64 	%rd53478, %rd26741, 2;
	add.s64 	%rd53479, %rd26737, %rd53478;
	ld.u32 	%r7773, [%rd53479];
	setp.ge.s32 	%p531, %r7773, %r3854;
	@%p531 bra 	$L__BB1_13392;
	add.s64 	%rd91733, %rd26741, 1;
	not.b64 	%rd53480, %rd91732;
	add.s64 	%rd91732, %rd91731, %rd53480;
$L__BB1_13392:
	setp.ne.s64 	%p532, %rd91732, 0;
	mov.u64 	%rd91731, %rd91732;
	@%p532 bra 	$L__BB1_13390;
	cvt.u32.u64 	%r3856, %rd91733;
	mov.b64 	%rd91737, 0;
	mov.u64 	%rd91735, %rd5;
$L__BB1_13394:
	shr.u64 	%rd91736, %rd91735, 1;
	add.s64 	%rd26749, %rd91737, %rd91736;
	shl.b64 	%rd53482, %rd26749, 2;
	add.s64 	%rd53483, %rd26737, %rd53482;
	ld.u32 	%r7774, [%rd53483];
	setp.ge.s32 	%p533, %r7774, %r3855;
	@%p533 bra 	$L__BB1_13396;
	add.s64 	%rd91737, %rd26749, 1;
	not.b64 	%rd53484, %rd91736;
	add.s64 	%rd91736, %rd91735, %rd53484;
$L__BB1_13396:
	setp.ne.s64 	%p534, %rd91736, 0;
	mov.u64 	%rd91735, %rd91736;
	@%p534 bra 	$L__BB1_13394;
	cvt.u32.u64 	%r3857, %rd91737;
	ld.global.u64 	%rd26754, [%rd4+40];
	mov.b64 	%rd91741, 0;
	mov.u64 	%rd91739, %rd5;
$L__BB1_13398:
	shr.u64 	%rd91740, %rd91739, 1;
	add.s64 	%rd26758, %rd91741, %rd91740;
	shl.b64 	%rd53486, %rd26758, 2;
	add.s64 	%rd53487, %rd26754, %rd53486;
	ld.u32 	%r7775, [%rd53487];
	setp.ge.s32 	%p535, %r7775, %r3856;
	@%p535 bra 	$L__BB1_13400;
	add.s64 	%rd91741, %rd26758, 1;
	not.b64 	%rd53488, %rd91740;
	add.s64 	%rd91740, %rd91739, %rd53488;
$L__BB1_13400:
	setp.ne.s64 	%p536, %rd91740, 0;
	mov.u64 	%rd91739, %rd91740;
	@%p536 bra 	$L__BB1_13398;
	cvt.u32.u64 	%r3858, %rd91741;
	mov.b64 	%rd91745, 0;
	mov.u64 	%rd91743, %rd5;
$L__BB1_13402:
	shr.u64 	%rd91744, %rd91743, 1;
	add.s64 	%rd26766, %rd91745, %rd91744;
	shl.b64 	%rd53490, %rd26766, 2;
	add.s64 	%rd53491, %rd26754, %rd53490;
	ld.u32 	%r7776, [%rd53491];
	setp.ge.s32 	%p537, %r7776, %r3857;
	@%p537 bra 	$L__BB1_13404;
	add.s64 	%rd91745, %rd26766, 1;
	not.b64 	%rd53492, %rd91744;
	add.s64 	%rd91744, %rd91743, %rd53492;
$L__BB1_13404:
	setp.ne.s64 	%p538, %rd91744, 0;
	mov.u64 	%rd91743, %rd91744;
	@%p538 bra 	$L__BB1_13402;
	cvt.u32.u64 	%r3859, %rd91745;
	ld.global.u64 	%rd26771, [%rd4+48];
	mov.b64 	%rd91749, 0;
	mov.u64 	%rd91747, %rd5;
$L__BB1_13406:
	shr.u64 	%rd91748, %rd91747, 1;
	add.s64 	%rd26775, %rd91749, %rd91748;
	shl.b64 	%rd53494, %rd26775, 2;
	add.s64 	%rd53495, %rd26771, %rd53494;
	ld.u32 	%r7777, [%rd53495];
	setp.ge.s32 	%p539, %r7777, %r3858;
	@%p539 bra 	$L__BB1_13408;
	add.s64 	%rd91749, %rd26775, 1;
	not.b64 	%rd53496, %rd91748;
	add.s64 	%rd91748, %rd91747, %rd53496;
$L__BB1_13408:
	setp.ne.s64 	%p540, %rd91748, 0;
	mov.u64 	%rd91747, %rd91748;
	@%p540 bra 	$L__BB1_13406;
	cvt.u32.u64 	%r3860, %rd91749;
	mov.b64 	%rd91753, 0;
	mov.u64 	%rd91751, %rd5;
$L__BB1_13410:
	shr.u64 	%rd91752, %rd91751, 1;
	add.s64 	%rd26783, %rd91753, %rd91752;
	shl.b64 	%rd53498, %rd26783, 2;
	add.s64 	%rd53499, %rd26771, %rd53498;
	ld.u32 	%r7778, [%rd53499];
	setp.ge.s32 	%p541, %r7778, %r3859;
	@%p541 bra 	$L__BB1_13412;
	add.s64 	%rd91753, %rd26783, 1;
	not.b64 	%rd53500, %rd91752;
	add.s64 	%rd91752, %rd91751, %rd53500;
$L__BB1_13412:
	setp.ne.s64 	%p542, %rd91752, 0;
	mov.u64 	%rd91751, %rd91752;
	@%p542 bra 	$L__BB1_13410;
	cvt.u32.u64 	%r3861, %rd91753;
	ld.global.u64 	%rd26788, [%rd4+56];
	mov.b64 	%rd91757, 0;
	mov.u64 	%rd91755, %rd5;
$L__BB1_13414:
	shr.u64 	%rd91756, %rd91755, 1;
	add.s64 	%rd26792, %rd91757, %rd91756;
	shl.b64 	%rd53502, %rd26792, 2;
	add.s64 	%rd53503, %rd26788, %rd53502;
	ld.u32 	%r7779, [%rd53503];
	setp.ge.s32 	%p543, %r7779, %r3860;
	@%p543 bra 	$L__BB1_13416;
	add.s64 	%rd91757, %rd26792, 1;
	not.b64 	%rd53504, %rd91756;
	add.s64 	%rd91756, %rd91755, %rd53504;
$L__BB1_13416:
	setp.ne.s64 	%p544, %rd91756, 0;
	mov.u64 	%rd91755, %rd91756;
	@%p544 bra 	$L__BB1_13414;
	cvt.u32.u64 	%r3862, %rd91757;
	mov.b64 	%rd91761, 0;
	mov.u64 	%rd91759, %rd5;
$L__BB1_13418:
	shr.u64 	%rd91760, %rd91759, 1;
	add.s64 	%rd26800, %rd91761, %rd91760;
	shl.b64 	%rd53506, %rd26800, 2;
	add.s64 	%rd53507, %rd26788, %rd53506;
	ld.u32 	%r7780, [%rd53507];
	setp.ge.s32 	%p545, %r7780, %r3861;
	@%p545 bra 	$L__BB1_13420;
	add.s64 	%rd91761, %rd26800, 1;
	not.b64 	%rd53508, %rd91760;
	add.s64 	%rd91760, %rd91759, %rd53508;
$L__BB1_13420:
	setp.ne.s64 	%p546, %rd91760, 0;
	mov.u64 	%rd91759, %rd91760;
	@%p546 bra 	$L__BB1_13418;
	cvt.u32.u64 	%r3863, %rd91761;
	ld.global.u64 	%rd26805, [%rd4+64];
	mov.b64 	%rd91765, 0;
	mov.u64 	%rd91763, %rd5;
$L__BB1_13422:
	shr.u64 	%rd91764, %rd91763, 1;
	add.s64 	%rd26809, %rd91765, %rd91764;
	shl.b64 	%rd53510, %rd26809, 2;
	add.s64 	%rd53511, %rd26805, %rd53510;
	ld.u32 	%r7781, [%rd53511];
	setp.ge.s32 	%p547, %r7781, %r3862;
	@%p547 bra 	$L__BB1_13424;
	add.s64 	%rd91765, %rd26809, 1;
	not.b64 	%rd53512, %rd91764;
	add.s64 	%rd91764, %rd91763, %rd53512;
$L__BB1_13424:
	setp.ne.s64 	%p548, %rd91764, 0;
	mov.u64 	%rd91763, %rd91764;
	@%p548 bra 	$L__BB1_13422;
	cvt.u32.u64 	%r3864, %rd91765;
	mov.b64 	%rd91769, 0;
	mov.u64 	%rd91767, %rd5;
$L__BB1_13426:
	shr.u64 	%rd91768, %rd91767, 1;
	add.s64 	%rd26817, %rd91769, %rd91768;
	shl.b64 	%rd53514, %rd26817, 2;
	add.s64 	%rd53515, %rd26805, %rd53514;
	ld.u32 	%r7782, [%rd53515];
	setp.ge.s32 	%p549, %r7782, %r3863;
	@%p549 bra 	$L__BB1_13428;
	add.s64 	%rd91769, %rd26817, 1;
	not.b64 	%rd53516, %rd91768;
	add.s64 	%rd91768, %rd91767, %rd53516;
$L__BB1_13428:
	setp.ne.s64 	%p550, %rd91768, 0;
	mov.u64 	%rd91767, %rd91768;
	@%p550 bra 	$L__BB1_13426;
	cvt.u32.u64 	%r3865, %rd91769;
	ld.global.u64 	%rd26822, [%rd4+72];
	mov.b64 	%rd91773, 0;
	mov.u64 	%rd91771, %rd5;
$L__BB1_13430:
	shr.u64 	%rd91772, %rd91771, 1;
	add.s64 	%rd26826, %rd91773, %rd91772;
	shl.b64 	%rd53518, %rd26826, 2;
	add.s64 	%rd53519, %rd26822, %rd53518;
	ld.u32 	%r7783, [%rd53519];
	setp.ge.s32 	%p551, %r7783, %r3864;
	@%p551 bra 	$L__BB1_13432;
	add.s64 	%rd91773, %rd26826, 1;
	not.b64 	%rd53520, %rd91772;
	add.s64 	%rd91772, %rd91771, %rd53520;
$L__BB1_13432:
	setp.ne.s64 	%p552, %rd91772, 0;
	mov.u64 	%rd91771, %rd91772;
	@%p552 bra 	$L__BB1_13430;
	mov.b64 	%rd91777, 0;
	mov.u64 	%rd91775, %rd5;
$L__BB1_13434:
	shr.u64 	%rd91776, %rd91775, 1;
	add.s64 	%rd26834, %rd91777, %rd91776;
	shl.b64 	%rd53522, %rd26834, 2;
	add.s64 	%rd53523, %rd26822, %rd53522;
	ld.u32 	%r7784, [%rd53523];
	setp.ge.s32 	%p553, %r7784, %r3865;
	@%p553 bra 	$L__BB1_13436;
	add.s64 	%rd91777, %rd26834, 1;
	not.b64 	%rd53524, %rd91776;
	add.s64 	%rd91776, %rd91775, %rd53524;
$L__BB1_13436:
	setp.ne.s64 	%p554, %rd91776, 0;
	mov.u64 	%rd91775, %rd91776;
	@%p554 bra 	$L__BB1_13434;
	cvt.u32.u64 	%r15180, %rd91777;
	cvt.u32.u64 	%r15181, %rd91773;
$L__BB1_13438:
	setp.lt.s32 	%p555, %r15181, %r15180;
	selp.b32 	%r15186, %r3591, %r15182, %p555;
	mov.u32 	%r15182, %r3591;
$L__BB1_13439:
	add.s32 	%r7785, %r3597, 12;
	setp.ge.u32 	%p556, %r7785, %r3524;
	mov.u32 	%r15190, %r15186;
	@%p556 bra 	$L__BB1_13523;
	setp.eq.s64 	%p557, %rd5, 0;
	mov.b32 	%r15184, 0;
	mov.u32 	%r15185, %r15184;
	@%p557 bra 	$L__BB1_13522;
	ld.global.u64 	%rd26839, [%rd4];
	mov.b64 	%rd91781, 0;
	mov.u64 	%rd91779, %rd5;
$L__BB1_13442:
	shr.u64 	%rd91780, %rd91779, 1;
	add.s64 	%rd26843, %rd91781, %rd91780;
	shl.b64 	%rd53526, %rd26843, 2;
	add.s64 	%rd53527, %rd26839, %rd53526;
	ld.u32 	%r7787, [%rd53527];
	setp.ge.s32 	%p558, %r7787, %r15186;
	@%p558 bra 	$L__BB1_13444;
	add.s64 	%rd91781, %rd26843, 1;
	not.b64 	%rd53528, %rd91780;
	add.s64 	%rd91780, %rd91779, %rd53528;
$L__BB1_13444:
	setp.ne.s64 	%p559, %rd91780, 0;
	mov.u64 	%rd91779, %rd91780;
	@%p559 bra 	$L__BB1_13442;
	cvt.u32.u64 	%r3873, %rd91781;
	mov.b64 	%rd91785, 0;
	mov.u64 	%rd91783, %rd5;
$L__BB1_13446:
	shr.u64 	%rd91784, %rd91783, 1;
	add.s64 	%rd26851, %rd91785, %rd91784;
	shl.b64 	%rd53530, %rd26851, 2;
	add.s64 	%rd53531, %rd26839, %rd53530;
	ld.u32 	%r7788, [%rd53531];
	setp.ge.s32 	%p560, %r7788, %r3592;
	@%p560 bra 	$L__BB1_13448;
	add.s64 	%rd91785, %rd26851, 1;
	not.b64 	%rd53532, %rd91784;
	add.s64 	%rd91784, %rd91783, %rd53532;
$L__BB1_13448:
	setp.ne.s64 	%p561, %rd91784, 0;
	mov.u64 	%rd91783, %rd91784;
	@%p561 bra 	$L__BB1_13446;
	cvt.u32.u64 	%r3874, %rd91785;
	ld.global.u64 	%rd26856, [%rd4+8];
	mov.b64 	%rd91789, 0;
	mov.u64 	%rd91787, %rd5;
$L__BB1_13450:
	shr.u64 	%rd91788, %rd91787, 1;
	add.s64 	%rd26860, %rd91789, %rd91788;
	shl.b64 	%rd53534, %rd26860, 2;
	add.s64 	%rd53535, %rd26856, %rd53534;
	ld.u32 	%r7789, [%rd53535];
	setp.ge.s32 	%p562, %r7789, %r3873;
	@%p562 bra 	$L__BB1_13452;
	add.s64 	%rd91789, %rd26860, 1;
	not.b64 	%rd53536, %rd91788;
	add.s64 	%rd91788, %rd91787, %rd53536;
$L__BB1_13452:
	setp.ne.s64 	%p563, %rd91788, 0;
	mov.u64 	%rd91787, %rd91788;
	@%p563 bra 	$L__BB1_13450;
	cvt.u32.u64 	%r3875, %rd91789;
	mov.b64 	%rd91793, 0;
	mov.u64 	%rd91791, %rd5;
$L__BB1_13454:
	shr.u64 	%rd91792, %rd91791, 1;
	add.s64 	%rd26868, %rd91793, %rd91792;
	shl.b64 	%rd53538, %rd26868, 2;
	add.s64 	%rd53539, %rd26856, %rd53538;
	ld.u32 	%r7790, [%rd53539];
	setp.ge.s32 	%p564, %r7790, %r3874;
	@%p564 bra 	$L__BB1_13456;
	add.s64 	%rd91793, %rd26868, 1;
	not.b64 	%rd53540, %rd91792;
	add.s64 	%rd91792, %rd91791, %rd53540;
$L__BB1_13456:
	setp.ne.s64 	%p565, %rd91792, 0;
	mov.u64 	%rd91791, %rd91792;
	@%p565 bra 	$L__BB1_13454;
	cvt.u32.u64 	%r3876, %rd91793;
	ld.global.u64 	%rd26873, [%rd4+16];
	mov.b64 	%rd91797, 0;
	mov.u64 	%rd91795, %rd5;
$L__BB1_13458:
	shr.u64 	%rd91796, %rd91795, 1;
	add.s64 	%rd26877, %rd91797, %rd91796;
	shl.b64 	%rd53542, %rd26877, 2;
	add.s64 	%rd53543, %rd26873, %rd53542;
	ld.u32 	%r7791, [%rd53543];
	setp.ge.s32 	%p566, %r7791, %r3875;
	@%p566 bra 	$L__BB1_13460;
	add.s64 	%rd91797, %rd26877, 1;
	not.b64 	%rd53544, %rd91796;
	add.s64 	%rd91796, %rd91795, %rd53544;
$L__BB1_13460:
	setp.ne.s64 	%p567, %rd91796, 0;
	mov.u64 	%rd91795, %rd91796;
	@%p567 bra 	$L__BB1_13458;
	cvt.u32.u64 	%r3877, %rd91797;
	mov.b64 	%rd91801, 0;
	mov.u64 	%rd91799, %rd5;
$L__BB1_13462:
	shr.u64 	%rd91800, %rd91799, 1;
	add.s64 	%rd26885, %rd91801, %rd91800;
	shl.b64 	%rd53546, %rd26885, 2;
	add.s64 	%rd53547, %rd26873, %rd53546;
	ld.u32 	%r7792, [%rd53547];
	setp.ge.s32 	%p568, %r7792, %r3876;
	@%p568 bra 	$L__BB1_13464;
	add.s64 	%rd91801, %rd26885, 1;
	not.b64 	%rd53548, %rd91800;
	add.s64 	%rd91800, %rd91799, %rd53548;
$L__BB1_13464:
	setp.ne.s64 	%p569, %rd91800, 0;
	mov.u64 	%rd91799, %rd91800;
	@%p569 bra 	$L__BB1_13462;
	cvt.u32.u64 	%r3878, %rd91801;
	ld.global.u64 	%rd26890, [%rd4+24];
	mov.b64 	%rd91805, 0;
	mov.u64 	%rd91803, %rd5;
$L__BB1_13466:
	shr.u64 	%rd91804, %rd91803, 1;
	add.s64 	%rd26894, %rd91805, %rd91804;
	shl.b64 	%rd53550, %rd26894, 2;
	add.s64 	%rd53551, %rd26890, %rd53550;
	ld.u32 	%r7793, [%rd53551];
	setp.ge.s32 	%p570, %r7793, %r3877;
	@%p570 bra 	$L__BB1_13468;
	add.s64 	%rd91805, %rd26894, 1;
	not.b64 	%rd53552, %rd91804;
	add.s64 	%rd91804, %rd91803, %rd53552;
$L__BB1_13468:
	setp.ne.s64 	%p571, %rd91804, 0;
	mov.u64 	%rd91803, %rd91804;
	@%p571 bra 	$L__BB1_13466;
	cvt.u32.u64 	%r3879, %rd91805;
	mov.b64 	%rd91809, 0;
	mov.u64 	%rd91807, %rd5;
$L__BB1_13470:
	shr.u64 	%rd91808, %rd91807, 1;
	add.s64 	%rd26902, %rd91809, %rd91808;
	shl.b64 	%rd53554, %rd26902, 2;
	add.s64 	%rd53555, %rd26890, %rd53554;
	ld.u32 	%r7794, [%rd53555];
	setp.ge.s32 	%p572, %r7794, %r3878;
	@%p572 bra 	$L__BB1_13472;
	add.s64 	%rd91809, %rd26902, 1;
	not.b64 	%rd53556, %rd91808;
	add.s64 	%rd91808, %rd91807, %rd53556;
$L__BB1_13472:
	setp.ne.s64 	%p573, %rd91808, 0;
	mov.u64 	%rd91807, %rd91808;
	@%p573 bra 	$L__BB1_13470;
	cvt.u32.u64 	%r3880, %rd91809;
	ld.global.u64 	%rd26907, [%rd4+32];
	mov.b64 	%rd91813, 0;
	mov.u64 	%rd91811, %rd5;
$L__BB1_13474:
	shr.u64 	%rd91812, %rd91811, 1;
	add.s64 	%rd26911, %rd91813, %rd91812;
	shl.b64 	%rd53558, %rd26911, 2;
	add.s64 	%rd53559, %rd26907, %rd53558;
	ld.u32 	%r7795, [%rd53559];
	setp.ge.s32 	%p574, %r7795, %r3879;
	@%p574 bra 	$L__BB1_13476;
	add.s64 	%rd91813, %rd26911, 1;
	not.b64 	%rd53560, %rd91812;
	add.s64 	%rd91812, %rd91811, %rd53560;
$L__BB1_13476:
	setp.ne.s64 	%p575, %rd91812, 0;
	mov.u64 	%rd91811, %rd91812;
	@%p575 bra 	$L__BB1_13474;
	cvt.u32.u64 	%r3881, %rd91813;
	mov.b64 	%rd91817, 0;
	mov.u64 	%rd91815, %rd5;
$L__BB1_13478:
	shr.u64 	%rd91816, %rd91815, 1;
	add.s64 	%rd26919, %rd91817, %rd91816;
	shl.b64 	%rd53562, %rd26919, 2;
	add.s64 	%rd53563, %rd26907, %rd53562;
	ld.u32 	%r7796, [%rd53563];
	setp.ge.s32 	%p576, %r7796, %r3880;
	@%p576 bra 	$L__BB1_13480;
	add.s64 	%rd91817, %rd26919, 1;
	not.b64 	%rd53564, %rd91816;
	add.s64 	%rd91816, %rd91815, %rd53564;
$L__BB1_13480:
	setp.ne.s64 	%p577, %rd91816, 0;
	mov.u64 	%rd91815, %rd91816;
	@%p577 bra 	$L__BB1_13478;
	cvt.u32.u64 	%r3882, %rd91817;
	ld.global.u64 	%rd26924, [%rd4+40];
	mov.b64 	%rd91821, 0;
	mov.u64 	%rd91819, %rd5;
$L__BB1_13482:
	shr.u64 	%rd91820, %rd91819, 1;
	add.s64 	%rd26928, %rd91821, %rd91820;
	shl.b64 	%rd53566, %rd26928, 2;
	add.s64 	%rd53567, %rd26924, %rd53566;
	ld.u32 	%r7797, [%rd53567];
	setp.ge.s32 	%p578, %r7797, %r3881;
	@%p578 bra 	$L__BB1_13484;
	add.s64 	%rd91821, %rd26928, 1;
	not.b64 	%rd53568, %rd91820;
	add.s64 	%rd91820, %rd91819, %rd53568;
$L__BB1_13484:
	setp.ne.s64 	%p579, %rd91820, 0;
	mov.u64 	%rd91819, %rd91820;
	@%p579 bra 	$L__BB1_13482;
	cvt.u32.u64 	%r3883, %rd91821;
	mov.b64 	%rd91825, 0;
	mov.u64 	%rd91823, %rd5;
$L__BB1_13486:
	shr.u64 	%rd91824, %rd91823, 1;
	add.s64 	%rd26936, %rd91825, %rd91824;
	shl.b64 	%rd53570, %rd26936, 2;
	add.s64 	%rd53571, %rd26924, %rd53570;
	ld.u32 	%r7798, [%rd53571];
	setp.ge.s32 	%p580, %r7798, %r3882;
	@%p580 bra 	$L__BB1_13488;
	add.s64 	%rd91825, %rd26936, 1;
	not.b64 	%rd53572, %rd91824;
	add.s64 	%rd91824, %rd91823, %rd53572;
$L__BB1_13488:
	setp.ne.s64 	%p581, %rd91824, 0;
	mov.u64 	%rd91823, %rd91824;
	@%p581 bra 	$L__BB1_13486;
	cvt.u32.u64 	%r3884, %rd91825;
	ld.global.u64 	%rd26941, [%rd4+48];
	mov.b64 	%rd91829, 0;
	mov.u64 	%rd91827, %rd5;
$L__BB1_13490:
	shr.u64 	%rd91828, %rd91827, 1;
	add.s64 	%rd26945, %rd91829, %rd91828;
	shl.b64 	%rd53574, %rd26945, 2;
	add.s64 	%rd53575, %rd26941, %rd53574;
	ld.u32 	%r7799, [%rd53575];
	setp.ge.s32 	%p582, %r7799, %r3883;
	@%p582 bra 	$L__BB1_13492;
	add.s64 	%rd91829, %rd26945, 1;
	not.b64 	%rd53576, %rd91828;
	add.s64 	%rd91828, %rd91827, %rd53576;
$L__BB1_13492:
	setp.ne.s64 	%p583, %rd91828, 0;
	mov.u64 	%rd91827, %rd91828;
	@%p583 bra 	$L__BB1_13490;
	cvt.u32.u64 	%r3885, %rd91829;
	mov.b64 	%rd91833, 0;
	mov.u64 	%rd91831, %rd5;
$L__BB1_13494:
	shr.u64 	%rd91832, %rd91831, 1;
	add.s64 	%rd26953, %rd91833, %rd91832;
	shl.b64 	%rd53578, %rd26953, 2;
	add.s64 	%rd53579, %rd26941, %rd53578;
	ld.u32 	%r7800, [%rd53579];
	setp.ge.s32 	%p584, %r7800, %r3884;
	@%p584 bra 	$L__BB1_13496;
	add.s64 	%rd91833, %rd26953, 1;
	not.b64 	%rd53580, %rd91832;
	add.s64 	%rd91832, %rd91831, %rd53580;
$L__BB1_13496:
	setp.ne.s64 	%p585, %rd91832, 0;
	mov.u64 	%rd91831, %rd91832;
	@%p585 bra 	$L__BB1_13494;
	cvt.u32.u64 	%r3886, %rd91833;
	ld.global.u64 	%rd26958, [%rd4+56];
	mov.b64 	%rd91837, 0;
	mov.u64 	%rd91835, %rd5;
$L__BB1_13498:
	shr.u64 	%rd91836, %rd91835, 1;
	add.s64 	%rd26962, %rd91837, %rd91836;
	shl.b64 	%rd53582, %rd26962, 2;
	add.s64 	%rd53583, %rd26958, %rd53582;
	ld.u32 	%r7801, [%rd53583];
	setp.ge.s32 	%p586, %r7801, %r3885;
	@%p586 bra 	$L__BB1_13500;
	add.s64 	%rd91837, %rd26962, 1;
	not.b64 	%rd53584, %rd91836;
	add.s64 	%rd91836, %rd91835, %rd53584;
$L__BB1_13500:
	setp.ne.s64 	%p587, %rd91836, 0;
	mov.u64 	%rd91835, %rd91836;
	@%p587 bra 	$L__BB1_13498;
	cvt.u32.u64 	%r3887, %rd91837;
	mov.b64 	%rd91841, 0;
	mov.u64 	%rd91839, %rd5;
$L__BB1_13502:
	shr.u64 	%rd91840, %rd91839, 1;
	add.s64 	%rd26970, %rd91841, %rd91840;
	shl.b64 	%rd53586, %rd26970, 2;
	add.s64 	%rd53587, %rd26958, %rd53586;
	ld.u32 	%r7802, [%rd53587];
	setp.ge.s32 	%p588, %r7802, %r3886;
	@%p588 bra 	$L__BB1_13504;
	add.s64 	%rd91841, %rd26970, 1;
	not.b64 	%rd53588, %rd91840;
	add.s64 	%rd91840, %rd91839, %rd53588;
$L__BB1_13504:
	setp.ne.s64 	%p589, %rd91840, 0;
	mov.u64 	%rd91839, %rd91840;
	@%p589 bra 	$L__BB1_13502;
	cvt.u32.u64 	%r3888, %rd91841;
	ld.global.u64 	%rd26975, [%rd4+64];
	mov.b64 	%rd91845, 0;
	mov.u64 	%rd91843, %rd5;
$L__BB1_13506:
	shr.u64 	%rd91844, %rd91843, 1;
	add.s64 	%rd26979, %rd91845, %rd91844;
	shl.b64 	%rd53590, %rd26979, 2;
	add.s64 	%rd53591, %rd26975, %rd53590;
	ld.u32 	%r7803, [%rd53591];
	setp.ge.s32 	%p590, %r7803, %r3887;
	@%p590 bra 	$L__BB1_13508;
	add.s64 	%rd91845, %rd26979, 1;
	not.b64 	%rd53592, %rd91844;
	add.s64 	%rd91844, %rd91843, %rd53592;
$L__BB1_13508:
	setp.ne.s64 	%p591, %rd91844, 0;
	mov.u64 	%rd91843, %rd91844;
	@%p591 bra 	$L__BB1_13506;
	cvt.u32.u64 	%r3889, %rd91845;
	mov.b64 	%rd91849, 0;
	mov.u64 	%rd91847, %rd5;
$L__BB1_13510:
	shr.u64 	%rd91848, %rd91847, 1;
	add.s64 	%rd26987, %rd91849, %rd91848;
	shl.b64 	%rd53594, %rd26987, 2;
	add.s64 	%rd53595, %rd26975, %rd53594;
	ld.u32 	%r7804, [%rd53595];
	setp.ge.s32 	%p592, %r7804, %r3888;
	@%p592 bra 	$L__BB1_13512;
	add.s64 	%rd91849, %rd26987, 1;
	not.b64 	%rd53596, %rd91848;
	add.s64 	%rd91848, %rd91847, %rd53596;
$L__BB1_13512:
	setp.ne.s64 	%p593, %rd91848, 0;
	mov.u64 	%rd91847, %rd91848;
	@%p593 bra 	$L__BB1_13510;
	cvt.u32.u64 	%r3890, %rd91849;
	ld.global.u64 	%rd26992, [%rd4+72];
	mov.b64 	%rd91853, 0;
	mov.u64 	%rd91851, %rd5;
$L__BB1_13514:
	shr.u64 	%rd91852, %rd91851, 1;
	add.s64 	%rd26996, %rd91853, %rd91852;
	shl.b64 	%rd53598, %rd26996, 2;
	add.s64 	%rd53599, %rd26992, %rd53598;
	ld.u32 	%r7805, [%rd53599];
	setp.ge.s32 	%p594, %r7805, %r3889;
	@%p594 bra 	$L__BB1_13516;
	add.s64 	%rd91853, %rd26996, 1;
	not.b64 	%rd53600, %rd91852;
	add.s64 	%rd91852, %rd91851, %rd53600;
$L__BB1_13516:
	setp.ne.s64 	%p595, %rd91852, 0;
	mov.u64 	%rd91851, %rd91852;
	@%p595 bra 	$L__BB1_13514;
	mov.b64 	%rd91857, 0;
	mov.u64 	%rd91855, %rd5;
$L__BB1_13518:
	shr.u64 	%rd91856, %rd91855, 1;
	add.s64 	%rd27004, %rd91857, %rd91856;
	shl.b64 	%rd53602, %rd27004, 2;
	add.s64 	%rd53603, %rd26992, %rd53602;
	ld.u32 	%r7806, [%rd53603];
	setp.ge.s32 	%p596, %r7806, %r3890;
	@%p596 bra 	$L__BB1_13520;
	add.s64 	%rd91857, %rd27004, 1;
	not.b64 	%rd53604, %rd91856;
	add.s64 	%rd91856, %rd91855, %rd53604;
$L__BB1_13520:
	setp.ne.s64 	%p597, %rd91856, 0;
	mov.u64 	%rd91855, %rd91856;
	@%p597 bra 	$L__BB1_13518;
	cvt.u32.u64 	%r15184, %rd91857;
	cvt.u32.u64 	%r15185, %rd91853;
$L__BB1_13522:
	setp.lt.s32 	%p598, %r15185, %r15184;
	selp.b32 	%r15190, %r3592, %r15186, %p598;
	mov.u32 	%r15186, %r3592;
$L__BB1_13523:
	add.s32 	%r7807, %r3597, 13;
	setp.ge.u32 	%p599, %r7807, %r3524;
	mov.u32 	%r15194, %r15190;
	@%p599 bra 	$L__BB1_13607;
	setp.eq.s64 	%p600, %rd5, 0;
	mov.b32 	%r15188, 0;
	mov.u32 	%r15189, %r15188;
	@%p600 bra 	$L__BB1_13606;
	ld.global.u64 	%rd27009, [%rd4];
	mov.b64 	%rd91861, 0;
	mov.u64 	%rd91859, %rd5;
$L__BB1_13526:
	shr.u64 	%rd91860, %rd91859, 1;
	add.s64 	%rd27013, %rd91861, %rd91860;
	shl.b64 	%rd53606, %rd27013, 2;
	add.s64 	%rd53607, %rd27009, %rd53606;
	ld.u32 	%r7809, [%rd53607];
	setp.ge.s32 	%p601, %r7809, %r15190;
	@%p601 bra 	$L__BB1_13528;
	add.s64 	%rd91861, %rd27013, 1;
	not.b64 	%rd53608, %rd91860;
	add.s64 	%rd91860, %rd91859, %rd53608;
$L__BB1_13528:
	setp.ne.s64 	%p602, %rd91860, 0;
	mov.u64 	%rd91859, %rd91860;
	@%p602 bra 	$L__BB1_13526;
	cvt.u32.u64 	%r3898, %rd91861;
	mov.b64 	%rd91865, 0;
	mov.u64 	%rd91863, %rd5;
$L__BB1_13530:
	shr.u64 	%rd91864, %rd91863, 1;
	add.s64 	%rd27021, %rd91865, %rd91864;
	shl.b64 	%rd53610, %rd27021, 2;
	add.s64 	%rd53611, %rd27009, %rd53610;
	ld.u32 	%r7810, [%rd53611];
	setp.ge.s32 	%p603, %r7810, %r3593;
	@%p603 bra 	$L__BB1_13532;
	add.s64 	%rd91865, %rd27021, 1;
	not.b64 	%rd53612, %rd91864;
	add.s64 	%rd91864, %rd91863, %rd53612;
$L__BB1_13532:
	setp.ne.s64 	%p604, %rd91864, 0;
	mov.u64 	%rd91863, %rd91864;
	@%p604 bra 	$L__BB1_13530;
	cvt.u32.u64 	%r3899, %rd91865;
	ld.global.u64 	%rd27026, [%rd4+8];
	mov.b64 	%rd91869, 0;
	mov.u64 	%rd91867, %rd5;
$L__BB1_13534:
	shr.u64 	%rd91868, %rd91867, 1;
	add.s64 	%rd27030, %rd91869, %rd91868;
	shl.b64 	%rd53614, %rd27030, 2;
	add.s64 	%rd53615, %rd27026, %rd53614;
	ld.u32 	%r7811, [%rd53615];
	setp.ge.s32 	%p605, %r7811, %r3898;
	@%p605 bra 	$L__BB1_13536;
	add.s64 	%rd91869, %rd27030, 1;
	not.b64 	%rd53616, %rd91868;
	add.s64 	%rd91868, %rd91867, %rd53616;
$L__BB1_13536:
	setp.ne.s64 	%p606, %rd91868, 0;
	mov.u64 	%rd91867, %rd91868;
	@%p606 bra 	$L__BB1_13534;
	cvt.u32.u64 	%r3900, %rd91869;
	mov.b64 	%rd91873, 0;
	mov.u64 	%rd91871, %rd5;
$L__BB1_13538:
	shr.u64 	%rd91872, %rd91871, 1;
	add.s64 	%rd27038, %rd91873, %rd91872;
	shl.b64 	%rd53618, %rd27038, 2;
	add.s64 	%rd53619, %rd27026, %rd53618;
	ld.u32 	%r7812, [%rd53619];
	setp.ge.s32 	%p607, %r7812, %r3899;
	@%p607 bra 	$L__BB1_13540;
	add.s64 	%rd91873, %rd27038, 1;
	not.b64 	%rd53620, %rd91872;
	add.s64 	%rd91872, %rd91871, %rd53620;
$L__BB1_13540:
	setp.ne.s64 	%p608, %rd91872, 0;
	mov.u64 	%rd91871, %rd91872;
	@%p608 bra 	$L__BB1_13538;
	cvt.u32.u64 	%r3901, %rd91873;
	ld.global.u64 	%rd27043, [%rd4+16];
	mov.b64 	%rd91877, 0;
	mov.u64 	%rd91875, %rd5;
$L__BB1_13542:
	shr.u64 	%rd91876, %rd91875, 1;
	add.s64 	%rd27047, %rd91877, %rd91876;
	shl.b64 	%rd53622, %rd27047, 2;
	add.s64 	%rd53623, %rd27043, %rd53622;
	ld.u32 	%r7813, [%rd53623];
	setp.ge.s32 	%p609, %r7813, %r3900;
	@%p609 bra 	$L__BB1_13544;
	add.s64 	%rd91877, %rd27047, 1;
	not.b64 	%rd53624, %rd91876;
	add.s64 	%rd91876, %rd91875, %rd53624;
$L__BB1_13544:
	setp.ne.s64 	%p610, %rd91876, 0;
	mov.u64 	%rd91875, %rd91876;
	@%p610 bra 	$L__BB1_13542;
	cvt.u32.u64 	%r3902, %rd91877;
	mov.b64 	%rd91881, 0;
	mov.u64 	%rd91879, %rd5;
$L__BB1_13546:
	shr.u64 	%rd91880, %rd91879, 1;
	add.s64 	%rd27055, %rd91881, %rd91880;
	shl.b64 	%rd53626, %rd27055, 2;
	add.s64 	%rd53627, %rd27043, %rd53626;
	ld.u32 	%r7814, [%rd53627];
	setp.ge.s32 	%p611, %r7814, %r3901;
	@%p611 bra 	$L__BB1_13548;
	add.s64 	%rd91881, %rd27055, 1;
	not.b64 	%rd53628, %rd91880;
	add.s64 	%rd91880, %rd91879, %rd53628;
$L__BB1_13548:
	setp.ne.s64 	%p612, %rd91880, 0;
	mov.u64 	%rd91879, %rd91880;
	@%p612 bra 	$L__BB1_13546;
	cvt.u32.u64 	%r3903, %rd91881;
	ld.global.u64 	%rd27060, [%rd4+24];
	mov.b64 	%rd91885, 0;
	mov.u64 	%rd91883, %rd5;
$L__BB1_13550:
	shr.u64 	%rd91884, %rd91883, 1;
	add.s64 	%rd27064, %rd91885, %rd91884;
	shl.b64 	%rd53630, %rd27064, 2;
	add.s64 	%rd53631, %rd27060, %rd53630;
	ld.u32 	%r7815, [%rd53631];
	setp.ge.s32 	%p613, %r7815, %r3902;
	@%p613 bra 	$L__BB1_13552;
	add.s64 	%rd91885, %rd27064, 1;
	not.b64 	%rd53632, %rd91884;
	add.s64 	%rd91884, %rd91883, %rd53632;
$L__BB1_13552:
	setp.ne.s64 	%p614, %rd91884, 0;
	mov.u64 	%rd91883, %rd91884;
	@%p614 bra 	$L__BB1_13550;
	cvt.u32.u64 	%r3904, %rd91885;
	mov.b64 	%rd91889, 0;
	mov.u64 	%rd91887, %rd5;
$L__BB1_13554:
	shr.u64 	%rd91888, %rd91887, 1;
	add.s64 	%rd27072, %rd91889, %rd91888;
	shl.b64 	%rd53634, %rd27072, 2;
	add.s64 	%rd53635, %rd27060, %rd53634;
	ld.u32 	%r7816, [%rd53635];
	setp.ge.s32 	%p615, %r7816, %r3903;
	@%p615 bra 	$L__BB1_13556;
	add.s64 	%rd91889, %rd27072, 1;
	not.b64 	%rd53636, %rd91888;
	add.s64 	%rd91888, %rd91887, %rd53636;
$L__BB1_13556:
	setp.ne.s64 	%p616, %rd91888, 0;
	mov.u64 	%rd91887, %rd91888;
	@%p616 bra 	$L__BB1_13554;
	cvt.u32.u64 	%r3905, %rd91889;
	ld.global.u64 	%rd27077, [%rd4+32];
	mov.b64 	%rd91893, 0;
	mov.u64 	%rd91891, %rd5;
$L__BB1_13558:
	shr.u64 	%rd91892, %rd91891, 1;
	add.s64 	%rd27081, %rd91893, %rd91892;
	shl.b64 	%rd53638, %rd27081, 2;
	add.s64 	%rd53639, %rd27077, %rd53638;
	ld.u32 	%r7817, [%rd53639];
	setp.ge.s32 	%p617, %r7817, %r3904;
	@%p617 bra 	$L__BB1_13560;
	add.s64 	%rd91893, %rd27081, 1;
	not.b64 	%rd53640, %rd91892;
	add.s64 	%rd91892, %rd91891, %rd53640;
$L__BB1_13560:
	setp.ne.s64 	%p618, %rd91892, 0;
	mov.u64 	%rd91891, %rd91892;
	@%p618 bra 	$L__BB1_13558;
	cvt.u32.u64 	%r3906, %rd91893;
	mov.b64 	%rd91897, 0;
	mov.u64 	%rd91895, %rd5;
$L__BB1_13562:
	shr.u64 	%rd91896, %rd91895, 1;
	add.s64 	%rd27089, %rd91897, %rd91896;
	shl.b64 	%rd53642, %rd27089, 2;
	add.s64 	%rd53643, %rd27077, %rd53642;
	ld.u32 	%r7818, [%rd53643];
	setp.ge.s32 	%p619, %r7818, %r3905;
	@%p619 bra 	$L__BB1_13564;
	add.s64 	%rd91897, %rd27089, 1;
	not.b64 	%rd53644, %rd91896;
	add.s64 	%rd91896, %rd91895, %rd53644;
$L__BB1_13564:
	setp.ne.s64 	%p620, %rd91896, 0;
	mov.u64 	%rd91895, %rd91896;
	@%p620 bra 	$L__BB1_13562;
	cvt.u32.u64 	%r3907, %rd91897;
	ld.global.u64 	%rd27094, [%rd4+40];
	mov.b64 	%rd91901, 0;
	mov.u64 	%rd91899, %rd5;
$L__BB1_13566:
	shr.u64 	%rd91900, %rd91899, 1;
	add.s64 	%rd27098, %rd91901, %rd91900;
	shl.b64 	%rd53646, %rd27098, 2;
	add.s64 	%rd53647, %rd27094, %rd53646;
	ld.u32 	%r7819, [%rd53647];
	setp.ge.s32 	%p621, %r7819, %r3906;
	@%p621 bra 	$L__BB1_13568;
	add.s64 	%rd91901, %rd27098, 1;
	not.b64 	%rd53648, %rd91900;
	add.s64 	%rd91900, %rd91899, %rd53648;
$L__BB1_13568:
	setp.ne.s64 	%p622, %rd91900, 0;
	mov.u64 	%rd91899, %rd91900;
	@%p622 bra 	$L__BB1_13566;
	cvt.u32.u64 	%r3908, %rd91901;
	mov.b64 	%rd91905, 0;
	mov.u64 	%rd91903, %rd5;
$L__BB1_13570:
	shr.u64 	%rd91904, %rd91903, 1;
	add.s64 	%rd27106, %rd91905, %rd91904;
	shl.b64 	%rd53650, %rd27106, 2;
	add.s64 	%rd53651, %rd27094, %rd53650;
	ld.u32 	%r7820, [%rd53651];
	setp.ge.s32 	%p623, %r7820, %r3907;
	@%p623 bra 	$L__BB1_13572;
	add.s64 	%rd91905, %rd27106, 1;
	not.b64 	%rd53652, %rd91904;
	add.s64 	%rd91904, %rd91903, %rd53652;
$L__BB1_13572:
	setp.ne.s64 	%p624, %rd91904, 0;
	mov.u64 	%rd91903, %rd91904;
	@%p624 bra 	$L__BB1_13570;
	cvt.u32.u64 	%r3909, %rd91905;
	ld.global.u64 	%rd27111, [%rd4+48];
	mov.b64 	%rd91909, 0;
	mov.u64 	%rd91907, %rd5;
$L__BB1_13574:
	shr.u64 	%rd91908, %rd91907, 1;
	add.s64 	%rd27115, %rd91909, %rd91908;
	shl.b64 	%rd53654, %rd27115, 2;
	add.s64 	%rd53655, %rd27111, %rd53654;
	ld.u32 	%r7821, [%rd53655];
	setp.ge.s32 	%p625, %r7821, %r3908;
	@%p625 bra 	$L__BB1_13576;
	add.s64 	%rd91909, %rd27115, 1;
	not.b64 	%rd53656, %rd91908;
	add.s64 	%rd91908, %rd91907, %rd53656;
$L__BB1_13576:
	setp.ne.s64 	%p626, %rd91908, 0;
	mov.u64 	%rd91907, %rd91908;
	@%p626 bra 	$L__BB1_13574;
	cvt.u32.u64 	%r3910, %rd91909;
	mov.b64 	%rd91913, 0;
	mov.u64 	%rd91911, %rd5;
$L__BB1_13578:
	shr.u64 	%rd91912, %rd91911, 1;
	add.s64 	%rd27123, %rd91913, %rd91912;
	shl.b64 	%rd53658, %rd27123, 2;
	add.s64 	%rd53659, %rd27111, %rd53658;
	ld.u32 	%r7822, [%rd53659];
	setp.ge.s32 	%p627, %r7822, %r3909;
	@%p627 bra 	$L__BB1_13580;
	add.s64 	%rd91913, %rd27123, 1;
	not.b64 	%rd53660, %rd91912;
	add.s64 	%rd91912, %rd91911, %rd53660;
$L__BB1_13580:
	setp.ne.s64 	%p628, %rd91912, 0;
	mov.u64 	%rd91911, %rd91912;
	@%p628 bra 	$L__BB1_13578;
	cvt.u32.u64 	%r3911, %rd91913;
	ld.global.u64 	%rd27128, [%rd4+56];
	mov.b64 	%rd91917, 0;
	mov.u64 	%rd91915, %rd5;
$L__BB1_13582:
	shr.u64 	%rd91916, %rd91915, 1;
	add.s64 	%rd27132, %rd91917, %rd91916;
	shl.b64 	%rd53662, %rd27132, 2;
	add.s64 	%rd53663, %rd27128, %rd53662;
	ld.u32 	%r7823, [%rd53663];
	setp.ge.s32 	%p629, %r7823, %r3910;
	@%p629 bra 	$L__BB1_13584;
	add.s64 	%rd91917, %rd27132, 1;
	not.b64 	%rd53664, %rd91916;
	add.s64 	%rd91916, %rd91915, %rd53664;
$L__BB1_13584:
	setp.ne.s64 	%p630, %rd91916, 0;
	mov.u64 	%rd91915, %rd91916;
	@%p630 bra 	$L__BB1_13582;
	cvt.u32.u64 	%r3912, %rd91917;
	mov.b64 	%rd91921, 0;
	mov.u64 	%rd91919, %rd5;
$L__BB1_13586:
	shr.u64 	%rd91920, %rd91919, 1;
	add.s64 	%rd27140, %rd91921, %rd91920;
	shl.b64 	%rd53666, %rd27140, 2;
	add.s64 	%rd53667, %rd27128, %rd53666;
	ld.u32 	%r7824, [%rd53667];
	setp.ge.s32 	%p631, %r7824, %r3911;
	@%p631 bra 	$L__BB1_13588;
	add.s64 	%rd91921, %rd27140, 1;
	not.b64 	%rd53668, %rd91920;
	add.s64 	%rd91920, %rd91919, %rd53668;
$L__BB1_13588:
	setp.ne.s64 	%p632, %rd91920, 0;
	mov.u64 	%rd91919, %rd91920;
	@%p632 bra 	$L__BB1_13586;
	cvt.u32.u64 	%r3913, %rd91921;
	ld.global.u64 	%rd27145, [%rd4+64];
	mov.b64 	%rd91925, 0;
	mov.u64 	%rd91923, %rd5;
$L__BB1_13590:
	shr.u64 	%rd91924, %rd91923, 1;
	add.s64 	%rd27149, %rd91925, %rd91924;
	shl.b64 	%rd53670, %rd27149, 2;
	add.s64 	%rd53671, %rd27145, %rd53670;
	ld.u32 	%r7825, [%rd53671];
	setp.ge.s32 	%p633, %r7825, %r3912;
	@%p633 bra 	$L__BB1_13592;
	add.s64 	%rd91925, %rd27149, 1;
	not.b64 	%rd53672, %rd91924;
	add.s64 	%rd91924, %rd91923, %rd53672;
$L__BB1_13592:
	setp.ne.s64 	%p634, %rd91924, 0;
	mov.u64 	%rd91923, %rd91924;
	@%p634 bra 	$L__BB1_13590;
	cvt.u32.u64 	%r3914, %rd91925;
	mov.b64 	%rd91929, 0;
	mov.u64 	%rd91927, %rd5;
$L__BB1_13594:
	shr.u64 	%rd91928, %rd91927, 1;
	add.s64 	%rd27157, %rd91929, %rd91928;
	shl.b64 	%rd53674, %rd27157, 2;
	add.s64 	%rd53675, %rd27145, %rd53674;
	ld.u32 	%r7826, [%rd53675];
	setp.ge.s32 	%p635, %r7826, %r3913;
	@%p635 bra 	$L__BB1_13596;
	add.s64 	%rd91929, %rd27157, 1;
	not.b64 	%rd53676, %rd91928;
	add.s64 	%rd91928, %rd91927, %rd53676;
$L__BB1_13596:
	setp.ne.s64 	%p636, %rd91928, 0;
	mov.u64 	%rd91927, %rd91928;
	@%p636 bra 	$L__BB1_13594;
	cvt.u32.u64 	%r3915, %rd91929;
	ld.global.u64 	%rd27162, [%rd4+72];
	mov.b64 	%rd91933, 0;
	mov.u64 	%rd91931, %rd5;
$L__BB1_13598:
	shr.u64 	%rd91932, %rd91931, 1;
	add.s64 	%rd27166, %rd91933, %rd91932;
	shl.b64 	%rd53678, %rd27166, 2;
	add.s64 	%rd53679, %rd27162, %rd53678;
	ld.u32 	%r7827, [%rd53679];
	setp.ge.s32 	%p637, %r7827, %r3914;
	@%p637 bra 	$L__BB1_13600;
	add.s64 	%rd91933, %rd27166, 1;
	not.b64 	%rd53680, %rd91932;
	add.s64 	%rd91932, %rd91931, %rd53680;
$L__BB1_13600:
	setp.ne.s64 	%p638, %rd91932, 0;
	mov.u64 	%rd91931, %rd91932;
	@%p638 bra 	$L__BB1_13598;
	mov.b64 	%rd91937, 0;
	mov.u64 	%rd91935, %rd5;
$L__BB1_13602:
	shr.u64 	%rd91936, %rd91935, 1;
	add.s64 	%rd27174, %rd91937, %rd91936;
	shl.b64 	%rd53682, %rd27174, 2;
	add.s64 	%rd53683, %rd27162, %rd53682;
	ld.u32 	%r7828, [%rd53683];
	setp.ge.s32 	%p639, %r7828, %r3915;
	@%p639 bra 	$L__BB1_13604;
	add.s64 	%rd91937, %rd27174, 1;
	not.b64 	%rd53684, %rd91936;
	add.s64 	%rd91936, %rd91935, %rd53684;
$L__BB1_13604:
	setp.ne.s64 	%p640, %rd91936, 0;
	mov.u64 	%rd91935, %rd91936;
	@%p640 bra 	$L__BB1_13602;
	cvt.u32.u64 	%r15188, %rd91937;
	cvt.u32.u64 	%r15189, %rd91933;
$L__BB1_13606:
	setp.lt.s32 	%p641, %r15189, %r15188;
	selp.b32 	%r15194, %r3593, %r15190, %p641;
	mov.u32 	%r15190, %r3593;
$L__BB1_13607:
	add.s32 	%r7829, %r3597, 14;
	setp.ge.u32 	%p642, %r7829, %r3524;
	mov.u32 	%r15198, %r15194;
	@%p642 bra 	$L__BB1_13691;
	setp.eq.s64 	%p643, %rd5, 0;
	mov.b32 	%r15192, 0;
	mov.u32 	%r15193, %r15192;
	@%p643 bra 	$L__BB1_13690;
	ld.global.u64 	%rd27179, [%rd4];
	mov.b64 	%rd91941, 0;
	mov.u64 	%rd91939, %rd5;
$L__BB1_13610:
	shr.u64 	%rd91940, %rd91939, 1;
	add.s64 	%rd27183, %rd91941, %rd91940;
	shl.b64 	%rd53686, %rd27183, 2;
	add.s64 	%rd53687, %rd27179, %rd53686;
	ld.u32 	%r7831, [%rd53687];
	setp.ge.s32 	%p644, %r7831, %r15194;
	@%p644 bra 	$L__BB1_13612;
	add.s64 	%rd91941, %rd27183, 1;
	not.b64 	%rd53688, %rd91940;
	add.s64 	%rd91940, %rd91939, %rd53688;
$L__BB1_13612:
	setp.ne.s64 	%p645, %rd91940, 0;
	mov.u64 	%rd91939, %rd91940;
	@%p645 bra 	$L__BB1_13610;
	cvt.u32.u64 	%r3923, %rd91941;
	mov.b64 	%rd91945, 0;
	mov.u64 	%rd91943, %rd5;
$L__BB1_13614:
	shr.u64 	%rd91944, %rd91943, 1;
	add.s64 	%rd27191, %rd91945, %rd91944;
	shl.b64 	%rd53690, %rd27191, 2;
	add.s64 	%rd53691, %rd27179, %rd53690;
	ld.u32 	%r7832, [%rd53691];
	setp.ge.s32 	%p646, %r7832, %r3594;
	@%p646 bra 	$L__BB1_13616;
	add.s64 	%rd91945, %rd27191, 1;
	not.b64 	%rd53692, %rd91944;
	add.s64 	%rd91944, %rd91943, %rd53692;
$L__BB1_13616:
	setp.ne.s64 	%p647, %rd91944, 0;
	mov.u64 	%rd91943, %rd91944;
	@%p647 bra 	$L__BB1_13614;
	cvt.u32.u64 	%r3924, %rd91945;
	ld.global.u64 	%rd27196, [%rd4+8];
	mov.b64 	%rd91949, 0;
	mov.u64 	%rd91947, %rd5;
$L__BB1_13618:
	shr.u64 	%rd91948, %rd91947, 1;
	add.s64 	%rd27200, %rd91949, %rd91948;
	shl.b64 	%rd53694, %rd27200, 2;
	add.s64 	%rd53695, %rd27196, %rd53694;
	ld.u32 	%r7833, [%rd53695];
	setp.ge.s32 	%p648, %r7833, %r3923;
	@%p648 bra 	$L__BB1_13620;
	add.s64 	%rd91949, %rd27200, 1;
	not.b64 	%rd53696, %rd91948;
	add.s64 	%rd91948, %rd91947, %rd53696;
$L__BB1_13620:
	setp.ne.s64 	%p649, %rd91948, 0;
	mov.u64 	%rd91947, %rd91948;
	@%p649 bra 	$L__BB1_13618;
	cvt.u32.u64 	%r3925, %rd91949;
	mov.b64 	%rd91953, 0;
	mov.u64 	%rd91951, %rd5;
$L__BB1_13622:
	shr.u64 	%rd91952, %rd91951, 1;
	add.s64 	%rd27208, %rd91953, %rd91952;
	shl.b64 	%rd53698, %rd27208, 2;
	add.s64 	%rd53699, %rd27196, %rd53698;
	ld.u32 	%r7834, [%rd53699];
	setp.ge.s32 	%p650, %r7834, %r3924;
	@%p650 bra 	$L__BB1_13624;
	add.s64 	%rd91953, %rd27208, 1;
	not.b64 	%rd53700, %rd91952;
	add.s64 	%rd91952, %rd91951, %rd53700;
$L__BB1_13624:
	setp.ne.s64 	%p651, %rd91952, 0;
	mov.u64 	%rd91951, %rd91952;
	@%p651 bra 	$L__BB1_13622;
	cvt.u32.u64 	%r3926, %rd91953;
	ld.global.u64 	%rd27213, [%rd4+16];
	mov.b64 	%rd91957, 0;
	mov.u64 	%rd91955, %rd5;
$L__BB1_13626:
	shr.u64 	%rd91956, %rd91955, 1;
	add.s64 	%rd27217, %rd91957, %rd91956;
	shl.b64 	%rd53702, %rd27217, 2;
	add.s64 	%rd53703, %rd27213, %rd53702;
	ld.u32 	%r7835, [%rd53703];
	setp.ge.s32 	%p652, %r7835, %r3925;
	@%p652 bra 	$L__BB1_13628;
	add.s64 	%rd91957, %rd27217, 1;
	not.b64 	%rd53704, %rd91956;
	add.s64 	%rd91956, %rd91955, %rd53704;
$L__BB1_13628:
	setp.ne.s64 	%p653, %rd91956, 0;
	mov.u64 	%rd91955, %rd91956;
	@%p653 bra 	$L__BB1_13626;
	cvt.u32.u64 	%r3927, %rd91957;
	mov.b64 	%rd91961, 0;
	mov.u64 	%rd91959, %rd5;
$L__BB1_13630:
	shr.u64 	%rd91960, %rd91959, 1;
	add.s64 	%rd27225, %rd91961, %rd91960;
	shl.b64 	%rd53706, %rd27225, 2;
	add.s64 	%rd53707, %rd27213, %rd53706;
	ld.u32 	%r7836, [%rd53707];
	setp.ge.s32 	%p654, %r7836, %r3926;
	@%p654 bra 	$L__BB1_13632;
	add.s64 	%rd91961, %rd27225, 1;
	not.b64 	%rd53708, %rd91960;
	add.s64 	%rd91960, %rd91959, %rd53708;
$L__BB1_13632:
	setp.ne.s64 	%p655, %rd91960, 0;
	mov.u64 	%rd91959, %rd91960;
	@%p655 bra 	$L__BB1_13630;
	cvt.u32.u64 	%r3928, %rd91961;
	ld.global.u64 	%rd27230, [%rd4+24];
	mov.b64 	%rd91965, 0;
	mov.u64 	%rd91963, %rd5;
$L__BB1_13634:
	shr.u64 	%rd91964, %rd91963, 1;
	add.s64 	%rd27234, %rd91965, %rd91964;
	shl.b64 	%rd53710, %rd27234, 2;
	add.s64 	%rd53711, %rd27230, %rd53710;
	ld.u32 	%r7837, [%rd53711];
	setp.ge.s32 	%p656, %r7837, %r3927;
	@%p656 bra 	$L__BB1_13636;
	add.s64 	%rd91965, %rd27234, 1;
	not.b64 	%rd53712, %rd91964;
	add.s64 	%rd91964, %rd91963, %rd53712;
$L__BB1_13636:
	setp.ne.s64 	%p657, %rd91964, 0;
	mov.u64 	%rd91963, %rd91964;
	@%p657 bra 	$L__BB1_13634;
	cvt.u32.u64 	%r3929, %rd91965;
	mov.b64 	%rd91969, 0;
	mov.u64 	%rd91967, %rd5;
$L__BB1_13638:
	shr.u64 	%rd91968, %rd91967, 1;
	add.s64 	%rd27242, %rd91969, %rd91968;
	shl.b64 	%rd53714, %rd27242, 2;
	add.s64 	%rd53715, %rd27230, %rd53714;
	ld.u32 	%r7838, [%rd53715];
	setp.ge.s32 	%p658, %r7838, %r3928;
	@%p658 bra 	$L__BB1_13640;
	add.s64 	%rd91969, %rd27242, 1;
	not.b64 	%rd53716, %rd91968;
	add.s64 	%rd91968, %rd91967, %rd53716;
$L__BB1_13640:
	setp.ne.s64 	%p659, %rd91968, 0;
	mov.u64 	%rd91967, %rd91968;
	@%p659 bra 	$L__BB1_13638;
	cvt.u32.u64 	%r3930, %rd91969;
	ld.global.u64 	%rd27247, [%rd4+32];
	mov.b64 	%rd91973, 0;
	mov.u64 	%rd91971, %rd5;
$L__BB1_13642:
	shr.u64 	%rd91972, %rd91971, 1;
	add.s64 	%rd27251, %rd91973, %rd91972;
	shl.b64 	%rd53718, %rd27251, 2;
	add.s64 	%rd53719, %rd27247, %rd53718;
	ld.u32 	%r7839, [%rd53719];
	setp.ge.s32 	%p660, %r7839, %r3929;
	@%p660 bra 	$L__BB1_13644;
	add.s64 	%rd91973, %rd27251, 1;
	not.b64 	%rd53720, %rd91972;
	add.s64 	%rd91972, %rd91971, %rd53720;
$L__BB1_13644:
	setp.ne.s64 	%p661, %rd91972, 0;
	mov.u64 	%rd91971, %rd91972;
	@%p661 bra 	$L__BB1_13642;
	cvt.u32.u64 	%r3931, %rd91973;
	mov.b64 	%rd91977, 0;
	mov.u64 	%rd91975, %rd5;
$L__BB1_13646:
	shr.u64 	%rd91976, %rd91975, 1;
	add.s64 	%rd27259, %rd91977, %rd91976;
	shl.b64 	%rd53722, %rd27259, 2;
	add.s64 	%rd53723, %rd27247, %rd53722;
	ld.u32 	%r7840, [%rd53723];
	setp.ge.s32 	%p662, %r7840, %r3930;
	@%p662 bra 	$L__BB1_13648;
	add.s64 	%rd91977, %rd27259, 1;
	not.b64 	%rd53724, %rd91976;
	add.s64 	%rd91976, %rd91975, %rd53724;
$L__BB1_13648:
	setp.ne.s64 	%p663, %rd91976, 0;
	mov.u64 	%rd91975, %rd91976;
	@%p663 bra 	$L__BB1_13646;
	cvt.u32.u64 	%r3932, %rd91977;
	ld.global.u64 	%rd27264, [%rd4+40];
	mov.b64 	%rd91981, 0;
	mov.u64 	%rd91979, %rd5;
$L__BB1_13650:
	shr.u64 	%rd91980, %rd91979, 1;
	add.s64 	%rd27268, %rd91981, %rd91980;
	shl.b64 	%rd53726, %rd27268, 2;
	add.s64 	%rd53727, %rd27264, %rd53726;
	ld.u32 	%r7841, [%rd53727];
	setp.ge.s32 	%p664, %r7841, %r3931;
	@%p664 bra 	$L__BB1_13652;
	add.s64 	%rd91981, %rd27268, 1;
	not.b64 	%rd53728, %rd91980;
	add.s64 	%rd91980, %rd91979, %rd53728;
$L__BB1_13652:
	setp.ne.s64 	%p665, %rd91980, 0;
	mov.u64 	%rd91979, %rd91980;
	@%p665 bra 	$L__BB1_13650;
	cvt.u32.u64 	%r3933, %rd91981;
	mov.b64 	%rd91985, 0;
	mov.u64 	%rd91983, %rd5;
$L__BB1_13654:
	shr.u64 	%rd91984, %rd91983, 1;
	add.s64 	%rd27276, %rd91985, %rd91984;
	shl.b64 	%rd53730, %rd27276, 2;
	add.s64 	%rd53731, %rd27264, %rd53730;
	ld.u32 	%r7842, [%rd53731];
	setp.ge.s32 	%p666, %r7842, %r3932;
	@%p666 bra 	$L__BB1_13656;
	add.s64 	%rd91985, %rd27276, 1;
	not.b64 	%rd53732, %rd91984;
	add.s64 	%rd91984, %rd91983, %rd53732;
$L__BB1_13656:
	setp.ne.s64 	%p667, %rd91984, 0;
	mov.u64 	%rd91983, %rd91984;
	@%p667 bra 	$L__BB1_13654;
	cvt.u32.u64 	%r3934, %rd91985;
	ld.global.u64 	%rd27281, [%rd4+48];
	mov.b64 	%rd91989, 0;
	mov.u64 	%rd91987, %rd5;
$L__BB1_13658:
	shr.u64 	%rd91988, %rd91987, 1;
	add.s64 	%rd27285, %rd91989, %rd91988;
	shl.b64 	%rd53734, %rd27285, 2;
	add.s64 	%rd53735, %rd27281, %rd53734;
	ld.u32 	%r7843, [%rd53735];
	setp.ge.s32 	%p668, %r7843, %r3933;
	@%p668 bra 	$L__BB1_13660;
	add.s64 	%rd91989, %rd27285, 1;
	not.b64 	%rd53736, %rd91988;
	add.s64 	%rd91988, %rd91987, %rd53736;
$L__BB1_13660:
	setp.ne.s64 	%p669, %rd91988, 0;
	mov.u64 	%rd91987, %rd91988;
	@%p669 bra 	$L__BB1_13658;
	cvt.u32.u64 	%r3935, %rd91989;
	mov.b64 	%rd91993, 0;
	mov.u64 	%rd91991, %rd5;
$L__BB1_13662:
	shr.u64 	%rd91992, %rd91991, 1;
	add.s64 	%rd27293, %rd91993, %rd91992;
	shl.b64 	%rd53738, %rd27293, 2;
	add.s64 	%rd53739, %rd27281, %rd53738;
	ld.u32 	%r7844, [%rd53739];
	setp.ge.s32 	%p670, %r7844, %r3934;
	@%p670 bra 	$L__BB1_13664;
	add.s64 	%rd91993, %rd27293, 1;
	not.b64 	%rd53740, %rd91992;
	add.s64 	%rd91992, %rd91991, %rd53740;
$L__BB1_13664:
	setp.ne.s64 	%p671, %rd91992, 0;
	mov.u64 	%rd91991, %rd91992;
	@%p671 bra 	$L__BB1_13662;
	cvt.u32.u64 	%r3936, %rd91993;
	ld.global.u64 	%rd27298, [%rd4+56];
	mov.b64 	%rd91997, 0;
	mov.u64 	%rd91995, %rd5;
$L__BB1_13666:
	shr.u64 	%rd91996, %rd91995, 1;
	add.s64 	%rd27302, %rd91997, %rd91996;
	shl.b64 	%rd53742, %rd27302, 2;
	add.s64 	%rd53743, %rd27298, %rd53742;
	ld.u32 	%r7845, [%rd53743];
	setp.ge.s32 	%p672, %r7845, %r3935;
	@%p672 bra 	$L__BB1_13668;
	add.s64 	%rd91997, %rd27302, 1;
	not.b64 	%rd53744, %rd91996;
	add.s64 	%rd91996, %rd91995, %rd53744;
$L__BB1_13668:
	setp.ne.s64 	%p673, %rd91996, 0;
	mov.u64 	%rd91995, %rd91996;
	@%p673 bra 	$L__BB1_13666;
	cvt.u32.u64 	%r3937, %rd91997;
	mov.b64 	%rd92001, 0;
	mov.u64 	%rd91999, %rd5;
$L__BB1_13670:
	shr.u64 	%rd92000, %rd91999, 1;
	add.s64 	%rd27310, %rd92001, %rd92000;
	shl.b64 	%rd53746, %rd27310, 2;
	add.s64 	%rd53747, %rd27298, %rd53746;
	ld.u32 	%r7846, [%rd53747];
	setp.ge.s32 	%p674, %r7846, %r3936;
	@%p674 bra 	$L__BB1_13672;
	add.s64 	%rd92001, %rd27310, 1;
	not.b64 	%rd53748, %rd92000;
	add.s64 	%rd92000, %rd91999, %rd53748;
$L__BB1_13672:
	setp.ne.s64 	%p675, %rd92000, 0;
	mov.u64 	%rd91999, %rd92000;
	@%p675 bra 	$L__BB1_13670;
	cvt.u32.u64 	%r3938, %rd92001;
	ld.global.u64 	%rd27315, [%rd4+64];
	mov.b64 	%rd92005, 0;
	mov.u64 	%rd92003, %rd5;
$L__BB1_13674:
	shr.u64 	%rd92004, %rd92003, 1;
	add.s64 	%rd27319, %rd92005, %rd92004;
	shl.b64 	%rd53750, %rd27319, 2;
	add.s64 	%rd53751, %rd27315, %rd53750;
	ld.u32 	%r7847, [%rd53751];
	setp.ge.s32 	%p676, %r7847, %r3937;
	@%p676 bra 	$L__BB1_13676;
	add.s64 	%rd92005, %rd27319, 1;
	not.b64 	%rd53752, %rd92004;
	add.s64 	%rd92004, %rd92003, %rd53752;
$L__BB1_13676:
	setp.ne.s64 	%p677, %rd92004, 0;
	mov.u64 	%rd92003, %rd92004;
	@%p677 bra 	$L__BB1_13674;
	cvt.u32.u64 	%r3939, %rd92005;
	mov.b64 	%rd92009, 0;
	mov.u64 	%rd92007, %rd5;
$L__BB1_13678:
	shr.u64 	%rd92008, %rd92007, 1;
	add.s64 	%rd27327, %rd92009, %rd92008;
	shl.b64 	%rd53754, %rd27327, 2;
	add.s64 	%rd53755, %rd27315, %rd53754;
	ld.u32 	%r7848, [%rd53755];
	setp.ge.s32 	%p678, %r7848, %r3938;
	@%p678 bra 	$L__BB1_13680;
	add.s64 	%rd92009, %rd27327, 1;
	not.b64 	%rd53756, %rd92008;
	add.s64 	%rd92008, %rd92007, %rd53756;
$L__BB1_13680:
	setp.ne.s64 	%p679, %rd92008, 0;
	mov.u64 	%rd92007, %rd92008;
	@%p679 bra 	$L__BB1_13678;
	cvt.u32.u64 	%r3940, %rd92009;
	ld.global.u64 	%rd27332, [%rd4+72];
	mov.b64 	%rd92013, 0;
	mov.u64 	%rd92011, %rd5;
$L__BB1_13682:
	shr.u64 	%rd92012, %rd92011, 1;
	add.s64 	%rd27336, %rd92013, %rd92012;
	shl.b64 	%rd53758, %rd27336, 2;
	add.s64 	%rd53759, %rd27332, %rd53758;
	ld.u32 	%r7849, [%rd53759];
	setp.ge.s32 	%p680, %r7849, %r3939;
	@%p680 bra 	$L__BB1_13684;
	add.s64 	%rd92013, %rd27336, 1;
	not.b64 	%rd53760, %rd92012;
	add.s64 	%rd92012, %rd92011, %rd53760;
$L__BB1_13684:
	setp.ne.s64 	%p681, %rd92012, 0;
	mov.u64 	%rd92011, %rd92012;
	@%p681 bra 	$L__BB1_13682;
	mov.b64 	%rd92017, 0;
	mov.u64 	%rd92015, %rd5;
$L__BB1_13686:
	shr.u64 	%rd92016, %rd92015, 1;
	add.s64 	%rd27344, %rd92017, %rd92016;
	shl.b64 	%rd53762, %rd27344, 2;
	add.s64 	%rd53763, %rd27332, %rd53762;
	ld.u32 	%r7850, [%rd53763];
	setp.ge.s32 	%p682, %r7850, %r3940;
	@%p682 bra 	$L__BB1_13688;
	add.s64 	%rd92017, %rd27344, 1;
	not.b64 	%rd53764, %rd92016;
	add.s64 	%rd92016, %rd92015, %rd53764;
$L__BB1_13688:
	setp.ne.s64 	%p683, %rd92016, 0;
	mov.u64 	%rd92015, %rd92016;
	@%p683 bra 	$L__BB1_13686;
	cvt.u32.u64 	%r15192, %rd92017;
	cvt.u32.u64 	%r15193, %rd92013;
$L__BB1_13690:
	setp.lt.s32 	%p684, %r15193, %r15192;
	selp.b32 	%r15198, %r3594, %r15194, %p684;
	mov.u32 	%r15194, %r3594;
$L__BB1_13691:
	add.s32 	%r7851, %r3597, 15;
	setp.ge.u32 	%p685, %r7851, %r3524;
	mov.u32 	%r15199, %r15198;
	@%p685 bra 	$L__BB1_13775;
	setp.eq.s64 	%p686, %rd5, 0;
	mov.b32 	%r15196, 0;
	mov.u32 	%r15197, %r15196;
	@%p686 bra 	$L__BB1_13774;
	ld.global.u64 	%rd27349, [%rd4];
	mov.b64 	%rd92021, 0;
	mov.u64 	%rd92019, %rd5;
$L__BB1_13694:
	shr.u64 	%rd92020, %rd92019, 1;
	add.s64 	%rd27353, %rd92021, %rd92020;
	shl.b64 	%rd53766, %rd27353, 2;
	add.s64 	%rd53767, %rd27349, %rd53766;
	ld.u32 	%r7853, [%rd53767];
	setp.ge.s32 	%p687, %r7853, %r15198;
	@%p687 bra 	$L__BB1_13696;
	add.s64 	%rd92021, %rd27353, 1;
	not.b64 	%rd53768, %rd92020;
	add.s64 	%rd92020, %rd92019, %rd53768;
$L__BB1_13696:
	setp.ne.s64 	%p688, %rd92020, 0;
	mov.u64 	%rd92019, %rd92020;
	@%p688 bra 	$L__BB1_13694;
	cvt.u32.u64 	%r3948, %rd92021;
	mov.b64 	%rd92025, 0;
	mov.u64 	%rd92023, %rd5;
$L__BB1_13698:
	shr.u64 	%rd92024, %rd92023, 1;
	add.s64 	%rd27361, %rd92025, %rd92024;
	shl.b64 	%rd53770, %rd27361, 2;
	add.s64 	%rd53771, %rd27349, %rd53770;
	ld.u32 	%r7854, [%rd53771];
	setp.ge.s32 	%p689, %r7854, %r3595;
	@%p689 bra 	$L__BB1_13700;
	add.s64 	%rd92025, %rd27361, 1;
	not.b64 	%rd53772, %rd92024;
	add.s64 	%rd92024, %rd92023, %rd53772;
$L__BB1_13700:
	setp.ne.s64 	%p690, %rd92024, 0;
	mov.u64 	%rd92023, %rd92024;
	@%p690 bra 	$L__BB1_13698;
	cvt.u32.u64 	%r3949, %rd92025;
	ld.global.u64 	%rd27366, [%rd4+8];
	mov.b64 	%rd92029, 0;
	mov.u64 	%rd92027, %rd5;
$L__BB1_13702:
	shr.u64 	%rd92028, %rd92027, 1;
	add.s64 	%rd27370, %rd92029, %rd92028;
	shl.b64 	%rd53774, %rd27370, 2;
	add.s64 	%rd53775, %rd27366, %rd53774;
	ld.u32 	%r7855, [%rd53775];
	setp.ge.s32 	%p691, %r7855, %r3948;
	@%p691 bra 	$L__BB1_13704;
	add.s64 	%rd92029, %rd27370, 1;
	not.b64 	%rd53776, %rd92028;
	add.s64 	%rd92028, %rd92027, %rd53776;
$L__BB1_13704:
	setp.ne.s64 	%p692, %rd92028, 0;
	mov.u64 	%rd92027, %rd92028;
	@%p692 bra 	$L__BB1_13702;
	cvt.u32.u64 	%r3950, %rd92029;
	mov.b64 	%rd92033, 0;
	mov.u64 	%rd92031, %rd5;
$L__BB1_13706:
	shr.u64 	%rd92032, %rd92031, 1;
	add.s64 	%rd27378, %rd92033, %rd92032;
	shl.b64 	%rd53778, %rd27378, 2;
	add.s64 	%rd53779, %rd27366, %rd53778;
	ld.u32 	%r7856, [%rd53779];
	setp.ge.s32 	%p693, %r7856, %r3949;
	@%p693 bra 	$L__BB1_13708;
	add.s64 	%rd92033, %rd27378, 1;
	not.b64 	%rd53780, %rd92032;
	add.s64 	%rd92032, %rd92031, %rd53780;
$L__BB1_13708:
	setp.ne.s64 	%p694, %rd92032, 0;
	mov.u64 	%rd92031, %rd92032;
	@%p694 bra 	$L__BB1_13706;
	cvt.u32.u64 	%r3951, %rd92033;
	ld.global.u64 	%rd27383, [%rd4+16];
	mov.b64 	%rd92037, 0;
	mov.u64 	%rd92035, %rd5;
$L__BB1_13710:
	shr.u64 	%rd92036, %rd92035, 1;
	add.s64 	%rd27387, %rd92037, %rd92036;
	shl.b64 	%rd53782, %rd27387, 2;
	add.s64 	%rd53783, %rd27383, %rd53782;
	ld.u32 	%r7857, [%rd53783];
	setp.ge.s32 	%p695, %r7857, %r3950;
	@%p695 bra 	$L__BB1_13712;
	add.s64 	%rd92037, %rd27387, 1;
	not.b64 	%rd53784, %rd92036;
	add.s64 	%rd92036, %rd92035, %rd53784;
$L__BB1_13712:
	setp.ne.s64 	%p696, %rd92036, 0;
	mov.u64 	%rd92035, %rd92036;
	@%p696 bra 	$L__BB1_13710;
	cvt.u32.u64 	%r3952, %rd92037;
	mov.b64 	%rd92041, 0;
	mov.u64 	%rd92039, %rd5;
$L__BB1_13714:
	shr.u64 	%rd92040, %rd92039, 1;
	add.s64 	%rd27395, %rd92041, %rd92040;
	shl.b64 	%rd53786, %rd27395, 2;
	add.s64 	%rd53787, %rd27383, %rd53786;
	ld.u32 	%r7858, [%rd53787];
	setp.ge.s32 	%p697, %r7858, %r3951;
	@%p697 bra 	$L__BB1_13716;
	add.s64 	%rd92041, %rd27395, 1;
	not.b64 	%rd53788, %rd92040;
	add.s64 	%rd92040, %rd92039, %rd53788;
$L__BB1_13716:
	setp.ne.s64 	%p698, %rd92040, 0;
	mov.u64 	%rd92039, %rd92040;
	@%p698 bra 	$L__BB1_13714;
	cvt.u32.u64 	%r3953, %rd92041;
	ld.global.u64 	%rd27400, [%rd4+24];
	mov.b64 	%rd92045, 0;
	mov.u64 	%rd92043, %rd5;
$L__BB1_13718:
	shr.u64 	%rd92044, %rd92043, 1;
	add.s64 	%rd27404, %rd92045, %rd92044;
	shl.b64 	%rd53790, %rd27404, 2;
	add.s64 	%rd53791, %rd27400, %rd53790;
	ld.u32 	%r7859, [%rd53791];
	setp.ge.s32 	%p699, %r7859, %r3952;
	@%p699 bra 	$L__BB1_13720;
	add.s64 	%rd92045, %rd27404, 1;
	not.b64 	%rd53792, %rd92044;
	add.s64 	%rd92044, %rd92043, %rd53792;
$L__BB1_13720:
	setp.ne.s64 	%p700, %rd92044, 0;
	mov.u64 	%rd92043, %rd92044;
	@%p700 bra 	$L__BB1_13718;
	cvt.u32.u64 	%r3954, %rd92045;
	mov.b64 	%rd92049, 0;
	mov.u64 	%rd92047, %rd5;
$L__BB1_13722:
	shr.u64 	%rd92048, %rd92047, 1;
	add.s64 	%rd27412, %rd92049, %rd92048;
	shl.b64 	%rd53794, %rd27412, 2;
	add.s64 	%rd53795, %rd27400, %rd53794;
	ld.u32 	%r7860, [%rd53795];
	setp.ge.s32 	%p701, %r7860, %r3953;
	@%p701 bra 	$L__BB1_13724;
	add.s64 	%rd92049, %rd27412, 1;
	not.b64 	%rd53796, %rd92048;
	add.s64 	%rd92048, %rd92047, %rd53796;
$L__BB1_13724:
	setp.ne.s64 	%p702, %rd92048, 0;
	mov.u64 	%rd92047, %rd92048;
	@%p702 bra 	$L__BB1_13722;
	cvt.u32.u64 	%r3955, %rd92049;
	ld.global.u64 	%rd27417, [%rd4+32];
	mov.b64 	%rd92053, 0;
	mov.u64 	%rd92051, %rd5;
$L__BB1_13726:
	shr.u64 	%rd92052, %rd92051, 1;
	add.s64 	%rd27421, %rd92053, %rd92052;
	shl.b64 	%rd53798, %rd27421, 2;
	add.s64 	%rd53799, %rd27417, %rd53798;
	ld.u32 	%r7861, [%rd53799];
	setp.ge.s32 	%p703, %r7861, %r3954;
	@%p703 bra 	$L__BB1_13728;
	add.s64 	%rd92053, %rd27421, 1;
	not.b64 	%rd53800, %rd92052;
	add.s64 	%rd92052, %rd92051, %rd53800;
$L__BB1_13728:
	setp.ne.s64 	%p704, %rd92052, 0;
	mov.u64 	%rd92051, %rd92052;
	@%p704 bra 	$L__BB1_13726;
	cvt.u32.u64 	%r3956, %rd92053;
	mov.b64 	%rd92057, 0;
	mov.u64 	%rd92055, %rd5;
$L__BB1_13730:
	shr.u64 	%rd92056, %rd92055, 1;
	add.s64 	%rd27429, %rd92057, %rd92056;
	shl.b64 	%rd53802, %rd27429, 2;
	add.s64 	%rd53803, %rd27417, %rd53802;
	ld.u32 	%r7862, [%rd53803];
	setp.ge.s32 	%p705, %r7862, %r3955;
	@%p705 bra 	$L__BB1_13732;
	add.s64 	%rd92057, %rd27429, 1;
	not.b64 	%rd53804, %rd92056;
	add.s64 	%rd92056, %rd92055, %rd53804;
$L__BB1_13732:
	setp.ne.s64 	%p706, %rd92056, 0;
	mov.u64 	%rd92055, %rd92056;
	@%p706 bra 	$L__BB1_13730;
	cvt.u32.u64 	%r3957, %rd92057;
	ld.global.u64 	%rd27434, [%rd4+40];
	mov.b64 	%rd92061, 0;
	mov.u64 	%rd92059, %rd5;
$L__BB1_13734:
	shr.u64 	%rd92060, %rd92059, 1;
	add.s64 	%rd27438, %rd92061, %rd92060;
	shl.b64 	%rd53806, %rd27438, 2;
	add.s64 	%rd53807, %rd27434, %rd53806;
	ld.u32 	%r7863, [%rd53807];
	setp.ge.s32 	%p707, %r7863, %r3956;
	@%p707 bra 	$L__BB1_13736;
	add.s64 	%rd92061, %rd27438, 1;
	not.b64 	%rd53808, %rd92060;
	add.s64 	%rd92060, %rd92059, %rd53808;
$L__BB1_13736:
	setp.ne.s64 	%p708, %rd92060, 0;
	mov.u64 	%rd92059, %rd92060;
	@%p708 bra 	$L__BB1_13734;
	cvt.u32.u64 	%r3958, %rd92061;
	mov.b64 	%rd92065, 0;
	mov.u64 	%rd92063, %rd5;
$L__BB1_13738:
	shr.u64 	%rd92064, %rd92063, 1;
	add.s64 	%rd27446, %rd92065, %rd92064;
	shl.b64 	%rd53810, %rd27446, 2;
	add.s64 	%rd53811, %rd27434, %rd53810;
	ld.u32 	%r7864, [%rd53811];
	setp.ge.s32 	%p709, %r7864, %r3957;
	@%p709 bra 	$L__BB1_13740;
	add.s64 	%rd92065, %rd27446, 1;
	not.b64 	%rd53812, %rd92064;
	add.s64 	%rd92064, %rd92063, %rd53812;
$L__BB1_13740:
	setp.ne.s64 	%p710, %rd92064, 0;
	mov.u64 	%rd92063, %rd92064;
	@%p710 bra 	$L__BB1_13738;
	cvt.u32.u64 	%r3959, %rd92065;
	ld.global.u64 	%rd27451, [%rd4+48];
	mov.b64 	%rd92069, 0;
	mov.u64 	%rd92067, %rd5;
$L__BB1_13742:
	shr.u64 	%rd92068, %rd92067, 1;
	add.s64 	%rd27455, %rd92069, %rd92068;
	shl.b64 	%rd53814, %rd27455, 2;
	add.s64 	%rd53815, %rd27451, %rd53814;
	ld.u32 	%r7865, [%rd53815];
	setp.ge.s32 	%p711, %r7865, %r3958;
	@%p711 bra 	$L__BB1_13744;
	add.s64 	%rd92069, %rd27455, 1;
	not.b64 	%rd53816, %rd92068;
	add.s64 	%rd92068, %rd92067, %rd53816;
$L__BB1_13744:
	setp.ne.s64 	%p712, %rd92068, 0;
	mov.u64 	%rd92067, %rd92068;
	@%p712 bra 	$L__BB1_13742;
	cvt.u32.u64 	%r3960, %rd92069;
	mov.b64 	%rd92073, 0;
	mov.u64 	%rd92071, %rd5;
$L__BB1_13746:
	shr.u64 	%rd92072, %rd92071, 1;
	add.s64 	%rd27463, %rd92073, %rd92072;
	shl.b64 	%rd53818, %rd27463, 2;
	add.s64 	%rd53819, %rd27451, %rd53818;
	ld.u32 	%r7866, [%rd53819];
	setp.ge.s32 	%p713, %r7866, %r3959;
	@%p713 bra 	$L__BB1_13748;
	add.s64 	%rd92073, %rd27463, 1;
	not.b64 	%rd53820, %rd92072;
	add.s64 	%rd92072, %rd92071, %rd53820;
$L__BB1_13748:
	setp.ne.s64 	%p714, %rd92072, 0;
	mov.u64 	%rd92071, %rd92072;
	@%p714 bra 	$L__BB1_13746;
	cvt.u32.u64 	%r3961, %rd92073;
	ld.global.u64 	%rd27468, [%rd4+56];
	mov.b64 	%rd92077, 0;
	mov.u64 	%rd92075, %rd5;
$L__BB1_13750:
	shr.u64 	%rd92076, %rd92075, 1;
	add.s64 	%rd27472, %rd92077, %rd92076;
	shl.b64 	%rd53822, %rd27472, 2;
	add.s64 	%rd53823, %rd27468, %rd53822;
	ld.u32 	%r7867, [%rd53823];
	setp.ge.s32 	%p715, %r7867, %r3960;
	@%p715 bra 	$L__BB1_13752;
	add.s64 	%rd92077, %rd27472, 1;
	not.b64 	%rd53824, %rd92076;
	add.s64 	%rd92076, %rd92075, %rd53824;
$L__BB1_13752:
	setp.ne.s64 	%p716, %rd92076, 0;
	mov.u64 	%rd92075, %rd92076;
	@%p716 bra 	$L__BB1_13750;
	cvt.u32.u64 	%r3962, %rd92077;
	mov.b64 	%rd92081, 0;
	mov.u64 	%rd92079, %rd5;
$L__BB1_13754:
	shr.u64 	%rd92080, %rd92079, 1;
	add.s64 	%rd27480, %rd92081, %rd92080;
	shl.b64 	%rd53826, %rd27480, 2;
	add.s64 	%rd53827, %rd27468, %rd53826;
	ld.u32 	%r7868, [%rd53827];
	setp.ge.s32 	%p717, %r7868, %r3961;
	@%p717 bra 	$L__BB1_13756;
	add.s64 	%rd92081, %rd27480, 1;
	not.b64 	%rd53828, %rd92080;
	add.s64 	%rd92080, %rd92079, %rd53828;
$L__BB1_13756:
	setp.ne.s64 	%p718, %rd92080, 0;
	mov.u64 	%rd92079, %rd92080;
	@%p718 bra 	$L__BB1_13754;
	cvt.u32.u64 	%r3963, %rd92081;
	ld.global.u64 	%rd27485, [%rd4+64];
	mov.b64 	%rd92085, 0;
	mov.u64 	%rd92083, %rd5;
$L__BB1_13758:
	shr.u64 	%rd92084, %rd92083, 1;
	add.s64 	%rd27489, %rd92085, %rd92084;
	shl.b64 	%rd53830, %rd27489, 2;
	add.s64 	%rd53831, %rd27485, %rd53830;
	ld.u32 	%r7869, [%rd53831];
	setp.ge.s32 	%p719, %r7869, %r3962;
	@%p719 bra 	$L__BB1_13760;
	add.s64 	%rd92085, %rd27489, 1;
	not.b64 	%rd53832, %rd92084;
	add.s64 	%rd92084, %rd92083, %rd53832;
$L__BB1_13760:
	setp.ne.s64 	%p720, %rd92084, 0;
	mov.u64 	%rd92083, %rd92084;
	@%p720 bra 	$L__BB1_13758;
	cvt.u32.u64 	%r3964, %rd92085;
	mov.b64 	%rd92089, 0;
	mov.u64 	%rd92087, %rd5;
$L__BB1_13762:
	shr.u64 	%rd92088, %rd92087, 1;
	add.s64 	%rd27497, %rd92089, %rd92088;
	shl.b64 	%rd53834, %rd27497, 2;
	add.s64 	%rd53835, %rd27485, %rd53834;
	ld.u32 	%r7870, [%rd53835];
	setp.ge.s32 	%p721, %r7870, %r3963;
	@%p721 bra 	$L__BB1_13764;
	add.s64 	%rd92089, %rd27497, 1;
	not.b64 	%rd53836, %rd92088;
	add.s64 	%rd92088, %rd92087, %rd53836;
$L__BB1_13764:
	setp.ne.s64 	%p722, %rd92088, 0;
	mov.u64 	%rd92087, %rd92088;
	@%p722 bra 	$L__BB1_13762;
	cvt.u32.u64 	%r3965, %rd92089;
	ld.global.u64 	%rd27502, [%rd4+72];
	mov.b64 	%rd92093, 0;
	mov.u64 	%rd92091, %rd5;
$L__BB1_13766:
	shr.u64 	%rd92092, %rd92091, 1;
	add.s64 	%rd27506, %rd92093, %rd92092;
	shl.b64 	%rd53838, %rd27506, 2;
	add.s64 	%rd53839, %rd27502, %rd53838;
	ld.u32 	%r7871, [%rd53839];
	setp.ge.s32 	%p723, %r7871, %r3964;
	@%p723 bra 	$L__BB1_13768;
	add.s64 	%rd92093, %rd27506, 1;
	not.b64 	%rd53840, %rd92092;
	add.s64 	%rd92092, %rd92091, %rd53840;
$L__BB1_13768:
	setp.ne.s64 	%p724, %rd92092, 0;
	mov.u64 	%rd92091, %rd92092;
	@%p724 bra 	$L__BB1_13766;
	mov.b64 	%rd92097, 0;
	mov.u64 	%rd92095, %rd5;
$L__BB1_13770:
	shr.u64 	%rd92096, %rd92095, 1;
	add.s64 	%rd27514, %rd92097, %rd92096;
	shl.b64 	%rd53842, %rd27514, 2;
	add.s64 	%rd53843, %rd27502, %rd53842;
	ld.u32 	%r7872, [%rd53843];
	setp.ge.s32 	%p725, %r7872, %r3965;
	@%p725 bra 	$L__BB1_13772;
	add.s64 	%rd92097, %rd27514, 1;
	not.b64 	%rd53844, %rd92096;
	add.s64 	%rd92096, %rd92095, %rd53844;
$L__BB1_13772:
	setp.ne.s64 	%p726, %rd92096, 0;
	mov.u64 	%rd92095, %rd92096;
	@%p726 bra 	$L__BB1_13770;
	cvt.u32.u64 	%r15196, %rd92097;
	cvt.u32.u64 	%r15197, %rd92093;
$L__BB1_13774:
	setp.lt.s32 	%p727, %r15197, %r15196;
	selp.b32 	%r15199, %r3595, %r15198, %p727;
	mov.u32 	%r15198, %r3595;
$L__BB1_13775:
	setp.eq.s64 	%p728, %rd5, 0;
	add.s32 	%r7873, %r3597, 16;
	setp.ge.u32 	%p729, %r7873, %r3524;
	or.pred  	%p730, %p729, %p728;
	selp.b32 	%r15304, %r15199, %r3596, %p729;
	@%p730 bra 	$L__BB1_13848;
	ld.global.u64 	%rd27519, [%rd4];
	mov.b64 	%rd92101, 0;
	mov.u64 	%rd92099, %rd5;
$L__BB1_13777:
	shr.u64 	%rd92100, %rd92099, 1;
	add.s64 	%rd27523, %rd92101, %rd92100;
	shl.b64 	%rd53846, %rd27523, 2;
	add.s64 	%rd53847, %rd27519, %rd53846;
	ld.u32 	%r7874, [%rd53847];
	setp.ge.s32 	%p731, %r7874, %r15199;
	@%p731 bra 	$L__BB1_13779;
	add.s64 	%rd92101, %rd27523, 1;
	not.b64 	%rd53848, %rd92100;
	add.s64 	%rd92100, %rd92099, %rd53848;
$L__BB1_13779:
	setp.ne.s64 	%p732, %rd92100, 0;
	mov.u64 	%rd92099, %rd92100;
	@%p732 bra 	$L__BB1_13777;
	cvt.u32.u64 	%r3974, %rd92101;
	mov.b64 	%rd92105, 0;
	mov.u64 	%rd92103, %rd5;
$L__BB1_13781:
	shr.u64 	%rd92104, %rd92103, 1;
	add.s64 	%rd27531, %rd92105, %rd92104;
	shl.b64 	%rd53850, %rd27531, 2;
	add.s64 	%rd53851, %rd27519, %rd53850;
	ld.u32 	%r7875, [%rd53851];
	setp.ge.s32 	%p733, %r7875, %r3596;
	@%p733 bra 	$L__BB1_13783;
	add.s64 	%rd92105, %rd27531, 1;
	not.b64 	%rd53852, %rd92104;
	add.s64 	%rd92104, %rd92103, %rd53852;
$L__BB1_13783:
	setp.ne.s64 	%p734, %rd92104, 0;
	mov.u64 	%rd92103, %rd92104;
	@%p734 bra 	$L__BB1_13781;
	cvt.u32.u64 	%r3975, %rd92105;
	ld.global.u64 	%rd27536, [%rd4+8];
	mov.b64 	%rd92109, 0;
	mov.u64 	%rd92107, %rd5;
$L__BB1_13785:
	shr.u64 	%rd92108, %rd92107, 1;
	add.s64 	%rd27540, %rd92109, %rd92108;
	shl.b64 	%rd53854, %rd27540, 2;
	add.s64 	%rd53855, %rd27536, %rd53854;
	ld.u32 	%r7876, [%rd53855];
	setp.ge.s32 	%p735, %r7876, %r3974;
	@%p735 bra 	$L__BB1_13787;
	add.s64 	%rd92109, %rd27540, 1;
	not.b64 	%rd53856, %rd92108;
	add.s64 	%rd92108, %rd92107, %rd53856;
$L__BB1_13787:
	setp.ne.s64 	%p736, %rd92108, 0;
	mov.u64 	%rd92107, %rd92108;
	@%p736 bra 	$L__BB1_13785;
	cvt.u32.u64 	%r3976, %rd92109;
	mov.b64 	%rd92113, 0;
	mov.u64 	%rd92111, %rd5;
$L__BB1_13789:
	shr.u64 	%rd92112, %rd92111, 1;
	add.s64 	%rd27548, %rd92113, %rd92112;
	shl.b64 	%rd53858, %rd27548, 2;
	add.s64 	%rd53859, %rd27536, %rd53858;
	ld.u32 	%r7877, [%rd53859];
	setp.ge.s32 	%p737, %r7877, %r3975;
	@%p737 bra 	$L__BB1_13791;
	add.s64 	%rd92113, %rd27548, 1;
	not.b64 	%rd53860, %rd92112;
	add.s64 	%rd92112, %rd92111, %rd53860;
$L__BB1_13791:
	setp.ne.s64 	%p738, %rd92112, 0;
	mov.u64 	%rd92111, %rd92112;
	@%p738 bra 	$L__BB1_13789;
	cvt.u32.u64 	%r3977, %rd92113;
	ld.global.u64 	%rd27553, [%rd4+16];
	mov.b64 	%rd92117, 0;
	mov.u64 	%rd92115, %rd5;
$L__BB1_13793:
	shr.u64 	%rd92116, %rd92115, 1;
	add.s64 	%rd27557, %rd92117, %rd92116;
	shl.b64 	%rd53862, %rd27557, 2;
	add.s64 	%rd53863, %rd27553, %rd53862;
	ld.u32 	%r7878, [%rd53863];
	setp.ge.s32 	%p739, %r7878, %r3976;
	@%p739 bra 	$L__BB1_13795;
	add.s64 	%rd92117, %rd27557, 1;
	not.b64 	%rd53864, %rd92116;
	add.s64 	%rd92116, %rd92115, %rd53864;
$L__BB1_13795:
	setp.ne.s64 	%p740, %rd92116, 0;
	mov.u64 	%rd92115, %rd92116;
	@%p740 bra 	$L__BB1_13793;
	cvt.u32.u64 	%r3978, %rd92117;
	mov.b64 	%rd92121, 0;
	mov.u64 	%rd92119, %rd5;
$L__BB1_13797:
	shr.u64 	%rd92120, %rd92119, 1;
	add.s64 	%rd27565, %rd92121, %rd92120;
	shl.b64 	%rd53866, %rd27565, 2;
	add.s64 	%rd53867, %rd27553, %rd53866;
	ld.u32 	%r7879, [%rd53867];
	setp.ge.s32 	%p741, %r7879, %r3977;
	@%p741 bra 	$L__BB1_13799;
	add.s64 	%rd92121, %rd27565, 1;
	not.b64 	%rd53868, %rd92120;
	add.s64 	%rd92120, %rd92119, %rd53868;
$L__BB1_13799:
	setp.ne.s64 	%p742, %rd92120, 0;
	mov.u64 	%rd92119, %rd92120;
	@%p742 bra 	$L__BB1_13797;
	cvt.u32.u64 	%r3979, %rd92121;
	ld.global.u64 	%rd27570, [%rd4+24];
	mov.b64 	%rd92125, 0;
	mov.u64 	%rd92123, %rd5;
$L__BB1_13801:
	shr.u64 	%rd92124, %rd92123, 1;
	add.s64 	%rd27574, %rd92125, %rd92124;
	shl.b64 	%rd53870, %rd27574, 2;
	add.s64 	%rd53871, %rd27570, %rd53870;
	ld.u32 	%r7880, [%rd53871];
	setp.ge.s32 	%p743, %r7880, %r3978;
	@%p743 bra 	$L__BB1_13803;
	add.s64 	%rd92125, %rd27574, 1;
	not.b64 	%rd53872, %rd92124;
	add.s64 	%rd92124, %rd92123, %rd53872;
$L__BB1_13803:
	setp.ne.s64 	%p744, %rd92124, 0;
	mov.u64 	%rd92123, %rd92124;
	@%p744 bra 	$L__BB1_13801;
	cvt.u32.u64 	%r3980, %rd92125;
	mov.b64 	%rd92129, 0;
	mov.u64 	%rd92127, %rd5;
$L__BB1_13805:
	shr.u64 	%rd92128, %rd92127, 1;
	add.s64 	%rd27582, %rd92129, %rd92128;
	shl.b64 	%rd53874, %rd27582, 2;
	add.s64 	%rd53875, %rd27570, %rd53874;
	ld.u32 	%r7881, [%rd53875];
	setp.ge.s32 	%p745, %r7881, %r3979;
	@%p745 bra 	$L__BB1_13807;
	add.s64 	%rd92129, %rd27582, 1;
	not.b64 	%rd53876, %rd92128;
	add.s64 	%rd92128, %rd92127, %rd53876;
$L__BB1_13807:
	setp.ne.s64 	%p746, %rd92128, 0;
	mov.u64 	%rd92127, %rd92128;
	@%p746 bra 	$L__BB1_13805;
	cvt.u32.u64 	%r3981, %rd92129;
	ld.global.u64 	%rd27587, [%rd4+32];
	mov.b64 	%rd92133, 0;
	mov.u64 	%rd92131, %rd5;
$L__BB1_13809:
	shr.u64 	%rd92132, %rd92131, 1;
	add.s64 	%rd27591, %rd92133, %rd92132;
	shl.b64 	%rd53878, %rd27591, 2;
	add.s64 	%rd53879, %rd27587, %rd53878;
	ld.u32 	%r7882, [%rd53879];
	setp.ge.s32 	%p747, %r7882, %r3980;
	@%p747 bra 	$L__BB1_13811;
	add.s64 	%rd92133, %rd27591, 1;
	not.b64 	%rd53880, %rd92132;
	add.s64 	%rd92132, %rd92131, %rd53880;
$L__BB1_13811:
	setp.ne.s64 	%p748, %rd92132, 0;
	mov.u64 	%rd92131, %rd92132;
	@%p748 bra 	$L__BB1_13809;
	cvt.u32.u64 	%r3982, %rd92133;
	mov.b64 	%rd92137, 0;
	mov.u64 	%rd92135, %rd5;
$L__BB1_13813:
	shr.u64 	%rd92136, %rd92135, 1;
	add.s64 	%rd27599, %rd92137, %rd92136;
	shl.b64 	%rd53882, %rd27599, 2;
	add.s64 	%rd53883, %rd27587, %rd53882;
	ld.u32 	%r7883, [%rd53883];
	setp.ge.s32 	%p749, %r7883, %r3981;
	@%p749 bra 	$L__BB1_13815;
	add.s64 	%rd92137, %rd27599, 1;
	not.b64 	%rd53884, %rd92136;
	add.s64 	%rd92136, %rd92135, %rd53884;
$L__BB1_13815:
	setp.ne.s64 	%p750, %rd92136, 0;
	mov.u64 	%rd92135, %rd92136;
	@%p750 bra 	$L__BB1_13813;
	cvt.u32.u64 	%r3983, %rd92137;
	ld.global.u64 	%rd27604, [%rd4+40];
	mov.b64 	%rd92141, 0;
	mov.u64 	%rd92139, %rd5;
$L__BB1_13817:
	shr.u64 	%rd92140, %rd92139, 1;
	add.s64 	%rd27608, %rd92141, %rd92140;
	shl.b64 	%rd53886, %rd27608, 2;
	add.s64 	%rd53887, %rd27604, %rd53886;
	ld.u32 	%r7884, [%rd53887];
	setp.ge.s32 	%p751, %r7884, %r3982;
	@%p751 bra 	$L__BB1_13819;
	add.s64 	%rd92141, %rd27608, 1;
	not.b64 	%rd53888, %rd92140;
	add.s64 	%rd92140, %rd92139, %rd53888;
$L__BB1_13819:
	setp.ne.s64 	%p752, %rd92140, 0;
	mov.u64 	%rd92139, %rd92140;
	@%p752 bra 	$L__BB1_13817;
	cvt.u32.u64 	%r3984, %rd92141;
	mov.b64 	%rd92145, 0;
	mov.u64 	%rd92143, %rd5;
$L__BB1_13821:
	shr.u64 	%rd92144, %rd92143, 1;
	add.s64 	%rd27616, %rd92145, %rd92144;
	shl.b64 	%rd53890, %rd27616, 2;
	add.s64 	%rd53891, %rd27604, %rd53890;
	ld.u32 	%r7885, [%rd53891];
	setp.ge.s32 	%p753, %r7885, %r3983;
	@%p753 bra 	$L__BB1_13823;
	add.s64 	%rd92145, %rd27616, 1;
	not.b64 	%rd53892, %rd92144;
	add.s64 	%rd92144, %rd92143, %rd53892;
$L__BB1_13823:
	setp.ne.s64 	%p754, %rd92144, 0;
	mov.u64 	%rd92143, %rd92144;
	@%p754 bra 	$L__BB1_13821;
	cvt.u32.u64 	%r3985, %rd92145;
	ld.global.u64 	%rd27621, [%rd4+48];
	mov.b64 	%rd92149, 0;
	mov.u64 	%rd92147, %rd5;
$L__BB1_13825:
	shr.u64 	%rd92148, %rd92147, 1;
	add.s64 	%rd27625, %rd92149, %rd92148;
	shl.b64 	%rd53894, %rd27625, 2;
	add.s64 	%rd53895, %rd27621, %rd53894;
	ld.u32 	%r7886, [%rd53895];
	setp.ge.s32 	%p755, %r7886, %r3984;
	@%p755 bra 	$L__BB1_13827;
	add.s64 	%rd92149, %rd27625, 1;
	not.b64 	%rd53896, %rd92148;
	add.s64 	%rd92148, %rd92147, %rd53896;
$L__BB1_13827:
	setp.ne.s64 	%p756, %rd92148, 0;
	mov.u64 	%rd92147, %rd92148;
	@%p756 bra 	$L__BB1_13825;
	cvt.u32.u64 	%r3986, %rd92149;
	mov.b64 	%rd92153, 0;
	mov.u64 	%rd92151, %rd5;
$L__BB1_13829:
	shr.u64 	%rd92152, %rd92151, 1;
	add.s64 	%rd27633, %rd92153, %rd92152;
	shl.b64 	%rd53898, %rd27633, 2;
	add.s64 	%rd53899, %rd27621, %rd53898;
	ld.u32 	%r7887, [%rd53899];
	setp.ge.s32 	%p757, %r7887, %r3985;
	@%p757 bra 	$L__BB1_13831;
	add.s64 	%rd92153, %rd27633, 1;
	not.b64 	%rd53900, %rd92152;
	add.s64 	%rd92152, %rd92151, %rd53900;
$L__BB1_13831:
	setp.ne.s64 	%p758, %rd92152, 0;
	mov.u64 	%rd92151, %rd92152;
	@%p758 bra 	$L__BB1_13829;
	cvt.u32.u64 	%r3987, %rd92153;
	ld.global.u64 	%rd27638, [%rd4+56];
	mov.b64 	%rd92157, 0;
	mov.u64 	%rd92155, %rd5;
$L__BB1_13833:
	shr.u64 	%rd92156, %rd92155, 1;
	add.s64 	%rd27642, %rd92157, %rd92156;
	shl.b64 	%rd53902, %rd27642, 2;
	add.s64 	%rd53903, %rd27638, %rd53902;
	ld.u32 	%r7888, [%rd53903];
	setp.ge.s32 	%p759, %r7888, %r3986;
	@%p759 bra 	$L__BB1_13835;
	add.s64 	%rd92157, %rd27642, 1;
	not.b64 	%rd53904, %rd92156;
	add.s64 	%rd92156, %rd92155, %rd53904;
$L__BB1_13835:
	setp.ne.s64 	%p760, %rd92156, 0;
	mov.u64 	%rd92155, %rd92156;
	@%p760 bra 	$L__BB1_13833;
	cvt.u32.u64 	%r3988, %rd92157;
	mov.b64 	%rd92161, 0;
	mov.u64 	%rd92159, %rd5;
$L__BB1_13837:
	shr.u64 	%rd92160, %rd92159, 1;
	add.s64 	%rd27650, %rd92161, %rd92160;
	shl.b64 	%rd53906, %rd27650, 2;
	add.s64 	%rd53907, %rd27638, %rd53906;
	ld.u32 	%r7889, [%rd53907];
	setp.ge.s32 	%p761, %r7889, %r3987;
	@%p761 bra 	$L__BB1_13839;
	add.s64 	%rd92161, %rd27650, 1;
	not.b64 	%rd53908, %rd92160;
	add.s64 	%rd92160, %rd92159, %rd53908;
$L__BB1_13839:
	setp.ne.s64 	%p762, %rd92160, 0;
	mov.u64 	%rd92159, %rd92160;
	@%p762 bra 	$L__BB1_13837;
	cvt.u32.u64 	%r3989, %rd92161;
	ld.global.u64 	%rd27655, [%rd4+64];
	mov.b64 	%rd92165, 0;
	mov.u64 	%rd92163, %rd5;
$L__BB1_13841:
	shr.u64 	%rd92164, %rd92163, 1;
	add.s64 	%rd27659, %rd92165, %rd92164;
	shl.b64 	%rd53910, %rd27659, 2;
	add.s64 	%rd53911, %rd27655, %rd53910;
	ld.u32 	%r7890, [%rd53911];
	setp.ge.s32 	%p763, %r7890, %r3988;
	@%p763 bra 	$L__BB1_13843;
	add.s64 	%rd92165, %rd27659, 1;
	not.b64 	%rd53912, %rd92164;
	add.s64 	%rd92164, %rd92163, %rd53912;
$L__BB1_13843:
	setp.ne.s64 	%p764, %rd92164, 0;
	mov.u64 	%rd92163, %rd92164;
	@%p764 bra 	$L__BB1_13841;
	mov.b64 	%rd92169, 0;
	mov.u64 	%rd92167, %rd5;
$L__BB1_13845:
	shr.u64 	%rd92168, %rd92167, 1;
	add.s64 	%rd27667, %rd92169, %rd92168;
	shl.b64 	%rd53914, %rd27667, 2;
	add.s64 	%rd53915, %rd27655, %rd53914;
	ld.u32 	%r7891, [%rd53915];
	setp.ge.s32 	%p765, %r7891, %r3989;
	@%p765 bra 	$L__BB1_13847;
	add.s64 	%rd92169, %rd27667, 1;
	not.b64 	%rd53916, %rd92168;
	add.s64 	%rd92168, %rd92167, %rd53916;
$L__BB1_13847:
	setp.ne.s64 	%p766, %rd92168, 0;
	mov.u64 	%rd92167, %rd92168;
	mov.u32 	%r15304, %r3596;
	@%p766 bra 	$L__BB1_13845;
$L__BB1_13848:
	setp.eq.s64 	%p767, %rd5, 0;
	setp.ge.u32 	%p768, %r3597, %r3524;
	or.pred  	%p769, %p768, %p767;
	@%p769 bra 	$L__BB1_24730;
	ld.global.u64 	%rd27672, [%rd4];
	mov.b64 	%rd92173, 0;
	mov.u64 	%rd92171, %rd5;
$L__BB1_13850:
	shr.u64 	%rd92172, %rd92171, 1;
	add.s64 	%rd27676, %rd92173, %rd92172;
	shl.b64 	%rd53918, %rd27676, 2;
	add.s64 	%rd53919, %rd27672, %rd53918;
	ld.u32 	%r7892, [%rd53919];
	setp.ge.s32 	%p770, %r7892, %r15319;
	@%p770 bra 	$L__BB1_13852;
	add.s64 	%rd92173, %rd27676, 1;
	not.b64 	%rd53920, %rd92172;
	add.s64 	%rd92172, %rd92171, %rd53920;
$L__BB1_13852:
	setp.ne.s64 	%p771, %rd92172, 0;
	mov.u64 	%rd92171, %rd92172;
	@%p771 bra 	$L__BB1_13850;
	cvt.u32.u64 	%r3991, %rd92173;
	mov.b64 	%rd92177, 0;
	mov.u64 	%rd92175, %rd5;
$L__BB1_13854:
	shr.u64 	%rd92176, %rd92175, 1;
	add.s64 	%rd27684, %rd92177, %rd92176;
	shl.b64 	%rd53922, %rd27684, 2;
	add.s64 	%rd53923, %rd27672, %rd53922;
	ld.u32 	%r7893, [%rd53923];
	setp.ge.s32 	%p772, %r7893, %r15320;
	@%p772 bra 	$L__BB1_13856;
	add.s64 	%rd92177, %rd27684, 1;
	not.b64 	%rd53924, %rd92176;
	add.s64 	%rd92176, %rd92175, %rd53924;
$L__BB1_13856:
	setp.ne.s64 	%p773, %rd92176, 0;
	mov.u64 	%rd92175, %rd92176;
	@%p773 bra 	$L__BB1_13854;
	cvt.u32.u64 	%r3992, %rd92177;
	ld.global.u64 	%rd27689, [%rd4+8];
	mov.b64 	%rd92181, 0;
	mov.u64 	%rd92179, %rd5;
$L__BB1_13858:
	shr.u64 	%rd92180, %rd92179, 1;
	add.s64 	%rd27693, %rd92181, %rd92180;
	shl.b64 	%rd53926, %rd27693, 2;
	add.s64 	%rd53927, %rd27689, %rd53926;
	ld.u32 	%r7894, [%rd53927];
	setp.ge.s32 	%p774, %r7894, %r3991;
	@%p774 bra 	$L__BB1_13860;
	add.s64 	%rd92181, %rd27693, 1;
	not.b64 	%rd53928, %rd92180;
	add.s64 	%rd92180, %rd92179, %rd53928;
$L__BB1_13860:
	setp.ne.s64 	%p775, %rd92180, 0;
	mov.u64 	%rd92179, %rd92180;
	@%p775 bra 	$L__BB1_13858;
	cvt.u32.u64 	%r3993, %rd92181;
	mov.b64 	%rd92185, 0;
	mov.u64 	%rd92183, %rd5;
$L__BB1_13862:
	shr.u64 	%rd92184, %rd92183, 1;
	add.s64 	%rd27701, %rd92185, %rd92184;
	shl.b64 	%rd53930, %rd27701, 2;
	add.s64 	%rd53931, %rd27689, %rd53930;
	ld.u32 	%r7895, [%rd53931];
	setp.ge.s32 	%p776, %r7895, %r3992;
	@%p776 bra 	$L__BB1_13864;
	add.s64 	%rd92185, %rd27701, 1;
	not.b64 	%rd53932, %rd92184;
	add.s64 	%rd92184, %rd92183, %rd53932;
$L__BB1_13864:
	setp.ne.s64 	%p777, %rd92184, 0;
	mov.u64 	%rd92183, %rd92184;
	@%p777 bra 	$L__BB1_13862;
	cvt.u32.u64 	%r3994, %rd92185;
	ld.global.u64 	%rd27706, [%rd4+16];
	mov.b64 	%rd92189, 0;
	mov.u64 	%rd92187, %rd5;
$L__BB1_13866:
	shr.u64 	%rd92188, %rd92187, 1;
	add.s64 	%rd27710, %rd92189, %rd92188;
	shl.b64 	%rd53934, %rd27710, 2;
	add.s64 	%rd53935, %rd27706, %rd53934;
	ld.u32 	%r7896, [%rd53935];
	setp.ge.s32 	%p778, %r7896, %r3993;
	@%p778 bra 	$L__BB1_13868;
	add.s64 	%rd92189, %rd27710, 1;
	not.b64 	%rd53936, %rd92188;
	add.s64 	%rd92188, %rd92187, %rd53936;
$L__BB1_13868:
	setp.ne.s64 	%p779, %rd92188, 0;
	mov.u64 	%rd92187, %rd92188;
	@%p779 bra 	$L__BB1_13866;
	cvt.u32.u64 	%r3995, %rd92189;
	mov.b64 	%rd92193, 0;
	mov.u64 	%rd92191, %rd5;
$L__BB1_13870:
	shr.u64 	%rd92192, %rd92191, 1;
	add.s64 	%rd27718, %rd92193, %rd92192;
	shl.b64 	%rd53938, %rd27718, 2;
	add.s64 	%rd53939, %rd27706, %rd53938;
	ld.u32 	%r7897, [%rd53939];
	setp.ge.s32 	%p780, %r7897, %r3994;
	@%p780 bra 	$L__BB1_13872;
	add.s64 	%rd92193, %rd27718, 1;
	not.b64 	%rd53940, %rd92192;
	add.s64 	%rd92192, %rd92191, %rd53940;
$L__BB1_13872:
	setp.ne.s64 	%p781, %rd92192, 0;
	mov.u64 	%rd92191, %rd92192;
	@%p781 bra 	$L__BB1_13870;
	cvt.u32.u64 	%r3996, %rd92193;
	ld.global.u64 	%rd27723, [%rd4+24];
	mov.b64 	%rd92197, 0;
	mov.u64 	%rd92195, %rd5;
$L__BB1_13874:
	shr.u64 	%rd92196, %rd92195, 1;
	add.s64 	%rd27727, %rd92197, %rd92196;
	shl.b64 	%rd53942, %rd27727, 2;
	add.s64 	%rd53943, %rd27723, %rd53942;
	ld.u32 	%r7898, [%rd53943];
	setp.ge.s32 	%p782, %r7898, %r3995;
	@%p782 bra 	$L__BB1_13876;
	add.s64 	%rd92197, %rd27727, 1;
	not.b64 	%rd53944, %rd92196;
	add.s64 	%rd92196, %rd92195, %rd53944;
$L__BB1_13876:
	setp.ne.s64 	%p783, %rd92196, 0;
	mov.u64 	%rd92195, %rd92196;
	@%p783 bra 	$L__BB1_13874;
	cvt.u32.u64 	%r3997, %rd92197;
	mov.b64 	%rd92201, 0;
	mov.u64 	%rd92199, %rd5;
$L__BB1_13878:
	shr.u64 	%rd92200, %rd92199, 1;
	add.s64 	%rd27735, %rd92201, %rd92200;
	shl.b64 	%rd53946, %rd27735, 2;
	add.s64 	%rd53947, %rd27723, %rd53946;
	ld.u32 	%r7899, [%rd53947];
	setp.ge.s32 	%p784, %r7899, %r3996;
	@%p784 bra 	$L__BB1_13880;
	add.s64 	%rd92201, %rd27735, 1;
	not.b64 	%rd53948, %rd92200;
	add.s64 	%rd92200, %rd92199, %rd53948;
$L__BB1_13880:
	setp.ne.s64 	%p785, %rd92200, 0;
	mov.u64 	%rd92199, %rd92200;
	@%p785 bra 	$L__BB1_13878;
	cvt.u32.u64 	%r3998, %rd92201;
	ld.global.u64 	%rd27740, [%rd4+32];
	mov.b64 	%rd92205, 0;
	mov.u64 	%rd92203, %rd5;
$L__BB1_13882:
	shr.u64 	%rd92204, %rd92203, 1;
	add.s64 	%rd27744, %rd92205, %rd92204;
	shl.b64 	%rd53950, %rd27744, 2;
	add.s64 	%rd53951, %rd27740, %rd53950;
	ld.u32 	%r7900, [%rd53951];
	setp.ge.s32 	%p786, %r7900, %r3997;
	@%p786 bra 	$L__BB1_13884;
	add.s64 	%rd92205, %rd27744, 1;
	not.b64 	%rd53952, %rd92204;
	add.s64 	%rd92204, %rd92203, %rd53952;
$L__BB1_13884:
	setp.ne.s64 	%p787, %rd92204, 0;
	mov.u64 	%rd92203, %rd92204;
	@%p787 bra 	$L__BB1_13882;
	cvt.u32.u64 	%r3999, %rd92205;
	mov.b64 	%rd92209, 0;
	mov.u64 	%rd92207, %rd5;
$L__BB1_13886:
	shr.u64 	%rd92208, %rd92207, 1;
	add.s64 	%rd27752, %rd92209, %rd92208;
	shl.b64 	%rd53954, %rd27752, 2;
	add.s64 	%rd53955, %rd27740, %rd53954;
	ld.u32 	%r7901, [%rd53955];
	setp.ge.s32 	%p788, %r7901, %r3998;
	@%p788 bra 	$L__BB1_13888;
	add.s64 	%rd92209, %rd27752, 1;
	not.b64 	%rd53956, %rd92208;
	add.s64 	%rd92208, %rd92207, %rd53956;
$L__BB1_13888:
	setp.ne.s64 	%p789, %rd92208, 0;
	mov.u64 	%rd92207, %rd92208;
	@%p789 bra 	$L__BB1_13886;
	cvt.u32.u64 	%r4000, %rd92209;
	ld.global.u64 	%rd27757, [%rd4+40];
	mov.b64 	%rd92213, 0;
	mov.u64 	%rd92211, %rd5;
$L__BB1_13890:
	shr.u64 	%rd92212, %rd92211, 1;
	add.s64 	%rd27761, %rd92213, %rd92212;
	shl.b64 	%rd53958, %rd27761, 2;
	add.s64 	%rd53959, %rd27757, %rd53958;
	ld.u32 	%r7902, [%rd53959];
	setp.ge.s32 	%p790, %r7902, %r3999;
	@%p790 bra 	$L__BB1_13892;
	add.s64 	%rd92213, %rd27761, 1;
	not.b64 	%rd53960, %rd92212;
	add.s64 	%rd92212, %rd92211, %rd53960;
$L__BB1_13892:
	setp.ne.s64 	%p791, %rd92212, 0;
	mov.u64 	%rd92211, %rd92212;
	@%p791 bra 	$L__BB1_13890;
	cvt.u32.u64 	%r4001, %rd92213;
	mov.b64 	%rd92217, 0;
	mov.u64 	%rd92215, %rd5;
$L__BB1_13894:
	shr.u64 	%rd92216, %rd92215, 1;
	add.s64 	%rd27769, %rd92217, %rd92216;
	shl.b64 	%rd53962, %rd27769, 2;
	add.s64 	%rd53963, %rd27757, %rd53962;
	ld.u32 	%r7903, [%rd53963];
	setp.ge.s32 	%p792, %r7903, %r4000;
	@%p792 bra 	$L__BB1_13896;
	add.s64 	%rd92217, %rd27769, 1;
	not.b64 	%rd53964, %rd92216;
	add.s64 	%rd92216, %rd92215, %rd53964;
$L__BB1_13896:
	setp.ne.s64 	%p793, %rd92216, 0;
	mov.u64 	%rd92215, %rd92216;
	@%p793 bra 	$L__BB1_13894;
	cvt.u32.u64 	%r4002, %rd92217;
	ld.global.u64 	%rd27774, [%rd4+48];
	mov.b64 	%rd92221, 0;
	mov.u64 	%rd92219, %rd5;
$L__BB1_13898:
	shr.u64 	%rd92220, %rd92219, 1;
	add.s64 	%rd27778, %rd92221, %rd92220;
	shl.b64 	%rd53966, %rd27778, 2;
	add.s64 	%rd53967, %rd27774, %rd53966;
	ld.u32 	%r7904, [%rd53967];
	setp.ge.s32 	%p794, %r7904, %r4001;
	@%p794 bra 	$L__BB1_13900;
	add.s64 	%rd92221, %rd27778, 1;
	not.b64 	%rd53968, %rd92220;
	add.s64 	%rd92220, %rd92219, %rd53968;
$L__BB1_13900:
	setp.ne.s64 	%p795, %rd92220, 0;
	mov.u64 	%rd92219, %rd92220;
	@%p795 bra 	$L__BB1_13898;
	cvt.u32.u64 	%r4003, %rd92221;
	mov.b64 	%rd92225, 0;
	mov.u64 	%rd92223, %rd5;
$L__BB1_13902:
	shr.u64 	%rd92224, %rd92223, 1;
	add.s64 	%rd27786, %rd92225, %rd92224;
	shl.b64 	%rd53970, %rd27786, 2;
	add.s64 	%rd53971, %rd27774, %rd53970;
	ld.u32 	%r7905, [%rd53971];
	setp.ge.s32 	%p796, %r7905, %r4002;
	@%p796 bra 	$L__BB1_13904;
	add.s64 	%rd92225, %rd27786, 1;
	not.b64 	%rd53972, %rd92224;
	add.s64 	%rd92224, %rd92223, %rd53972;
$L__BB1_13904:
	setp.ne.s64 	%p797, %rd92224, 0;
	mov.u64 	%rd92223, %rd92224;
	@%p797 bra 	$L__BB1_13902;
	cvt.u32.u64 	%r4004, %rd92225;
	ld.global.u64 	%rd27791, [%rd4+56];
	mov.b64 	%rd92229, 0;
	mov.u64 	%rd92227, %rd5;
$L__BB1_13906:
	shr.u64 	%rd92228, %rd92227, 1;
	add.s64 	%rd27795, %rd92229, %rd92228;
	shl.b64 	%rd53974, %rd27795, 2;
	add.s64 	%rd53975, %rd27791, %rd53974;
	ld.u32 	%r7906, [%rd53975];
	setp.ge.s32 	%p798, %r7906, %r4003;
	@%p798 bra 	$L__BB1_13908;
	add.s64 	%rd92229, %rd27795, 1;
	not.b64 	%rd53976, %rd92228;
	add.s64 	%rd92228, %rd92227, %rd53976;
$L__BB1_13908:
	setp.ne.s64 	%p799, %rd92228, 0;
	mov.u64 	%rd92227, %rd92228;
	@%p799 bra 	$L__BB1_13906;
	cvt.u32.u64 	%r4005, %rd92229;
	mov.b64 	%rd92233, 0;
	mov.u64 	%rd92231, %rd5;
$L__BB1_13910:
	shr.u64 	%rd92232, %rd92231, 1;
	add.s64 	%rd27803, %rd92233, %rd92232;
	shl.b64 	%rd53978, %rd27803, 2;
	add.s64 	%rd53979, %rd27791, %rd53978;
	ld.u32 	%r7907, [%rd53979];
	setp.ge.s32 	%p800, %r7907, %r4004;
	@%p800 bra 	$L__BB1_13912;
	add.s64 	%rd92233, %rd27803, 1;
	not.b64 	%rd53980, %rd92232;
	add.s64 	%rd92232, %rd92231, %rd53980;
$L__BB1_13912:
	setp.ne.s64 	%p801, %rd92232, 0;
	mov.u64 	%rd92231, %rd92232;
	@%p801 bra 	$L__BB1_13910;
	cvt.u32.u64 	%r4006, %rd92233;
	ld.global.u64 	%rd27808, [%rd4+64];
	mov.b64 	%rd92237, 0;
	mov.u64 	%rd92235, %rd5;
$L__BB1_13914:
	shr.u64 	%rd92236, %rd92235, 1;
	add.s64 	%rd27812, %rd92237, %rd92236;
	shl.b64 	%rd53982, %rd27812, 2;
	add.s64 	%rd53983, %rd27808, %rd53982;
	ld.u32 	%r7908, [%rd53983];
	setp.ge.s32 	%p802, %r7908, %r4005;
	@%p802 bra 	$L__BB1_13916;
	add.s64 	%rd92237, %rd27812, 1;
	not.b64 	%rd53984, %rd92236;
	add.s64 	%rd92236, %rd92235, %rd53984;
$L__BB1_13916:
	setp.ne.s64 	%p803, %rd92236, 0;
	mov.u64 	%rd92235, %rd92236;
	@%p803 bra 	$L__BB1_13914;
	cvt.u32.u64 	%r4007, %rd92237;
	mov.b64 	%rd92241, 0;
	mov.u64 	%rd92239, %rd5;
$L__BB1_13918:
	shr.u64 	%rd92240, %rd92239, 1;
	add.s64 	%rd27820, %rd92241, %rd92240;
	shl.b64 	%rd53986, %rd27820, 2;
	add.s64 	%rd53987, %rd27808, %rd53986;
	ld.u32 	%r7909, [%rd53987];
	setp.ge.s32 	%p804, %r7909, %r4006;
	@%p804 bra 	$L__BB1_13920;
	add.s64 	%rd92241, %rd27820, 1;
	not.b64 	%rd53988, %rd92240;
	add.s64 	%rd92240, %rd92239, %rd53988;
$L__BB1_13920:
	setp.ne.s64 	%p805, %rd92240, 0;
	mov.u64 	%rd92239, %rd92240;
	@%p805 bra 	$L__BB1_13918;
	cvt.u32.u64 	%r4008, %rd92241;
	ld.global.u64 	%rd27825, [%rd4+72];
	mov.b64 	%rd92245, 0;
	mov.u64 	%rd92243, %rd5;
$L__BB1_13922:
	shr.u64 	%rd92244, %rd92243, 1;
	add.s64 	%rd27829, %rd92245, %rd92244;
	shl.b64 	%rd53990, %rd27829, 2;
	add.s64 	%rd53991, %rd27825, %rd53990;
	ld.u32 	%r7910, [%rd53991];
	setp.ge.s32 	%p806, %r7910, %r4007;
	@%p806 bra 	$L__BB1_13924;
	add.s64 	%rd92245, %rd27829, 1;
	not.b64 	%rd53992, %rd92244;
	add.s64 	%rd92244, %rd92243, %rd53992;
$L__BB1_13924:
	setp.ne.s64 	%p807, %rd92244, 0;
	mov.u64 	%rd92243, %rd92244;
	@%p807 bra 	$L__BB1_13922;
	cvt.u32.u64 	%r4009, %rd92245;
	mov.b64 	%rd92249, 0;
	mov.u64 	%rd92247, %rd5;
$L__BB1_13926:
	shr.u64 	%rd92248, %rd92247, 1;
	add.s64 	%rd27837, %rd92249, %rd92248;
	shl.b64 	%rd53994, %rd27837, 2;
	add.s64 	%rd53995, %rd27825, %rd53994;
	ld.u32 	%r7911, [%rd53995];
	setp.ge.s32 	%p808, %r7911, %r4008;
	@%p808 bra 	$L__BB1_13928;
	add.s64 	%rd92249, %rd27837, 1;
	not.b64 	%rd53996, %rd92248;
	add.s64 	%rd92248, %rd92247, %rd53996;
$L__BB1_13928:
	setp.ne.s64 	%p809, %rd92248, 0;
	mov.u64 	%rd92247, %rd92248;
	@%p809 bra 	$L__BB1_13926;
	cvt.u32.u64 	%r7912, %rd92249;
	setp.lt.s32 	%p810, %r4009, %r7912;
	selp.b32 	%r4010, %r15320, %r15319, %p810;
	selp.b32 	%r4011, %r15319, %r15320, %p810;
	mov.b64 	%rd92253, 0;
	mov.u64 	%rd92251, %rd5;
$L__BB1_13930:
	shr.u64 	%rd92252, %rd92251, 1;
	add.s64 	%rd27845, %rd92253, %rd92252;
	shl.b64 	%rd53998, %rd27845, 2;
	add.s64 	%rd53999, %rd27672, %rd53998;
	ld.u32 	%r7913, [%rd53999];
	setp.ge.s32 	%p811, %r7913, %r15150;
	@%p811 bra 	$L__BB1_13932;
	add.s64 	%rd92253, %rd27845, 1;
	not.b64 	%rd54000, %rd92252;
	add.s64 	%rd92252, %rd92251, %rd54000;
$L__BB1_13932:
	setp.ne.s64 	%p812, %rd92252, 0;
	mov.u64 	%rd92251, %rd92252;
	@%p812 bra 	$L__BB1_13930;
	cvt.u32.u64 	%r4012, %rd92253;
	mov.b64 	%rd92257, 0;
	mov.u64 	%rd92255, %rd5;
$L__BB1_13934:
	shr.u64 	%rd92256, %rd92255, 1;
	add.s64 	%rd27853, %rd92257, %rd92256;
	shl.b64 	%rd54002, %rd27853, 2;
	add.s64 	%rd54003, %rd27672, %rd54002;
	ld.u32 	%r7914, [%rd54003];
	setp.ge.s32 	%p813, %r7914, %r15146;
	@%p813 bra 	$L__BB1_13936;
	add.s64 	%rd92257, %rd27853, 1;
	not.b64 	%rd54004, %rd92256;
	add.s64 	%rd92256, %rd92255, %rd54004;
$L__BB1_13936:
	setp.ne.s64 	%p814, %rd92256, 0;
	mov.u64 	%rd92255, %rd92256;
	@%p814 bra 	$L__BB1_13934;
	cvt.u32.u64 	%r4013, %rd92257;
	mov.b64 	%rd92261, 0;
	mov.u64 	%rd92259, %rd5;
$L__BB1_13938:
	shr.u64 	%rd92260, %rd92259, 1;
	add.s64 	%rd27861, %rd92261, %rd92260;
	shl.b64 	%rd54006, %rd27861, 2;
	add.s64 	%rd54007, %rd27689, %rd54006;
	ld.u32 	%r7915, [%rd54007];
	setp.ge.s32 	%p815, %r7915, %r4012;
	@%p815 bra 	$L__BB1_13940;
	add.s64 	%rd92261, %rd27861, 1;
	not.b64 	%rd54008, %rd92260;
	add.s64 	%rd92260, %rd92259, %rd54008;
$L__BB1_13940:
	setp.ne.s64 	%p816, %rd92260, 0;
	mov.u64 	%rd92259, %rd92260;
	@%p816 bra 	$L__BB1_13938;
	cvt.u32.u64 	%r4014, %rd92261;
	mov.b64 	%rd92265, 0;
	mov.u64 	%rd92263, %rd5;
$L__BB1_13942:
	shr.u64 	%rd92264, %rd92263, 1;
	add.s64 	%rd27869, %rd92265, %rd92264;
	shl.b64 	%rd54010, %rd27869, 2;
	add.s64 	%rd54011, %rd27689, %rd54010;
	ld.u32 	%r7916, [%rd54011];
	setp.ge.s32 	%p817, %r7916, %r4013;
	@%p817 bra 	$L__BB1_13944;
	add.s64 	%rd92265, %rd27869, 1;
	not.b64 	%rd54012, %rd92264;
	add.s64 	%rd92264, %rd92263, %rd54012;
$L__BB1_13944:
	setp.ne.s64 	%p818, %rd92264, 0;
	mov.u64 	%rd92263, %rd92264;
	@%p818 bra 	$L__BB1_13942;
	cvt.u32.u64 	%r4015, %rd92265;
	mov.b64 	%rd92269, 0;
	mov.u64 	%rd92267, %rd5;
$L__BB1_13946:
	shr.u64 	%rd92268, %rd92267, 1;
	add.s64 	%rd27877, %rd92269, %rd92268;
	shl.b64 	%rd54014, %rd27877, 2;
	add.s64 	%rd54015, %rd27706, %rd54014;
	ld.u32 	%r7917, [%rd54015];
	setp.ge.s32 	%p819, %r7917, %r4014;
	@%p819 bra 	$L__BB1_13948;
	add.s64 	%rd92269, %rd27877, 1;
	not.b64 	%rd54016, %rd92268;
	add.s64 	%rd92268, %rd92267, %rd54016;
$L__BB1_13948:
	setp.ne.s64 	%p820, %rd92268, 0;
	mov.u64 	%rd92267, %rd92268;
	@%p820 bra 	$L__BB1_13946;
	cvt.u32.u64 	%r4016, %rd92269;
	mov.b64 	%rd92273, 0;
	mov.u64 	%rd92271, %rd5;
$L__BB1_13950:
	shr.u64 	%rd92272, %rd92271, 1;
	add.s64 	%rd27885, %rd92273, %rd92272;
	shl.b64 	%rd54018, %rd27885, 2;
	add.s64 	%rd54019, %rd27706, %rd54018;
	ld.u32 	%r7918, [%rd54019];
	setp.ge.s32 	%p821, %r7918, %r4015;
	@%p821 bra 	$L__BB1_13952;
	add.s64 	%rd92273, %rd27885, 1;
	not.b64 	%rd54020, %rd92272;
	add.s64 	%rd92272, %rd92271, %rd54020;
$L__BB1_13952:
	setp.ne.s64 	%p822, %rd92272, 0;
	mov.u64 	%rd92271, %rd92272;
	@%p822 bra 	$L__BB1_13950;
	cvt.u32.u64 	%r4017, %rd92273;
	mov.b64 	%rd92277, 0;
	mov.u64 	%rd92275, %rd5;
$L__BB1_13954:
	shr.u64 	%rd92276, %rd92275, 1;
	add.s64 	%rd27893, %rd92277, %rd92276;
	shl.b64 	%rd54022, %rd27893, 2;
	add.s64 	%rd54023, %rd27723, %rd54022;
	ld.u32 	%r7919, [%rd54023];
	setp.ge.s32 	%p823, %r7919, %r4016;
	@%p823 bra 	$L__BB1_13956;
	add.s64 	%rd92277, %rd27893, 1;
	not.b64 	%rd54024, %rd92276;
	add.s64 	%rd92276, %rd92275, %rd54024;
$L__BB1_13956:
	setp.ne.s64 	%p824, %rd92276, 0;
	mov.u64 	%rd92275, %rd92276;
	@%p824 bra 	$L__BB1_13954;
	cvt.u32.u64 	%r4018, %rd92277;
	mov.b64 	%rd92281, 0;
	mov.u64 	%rd92279, %rd5;
$L__BB1_13958:
	shr.u64 	%rd92280, %rd92279, 1;
	add.s64 	%rd27901, %rd92281, %rd92280;
	shl.b64 	%rd54026, %rd27901, 2;
	add.s64 	%rd54027, %rd27723, %rd54026;
	ld.u32 	%r7920, [%rd54027];
	setp.ge.s32 	%p825, %r7920, %r4017;
	@%p825 bra 	$L__BB1_13960;
	add.s64 	%rd92281, %rd27901, 1;
	not.b64 	%rd54028, %rd92280;
	add.s64 	%rd92280, %rd92279, %rd54028;
$L__BB1_13960:
	setp.ne.s64 	%p826, %rd92280, 0;
	mov.u64 	%rd92279, %rd92280;
	@%p826 bra 	$L__BB1_13958;
	cvt.u32.u64 	%r4019, %rd92281;
	mov.b64 	%rd92285, 0;
	mov.u64 	%rd92283, %rd5;
$L__BB1_13962:
	shr.u64 	%rd92284, %rd92283, 1;
	add.s64 	%rd27909, %rd92285, %rd92284;
	shl.b64 	%rd54030, %rd27909, 2;
	add.s64 	%rd54031, %rd27740, %rd54030;
	ld.u32 	%r7921, [%rd54031];
	setp.ge.s32 	%p827, %r7921, %r4018;
	@%p827 bra 	$L__BB1_13964;
	add.s64 	%rd92285, %rd27909, 1;
	not.b64 	%rd54032, %rd92284;
	add.s64 	%rd92284, %rd92283, %rd54032;
$L__BB1_13964:
	setp.ne.s64 	%p828, %rd92284, 0;
	mov.u64 	%rd92283, %rd92284;
	@%p828 bra 	$L__BB1_13962;
	cvt.u32.u64 	%r4020, %rd92285;
	mov.b64 	%rd92289, 0;
	mov.u64 	%rd92287, %rd5;
$L__BB1_13966:
	shr.u64 	%rd92288, %rd92287, 1;
	add.s64 	%rd27917, %rd92289, %rd92288;
	shl.b64 	%rd54034, %rd27917, 2;
	add.s64 	%rd54035, %rd27740, %rd54034;
	ld.u32 	%r7922, [%rd54035];
	setp.ge.s32 	%p829, %r7922, %r4019;
	@%p829 bra 	$L__BB1_13968;
	add.s64 	%rd92289, %rd27917, 1;
	not.b64 	%rd54036, %rd92288;
	add.s64 	%rd92288, %rd92287, %rd54036;
$L__BB1_13968:
	setp.ne.s64 	%p830, %rd92288, 0;
	mov.u64 	%rd92287, %rd92288;
	@%p830 bra 	$L__BB1_13966;
	cvt.u32.u64 	%r4021, %rd92289;
	mov.b64 	%rd92293, 0;
	mov.u64 	%rd92291, %rd5;
$L__BB1_13970:
	shr.u64 	%rd92292, %rd92291, 1;
	add.s64 	%rd27925, %rd92293, %rd92292;
	shl.b64 	%rd54038, %rd27925, 2;
	add.s64 	%rd54039, %rd27757, %rd54038;
	ld.u32 	%r7923, [%rd54039];
	setp.ge.s32 	%p831, %r7923, %r4020;
	@%p831 bra 	$L__BB1_13972;
	add.s64 	%rd92293, %rd27925, 1;
	not.b64 	%rd54040, %rd92292;
	add.s64 	%rd92292, %rd92291, %rd54040;
$L__BB1_13972:
	setp.ne.s64 	%p832, %rd92292, 0;
	mov.u64 	%rd92291, %rd92292;
	@%p832 bra 	$L__BB1_13970;
	cvt.u32.u64 	%r4022, %rd92293;
	mov.b64 	%rd92297, 0;
	mov.u64 	%rd92295, %rd5;
$L__BB1_13974:
	shr.u64 	%rd92296, %rd92295, 1;
	add.s64 	%rd27933, %rd92297, %rd92296;
	shl.b64 	%rd54042, %rd27933, 2;
	add.s64 	%rd54043, %rd27757, %rd54042;
	ld.u32 	%r7924, [%rd54043];
	setp.ge.s32 	%p833, %r7924, %r4021;
	@%p833 bra 	$L__BB1_13976;
	add.s64 	%rd92297, %rd27933, 1;
	not.b64 	%rd54044, %rd92296;
	add.s64 	%rd92296, %rd92295, %rd54044;
$L__BB1_13976:
	setp.ne.s64 	%p834, %rd92296, 0;
	mov.u64 	%rd92295, %rd92296;
	@%p834 bra 	$L__BB1_13974;
	cvt.u32.u64 	%r4023, %rd92297;
	mov.b64 	%rd92301, 0;
	mov.u64 	%rd92299, %rd5;
$L__BB1_13978:
	shr.u64 	%rd92300, %rd92299, 1;
	add.s64 	%rd27941, %rd92301, %rd92300;
	shl.b64 	%rd54046, %rd27941, 2;
	add.s64 	%rd54047, %rd27774, %rd54046;
	ld.u32 	%r7925, [%rd54047];
	setp.ge.s32 	%p835, %r7925, %r4022;
	@%p835 bra 	$L__BB1_13980;
	add.s64 	%rd92301, %rd27941, 1;
	not.b64 	%rd54048, %rd92300;
	add.s64 	%rd92300, %rd92299, %rd54048;
$L__BB1_13980:
	setp.ne.s64 	%p836, %rd92300, 0;
	mov.u64 	%rd92299, %rd92300;
	@%p836 bra 	$L__BB1_13978;
	cvt.u32.u64 	%r4024, %rd92301;
	mov.b64 	%rd92305, 0;
	mov.u64 	%rd92303, %rd5;
$L__BB1_13982:
	shr.u64 	%rd92304, %rd92303, 1;
	add.s64 	%rd27949, %rd92305, %rd92304;
	shl.b64 	%rd54050, %rd27949, 2;
	add.s64 	%rd54051, %rd27774, %rd54050;
	ld.u32 	%r7926, [%rd54051];
	setp.ge.s32 	%p837, %r7926, %r4023;
	@%p837 bra 	$L__BB1_13984;
	add.s64 	%rd92305, %rd27949, 1;
	not.b64 	%rd54052, %rd92304;
	add.s64 	%rd92304, %rd92303, %rd54052;
$L__BB1_13984:
	setp.ne.s64 	%p838, %rd92304, 0;
	mov.u64 	%rd92303, %rd92304;
	@%p838 bra 	$L__BB1_13982;
	cvt.u32.u64 	%r4025, %rd92305;
	mov.b64 	%rd92309, 0;
	mov.u64 	%rd92307, %rd5;
$L__BB1_13986:
	shr.u64 	%rd92308, %rd92307, 1;
	add.s64 	%rd27957, %rd92309, %rd92308;
	shl.b64 	%rd54054, %rd27957, 2;
	add.s64 	%rd54055, %rd27791, %rd54054;
	ld.u32 	%r7927, [%rd54055];
	setp.ge.s32 	%p839, %r7927, %r4024;
	@%p839 bra 	$L__BB1_13988;
	add.s64 	%rd92309, %rd27957, 1;
	not.b64 	%rd54056, %rd92308;
	add.s64 	%rd92308, %rd92307, %rd54056;
$L__BB1_13988:
	setp.ne.s64 	%p840, %rd92308, 0;
	mov.u64 	%rd92307, %rd92308;
	@%p840 bra 	$L__BB1_13986;
	cvt.u32.u64 	%r4026, %rd92309;
	mov.b64 	%rd92313, 0;
	mov.u64 	%rd92311, %rd5;
$L__BB1_13990:
	shr.u64 	%rd92312, %rd92311, 1;
	add.s64 	%rd27965, %rd92313, %rd92312;
	shl.b64 	%rd54058, %rd27965, 2;
	add.s64 	%rd54059, %rd27791, %rd54058;
	ld.u32 	%r7928, [%rd54059];
	setp.ge.s32 	%p841, %r7928, %r4025;
	@%p841 bra 	$L__BB1_13992;
	add.s64 	%rd92313, %rd27965, 1;
	not.b64 	%rd54060, %rd92312;
	add.s64 	%rd92312, %rd92311, %rd54060;
$L__BB1_13992:
	setp.ne.s64 	%p842, %rd92312, 0;
	mov.u64 	%rd92311, %rd92312;
	@%p842 bra 	$L__BB1_13990;
	cvt.u32.u64 	%r4027, %rd92313;
	mov.b64 	%rd92317, 0;
	mov.u64 	%rd92315, %rd5;
$L__BB1_13994:
	shr.u64 	%rd92316, %rd92315, 1;
	add.s64 	%rd27973, %rd92317, %rd92316;
	shl.b64 	%rd54062, %rd27973, 2;
	add.s64 	%rd54063, %rd27808, %rd54062;
	ld.u32 	%r7929, [%rd54063];
	setp.ge.s32 	%p843, %r7929, %r4026;
	@%p843 bra 	$L__BB1_13996;
	add.s64 	%rd92317, %rd27973, 1;
	not.b64 	%rd54064, %rd92316;
	add.s64 	%rd92316, %rd92315, %rd54064;
$L__BB1_13996:
	setp.ne.s64 	%p844, %rd92316, 0;
	mov.u64 	%rd92315, %rd92316;
	@%p844 bra 	$L__BB1_13994;
	cvt.u32.u64 	%r4028, %rd92317;
	mov.b64 	%rd92321, 0;
	mov.u64 	%rd92319, %rd5;
$L__BB1_13998:
	shr.u64 	%rd92320, %rd92319, 1;
	add.s64 	%rd27981, %rd92321, %rd92320;
	shl.b64 	%rd54066, %rd27981, 2;
	add.s64 	%rd54067, %rd27808, %rd54066;
	ld.u32 	%r7930, [%rd54067];
	setp.ge.s32 	%p845, %r7930, %r4027;
	@%p845 bra 	$L__BB1_14000;
	add.s64 	%rd92321, %rd27981, 1;
	not.b64 	%rd54068, %rd92320;
	add.s64 	%rd92320, %rd92319, %rd54068;
$L__BB1_14000:
	setp.ne.s64 	%p846, %rd92320, 0;
	mov.u64 	%rd92319, %rd92320;
	@%p846 bra 	$L__BB1_13998;
	cvt.u32.u64 	%r4029, %rd92321;
	mov.b64 	%rd92325, 0;
	mov.u64 	%rd92323, %rd5;
$L__BB1_14002:
	shr.u64 	%rd92324, %rd92323, 1;
	add.s64 	%rd27989, %rd92325, %rd92324;
	shl.b64 	%rd54070, %rd27989, 2;
	add.s64 	%rd54071, %rd27825, %rd54070;
	ld.u32 	%r7931, [%rd54071];
	setp.ge.s32 	%p847, %r7931, %r4028;
	@%p847 bra 	$L__BB1_14004;
	add.s64 	%rd92325, %rd27989, 1;
	not.b64 	%rd54072, %rd92324;
	add.s64 	%rd92324, %rd92323, %rd54072;
$L__BB1_14004:
	setp.ne.s64 	%p848, %rd92324, 0;
	mov.u64 	%rd92323, %rd92324;
	@%p848 bra 	$L__BB1_14002;
	cvt.u32.u64 	%r4030, %rd92325;
	mov.b64 	%rd92329, 0;
	mov.u64 	%rd92327, %rd5;
$L__BB1_14006:
	shr.u64 	%rd92328, %rd92327, 1;
	add.s64 	%rd27997, %rd92329, %rd92328;
	shl.b64 	%rd54074, %rd27997, 2;
	add.s64 	%rd54075, %rd27825, %rd54074;
	ld.u32 	%r7932, [%rd54075];
	setp.ge.s32 	%p849, %r7932, %r4029;
	@%p849 bra 	$L__BB1_14008;
	add.s64 	%rd92329, %rd27997, 1;
	not.b64 	%rd54076, %rd92328;
	add.s64 	%rd92328, %rd92327, %rd54076;
$L__BB1_14008:
	setp.ne.s64 	%p850, %rd92328, 0;
	mov.u64 	%rd92327, %rd92328;
	@%p850 bra 	$L__BB1_14006;
	cvt.u32.u64 	%r7933, %rd92329;
	setp.lt.s32 	%p851, %r4030, %r7933;
	selp.b32 	%r4031, %r15146, %r15150, %p851;
	selp.b32 	%r4032, %r15150, %r15146, %p851;
	mov.b64 	%rd92333, 0;
	mov.u64 	%rd92331, %rd5;
$L__BB1_14010:
	shr.u64 	%rd92332, %rd92331, 1;
	add.s64 	%rd28005, %rd92333, %rd92332;
	shl.b64 	%rd54078, %rd28005, 2;
	add.s64 	%rd54079, %rd27672, %rd54078;
	ld.u32 	%r7934, [%rd54079];
	setp.ge.s32 	%p852, %r7934, %r15158;
	@%p852 bra 	$L__BB1_14012;
	add.s64 	%rd92333, %rd28005, 1;
	not.b64 	%rd54080, %rd92332;
	add.s64 	%rd92332, %rd92331, %rd54080;
$L__BB1_14012:
	setp.ne.s64 	%p853, %rd92332, 0;
	mov.u64 	%rd92331, %rd92332;
	@%p853 bra 	$L__BB1_14010;
	cvt.u32.u64 	%r4033, %rd92333;
	mov.b64 	%rd92337, 0;
	mov.u64 	%rd92335, %rd5;
$L__BB1_14014:
	shr.u64 	%rd92336, %rd92335, 1;
	add.s64 	%rd28013, %rd92337, %rd92336;
	shl.b64 	%rd54082, %rd28013, 2;
	add.s64 	%rd54083, %rd27672, %rd54082;
	ld.u32 	%r7935, [%rd54083];
	setp.ge.s32 	%p854, %r7935, %r15154;
	@%p854 bra 	$L__BB1_14016;
	add.s64 	%rd92337, %rd28013, 1;
	not.b64 	%rd54084, %rd92336;
	add.s64 	%rd92336, %rd92335, %rd54084;
$L__BB1_14016:
	setp.ne.s64 	%p855, %rd92336, 0;
	mov.u64 	%rd92335, %rd92336;
	@%p855 bra 	$L__BB1_14014;
	cvt.u32.u64 	%r4034, %rd92337;
	mov.b64 	%rd92341, 0;
	mov.u64 	%rd92339, %rd5;
$L__BB1_14018:
	shr.u64 	%rd92340, %rd92339, 1;
	add.s64 	%rd28021, %rd92341, %rd92340;
	shl.b64 	%rd54086, %rd28021, 2;
	add.s64 	%rd54087, %rd27689, %rd54086;
	ld.u32 	%r7936, [%rd54087];
	setp.ge.s32 	%p856, %r7936, %r4033;
	@%p856 bra 	$L__BB1_14020;
	add.s64 	%rd92341, %rd28021, 1;
	not.b64 	%rd54088, %rd92340;
	add.s64 	%rd92340, %rd92339, %rd54088;
$L__BB1_14020:
	setp.ne.s64 	%p857, %rd92340, 0;
	mov.u64 	%rd92339, %rd92340;
	@%p857 bra 	$L__BB1_14018;
	cvt.u32.u64 	%r4035, %rd92341;
	mov.b64 	%rd92345, 0;
	mov.u64 	%rd92343, %rd5;
$L__BB1_14022:
	shr.u64 	%rd92344, %rd92343, 1;
	add.s64 	%rd28029, %rd92345, %rd92344;
	shl.b64 	%rd54090, %rd28029, 2;
	add.s64 	%rd54091, %rd27689, %rd54090;
	ld.u32 	%r7937, [%rd54091];
	setp.ge.s32 	%p858, %r7937, %r4034;
	@%p858 bra 	$L__BB1_14024;
	add.s64 	%rd92345, %rd28029, 1;
	not.b64 	%rd54092, %rd92344;
	add.s64 	%rd92344, %rd92343, %rd54092;
$L__BB1_14024:
	setp.ne.s64 	%p859, %rd92344, 0;
	mov.u64 	%rd92343, %rd92344;
	@%p859 bra 	$L__BB1_14022;
	cvt.u32.u64 	%r4036, %rd92345;
	mov.b64 	%rd92349, 0;
	mov.u64 	%rd92347, %rd5;
$L__BB1_14026:
	shr.u64 	%rd92348, %rd92347, 1;
	add.s64 	%rd28037, %rd92349, %rd92348;
	shl.b64 	%rd54094, %rd28037, 2;
	add.s64 	%rd54095, %rd27706, %rd54094;
	ld.u32 	%r7938, [%rd54095];
	setp.ge.s32 	%p860, %r7938, %r4035;
	@%p860 bra 	$L__BB1_14028;
	add.s64 	%rd92349, %rd28037, 1;
	not.b64 	%rd54096, %rd92348;
	add.s64 	%rd92348, %rd92347, %rd54096;
$L__BB1_14028:
	setp.ne.s64 	%p861, %rd92348, 0;
	mov.u64 	%rd92347, %rd92348;
	@%p861 bra 	$L__BB1_14026;
	cvt.u32.u64 	%r4037, %rd92349;
	mov.b64 	%rd92353, 0;
	mov.u64 	%rd92351, %rd5;
$L__BB1_14030:
	shr.u64 	%rd92352, %rd92351, 1;
	add.s64 	%rd28045, %rd92353, %rd92352;
	shl.b64 	%rd54098, %rd28045, 2;
	add.s64 	%rd54099, %rd27706, %rd54098;
	ld.u32 	%r7939, [%rd54099];
	setp.ge.s32 	%p862, %r7939, %r4036;
	@%p862 bra 	$L__BB1_14032;
	add.s64 	%rd92353, %rd28045, 1;
	not.b64 	%rd54100, %rd92352;
	add.s64 	%rd92352, %rd92351, %rd54100;
$L__BB1_14032:
	setp.ne.s64 	%p863, %rd92352, 0;
	mov.u64 	%rd92351, %rd92352;
	@%p863 bra 	$L__BB1_14030;
	cvt.u32.u64 	%r4038, %rd92353;
	mov.b64 	%rd92357, 0;
	mov.u64 	%rd92355, %rd5;
$L__BB1_14034:
	shr.u64 	%rd92356, %rd92355, 1;
	add.s64 	%rd28053, %rd92357, %rd92356;
	shl.b64 	%rd54102, %rd28053, 2;
	add.s64 	%rd54103, %rd27723, %rd54102;
	ld.u32 	%r7940, [%rd54103];
	setp.ge.s32 	%p864, %r7940, %r4037;
	@%p864 bra 	$L__BB1_14036;
	add.s64 	%rd92357, %rd28053, 1;
	not.b64 	%rd54104, %rd92356;
	add.s64 	%rd92356, %rd92355, %rd54104;
$L__BB1_14036:
	setp.ne.s64 	%p865, %rd92356, 0;
	mov.u64 	%rd92355, %rd92356;
	@%p865 bra 	$L__BB1_14034;
	cvt.u32.u64 	%r4039, %rd92357;
	mov.b64 	%rd92361, 0;
	mov.u64 	%rd92359, %rd5;
$L__BB1_14038:
	shr.u64 	%rd92360, %rd92359, 1;
	add.s64 	%rd28061, %rd92361, %rd92360;
	shl.b64 	%rd54106, %rd28061, 2;
	add.s64 	%rd54107, %rd27723, %rd54106;
	ld.u32 	%r7941, [%rd54107];
	setp.ge.s32 	%p866, %r7941, %r4038;
	@%p866 bra 	$L__BB1_14040;
	add.s64 	%rd92361, %rd28061, 1;
	not.b64 	%rd54108, %rd92360;
	add.s64 	%rd92360, %rd92359, %rd54108;
$L__BB1_14040:
	setp.ne.s64 	%p867, %rd92360, 0;
	mov.u64 	%rd92359, %rd92360;
	@%p867 bra 	$L__BB1_14038;
	cvt.u32.u64 	%r4040, %rd92361;
	mov.b64 	%rd92365, 0;
	mov.u64 	%rd92363, %rd5;
$L__BB1_14042:
	shr.u64 	%rd92364, %rd92363, 1;
	add.s64 	%rd28069, %rd92365, %rd92364;
	shl.b64 	%rd54110, %rd28069, 2;
	add.s64 	%rd54111, %rd27740, %rd54110;
	ld.u32 	%r7942, [%rd54111];
	setp.ge.s32 	%p868, %r7942, %r4039;
	@%p868 bra 	$L__BB1_14044;
	add.s64 	%rd92365, %rd28069, 1;
	not.b64 	%rd54112, %rd92364;
	add.s64 	%rd92364, %rd92363, %rd54112;
$L__BB1_14044:
	setp.ne.s64 	%p869, %rd92364, 0;
	mov.u64 	%rd92363, %rd92364;
	@%p869 bra 	$L__BB1_14042;
	cvt.u32.u64 	%r4041, %rd92365;
	mov.b64 	%rd92369, 0;
	mov.u64 	%rd92367, %rd5;
$L__BB1_14046:
	shr.u64 	%rd92368, %rd92367, 1;
	add.s64 	%rd28077, %rd92369, %rd92368;
	shl.b64 	%rd54114, %rd28077, 2;
	add.s64 	%rd54115, %rd27740, %rd54114;
	ld.u32 	%r7943, [%rd54115];
	setp.ge.s32 	%p870, %r7943, %r4040;
	@%p870 bra 	$L__BB1_14048;
	add.s64 	%rd92369, %rd28077, 1;
	not.b64 	%rd54116, %rd92368;
	add.s64 	%rd92368, %rd92367, %rd54116;
$L__BB1_14048:
	setp.ne.s64 	%p871, %rd92368, 0;
	mov.u64 	%rd92367, %rd92368;
	@%p871 bra 	$L__BB1_14046;
	cvt.u32.u64 	%r4042, %rd92369;
	mov.b64 	%rd92373, 0;
	mov.u64 	%rd92371, %rd5;
$L__BB1_14050:
	shr.u64 	%rd92372, %rd92371, 1;
	add.s64 	%rd28085, %rd92373, %rd92372;
	shl.b64 	%rd54118, %rd28085, 2;
	add.s64 	%rd54119, %rd27757, %rd54118;
	ld.u32 	%r7944, [%rd54119];
	setp.ge.s32 	%p872, %r7944, %r4041;
	@%p872 bra 	$L__BB1_14052;
	add.s64 	%rd92373, %rd28085, 1;
	not.b64 	%rd54120, %rd92372;
	add.s64 	%rd92372, %rd92371, %rd54120;
$L__BB1_14052:
	setp.ne.s64 	%p873, %rd92372, 0;
	mov.u64 	%rd92371, %rd92372;
	@%p873 bra 	$L__BB1_14050;
	cvt.u32.u64 	%r4043, %rd92373;
	mov.b64 	%rd92377, 0;
	mov.u64 	%rd92375, %rd5;
$L__BB1_14054:
	shr.u64 	%rd92376, %rd92375, 1;
	add.s64 	%rd28093, %rd92377, %rd92376;
	shl.b64 	%rd54122, %rd28093, 2;
	add.s64 	%rd54123, %rd27757, %rd54122;
	ld.u32 	%r7945, [%rd54123];
	setp.ge.s32 	%p874, %r7945, %r4042;
	@%p874 bra 	$L__BB1_14056;
	add.s64 	%rd92377, %rd28093, 1;
	not.b64 	%rd54124, %rd92376;
	add.s64 	%rd92376, %rd92375, %rd54124;
$L__BB1_14056:
	setp.ne.s64 	%p875, %rd92376, 0;
	mov.u64 	%rd92375, %rd92376;
	@%p875 bra 	$L__BB1_14054;
	cvt.u32.u64 	%r4044, %rd92377;
	mov.b64 	%rd92381, 0;
	mov.u64 	%rd92379, %rd5;
$L__BB1_14058:
	shr.u64 	%rd92380, %rd92379, 1;
	add.s64 	%rd28101, %rd92381, %rd92380;
	shl.b64 	%rd54126, %rd28101, 2;
	add.s64 	%rd54127, %rd27774, %rd54126;
	ld.u32 	%r7946, [%rd54127];
	setp.ge.s32 	%p876, %r7946, %r4043;
	@%p876 bra 	$L__BB1_14060;
	add.s64 	%rd92381, %rd28101, 1;
	not.b64 	%rd54128, %rd92380;
	add.s64 	%rd92380, %rd92379, %rd54128;
$L__BB1_14060:
	setp.ne.s64 	%p877, %rd92380, 0;
	mov.u64 	%rd92379, %rd92380;
	@%p877 bra 	$L__BB1_14058;
	cvt.u32.u64 	%r4045, %rd92381;
	mov.b64 	%rd92385, 0;
	mov.u64 	%rd92383, %rd5;
$L__BB1_14062:
	shr.u64 	%rd92384, %rd92383, 1;
	add.s64 	%rd28109, %rd92385, %rd92384;
	shl.b64 	%rd54130, %rd28109, 2;
	add.s64 	%rd54131, %rd27774, %rd54130;
	ld.u32 	%r7947, [%rd54131];
	setp.ge.s32 	%p878, %r7947, %r4044;
	@%p878 bra 	$L__BB1_14064;
	add.s64 	%rd92385, %rd28109, 1;
	not.b64 	%rd54132, %rd92384;
	add.s64 	%rd92384, %rd92383, %rd54132;
$L__BB1_14064:
	setp.ne.s64 	%p879, %rd92384, 0;
	mov.u64 	%rd92383, %rd92384;
	@%p879 bra 	$L__BB1_14062;
	cvt.u32.u64 	%r4046, %rd92385;
	mov.b64 	%rd92389, 0;
	mov.u64 	%rd92387, %rd5;
$L__BB1_14066:
	shr.u64 	%rd92388, %rd92387, 1;
	add.s64 	%rd28117, %rd92389, %rd92388;
	shl.b64 	%rd54134, %rd28117, 2;
	add.s64 	%rd54135, %rd27791, %rd54134;
	ld.u32 	%r7948, [%rd54135];
	setp.ge.s32 	%p880, %r7948, %r4045;
	@%p880 bra 	$L__BB1_14068;
	add.s64 	%rd92389, %rd28117, 1;
	not.b64 	%rd54136, %rd92388;
	add.s64 	%rd92388, %rd92387, %rd54136;
$L__BB1_14068:
	setp.ne.s64 	%p881, %rd92388, 0;
	mov.u64 	%rd92387, %rd92388;
	@%p881 bra 	$L__BB1_14066;
	cvt.u32.u64 	%r4047, %rd92389;
	mov.b64 	%rd92393, 0;
	mov.u64 	%rd92391, %rd5;
$L__BB1_14070:
	shr.u64 	%rd92392, %rd92391, 1;
	add.s64 	%rd28125, %rd92393, %rd92392;
	shl.b64 	%rd54138, %rd28125, 2;
	add.s64 	%rd54139, %rd27791, %rd54138;
	ld.u32 	%r7949, [%rd54139];
	setp.ge.s32 	%p882, %r7949, %r4046;
	@%p882 bra 	$L__BB1_14072;
	add.s64 	%rd92393, %rd28125, 1;
	not.b64 	%rd54140, %rd92392;
	add.s64 	%rd92392, %rd92391, %rd54140;
$L__BB1_14072:
	setp.ne.s64 	%p883, %rd92392, 0;
	mov.u64 	%rd92391, %rd92392;
	@%p883 bra 	$L__BB1_14070;
	cvt.u32.u64 	%r4048, %rd92393;
	mov.b64 	%rd92397, 0;
	mov.u64 	%rd92395, %rd5;
$L__BB1_14074:
	shr.u64 	%rd92396, %rd92395, 1;
	add.s64 	%rd28133, %rd92397, %rd92396;
	shl.b64 	%rd54142, %rd28133, 2;
	add.s64 	%rd54143, %rd27808, %rd54142;
	ld.u32 	%r7950, [%rd54143];
	setp.ge.s32 	%p884, %r7950, %r4047;
	@%p884 bra 	$L__BB1_14076;
	add.s64 	%rd92397, %rd28133, 1;
	not.b64 	%rd54144, %rd92396;
	add.s64 	%rd92396, %rd92395, %rd54144;
$L__BB1_14076:
	setp.ne.s64 	%p885, %rd92396, 0;
	mov.u64 	%rd92395, %rd92396;
	@%p885 bra 	$L__BB1_14074;
	cvt.u32.u64 	%r4049, %rd92397;
	mov.b64 	%rd92401, 0;
	mov.u64 	%rd92399, %rd5;
$L__BB1_14078:
	shr.u64 	%rd92400, %rd92399, 1;
	add.s64 	%rd28141, %rd92401, %rd92400;
	shl.b64 	%rd54146, %rd28141, 2;
	add.s64 	%rd54147, %rd27808, %rd54146;
	ld.u32 	%r7951, [%rd54147];
	setp.ge.s32 	%p886, %r7951, %r4048;
	@%p886 bra 	$L__BB1_14080;
	add.s64 	%rd92401, %rd28141, 1;
	not.b64 	%rd54148, %rd92400;
	add.s64 	%rd92400, %rd92399, %rd54148;
$L__BB1_14080:
	setp.ne.s64 	%p887, %rd92400, 0;
	mov.u64 	%rd92399, %rd92400;
	@%p887 bra 	$L__BB1_14078;
	cvt.u32.u64 	%r4050, %rd92401;
	mov.b64 	%rd92405, 0;
	mov.u64 	%rd92403, %rd5;
$L__BB1_14082:
	shr.u64 	%rd92404, %rd92403, 1;
	add.s64 	%rd28149, %rd92405, %rd92404;
	shl.b64 	%rd54150, %rd28149, 2;
	add.s64 	%rd54151, %rd27825, %rd54150;
	ld.u32 	%r7952, [%rd54151];
	setp.ge.s32 	%p888, %r7952, %r4049;
	@%p888 bra 	$L__BB1_14084;
	add.s64 	%rd92405, %rd28149, 1;
	not.b64 	%rd54152, %rd92404;
	add.s64 	%rd92404, %rd92403, %rd54152;
$L__BB1_14084:
	setp.ne.s64 	%p889, %rd92404, 0;
	mov.u64 	%rd92403, %rd92404;
	@%p889 bra 	$L__BB1_14082;
	cvt.u32.u64 	%r4051, %rd92405;
	mov.b64 	%rd92409, 0;
	mov.u64 	%rd92407, %rd5;
$L__BB1_14086:
	shr.u64 	%rd92408, %rd92407, 1;
	add.s64 	%rd28157, %rd92409, %rd92408;
	shl.b64 	%rd54154, %rd28157, 2;
	add.s64 	%rd54155, %rd27825, %rd54154;
	ld.u32 	%r7953, [%rd54155];
	setp.ge.s32 	%p890, %r7953, %r4050;
	@%p890 bra 	$L__BB1_14088;
	add.s64 	%rd92409, %rd28157, 1;
	not.b64 	%rd54156, %rd92408;
	add.s64 	%rd92408, %rd92407, %rd54156;
$L__BB1_14088:
	setp.ne.s64 	%p891, %rd92408, 0;
	mov.u64 	%rd92407, %rd92408;
	@%p891 bra 	$L__BB1_14086;
	cvt.u32.u64 	%r7954, %rd92409;
	setp.lt.s32 	%p892, %r4051, %r7954;
	selp.b32 	%r4052, %r15154, %r15158, %p892;
	selp.b32 	%r4053, %r15158, %r15154, %p892;
	mov.b64 	%rd92413, 0;
	mov.u64 	%rd92411, %rd5;
$L__BB1_14090:
	shr.u64 	%rd92412, %rd92411, 1;
	add.s64 	%rd28165, %rd92413, %rd92412;
	shl.b64 	%rd54158, %rd28165, 2;
	add.s64 	%rd54159, %rd27672, %rd54158;
	ld.u32 	%r7955, [%rd54159];
	setp.ge.s32 	%p893, %r7955, %r15166;
	@%p893 bra 	$L__BB1_14092;
	add.s64 	%rd92413, %rd28165, 1;
	not.b64 	%rd54160, %rd92412;
	add.s64 	%rd92412, %rd92411, %rd54160;
$L__BB1_14092:
	setp.ne.s64 	%p894, %rd92412, 0;
	mov.u64 	%rd92411, %rd92412;
	@%p894 bra 	$L__BB1_14090;
	cvt.u32.u64 	%r4054, %rd92413;
	mov.b64 	%rd92417, 0;
	mov.u64 	%rd92415, %rd5;
$L__BB1_14094:
	shr.u64 	%rd92416, %rd92415, 1;
	add.s64 	%rd28173, %rd92417, %rd92416;
	shl.b64 	%rd54162, %rd28173, 2;
	add.s64 	%rd54163, %rd27672, %rd54162;
	ld.u32 	%r7956, [%rd54163];
	setp.ge.s32 	%p895, %r7956, %r15162;
	@%p895 bra 	$L__BB1_14096;
	add.s64 	%rd92417, %rd28173, 1;
	not.b64 	%rd54164, %rd92416;
	add.s64 	%rd92416, %rd92415, %rd54164;
$L__BB1_14096:
	setp.ne.s64 	%p896, %rd92416, 0;
	mov.u64 	%rd92415, %rd92416;
	@%p896 bra 	$L__BB1_14094;
	cvt.u32.u64 	%r4055, %rd92417;
	mov.b64 	%rd92421, 0;
	mov.u64 	%rd92419, %rd5;
$L__BB1_14098:
	shr.u64 	%rd92420, %rd92419, 1;
	add.s64 	%rd28181, %rd92421, %rd92420;
	shl.b64 	%rd54166, %rd28181, 2;
	add.s64 	%rd54167, %rd27689, %rd54166;
	ld.u32 	%r7957, [%rd54167];
	setp.ge.s32 	%p897, %r7957, %r4054;
	@%p897 bra 	$L__BB1_14100;
	add.s64 	%rd92421, %rd28181, 1;
	not.b64 	%rd54168, %rd92420;
	add.s64 	%rd92420, %rd92419, %rd54168;
$L__BB1_14100:
	setp.ne.s64 	%p898, %rd92420, 0;
	mov.u64 	%rd92419, %rd92420;
	@%p898 bra 	$L__BB1_14098;
	cvt.u32.u64 	%r4056, %rd92421;
	mov.b64 	%rd92425, 0;
	mov.u64 	%rd92423, %rd5;
$L__BB1_14102:
	shr.u64 	%rd92424, %rd92423, 1;
	add.s64 	%rd28189, %rd92425, %rd92424;
	shl.b64 	%rd54170, %rd28189, 2;
	add.s64 	%rd54171, %rd27689, %rd54170;
	ld.u32 	%r7958, [%rd54171];
	setp.ge.s32 	%p899, %r7958, %r4055;
	@%p899 bra 	$L__BB1_14104;
	add.s64 	%rd92425, %rd28189, 1;
	not.b64 	%rd54172, %rd92424;
	add.s64 	%rd92424, %rd92423, %rd54172;
$L__BB1_14104:
	setp.ne.s64 	%p900, %rd92424, 0;
	mov.u64 	%rd92423, %rd92424;
	@%p900 bra 	$L__BB1_14102;
	cvt.u32.u64 	%r4057, %rd92425;
	mov.b64 	%rd92429, 0;
	mov.u64 	%rd92427, %rd5;
$L__BB1_14106:
	shr.u64 	%rd92428, %rd92427, 1;
	add.s64 	%rd28197, %rd92429, %rd92428;
	shl.b64 	%rd54174, %rd28197, 2;
	add.s64 	%rd54175, %rd27706, %rd54174;
	ld.u32 	%r7959, [%rd54175];
	setp.ge.s32 	%p901, %r7959, %r4056;
	@%p901 bra 	$L__BB1_14108;
	add.s64 	%rd92429, %rd28197, 1;
	not.b64 	%rd54176, %rd92428;
	add.s64 	%rd92428, %rd92427, %rd54176;
$L__BB1_14108:
	setp.ne.s64 	%p902, %rd92428, 0;
	mov.u64 	%rd92427, %rd92428;
	@%p902 bra 	$L__BB1_14106;
	cvt.u32.u64 	%r4058, %rd92429;
	mov.b64 	%rd92433, 0;
	mov.u64 	%rd92431, %rd5;
$L__BB1_14110:
	shr.u64 	%rd92432, %rd92431, 1;
	add.s64 	%rd28205, %rd92433, %rd92432;
	shl.b64 	%rd54178, %rd28205, 2;
	add.s64 	%rd54179, %rd27706, %rd54178;
	ld.u32 	%r7960, [%rd54179];
	setp.ge.s32 	%p903, %r7960, %r4057;
	@%p903 bra 	$L__BB1_14112;
	add.s64 	%rd92433, %rd28205, 1;
	not.b64 	%rd54180, %rd92432;
	add.s64 	%rd92432, %rd92431, %rd54180;
$L__BB1_14112:
	setp.ne.s64 	%p904, %rd92432, 0;
	mov.u64 	%rd92431, %rd92432;
	@%p904 bra 	$L__BB1_14110;
	cvt.u32.u64 	%r4059, %rd92433;
	mov.b64 	%rd92437, 0;
	mov.u64 	%rd92435, %rd5;
$L__BB1_14114:
	shr.u64 	%rd92436, %rd92435, 1;
	add.s64 	%rd28213, %rd92437, %rd92436;
	shl.b64 	%rd54182, %rd28213, 2;
	add.s64 	%rd54183, %rd27723, %rd54182;
	ld.u32 	%r7961, [%rd54183];
	setp.ge.s32 	%p905, %r7961, %r4058;
	@%p905 bra 	$L__BB1_14116;
	add.s64 	%rd92437, %rd28213, 1;
	not.b64 	%rd54184, %rd92436;
	add.s64 	%rd92436, %rd92435, %rd54184;
$L__BB1_14116:
	setp.ne.s64 	%p906, %rd92436, 0;
	mov.u64 	%rd92435, %rd92436;
	@%p906 bra 	$L__BB1_14114;
	cvt.u32.u64 	%r4060, %rd92437;
	mov.b64 	%rd92441, 0;
	mov.u64 	%rd92439, %rd5;
$L__BB1_14118:
	shr.u64 	%rd92440, %rd92439, 1;
	add.s64 	%rd28221, %rd92441, %rd92440;
	shl.b64 	%rd54186, %rd28221, 2;
	add.s64 	%rd54187, %rd27723, %rd54186;
	ld.u32 	%r7962, [%rd54187];
	setp.ge.s32 	%p907, %r7962, %r4059;
	@%p907 bra 	$L__BB1_14120;
	add.s64 	%rd92441, %rd28221, 1;
	not.b64 	%rd54188, %rd92440;
	add.s64 	%rd92440, %rd92439, %rd54188;
$L__BB1_14120:
	setp.ne.s64 	%p908, %rd92440, 0;
	mov.u64 	%rd92439, %rd92440;
	@%p908 bra 	$L__BB1_14118;
	cvt.u32.u64 	%r4061, %rd92441;
	mov.b64 	%rd92445, 0;
	mov.u64 	%rd92443, %rd5;
$L__BB1_14122:
	shr.u64 	%rd92444, %rd92443, 1;
	add.s64 	%rd28229, %rd92445, %rd92444;
	shl.b64 	%rd54190, %rd28229, 2;
	add.s64 	%rd54191, %rd27740, %rd54190;
	ld.u32 	%r7963, [%rd54191];
	setp.ge.s32 	%p909, %r7963, %r4060;
	@%p909 bra 	$L__BB1_14124;
	add.s64 	%rd92445, %rd28229, 1;
	not.b64 	%rd54192, %rd92444;
	add.s64 	%rd92444, %rd92443, %rd54192;
$L__BB1_14124:
	setp.ne.s64 	%p910, %rd92444, 0;
	mov.u64 	%rd92443, %rd92444;
	@%p910 bra 	$L__BB1_14122;
	cvt.u32.u64 	%r4062, %rd92445;
	mov.b64 	%rd92449, 0;
	mov.u64 	%rd92447, %rd5;
$L__BB1_14126:
	shr.u64 	%rd92448, %rd92447, 1;
	add.s64 	%rd28237, %rd92449, %rd92448;
	shl.b64 	%rd54194, %rd28237, 2;
	add.s64 	%rd54195, %rd27740, %rd54194;
	ld.u32 	%r7964, [%rd54195];
	setp.ge.s32 	%p911, %r7964, %r4061;
	@%p911 bra 	$L__BB1_14128;
	add.s64 	%rd92449, %rd28237, 1;
	not.b64 	%rd54196, %rd92448;
	add.s64 	%rd92448, %rd92447, %rd54196;
$L__BB1_14128:
	setp.ne.s64 	%p912, %rd92448, 0;
	mov.u64 	%rd92447, %rd92448;
	@%p912 bra 	$L__BB1_14126;
	cvt.u32.u64 	%r4063, %rd92449;
	mov.b64 	%rd92453, 0;
	mov.u64 	%rd92451, %rd5;
$L__BB1_14130:
	shr.u64 	%rd92452, %rd92451, 1;
	add.s64 	%rd28245, %rd92453, %rd92452;
	shl.b64 	%rd54198, %rd28245, 2;
	add.s64 	%rd54199, %rd27757, %rd54198;
	ld.u32 	%r7965, [%rd54199];
	setp.ge.s32 	%p913, %r7965, %r4062;
	@%p913 bra 	$L__BB1_14132;
	add.s64 	%rd92453, %rd28245, 1;
	not.b64 	%rd54200, %rd92452;
	add.s64 	%rd92452, %rd92451, %rd54200;
$L__BB1_14132:
	setp.ne.s64 	%p914, %rd92452, 0;
	mov.u64 	%rd92451, %rd92452;
	@%p914 bra 	$L__BB1_14130;
	cvt.u32.u64 	%r4064, %rd92453;
	mov.b64 	%rd92457, 0;
	mov.u64 	%rd92455, %rd5;
$L__BB1_14134:
	shr.u64 	%rd92456, %rd92455, 1;
	add.s64 	%rd28253, %rd92457, %rd92456;
	shl.b64 	%rd54202, %rd28253, 2;
	add.s64 	%rd54203, %rd27757, %rd54202;
	ld.u32 	%r7966, [%rd54203];
	setp.ge.s32 	%p915, %r7966, %r4063;
	@%p915 bra 	$L__BB1_14136;
	add.s64 	%rd92457, %rd28253, 1;
	not.b64 	%rd54204, %rd92456;
	add.s64 	%rd92456, %rd92455, %rd54204;
$L__BB1_14136:
	setp.ne.s64 	%p916, %rd92456, 0;
	mov.u64 	%rd92455, %rd92456;
	@%p916 bra 	$L__BB1_14134;
	cvt.u32.u64 	%r4065, %rd92457;
	mov.b64 	%rd92461, 0;
	mov.u64 	%rd92459, %rd5;
$L__BB1_14138:
	shr.u64 	%rd92460, %rd92459, 1;
	add.s64 	%rd28261, %rd92461, %rd92460;
	shl.b64 	%rd54206, %rd28261, 2;
	add.s64 	%rd54207, %rd27774, %rd54206;
	ld.u32 	%r7967, [%rd54207];
	setp.ge.s32 	%p917, %r7967, %r4064;
	@%p917 bra 	$L__BB1_14140;
	add.s64 	%rd92461, %rd28261, 1;
	not.b64 	%rd54208, %rd92460;
	add.s64 	%rd92460, %rd92459, %rd54208;
$L__BB1_14140:
	setp.ne.s64 	%p918, %rd92460, 0;
	mov.u64 	%rd92459, %rd92460;
	@%p918 bra 	$L__BB1_14138;
	cvt.u32.u64 	%r4066, %rd92461;
	mov.b64 	%rd92465, 0;
	mov.u64 	%rd92463, %rd5;
$L__BB1_14142:
	shr.u64 	%rd92464, %rd92463, 1;
	add.s64 	%rd28269, %rd92465, %rd92464;
	shl.b64 	%rd54210, %rd28269, 2;
	add.s64 	%rd54211, %rd27774, %rd54210;
	ld.u32 	%r7968, [%rd54211];
	setp.ge.s32 	%p919, %r7968, %r4065;
	@%p919 bra 	$L__BB1_14144;
	add.s64 	%rd92465, %rd28269, 1;
	not.b64 	%rd54212, %rd92464;
	add.s64 	%rd92464, %rd92463, %rd54212;
$L__BB1_14144:
	setp.ne.s64 	%p920, %rd92464, 0;
	mov.u64 	%rd92463, %rd92464;
	@%p920 bra 	$L__BB1_14142;
	cvt.u32.u64 	%r4067, %rd92465;
	mov.b64 	%rd92469, 0;
	mov.u64 	%rd92467, %rd5;
$L__BB1_14146:
	shr.u64 	%rd92468, %rd92467, 1;
	add.s64 	%rd28277, %rd92469, %rd92468;
	shl.b64 	%rd54214, %rd28277, 2;
	add.s64 	%rd54215, %rd27791, %rd54214;
	ld.u32 	%r7969, [%rd54215];
	setp.ge.s32 	%p921, %r7969, %r4066;
	@%p921 bra 	$L__BB1_14148;
	add.s64 	%rd92469, %rd28277, 1;
	not.b64 	%rd54216, %rd92468;
	add.s64 	%rd92468, %rd92467, %rd54216;
$L__BB1_14148:
	setp.ne.s64 	%p922, %rd92468, 0;
	mov.u64 	%rd92467, %rd92468;
	@%p922 bra 	$L__BB1_14146;
	cvt.u32.u64 	%r4068, %rd92469;
	mov.b64 	%rd92473, 0;
	mov.u64 	%rd92471, %rd5;
$L__BB1_14150:
	shr.u64 	%rd92472, %rd92471, 1;
	add.s64 	%rd28285, %rd92473, %rd92472;
	shl.b64 	%rd54218, %rd28285, 2;
	add.s64 	%rd54219, %rd27791, %rd54218;
	ld.u32 	%r7970, [%rd54219];
	setp.ge.s32 	%p923, %r7970, %r4067;
	@%p923 bra 	$L__BB1_14152;
	add.s64 	%rd92473, %rd28285, 1;
	not.b64 	%rd54220, %rd92472;
	add.s64 	%rd92472, %rd92471, %rd54220;
$L__BB1_14152:
	setp.ne.s64 	%p924, %rd92472, 0;
	mov.u64 	%rd92471, %rd92472;
	@%p924 bra 	$L__BB1_14150;
	cvt.u32.u64 	%r4069, %rd92473;
	mov.b64 	%rd92477, 0;
	mov.u64 	%rd92475, %rd5;
$L__BB1_14154:
	shr.u64 	%rd92476, %rd92475, 1;
	add.s64 	%rd28293, %rd92477, %rd92476;
	shl.b64 	%rd54222, %rd28293, 2;
	add.s64 	%rd54223, %rd27808, %rd54222;
	ld.u32 	%r7971, [%rd54223];
	setp.ge.s32 	%p925, %r7971, %r4068;
	@%p925 bra 	$L__BB1_14156;
	add.s64 	%rd92477, %rd28293, 1;
	not.b64 	%rd54224, %rd92476;
	add.s64 	%rd92476, %rd92475, %rd54224;
$L__BB1_14156:
	setp.ne.s64 	%p926, %rd92476, 0;
	mov.u64 	%rd92475, %rd92476;
	@%p926 bra 	$L__BB1_14154;
	cvt.u32.u64 	%r4070, %rd92477;
	mov.b64 	%rd92481, 0;
	mov.u64 	%rd92479, %rd5;
$L__BB1_14158:
	shr.u64 	%rd92480, %rd92479, 1;
	add.s64 	%rd28301, %rd92481, %rd92480;
	shl.b64 	%rd54226, %rd28301, 2;
	add.s64 	%rd54227, %rd27808, %rd54226;
	ld.u32 	%r7972, [%rd54227];
	setp.ge.s32 	%p927, %r7972, %r4069;
	@%p927 bra 	$L__BB1_14160;
	add.s64 	%rd92481, %rd28301, 1;
	not.b64 	%rd54228, %rd92480;
	add.s64 	%rd92480, %rd92479, %rd54228;
$L__BB1_14160:
	setp.ne.s64 	%p928, %rd92480, 0;
	mov.u64 	%rd92479, %rd92480;
	@%p928 bra 	$L__BB1_14158;
	cvt.u32.u64 	%r4071, %rd92481;
	mov.b64 	%rd92485, 0;
	mov.u64 	%rd92483, %rd5;
$L__BB1_14162:
	shr.u64 	%rd92484, %rd92483, 1;
	add.s64 	%rd28309, %rd92485, %rd92484;
	shl.b64 	%rd54230, %rd28309, 2;
	add.s64 	%rd54231, %rd27825, %rd54230;
	ld.u32 	%r7973, [%rd54231];
	setp.ge.s32 	%p929, %r7973, %r4070;
	@%p929 bra 	$L__BB1_14164;
	add.s64 	%rd92485, %rd28309, 1;
	not.b64 	%rd54232, %rd92484;
	add.s64 	%rd92484, %rd92483, %rd54232;
$L__BB1_14164:
	setp.ne.s64 	%p930, %rd92484, 0;
	mov.u64 	%rd92483, %rd92484;
	@%p930 bra 	$L__BB1_14162;
	cvt.u32.u64 	%r4072, %rd92485;
	mov.b64 	%rd92489, 0;
	mov.u64 	%rd92487, %rd5;
$L__BB1_14166:
	shr.u64 	%rd92488, %rd92487, 1;
	add.s64 	%rd28317, %rd92489, %rd92488;
	shl.b64 	%rd54234, %rd28317, 2;
	add.s64 	%rd54235, %rd27825, %rd54234;
	ld.u32 	%r7974, [%rd54235];
	setp.ge.s32 	%p931, %r7974, %r4071;
	@%p931 bra 	$L__BB1_14168;
	add.s64 	%rd92489, %rd28317, 1;
	not.b64 	%rd54236, %rd92488;
	add.s64 	%rd92488, %rd92487, %rd54236;
$L__BB1_14168:
	setp.ne.s64 	%p932, %rd92488, 0;
	mov.u64 	%rd92487, %rd92488;
	@%p932 bra 	$L__BB1_14166;
	cvt.u32.u64 	%r7975, %rd92489;
	setp.lt.s32 	%p933, %r4072, %r7975;
	selp.b32 	%r4073, %r15162, %r15166, %p933;
	selp.b32 	%r4074, %r15166, %r15162, %p933;
	mov.b64 	%rd92493, 0;
	mov.u64 	%rd92491, %rd5;
$L__BB1_14170:
	shr.u64 	%rd92492, %rd92491, 1;
	add.s64 	%rd28325, %rd92493, %rd92492;
	shl.b64 	%rd54238, %rd28325, 2;
	add.s64 	%rd54239, %rd27672, %rd54238;
	ld.u32 	%r7976, [%rd54239];
	setp.ge.s32 	%p934, %r7976, %r15174;
	@%p934 bra 	$L__BB1_14172;
	add.s64 	%rd92493, %rd28325, 1;
	not.b64 	%rd54240, %rd92492;
	add.s64 	%rd92492, %rd92491, %rd54240;
$L__BB1_14172:
	setp.ne.s64 	%p935, %rd92492, 0;
	mov.u64 	%rd92491, %rd92492;
	@%p935 bra 	$L__BB1_14170;
	cvt.u32.u64 	%r4075, %rd92493;
	mov.b64 	%rd92497, 0;
	mov.u64 	%rd92495, %rd5;
$L__BB1_14174:
	shr.u64 	%rd92496, %rd92495, 1;
	add.s64 	%rd28333, %rd92497, %rd92496;
	shl.b64 	%rd54242, %rd28333, 2;
	add.s64 	%rd54243, %rd27672, %rd54242;
	ld.u32 	%r7977, [%rd54243];
	setp.ge.s32 	%p936, %r7977, %r15170;
	@%p936 bra 	$L__BB1_14176;
	add.s64 	%rd92497, %rd28333, 1;
	not.b64 	%rd54244, %rd92496;
	add.s64 	%rd92496, %rd92495, %rd54244;
$L__BB1_14176:
	setp.ne.s64 	%p937, %rd92496, 0;
	mov.u64 	%rd92495, %rd92496;
	@%p937 bra 	$L__BB1_14174;
	cvt.u32.u64 	%r4076, %rd92497;
	mov.b64 	%rd92501, 0;
	mov.u64 	%rd92499, %rd5;
$L__BB1_14178:
	shr.u64 	%rd92500, %rd92499, 1;
	add.s64 	%rd28341, %rd92501, %rd92500;
	shl.b64 	%rd54246, %rd28341, 2;
	add.s64 	%rd54247, %rd27689, %rd54246;
	ld.u32 	%r7978, [%rd54247];
	setp.ge.s32 	%p938, %r7978, %r4075;
	@%p938 bra 	$L__BB1_14180;
	add.s64 	%rd92501, %rd28341, 1;
	not.b64 	%rd54248, %rd92500;
	add.s64 	%rd92500, %rd92499, %rd54248;
$L__BB1_14180:
	setp.ne.s64 	%p939, %rd92500, 0;
	mov.u64 	%rd92499, %rd92500;
	@%p939 bra 	$L__BB1_14178;
	cvt.u32.u64 	%r4077, %rd92501;
	mov.b64 	%rd92505, 0;
	mov.u64 	%rd92503, %rd5;
$L__BB1_14182:
	shr.u64 	%rd92504, %rd92503, 1;
	add.s64 	%rd28349, %rd92505, %rd92504;
	shl.b64 	%rd54250, %rd28349, 2;
	add.s64 	%rd54251, %rd27689, %rd54250;
	ld.u32 	%r7979, [%rd54251];
	setp.ge.s32 	%p940, %r7979, %r4076;
	@%p940 bra 	$L__BB1_14184;
	add.s64 	%rd92505, %rd28349, 1;
	not.b64 	%rd54252, %rd92504;
	add.s64 	%rd92504, %rd92503, %rd54252;
$L__BB1_14184:
	setp.ne.s64 	%p941, %rd92504, 0;
	mov.u64 	%rd92503, %rd92504;
	@%p941 bra 	$L__BB1_14182;
	cvt.u32.u64 	%r4078, %rd92505;
	mov.b64 	%rd92509, 0;
	mov.u64 	%rd92507, %rd5;
$L__BB1_14186:
	shr.u64 	%rd92508, %rd92507, 1;
	add.s64 	%rd28357, %rd92509, %rd92508;
	shl.b64 	%rd54254, %rd28357, 2;
	add.s64 	%rd54255, %rd27706, %rd54254;
	ld.u32 	%r7980, [%rd54255];
	setp.ge.s32 	%p942, %r7980, %r4077;
	@%p942 bra 	$L__BB1_14188;
	add.s64 	%rd92509, %rd28357, 1;
	not.b64 	%rd54256, %rd92508;
	add.s64 	%rd92508, %rd92507, %rd54256;
$L__BB1_14188:
	setp.ne.s64 	%p943, %rd92508, 0;
	mov.u64 	%rd92507, %rd92508;
	@%p943 bra 	$L__BB1_14186;
	cvt.u32.u64 	%r4079, %rd92509;
	mov.b64 	%rd92513, 0;
	mov.u64 	%rd92511, %rd5;
$L__BB1_14190:
	shr.u64 	%rd92512, %rd92511, 1;
	add.s64 	%rd28365, %rd92513, %rd92512;
	shl.b64 	%rd54258, %rd28365, 2;
	add.s64 	%rd54259, %rd27706, %rd54258;
	ld.u32 	%r7981, [%rd54259];
	setp.ge.s32 	%p944, %r7981, %r4078;
	@%p944 bra 	$L__BB1_14192;
	add.s64 	%rd92513, %rd28365, 1;
	not.b64 	%rd54260, %rd92512;
	add.s64 	%rd92512, %rd92511, %rd54260;
$L__BB1_14192:
	setp.ne.s64 	%p945, %rd92512, 0;
	mov.u64 	%rd92511, %rd92512;
	@%p945 bra 	$L__BB1_14190;
	cvt.u32.u64 	%r4080, %rd92513;
	mov.b64 	%rd92517, 0;
	mov.u64 	%rd92515, %rd5;
$L__BB1_14194:
	shr.u64 	%rd92516, %rd92515, 1;
	add.s64 	%rd28373, %rd92517, %rd92516;
	shl.b64 	%rd54262, %rd28373, 2;
	add.s64 	%rd54263, %rd27723, %rd54262;
	ld.u32 	%r7982, [%rd54263];
	setp.ge.s32 	%p946, %r7982, %r4079;
	@%p946 bra 	$L__BB1_14196;
	add.s64 	%rd92517, %rd28373, 1;
	not.b64 	%rd54264, %rd92516;
	add.s64 	%rd92516, %rd92515, %rd54264;
$L__BB1_14196:
	setp.ne.s64 	%p947, %rd92516, 0;
	mov.u64 	%rd92515, %rd92516;
	@%p947 bra 	$L__BB1_14194;
	cvt.u32.u64 	%r4081, %rd92517;
	mov.b64 	%rd92521, 0;
	mov.u64 	%rd92519, %rd5;
$L__BB1_14198:
	shr.u64 	%rd92520, %rd92519, 1;
	add.s64 	%rd28381, %rd92521, %rd92520;
	shl.b64 	%rd54266, %rd28381, 2;
	add.s64 	%rd54267, %rd27723, %rd54266;
	ld.u32 	%r7983, [%rd54267];
	setp.ge.s32 	%p948, %r7983, %r4080;
	@%p948 bra 	$L__BB1_14200;
	add.s64 	%rd92521, %rd28381, 1;
	not.b64 	%rd54268, %rd92520;
	add.s64 	%rd92520, %rd92519, %rd54268;
$L__BB1_14200:
	setp.ne.s64 	%p949, %rd92520, 0;
	mov.u64 	%rd92519, %rd92520;
	@%p949 bra 	$L__BB1_14198;
	cvt.u32.u64 	%r4082, %rd92521;
	mov.b64 	%rd92525, 0;
	mov.u64 	%rd92523, %rd5;
$L__BB1_14202:
	shr.u64 	%rd92524, %rd92523, 1;
	add.s64 	%rd28389, %rd92525, %rd92524;
	shl.b64 	%rd54270, %rd28389, 2;
	add.s64 	%rd54271, %rd27740, %rd54270;
	ld.u32 	%r7984, [%rd54271];
	setp.ge.s32 	%p950, %r7984, %r4081;
	@%p950 bra 	$L__BB1_14204;
	add.s64 	%rd92525, %rd28389, 1;
	not.b64 	%rd54272, %rd92524;
	add.s64 	%rd92524, %rd92523, %rd54272;
$L__BB1_14204:
	setp.ne.s64 	%p951, %rd92524, 0;
	mov.u64 	%rd92523, %rd92524;
	@%p951 bra 	$L__BB1_14202;
	cvt.u32.u64 	%r4083, %rd92525;
	mov.b64 	%rd92529, 0;
	mov.u64 	%rd92527, %rd5;
$L__BB1_14206:
	shr.u64 	%rd92528, %rd92527, 1;
	add.s64 	%rd28397, %rd92529, %rd92528;
	shl.b64 	%rd54274, %rd28397, 2;
	add.s64 	%rd54275, %rd27740, %rd54274;
	ld.u32 	%r7985, [%rd54275];
	setp.ge.s32 	%p952, %r7985, %r4082;
	@%p952 bra 	$L__BB1_14208;
	add.s64 	%rd92529, %rd28397, 1;
	not.b64 	%rd54276, %rd92528;
	add.s64 	%rd92528, %rd92527, %rd54276;
$L__BB1_14208:
	setp.ne.s64 	%p953, %rd92528, 0;
	mov.u64 	%rd92527, %rd92528;
	@%p953 bra 	$L__BB1_14206;
	cvt.u32.u64 	%r4084, %rd92529;
	mov.b64 	%rd92533, 0;
	mov.u64 	%rd92531, %rd5;
$L__BB1_14210:
	shr.u64 	%rd92532, %rd92531, 1;
	add.s64 	%rd28405, %rd92533, %rd92532;
	shl.b64 	%rd54278, %rd28405, 2;
	add.s64 	%rd54279, %rd27757, %rd54278;
	ld.u32 	%r7986, [%rd54279];
	setp.ge.s32 	%p954, %r7986, %r4083;
	@%p954 bra 	$L__BB1_14212;
	add.s64 	%rd92533, %rd28405, 1;
	not.b64 	%rd54280, %rd92532;
	add.s64 	%rd92532, %rd92531, %rd54280;
$L__BB1_14212:
	setp.ne.s64 	%p955, %rd92532, 0;
	mov.u64 	%rd92531, %rd92532;
	@%p955 bra 	$L__BB1_14210;
	cvt.u32.u64 	%r4085, %rd92533;
	mov.b64 	%rd92537, 0;
	mov.u64 	%rd92535, %rd5;
$L__BB1_14214:
	shr.u64 	%rd92536, %rd92535, 1;
	add.s64 	%rd28413, %rd92537, %rd92536;
	shl.b64 	%rd54282, %rd28413, 2;
	add.s64 	%rd54283, %rd27757, %rd54282;
	ld.u32 	%r7987, [%rd54283];
	setp.ge.s32 	%p956, %r7987, %r4084;
	@%p956 bra 	$L__BB1_14216;
	add.s64 	%rd92537, %rd28413, 1;
	not.b64 	%rd54284, %rd92536;
	add.s64 	%rd92536, %rd92535, %rd54284;
$L__BB1_14216:
	setp.ne.s64 	%p957, %rd92536, 0;
	mov.u64 	%rd92535, %rd92536;
	@%p957 bra 	$L__BB1_14214;
	cvt.u32.u64 	%r4086, %rd92537;
	mov.b64 	%rd92541, 0;
	mov.u64 	%rd92539, %rd5;
$L__BB1_14218:
	shr.u64 	%rd92540, %rd92539, 1;
	add.s64 	%rd28421, %rd92541, %rd92540;
	shl.b64 	%rd54286, %rd28421, 2;
	add.s64 	%rd54287, %rd27774, %rd54286;
	ld.u32 	%r7988, [%rd54287];
	setp.ge.s32 	%p958, %r7988, %r4085;
	@%p958 bra 	$L__BB1_14220;
	add.s64 	%rd92541, %rd28421, 1;
	not.b64 	%rd54288, %rd92540;
	add.s64 	%rd92540, %rd92539, %rd54288;
$L__BB1_14220:
	setp.ne.s64 	%p959, %rd92540, 0;
	mov.u64 	%rd92539, %rd92540;
	@%p959 bra 	$L__BB1_14218;
	cvt.u32.u64 	%r4087, %rd92541;
	mov.b64 	%rd92545, 0;
	mov.u64 	%rd92543, %rd5;
$L__BB1_14222:
	shr.u64 	%rd92544, %rd92543, 1;
	add.s64 	%rd28429, %rd92545, %rd92544;
	shl.b64 	%rd54290, %rd28429, 2;
	add.s64 	%rd54291, %rd27774, %rd54290;
	ld.u32 	%r7989, [%rd54291];
	setp.ge.s32 	%p960, %r7989, %r4086;
	@%p960 bra 	$L__BB1_14224;
	add.s64 	%rd92545, %rd28429, 1;
	not.b64 	%rd54292, %rd92544;
	add.s64 	%rd92544, %rd92543, %rd54292;
$L__BB1_14224:
	setp.ne.s64 	%p961, %rd92544, 0;
	mov.u64 	%rd92543, %rd92544;
	@%p961 bra 	$L__BB1_14222;
	cvt.u32.u64 	%r4088, %rd92545;
	mov.b64 	%rd92549, 0;
	mov.u64 	%rd92547, %rd5;
$L__BB1_14226:
	shr.u64 	%rd92548, %rd92547, 1;
	add.s64 	%rd28437, %rd92549, %rd92548;
	shl.b64 	%rd54294, %rd28437, 2;
	add.s64 	%rd54295, %rd27791, %rd54294;
	ld.u32 	%r7990, [%rd54295];
	setp.ge.s32 	%p962, %r7990, %r4087;
	@%p962 bra 	$L__BB1_14228;
	add.s64 	%rd92549, %rd28437, 1;
	not.b64 	%rd54296, %rd92548;
	add.s64 	%rd92548, %rd92547, %rd54296;
$L__BB1_14228:
	setp.ne.s64 	%p963, %rd92548, 0;
	mov.u64 	%rd92547, %rd92548;
	@%p963 bra 	$L__BB1_14226;
	cvt.u32.u64 	%r4089, %rd92549;
	mov.b64 	%rd92553, 0;
	mov.u64 	%rd92551, %rd5;
$L__BB1_14230:
	shr.u64 	%rd92552, %rd92551, 1;
	add.s64 	%rd28445, %rd92553, %rd92552;
	shl.b64 	%rd54298, %rd28445, 2;
	add.s64 	%rd54299, %rd27791, %rd54298;
	ld.u32 	%r7991, [%rd54299];
	setp.ge.s32 	%p964, %r7991, %r4088;
	@%p964 bra 	$L__BB1_14232;
	add.s64 	%rd92553, %rd28445, 1;
	not.b64 	%rd54300, %rd92552;
	add.s64 	%rd92552, %rd92551, %rd54300;
$L__BB1_14232:
	setp.ne.s64 	%p965, %rd92552, 0;
	mov.u64 	%rd92551, %rd92552;
	@%p965 bra 	$L__BB1_14230;
	cvt.u32.u64 	%r4090, %rd92553;
	mov.b64 	%rd92557, 0;
	mov.u64 	%rd92555, %rd5;
$L__BB1_14234:
	shr.u64 	%rd92556, %rd92555, 1;
	add.s64 	%rd28453, %rd92557, %rd92556;
	shl.b64 	%rd54302, %rd28453, 2;
	add.s64 	%rd54303, %rd27808, %rd54302;
	ld.u32 	%r7992, [%rd54303];
	setp.ge.s32 	%p966, %r7992, %r4089;
	@%p966 bra 	$L__BB1_14236;
	add.s64 	%rd92557, %rd28453, 1;
	not.b64 	%rd54304, %rd92556;
	add.s64 	%rd92556, %rd92555, %rd54304;
$L__BB1_14236:
	setp.ne.s64 	%p967, %rd92556, 0;
	mov.u64 	%rd92555, %rd92556;
	@%p967 bra 	$L__BB1_14234;
	cvt.u32.u64 	%r4091, %rd92557;
	mov.b64 	%rd92561, 0;
	mov.u64 	%rd92559, %rd5;
$L__BB1_14238:
	shr.u64 	%rd92560, %rd92559, 1;
	add.s64 	%rd28461, %rd92561, %rd92560;
	shl.b64 	%rd54306, %rd28461, 2;
	add.s64 	%rd54307, %rd27808, %rd54306;
	ld.u32 	%r7993, [%rd54307];
	setp.ge.s32 	%p968, %r7993, %r4090;
	@%p968 bra 	$L__BB1_14240;
	add.s64 	%rd92561, %rd28461, 1;
	not.b64 	%rd54308, %rd92560;
	add.s64 	%rd92560, %rd92559, %rd54308;
$L__BB1_14240:
	setp.ne.s64 	%p969, %rd92560, 0;
	mov.u64 	%rd92559, %rd92560;
	@%p969 bra 	$L__BB1_14238;
	cvt.u32.u64 	%r4092, %rd92561;
	mov.b64 	%rd92565, 0;
	mov.u64 	%rd92563, %rd5;
$L__BB1_14242:
	shr.u64 	%rd92564, %rd92563, 1;
	add.s64 	%rd28469, %rd92565, %rd92564;
	shl.b64 	%rd54310, %rd28469, 2;
	add.s64 	%rd54311, %rd27825, %rd54310;
	ld.u32 	%r7994, [%rd54311];
	setp.ge.s32 	%p970, %r7994, %r4091;
	@%p970 bra 	$L__BB1_14244;
	add.s64 	%rd92565, %rd28469, 1;
	not.b64 	%rd54312, %rd92564;
	add.s64 	%rd92564, %rd92563, %rd54312;
$L__BB1_14244:
	setp.ne.s64 	%p971, %rd92564, 0;
	mov.u64 	%rd92563, %rd92564;
	@%p971 bra 	$L__BB1_14242;
	cvt.u32.u64 	%r4093, %rd92565;
	mov.b64 	%rd92569, 0;
	mov.u64 	%rd92567, %rd5;
$L__BB1_14246:
	shr.u64 	%rd92568, %rd92567, 1;
	add.s64 	%rd28477, %rd92569, %rd92568;
	shl.b64 	%rd54314, %rd28477, 2;
	add.s64 	%rd54315, %rd27825, %rd54314;
	ld.u32 	%r7995, [%rd54315];
	setp.ge.s32 	%p972, %r7995, %r4092;
	@%p972 bra 	$L__BB1_14248;
	add.s64 	%rd92569, %rd28477, 1;
	not.b64 	%rd54316, %rd92568;
	add.s64 	%rd92568, %rd92567, %rd54316;
$L__BB1_14248:
	setp.ne.s64 	%p973, %rd92568, 0;
	mov.u64 	%rd92567, %rd92568;
	@%p973 bra 	$L__BB1_14246;
	cvt.u32.u64 	%r7996, %rd92569;
	setp.lt.s32 	%p974, %r4093, %r7996;
	selp.b32 	%r4094, %r15170, %r15174, %p974;
	selp.b32 	%r4095, %r15174, %r15170, %p974;
	mov.b64 	%rd92573, 0;
	mov.u64 	%rd92571, %rd5;
$L__BB1_14250:
	shr.u64 	%rd92572, %rd92571, 1;
	add.s64 	%rd28485, %rd92573, %rd92572;
	shl.b64 	%rd54318, %rd28485, 2;
	add.s64 	%rd54319, %rd27672, %rd54318;
	ld.u32 	%r7997, [%rd54319];
	setp.ge.s32 	%p975, %r7997, %r15182;
	@%p975 bra 	$L__BB1_14252;
	add.s64 	%rd92573, %rd28485, 1;
	not.b64 	%rd54320, %rd92572;
	add.s64 	%rd92572, %rd92571, %rd54320;
$L__BB1_14252:
	setp.ne.s64 	%p976, %rd92572, 0;
	mov.u64 	%rd92571, %rd92572;
	@%p976 bra 	$L__BB1_14250;
	cvt.u32.u64 	%r4096, %rd92573;
	mov.b64 	%rd92577, 0;
	mov.u64 	%rd92575, %rd5;
$L__BB1_14254:
	shr.u64 	%rd92576, %rd92575, 1;
	add.s64 	%rd28493, %rd92577, %rd92576;
	shl.b64 	%rd54322, %rd28493, 2;
	add.s64 	%rd54323, %rd27672, %rd54322;
	ld.u32 	%r7998, [%rd54323];
	setp.ge.s32 	%p977, %r7998, %r15178;
	@%p977 bra 	$L__BB1_14256;
	add.s64 	%rd92577, %rd28493, 1;
	not.b64 	%rd54324, %rd92576;
	add.s64 	%rd92576, %rd92575, %rd54324;
$L__BB1_14256:
	setp.ne.s64 	%p978, %rd92576, 0;
	mov.u64 	%rd92575, %rd92576;
	@%p978 bra 	$L__BB1_14254;
	cvt.u32.u64 	%r4097, %rd92577;
	mov.b64 	%rd92581, 0;
	mov.u64 	%rd92579, %rd5;
$L__BB1_14258:
	shr.u64 	%rd92580, %rd92579, 1;
	add.s64 	%rd28501, %rd92581, %rd92580;
	shl.b64 	%rd54326, %rd28501, 2;
	add.s64 	%rd54327, %rd27689, %rd54326;
	ld.u32 	%r7999, [%rd54327];
	setp.ge.s32 	%p979, %r7999, %r4096;
	@%p979 bra 	$L__BB1_14260;
	add.s64 	%rd92581, %rd28501, 1;
	not.b64 	%rd54328, %rd92580;
	add.s64 	%rd92580, %rd92579, %rd54328;
$L__BB1_14260:
	setp.ne.s64 	%p980, %rd92580, 0;
	mov.u64 	%rd92579, %rd92580;
	@%p980 bra 	$L__BB1_14258;
	cvt.u32.u64 	%r4098, %rd92581;
	mov.b64 	%rd92585, 0;
	mov.u64 	%rd92583, %rd5;
$L__BB1_14262:
	shr.u64 	%rd92584, %rd92583, 1;
	add.s64 	%rd28509, %rd92585, %rd92584;
	shl.b64 	%rd54330, %rd28509, 2;
	add.s64 	%rd54331, %rd27689, %rd54330;
	ld.u32 	%r8000, [%rd54331];
	setp.ge.s32 	%p981, %r8000, %r4097;
	@%p981 bra 	$L__BB1_14264;
	add.s64 	%rd92585, %rd28509, 1;
	not.b64 	%rd54332, %rd92584;
	add.s64 	%rd92584, %rd92583, %rd54332;
$L__BB1_14264:
	setp.ne.s64 	%p982, %rd92584, 0;
	mov.u64 	%rd92583, %rd92584;
	@%p982 bra 	$L__BB1_14262;
	cvt.u32.u64 	%r4099, %rd92585;
	mov.b64 	%rd92589, 0;
	mov.u64 	%rd92587, %rd5;
$L__BB1_14266:
	shr.u64 	%rd92588, %rd92587, 1;
	add.s64 	%rd28517, %rd92589, %rd92588;
	shl.b64 	%rd54334, %rd28517, 2;
	add.s64 	%rd54335, %rd27706, %rd54334;
	ld.u32 	%r8001, [%rd54335];
	setp.ge.s32 	%p983, %r8001, %r4098;
	@%p983 bra 	$L__BB1_14268;
	add.s64 	%rd92589, %rd28517, 1;
	not.b64 	%rd54336, %rd92588;
	add.s64 	%rd92588, %rd92587, %rd54336;
$L__BB1_14268:
	setp.ne.s64 	%p984, %rd92588, 0;
	mov.u64 	%rd92587, %rd92588;
	@%p984 bra 	$L__BB1_14266;
	cvt.u32.u64 	%r4100, %rd92589;
	mov.b64 	%rd92593, 0;
	mov.u64 	%rd92591, %rd5;
$L__BB1_14270:
	shr.u64 	%rd92592, %rd92591, 1;
	add.s64 	%rd28525, %rd92593, %rd92592;
	shl.b64 	%rd54338, %rd28525, 2;
	add.s64 	%rd54339, %rd27706, %rd54338;
	ld.u32 	%r8002, [%rd54339];
	setp.ge.s32 	%p985, %r8002, %r4099;
	@%p985 bra 	$L__BB1_14272;
	add.s64 	%rd92593, %rd28525, 1;
	not.b64 	%rd54340, %rd92592;
	add.s64 	%rd92592, %rd92591, %rd54340;
$L__BB1_14272:
	setp.ne.s64 	%p986, %rd92592, 0;
	mov.u64 	%rd92591, %rd92592;
	@%p986 bra 	$L__BB1_14270;
	cvt.u32.u64 	%r4101, %rd92593;
	mov.b64 	%rd92597, 0;
	mov.u64 	%rd92595, %rd5;
$L__BB1_14274:
	shr.u64 	%rd92596, %rd92595, 1;
	add.s64 	%rd28533, %rd92597, %rd92596;
	shl.b64 	%rd54342, %rd28533, 2;
	add.s64 	%rd54343, %rd27723, %rd54342;
	ld.u32 	%r8003, [%rd54343];
	setp.ge.s32 	%p987, %r8003, %r4100;
	@%p987 bra 	$L__BB1_14276;
	add.s64 	%rd92597, %rd28533, 1;
	not.b64 	%rd54344, %rd92596;
	add.s64 	%rd92596, %rd92595, %rd54344;
$L__BB1_14276:
	setp.ne.s64 	%p988, %rd92596, 0;
	mov.u64 	%rd92595, %rd92596;
	@%p988 bra 	$L__BB1_14274;
	cvt.u32.u64 	%r4102, %rd92597;
	mov.b64 	%rd92601, 0;
	mov.u64 	%rd92599, %rd5;
$L__BB1_14278:
	shr.u64 	%rd92600, %rd92599, 1;
	add.s64 	%rd28541, %rd92601, %rd92600;
	shl.b64 	%rd54346, %rd28541, 2;
	add.s64 	%rd54347, %rd27723, %rd54346;
	ld.u32 	%r8004, [%rd54347];
	setp.ge.s32 	%p989, %r8004, %r4101;
	@%p989 bra 	$L__BB1_14280;
	add.s64 	%rd92601, %rd28541, 1;
	not.b64 	%rd54348, %rd92600;
	add.s64 	%rd92600, %rd92599, %rd54348;
$L__BB1_14280:
	setp.ne.s64 	%p990, %rd92600, 0;
	mov.u64 	%rd92599, %rd92600;
	@%p990 bra 	$L__BB1_14278;
	cvt.u32.u64 	%r4103, %rd92601;
	mov.b64 	%rd92605, 0;
	mov.u64 	%rd92603, %rd5;
$L__BB1_14282:
	shr.u64 	%rd92604, %rd92603, 1;
	add.s64 	%rd28549, %rd92605, %rd92604;
	shl.b64 	%rd54350, %rd28549, 2;
	add.s64 	%rd54351, %rd27740, %rd54350;
	ld.u32 	%r8005, [%rd54351];
	setp.ge.s32 	%p991, %r8005, %r4102;
	@%p991 bra 	$L__BB1_14284;
	add.s64 	%rd92605, %rd28549, 1;
	not.b64 	%rd54352, %rd92604;
	add.s64 	%rd92604, %rd92603, %rd54352;
$L__BB1_14284:
	setp.ne.s64 	%p992, %rd92604, 0;
	mov.u64 	%rd92603, %rd92604;
	@%p992 bra 	$L__BB1_14282;
	cvt.u32.u64 	%r4104, %rd92605;
	mov.b64 	%rd92609, 0;
	mov.u64 	%rd92607, %rd5;
$L__BB1_14286:
	shr.u64 	%rd92608, %rd92607, 1;
	add.s64 	%rd28557, %rd92609, %rd92608;
	shl.b64 	%rd54354, %rd28557, 2;
	add.s64 	%rd54355, %rd27740, %rd54354;
	ld.u32 	%r8006, [%rd54355];
	setp.ge.s32 	%p993, %r8006, %r4103;
	@%p993 bra 	$L__BB1_14288;
	add.s64 	%rd92609, %rd28557, 1;
	not.b64 	%rd54356, %rd92608;
	add.s64 	%rd92608, %rd92607, %rd54356;
$L__BB1_14288:
	setp.ne.s64 	%p994, %rd92608, 0;
	mov.u64 	%rd92607, %rd92608;
	@%p994 bra 	$L__BB1_14286;
	cvt.u32.u64 	%r4105, %rd92609;
	mov.b64 	%rd92613, 0;
	mov.u64 	%rd92611, %rd5;
$L__BB1_14290:
	shr.u64 	%rd92612, %rd92611, 1;
	add.s64 	%rd28565, %rd92613, %rd92612;
	shl.b64 	%rd54358, %rd28565, 2;
	add.s64 	%rd54359, %rd27757, %rd54358;
	ld.u32 	%r8007, [%rd54359];
	setp.ge.s32 	%p995, %r8007, %r4104;
	@%p995 bra 	$L__BB1_14292;
	add.s64 	%rd92613, %rd28565, 1;
	not.b64 	%rd54360, %rd92612;
	add.s64 	%rd92612, %rd92611, %rd54360;
$L__BB1_14292:
	setp.ne.s64 	%p996, %rd92612, 0;
	mov.u64 	%rd92611, %rd92612;
	@%p996 bra 	$L__BB1_14290;
	cvt.u32.u64 	%r4106, %rd92613;
	mov.b64 	%rd92617, 0;
	mov.u64 	%rd92615, %rd5;
$L__BB1_14294:
	shr.u64 	%rd92616, %rd92615, 1;
	add.s64 	%rd28573, %rd92617, %rd92616;
	shl.b64 	%rd54362, %rd28573, 2;
	add.s64 	%rd54363, %rd27757, %rd54362;
	ld.u32 	%r8008, [%rd54363];
	setp.ge.s32 	%p997, %r8008, %r4105;
	@%p997 bra 	$L__BB1_14296;
	add.s64 	%rd92617, %rd28573, 1;
	not.b64 	%rd54364, %rd92616;
	add.s64 	%rd92616, %rd92615, %rd54364;
$L__BB1_14296:
	setp.ne.s64 	%p998, %rd92616, 0;
	mov.u64 	%rd92615, %rd92616;
	@%p998 bra 	$L__BB1_14294;
	cvt.u32.u64 	%r4107, %rd92617;
	mov.b64 	%rd92621, 0;
	mov.u64 	%rd92619, %rd5;
$L__BB1_14298:
	shr.u64 	%rd92620, %rd92619, 1;
	add.s64 	%rd28581, %rd92621, %rd92620;
	shl.b64 	%rd54366, %rd28581, 2;
	add.s64 	%rd54367, %rd27774, %rd54366;
	ld.u32 	%r8009, [%rd54367];
	setp.ge.s32 	%p999, %r8009, %r4106;
	@%p999 bra 	$L__BB1_14300;
	add.s64 	%rd92621, %rd28581, 1;
	not.b64 	%rd54368, %rd92620;
	add.s64 	%rd92620, %rd92619, %rd54368;
$L__BB1_14300:
	setp.ne.s64 	%p1000, %rd92620, 0;
	mov.u64 	%rd92619, %rd92620;
	@%p1000 bra 	$L__BB1_14298;
	cvt.u32.u64 	%r4108, %rd92621;
	mov.b64 	%rd92625, 0;
	mov.u64 	%rd92623, %rd5;
$L__BB1_14302:
	shr.u64 	%rd92624, %rd92623, 1;
	add.s64 	%rd28589, %rd92625, %rd92624;
	shl.b64 	%rd54370, %rd28589, 2;
	add.s64 	%rd54371, %rd27774, %rd54370;
	ld.u32 	%r8010, [%rd54371];
	setp.ge.s32 	%p1001, %r8010, %r4107;
	@%p1001 bra 	$L__BB1_14304;
	add.s64 	%rd92625, %rd28589, 1;
	not.b64 	%rd54372, %rd92624;
	add.s64 	%rd92624, %rd92623, %rd54372;
$L__BB1_14304:
	setp.ne.s64 	%p1002, %rd92624, 0;
	mov.u64 	%rd92623, %rd92624;
	@%p1002 bra 	$L__BB1_14302;
	cvt.u32.u64 	%r4109, %rd92625;
	mov.b64 	%rd92629, 0;
	mov.u64 	%rd92627, %rd5;
$L__BB1_14306:
	shr.u64 	%rd92628, %rd92627, 1;
	add.s64 	%rd28597, %rd92629, %rd92628;
	shl.b64 	%rd54374, %rd28597, 2;
	add.s64 	%rd54375, %rd27791, %rd54374;
	ld.u32 	%r8011, [%rd54375];
	setp.ge.s32 	%p1003, %r8011, %r4108;
	@%p1003 bra 	$L__BB1_14308;
	add.s64 	%rd92629, %rd28597, 1;
	not.b64 	%rd54376, %rd92628;
	add.s64 	%rd92628, %rd92627, %rd54376;
$L__BB1_14308:
	setp.ne.s64 	%p1004, %rd92628, 0;
	mov.u64 	%rd92627, %rd92628;
	@%p1004 bra 	$L__BB1_14306;
	cvt.u32.u64 	%r4110, %rd92629;
	mov.b64 	%rd92633, 0;
	mov.u64 	%rd92631, %rd5;
$L__BB1_14310:
	shr.u64 	%rd92632, %rd92631, 1;
	add.s64 	%rd28605, %rd92633, %rd92632;
	shl.b64 	%rd54378, %rd28605, 2;
	add.s64 	%rd54379, %rd27791, %rd54378;
	ld.u32 	%r8012, [%rd54379];
	setp.ge.s32 	%p1005, %r8012, %r4109;
	@%p1005 bra 	$L__BB1_14312;
	add.s64 	%rd92633, %rd28605, 1;
	not.b64 	%rd54380, %rd92632;
	add.s64 	%rd92632, %rd92631, %rd54380;
$L__BB1_14312:
	setp.ne.s64 	%p1006, %rd92632, 0;
	mov.u64 	%rd92631, %rd92632;
	@%p1006 bra 	$L__BB1_14310;
	cvt.u32.u64 	%r4111, %rd92633;
	mov.b64 	%rd92637, 0;
	mov.u64 	%rd92635, %rd5;
$L__BB1_14314:
	shr.u64 	%rd92636, %rd92635, 1;
	add.s64 	%rd28613, %rd92637, %rd92636;
	shl.b64 	%rd54382, %rd28613, 2;
	add.s64 	%rd54383, %rd27808, %rd54382;
	ld.u32 	%r8013, [%rd54383];
	setp.ge.s32 	%p1007, %r8013, %r4110;
	@%p1007 bra 	$L__BB1_14316;
	add.s64 	%rd92637, %rd28613, 1;
	not.b64 	%rd54384, %rd92636;
	add.s64 	%rd92636, %rd92635, %rd54384;
$L__BB1_14316:
	setp.ne.s64 	%p1008, %rd92636, 0;
	mov.u64 	%rd92635, %rd92636;
	@%p1008 bra 	$L__BB1_14314;
	cvt.u32.u64 	%r4112, %rd92637;
	mov.b64 	%rd92641, 0;
	mov.u64 	%rd92639, %rd5;
$L__BB1_14318:
	shr.u64 	%rd92640, %rd92639, 1;
	add.s64 	%rd28621, %rd92641, %rd92640;
	shl.b64 	%rd54386, %rd28621, 2;
	add.s64 	%rd54387, %rd27808, %rd54386;
	ld.u32 	%r8014, [%rd54387];
	setp.ge.s32 	%p1009, %r8014, %r4111;
	@%p1009 bra 	$L__BB1_14320;
	add.s64 	%rd92641, %rd28621, 1;
	not.b64 	%rd54388, %rd92640;
	add.s64 	%rd92640, %rd92639, %rd54388;
$L__BB1_14320:
	setp.ne.s64 	%p1010, %rd92640, 0;
	mov.u64 	%rd92639, %rd92640;
	@%p1010 bra 	$L__BB1_14318;
	cvt.u32.u64 	%r4113, %rd92641;
	mov.b64 	%rd92645, 0;
	mov.u64 	%rd92643, %rd5;
$L__BB1_14322:
	shr.u64 	%rd92644, %rd92643, 1;
	add.s64 	%rd28629, %rd92645, %rd92644;
	shl.b64 	%rd54390, %rd28629, 2;
	add.s64 	%rd54391, %rd27825, %rd54390;
	ld.u32 	%r8015, [%rd54391];
	setp.ge.s32 	%p1011, %r8015, %r4112;
	@%p1011 bra 	$L__BB1_14324;
	add.s64 	%rd92645, %rd28629, 1;
	not.b64 	%rd54392, %rd92644;
	add.s64 	%rd92644, %rd92643, %rd54392;
$L__BB1_14324:
	setp.ne.s64 	%p1012, %rd92644, 0;
	mov.u64 	%rd92643, %rd92644;
	@%p1012 bra 	$L__BB1_14322;
	cvt.u32.u64 	%r4114, %rd92645;
	mov.b64 	%rd92649, 0;
	mov.u64 	%rd92647, %rd5;
$L__BB1_14326:
	shr.u64 	%rd92648, %rd92647, 1;
	add.s64 	%rd28637, %rd92649, %rd92648;
	shl.b64 	%rd54394, %rd28637, 2;
	add.s64 	%rd54395, %rd27825, %rd54394;
	ld.u32 	%r8016, [%rd54395];
	setp.ge.s32 	%p1013, %r8016, %r4113;
	@%p1013 bra 	$L__BB1_14328;
	add.s64 	%rd92649, %rd28637, 1;
	not.b64 	%rd54396, %rd92648;
	add.s64 	%rd92648, %rd92647, %rd54396;
$L__BB1_14328:
	setp.ne.s64 	%p1014, %rd92648, 0;
	mov.u64 	%rd92647, %rd92648;
	@%p1014 bra 	$L__BB1_14326;
	cvt.u32.u64 	%r8017, %rd92649;
	setp.lt.s32 	%p1015, %r4114, %r8017;
	selp.b32 	%r4115, %r15178, %r15182, %p1015;
	selp.b32 	%r4116, %r15182, %r15178, %p1015;
	mov.b64 	%rd92653, 0;
	mov.u64 	%rd92651, %rd5;
$L__BB1_14330:
	shr.u64 	%rd92652, %rd92651, 1;
	add.s64 	%rd28645, %rd92653, %rd92652;
	shl.b64 	%rd54398, %rd28645, 2;
	add.s64 	%rd54399, %rd27672, %rd54398;
	ld.u32 	%r8018, [%rd54399];
	setp.ge.s32 	%p1016, %r8018, %r15190;
	@%p1016 bra 	$L__BB1_14332;
	add.s64 	%rd92653, %rd28645, 1;
	not.b64 	%rd54400, %rd92652;
	add.s64 	%rd92652, %rd92651, %rd54400;
$L__BB1_14332:
	setp.ne.s64 	%p1017, %rd92652, 0;
	mov.u64 	%rd92651, %rd92652;
	@%p1017 bra 	$L__BB1_14330;
	cvt.u32.u64 	%r4117, %rd92653;
	mov.b64 	%rd92657, 0;
	mov.u64 	%rd92655, %rd5;
$L__BB1_14334:
	shr.u64 	%rd92656, %rd92655, 1;
	add.s64 	%rd28653, %rd92657, %rd92656;
	shl.b64 	%rd54402, %rd28653, 2;
	add.s64 	%rd54403, %rd27672, %rd54402;
	ld.u32 	%r8019, [%rd54403];
	setp.ge.s32 	%p1018, %r8019, %r15186;
	@%p1018 bra 	$L__BB1_14336;
	add.s64 	%rd92657, %rd28653, 1;
	not.b64 	%rd54404, %rd92656;
	add.s64 	%rd92656, %rd92655, %rd54404;
$L__BB1_14336:
	setp.ne.s64 	%p1019, %rd92656, 0;
	mov.u64 	%rd92655, %rd92656;
	@%p1019 bra 	$L__BB1_14334;
	cvt.u32.u64 	%r4118, %rd92657;
	mov.b64 	%rd92661, 0;
	mov.u64 	%rd92659, %rd5;
$L__BB1_14338:
	shr.u64 	%rd92660, %rd92659, 1;
	add.s64 	%rd28661, %rd92661, %rd92660;
	shl.b64 	%rd54406, %rd28661, 2;
	add.s64 	%rd54407, %rd27689, %rd54406;
	ld.u32 	%r8020, [%rd54407];
	setp.ge.s32 	%p1020, %r8020, %r4117;
	@%p1020 bra 	$L__BB1_14340;
	add.s64 	%rd92661, %rd28661, 1;
	not.b64 	%rd54408, %rd92660;
	add.s64 	%rd92660, %rd92659, %rd54408;
$L__BB1_14340:
	setp.ne.s64 	%p1021, %rd92660, 0;
	mov.u64 	%rd92659, %rd92660;
	@%p1021 bra 	$L__BB1_14338;
	cvt.u32.u64 	%r4119, %rd92661;
	mov.b64 	%rd92665, 0;
	mov.u64 	%rd92663, %rd5;
$L__BB1_14342:
	shr.u64 	%rd92664, %rd92663, 1;
	add.s64 	%rd28669, %rd92665, %rd92664;
	shl.b64 	%rd54410, %rd28669, 2;
	add.s64 	%rd54411, %rd27689, %rd54410;
	ld.u32 	%r8021, [%rd54411];
	setp.ge.s32 	%p1022, %r8021, %r4118;
	@%p1022 bra 	$L__BB1_14344;
	add.s64 	%rd92665, %rd28669, 1;
	not.b64 	%rd54412, %rd92664;
	add.s64 	%rd92664, %rd92663, %rd54412;
$L__BB1_14344:
	setp.ne.s64 	%p1023, %rd92664, 0;
	mov.u64 	%rd92663, %rd92664;
	@%p1023 bra 	$L__BB1_14342;
	cvt.u32.u64 	%r4120, %rd92665;
	mov.b64 	%rd92669, 0;
	mov.u64 	%rd92667, %rd5;
$L__BB1_14346:
	shr.u64 	%rd92668, %rd92667, 1;
	add.s64 	%rd28677, %rd92669, %rd92668;
	shl.b64 	%rd54414, %rd28677, 2;
	add.s64 	%rd54415, %rd27706, %rd54414;
	ld.u32 	%r8022, [%rd54415];
	setp.ge.s32 	%p1024, %r8022, %r4119;
	@%p1024 bra 	$L__BB1_14348;
	add.s64 	%rd92669, %rd28677, 1;
	not.b64 	%rd54416, %rd92668;
	add.s64 	%rd92668, %rd92667, %rd54416;
$L__BB1_14348:
	setp.ne.s64 	%p1025, %rd92668, 0;
	mov.u64 	%rd92667, %rd92668;
	@%p1025 bra 	$L__BB1_14346;
	cvt.u32.u64 	%r4121, %rd92669;
	mov.b64 	%rd92673, 0;
	mov.u64 	%rd92671, %rd5;
$L__BB1_14350:
	shr.u64 	%rd92672, %rd92671, 1;
	add.s64 	%rd28685, %rd92673, %rd92672;
	shl.b64 	%rd54418, %rd28685, 2;
	add.s64 	%rd54419, %rd27706, %rd54418;
	ld.u32 	%r8023, [%rd54419];
	setp.ge.s32 	%p1026, %r8023, %r4120;
	@%p1026 bra 	$L__BB1_14352;
	add.s64 	%rd92673, %rd28685, 1;
	not.b64 	%rd54420, %rd92672;
	add.s64 	%rd92672, %rd92671, %rd54420;
$L__BB1_14352:
	setp.ne.s64 	%p1027, %rd92672, 0;
	mov.u64 	%rd92671, %rd92672;
	@%p1027 bra 	$L__BB1_14350;
	cvt.u32.u64 	%r4122, %rd92673;
	mov.b64 	%rd92677, 0;
	mov.u64 	%rd92675, %rd5;
$L__BB1_14354:
	shr.u64 	%rd92676, %rd92675, 1;
	add.s64 	%rd28693, %rd92677, %rd92676;
	shl.b64 	%rd54422, %rd28693, 2;
	add.s64 	%rd54423, %rd27723, %rd54422;
	ld.u32 	%r8024, [%rd54423];
	setp.ge.s32 	%p1028, %r8024, %r4121;
	@%p1028 bra 	$L__BB1_14356;
	add.s64 	%rd92677, %rd28693, 1;
	not.b64 	%rd54424, %rd92676;
	add.s64 	%rd92676, %rd92675, %rd54424;
$L__BB1_14356:
	setp.ne.s64 	%p1029, %rd92676, 0;
	mov.u64 	%rd92675, %rd92676;
	@%p1029 bra 	$L__BB1_14354;
	cvt.u32.u64 	%r4123, %rd92677;
	mov.b64 	%rd92681, 0;
	mov.u64 	%rd92679, %rd5;
$L__BB1_14358:
	shr.u64 	%rd92680, %rd92679, 1;
	add.s64 	%rd28701, %rd92681, %rd92680;
	shl.b64 	%rd54426, %rd28701, 2;
	add.s64 	%rd54427, %rd27723, %rd54426;
	ld.u32 	%r8025, [%rd54427];
	setp.ge.s32 	%p1030, %r8025, %r4122;
	@%p1030 bra 	$L__BB1_14360;
	add.s64 	%rd92681, %rd28701, 1;
	not.b64 	%rd54428, %rd92680;
	add.s64 	%rd92680, %rd92679, %rd54428;
$L__BB1_14360:
	setp.ne.s64 	%p1031, %rd92680, 0;
	mov.u64 	%rd92679, %rd92680;
	@%p1031 bra 	$L__BB1_14358;
	cvt.u32.u64 	%r4124, %rd92681;
	mov.b64 	%rd92685, 0;
	mov.u64 	%rd92683, %rd5;
$L__BB1_14362:
	shr.u64 	%rd92684, %rd92683, 1;
	add.s64 	%rd28709, %rd92685, %rd92684;
	shl.b64 	%rd54430, %rd28709, 2;
	add.s64 	%rd54431, %rd27740, %rd54430;
	ld.u32 	%r8026, [%rd54431];
	setp.ge.s32 	%p1032, %r8026, %r4123;
	@%p1032 bra 	$L__BB1_14364;
	add.s64 	%rd92685, %rd28709, 1;
	not.b64 	%rd54432, %rd92684;
	add.s64 	%rd92684, %rd92683, %rd54432;
$L__BB1_14364:
	setp.ne.s64 	%p1033, %rd92684, 0;
	mov.u64 	%rd92683, %rd92684;
	@%p1033 bra 	$L__BB1_14362;
	cvt.u32.u64 	%r4125, %rd92685;
	mov.b64 	%rd92689, 0;
	mov.u64 	%rd92687, %rd5;
$L__BB1_14366:
	shr.u64 	%rd92688, %rd92687, 1;
	add.s64 	%rd28717, %rd92689, %rd92688;
	shl.b64 	%rd54434, %rd28717, 2;
	add.s64 	%rd54435, %rd27740, %rd54434;
	ld.u32 	%r8027, [%rd54435];
	setp.ge.s32 	%p1034, %r8027, %r4124;
	@%p1034 bra 	$L__BB1_14368;
	add.s64 	%rd92689, %rd28717, 1;
	not.b64 	%rd54436, %rd92688;
	add.s64 	%rd92688, %rd92687, %rd54436;
$L__BB1_14368:
	setp.ne.s64 	%p1035, %rd92688, 0;
	mov.u64 	%rd92687, %rd92688;
	@%p1035 bra 	$L__BB1_14366;
	cvt.u32.u64 	%r4126, %rd92689;
	mov.b64 	%rd92693, 0;
	mov.u64 	%rd92691, %rd5;
$L__BB1_14370:
	shr.u64 	%rd92692, %rd92691, 1;
	add.s64 	%rd28725, %rd92693, %rd92692;
	shl.b64 	%rd54438, %rd28725, 2;
	add.s64 	%rd54439, %rd27757, %rd54438;
	ld.u32 	%r8028, [%rd54439];
	setp.ge.s32 	%p1036, %r8028, %r4125;
	@%p1036 bra 	$L__BB1_14372;
	add.s64 	%rd92693, %rd28725, 1;
	not.b64 	%rd54440, %rd92692;
	add.s64 	%rd92692, %rd92691, %rd54440;
$L__BB1_14372:
	setp.ne.s64 	%p1037, %rd92692, 0;
	mov.u64 	%rd92691, %rd92692;
	@%p1037 bra 	$L__BB1_14370;
	cvt.u32.u64 	%r4127, %rd92693;
	mov.b64 	%rd92697, 0;
	mov.u64 	%rd92695, %rd5;
$L__BB1_14374:
	shr.u64 	%rd92696, %rd92695, 1;
	add.s64 	%rd28733, %rd92697, %rd92696;
	shl.b64 	%rd54442, %rd28733, 2;
	add.s64 	%rd54443, %rd27757, %rd54442;
	ld.u32 	%r8029, [%rd54443];
	setp.ge.s32 	%p1038, %r8029, %r4126;
	@%p1038 bra 	$L__BB1_14376;
	add.s64 	%rd92697, %rd28733, 1;
	not.b64 	%rd54444, %rd92696;
	add.s64 	%rd92696, %rd92695, %rd54444;
$L__BB1_14376:
	setp.ne.s64 	%p1039, %rd92696, 0;
	mov.u64 	%rd92695, %rd92696;
	@%p1039 bra 	$L__BB1_14374;
	cvt.u32.u64 	%r4128, %rd92697;
	mov.b64 	%rd92701, 0;
	mov.u64 	%rd92699, %rd5;
$L__BB1_14378:
	shr.u64 	%rd92700, %rd92699, 1;
	add.s64 	%rd28741, %rd92701, %rd92700;
	shl.b64 	%rd54446, %rd28741, 2;
	add.s64 	%rd54447, %rd27774, %rd54446;
	ld.u32 	%r8030, [%rd54447];
	setp.ge.s32 	%p1040, %r8030, %r4127;
	@%p1040 bra 	$L__BB1_14380;
	add.s64 	%rd92701, %rd28741, 1;
	not.b64 	%rd54448, %rd92700;
	add.s64 	%rd92700, %rd92699, %rd54448;
$L__BB1_14380:
	setp.ne.s64 	%p1041, %rd92700, 0;
	mov.u64 	%rd92699, %rd92700;
	@%p1041 bra 	$L__BB1_14378;
	cvt.u32.u64 	%r4129, %rd92701;
	mov.b64 	%rd92705, 0;
	mov.u64 	%rd92703, %rd5;
$L__BB1_14382:
	shr.u64 	%rd92704, %rd92703, 1;
	add.s64 	%rd28749, %rd92705, %rd92704;
	shl.b64 	%rd54450, %rd28749, 2;
	add.s64 	%rd54451, %rd27774, %rd54450;
	ld.u32 	%r8031, [%rd54451];
	setp.ge.s32 	%p1042, %r8031, %r4128;
	@%p1042 bra 	$L__BB1_14384;
	add.s64 	%rd92705, %rd28749, 1;
	not.b64 	%rd54452, %rd92704;
	add.s64 	%rd92704, %rd92703, %rd54452;
$L__BB1_14384:
	setp.ne.s64 	%p1043, %rd92704, 0;
	mov.u64 	%rd92703, %rd92704;
	@%p1043 bra 	$L__BB1_14382;
	cvt.u32.u64 	%r4130, %rd92705;
	mov.b64 	%rd92709, 0;
	mov.u64 	%rd92707, %rd5;
$L__BB1_14386:
	shr.u64 	%rd92708, %rd92707, 1;
	add.s64 	%rd28757, %rd92709, %rd92708;
	shl.b64 	%rd54454, %rd28757, 2;
	add.s64 	%rd54455, %rd27791, %rd54454;
	ld.u32 	%r8032, [%rd54455];
	setp.ge.s32 	%p1044, %r8032, %r4129;
	@%p1044 bra 	$L__BB1_14388;
	add.s64 	%rd92709, %rd28757, 1;
	not.b64 	%rd54456, %rd92708;
	add.s64 	%rd92708, %rd92707, %rd54456;
$L__BB1_14388:
	setp.ne.s64 	%p1045, %rd92708, 0;
	mov.u64 	%rd92707, %rd92708;
	@%p1045 bra 	$L__BB1_14386;
	cvt.u32.u64 	%r4131, %rd92709;
	mov.b64 	%rd92713, 0;
	mov.u64 	%rd92711, %rd5;
$L__BB1_14390:
	shr.u64 	%rd92712, %rd92711, 1;
	add.s64 	%rd28765, %rd92713, %rd92712;
	shl.b64 	%rd54458, %rd28765, 2;
	add.s64 	%rd54459, %rd27791, %rd54458;
	ld.u32 	%r8033, [%rd54459];
	setp.ge.s32 	%p1046, %r8033, %r4130;
	@%p1046 bra 	$L__BB1_14392;
	add.s64 	%rd92713, %rd28765, 1;
	not.b64 	%rd54460, %rd92712;
	add.s64 	%rd92712, %rd92711, %rd54460;
$L__BB1_14392:
	setp.ne.s64 	%p1047, %rd92712, 0;
	mov.u64 	%rd92711, %rd92712;
	@%p1047 bra 	$L__BB1_14390;
	cvt.u32.u64 	%r4132, %rd92713;
	mov.b64 	%rd92717, 0;
	mov.u64 	%rd92715, %rd5;
$L__BB1_14394:
	shr.u64 	%rd92716, %rd92715, 1;
	add.s64 	%rd28773, %rd92717, %rd92716;
	shl.b64 	%rd54462, %rd28773, 2;
	add.s64 	%rd54463, %rd27808, %rd54462;
	ld.u32 	%r8034, [%rd54463];
	setp.ge.s32 	%p1048, %r8034, %r4131;
	@%p1048 bra 	$L__BB1_14396;
	add.s64 	%rd92717, %rd28773, 1;
	not.b64 	%rd54464, %rd92716;
	add.s64 	%rd92716, %rd92715, %rd54464;
$L__BB1_14396:
	setp.ne.s64 	%p1049, %rd92716, 0;
	mov.u64 	%rd92715, %rd92716;
	@%p1049 bra 	$L__BB1_14394;
	cvt.u32.u64 	%r4133, %rd92717;
	mov.b64 	%rd92721, 0;
	mov.u64 	%rd92719, %rd5;
$L__BB1_14398:
	shr.u64 	%rd92720, %rd92719, 1;
	add.s64 	%rd28781, %rd92721, %rd92720;
	shl.b64 	%rd54466, %rd28781, 2;
	add.s64 	%rd54467, %rd27808, %rd54466;
	ld.u32 	%r8035, [%rd54467];
	setp.ge.s32 	%p1050, %r8035, %r4132;
	@%p1050 bra 	$L__BB1_14400;
	add.s64 	%rd92721, %rd28781, 1;
	not.b64 	%rd54468, %rd92720;
	add.s64 	%rd92720, %rd92719, %rd54468;
$L__BB1_14400:
	setp.ne.s64 	%p1051, %rd92720, 0;
	mov.u64 	%rd92719, %rd92720;
	@%p1051 bra 	$L__BB1_14398;
	cvt.u32.u64 	%r4134, %rd92721;
	mov.b64 	%rd92725, 0;
	mov.u64 	%rd92723, %rd5;
$L__BB1_14402:
	shr.u64 	%rd92724, %rd92723, 1;
	add.s64 	%rd28789, %rd92725, %rd92724;
	shl.b64 	%rd54470, %rd28789, 2;
	add.s64 	%rd54471, %rd27825, %rd54470;
	ld.u32 	%r8036, [%rd54471];
	setp.ge.s32 	%p1052, %r8036, %r4133;
	@%p1052 bra 	$L__BB1_14404;
	add.s64 	%rd92725, %rd28789, 1;
	not.b64 	%rd54472, %rd92724;
	add.s64 	%rd92724, %rd92723, %rd54472;
$L__BB1_14404:
	setp.ne.s64 	%p1053, %rd92724, 0;
	mov.u64 	%rd92723, %rd92724;
	@%p1053 bra 	$L__BB1_14402;
	cvt.u32.u64 	%r4135, %rd92725;
	mov.b64 	%rd92729, 0;
	mov.u64 	%rd92727, %rd5;
$L__BB1_14406:
	shr.u64 	%rd92728, %rd92727, 1;
	add.s64 	%rd28797, %rd92729, %rd92728;
	shl.b64 	%rd54474, %rd28797, 2;
	add.s64 	%rd54475, %rd27825, %rd54474;
	ld.u32 	%r8037, [%rd54475];
	setp.ge.s32 	%p1054, %r8037, %r4134;
	@%p1054 bra 	$L__BB1_14408;
	add.s64 	%rd92729, %rd28797, 1;
	not.b64 	%rd54476, %rd92728;
	add.s64 	%rd92728, %rd92727, %rd54476;
$L__BB1_14408:
	setp.ne.s64 	%p1055, %rd92728, 0;
	mov.u64 	%rd92727, %rd92728;
	@%p1055 bra 	$L__BB1_14406;
	cvt.u32.u64 	%r8038, %rd92729;
	setp.lt.s32 	%p1056, %r4135, %r8038;
	selp.b32 	%r4136, %r15186, %r15190, %p1056;
	selp.b32 	%r4137, %r15190, %r15186, %p1056;
	mov.b64 	%rd92733, 0;
	mov.u64 	%rd92731, %rd5;
$L__BB1_14410:
	shr.u64 	%rd92732, %rd92731, 1;
	add.s64 	%rd28805, %rd92733, %rd92732;
	shl.b64 	%rd54478, %rd28805, 2;
	add.s64 	%rd54479, %rd27672, %rd54478;
	ld.u32 	%r8039, [%rd54479];
	setp.ge.s32 	%p1057, %r8039, %r15198;
	@%p1057 bra 	$L__BB1_14412;
	add.s64 	%rd92733, %rd28805, 1;
	not.b64 	%rd54480, %rd92732;
	add.s64 	%rd92732, %rd92731, %rd54480;
$L__BB1_14412:
	setp.ne.s64 	%p1058, %rd92732, 0;
	mov.u64 	%rd92731, %rd92732;
	@%p1058 bra 	$L__BB1_14410;
	cvt.u32.u64 	%r4138, %rd92733;
	mov.b64 	%rd92737, 0;
	mov.u64 	%rd92735, %rd5;
$L__BB1_14414:
	shr.u64 	%rd92736, %rd92735, 1;
	add.s64 	%rd28813, %rd92737, %rd92736;
	shl.b64 	%rd54482, %rd28813, 2;
	add.s64 	%rd54483, %rd27672, %rd54482;
	ld.u32 	%r8040, [%rd54483];
	setp.ge.s32 	%p1059, %r8040, %r15194;
	@%p1059 bra 	$L__BB1_14416;
	add.s64 	%rd92737, %rd28813, 1;
	not.b64 	%rd54484, %rd92736;
	add.s64 	%rd92736, %rd92735, %rd54484;
$L__BB1_14416:
	setp.ne.s64 	%p1060, %rd92736, 0;
	mov.u64 	%rd92735, %rd92736;
	@%p1060 bra 	$L__BB1_14414;
	cvt.u32.u64 	%r4139, %rd92737;
	mov.b64 	%rd92741, 0;
	mov.u64 	%rd92739, %rd5;
$L__BB1_14418:
	shr.u64 	%rd92740, %rd92739, 1;
	add.s64 	%rd28821, %rd92741, %rd92740;
	shl.b64 	%rd54486, %rd28821, 2;
	add.s64 	%rd54487, %rd27689, %rd54486;
	ld.u32 	%r8041, [%rd54487];
	setp.ge.s32 	%p1061, %r8041, %r4138;
	@%p1061 bra 	$L__BB1_14420;
	add.s64 	%rd92741, %rd28821, 1;
	not.b64 	%rd54488, %rd92740;
	add.s64 	%rd92740, %rd92739, %rd54488;
$L__BB1_14420:
	setp.ne.s64 	%p1062, %rd92740, 0;
	mov.u64 	%rd92739, %rd92740;
	@%p1062 bra 	$L__BB1_14418;
	cvt.u32.u64 	%r4140, %rd92741;
	mov.b64 	%rd92745, 0;
	mov.u64 	%rd92743, %rd5;
$L__BB1_14422:
	shr.u64 	%rd92744, %rd92743, 1;
	add.s64 	%rd28829, %rd92745, %rd92744;
	shl.b64 	%rd54490, %rd28829, 2;
	add.s64 	%rd54491, %rd27689, %rd54490;
	ld.u32 	%r8042, [%rd54491];
	setp.ge.s32 	%p1063, %r8042, %r4139;
	@%p1063 bra 	$L__BB1_14424;
	add.s64 	%rd92745, %rd28829, 1;
	not.b64 	%rd54492, %rd92744;
	add.s64 	%rd92744, %rd92743, %rd54492;
$L__BB1_14424:
	setp.ne.s64 	%p1064, %rd92744, 0;
	mov.u64 	%rd92743, %rd92744;
	@%p1064 bra 	$L__BB1_14422;
	cvt.u32.u64 	%r4141, %rd92745;
	mov.b64 	%rd92749, 0;
	mov.u64 	%rd92747, %rd5;
$L__BB1_14426:
	shr.u64 	%rd92748, %rd92747, 1;
	add.s64 	%rd28837, %rd92749, %rd92748;
	shl.b64 	%rd54494, %rd28837, 2;
	add.s64 	%rd54495, %rd27706, %rd54494;
	ld.u32 	%r8043, [%rd54495];
	setp.ge.s32 	%p1065, %r8043, %r4140;
	@%p1065 bra 	$L__BB1_14428;
	add.s64 	%rd92749, %rd28837, 1;
	not.b64 	%rd54496, %rd92748;
	add.s64 	%rd92748, %rd92747, %rd54496;
$L__BB1_14428:
	setp.ne.s64 	%p1066, %rd92748, 0;
	mov.u64 	%rd92747, %rd92748;
	@%p1066 bra 	$L__BB1_14426;
	cvt.u32.u64 	%r4142, %rd92749;
	mov.b64 	%rd92753, 0;
	mov.u64 	%rd92751, %rd5;
$L__BB1_14430:
	shr.u64 	%rd92752, %rd92751, 1;
	add.s64 	%rd28845, %rd92753, %rd92752;
	shl.b64 	%rd54498, %rd28845, 2;
	add.s64 	%rd54499, %rd27706, %rd54498;
	ld.u32 	%r8044, [%rd54499];
	setp.ge.s32 	%p1067, %r8044, %r4141;
	@%p1067 bra 	$L__BB1_14432;
	add.s64 	%rd92753, %rd28845, 1;
	not.b64 	%rd54500, %rd92752;
	add.s64 	%rd92752, %rd92751, %rd54500;
$L__BB1_14432:
	setp.ne.s64 	%p1068, %rd92752, 0;
	mov.u64 	%rd92751, %rd92752;
	@%p1068 bra 	$L__BB1_14430;
	cvt.u32.u64 	%r4143, %rd92753;
	mov.b64 	%rd92757, 0;
	mov.u64 	%rd92755, %rd5;
$L__BB1_14434:
	shr.u64 	%rd92756, %rd92755, 1;
	add.s64 	%rd28853, %rd92757, %rd92756;
	shl.b64 	%rd54502, %rd28853, 2;
	add.s64 	%rd54503, %rd27723, %rd54502;
	ld.u32 	%r8045, [%rd54503];
	setp.ge.s32 	%p1069, %r8045, %r4142;
	@%p1069 bra 	$L__BB1_14436;
	add.s64 	%rd92757, %rd28853, 1;
	not.b64 	%rd54504, %rd92756;
	add.s64 	%rd92756, %rd92755, %rd54504;
$L__BB1_14436:
	setp.ne.s64 	%p1070, %rd92756, 0;
	mov.u64 	%rd92755, %rd92756;
	@%p1070 bra 	$L__BB1_14434;
	cvt.u32.u64 	%r4144, %rd92757;
	mov.b64 	%rd92761, 0;
	mov.u64 	%rd92759, %rd5;
$L__BB1_14438:
	shr.u64 	%rd92760, %rd92759, 1;
	add.s64 	%rd28861, %rd92761, %rd92760;
	shl.b64 	%rd54506, %rd28861, 2;
	add.s64 	%rd54507, %rd27723, %rd54506;
	ld.u32 	%r8046, [%rd54507];
	setp.ge.s32 	%p1071, %r8046, %r4143;
	@%p1071 bra 	$L__BB1_14440;
	add.s64 	%rd92761, %rd28861, 1;
	not.b64 	%rd54508, %rd92760;
	add.s64 	%rd92760, %rd92759, %rd54508;
$L__BB1_14440:
	setp.ne.s64 	%p1072, %rd92760, 0;
	mov.u64 	%rd92759, %rd92760;
	@%p1072 bra 	$L__BB1_14438;
	cvt.u32.u64 	%r4145, %rd92761;
	mov.b64 	%rd92765, 0;
	mov.u64 	%rd92763, %rd5;
$L__BB1_14442:
	shr.u64 	%rd92764, %rd92763, 1;
	add.s64 	%rd28869, %rd92765, %rd92764;
	shl.b64 	%rd54510, %rd28869, 2;
	add.s64 	%rd54511, %rd27740, %rd54510;
	ld.u32 	%r8047, [%rd54511];
	setp.ge.s32 	%p1073, %r8047, %r4144;
	@%p1073 bra 	$L__BB1_14444;
	add.s64 	%rd92765, %rd28869, 1;
	not.b64 	%rd54512, %rd92764;
	add.s64 	%rd92764, %rd92763, %rd54512;
$L__BB1_14444:
	setp.ne.s64 	%p1074, %rd92764, 0;
	mov.u64 	%rd92763, %rd92764;
	@%p1074 bra 	$L__BB1_14442;
	cvt.u32.u64 	%r4146, %rd92765;
	mov.b64 	%rd92769, 0;
	mov.u64 	%rd92767, %rd5;
$L__BB1_14446:
	shr.u64 	%rd92768, %rd92767, 1;
	add.s64 	%rd28877, %rd92769, %rd92768;
	shl.b64 	%rd54514, %rd28877, 2;
	add.s64 	%rd54515, %rd27740, %rd54514;
	ld.u32 	%r8048, [%rd54515];
	setp.ge.s32 	%p1075, %r8048, %r4145;
	@%p1075 bra 	$L__BB1_14448;
	add.s64 	%rd92769, %rd28877, 1;
	not.b64 	%rd54516, %rd92768;
	add.s64 	%rd92768, %rd92767, %rd54516;
$L__BB1_14448:
	setp.ne.s64 	%p1076, %rd92768, 0;
	mov.u64 	%rd92767, %rd92768;
	@%p1076 bra 	$L__BB1_14446;
	cvt.u32.u64 	%r4147, %rd92769;
	mov.b64 	%rd92773, 0;
	mov.u64 	%rd92771, %rd5;
$L__BB1_14450:
	shr.u64 	%rd92772, %rd92771, 1;
	add.s64 	%rd28885, %rd92773, %rd92772;
	shl.b64 	%rd54518, %rd28885, 2;
	add.s64 	%rd54519, %rd27757, %rd54518;
	ld.u32 	%r8049, [%rd54519];
	setp.ge.s32 	%p1077, %r8049, %r4146;
	@%p1077 bra 	$L__BB1_14452;
	add.s64 	%rd92773, %rd28885, 1;
	not.b64 	%rd54520, %rd92772;
	add.s64 	%rd92772, %rd92771, %rd54520;
$L__BB1_14452:
	setp.ne.s64 	%p1078, %rd92772, 0;
	mov.u64 	%rd92771, %rd92772;
	@%p1078 bra 	$L__BB1_14450;
	cvt.u32.u64 	%r4148, %rd92773;
	mov.b64 	%rd92777, 0;
	mov.u64 	%rd92775, %rd5;
$L__BB1_14454:
	shr.u64 	%rd92776, %rd92775, 1;
	add.s64 	%rd28893, %rd92777, %rd92776;
	shl.b64 	%rd54522, %rd28893, 2;
	add.s64 	%rd54523, %rd27757, %rd54522;
	ld.u32 	%r8050, [%rd54523];
	setp.ge.s32 	%p1079, %r8050, %r4147;
	@%p1079 bra 	$L__BB1_14456;
	add.s64 	%rd92777, %rd28893, 1;
	not.b64 	%rd54524, %rd92776;
	add.s64 	%rd92776, %rd92775, %rd54524;
$L__BB1_14456:
	setp.ne.s64 	%p1080, %rd92776, 0;
	mov.u64 	%rd92775, %rd92776;
	@%p1080 bra 	$L__BB1_14454;
	cvt.u32.u64 	%r4149, %rd92777;
	mov.b64 	%rd92781, 0;
	mov.u64 	%rd92779, %rd5;
$L__BB1_14458:
	shr.u64 	%rd92780, %rd92779, 1;
	add.s64 	%rd28901, %rd92781, %rd92780;
	shl.b64 	%rd54526, %rd28901, 2;
	add.s64 	%rd54527, %rd27774, %rd54526;
	ld.u32 	%r8051, [%rd54527];
	setp.ge.s32 	%p1081, %r8051, %r4148;
	@%p1081 bra 	$L__BB1_14460;
	add.s64 	%rd92781, %rd28901, 1;
	not.b64 	%rd54528, %rd92780;
	add.s64 	%rd92780, %rd92779, %rd54528;
$L__BB1_14460:
	setp.ne.s64 	%p1082, %rd92780, 0;
	mov.u64 	%rd92779, %rd92780;
	@%p1082 bra 	$L__BB1_14458;
	cvt.u32.u64 	%r4150, %rd92781;
	mov.b64 	%rd92785, 0;
	mov.u64 	%rd92783, %rd5;
$L__BB1_14462:
	shr.u64 	%rd92784, %rd92783, 1;
	add.s64 	%rd28909, %rd92785, %rd92784;
	shl.b64 	%rd54530, %rd28909, 2;
	add.s64 	%rd54531, %rd27774, %rd54530;
	ld.u32 	%r8052, [%rd54531];
	setp.ge.s32 	%p1083, %r8052, %r4149;
	@%p1083 bra 	$L__BB1_14464;
	add.s64 	%rd92785, %rd28909, 1;
	not.b64 	%rd54532, %rd92784;
	add.s64 	%rd92784, %rd92783, %rd54532;
$L__BB1_14464:
	setp.ne.s64 	%p1084, %rd92784, 0;
	mov.u64 	%rd92783, %rd92784;
	@%p1084 bra 	$L__BB1_14462;
	cvt.u32.u64 	%r4151, %rd92785;
	mov.b64 	%rd92789, 0;
	mov.u64 	%rd92787, %rd5;
$L__BB1_14466:
	shr.u64 	%rd92788, %rd92787, 1;
	add.s64 	%rd28917, %rd92789, %rd92788;
	shl.b64 	%rd54534, %rd28917, 2;
	add.s64 	%rd54535, %rd27791, %rd54534;
	ld.u32 	%r8053, [%rd54535];
	setp.ge.s32 	%p1085, %r8053, %r4150;
	@%p1085 bra 	$L__BB1_14468;
	add.s64 	%rd92789, %rd28917, 1;
	not.b64 	%rd54536, %rd92788;
	add.s64 	%rd92788, %rd92787, %rd54536;
$L__BB1_14468:
	setp.ne.s64 	%p1086, %rd92788, 0;
	mov.u64 	%rd92787, %rd92788;
	@%p1086 bra 	$L__BB1_14466;
	cvt.u32.u64 	%r4152, %rd92789;
	mov.b64 	%rd92793, 0;
	mov.u64 	%rd92791, %rd5;
$L__BB1_14470:
	shr.u64 	%rd92792, %rd92791, 1;
	add.s64 	%rd28925, %rd92793, %rd92792;
	shl.b64 	%rd54538, %rd28925, 2;
	add.s64 	%rd54539, %rd27791, %rd54538;
	ld.u32 	%r8054, [%rd54539];
	setp.ge.s32 	%p1087, %r8054, %r4151;
	@%p1087 bra 	$L__BB1_14472;
	add.s64 	%rd92793, %rd28925, 1;
	not.b64 	%rd54540, %rd92792;
	add.s64 	%rd92792, %rd92791, %rd54540;
$L__BB1_14472:
	setp.ne.s64 	%p1088, %rd92792, 0;
	mov.u64 	%rd92791, %rd92792;
	@%p1088 bra 	$L__BB1_14470;
	cvt.u32.u64 	%r4153, %rd92793;
	mov.b64 	%rd92797, 0;
	mov.u64 	%rd92795, %rd5;
$L__BB1_14474:
	shr.u64 	%rd92796, %rd92795, 1;
	add.s64 	%rd28933, %rd92797, %rd92796;
	shl.b64 	%rd54542, %rd28933, 2;
	add.s64 	%rd54543, %rd27808, %rd54542;
	ld.u32 	%r8055, [%rd54543];
	setp.ge.s32 	%p1089, %r8055, %r4152;
	@%p1089 bra 	$L__BB1_14476;
	add.s64 	%rd92797, %rd28933, 1;
	not.b64 	%rd54544, %rd92796;
	add.s64 	%rd92796, %rd92795, %rd54544;
$L__BB1_14476:
	setp.ne.s64 	%p1090, %rd92796, 0;
	mov.u64 	%rd92795, %rd92796;
	@%p1090 bra 	$L__BB1_14474;
	cvt.u32.u64 	%r4154, %rd92797;
	mov.b64 	%rd92801, 0;
	mov.u64 	%rd92799, %rd5;
$L__BB1_14478:
	shr.u64 	%rd92800, %rd92799, 1;
	add.s64 	%rd28941, %rd92801, %rd92800;
	shl.b64 	%rd54546, %rd28941, 2;
	add.s64 	%rd54547, %rd27808, %rd54546;
	ld.u32 	%r8056, [%rd54547];
	setp.ge.s32 	%p1091, %r8056, %r4153;
	@%p1091 bra 	$L__BB1_14480;
	add.s64 	%rd92801, %rd28941, 1;
	not.b64 	%rd54548, %rd92800;
	add.s64 	%rd92800, %rd92799, %rd54548;
$L__BB1_14480:
	setp.ne.s64 	%p1092, %rd92800, 0;
	mov.u64 	%rd92799, %rd92800;
	@%p1092 bra 	$L__BB1_14478;
	cvt.u32.u64 	%r4155, %rd92801;
	mov.b64 	%rd92805, 0;
	mov.u64 	%rd92803, %rd5;
$L__BB1_14482:
	shr.u64 	%rd92804, %rd92803, 1;
	add.s64 	%rd28949, %rd92805, %rd92804;
	shl.b64 	%rd54550, %rd28949, 2;
	add.s64 	%rd54551, %rd27825, %rd54550;
	ld.u32 	%r8057, [%rd54551];
	setp.ge.s32 	%p1093, %r8057, %r4154;
	@%p1093 bra 	$L__BB1_14484;
	add.s64 	%rd92805, %rd28949, 1;
	not.b64 	%rd54552, %rd92804;
	add.s64 	%rd92804, %rd92803, %rd54552;
$L__BB1_14484:
	setp.ne.s64 	%p1094, %rd92804, 0;
	mov.u64 	%rd92803, %rd92804;
	@%p1094 bra 	$L__BB1_14482;
	cvt.u32.u64 	%r4156, %rd92805;
	mov.b64 	%rd92809, 0;
	mov.u64 	%rd92807, %rd5;
$L__BB1_14486:
	shr.u64 	%rd92808, %rd92807, 1;
	add.s64 	%rd28957, %rd92809, %rd92808;
	shl.b64 	%rd54554, %rd28957, 2;
	add.s64 	%rd54555, %rd27825, %rd54554;
	ld.u32 	%r8058, [%rd54555];
	setp.ge.s32 	%p1095, %r8058, %r4155;
	@%p1095 bra 	$L__BB1_14488;
	add.s64 	%rd92809, %rd28957, 1;
	not.b64 	%rd54556, %rd92808;
	add.s64 	%rd92808, %rd92807, %rd54556;
$L__BB1_14488:
	setp.ne.s64 	%p1096, %rd92808, 0;
	mov.u64 	%rd92807, %rd92808;
	@%p1096 bra 	$L__BB1_14486;
	cvt.u32.u64 	%r8059, %rd92809;
	setp.lt.s32 	%p1097, %r4156, %r8059;
	selp.b32 	%r4157, %r15194, %r15198, %p1097;
	selp.b32 	%r4158, %r15198, %r15194, %p1097;
	mov.b64 	%rd92813, 0;
	mov.u64 	%rd92811, %rd5;
$L__BB1_14490:
	shr.u64 	%rd92812, %rd92811, 1;
	add.s64 	%rd28965, %rd92813, %rd92812;
	shl.b64 	%rd54558, %rd28965, 2;
	add.s64 	%rd54559, %rd27672, %rd54558;
	ld.u32 	%r8060, [%rd54559];
	setp.ge.s32 	%p1098, %r8060, %r4032;
	@%p1098 bra 	$L__BB1_14492;
	add.s64 	%rd92813, %rd28965, 1;
	not.b64 	%rd54560, %rd92812;
	add.s64 	%rd92812, %rd92811, %rd54560;
$L__BB1_14492:
	setp.ne.s64 	%p1099, %rd92812, 0;
	mov.u64 	%rd92811, %rd92812;
	@%p1099 bra 	$L__BB1_14490;
	cvt.u32.u64 	%r4159, %rd92813;
	mov.b64 	%rd92817, 0;
	mov.u64 	%rd92815, %rd5;
$L__BB1_14494:
	shr.u64 	%rd92816, %rd92815, 1;
	add.s64 	%rd28973, %rd92817, %rd92816;
	shl.b64 	%rd54562, %rd28973, 2;
	add.s64 	%rd54563, %rd27672, %rd54562;
	ld.u32 	%r8061, [%rd54563];
	setp.ge.s32 	%p1100, %r8061, %r4010;
	@%p1100 bra 	$L__BB1_14496;
	add.s64 	%rd92817, %rd28973, 1;
	not.b64 	%rd54564, %rd92816;
	add.s64 	%rd92816, %rd92815, %rd54564;
$L__BB1_14496:
	setp.ne.s64 	%p1101, %rd92816, 0;
	mov.u64 	%rd92815, %rd92816;
	@%p1101 bra 	$L__BB1_14494;
	cvt.u32.u64 	%r4160, %rd92817;
	mov.b64 	%rd92821, 0;
	mov.u64 	%rd92819, %rd5;
$L__BB1_14498:
	shr.u64 	%rd92820, %rd92819, 1;
	add.s64 	%rd28981, %rd92821, %rd92820;
	shl.b64 	%rd54566, %rd28981, 2;
	add.s64 	%rd54567, %rd27689, %rd54566;
	ld.u32 	%r8062, [%rd54567];
	setp.ge.s32 	%p1102, %r8062, %r4159;
	@%p1102 bra 	$L__BB1_14500;
	add.s64 	%rd92821, %rd28981, 1;
	not.b64 	%rd54568, %rd92820;
	add.s64 	%rd92820, %rd92819, %rd54568;
$L__BB1_14500:
	setp.ne.s64 	%p1103, %rd92820, 0;
	mov.u64 	%rd92819, %rd92820;
	@%p1103 bra 	$L__BB1_14498;
	cvt.u32.u64 	%r4161, %rd92821;
	mov.b64 	%rd92825, 0;
	mov.u64 	%rd92823, %rd5;
$L__BB1_14502:
	shr.u64 	%rd92824, %rd92823, 1;
	add.s64 	%rd28989, %rd92825, %rd92824;
	shl.b64 	%rd54570, %rd28989, 2;
	add.s64 	%rd54571, %rd27689, %rd54570;
	ld.u32 	%r8063, [%rd54571];
	setp.ge.s32 	%p1104, %r8063, %r4160;
	@%p1104 bra 	$L__BB1_14504;
	add.s64 	%rd92825, %rd28989, 1;
	not.b64 	%rd54572, %rd92824;
	add.s64 	%rd92824, %rd92823, %rd54572;
$L__BB1_14504:
	setp.ne.s64 	%p1105, %rd92824, 0;
	mov.u64 	%rd92823, %rd92824;
	@%p1105 bra 	$L__BB1_14502;
	cvt.u32.u64 	%r4162, %rd92825;
	mov.b64 	%rd92829, 0;
	mov.u64 	%rd92827, %rd5;
$L__BB1_14506:
	shr.u64 	%rd92828, %rd92827, 1;
	add.s64 	%rd28997, %rd92829, %rd92828;
	shl.b64 	%rd54574, %rd28997, 2;
	add.s64 	%rd54575, %rd27706, %rd54574;
	ld.u32 	%r8064, [%rd54575];
	setp.ge.s32 	%p1106, %r8064, %r4161;
	@%p1106 bra 	$L__BB1_14508;
	add.s64 	%rd92829, %rd28997, 1;
	not.b64 	%rd54576, %rd92828;
	add.s64 	%rd92828, %rd92827, %rd54576;
$L__BB1_14508:
	setp.ne.s64 	%p1107, %rd92828, 0;
	mov.u64 	%rd92827, %rd92828;
	@%p1107 bra 	$L__BB1_14506;
	cvt.u32.u64 	%r4163, %rd92829;
	mov.b64 	%rd92833, 0;
	mov.u64 	%rd92831, %rd5;
$L__BB1_14510:
	shr.u64 	%rd92832, %rd92831, 1;
	add.s64 	%rd29005, %rd92833, %rd92832;
	shl.b64 	%rd54578, %rd29005, 2;
	add.s64 	%rd54579, %rd27706, %rd54578;
	ld.u32 	%r8065, [%rd54579];
	setp.ge.s32 	%p1108, %r8065, %r4162;
	@%p1108 bra 	$L__BB1_14512;
	add.s64 	%rd92833, %rd29005, 1;
	not.b64 	%rd54580, %rd92832;
	add.s64 	%rd92832, %rd92831, %rd54580;
$L__BB1_14512:
	setp.ne.s64 	%p1109, %rd92832, 0;
	mov.u64 	%rd92831, %rd92832;
	@%p1109 bra 	$L__BB1_14510;
	cvt.u32.u64 	%r4164, %rd92833;
	mov.b64 	%rd92837, 0;
	mov.u64 	%rd92835, %rd5;
$L__BB1_14514:
	shr.u64 	%rd92836, %rd92835, 1;
	add.s64 	%rd29013, %rd92837, %rd92836;
	shl.b64 	%rd54582, %rd29013, 2;
	add.s64 	%rd54583, %rd27723, %rd54582;
	ld.u32 	%r8066, [%rd54583];
	setp.ge.s32 	%p1110, %r8066, %r4163;
	@%p1110 bra 	$L__BB1_14516;
	add.s64 	%rd92837, %rd29013, 1;
	not.b64 	%rd54584, %rd92836;
	add.s64 	%rd92836, %rd92835, %rd54584;
$L__BB1_14516:
	setp.ne.s64 	%p1111, %rd92836, 0;
	mov.u64 	%rd92835, %rd92836;
	@%p1111 bra 	$L__BB1_14514;
	cvt.u32.u64 	%r4165, %rd92837;
	mov.b64 	%rd92841, 0;
	mov.u64 	%rd92839, %rd5;
$L__BB1_14518:
	shr.u64 	%rd92840, %rd92839, 1;
	add.s64 	%rd29021, %rd92841, %rd92840;
	shl.b64 	%rd54586, %rd29021, 2;
	add.s64 	%rd54587, %rd27723, %rd54586;
	ld.u32 	%r8067, [%rd54587];
	setp.ge.s32 	%p1112, %r8067, %r4164;
	@%p1112 bra 	$L__BB1_14520;
	add.s64 	%rd92841, %rd29021, 1;
	not.b64 	%rd54588, %rd92840;
	add.s64 	%rd92840, %rd92839, %rd54588;
$L__BB1_14520:
	setp.ne.s64 	%p1113, %rd92840, 0;
	mov.u64 	%rd92839, %rd92840;
	@%p1113 bra 	$L__BB1_14518;
	cvt.u32.u64 	%r4166, %rd92841;
	mov.b64 	%rd92845, 0;
	mov.u64 	%rd92843, %rd5;
$L__BB1_14522:
	shr.u64 	%rd92844, %rd92843, 1;
	add.s64 	%rd29029, %rd92845, %rd92844;
	shl.b64 	%rd54590, %rd29029, 2;
	add.s64 	%rd54591, %rd27740, %rd54590;
	ld.u32 	%r8068, [%rd54591];
	setp.ge.s32 	%p1114, %r8068, %r4165;
	@%p1114 bra 	$L__BB1_14524;
	add.s64 	%rd92845, %rd29029, 1;
	not.b64 	%rd54592, %rd92844;
	add.s64 	%rd92844, %rd92843, %rd54592;
$L__BB1_14524:
	setp.ne.s64 	%p1115, %rd92844, 0;
	mov.u64 	%rd92843, %rd92844;
	@%p1115 bra 	$L__BB1_14522;
	cvt.u32.u64 	%r4167, %rd92845;
	mov.b64 	%rd92849, 0;
	mov.u64 	%rd92847, %rd5;
$L__BB1_14526:
	shr.u64 	%rd92848, %rd92847, 1;
	add.s64 	%rd29037, %rd92849, %rd92848;
	shl.b64 	%rd54594, %rd29037, 2;
	add.s64 	%rd54595, %rd27740, %rd54594;
	ld.u32 	%r8069, [%rd54595];
	setp.ge.s32 	%p1116, %r8069, %r4166;
	@%p1116 bra 	$L__BB1_14528;
	add.s64 	%rd92849, %rd29037, 1;
	not.b64 	%rd54596, %rd92848;
	add.s64 	%rd92848, %rd92847, %rd54596;
$L__BB1_14528:
	setp.ne.s64 	%p1117, %rd92848, 0;
	mov.u64 	%rd92847, %rd92848;
	@%p1117 bra 	$L__BB1_14526;
	cvt.u32.u64 	%r4168, %rd92849;
	mov.b64 	%rd92853, 0;
	mov.u64 	%rd92851, %rd5;
$L__BB1_14530:
	shr.u64 	%rd92852, %rd92851, 1;
	add.s64 	%rd29045, %rd92853, %rd92852;
	shl.b64 	%rd54598, %rd29045, 2;
	add.s64 	%rd54599, %rd27757, %rd54598;
	ld.u32 	%r8070, [%rd54599];
	setp.ge.s32 	%p1118, %r8070, %r4167;
	@%p1118 bra 	$L__BB1_14532;
	add.s64 	%rd92853, %rd29045, 1;
	not.b64 	%rd54600, %rd92852;
	add.s64 	%rd92852, %rd92851, %rd54600;
$L__BB1_14532:
	setp.ne.s64 	%p1119, %rd92852, 0;
	mov.u64 	%rd92851, %rd92852;
	@%p1119 bra 	$L__BB1_14530;
	cvt.u32.u64 	%r4169, %rd92853;
	mov.b64 	%rd92857, 0;
	mov.u64 	%rd92855, %rd5;
$L__BB1_14534:
	shr.u64 	%rd92856, %rd92855, 1;
	add.s64 	%rd29053, %rd92857, %rd92856;
	shl.b64 	%rd54602, %rd29053, 2;
	add.s64 	%rd54603, %rd27757, %rd54602;
	ld.u32 	%r8071, [%rd54603];
	setp.ge.s32 	%p1120, %r8071, %r4168;
	@%p1120 bra 	$L__BB1_14536;
	add.s64 	%rd92857, %rd29053, 1;
	not.b64 	%rd54604, %rd92856;
	add.s64 	%rd92856, %rd92855, %rd54604;
$L__BB1_14536:
	setp.ne.s64 	%p1121, %rd92856, 0;
	mov.u64 	%rd92855, %rd92856;
	@%p1121 bra 	$L__BB1_14534;
	cvt.u32.u64 	%r4170, %rd92857;
	mov.b64 	%rd92861, 0;
	mov.u64 	%rd92859, %rd5;
$L__BB1_14538:
	shr.u64 	%rd92860, %rd92859, 1;
	add.s64 	%rd29061, %rd92861, %rd92860;
	shl.b64 	%rd54606, %rd29061, 2;
	add.s64 	%rd54607, %rd27774, %rd54606;
	ld.u32 	%r8072, [%rd54607];
	setp.ge.s32 	%p1122, %r8072, %r4169;
	@%p1122 bra 	$L__BB1_14540;
	add.s64 	%rd92861, %rd29061, 1;
	not.b64 	%rd54608, %rd92860;
	add.s64 	%rd92860, %rd92859, %rd54608;
$L__BB1_14540:
	setp.ne.s64 	%p1123, %rd92860, 0;
	mov.u64 	%rd92859, %rd92860;
	@%p1123 bra 	$L__BB1_14538;
	cvt.u32.u64 	%r4171, %rd92861;
	mov.b64 	%rd92865, 0;
	mov.u64 	%rd92863, %rd5;
$L__BB1_14542:
	shr.u64 	%rd92864, %rd92863, 1;
	add.s64 	%rd29069, %rd92865, %rd92864;
	shl.b64 	%rd54610, %rd29069, 2;
	add.s64 	%rd54611, %rd27774, %rd54610;
	ld.u32 	%r8073, [%rd54611];
	setp.ge.s32 	%p1124, %r8073, %r4170;
	@%p1124 bra 	$L__BB1_14544;
	add.s64 	%rd92865, %rd29069, 1;
	not.b64 	%rd54612, %rd92864;
	add.s64 	%rd92864, %rd92863, %rd54612;
$L__BB1_14544:
	setp.ne.s64 	%p1125, %rd92864, 0;
	mov.u64 	%rd92863, %rd92864;
	@%p1125 bra 	$L__BB1_14542;
	cvt.u32.u64 	%r4172, %rd92865;
	mov.b64 	%rd92869, 0;
	mov.u64 	%rd92867, %rd5;
$L__BB1_14546:
	shr.u64 	%rd92868, %rd92867, 1;
	add.s64 	%rd29077, %rd92869, %rd92868;
	shl.b64 	%rd54614, %rd29077, 2;
	add.s64 	%rd54615, %rd27791, %rd54614;
	ld.u32 	%r8074, [%rd54615];
	setp.ge.s32 	%p1126, %r8074, %r4171;
	@%p1126 bra 	$L__BB1_14548;
	add.s64 	%rd92869, %rd29077, 1;
	not.b64 	%rd54616, %rd92868;
	add.s64 	%rd92868, %rd92867, %rd54616;
$L__BB1_14548:
	setp.ne.s64 	%p1127, %rd92868, 0;
	mov.u64 	%rd92867, %rd92868;
	@%p1127 bra 	$L__BB1_14546;
	cvt.u32.u64 	%r4173, %rd92869;
	mov.b64 	%rd92873, 0;
	mov.u64 	%rd92871, %rd5;
$L__BB1_14550:
	shr.u64 	%rd92872, %rd92871, 1;
	add.s64 	%rd29085, %rd92873, %rd92872;
	shl.b64 	%rd54618, %rd29085, 2;
	add.s64 	%rd54619, %rd27791, %rd54618;
	ld.u32 	%r8075, [%rd54619];
	setp.ge.s32 	%p1128, %r8075, %r4172;
	@%p1128 bra 	$L__BB1_14552;
	add.s64 	%rd92873, %rd29085, 1;
	not.b64 	%rd54620, %rd92872;
	add.s64 	%rd92872, %rd92871, %rd54620;
$L__BB1_14552:
	setp.ne.s64 	%p1129, %rd92872, 0;
	mov.u64 	%rd92871, %rd92872;
	@%p1129 bra 	$L__BB1_14550;
	cvt.u32.u64 	%r4174, %rd92873;
	mov.b64 	%rd92877, 0;
	mov.u64 	%rd92875, %rd5;
$L__BB1_14554:
	shr.u64 	%rd92876, %rd92875, 1;
	add.s64 	%rd29093, %rd92877, %rd92876;
	shl.b64 	%rd54622, %rd29093, 2;
	add.s64 	%rd54623, %rd27808, %rd54622;
	ld.u32 	%r8076, [%rd54623];
	setp.ge.s32 	%p1130, %r8076, %r4173;
	@%p1130 bra 	$L__BB1_14556;
	add.s64 	%rd92877, %rd29093, 1;
	not.b64 	%rd54624, %rd92876;
	add.s64 	%rd92876, %rd92875, %rd54624;
$L__BB1_14556:
	setp.ne.s64 	%p1131, %rd92876, 0;
	mov.u64 	%rd92875, %rd92876;
	@%p1131 bra 	$L__BB1_14554;
	cvt.u32.u64 	%r4175, %rd92877;
	mov.b64 	%rd92881, 0;
	mov.u64 	%rd92879, %rd5;
$L__BB1_14558:
	shr.u64 	%rd92880, %rd92879, 1;
	add.s64 	%rd29101, %rd92881, %rd92880;
	shl.b64 	%rd54626, %rd29101, 2;
	add.s64 	%rd54627, %rd27808, %rd54626;
	ld.u32 	%r8077, [%rd54627];
	setp.ge.s32 	%p1132, %r8077, %r4174;
	@%p1132 bra 	$L__BB1_14560;
	add.s64 	%rd92881, %rd29101, 1;
	not.b64 	%rd54628, %rd92880;
	add.s64 	%rd92880, %rd92879, %rd54628;
$L__BB1_14560:
	setp.ne.s64 	%p1133, %rd92880, 0;
	mov.u64 	%rd92879, %rd92880;
	@%p1133 bra 	$L__BB1_14558;
	cvt.u32.u64 	%r4176, %rd92881;
	mov.b64 	%rd92885, 0;
	mov.u64 	%rd92883, %rd5;
$L__BB1_14562:
	shr.u64 	%rd92884, %rd92883, 1;
	add.s64 	%rd29109, %rd92885, %rd92884;
	shl.b64 	%rd54630, %rd29109, 2;
	add.s64 	%rd54631, %rd27825, %rd54630;
	ld.u32 	%r8078, [%rd54631];
	setp.ge.s32 	%p1134, %r8078, %r4175;
	@%p1134 bra 	$L__BB1_14564;
	add.s64 	%rd92885, %rd29109, 1;
	not.b64 	%rd54632, %rd92884;
	add.s64 	%rd92884, %rd92883, %rd54632;
$L__BB1_14564:
	setp.ne.s64 	%p1135, %rd92884, 0;
	mov.u64 	%rd92883, %rd92884;
	@%p1135 bra 	$L__BB1_14562;
	cvt.u32.u64 	%r4177, %rd92885;
	mov.b64 	%rd92889, 0;
	mov.u64 	%rd92887, %rd5;
$L__BB1_14566:
	shr.u64 	%rd92888, %rd92887, 1;
	add.s64 	%rd29117, %rd92889, %rd92888;
	shl.b64 	%rd54634, %rd29117, 2;
	add.s64 	%rd54635, %rd27825, %rd54634;
	ld.u32 	%r8079, [%rd54635];
	setp.ge.s32 	%p1136, %r8079, %r4176;
	@%p1136 bra 	$L__BB1_14568;
	add.s64 	%rd92889, %rd29117, 1;
	not.b64 	%rd54636, %rd92888;
	add.s64 	%rd92888, %rd92887, %rd54636;
$L__BB1_14568:
	setp.ne.s64 	%p1137, %rd92888, 0;
	mov.u64 	%rd92887, %rd92888;
	@%p1137 bra 	$L__BB1_14566;
	cvt.u32.u64 	%r8080, %rd92889;
	setp.lt.s32 	%p1138, %r4177, %r8080;
	selp.b32 	%r4178, %r4010, %r4032, %p1138;
	selp.b32 	%r4179, %r4032, %r4010, %p1138;
	mov.b64 	%rd92893, 0;
	mov.u64 	%rd92891, %rd5;
$L__BB1_14570:
	shr.u64 	%rd92892, %rd92891, 1;
	add.s64 	%rd29125, %rd92893, %rd92892;
	shl.b64 	%rd54638, %rd29125, 2;
	add.s64 	%rd54639, %rd27672, %rd54638;
	ld.u32 	%r8081, [%rd54639];
	setp.ge.s32 	%p1139, %r8081, %r4053;
	@%p1139 bra 	$L__BB1_14572;
	add.s64 	%rd92893, %rd29125, 1;
	not.b64 	%rd54640, %rd92892;
	add.s64 	%rd92892, %rd92891, %rd54640;
$L__BB1_14572:
	setp.ne.s64 	%p1140, %rd92892, 0;
	mov.u64 	%rd92891, %rd92892;
	@%p1140 bra 	$L__BB1_14570;
	cvt.u32.u64 	%r4180, %rd92893;
	mov.b64 	%rd92897, 0;
	mov.u64 	%rd92895, %rd5;
$L__BB1_14574:
	shr.u64 	%rd92896, %rd92895, 1;
	add.s64 	%rd29133, %rd92897, %rd92896;
	shl.b64 	%rd54642, %rd29133, 2;
	add.s64 	%rd54643, %rd27672, %rd54642;
	ld.u32 	%r8082, [%rd54643];
	setp.ge.s32 	%p1141, %r8082, %r4031;
	@%p1141 bra 	$L__BB1_14576;
	add.s64 	%rd92897, %rd29133, 1;
	not.b64 	%rd54644, %rd92896;
	add.s64 	%rd92896, %rd92895, %rd54644;
$L__BB1_14576:
	setp.ne.s64 	%p1142, %rd92896, 0;
	mov.u64 	%rd92895, %rd92896;
	@%p1142 bra 	$L__BB1_14574;
	cvt.u32.u64 	%r4181, %rd92897;
	mov.b64 	%rd92901, 0;
	mov.u64 	%rd92899, %rd5;
$L__BB1_14578:
	shr.u64 	%rd92900, %rd92899, 1;
	add.s64 	%rd29141, %rd92901, %rd92900;
	shl.b64 	%rd54646, %rd29141, 2;
	add.s64 	%rd54647, %rd27689, %rd54646;
	ld.u32 	%r8083, [%rd54647];
	setp.ge.s32 	%p1143, %r8083, %r4180;
	@%p1143 bra 	$L__BB1_14580;
	add.s64 	%rd92901, %rd29141, 1;
	not.b64 	%rd54648, %rd92900;
	add.s64 	%rd92900, %rd92899, %rd54648;
$L__BB1_14580:
	setp.ne.s64 	%p1144, %rd92900, 0;
	mov.u64 	%rd92899, %rd92900;
	@%p1144 bra 	$L__BB1_14578;
	cvt.u32.u64 	%r4182, %rd92901;
	mov.b64 	%rd92905, 0;
	mov.u64 	%rd92903, %rd5;
$L__BB1_14582:
	shr.u64 	%rd92904, %rd92903, 1;
	add.s64 	%rd29149, %rd92905, %rd92904;
	shl.b64 	%rd54650, %rd29149, 2;
	add.s64 	%rd54651, %rd27689, %rd54650;
	ld.u32 	%r8084, [%rd54651];
	setp.ge.s32 	%p1145, %r8084, %r4181;
	@%p1145 bra 	$L__BB1_14584;
	add.s64 	%rd92905, %rd29149, 1;
	not.b64 	%rd54652, %rd92904;
	add.s64 	%rd92904, %rd92903, %rd54652;
$L__BB1_14584:
	setp.ne.s64 	%p1146, %rd92904, 0;
	mov.u64 	%rd92903, %rd92904;
	@%p1146 bra 	$L__BB1_14582;
	cvt.u32.u64 	%r4183, %rd92905;
	mov.b64 	%rd92909, 0;
	mov.u64 	%rd92907, %rd5;
$L__BB1_14586:
	shr.u64 	%rd92908, %rd92907, 1;
	add.s64 	%rd29157, %rd92909, %rd92908;
	shl.b64 	%rd54654, %rd29157, 2;
	add.s64 	%rd54655, %rd27706, %rd54654;
	ld.u32 	%r8085, [%rd54655];
	setp.ge.s32 	%p1147, %r8085, %r4182;
	@%p1147 bra 	$L__BB1_14588;
	add.s64 	%rd92909, %rd29157, 1;
	not.b64 	%rd54656, %rd92908;
	add.s64 	%rd92908, %rd92907, %rd54656;
$L__BB1_14588:
	setp.ne.s64 	%p1148, %rd92908, 0;
	mov.u64 	%rd92907, %rd92908;
	@%p1148 bra 	$L__BB1_14586;
	cvt.u32.u64 	%r4184, %rd92909;
	mov.b64 	%rd92913, 0;
	mov.u64 	%rd92911, %rd5;
$L__BB1_14590:
	shr.u64 	%rd92912, %rd92911, 1;
	add.s64 	%rd29165, %rd92913, %rd92912;
	shl.b64 	%rd54658, %rd29165, 2;
	add.s64 	%rd54659, %rd27706, %rd54658;
	ld.u32 	%r8086, [%rd54659];
	setp.ge.s32 	%p1149, %r8086, %r4183;
	@%p1149 bra 	$L__BB1_14592;
	add.s64 	%rd92913, %rd29165, 1;
	not.b64 	%rd54660, %rd92912;
	add.s64 	%rd92912, %rd92911, %rd54660;
$L__BB1_14592:
	setp.ne.s64 	%p1150, %rd92912, 0;
	mov.u64 	%rd92911, %rd92912;
	@%p1150 bra 	$L__BB1_14590;
	cvt.u32.u64 	%r4185, %rd92913;
	mov.b64 	%rd92917, 0;
	mov.u64 	%rd92915, %rd5;
$L__BB1_14594:
	shr.u64 	%rd92916, %rd92915, 1;
	add.s64 	%rd29173, %rd92917, %rd92916;
	shl.b64 	%rd54662, %rd29173, 2;
	add.s64 	%rd54663, %rd27723, %rd54662;
	ld.u32 	%r8087, [%rd54663];
	setp.ge.s32 	%p1151, %r8087, %r4184;
	@%p1151 bra 	$L__BB1_14596;
	add.s64 	%rd92917, %rd29173, 1;
	not.b64 	%rd54664, %rd92916;
	add.s64 	%rd92916, %rd92915, %rd54664;
$L__BB1_14596:
	setp.ne.s64 	%p1152, %rd92916, 0;
	mov.u64 	%rd92915, %rd92916;
	@%p1152 bra 	$L__BB1_14594;
	cvt.u32.u64 	%r4186, %rd92917;
	mov.b64 	%rd92921, 0;
	mov.u64 	%rd92919, %rd5;
$L__BB1_14598:
	shr.u64 	%rd92920, %rd92919, 1;
	add.s64 	%rd29181, %rd92921, %rd92920;
	shl.b64 	%rd54666, %rd29181, 2;
	add.s64 	%rd54667, %rd27723, %rd54666;
	ld.u32 	%r8088, [%rd54667];
	setp.ge.s32 	%p1153, %r8088, %r4185;
	@%p1153 bra 	$L__BB1_14600;
	add.s64 	%rd92921, %rd29181, 1;
	not.b64 	%rd54668, %rd92920;
	add.s64 	%rd92920, %rd92919, %rd54668;
$L__BB1_14600:
	setp.ne.s64 	%p1154, %rd92920, 0;
	mov.u64 	%rd92919, %rd92920;
	@%p1154 bra 	$L__BB1_14598;
	cvt.u32.u64 	%r4187, %rd92921;
	mov.b64 	%rd92925, 0;
	mov.u64 	%rd92923, %rd5;
$L__BB1_14602:
	shr.u64 	%rd92924, %rd92923, 1;
	add.s64 	%rd29189, %rd92925, %rd92924;
	shl.b64 	%rd54670, %rd29189, 2;
	add.s64 	%rd54671, %rd27740, %rd54670;
	ld.u32 	%r8089, [%rd54671];
	setp.ge.s32 	%p1155, %r8089, %r4186;
	@%p1155 bra 	$L__BB1_14604;
	add.s64 	%rd92925, %rd29189, 1;
	not.b64 	%rd54672, %rd92924;
	add.s64 	%rd92924, %rd92923, %rd54672;
$L__BB1_14604:
	setp.ne.s64 	%p1156, %rd92924, 0;
	mov.u64 	%rd92923, %rd92924;
	@%p1156 bra 	$L__BB1_14602;
	cvt.u32.u64 	%r4188, %rd92925;
	mov.b64 	%rd92929, 0;
	mov.u64 	%rd92927, %rd5;
$L__BB1_14606:
	shr.u64 	%rd92928, %rd92927, 1;
	add.s64 	%rd29197, %rd92929, %rd92928;
	shl.b64 	%rd54674, %rd29197, 2;
	add.s64 	%rd54675, %rd27740, %rd54674;
	ld.u32 	%r8090, [%rd54675];
	setp.ge.s32 	%p1157, %r8090, %r4187;
	@%p1157 bra 	$L__BB1_14608;
	add.s64 	%rd92929, %rd29197, 1;
	not.b64 	%rd54676, %rd92928;
	add.s64 	%rd92928, %rd92927, %rd54676;
$L__BB1_14608:
	setp.ne.s64 	%p1158, %rd92928, 0;
	mov.u64 	%rd92927, %rd92928;
	@%p1158 bra 	$L__BB1_14606;
	cvt.u32.u64 	%r4189, %rd92929;
	mov.b64 	%rd92933, 0;
	mov.u64 	%rd92931, %rd5;
$L__BB1_14610:
	shr.u64 	%rd92932, %rd92931, 1;
	add.s64 	%rd29205, %rd92933, %rd92932;
	shl.b64 	%rd54678, %rd29205, 2;
	add.s64 	%rd54679, %rd27757, %rd54678;
	ld.u32 	%r8091, [%rd54679];
	setp.ge.s32 	%p1159, %r8091, %r4188;
	@%p1159 bra 	$L__BB1_14612;
	add.s64 	%rd92933, %rd29205, 1;
	not.b64 	%rd54680, %rd92932;
	add.s64 	%rd92932, %rd92931, %rd54680;
$L__BB1_14612:
	setp.ne.s64 	%p1160, %rd92932, 0;
	mov.u64 	%rd92931, %rd92932;
	@%p1160 bra 	$L__BB1_14610;
	cvt.u32.u64 	%r4190, %rd92933;
	mov.b64 	%rd92937, 0;
	mov.u64 	%rd92935, %rd5;
$L__BB1_14614:
	shr.u64 	%rd92936, %rd92935, 1;
	add.s64 	%rd29213, %rd92937, %rd92936;
	shl.b64 	%rd54682, %rd29213, 2;
	add.s64 	%rd54683, %rd27757, %rd54682;
	ld.u32 	%r8092, [%rd54683];
	setp.ge.s32 	%p1161, %r8092, %r4189;
	@%p1161 bra 	$L__BB1_14616;
	add.s64 	%rd92937, %rd29213, 1;
	not.b64 	%rd54684, %rd92936;
	add.s64 	%rd92936, %rd92935, %rd54684;
$L__BB1_14616:
	setp.ne.s64 	%p1162, %rd92936, 0;
	mov.u64 	%rd92935, %rd92936;
	@%p1162 bra 	$L__BB1_14614;
	cvt.u32.u64 	%r4191, %rd92937;
	mov.b64 	%rd92941, 0;
	mov.u64 	%rd92939, %rd5;
$L__BB1_14618:
	shr.u64 	%rd92940, %rd92939, 1;
	add.s64 	%rd29221, %rd92941, %rd92940;
	shl.b64 	%rd54686, %rd29221, 2;
	add.s64 	%rd54687, %rd27774, %rd54686;
	ld.u32 	%r8093, [%rd54687];
	setp.ge.s32 	%p1163, %r8093, %r4190;
	@%p1163 bra 	$L__BB1_14620;
	add.s64 	%rd92941, %rd29221, 1;
	not.b64 	%rd54688, %rd92940;
	add.s64 	%rd92940, %rd92939, %rd54688;
$L__BB1_14620:
	setp.ne.s64 	%p1164, %rd92940, 0;
	mov.u64 	%rd92939, %rd92940;
	@%p1164 bra 	$L__BB1_14618;
	cvt.u32.u64 	%r4192, %rd92941;
	mov.b64 	%rd92945, 0;
	mov.u64 	%rd92943, %rd5;
$L__BB1_14622:
	shr.u64 	%rd92944, %rd92943, 1;
	add.s64 	%rd29229, %rd92945, %rd92944;
	shl.b64 	%rd54690, %rd29229, 2;
	add.s64 	%rd54691, %rd27774, %rd54690;
	ld.u32 	%r8094, [%rd54691];
	setp.ge.s32 	%p1165, %r8094, %r4191;
	@%p1165 bra 	$L__BB1_14624;
	add.s64 	%rd92945, %rd29229, 1;
	not.b64 	%rd54692, %rd92944;
	add.s64 	%rd92944, %rd92943, %rd54692;
$L__BB1_14624:
	setp.ne.s64 	%p1166, %rd92944, 0;
	mov.u64 	%rd92943, %rd92944;
	@%p1166 bra 	$L__BB1_14622;
	cvt.u32.u64 	%r4193, %rd92945;
	mov.b64 	%rd92949, 0;
	mov.u64 	%rd92947, %rd5;
$L__BB1_14626:
	shr.u64 	%rd92948, %rd92947, 1;
	add.s64 	%rd29237, %rd92949, %rd92948;
	shl.b64 	%rd54694, %rd29237, 2;
	add.s64 	%rd54695, %rd27791, %rd54694;
	ld.u32 	%r8095, [%rd54695];
	setp.ge.s32 	%p1167, %r8095, %r4192;
	@%p1167 bra 	$L__BB1_14628;
	add.s64 	%rd92949, %rd29237, 1;
	not.b64 	%rd54696, %rd92948;
	add.s64 	%rd92948, %rd92947, %rd54696;
$L__BB1_14628:
	setp.ne.s64 	%p1168, %rd92948, 0;
	mov.u64 	%rd92947, %rd92948;
	@%p1168 bra 	$L__BB1_14626;
	cvt.u32.u64 	%r4194, %rd92949;
	mov.b64 	%rd92953, 0;
	mov.u64 	%rd92951, %rd5;
$L__BB1_14630:
	shr.u64 	%rd92952, %rd92951, 1;
	add.s64 	%rd29245, %rd92953, %rd92952;
	shl.b64 	%rd54698, %rd29245, 2;
	add.s64 	%rd54699, %rd27791, %rd54698;
	ld.u32 	%r8096, [%rd54699];
	setp.ge.s32 	%p1169, %r8096, %r4193;
	@%p1169 bra 	$L__BB1_14632;
	add.s64 	%rd92953, %rd29245, 1;
	not.b64 	%rd54700, %rd92952;
	add.s64 	%rd92952, %rd92951, %rd54700;
$L__BB1_14632:
	setp.ne.s64 	%p1170, %rd92952, 0;
	mov.u64 	%rd92951, %rd92952;
	@%p1170 bra 	$L__BB1_14630;
	cvt.u32.u64 	%r4195, %rd92953;
	mov.b64 	%rd92957, 0;
	mov.u64 	%rd92955, %rd5;
$L__BB1_14634:
	shr.u64 	%rd92956, %rd92955, 1;
	add.s64 	%rd29253, %rd92957, %rd92956;
	shl.b64 	%rd54702, %rd29253, 2;
	add.s64 	%rd54703, %rd27808, %rd54702;
	ld.u32 	%r8097, [%rd54703];
	setp.ge.s32 	%p1171, %r8097, %r4194;
	@%p1171 bra 	$L__BB1_14636;
	add.s64 	%rd92957, %rd29253, 1;
	not.b64 	%rd54704, %rd92956;
	add.s64 	%rd92956, %rd92955, %rd54704;
$L__BB1_14636:
	setp.ne.s64 	%p1172, %rd92956, 0;
	mov.u64 	%rd92955, %rd92956;
	@%p1172 bra 	$L__BB1_14634;
	cvt.u32.u64 	%r4196, %rd92957;
	mov.b64 	%rd92961, 0;
	mov.u64 	%rd92959, %rd5;
$L__BB1_14638:
	shr.u64 	%rd92960, %rd92959, 1;
	add.s64 	%rd29261, %rd92961, %rd92960;
	shl.b64 	%rd54706, %rd29261, 2;
	add.s64 	%rd54707, %rd27808, %rd54706;
	ld.u32 	%r8098, [%rd54707];
	setp.ge.s32 	%p1173, %r8098, %r4195;
	@%p1173 bra 	$L__BB1_14640;
	add.s64 	%rd92961, %rd29261, 1;
	not.b64 	%rd54708, %rd92960;
	add.s64 	%rd92960, %rd92959, %rd54708;
$L__BB1_14640:
	setp.ne.s64 	%p1174, %rd92960, 0;
	mov.u64 	%rd92959, %rd92960;
	@%p1174 bra 	$L__BB1_14638;
	cvt.u32.u64 	%r4197, %rd92961;
	mov.b64 	%rd92965, 0;
	mov.u64 	%rd92963, %rd5;
$L__BB1_14642:
	shr.u64 	%rd92964, %rd92963, 1;
	add.s64 	%rd29269, %rd92965, %rd92964;
	shl.b64 	%rd54710, %rd29269, 2;
	add.s64 	%rd54711, %rd27825, %rd54710;
	ld.u32 	%r8099, [%rd54711];
	setp.ge.s32 	%p1175, %r8099, %r4196;
	@%p1175 bra 	$L__BB1_14644;
	add.s64 	%rd92965, %rd29269, 1;
	not.b64 	%rd54712, %rd92964;
	add.s64 	%rd92964, %rd92963, %rd54712;
$L__BB1_14644:
	setp.ne.s64 	%p1176, %rd92964, 0;
	mov.u64 	%rd92963, %rd92964;
	@%p1176 bra 	$L__BB1_14642;
	cvt.u32.u64 	%r4198, %rd92965;
	mov.b64 	%rd92969, 0;
	mov.u64 	%rd92967, %rd5;
$L__BB1_14646:
	shr.u64 	%rd92968, %rd92967, 1;
	add.s64 	%rd29277, %rd92969, %rd92968;
	shl.b64 	%rd54714, %rd29277, 2;
	add.s64 	%rd54715, %rd27825, %rd54714;
	ld.u32 	%r8100, [%rd54715];
	setp.ge.s32 	%p1177, %r8100, %r4197;
	@%p1177 bra 	$L__BB1_14648;
	add.s64 	%rd92969, %rd29277, 1;
	not.b64 	%rd54716, %rd92968;
	add.s64 	%rd92968, %rd92967, %rd54716;
$L__BB1_14648:
	setp.ne.s64 	%p1178, %rd92968, 0;
	mov.u64 	%rd92967, %rd92968;
	@%p1178 bra 	$L__BB1_14646;
	cvt.u32.u64 	%r8101, %rd92969;
	setp.lt.s32 	%p1179, %r4198, %r8101;
	selp.b32 	%r4199, %r4031, %r4053, %p1179;
	selp.b32 	%r4200, %r4053, %r4031, %p1179;
	ld.global.u64 	%rd29282, [%rd4];
	mov.b64 	%rd92973, 0;
	mov.u64 	%rd92971, %rd5;
$L__BB1_14650:
	shr.u64 	%rd92972, %rd92971, 1;
	add.s64 	%rd29286, %rd92973, %rd92972;
	shl.b64 	%rd54718, %rd29286, 2;
	add.s64 	%rd54719, %rd29282, %rd54718;
	ld.u32 	%r8102, [%rd54719];
	setp.ge.s32 	%p1180, %r8102, %r4074;
	@%p1180 bra 	$L__BB1_14652;
	add.s64 	%rd92973, %rd29286, 1;
	not.b64 	%rd54720, %rd92972;
	add.s64 	%rd92972, %rd92971, %rd54720;
$L__BB1_14652:
	setp.ne.s64 	%p1181, %rd92972, 0;
	mov.u64 	%rd92971, %rd92972;
	@%p1181 bra 	$L__BB1_14650;
	cvt.u32.u64 	%r4201, %rd92973;
	mov.b64 	%rd92977, 0;
	mov.u64 	%rd92975, %rd5;
$L__BB1_14654:
	shr.u64 	%rd92976, %rd92975, 1;
	add.s64 	%rd29294, %rd92977, %rd92976;
	shl.b64 	%rd54722, %rd29294, 2;
	add.s64 	%rd54723, %rd29282, %rd54722;
	ld.u32 	%r8103, [%rd54723];
	setp.ge.s32 	%p1182, %r8103, %r4052;
	@%p1182 bra 	$L__BB1_14656;
	add.s64 	%rd92977, %rd29294, 1;
	not.b64 	%rd54724, %rd92976;
	add.s64 	%rd92976, %rd92975, %rd54724;
$L__BB1_14656:
	setp.ne.s64 	%p1183, %rd92976, 0;
	mov.u64 	%rd92975, %rd92976;
	@%p1183 bra 	$L__BB1_14654;
	cvt.u32.u64 	%r4202, %rd92977;
	ld.global.u64 	%rd29299, [%rd4+8];
	mov.b64 	%rd92981, 0;
	mov.u64 	%rd92979, %rd5;
$L__BB1_14658:
	shr.u64 	%rd92980, %rd92979, 1;
	add.s64 	%rd29303, %rd92981, %rd92980;
	shl.b64 	%rd54726, %rd29303, 2;
	add.s64 	%rd54727, %rd29299, %rd54726;
	ld.u32 	%r8104, [%rd54727];
	setp.ge.s32 	%p1184, %r8104, %r4201;
	@%p1184 bra 	$L__BB1_14660;
	add.s64 	%rd92981, %rd29303, 1;
	not.b64 	%rd54728, %rd92980;
	add.s64 	%rd92980, %rd92979, %rd54728;
$L__BB1_14660:
	setp.ne.s64 	%p1185, %rd92980, 0;
	mov.u64 	%rd92979, %rd92980;
	@%p1185 bra 	$L__BB1_14658;
	cvt.u32.u64 	%r4203, %rd92981;
	mov.b64 	%rd92985, 0;
	mov.u64 	%rd92983, %rd5;
$L__BB1_14662:
	shr.u64 	%rd92984, %rd92983, 1;
	add.s64 	%rd29311, %rd92985, %rd92984;
	shl.b64 	%rd54730, %rd29311, 2;
	add.s64 	%rd54731, %rd29299, %rd54730;
	ld.u32 	%r8105, [%rd54731];
	setp.ge.s32 	%p1186, %r8105, %r4202;
	@%p1186 bra 	$L__BB1_14664;
	add.s64 	%rd92985, %rd29311, 1;
	not.b64 	%rd54732, %rd92984;
	add.s64 	%rd92984, %rd92983, %rd54732;
$L__BB1_14664:
	setp.ne.s64 	%p1187, %rd92984, 0;
	mov.u64 	%rd92983, %rd92984;
	@%p1187 bra 	$L__BB1_14662;
	cvt.u32.u64 	%r4204, %rd92985;
	ld.global.u64 	%rd29316, [%rd4+16];
	mov.b64 	%rd92989, 0;
	mov.u64 	%rd92987, %rd5;
$L__BB1_14666:
	shr.u64 	%rd92988, %rd92987, 1;
	add.s64 	%rd29320, %rd92989, %rd92988;
	shl.b64 	%rd54734, %rd29320, 2;
	add.s64 	%rd54735, %rd29316, %rd54734;
	ld.u32 	%r8106, [%rd54735];
	setp.ge.s32 	%p1188, %r8106, %r4203;
	@%p1188 bra 	$L__BB1_14668;
	add.s64 	%rd92989, %rd29320, 1;
	not.b64 	%rd54736, %rd92988;
	add.s64 	%rd92988, %rd92987, %rd54736;
$L__BB1_14668:
	setp.ne.s64 	%p1189, %rd92988, 0;
	mov.u64 	%rd92987, %rd92988;
	@%p1189 bra 	$L__BB1_14666;
	cvt.u32.u64 	%r4205, %rd92989;
	mov.b64 	%rd92993, 0;
	mov.u64 	%rd92991, %rd5;
$L__BB1_14670:
	shr.u64 	%rd92992, %rd92991, 1;
	add.s64 	%rd29328, %rd92993, %rd92992;
	shl.b64 	%rd54738, %rd29328, 2;
	add.s64 	%rd54739, %rd29316, %rd54738;
	ld.u32 	%r8107, [%rd54739];
	setp.ge.s32 	%p1190, %r8107, %r4204;
	@%p1190 bra 	$L__BB1_14672;
	add.s64 	%rd92993, %rd29328, 1;
	not.b64 	%rd54740, %rd92992;
	add.s64 	%rd92992, %rd92991, %rd54740;
$L__BB1_14672:
	setp.ne.s64 	%p1191, %rd92992, 0;
	mov.u64 	%rd92991, %rd92992;
	@%p1191 bra 	$L__BB1_14670;
	cvt.u32.u64 	%r4206, %rd92993;
	ld.global.u64 	%rd29333, [%rd4+24];
	mov.b64 	%rd92997, 0;
	mov.u64 	%rd92995, %rd5;
$L__BB1_14674:
	shr.u64 	%rd92996, %rd92995, 1;
	add.s64 	%rd29337, %rd92997, %rd92996;
	shl.b64 	%rd54742, %rd29337, 2;
	add.s64 	%rd54743, %rd29333, %rd54742;
	ld.u32 	%r8108, [%rd54743];
	setp.ge.s32 	%p1192, %r8108, %r4205;
	@%p1192 bra 	$L__BB1_14676;
	add.s64 	%rd92997, %rd29337, 1;
	not.b64 	%rd54744, %rd92996;
	add.s64 	%rd92996, %rd92995, %rd54744;
$L__BB1_14676:
	setp.ne.s64 	%p1193, %rd92996, 0;
	mov.u64 	%rd92995, %rd92996;
	@%p1193 bra 	$L__BB1_14674;
	cvt.u32.u64 	%r4207, %rd92997;
	mov.b64 	%rd93001, 0;
	mov.u64 	%rd92999, %rd5;
$L__BB1_14678:
	shr.u64 	%rd93000, %rd92999, 1;
	add.s64 	%rd29345, %rd93001, %rd93000;
	shl.b64 	%rd54746, %rd29345, 2;
	add.s64 	%rd54747, %rd29333, %rd54746;
	ld.u32 	%r8109, [%rd54747];
	setp.ge.s32 	%p1194, %r8109, %r4206;
	@%p1194 bra 	$L__BB1_14680;
	add.s64 	%rd93001, %rd29345, 1;
	not.b64 	%rd54748, %rd93000;
	add.s64 	%rd93000, %rd92999, %rd54748;
$L__BB1_14680:
	setp.ne.s64 	%p1195, %rd93000, 0;
	mov.u64 	%rd92999, %rd93000;
	@%p1195 bra 	$L__BB1_14678;
	cvt.u32.u64 	%r4208, %rd93001;
	ld.global.u64 	%rd29350, [%rd4+32];
	mov.b64 	%rd93005, 0;
	mov.u64 	%rd93003, %rd5;
$L__BB1_14682:
	shr.u64 	%rd93004, %rd93003, 1;
	add.s64 	%rd29354, %rd93005, %rd93004;
	shl.b64 	%rd54750, %rd29354, 2;
	add.s64 	%rd54751, %rd29350, %rd54750;
	ld.u32 	%r8110, [%rd54751];
	setp.ge.s32 	%p1196, %r8110, %r4207;
	@%p1196 bra 	$L__BB1_14684;
	add.s64 	%rd93005, %rd29354, 1;
	not.b64 	%rd54752, %rd93004;
	add.s64 	%rd93004, %rd93003, %rd54752;
$L__BB1_14684:
	setp.ne.s64 	%p1197, %rd93004, 0;
	mov.u64 	%rd93003, %rd93004;
	@%p1197 bra 	$L__BB1_14682;
	cvt.u32.u64 	%r4209, %rd93005;
	mov.b64 	%rd93009, 0;
	mov.u64 	%rd93007, %rd5;
$L__BB1_14686:
	shr.u64 	%rd93008, %rd93007, 1;
	add.s64 	%rd29362, %rd93009, %rd93008;
	shl.b64 	%rd54754, %rd29362, 2;
	add.s64 	%rd54755, %rd29350, %rd54754;
	ld.u32 	%r8111, [%rd54755];
	setp.ge.s32 	%p1198, %r8111, %r4208;
	@%p1198 bra 	$L__BB1_14688;
	add.s64 	%rd93009, %rd29362, 1;
	not.b64 	%rd54756, %rd93008;
	add.s64 	%rd93008, %rd93007, %rd54756;
$L__BB1_14688:
	setp.ne.s64 	%p1199, %rd93008, 0;
	mov.u64 	%rd93007, %rd93008;
	@%p1199 bra 	$L__BB1_14686;
	cvt.u32.u64 	%r4210, %rd93009;
	ld.global.u64 	%rd29367, [%rd4+40];
	mov.b64 	%rd93013, 0;
	mov.u64 	%rd93011, %rd5;
$L__BB1_14690:
	shr.u64 	%rd93012, %rd93011, 1;
	add.s64 	%rd29371, %rd93013, %rd93012;
	shl.b64 	%rd54758, %rd29371, 2;
	add.s64 	%rd54759, %rd29367, %rd54758;
	ld.u32 	%r8112, [%rd54759];
	setp.ge.s32 	%p1200, %r8112, %r4209;
	@%p1200 bra 	$L__BB1_14692;
	add.s64 	%rd93013, %rd29371, 1;
	not.b64 	%rd54760, %rd93012;
	add.s64 	%rd93012, %rd93011, %rd54760;
$L__BB1_14692:
	setp.ne.s64 	%p1201, %rd93012, 0;
	mov.u64 	%rd93011, %rd93012;
	@%p1201 bra 	$L__BB1_14690;
	cvt.u32.u64 	%r4211, %rd93013;
	mov.b64 	%rd93017, 0;
	mov.u64 	%rd93015, %rd5;
$L__BB1_14694:
	shr.u64 	%rd93016, %rd93015, 1;
	add.s64 	%rd29379, %rd93017, %rd93016;
	shl.b64 	%rd54762, %rd29379, 2;
	add.s64 	%rd54763, %rd29367, %rd54762;
	ld.u32 	%r8113, [%rd54763];
	setp.ge.s32 	%p1202, %r8113, %r4210;
	@%p1202 bra 	$L__BB1_14696;
	add.s64 	%rd93017, %rd29379, 1;
	not.b64 	%rd54764, %rd93016;
	add.s64 	%rd93016, %rd93015, %rd54764;
$L__BB1_14696:
	setp.ne.s64 	%p1203, %rd93016, 0;
	mov.u64 	%rd93015, %rd93016;
	@%p1203 bra 	$L__BB1_14694;
	cvt.u32.u64 	%r4212, %rd93017;
	ld.global.u64 	%rd29384, [%rd4+48];
	mov.b64 	%rd93021, 0;
	mov.u64 	%rd93019, %rd5;
$L__BB1_14698:
	shr.u64 	%rd93020, %rd93019, 1;
	add.s64 	%rd29388, %rd93021, %rd93020;
	shl.b64 	%rd54766, %rd29388, 2;
	add.s64 	%rd54767, %rd29384, %rd54766;
	ld.u32 	%r8114, [%rd54767];
	setp.ge.s32 	%p1204, %r8114, %r4211;
	@%p1204 bra 	$L__BB1_14700;
	add.s64 	%rd93021, %rd29388, 1;
	not.b64 	%rd54768, %rd93020;
	add.s64 	%rd93020, %rd93019, %rd54768;
$L__BB1_14700:
	setp.ne.s64 	%p1205, %rd93020, 0;
	mov.u64 	%rd93019, %rd93020;
	@%p1205 bra 	$L__BB1_14698;
	cvt.u32.u64 	%r4213, %rd93021;
	mov.b64 	%rd93025, 0;
	mov.u64 	%rd93023, %rd5;
$L__BB1_14702:
	shr.u64 	%rd93024, %rd93023, 1;
	add.s64 	%rd29396, %rd93025, %rd93024;
	shl.b64 	%rd54770, %rd29396, 2;
	add.s64 	%rd54771, %rd29384, %rd54770;
	ld.u32 	%r8115, [%rd54771];
	setp.ge.s32 	%p1206, %r8115, %r4212;
	@%p1206 bra 	$L__BB1_14704;
	add.s64 	%rd93025, %rd29396, 1;
	not.b64 	%rd54772, %rd93024;
	add.s64 	%rd93024, %rd93023, %rd54772;
$L__BB1_14704:
	setp.ne.s64 	%p1207, %rd93024, 0;
	mov.u64 	%rd93023, %rd93024;
	@%p1207 bra 	$L__BB1_14702;
	cvt.u32.u64 	%r4214, %rd93025;
	ld.global.u64 	%rd29401, [%rd4+56];
	mov.b64 	%rd93029, 0;
	mov.u64 	%rd93027, %rd5;
$L__BB1_14706:
	shr.u64 	%rd93028, %rd93027, 1;
	add.s64 	%rd29405, %rd93029, %rd93028;
	shl.b64 	%rd54774, %rd29405, 2;
	add.s64 	%rd54775, %rd29401, %rd54774;
	ld.u32 	%r8116, [%rd54775];
	setp.ge.s32 	%p1208, %r8116, %r4213;
	@%p1208 bra 	$L__BB1_14708;
	add.s64 	%rd93029, %rd29405, 1;
	not.b64 	%rd54776, %rd93028;
	add.s64 	%rd93028, %rd93027, %rd54776;
$L__BB1_14708:
	setp.ne.s64 	%p1209, %rd93028, 0;
	mov.u64 	%rd93027, %rd93028;
	@%p1209 bra 	$L__BB1_14706;
	cvt.u32.u64 	%r4215, %rd93029;
	mov.b64 	%rd93033, 0;
	mov.u64 	%rd93031, %rd5;
$L__BB1_14710:
	shr.u64 	%rd93032, %rd93031, 1;
	add.s64 	%rd29413, %rd93033, %rd93032;
	shl.b64 	%rd54778, %rd29413, 2;
	add.s64 	%rd54779, %rd29401, %rd54778;
	ld.u32 	%r8117, [%rd54779];
	setp.ge.s32 	%p1210, %r8117, %r4214;
	@%p1210 bra 	$L__BB1_14712;
	add.s64 	%rd93033, %rd29413, 1;
	not.b64 	%rd54780, %rd93032;
	add.s64 	%rd93032, %rd93031, %rd54780;
$L__BB1_14712:
	setp.ne.s64 	%p1211, %rd93032, 0;
	mov.u64 	%rd93031, %rd93032;
	@%p1211 bra 	$L__BB1_14710;
	cvt.u32.u64 	%r4216, %rd93033;
	ld.global.u64 	%rd29418, [%rd4+64];
	mov.b64 	%rd93037, 0;
	mov.u64 	%rd93035, %rd5;
$L__BB1_14714:
	shr.u64 	%rd93036, %rd93035, 1;
	add.s64 	%rd29422, %rd93037, %rd93036;
	shl.b64 	%rd54782, %rd29422, 2;
	add.s64 	%rd54783, %rd29418, %rd54782;
	ld.u32 	%r8118, [%rd54783];
	setp.ge.s32 	%p1212, %r8118, %r4215;
	@%p1212 bra 	$L__BB1_14716;
	add.s64 	%rd93037, %rd29422, 1;
	not.b64 	%rd54784, %rd93036;
	add.s64 	%rd93036, %rd93035, %rd54784;
$L__BB1_14716:
	setp.ne.s64 	%p1213, %rd93036, 0;
	mov.u64 	%rd93035, %rd93036;
	@%p1213 bra 	$L__BB1_14714;
	cvt.u32.u64 	%r4217, %rd93037;
	mov.b64 	%rd93041, 0;
	mov.u64 	%rd93039, %rd5;
$L__BB1_14718:
	shr.u64 	%rd93040, %rd93039, 1;
	add.s64 	%rd29430, %rd93041, %rd93040;
	shl.b64 	%rd54786, %rd29430, 2;
	add.s64 	%rd54787, %rd29418, %rd54786;
	ld.u32 	%r8119, [%rd54787];
	setp.ge.s32 	%p1214, %r8119, %r4216;
	@%p1214 bra 	$L__BB1_14720;
	add.s64 	%rd93041, %rd29430, 1;
	not.b64 	%rd54788, %rd93040;
	add.s64 	%rd93040, %rd93039, %rd54788;
$L__BB1_14720:
	setp.ne.s64 	%p1215, %rd93040, 0;
	mov.u64 	%rd93039, %rd93040;
	@%p1215 bra 	$L__BB1_14718;
	cvt.u32.u64 	%r4218, %rd93041;
	ld.global.u64 	%rd29435, [%rd4+72];
	mov.b64 	%rd93045, 0;
	mov.u64 	%rd93043, %rd5;
$L__BB1_14722:
	shr.u64 	%rd93044, %rd93043, 1;
	add.s64 	%rd29439, %rd93045, %rd93044;
	shl.b64 	%rd54790, %rd29439, 2;
	add.s64 	%rd54791, %rd29435, %rd54790;
	ld.u32 	%r8120, [%rd54791];
	setp.ge.s32 	%p1216, %r8120, %r4217;
	@%p1216 bra 	$L__BB1_14724;
	add.s64 	%rd93045, %rd29439, 1;
	not.b64 	%rd54792, %rd93044;
	add.s64 	%rd93044, %rd93043, %rd54792;
$L__BB1_14724:
	setp.ne.s64 	%p1217, %rd93044, 0;
	mov.u64 	%rd93043, %rd93044;
	@%p1217 bra 	$L__BB1_14722;
	cvt.u32.u64 	%r4219, %rd93045;
	mov.b64 	%rd93049, 0;
	mov.u64 	%rd93047, %rd5;
$L__BB1_14726:
	shr.u64 	%rd93048, %rd93047, 1;
	add.s64 	%rd29447, %rd93049, %rd93048;
	shl.b64 	%rd54794, %rd29447, 2;
	add.s64 	%rd54795, %rd29435, %rd54794;
	ld.u32 	%r8121, [%rd54795];
	setp.ge.s32 	%p1218, %r8121, %r4218;
	@%p1218 bra 	$L__BB1_14728;
	add.s64 	%rd93049, %rd29447, 1;
	not.b64 	%rd54796, %rd93048;
	add.s64 	%rd93048, %rd93047, %rd54796;
$L__BB1_14728:
	setp.ne.s64 	%p1219, %rd93048, 0;
	mov.u64 	%rd93047, %rd93048;
	@%p1219 bra 	$L__BB1_14726;
	cvt.u32.u64 	%r8122, %rd93049;
	setp.lt.s32 	%p1220, %r4219, %r8122;
	selp.b32 	%r4220, %r4052, %r4074, %p1220;
	selp.b32 	%r4221, %r4074, %r4052, %p1220;
	mov.b64 	%rd93053, 0;
	mov.u64 	%rd93051, %rd5;
$L__BB1_14730:
	shr.u64 	%rd93052, %rd93051, 1;
	add.s64 	%rd29455, %rd93053, %rd93052;
	shl.b64 	%rd54798, %rd29455, 2;
	add.s64 	%rd54799, %rd29282, %rd54798;
	ld.u32 	%r8123, [%rd54799];
	setp.ge.s32 	%p1221, %r8123, %r4095;
	@%p1221 bra 	$L__BB1_14732;
	add.s64 	%rd93053, %rd29455, 1;
	not.b64 	%rd54800, %rd93052;
	add.s64 	%rd93052, %rd93051, %rd54800;
$L__BB1_14732:
	setp.ne.s64 	%p1222, %rd93052, 0;
	mov.u64 	%rd93051, %rd93052;
	@%p1222 bra 	$L__BB1_14730;
	cvt.u32.u64 	%r4222, %rd93053;
	mov.b64 	%rd93057, 0;
	mov.u64 	%rd93055, %rd5;
$L__BB1_14734:
	shr.u64 	%rd93056, %rd93055, 1;
	add.s64 	%rd29463, %rd93057, %rd93056;
	shl.b64 	%rd54802, %rd29463, 2;
	add.s64 	%rd54803, %rd29282, %rd54802;
	ld.u32 	%r8124, [%rd54803];
	setp.ge.s32 	%p1223, %r8124, %r4073;
	@%p1223 bra 	$L__BB1_14736;
	add.s64 	%rd93057, %rd29463, 1;
	not.b64 	%rd54804, %rd93056;
	add.s64 	%rd93056, %rd93055, %rd54804;
$L__BB1_14736:
	setp.ne.s64 	%p1224, %rd93056, 0;
	mov.u64 	%rd93055, %rd93056;
	@%p1224 bra 	$L__BB1_14734;
	cvt.u32.u64 	%r4223, %rd93057;
	mov.b64 	%rd93061, 0;
	mov.u64 	%rd93059, %rd5;
$L__BB1_14738:
	shr.u64 	%rd93060, %rd93059, 1;
	add.s64 	%rd29471, %rd93061, %rd93060;
	shl.b64 	%rd54806, %rd29471, 2;
	add.s64 	%rd54807, %rd29299, %rd54806;
	ld.u32 	%r8125, [%rd54807];
	setp.ge.s32 	%p1225, %r8125, %r4222;
	@%p1225 bra 	$L__BB1_14740;
	add.s64 	%rd93061, %rd29471, 1;
	not.b64 	%rd54808, %rd93060;
	add.s64 	%rd93060, %rd93059, %rd54808;
$L__BB1_14740:
	setp.ne.s64 	%p1226, %rd93060, 0;
	mov.u64 	%rd93059, %rd93060;
	@%p1226 bra 	$L__BB1_14738;
	cvt.u32.u64 	%r4224, %rd93061;
	mov.b64 	%rd93065, 0;
	mov.u64 	%rd93063, %rd5;
$L__BB1_14742:
	shr.u64 	%rd93064, %rd93063, 1;
	add.s64 	%rd29479, %rd93065, %rd93064;
	shl.b64 	%rd54810, %rd29479, 2;
	add.s64 	%rd54811, %rd29299, %rd54810;
	ld.u32 	%r8126, [%rd54811];
	setp.ge.s32 	%p1227, %r8126, %r4223;
	@%p1227 bra 	$L__BB1_14744;
	add.s64 	%rd93065, %rd29479, 1;
	not.b64 	%rd54812, %rd93064;
	add.s64 	%rd93064, %rd93063, %rd54812;
$L__BB1_14744:
	setp.ne.s64 	%p1228, %rd93064, 0;
	mov.u64 	%rd93063, %rd93064;
	@%p1228 bra 	$L__BB1_14742;
	cvt.u32.u64 	%r4225, %rd93065;
	mov.b64 	%rd93069, 0;
	mov.u64 	%rd93067, %rd5;
$L__BB1_14746:
	shr.u64 	%rd93068, %rd93067, 1;
	add.s64 	%rd29487, %rd93069, %rd93068;
	shl.b64 	%rd54814, %rd29487, 2;
	add.s64 	%rd54815, %rd29316, %rd54814;
	ld.u32 	%r8127, [%rd54815];
	setp.ge.s32 	%p1229, %r8127, %r4224;
	@%p1229 bra 	$L__BB1_14748;
	add.s64 	%rd93069, %rd29487, 1;
	not.b64 	%rd54816, %rd93068;
	add.s64 	%rd93068, %rd93067, %rd54816;
$L__BB1_14748:
	setp.ne.s64 	%p1230, %rd93068, 0;
	mov.u64 	%rd93067, %rd93068;
	@%p1230 bra 	$L__BB1_14746;
	cvt.u32.u64 	%r4226, %rd93069;
	mov.b64 	%rd93073, 0;
	mov.u64 	%rd93071, %rd5;
$L__BB1_14750:
	shr.u64 	%rd93072, %rd93071, 1;
	add.s64 	%rd29495, %rd93073, %rd93072;
	shl.b64 	%rd54818, %rd29495, 2;
	add.s64 	%rd54819, %rd29316, %rd54818;
	ld.u32 	%r8128, [%rd54819];
	setp.ge.s32 	%p1231, %r8128, %r4225;
	@%p1231 bra 	$L__BB1_14752;
	add.s64 	%rd93073, %rd29495, 1;
	not.b64 	%rd54820, %rd93072;
	add.s64 	%rd93072, %rd93071, %rd54820;
$L__BB1_14752:
	setp.ne.s64 	%p1232, %rd93072, 0;
	mov.u64 	%rd93071, %rd93072;
	@%p1232 bra 	$L__BB1_14750;
	cvt.u32.u64 	%r4227, %rd93073;
	mov.b64 	%rd93077, 0;
	mov.u64 	%rd93075, %rd5;
$L__BB1_14754:
	shr.u64 	%rd93076, %rd93075, 1;
	add.s64 	%rd29503, %rd93077, %rd93076;
	shl.b64 	%rd54822, %rd29503, 2;
	add.s64 	%rd54823, %rd29333, %rd54822;
	ld.u32 	%r8129, [%rd54823];
	setp.ge.s32 	%p1233, %r8129, %r4226;
	@%p1233 bra 	$L__BB1_14756;
	add.s64 	%rd93077, %rd29503, 1;
	not.b64 	%rd54824, %rd93076;
	add.s64 	%rd93076, %rd93075, %rd54824;
$L__BB1_14756:
	setp.ne.s64 	%p1234, %rd93076, 0;
	mov.u64 	%rd93075, %rd93076;
	@%p1234 bra 	$L__BB1_14754;
	cvt.u32.u64 	%r4228, %rd93077;
	mov.b64 	%rd93081, 0;
	mov.u64 	%rd93079, %rd5;
$L__BB1_14758:
	shr.u64 	%rd93080, %rd93079, 1;
	add.s64 	%rd29511, %rd93081, %rd93080;
	shl.b64 	%rd54826, %rd29511, 2;
	add.s64 	%rd54827, %rd29333, %rd54826;
	ld.u32 	%r8130, [%rd54827];
	setp.ge.s32 	%p1235, %r8130, %r4227;
	@%p1235 bra 	$L__BB1_14760;
	add.s64 	%rd93081, %rd29511, 1;
	not.b64 	%rd54828, %rd93080;
	add.s64 	%rd93080, %rd93079, %rd54828;
$L__BB1_14760:
	setp.ne.s64 	%p1236, %rd93080, 0;
	mov.u64 	%rd93079, %rd93080;
	@%p1236 bra 	$L__BB1_14758;
	cvt.u32.u64 	%r4229, %rd93081;
	mov.b64 	%rd93085, 0;
	mov.u64 	%rd93083, %rd5;
$L__BB1_14762:
	shr.u64 	%rd93084, %rd93083, 1;
	add.s64 	%rd29519, %rd93085, %rd93084;
	shl.b64 	%rd54830, %rd29519, 2;
	add.s64 	%rd54831, %rd29350, %rd54830;
	ld.u32 	%r8131, [%rd54831];
	setp.ge.s32 	%p1237, %r8131, %r4228;
	@%p1237 bra 	$L__BB1_14764;
	add.s64 	%rd93085, %rd29519, 1;
	not.b64 	%rd54832, %rd93084;
	add.s64 	%rd93084, %rd93083, %rd54832;
$L__BB1_14764:
	setp.ne.s64 	%p1238, %rd93084, 0;
	mov.u64 	%rd93083, %rd93084;
	@%p1238 bra 	$L__BB1_14762;
	cvt.u32.u64 	%r4230, %rd93085;
	mov.b64 	%rd93089, 0;
	mov.u64 	%rd93087, %rd5;
$L__BB1_14766:
	shr.u64 	%rd93088, %rd93087, 1;
	add.s64 	%rd29527, %rd93089, %rd93088;
	shl.b64 	%rd54834, %rd29527, 2;
	add.s64 	%rd54835, %rd29350, %rd54834;
	ld.u32 	%r8132, [%rd54835];
	setp.ge.s32 	%p1239, %r8132, %r4229;
	@%p1239 bra 	$L__BB1_14768;
	add.s64 	%rd93089, %rd29527, 1;
	not.b64 	%rd54836, %rd93088;
	add.s64 	%rd93088, %rd93087, %rd54836;
$L__BB1_14768:
	setp.ne.s64 	%p1240, %rd93088, 0;
	mov.u64 	%rd93087, %rd93088;
	@%p1240 bra 	$L__BB1_14766;
	cvt.u32.u64 	%r4231, %rd93089;
	mov.b64 	%rd93093, 0;
	mov.u64 	%rd93091, %rd5;
$L__BB1_14770:
	shr.u64 	%rd93092, %rd93091, 1;
	add.s64 	%rd29535, %rd93093, %rd93092;
	shl.b64 	%rd54838, %rd29535, 2;
	add.s64 	%rd54839, %rd29367, %rd54838;
	ld.u32 	%r8133, [%rd54839];
	setp.ge.s32 	%p1241, %r8133, %r4230;
	@%p1241 bra 	$L__BB1_14772;
	add.s64 	%rd93093, %rd29535, 1;
	not.b64 	%rd54840, %rd93092;
	add.s64 	%rd93092, %rd93091, %rd54840;
$L__BB1_14772:
	setp.ne.s64 	%p1242, %rd93092, 0;
	mov.u64 	%rd93091, %rd93092;
	@%p1242 bra 	$L__BB1_14770;
	cvt.u32.u64 	%r4232, %rd93093;
	mov.b64 	%rd93097, 0;
	mov.u64 	%rd93095, %rd5;
$L__BB1_14774:
	shr.u64 	%rd93096, %rd93095, 1;
	add.s64 	%rd29543, %rd93097, %rd93096;
	shl.b64 	%rd54842, %rd29543, 2;
	add.s64 	%rd54843, %rd29367, %rd54842;
	ld.u32 	%r8134, [%rd54843];
	setp.ge.s32 	%p1243, %r8134, %r4231;
	@%p1243 bra 	$L__BB1_14776;
	add.s64 	%rd93097, %rd29543, 1;
	not.b64 	%rd54844, %rd93096;
	add.s64 	%rd93096, %rd93095, %rd54844;
$L__BB1_14776:
	setp.ne.s64 	%p1244, %rd93096, 0;
	mov.u64 	%rd93095, %rd93096;
	@%p1244 bra 	$L__BB1_14774;
	cvt.u32.u64 	%r4233, %rd93097;
	mov.b64 	%rd93101, 0;
	mov.u64 	%rd93099, %rd5;
$L__BB1_14778:
	shr.u64 	%rd93100, %rd93099, 1;
	add.s64 	%rd29551, %rd93101, %rd93100;
	shl.b64 	%rd54846, %rd29551, 2;
	add.s64 	%rd54847, %rd29384, %rd54846;
	ld.u32 	%r8135, [%rd54847];
	setp.ge.s32 	%p1245, %r8135, %r4232;
	@%p1245 bra 	$L__BB1_14780;
	add.s64 	%rd93101, %rd29551, 1;
	not.b64 	%rd54848, %rd93100;
	add.s64 	%rd93100, %rd93099, %rd54848;
$L__BB1_14780:
	setp.ne.s64 	%p1246, %rd93100, 0;
	mov.u64 	%rd93099, %rd93100;
	@%p1246 bra 	$L__BB1_14778;
	cvt.u32.u64 	%r4234, %rd93101;
	mov.b64 	%rd93105, 0;
	mov.u64 	%rd93103, %rd5;
$L__BB1_14782:
	shr.u64 	%rd93104, %rd93103, 1;
	add.s64 	%rd29559, %rd93105, %rd93104;
	shl.b64 	%rd54850, %rd29559, 2;
	add.s64 	%rd54851, %rd29384, %rd54850;
	ld.u32 	%r8136, [%rd54851];
	setp.ge.s32 	%p1247, %r8136, %r4233;
	@%p1247 bra 	$L__BB1_14784;
	add.s64 	%rd93105, %rd29559, 1;
	not.b64 	%rd54852, %rd93104;
	add.s64 	%rd93104, %rd93103, %rd54852;
$L__BB1_14784:
	setp.ne.s64 	%p1248, %rd93104, 0;
	mov.u64 	%rd93103, %rd93104;
	@%p1248 bra 	$L__BB1_14782;
	cvt.u32.u64 	%r4235, %rd93105;
	mov.b64 	%rd93109, 0;
	mov.u64 	%rd93107, %rd5;
$L__BB1_14786:
	shr.u64 	%rd93108, %rd93107, 1;
	add.s64 	%rd29567, %rd93109, %rd93108;
	shl.b64 	%rd54854, %rd29567, 2;
	add.s64 	%rd54855, %rd29401, %rd54854;
	ld.u32 	%r8137, [%rd54855];
	setp.ge.s32 	%p1249, %r8137, %r4234;
	@%p1249 bra 	$L__BB1_14788;
	add.s64 	%rd93109, %rd29567, 1;
	not.b64 	%rd54856, %rd93108;
	add.s64 	%rd93108, %rd93107, %rd54856;
$L__BB1_14788:
	setp.ne.s64 	%p1250, %rd93108, 0;
	mov.u64 	%rd93107, %rd93108;
	@%p1250 bra 	$L__BB1_14786;
	cvt.u32.u64 	%r4236, %rd93109;
	mov.b64 	%rd93113, 0;
	mov.u64 	%rd93111, %rd5;
$L__BB1_14790:
	shr.u64 	%rd93112, %rd93111, 1;
	add.s64 	%rd29575, %rd93113, %rd93112;
	shl.b64 	%rd54858, %rd29575, 2;
	add.s64 	%rd54859, %rd29401, %rd54858;
	ld.u32 	%r8138, [%rd54859];
	setp.ge.s32 	%p1251, %r8138, %r4235;
	@%p1251 bra 	$L__BB1_14792;
	add.s64 	%rd93113, %rd29575, 1;
	not.b64 	%rd54860, %rd93112;
	add.s64 	%rd93112, %rd93111, %rd54860;
$L__BB1_14792:
	setp.ne.s64 	%p1252, %rd93112, 0;
	mov.u64 	%rd93111, %rd93112;
	@%p1252 bra 	$L__BB1_14790;
	cvt.u32.u64 	%r4237, %rd93113;
	mov.b64 	%rd93117, 0;
	mov.u64 	%rd93115, %rd5;
$L__BB1_14794:
	shr.u64 	%rd93116, %rd93115, 1;
	add.s64 	%rd29583, %rd93117, %rd93116;
	shl.b64 	%rd54862, %rd29583, 2;
	add.s64 	%rd54863, %rd29418, %rd54862;
	ld.u32 	%r8139, [%rd54863];
	setp.ge.s32 	%p1253, %r8139, %r4236;
	@%p1253 bra 	$L__BB1_14796;
	add.s64 	%rd93117, %rd29583, 1;
	not.b64 	%rd54864, %rd93116;
	add.s64 	%rd93116, %rd93115, %rd54864;
$L__BB1_14796:
	setp.ne.s64 	%p1254, %rd93116, 0;
	mov.u64 	%rd93115, %rd93116;
	@%p1254 bra 	$L__BB1_14794;
	cvt.u32.u64 	%r4238, %rd93117;
	mov.b64 	%rd93121, 0;
	mov.u64 	%rd93119, %rd5;
$L__BB1_14798:
	shr.u64 	%rd93120, %rd93119, 1;
	add.s64 	%rd29591, %rd93121, %rd93120;
	shl.b64 	%rd54866, %rd29591, 2;
	add.s64 	%rd54867, %rd29418, %rd54866;
	ld.u32 	%r8140, [%rd54867];
	setp.ge.s32 	%p1255, %r8140, %r4237;
	@%p1255 bra 	$L__BB1_14800;
	add.s64 	%rd93121, %rd29591, 1;
	not.b64 	%rd54868, %rd93120;
	add.s64 	%rd93120, %rd93119, %rd54868;
$L__BB1_14800:
	setp.ne.s64 	%p1256, %rd93120, 0;
	mov.u64 	%rd93119, %rd93120;
	@%p1256 bra 	$L__BB1_14798;
	cvt.u32.u64 	%r4239, %rd93121;
	mov.b64 	%rd93125, 0;
	mov.u64 	%rd93123, %rd5;
$L__BB1_14802:
	shr.u64 	%rd93124, %rd93123, 1;
	add.s64 	%rd29599, %rd93125, %rd93124;
	shl.b64 	%rd54870, %rd29599, 2;
	add.s64 	%rd54871, %rd29435, %rd54870;
	ld.u32 	%r8141, [%rd54871];
	setp.ge.s32 	%p1257, %r8141, %r4238;
	@%p1257 bra 	$L__BB1_14804;
	add.s64 	%rd93125, %rd29599, 1;
	not.b64 	%rd54872, %rd93124;
	add.s64 	%rd93124, %rd93123, %rd54872;
$L__BB1_14804:
	setp.ne.s64 	%p1258, %rd93124, 0;
	mov.u64 	%rd93123, %rd93124;
	@%p1258 bra 	$L__BB1_14802;
	cvt.u32.u64 	%r4240, %rd93125;
	mov.b64 	%rd93129, 0;
	mov.u64 	%rd93127, %rd5;
$L__BB1_14806:
	shr.u64 	%rd93128, %rd93127, 1;
	add.s64 	%rd29607, %rd93129, %rd93128;
	shl.b64 	%rd54874, %rd29607, 2;
	add.s64 	%rd54875, %rd29435, %rd54874;
	ld.u32 	%r8142, [%rd54875];
	setp.ge.s32 	%p1259, %r8142, %r4239;
	@%p1259 bra 	$L__BB1_14808;
	add.s64 	%rd93129, %rd29607, 1;
	not.b64 	%rd54876, %rd93128;
	add.s64 	%rd93128, %rd93127, %rd54876;
$L__BB1_14808:
	setp.ne.s64 	%p1260, %rd93128, 0;
	mov.u64 	%rd93127, %rd93128;
	@%p1260 bra 	$L__BB1_14806;
	cvt.u32.u64 	%r8143, %rd93129;
	setp.lt.s32 	%p1261, %r4240, %r8143;
	selp.b32 	%r4241, %r4073, %r4095, %p1261;
	selp.b32 	%r4242, %r4095, %r4073, %p1261;
	mov.b64 	%rd93133, 0;
	mov.u64 	%rd93131, %rd5;
$L__BB1_14810:
	shr.u64 	%rd93132, %rd93131, 1;
	add.s64 	%rd29615, %rd93133, %rd93132;
	shl.b64 	%rd54878, %rd29615, 2;
	add.s64 	%rd54879, %rd29282, %rd54878;
	ld.u32 	%r8144, [%rd54879];
	setp.ge.s32 	%p1262, %r8144, %r4116;
	@%p1262 bra 	$L__BB1_14812;
	add.s64 	%rd93133, %rd29615, 1;
	not.b64 	%rd54880, %rd93132;
	add.s64 	%rd93132, %rd93131, %rd54880;
$L__BB1_14812:
	setp.ne.s64 	%p1263, %rd93132, 0;
	mov.u64 	%rd93131, %rd93132;
	@%p1263 bra 	$L__BB1_14810;
	cvt.u32.u64 	%r4243, %rd93133;
	mov.b64 	%rd93137, 0;
	mov.u64 	%rd93135, %rd5;
$L__BB1_14814:
	shr.u64 	%rd93136, %rd93135, 1;
	add.s64 	%rd29623, %rd93137, %rd93136;
	shl.b64 	%rd54882, %rd29623, 2;
	add.s64 	%rd54883, %rd29282, %rd54882;
	ld.u32 	%r8145, [%rd54883];
	setp.ge.s32 	%p1264, %r8145, %r4094;
	@%p1264 bra 	$L__BB1_14816;
	add.s64 	%rd93137, %rd29623, 1;
	not.b64 	%rd54884, %rd93136;
	add.s64 	%rd93136, %rd93135, %rd54884;
$L__BB1_14816:
	setp.ne.s64 	%p1265, %rd93136, 0;
	mov.u64 	%rd93135, %rd93136;
	@%p1265 bra 	$L__BB1_14814;
	cvt.u32.u64 	%r4244, %rd93137;
	mov.b64 	%rd93141, 0;
	mov.u64 	%rd93139, %rd5;
$L__BB1_14818:
	shr.u64 	%rd93140, %rd93139, 1;
	add.s64 	%rd29631, %rd93141, %rd93140;
	shl.b64 	%rd54886, %rd29631, 2;
	add.s64 	%rd54887, %rd29299, %rd54886;
	ld.u32 	%r8146, [%rd54887];
	setp.ge.s32 	%p1266, %r8146, %r4243;
	@%p1266 bra 	$L__BB1_14820;
	add.s64 	%rd93141, %rd29631, 1;
	not.b64 	%rd54888, %rd93140;
	add.s64 	%rd93140, %rd93139, %rd54888;
$L__BB1_14820:
	setp.ne.s64 	%p1267, %rd93140, 0;
	mov.u64 	%rd93139, %rd93140;
	@%p1267 bra 	$L__BB1_14818;
	cvt.u32.u64 	%r4245, %rd93141;
	mov.b64 	%rd93145, 0;
	mov.u64 	%rd93143, %rd5;
$L__BB1_14822:
	shr.u64 	%rd93144, %rd93143, 1;
	add.s64 	%rd29639, %rd93145, %rd93144;
	shl.b64 	%rd54890, %rd29639, 2;
	add.s64 	%rd54891, %rd29299, %rd54890;
	ld.u32 	%r8147, [%rd54891];
	setp.ge.s32 	%p1268, %r8147, %r4244;
	@%p1268 bra 	$L__BB1_14824;
	add.s64 	%rd93145, %rd29639, 1;
	not.b64 	%rd54892, %rd93144;
	add.s64 	%rd93144, %rd93143, %rd54892;
$L__BB1_14824:
	setp.ne.s64 	%p1269, %rd93144, 0;
	mov.u64 	%rd93143, %rd93144;
	@%p1269 bra 	$L__BB1_14822;
	cvt.u32.u64 	%r4246, %rd93145;
	mov.b64 	%rd93149, 0;
	mov.u64 	%rd93147, %rd5;
$L__BB1_14826:
	shr.u64 	%rd93148, %rd93147, 1;
	add.s64 	%rd29647, %rd93149, %rd93148;
	shl.b64 	%rd54894, %rd29647, 2;
	add.s64 	%rd54895, %rd29316, %rd54894;
	ld.u32 	%r8148, [%rd54895];
	setp.ge.s32 	%p1270, %r8148, %r4245;
	@%p1270 bra 	$L__BB1_14828;
	add.s64 	%rd93149, %rd29647, 1;
	not.b64 	%rd54896, %rd93148;
	add.s64 	%rd93148, %rd93147, %rd54896;
$L__BB1_14828:
	setp.ne.s64 	%p1271, %rd93148, 0;
	mov.u64 	%rd93147, %rd93148;
	@%p1271 bra 	$L__BB1_14826;
	cvt.u32.u64 	%r4247, %rd93149;
	mov.b64 	%rd93153, 0;
	mov.u64 	%rd93151, %rd5;
$L__BB1_14830:
	shr.u64 	%rd93152, %rd93151, 1;
	add.s64 	%rd29655, %rd93153, %rd93152;
	shl.b64 	%rd54898, %rd29655, 2;
	add.s64 	%rd54899, %rd29316, %rd54898;
	ld.u32 	%r8149, [%rd54899];
	setp.ge.s32 	%p1272, %r8149, %r4246;
	@%p1272 bra 	$L__BB1_14832;
	add.s64 	%rd93153, %rd29655, 1;
	not.b64 	%rd54900, %rd93152;
	add.s64 	%rd93152, %rd93151, %rd54900;
$L__BB1_14832:
	setp.ne.s64 	%p1273, %rd93152, 0;
	mov.u64 	%rd93151, %rd93152;
	@%p1273 bra 	$L__BB1_14830;
	cvt.u32.u64 	%r4248, %rd93153;
	mov.b64 	%rd93157, 0;
	mov.u64 	%rd93155, %rd5;
$L__BB1_14834:
	shr.u64 	%rd93156, %rd93155, 1;
	add.s64 	%rd29663, %rd93157, %rd93156;
	shl.b64 	%rd54902, %rd29663, 2;
	add.s64 	%rd54903, %rd29333, %rd54902;
	ld.u32 	%r8150, [%rd54903];
	setp.ge.s32 	%p1274, %r8150, %r4247;
	@%p1274 bra 	$L__BB1_14836;
	add.s64 	%rd93157, %rd29663, 1;
	not.b64 	%rd54904, %rd93156;
	add.s64 	%rd93156, %rd93155, %rd54904;
$L__BB1_14836:
	setp.ne.s64 	%p1275, %rd93156, 0;
	mov.u64 	%rd93155, %rd93156;
	@%p1275 bra 	$L__BB1_14834;
	cvt.u32.u64 	%r4249, %rd93157;
	mov.b64 	%rd93161, 0;
	mov.u64 	%rd93159, %rd5;
$L__BB1_14838:
	shr.u64 	%rd93160, %rd93159, 1;
	add.s64 	%rd29671, %rd93161, %rd93160;
	shl.b64 	%rd54906, %rd29671, 2;
	add.s64 	%rd54907, %rd29333, %rd54906;
	ld.u32 	%r8151, [%rd54907];
	setp.ge.s32 	%p1276, %r8151, %r4248;
	@%p1276 bra 	$L__BB1_14840;
	add.s64 	%rd93161, %rd29671, 1;
	not.b64 	%rd54908, %rd93160;
	add.s64 	%rd93160, %rd93159, %rd54908;
$L__BB1_14840:
	setp.ne.s64 	%p1277, %rd93160, 0;
	mov.u64 	%rd93159, %rd93160;
	@%p1277 bra 	$L__BB1_14838;
	cvt.u32.u64 	%r4250, %rd93161;
	mov.b64 	%rd93165, 0;
	mov.u64 	%rd93163, %rd5;
$L__BB1_14842:
	shr.u64 	%rd93164, %rd93163, 1;
	add.s64 	%rd29679, %rd93165, %rd93164;
	shl.b64 	%rd54910, %rd29679, 2;
	add.s64 	%rd54911, %rd29350, %rd54910;
	ld.u32 	%r8152, [%rd54911];
	setp.ge.s32 	%p1278, %r8152, %r4249;
	@%p1278 bra 	$L__BB1_14844;
	add.s64 	%rd93165, %rd29679, 1;
	not.b64 	%rd54912, %rd93164;
	add.s64 	%rd93164, %rd93163, %rd54912;
$L__BB1_14844:
	setp.ne.s64 	%p1279, %rd93164, 0;
	mov.u64 	%rd93163, %rd93164;
	@%p1279 bra 	$L__BB1_14842;
	cvt.u32.u64 	%r4251, %rd93165;
	mov.b64 	%rd93169, 0;
	mov.u64 	%rd93167, %rd5;
$L__BB1_14846:
	shr.u64 	%rd93168, %rd93167, 1;
	add.s64 	%rd29687, %rd93169, %rd93168;
	shl.b64 	%rd54914, %rd29687, 2;
	add.s64 	%rd54915, %rd29350, %rd54914;
	ld.u32 	%r8153, [%rd54915];
	setp.ge.s32 	%p1280, %r8153, %r4250;
	@%p1280 bra 	$L__BB1_14848;
	add.s64 	%rd93169, %rd29687, 1;
	not.b64 	%rd54916, %rd93168;
	add.s64 	%rd93168, %rd93167, %rd54916;
$L__BB1_14848:
	setp.ne.s64 	%p1281, %rd93168, 0;
	mov.u64 	%rd93167, %rd93168;
	@%p1281 bra 	$L__BB1_14846;
	cvt.u32.u64 	%r4252, %rd93169;
	mov.b64 	%rd93173, 0;
	mov.u64 	%rd93171, %rd5;
$L__BB1_14850:
	shr.u64 	%rd93172, %rd93171, 1;
	add.s64 	%rd29695, %rd93173, %rd93172;
	shl.b64 	%rd54918, %rd29695, 2;
	add.s64 	%rd54919, %rd29367, %rd54918;
	ld.u32 	%r8154, [%rd54919];
	setp.ge.s32 	%p1282, %r8154, %r4251;
	@%p1282 bra 	$L__BB1_14852;
	add.s64 	%rd93173, %rd29695, 1;
	not.b64 	%rd54920, %rd93172;
	add.s64 	%rd93172, %rd93171, %rd54920;
$L__BB1_14852:
	setp.ne.s64 	%p1283, %rd93172, 0;
	mov.u64 	%rd93171, %rd93172;
	@%p1283 bra 	$L__BB1_14850;
	cvt.u32.u64 	%r4253, %rd93173;
	mov.b64 	%rd93177, 0;
	mov.u64 	%rd93175, %rd5;
$L__BB1_14854:
	shr.u64 	%rd93176, %rd93175, 1;
	add.s64 	%rd29703, %rd93177, %rd93176;
	shl.b64 	%rd54922, %rd29703, 2;
	add.s64 	%rd54923, %rd29367, %rd54922;
	ld.u32 	%r8155, [%rd54923];
	setp.ge.s32 	%p1284, %r8155, %r4252;
	@%p1284 bra 	$L__BB1_14856;
	add.s64 	%rd93177, %rd29703, 1;
	not.b64 	%rd54924, %rd93176;
	add.s64 	%rd93176, %rd93175, %rd54924;
$L__BB1_14856:
	setp.ne.s64 	%p1285, %rd93176, 0;
	mov.u64 	%rd93175, %rd93176;
	@%p1285 bra 	$L__BB1_14854;
	cvt.u32.u64 	%r4254, %rd93177;
	mov.b64 	%rd93181, 0;
	mov.u64 	%rd93179, %rd5;
$L__BB1_14858:
	shr.u64 	%rd93180, %rd93179, 1;
	add.s64 	%rd29711, %rd93181, %rd93180;
	shl.b64 	%rd54926, %rd29711, 2;
	add.s64 	%rd54927, %rd29384, %rd54926;
	ld.u32 	%r8156, [%rd54927];
	setp.ge.s32 	%p1286, %r8156, %r4253;
	@%p1286 bra 	$L__BB1_14860;
	add.s64 	%rd93181, %rd29711, 1;
	not.b64 	%rd54928, %rd93180;
	add.s64 	%rd93180, %rd93179, %rd54928;
$L__BB1_14860:
	setp.ne.s64 	%p1287, %rd93180, 0;
	mov.u64 	%rd93179, %rd93180;
	@%p1287 bra 	$L__BB1_14858;
	cvt.u32.u64 	%r4255, %rd93181;
	mov.b64 	%rd93185, 0;
	mov.u64 	%rd93183, %rd5;
$L__BB1_14862:
	shr.u64 	%rd93184, %rd93183, 1;
	add.s64 	%rd29719, %rd93185, %rd93184;
	shl.b64 	%rd54930, %rd29719, 2;
	add.s64 	%rd54931, %rd29384, %rd54930;
	ld.u32 	%r8157, [%rd54931];
	setp.ge.s32 	%p1288, %r8157, %r4254;
	@%p1288 bra 	$L__BB1_14864;
	add.s64 	%rd93185, %rd29719, 1;
	not.b64 	%rd54932, %rd93184;
	add.s64 	%rd93184, %rd93183, %rd54932;
$L__BB1_14864:
	setp.ne.s64 	%p1289, %rd93184, 0;
	mov.u64 	%rd93183, %rd93184;
	@%p1289 bra 	$L__BB1_14862;
	cvt.u32.u64 	%r4256, %rd93185;
	mov.b64 	%rd93189, 0;
	mov.u64 	%rd93187, %rd5;
$L__BB1_14866:
	shr.u64 	%rd93188, %rd93187, 1;
	add.s64 	%rd29727, %rd93189, %rd93188;
	shl.b64 	%rd54934, %rd29727, 2;
	add.s64 	%rd54935, %rd29401, %rd54934;
	ld.u32 	%r8158, [%rd54935];
	setp.ge.s32 	%p1290, %r8158, %r4255;
	@%p1290 bra 	$L__BB1_14868;
	add.s64 	%rd93189, %rd29727, 1;
	not.b64 	%rd54936, %rd93188;
	add.s64 	%rd93188, %rd93187, %rd54936;
$L__BB1_14868:
	setp.ne.s64 	%p1291, %rd93188, 0;
	mov.u64 	%rd93187, %rd93188;
	@%p1291 bra 	$L__BB1_14866;
	cvt.u32.u64 	%r4257, %rd93189;
	mov.b64 	%rd93193, 0;
	mov.u64 	%rd93191, %rd5;
$L__BB1_14870:
	shr.u64 	%rd93192, %rd93191, 1;
	add.s64 	%rd29735, %rd93193, %rd93192;
	shl.b64 	%rd54938, %rd29735, 2;
	add.s64 	%rd54939, %rd29401, %rd54938;
	ld.u32 	%r8159, [%rd54939];
	setp.ge.s32 	%p1292, %r8159, %r4256;
	@%p1292 bra 	$L__BB1_14872;
	add.s64 	%rd93193, %rd29735, 1;
	not.b64 	%rd54940, %rd93192;
	add.s64 	%rd93192, %rd93191, %rd54940;
$L__BB1_14872:
	setp.ne.s64 	%p1293, %rd93192, 0;
	mov.u64 	%rd93191, %rd93192;
	@%p1293 bra 	$L__BB1_14870;
	cvt.u32.u64 	%r4258, %rd93193;
	mov.b64 	%rd93197, 0;
	mov.u64 	%rd93195, %rd5;
$L__BB1_14874:
	shr.u64 	%rd93196, %rd93195, 1;
	add.s64 	%rd29743, %rd93197, %rd93196;
	shl.b64 	%rd54942, %rd29743, 2;
	add.s64 	%rd54943, %rd29418, %rd54942;
	ld.u32 	%r8160, [%rd54943];
	setp.ge.s32 	%p1294, %r8160, %r4257;
	@%p1294 bra 	$L__BB1_14876;
	add.s64 	%rd93197, %rd29743, 1;
	not.b64 	%rd54944, %rd93196;
	add.s64 	%rd93196, %rd93195, %rd54944;
$L__BB1_14876:
	setp.ne.s64 	%p1295, %rd93196, 0;
	mov.u64 	%rd93195, %rd93196;
	@%p1295 bra 	$L__BB1_14874;
	cvt.u32.u64 	%r4259, %rd93197;
	mov.b64 	%rd93201, 0;
	mov.u64 	%rd93199, %rd5;
$L__BB1_14878:
	shr.u64 	%rd93200, %rd93199, 1;
	add.s64 	%rd29751, %rd93201, %rd93200;
	shl.b64 	%rd54946, %rd29751, 2;
	add.s64 	%rd54947, %rd29418, %rd54946;
	ld.u32 	%r8161, [%rd54947];
	setp.ge.s32 	%p1296, %r8161, %r4258;
	@%p1296 bra 	$L__BB1_14880;
	add.s64 	%rd93201, %rd29751, 1;
	not.b64 	%rd54948, %rd93200;
	add.s64 	%rd93200, %rd93199, %rd54948;
$L__BB1_14880:
	setp.ne.s64 	%p1297, %rd93200, 0;
	mov.u64 	%rd93199, %rd93200;
	@%p1297 bra 	$L__BB1_14878;
	cvt.u32.u64 	%r4260, %rd93201;
	mov.b64 	%rd93205, 0;
	mov.u64 	%rd93203, %rd5;
$L__BB1_14882:
	shr.u64 	%rd93204, %rd93203, 1;
	add.s64 	%rd29759, %rd93205, %rd93204;
	shl.b64 	%rd54950, %rd29759, 2;
	add.s64 	%rd54951, %rd29435, %rd54950;
	ld.u32 	%r8162, [%rd54951];
	setp.ge.s32 	%p1298, %r8162, %r4259;
	@%p1298 bra 	$L__BB1_14884;
	add.s64 	%rd93205, %rd29759, 1;
	not.b64 	%rd54952, %rd93204;
	add.s64 	%rd93204, %rd93203, %rd54952;
$L__BB1_14884:
	setp.ne.s64 	%p1299, %rd93204, 0;
	mov.u64 	%rd93203, %rd93204;
	@%p1299 bra 	$L__BB1_14882;
	cvt.u32.u64 	%r4261, %rd93205;
	mov.b64 	%rd93209, 0;
	mov.u64 	%rd93207, %rd5;
$L__BB1_14886:
	shr.u64 	%rd93208, %rd93207, 1;
	add.s64 	%rd29767, %rd93209, %rd93208;
	shl.b64 	%rd54954, %rd29767, 2;
	add.s64 	%rd54955, %rd29435, %rd54954;
	ld.u32 	%r8163, [%rd54955];
	setp.ge.s32 	%p1300, %r8163, %r4260;
	@%p1300 bra 	$L__BB1_14888;
	add.s64 	%rd93209, %rd29767, 1;
	not.b64 	%rd54956, %rd93208;
	add.s64 	%rd93208, %rd93207, %rd54956;
$L__BB1_14888:
	setp.ne.s64 	%p1301, %rd93208, 0;
	mov.u64 	%rd93207, %rd93208;
	@%p1301 bra 	$L__BB1_14886;
	cvt.u32.u64 	%r8164, %rd93209;
	setp.lt.s32 	%p1302, %r4261, %r8164;
	selp.b32 	%r4262, %r4094, %r4116, %p1302;
	selp.b32 	%r4263, %r4116, %r4094, %p1302;
	mov.b64 	%rd93213, 0;
	mov.u64 	%rd93211, %rd5;
$L__BB1_14890:
	shr.u64 	%rd93212, %rd93211, 1;
	add.s64 	%rd29775, %rd93213, %rd93212;
	shl.b64 	%rd54958, %rd29775, 2;
	add.s64 	%rd54959, %rd29282, %rd54958;
	ld.u32 	%r8165, [%rd54959];
	setp.ge.s32 	%p1303, %r8165, %r4137;
	@%p1303 bra 	$L__BB1_14892;
	add.s64 	%rd93213, %rd29775, 1;
	not.b64 	%rd54960, %rd93212;
	add.s64 	%rd93212, %rd93211, %rd54960;
$L__BB1_14892:
	setp.ne.s64 	%p1304, %rd93212, 0;
	mov.u64 	%rd93211, %rd93212;
	@%p1304 bra 	$L__BB1_14890;
	cvt.u32.u64 	%r4264, %rd93213;
	mov.b64 	%rd93217, 0;
	mov.u64 	%rd93215, %rd5;
$L__BB1_14894:
	shr.u64 	%rd93216, %rd93215, 1;
	add.s64 	%rd29783, %rd93217, %rd93216;
	shl.b64 	%rd54962, %rd29783, 2;
	add.s64 	%rd54963, %rd29282, %rd54962;
	ld.u32 	%r8166, [%rd54963];
	setp.ge.s32 	%p1305, %r8166, %r4115;
	@%p1305 bra 	$L__BB1_14896;
	add.s64 	%rd93217, %rd29783, 1;
	not.b64 	%rd54964, %rd93216;
	add.s64 	%rd93216, %rd93215, %rd54964;
$L__BB1_14896:
	setp.ne.s64 	%p1306, %rd93216, 0;
	mov.u64 	%rd93215, %rd93216;
	@%p1306 bra 	$L__BB1_14894;
	cvt.u32.u64 	%r4265, %rd93217;
	mov.b64 	%rd93221, 0;
	mov.u64 	%rd93219, %rd5;
$L__BB1_14898:
	shr.u64 	%rd93220, %rd93219, 1;
	add.s64 	%rd29791, %rd93221, %rd93220;
	shl.b64 	%rd54966, %rd29791, 2;
	add.s64 	%rd54967, %rd29299, %rd54966;
	ld.u32 	%r8167, [%rd54967];
	setp.ge.s32 	%p1307, %r8167, %r4264;
	@%p1307 bra 	$L__BB1_14900;
	add.s64 	%rd93221, %rd29791, 1;
	not.b64 	%rd54968, %rd93220;
	add.s64 	%rd93220, %rd93219, %rd54968;
$L__BB1_14900:
	setp.ne.s64 	%p1308, %rd93220, 0;
	mov.u64 	%rd93219, %rd93220;
	@%p1308 bra 	$L__BB1_14898;
	cvt.u32.u64 	%r4266, %rd93221;
	mov.b64 	%rd93225, 0;
	mov.u64 	%rd93223, %rd5;
$L__BB1_14902:
	shr.u64 	%rd93224, %rd93223, 1;
	add.s64 	%rd29799, %rd93225, %rd93224;
	shl.b64 	%rd54970, %rd29799, 2;
	add.s64 	%rd54971, %rd29299, %rd54970;
	ld.u32 	%r8168, [%rd54971];
	setp.ge.s32 	%p1309, %r8168, %r4265;
	@%p1309 bra 	$L__BB1_14904;
	add.s64 	%rd93225, %rd29799, 1;
	not.b64 	%rd54972, %rd93224;
	add.s64 	%rd93224, %rd93223, %rd54972;
$L__BB1_14904:
	setp.ne.s64 	%p1310, %rd93224, 0;
	mov.u64 	%rd93223, %rd93224;
	@%p1310 bra 	$L__BB1_14902;
	cvt.u32.u64 	%r4267, %rd93225;
	mov.b64 	%rd93229, 0;
	mov.u64 	%rd93227, %rd5;
$L__BB1_14906:
	shr.u64 	%rd93228, %rd93227, 1;
	add.s64 	%rd29807, %rd93229, %rd93228;
	shl.b64 	%rd54974, %rd29807, 2;
	add.s64 	%rd54975, %rd29316, %rd54974;
	ld.u32 	%r8169, [%rd54975];
	setp.ge.s32 	%p1311, %r8169, %r4266;
	@%p1311 bra 	$L__BB1_14908;
	add.s64 	%rd93229, %rd29807, 1;
	not.b64 	%rd54976, %rd93228;
	add.s64 	%rd93228, %rd93227, %rd54976;
$L__BB1_14908:
	setp.ne.s64 	%p1312, %rd93228, 0;
	mov.u64 	%rd93227, %rd93228;
	@%p1312 bra 	$L__BB1_14906;
	cvt.u32.u64 	%r4268, %rd93229;
	mov.b64 	%rd93233, 0;
	mov.u64 	%rd93231, %rd5;
$L__BB1_14910:
	shr.u64 	%rd93232, %rd93231, 1;
	add.s64 	%rd29815, %rd93233, %rd93232;
	shl.b64 	%rd54978, %rd29815, 2;
	add.s64 	%rd54979, %rd29316, %rd54978;
	ld.u32 	%r8170, [%rd54979];
	setp.ge.s32 	%p1313, %r8170, %r4267;
	@%p1313 bra 	$L__BB1_14912;
	add.s64 	%rd93233, %rd29815, 1;
	not.b64 	%rd54980, %rd93232;
	add.s64 	%rd93232, %rd93231, %rd54980;
$L__BB1_14912:
	setp.ne.s64 	%p1314, %rd93232, 0;
	mov.u64 	%rd93231, %rd93232;
	@%p1314 bra 	$L__BB1_14910;
	cvt.u32.u64 	%r4269, %rd93233;
	mov.b64 	%rd93237, 0;
	mov.u64 	%rd93235, %rd5;
$L__BB1_14914:
	shr.u64 	%rd93236, %rd93235, 1;
	add.s64 	%rd29823, %rd93237, %rd93236;
	shl.b64 	%rd54982, %rd29823, 2;
	add.s64 	%rd54983, %rd29333, %rd54982;
	ld.u32 	%r8171, [%rd54983];
	setp.ge.s32 	%p1315, %r8171, %r4268;
	@%p1315 bra 	$L__BB1_14916;
	add.s64 	%rd93237, %rd29823, 1;
	not.b64 	%rd54984, %rd93236;
	add.s64 	%rd93236, %rd93235, %rd54984;
$L__BB1_14916:
	setp.ne.s64 	%p1316, %rd93236, 0;
	mov.u64 	%rd93235, %rd93236;
	@%p1316 bra 	$L__BB1_14914;
	cvt.u32.u64 	%r4270, %rd93237;
	mov.b64 	%rd93241, 0;
	mov.u64 	%rd93239, %rd5;
$L__BB1_14918:
	shr.u64 	%rd93240, %rd93239, 1;
	add.s64 	%rd29831, %rd93241, %rd93240;
	shl.b64 	%rd54986, %rd29831, 2;
	add.s64 	%rd54987, %rd29333, %rd54986;
	ld.u32 	%r8172, [%rd54987];
	setp.ge.s32 	%p1317, %r8172, %r4269;
	@%p1317 bra 	$L__BB1_14920;
	add.s64 	%rd93241, %rd29831, 1;
	not.b64 	%rd54988, %rd93240;
	add.s64 	%rd93240, %rd93239, %rd54988;
$L__BB1_14920:
	setp.ne.s64 	%p1318, %rd93240, 0;
	mov.u64 	%rd93239, %rd93240;
	@%p1318 bra 	$L__BB1_14918;
	cvt.u32.u64 	%r4271, %rd93241;
	mov.b64 	%rd93245, 0;
	mov.u64 	%rd93243, %rd5;
$L__BB1_14922:
	shr.u64 	%rd93244, %rd93243, 1;
	add.s64 	%rd29839, %rd93245, %rd93244;
	shl.b64 	%rd54990, %rd29839, 2;
	add.s64 	%rd54991, %rd29350, %rd54990;
	ld.u32 	%r8173, [%rd54991];
	setp.ge.s32 	%p1319, %r8173, %r4270;
	@%p1319 bra 	$L__BB1_14924;
	add.s64 	%rd93245, %rd29839, 1;
	not.b64 	%rd54992, %rd93244;
	add.s64 	%rd93244, %rd93243, %rd54992;
$L__BB1_14924:
	setp.ne.s64 	%p1320, %rd93244, 0;
	mov.u64 	%rd93243, %rd93244;
	@%p1320 bra 	$L__BB1_14922;
	cvt.u32.u64 	%r4272, %rd93245;
	mov.b64 	%rd93249, 0;
	mov.u64 	%rd93247, %rd5;
$L__BB1_14926:
	shr.u64 	%rd93248, %rd93247, 1;
	add.s64 	%rd29847, %rd93249, %rd93248;
	shl.b64 	%rd54994, %rd29847, 2;
	add.s64 	%rd54995, %rd29350, %rd54994;
	ld.u32 	%r8174, [%rd54995];
	setp.ge.s32 	%p1321, %r8174, %r4271;
	@%p1321 bra 	$L__BB1_14928;
	add.s64 	%rd93249, %rd29847, 1;
	not.b64 	%rd54996, %rd93248;
	add.s64 	%rd93248, %rd93247, %rd54996;
$L__BB1_14928:
	setp.ne.s64 	%p1322, %rd93248, 0;
	mov.u64 	%rd93247, %rd93248;
	@%p1322 bra 	$L__BB1_14926;
	cvt.u32.u64 	%r4273, %rd93249;
	mov.b64 	%rd93253, 0;
	mov.u64 	%rd93251, %rd5;
$L__BB1_14930:
	shr.u64 	%rd93252, %rd93251, 1;
	add.s64 	%rd29855, %rd93253, %rd93252;
	shl.b64 	%rd54998, %rd29855, 2;
	add.s64 	%rd54999, %rd29367, %rd54998;
	ld.u32 	%r8175, [%rd54999];
	setp.ge.s32 	%p1323, %r8175, %r4272;
	@%p1323 bra 	$L__BB1_14932;
	add.s64 	%rd93253, %rd29855, 1;
	not.b64 	%rd55000, %rd93252;
	add.s64 	%rd93252, %rd93251, %rd55000;
$L__BB1_14932:
	setp.ne.s64 	%p1324, %rd93252, 0;
	mov.u64 	%rd93251, %rd93252;
	@%p1324 bra 	$L__BB1_14930;
	cvt.u32.u64 	%r4274, %rd93253;
	mov.b64 	%rd93257, 0;
	mov.u64 	%rd93255, %rd5;
$L__BB1_14934:
	shr.u64 	%rd93256, %rd93255, 1;
	add.s64 	%rd29863, %rd93257, %rd93256;
	shl.b64 	%rd55002, %rd29863, 2;
	add.s64 	%rd55003, %rd29367, %rd55002;
	ld.u32 	%r8176, [%rd55003];
	setp.ge.s32 	%p1325, %r8176, %r4273;
	@%p1325 bra 	$L__BB1_14936;
	add.s64 	%rd93257, %rd29863, 1;
	not.b64 	%rd55004, %rd93256;
	add.s64 	%rd93256, %rd93255, %rd55004;
$L__BB1_14936:
	setp.ne.s64 	%p1326, %rd93256, 0;
	mov.u64 	%rd93255, %rd93256;
	@%p1326 bra 	$L__BB1_14934;
	cvt.u32.u64 	%r4275, %rd93257;
	mov.b64 	%rd93261, 0;
	mov.u64 	%rd93259, %rd5;
$L__BB1_14938:
	shr.u64 	%rd93260, %rd93259, 1;
	add.s64 	%rd29871, %rd93261, %rd93260;
	shl.b64 	%rd55006, %rd29871, 2;
	add.s64 	%rd55007, %rd29384, %rd55006;
	ld.u32 	%r8177, [%rd55007];
	setp.ge.s32 	%p1327, %r8177, %r4274;
	@%p1327 bra 	$L__BB1_14940;
	add.s64 	%rd93261, %rd29871, 1;
	not.b64 	%rd55008, %rd93260;
	add.s64 	%rd93260, %rd93259, %rd55008;
$L__BB1_14940:
	setp.ne.s64 	%p1328, %rd93260, 0;
	mov.u64 	%rd93259, %rd93260;
	@%p1328 bra 	$L__BB1_14938;
	cvt.u32.u64 	%r4276, %rd93261;
	mov.b64 	%rd93265, 0;
	mov.u64 	%rd93263, %rd5;
$L__BB1_14942:
	shr.u64 	%rd93264, %rd93263, 1;
	add.s64 	%rd29879, %rd93265, %rd93264;
	shl.b64 	%rd55010, %rd29879, 2;
	add.s64 	%rd55011, %rd29384, %rd55010;
	ld.u32 	%r8178, [%rd55011];
	setp.ge.s32 	%p1329, %r8178, %r4275;
	@%p1329 bra 	$L__BB1_14944;
	add.s64 	%rd93265, %rd29879, 1;
	not.b64 	%rd55012, %rd93264;
	add.s64 	%rd93264, %rd93263, %rd55012;
$L__BB1_14944:
	setp.ne.s64 	%p1330, %rd93264, 0;
	mov.u64 	%rd93263, %rd93264;
	@%p1330 bra 	$L__BB1_14942;
	cvt.u32.u64 	%r4277, %rd93265;
	mov.b64 	%rd93269, 0;
	mov.u64 	%rd93267, %rd5;
$L__BB1_14946:
	shr.u64 	%rd93268, %rd93267, 1;
	add.s64 	%rd29887, %rd93269, %rd93268;
	shl.b64 	%rd55014, %rd29887, 2;
	add.s64 	%rd55015, %rd29401, %rd55014;
	ld.u32 	%r8179, [%rd55015];
	setp.ge.s32 	%p1331, %r8179, %r4276;
	@%p1331 bra 	$L__BB1_14948;
	add.s64 	%rd93269, %rd29887, 1;
	not.b64 	%rd55016, %rd93268;
	add.s64 	%rd93268, %rd93267, %rd55016;
$L__BB1_14948:
	setp.ne.s64 	%p1332, %rd93268, 0;
	mov.u64 	%rd93267, %rd93268;
	@%p1332 bra 	$L__BB1_14946;
	cvt.u32.u64 	%r4278, %rd93269;
	mov.b64 	%rd93273, 0;
	mov.u64 	%rd93271, %rd5;
$L__BB1_14950:
	shr.u64 	%rd93272, %rd93271, 1;
	add.s64 	%rd29895, %rd93273, %rd93272;
	shl.b64 	%rd55018, %rd29895, 2;
	add.s64 	%rd55019, %rd29401, %rd55018;
	ld.u32 	%r8180, [%rd55019];
	setp.ge.s32 	%p1333, %r8180, %r4277;
	@%p1333 bra 	$L__BB1_14952;
	add.s64 	%rd93273, %rd29895, 1;
	not.b64 	%rd55020, %rd93272;
	add.s64 	%rd93272, %rd93271, %rd55020;
$L__BB1_14952:
	setp.ne.s64 	%p1334, %rd93272, 0;
	mov.u64 	%rd93271, %rd93272;
	@%p1334 bra 	$L__BB1_14950;
	cvt.u32.u64 	%r4279, %rd93273;
	mov.b64 	%rd93277, 0;
	mov.u64 	%rd93275, %rd5;
$L__BB1_14954:
	shr.u64 	%rd93276, %rd93275, 1;
	add.s64 	%rd29903, %rd93277, %rd93276;
	shl.b64 	%rd55022, %rd29903, 2;
	add.s64 	%rd55023, %rd29418, %rd55022;
	ld.u32 	%r8181, [%rd55023];
	setp.ge.s32 	%p1335, %r8181, %r4278;
	@%p1335 bra 	$L__BB1_14956;
	add.s64 	%rd93277, %rd29903, 1;
	not.b64 	%rd55024, %rd93276;
	add.s64 	%rd93276, %rd93275, %rd55024;
$L__BB1_14956:
	setp.ne.s64 	%p1336, %rd93276, 0;
	mov.u64 	%rd93275, %rd93276;
	@%p1336 bra 	$L__BB1_14954;
	cvt.u32.u64 	%r4280, %rd93277;
	mov.b64 	%rd93281, 0;
	mov.u64 	%rd93279, %rd5;
$L__BB1_14958:
	shr.u64 	%rd93280, %rd93279, 1;
	add.s64 	%rd29911, %rd93281, %rd93280;
	shl.b64 	%rd55026, %rd29911, 2;
	add.s64 	%rd55027, %rd29418, %rd55026;
	ld.u32 	%r8182, [%rd55027];
	setp.ge.s32 	%p1337, %r8182, %r4279;
	@%p1337 bra 	$L__BB1_14960;
	add.s64 	%rd93281, %rd29911, 1;
	not.b64 	%rd55028, %rd93280;
	add.s64 	%rd93280, %rd93279, %rd55028;
$L__BB1_14960:
	setp.ne.s64 	%p1338, %rd93280, 0;
	mov.u64 	%rd93279, %rd93280;
	@%p1338 bra 	$L__BB1_14958;
	cvt.u32.u64 	%r4281, %rd93281;
	mov.b64 	%rd93285, 0;
	mov.u64 	%rd93283, %rd5;
$L__BB1_14962:
	shr.u64 	%rd93284, %rd93283, 1;
	add.s64 	%rd29919, %rd93285, %rd93284;
	shl.b64 	%rd55030, %rd29919, 2;
	add.s64 	%rd55031, %rd29435, %rd55030;
	ld.u32 	%r8183, [%rd55031];
	setp.ge.s32 	%p1339, %r8183, %r4280;
	@%p1339 bra 	$L__BB1_14964;
	add.s64 	%rd93285, %rd29919, 1;
	not.b64 	%rd55032, %rd93284;
	add.s64 	%rd93284, %rd93283, %rd55032;
$L__BB1_14964:
	setp.ne.s64 	%p1340, %rd93284, 0;
	mov.u64 	%rd93283, %rd93284;
	@%p1340 bra 	$L__BB1_14962;
	cvt.u32.u64 	%r4282, %rd93285;
	mov.b64 	%rd93289, 0;
	mov.u64 	%rd93287, %rd5;
$L__BB1_14966:
	shr.u64 	%rd93288, %rd93287, 1;
	add.s64 	%rd29927, %rd93289, %rd93288;
	shl.b64 	%rd55034, %rd29927, 2;
	add.s64 	%rd55035, %rd29435, %rd55034;
	ld.u32 	%r8184, [%rd55035];
	setp.ge.s32 	%p1341, %r8184, %r4281;
	@%p1341 bra 	$L__BB1_14968;
	add.s64 	%rd93289, %rd29927, 1;
	not.b64 	%rd55036, %rd93288;
	add.s64 	%rd93288, %rd93287, %rd55036;
$L__BB1_14968:
	setp.ne.s64 	%p1342, %rd93288, 0;
	mov.u64 	%rd93287, %rd93288;
	@%p1342 bra 	$L__BB1_14966;
	cvt.u32.u64 	%r8185, %rd93289;
	setp.lt.s32 	%p1343, %r4282, %r8185;
	selp.b32 	%r4283, %r4115, %r4137, %p1343;
	selp.b32 	%r4284, %r4137, %r4115, %p1343;
	mov.b64 	%rd93293, 0;
	mov.u64 	%rd93291, %rd5;
$L__BB1_14970:
	shr.u64 	%rd93292, %rd93291, 1;
	add.s64 	%rd29935, %rd93293, %rd93292;
	shl.b64 	%rd55038, %rd29935, 2;
	add.s64 	%rd55039, %rd29282, %rd55038;
	ld.u32 	%r8186, [%rd55039];
	setp.ge.s32 	%p1344, %r8186, %r4158;
	@%p1344 bra 	$L__BB1_14972;
	add.s64 	%rd93293, %rd29935, 1;
	not.b64 	%rd55040, %rd93292;
	add.s64 	%rd93292, %rd93291, %rd55040;
$L__BB1_14972:
	setp.ne.s64 	%p1345, %rd93292, 0;
	mov.u64 	%rd93291, %rd93292;
	@%p1345 bra 	$L__BB1_14970;
	cvt.u32.u64 	%r4285, %rd93293;
	mov.b64 	%rd93297, 0;
	mov.u64 	%rd93295, %rd5;
$L__BB1_14974:
	shr.u64 	%rd93296, %rd93295, 1;
	add.s64 	%rd29943, %rd93297, %rd93296;
	shl.b64 	%rd55042, %rd29943, 2;
	add.s64 	%rd55043, %rd29282, %rd55042;
	ld.u32 	%r8187, [%rd55043];
	setp.ge.s32 	%p1346, %r8187, %r4136;
	@%p1346 bra 	$L__BB1_14976;
	add.s64 	%rd93297, %rd29943, 1;
	not.b64 	%rd55044, %rd93296;
	add.s64 	%rd93296, %rd93295, %rd55044;
$L__BB1_14976:
	setp.ne.s64 	%p1347, %rd93296, 0;
	mov.u64 	%rd93295, %rd93296;
	@%p1347 bra 	$L__BB1_14974;
	cvt.u32.u64 	%r4286, %rd93297;
	mov.b64 	%rd93301, 0;
	mov.u64 	%rd93299, %rd5;
$L__BB1_14978:
	shr.u64 	%rd93300, %rd93299, 1;
	add.s64 	%rd29951, %rd93301, %rd93300;
	shl.b64 	%rd55046, %rd29951, 2;
	add.s64 	%rd55047, %rd29299, %rd55046;
	ld.u32 	%r8188, [%rd55047];
	setp.ge.s32 	%p1348, %r8188, %r4285;
	@%p1348 bra 	$L__BB1_14980;
	add.s64 	%rd93301, %rd29951, 1;
	not.b64 	%rd55048, %rd93300;
	add.s64 	%rd93300, %rd93299, %rd55048;
$L__BB1_14980:
	setp.ne.s64 	%p1349, %rd93300, 0;
	mov.u64 	%rd93299, %rd93300;
	@%p1349 bra 	$L__BB1_14978;
	cvt.u32.u64 	%r4287, %rd93301;
	mov.b64 	%rd93305, 0;
	mov.u64 	%rd93303, %rd5;
$L__BB1_14982:
	shr.u64 	%rd93304, %rd93303, 1;
	add.s64 	%rd29959, %rd93305, %rd93304;
	shl.b64 	%rd55050, %rd29959, 2;
	add.s64 	%rd55051, %rd29299, %rd55050;
	ld.u32 	%r8189, [%rd55051];
	setp.ge.s32 	%p1350, %r8189, %r4286;
	@%p1350 bra 	$L__BB1_14984;
	add.s64 	%rd93305, %rd29959, 1;
	not.b64 	%rd55052, %rd93304;
	add.s64 	%rd93304, %rd93303, %rd55052;
$L__BB1_14984:
	setp.ne.s64 	%p1351, %rd93304, 0;
	mov.u64 	%rd93303, %rd93304;
	@%p1351 bra 	$L__BB1_14982;
	cvt.u32.u64 	%r4288, %rd93305;
	mov.b64 	%rd93309, 0;
	mov.u64 	%rd93307, %rd5;
$L__BB1_14986:
	shr.u64 	%rd93308, %rd93307, 1;
	add.s64 	%rd29967, %rd93309, %rd93308;
	shl.b64 	%rd55054, %rd29967, 2;
	add.s64 	%rd55055, %rd29316, %rd55054;
	ld.u32 	%r8190, [%rd55055];
	setp.ge.s32 	%p1352, %r8190, %r4287;
	@%p1352 bra 	$L__BB1_14988;
	add.s64 	%rd93309, %rd29967, 1;
	not.b64 	%rd55056, %rd93308;
	add.s64 	%rd93308, %rd93307, %rd55056;
$L__BB1_14988:
	setp.ne.s64 	%p1353, %rd93308, 0;
	mov.u64 	%rd93307, %rd93308;
	@%p1353 bra 	$L__BB1_14986;
	cvt.u32.u64 	%r4289, %rd93309;
	mov.b64 	%rd93313, 0;
	mov.u64 	%rd93311, %rd5;
$L__BB1_14990:
	shr.u64 	%rd93312, %rd93311, 1;
	add.s64 	%rd29975, %rd93313, %rd93312;
	shl.b64 	%rd55058, %rd29975, 2;
	add.s64 	%rd55059, %rd29316, %rd55058;
	ld.u32 	%r8191, [%rd55059];
	setp.ge.s32 	%p1354, %r8191, %r4288;
	@%p1354 bra 	$L__BB1_14992;
	add.s64 	%rd93313, %rd29975, 1;
	not.b64 	%rd55060, %rd93312;
	add.s64 	%rd93312, %rd93311, %rd55060;
$L__BB1_14992:
	setp.ne.s64 	%p1355, %rd93312, 0;
	mov.u64 	%rd93311, %rd93312;
	@%p1355 bra 	$L__BB1_14990;
	cvt.u32.u64 	%r4290, %rd93313;
	mov.b64 	%rd93317, 0;
	mov.u64 	%rd93315, %rd5;
$L__BB1_14994:
	shr.u64 	%rd93316, %rd93315, 1;
	add.s64 	%rd29983, %rd93317, %rd93316;
	shl.b64 	%rd55062, %rd29983, 2;
	add.s64 	%rd55063, %rd29333, %rd55062;
	ld.u32 	%r8192, [%rd55063];
	setp.ge.s32 	%p1356, %r8192, %r4289;
	@%p1356 bra 	$L__BB1_14996;
	add.s64 	%rd93317, %rd29983, 1;
	not.b64 	%rd55064, %rd93316;
	add.s64 	%rd93316, %rd93315, %rd55064;
$L__BB1_14996:
	setp.ne.s64 	%p1357, %rd93316, 0;
	mov.u64 	%rd93315, %rd93316;
	@%p1357 bra 	$L__BB1_14994;
	cvt.u32.u64 	%r4291, %rd93317;
	mov.b64 	%rd93321, 0;
	mov.u64 	%rd93319, %rd5;
$L__BB1_14998:
	shr.u64 	%rd93320, %rd93319, 1;
	add.s64 	%rd29991, %rd93321, %rd93320;
	shl.b64 	%rd55066, %rd29991, 2;
	add.s64 	%rd55067, %rd29333, %rd55066;
	ld.u32 	%r8193, [%rd55067];
	setp.ge.s32 	%p1358, %r8193, %r4290;
	@%p1358 bra 	$L__BB1_15000;
	add.s64 	%rd93321, %rd29991, 1;
	not.b64 	%rd55068, %rd93320;
	add.s64 	%rd93320, %rd93319, %rd55068;
$L__BB1_15000:
	setp.ne.s64 	%p1359, %rd93320, 0;
	mov.u64 	%rd93319, %rd93320;
	@%p1359 bra 	$L__BB1_14998;
	cvt.u32.u64 	%r4292, %rd93321;
	mov.b64 	%rd93325, 0;
	mov.u64 	%rd93323, %rd5;
$L__BB1_15002:
	shr.u64 	%rd93324, %rd93323, 1;
	add.s64 	%rd29999, %rd93325, %rd93324;
	shl.b64 	%rd55070, %rd29999, 2;
	add.s64 	%rd55071, %rd29350, %rd55070;
	ld.u32 	%r8194, [%rd55071];
	setp.ge.s32 	%p1360, %r8194, %r4291;
	@%p1360 bra 	$L__BB1_15004;
	add.s64 	%rd93325, %rd29999, 1;
	not.b64 	%rd55072, %rd93324;
	add.s64 	%rd93324, %rd93323, %rd55072;
$L__BB1_15004:
	setp.ne.s64 	%p1361, %rd93324, 0;
	mov.u64 	%rd93323, %rd93324;
	@%p1361 bra 	$L__BB1_15002;
	cvt.u32.u64 	%r4293, %rd93325;
	mov.b64 	%rd93329, 0;
	mov.u64 	%rd93327, %rd5;
$L__BB1_15006:
	shr.u64 	%rd93328, %rd93327, 1;
	add.s64 	%rd30007, %rd93329, %rd93328;
	shl.b64 	%rd55074, %rd30007, 2;
	add.s64 	%rd55075, %rd29350, %rd55074;
	ld.u32 	%r8195, [%rd55075];
	setp.ge.s32 	%p1362, %r8195, %r4292;
	@%p1362 bra 	$L__BB1_15008;
	add.s64 	%rd93329, %rd30007, 1;
	not.b64 	%rd55076, %rd93328;
	add.s64 	%rd93328, %rd93327, %rd55076;
$L__BB1_15008:
	setp.ne.s64 	%p1363, %rd93328, 0;
	mov.u64 	%rd93327, %rd93328;
	@%p1363 bra 	$L__BB1_15006;
	cvt.u32.u64 	%r4294, %rd93329;
	mov.b64 	%rd93333, 0;
	mov.u64 	%rd93331, %rd5;
$L__BB1_15010:
	shr.u64 	%rd93332, %rd93331, 1;
	add.s64 	%rd30015, %rd93333, %rd93332;
	shl.b64 	%rd55078, %rd30015, 2;
	add.s64 	%rd55079, %rd29367, %rd55078;
	ld.u32 	%r8196, [%rd55079];
	setp.ge.s32 	%p1364, %r8196, %r4293;
	@%p1364 bra 	$L__BB1_15012;
	add.s64 	%rd93333, %rd30015, 1;
	not.b64 	%rd55080, %rd93332;
	add.s64 	%rd93332, %rd93331, %rd55080;
$L__BB1_15012:
	setp.ne.s64 	%p1365, %rd93332, 0;
	mov.u64 	%rd93331, %rd93332;
	@%p1365 bra 	$L__BB1_15010;
	cvt.u32.u64 	%r4295, %rd93333;
	mov.b64 	%rd93337, 0;
	mov.u64 	%rd93335, %rd5;
$L__BB1_15014:
	shr.u64 	%rd93336, %rd93335, 1;
	add.s64 	%rd30023, %rd93337, %rd93336;
	shl.b64 	%rd55082, %rd30023, 2;
	add.s64 	%rd55083, %rd29367, %rd55082;
	ld.u32 	%r8197, [%rd55083];
	setp.ge.s32 	%p1366, %r8197, %r4294;
	@%p1366 bra 	$L__BB1_15016;
	add.s64 	%rd93337, %rd30023, 1;
	not.b64 	%rd55084, %rd93336;
	add.s64 	%rd93336, %rd93335, %rd55084;
$L__BB1_15016:
	setp.ne.s64 	%p1367, %rd93336, 0;
	mov.u64 	%rd93335, %rd93336;
	@%p1367 bra 	$L__BB1_15014;
	cvt.u32.u64 	%r4296, %rd93337;
	mov.b64 	%rd93341, 0;
	mov.u64 	%rd93339, %rd5;
$L__BB1_15018:
	shr.u64 	%rd93340, %rd93339, 1;
	add.s64 	%rd30031, %rd93341, %rd93340;
	shl.b64 	%rd55086, %rd30031, 2;
	add.s64 	%rd55087, %rd29384, %rd55086;
	ld.u32 	%r8198, [%rd55087];
	setp.ge.s32 	%p1368, %r8198, %r4295;
	@%p1368 bra 	$L__BB1_15020;
	add.s64 	%rd93341, %rd30031, 1;
	not.b64 	%rd55088, %rd93340;
	add.s64 	%rd93340, %rd93339, %rd55088;
$L__BB1_15020:
	setp.ne.s64 	%p1369, %rd93340, 0;
	mov.u64 	%rd93339, %rd93340;
	@%p1369 bra 	$L__BB1_15018;
	cvt.u32.u64 	%r4297, %rd93341;
	mov.b64 	%rd93345, 0;
	mov.u64 	%rd93343, %rd5;
$L__BB1_15022:
	shr.u64 	%rd93344, %rd93343, 1;
	add.s64 	%rd30039, %rd93345, %rd93344;
	shl.b64 	%rd55090, %rd30039, 2;
	add.s64 	%rd55091, %rd29384, %rd55090;
	ld.u32 	%r8199, [%rd55091];
	setp.ge.s32 	%p1370, %r8199, %r4296;
	@%p1370 bra 	$L__BB1_15024;
	add.s64 	%rd93345, %rd30039, 1;
	not.b64 	%rd55092, %rd93344;
	add.s64 	%rd93344, %rd93343, %rd55092;
$L__BB1_15024:
	setp.ne.s64 	%p1371, %rd93344, 0;
	mov.u64 	%rd93343, %rd93344;
	@%p1371 bra 	$L__BB1_15022;
	cvt.u32.u64 	%r4298, %rd93345;
	mov.b64 	%rd93349, 0;
	mov.u64 	%rd93347, %rd5;
$L__BB1_15026:
	shr.u64 	%rd93348, %rd93347, 1;
	add.s64 	%rd30047, %rd93349, %rd93348;
	shl.b64 	%rd55094, %rd30047, 2;
	add.s64 	%rd55095, %rd29401, %rd55094;
	ld.u32 	%r8200, [%rd55095];
	setp.ge.s32 	%p1372, %r8200, %r4297;
	@%p1372 bra 	$L__BB1_15028;
	add.s64 	%rd93349, %rd30047, 1;
	not.b64 	%rd55096, %rd93348;
	add.s64 	%rd93348, %rd93347, %rd55096;
$L__BB1_15028:
	setp.ne.s64 	%p1373, %rd93348, 0;
	mov.u64 	%rd93347, %rd93348;
	@%p1373 bra 	$L__BB1_15026;
	cvt.u32.u64 	%r4299, %rd93349;
	mov.b64 	%rd93353, 0;
	mov.u64 	%rd93351, %rd5;
$L__BB1_15030:
	shr.u64 	%rd93352, %rd93351, 1;
	add.s64 	%rd30055, %rd93353, %rd93352;
	shl.b64 	%rd55098, %rd30055, 2;
	add.s64 	%rd55099, %rd29401, %rd55098;
	ld.u32 	%r8201, [%rd55099];
	setp.ge.s32 	%p1374, %r8201, %r4298;
	@%p1374 bra 	$L__BB1_15032;
	add.s64 	%rd93353, %rd30055, 1;
	not.b64 	%rd55100, %rd93352;
	add.s64 	%rd93352, %rd93351, %rd55100;
$L__BB1_15032:
	setp.ne.s64 	%p1375, %rd93352, 0;
	mov.u64 	%rd93351, %rd93352;
	@%p1375 bra 	$L__BB1_15030;
	cvt.u32.u64 	%r4300, %rd93353;
	mov.b64 	%rd93357, 0;
	mov.u64 	%rd93355, %rd5;
$L__BB1_15034:
	shr.u64 	%rd93356, %rd93355, 1;
	add.s64 	%rd30063, %rd93357, %rd93356;
	shl.b64 	%rd55102, %rd30063, 2;
	add.s64 	%rd55103, %rd29418, %rd55102;
	ld.u32 	%r8202, [%rd55103];
	setp.ge.s32 	%p1376, %r8202, %r4299;
	@%p1376 bra 	$L__BB1_15036;
	add.s64 	%rd93357, %rd30063, 1;
	not.b64 	%rd55104, %rd93356;
	add.s64 	%rd93356, %rd93355, %rd55104;
$L__BB1_15036:
	setp.ne.s64 	%p1377, %rd93356, 0;
	mov.u64 	%rd93355, %rd93356;
	@%p1377 bra 	$L__BB1_15034;
	cvt.u32.u64 	%r4301, %rd93357;
	mov.b64 	%rd93361, 0;
	mov.u64 	%rd93359, %rd5;
$L__BB1_15038:
	shr.u64 	%rd93360, %rd93359, 1;
	add.s64 	%rd30071, %rd93361, %rd93360;
	shl.b64 	%rd55106, %rd30071, 2;
	add.s64 	%rd55107, %rd29418, %rd55106;
	ld.u32 	%r8203, [%rd55107];
	setp.ge.s32 	%p1378, %r8203, %r4300;
	@%p1378 bra 	$L__BB1_15040;
	add.s64 	%rd93361, %rd30071, 1;
	not.b64 	%rd55108, %rd93360;
	add.s64 	%rd93360, %rd93359, %rd55108;
$L__BB1_15040:
	setp.ne.s64 	%p1379, %rd93360, 0;
	mov.u64 	%rd93359, %rd93360;
	@%p1379 bra 	$L__BB1_15038;
	cvt.u32.u64 	%r4302, %rd93361;
	mov.b64 	%rd93365, 0;
	mov.u64 	%rd93363, %rd5;
$L__BB1_15042:
	shr.u64 	%rd93364, %rd93363, 1;
	add.s64 	%rd30079, %rd93365, %rd93364;
	shl.b64 	%rd55110, %rd30079, 2;
	add.s64 	%rd55111, %rd29435, %rd55110;
	ld.u32 	%r8204, [%rd55111];
	setp.ge.s32 	%p1380, %r8204, %r4301;
	@%p1380 bra 	$L__BB1_15044;
	add.s64 	%rd93365, %rd30079, 1;
	not.b64 	%rd55112, %rd93364;
	add.s64 	%rd93364, %rd93363, %rd55112;
$L__BB1_15044:
	setp.ne.s64 	%p1381, %rd93364, 0;
	mov.u64 	%rd93363, %rd93364;
	@%p1381 bra 	$L__BB1_15042;
	cvt.u32.u64 	%r4303, %rd93365;
	mov.b64 	%rd93369, 0;
	mov.u64 	%rd93367, %rd5;
$L__BB1_15046:
	shr.u64 	%rd93368, %rd93367, 1;
	add.s64 	%rd30087, %rd93369, %rd93368;
	shl.b64 	%rd55114, %rd30087, 2;
	add.s64 	%rd55115, %rd29435, %rd55114;
	ld.u32 	%r8205, [%rd55115];
	setp.ge.s32 	%p1382, %r8205, %r4302;
	@%p1382 bra 	$L__BB1_15048;
	add.s64 	%rd93369, %rd30087, 1;
	not.b64 	%rd55116, %rd93368;
	add.s64 	%rd93368, %rd93367, %rd55116;
$L__BB1_15048:
	setp.ne.s64 	%p1383, %rd93368, 0;
	mov.u64 	%rd93367, %rd93368;
	@%p1383 bra 	$L__BB1_15046;
	cvt.u32.u64 	%r8206, %rd93369;
	setp.lt.s32 	%p1384, %r4303, %r8206;
	selp.b32 	%r4304, %r4136, %r4158, %p1384;
	selp.b32 	%r4305, %r4158, %r4136, %p1384;
	mov.b64 	%rd93373, 0;
	mov.u64 	%rd93371, %rd5;
$L__BB1_15050:
	shr.u64 	%rd93372, %rd93371, 1;
	add.s64 	%rd30095, %rd93373, %rd93372;
	shl.b64 	%rd55118, %rd30095, 2;
	add.s64 	%rd55119, %rd29282, %rd55118;
	ld.u32 	%r8207, [%rd55119];
	setp.ge.s32 	%p1385, %r8207, %r15304;
	@%p1385 bra 	$L__BB1_15052;
	add.s64 	%rd93373, %rd30095, 1;
	not.b64 	%rd55120, %rd93372;
	add.s64 	%rd93372, %rd93371, %rd55120;
$L__BB1_15052:
	setp.ne.s64 	%p1386, %rd93372, 0;
	mov.u64 	%rd93371, %rd93372;
	@%p1386 bra 	$L__BB1_15050;
	cvt.u32.u64 	%r4306, %rd93373;
	mov.b64 	%rd93377, 0;
	mov.u64 	%rd93375, %rd5;
$L__BB1_15054:
	shr.u64 	%rd93376, %rd93375, 1;
	add.s64 	%rd30103, %rd93377, %rd93376;
	shl.b64 	%rd55122, %rd30103, 2;
	add.s64 	%rd55123, %rd29282, %rd55122;
	ld.u32 	%r8208, [%rd55123];
	setp.ge.s32 	%p1387, %r8208, %r4157;
	@%p1387 bra 	$L__BB1_15056;
	add.s64 	%rd93377, %rd30103, 1;
	not.b64 	%rd55124, %rd93376;
	add.s64 	%rd93376, %rd93375, %rd55124;
$L__BB1_15056:
	setp.ne.s64 	%p1388, %rd93376, 0;
	mov.u64 	%rd93375, %rd93376;
	@%p1388 bra 	$L__BB1_15054;
	cvt.u32.u64 	%r4307, %rd93377;
	mov.b64 	%rd93381, 0;
	mov.u64 	%rd93379, %rd5;
$L__BB1_15058:
	shr.u64 	%rd93380, %rd93379, 1;
	add.s64 	%rd30111, %rd93381, %rd93380;
	shl.b64 	%rd55126, %rd30111, 2;
	add.s64 	%rd55127, %rd29299, %rd55126;
	ld.u32 	%r8209, [%rd55127];
	setp.ge.s32 	%p1389, %r8209, %r4306;
	@%p1389 bra 	$L__BB1_15060;
	add.s64 	%rd93381, %rd30111, 1;
	not.b64 	%rd55128, %rd93380;
	add.s64 	%rd93380, %rd93379, %rd55128;
$L__BB1_15060:
	setp.ne.s64 	%p1390, %rd93380, 0;
	mov.u64 	%rd93379, %rd93380;
	@%p1390 bra 	$L__BB1_15058;
	cvt.u32.u64 	%r4308, %rd93381;
	mov.b64 	%rd93385, 0;
	mov.u64 	%rd93383, %rd5;
$L__BB1_15062:
	shr.u64 	%rd93384, %rd93383, 1;
	add.s64 	%rd30119, %rd93385, %rd93384;
	shl.b64 	%rd55130, %rd30119, 2;
	add.s64 	%rd55131, %rd29299, %rd55130;
	ld.u32 	%r8210, [%rd55131];
	setp.ge.s32 	%p1391, %r8210, %r4307;
	@%p1391 bra 	$L__BB1_15064;
	add.s64 	%rd93385, %rd30119, 1;
	not.b64 	%rd55132, %rd93384;
	add.s64 	%rd93384, %rd93383, %rd55132;
$L__BB1_15064:
	setp.ne.s64 	%p1392, %rd93384, 0;
	mov.u64 	%rd93383, %rd93384;
	@%p1392 bra 	$L__BB1_15062;
	cvt.u32.u64 	%r4309, %rd93385;
	mov.b64 	%rd93389, 0;
	mov.u64 	%rd93387, %rd5;
$L__BB1_15066:
	shr.u64 	%rd93388, %rd93387, 1;
	add.s64 	%rd30127, %rd93389, %rd93388;
	shl.b64 	%rd55134, %rd30127, 2;
	add.s64 	%rd55135, %rd29316, %rd55134;
	ld.u32 	%r8211, [%rd55135];
	setp.ge.s32 	%p1393, %r8211, %r4308;
	@%p1393 bra 	$L__BB1_15068;
	add.s64 	%rd93389, %rd30127, 1;
	not.b64 	%rd55136, %rd93388;
	add.s64 	%rd93388, %rd93387, %rd55136;
$L__BB1_15068:
	setp.ne.s64 	%p1394, %rd93388, 0;
	mov.u64 	%rd93387, %rd93388;
	@%p1394 bra 	$L__BB1_15066;
	cvt.u32.u64 	%r4310, %rd93389;
	mov.b64 	%rd93393, 0;
	mov.u64 	%rd93391, %rd5;
$L__BB1_15070:
	shr.u64 	%rd93392, %rd93391, 1;
	add.s64 	%rd30135, %rd93393, %rd93392;
	shl.b64 	%rd55138, %rd30135, 2;
	add.s64 	%rd55139, %rd29316, %rd55138;
	ld.u32 	%r8212, [%rd55139];
	setp.ge.s32 	%p1395, %r8212, %r4309;
	@%p1395 bra 	$L__BB1_15072;
	add.s64 	%rd93393, %rd30135, 1;
	not.b64 	%rd55140, %rd93392;
	add.s64 	%rd93392, %rd93391, %rd55140;
$L__BB1_15072:
	setp.ne.s64 	%p1396, %rd93392, 0;
	mov.u64 	%rd93391, %rd93392;
	@%p1396 bra 	$L__BB1_15070;
	cvt.u32.u64 	%r4311, %rd93393;
	mov.b64 	%rd93397, 0;
	mov.u64 	%rd93395, %rd5;
$L__BB1_15074:
	shr.u64 	%rd93396, %rd93395, 1;
	add.s64 	%rd30143, %rd93397, %rd93396;
	shl.b64 	%rd55142, %rd30143, 2;
	add.s64 	%rd55143, %rd29333, %rd55142;
	ld.u32 	%r8213, [%rd55143];
	setp.ge.s32 	%p1397, %r8213, %r4310;
	@%p1397 bra 	$L__BB1_15076;
	add.s64 	%rd93397, %rd30143, 1;
	not.b64 	%rd55144, %rd93396;
	add.s64 	%rd93396, %rd93395, %rd55144;
$L__BB1_15076:
	setp.ne.s64 	%p1398, %rd93396, 0;
	mov.u64 	%rd93395, %rd93396;
	@%p1398 bra 	$L__BB1_15074;
	cvt.u32.u64 	%r4312, %rd93397;
	mov.b64 	%rd93401, 0;
	mov.u64 	%rd93399, %rd5;
$L__BB1_15078:
	shr.u64 	%rd93400, %rd93399, 1;
	add.s64 	%rd30151, %rd93401, %rd93400;
	shl.b64 	%rd55146, %rd30151, 2;
	add.s64 	%rd55147, %rd29333, %rd55146;
	ld.u32 	%r8214, [%rd55147];
	setp.ge.s32 	%p1399, %r8214, %r4311;
	@%p1399 bra 	$L__BB1_15080;
	add.s64 	%rd93401, %rd30151, 1;
	not.b64 	%rd55148, %rd93400;
	add.s64 	%rd93400, %rd93399, %rd55148;
$L__BB1_15080:
	setp.ne.s64 	%p1400, %rd93400, 0;
	mov.u64 	%rd93399, %rd93400;
	@%p1400 bra 	$L__BB1_15078;
	cvt.u32.u64 	%r4313, %rd93401;
	mov.b64 	%rd93405, 0;
	mov.u64 	%rd93403, %rd5;
$L__BB1_15082:
	shr.u64 	%rd93404, %rd93403, 1;
	add.s64 	%rd30159, %rd93405, %rd93404;
	shl.b64 	%rd55150, %rd30159, 2;
	add.s64 	%rd55151, %rd29350, %rd55150;
	ld.u32 	%r8215, [%rd55151];
	setp.ge.s32 	%p1401, %r8215, %r4312;
	@%p1401 bra 	$L__BB1_15084;
	add.s64 	%rd93405, %rd30159, 1;
	not.b64 	%rd55152, %rd93404;
	add.s64 	%rd93404, %rd93403, %rd55152;
$L__BB1_15084:
	setp.ne.s64 	%p1402, %rd93404, 0;
	mov.u64 	%rd93403, %rd93404;
	@%p1402 bra 	$L__BB1_15082;
	cvt.u32.u64 	%r4314, %rd93405;
	mov.b64 	%rd93409, 0;
	mov.u64 	%rd93407, %rd5;
$L__BB1_15086:
	shr.u64 	%rd93408, %rd93407, 1;
	add.s64 	%rd30167, %rd93409, %rd93408;
	shl.b64 	%rd55154, %rd30167, 2;
	add.s64 	%rd55155, %rd29350, %rd55154;
	ld.u32 	%r8216, [%rd55155];
	setp.ge.s32 	%p1403, %r8216, %r4313;
	@%p1403 bra 	$L__BB1_15088;
	add.s64 	%rd93409, %rd30167, 1;
	not.b64 	%rd55156, %rd93408;
	add.s64 	%rd93408, %rd93407, %rd55156;
$L__BB1_15088:
	setp.ne.s64 	%p1404, %rd93408, 0;
	mov.u64 	%rd93407, %rd93408;
	@%p1404 bra 	$L__BB1_15086;
	cvt.u32.u64 	%r4315, %rd93409;
	mov.b64 	%rd93413, 0;
	mov.u64 	%rd93411, %rd5;
$L__BB1_15090:
	shr.u64 	%rd93412, %rd93411, 1;
	add.s64 	%rd30175, %rd93413, %rd93412;
	shl.b64 	%rd55158, %rd30175, 2;
	add.s64 	%rd55159, %rd29367, %rd55158;
	ld.u32 	%r8217, [%rd55159];
	setp.ge.s32 	%p1405, %r8217, %r4314;
	@%p1405 bra 	$L__BB1_15092;
	add.s64 	%rd93413, %rd30175, 1;
	not.b64 	%rd55160, %rd93412;
	add.s64 	%rd93412, %rd93411, %rd55160;
$L__BB1_15092:
	setp.ne.s64 	%p1406, %rd93412, 0;
	mov.u64 	%rd93411, %rd93412;
	@%p1406 bra 	$L__BB1_15090;
	cvt.u32.u64 	%r4316, %rd93413;
	mov.b64 	%rd93417, 0;
	mov.u64 	%rd93415, %rd5;
$L__BB1_15094:
	shr.u64 	%rd93416, %rd93415, 1;
	add.s64 	%rd30183, %rd93417, %rd93416;
	shl.b64 	%rd55162, %rd30183, 2;
	add.s64 	%rd55163, %rd29367, %rd55162;
	ld.u32 	%r8218, [%rd55163];
	setp.ge.s32 	%p1407, %r8218, %r4315;
	@%p1407 bra 	$L__BB1_15096;
	add.s64 	%rd93417, %rd30183, 1;
	not.b64 	%rd55164, %rd93416;
	add.s64 	%rd93416, %rd93415, %rd55164;
$L__BB1_15096:
	setp.ne.s64 	%p1408, %rd93416, 0;
	mov.u64 	%rd93415, %rd93416;
	@%p1408 bra 	$L__BB1_15094;
	cvt.u32.u64 	%r4317, %rd93417;
	mov.b64 	%rd93421, 0;
	mov.u64 	%rd93419, %rd5;
$L__BB1_15098:
	shr.u64 	%rd93420, %rd93419, 1;
	add.s64 	%rd30191, %rd93421, %rd93420;
	shl.b64 	%rd55166, %rd30191, 2;
	add.s64 	%rd55167, %rd29384, %rd55166;
	ld.u32 	%r8219, [%rd55167];
	setp.ge.s32 	%p1409, %r8219, %r4316;
	@%p1409 bra 	$L__BB1_15100;
	add.s64 	%rd93421, %rd30191, 1;
	not.b64 	%rd55168, %rd93420;
	add.s64 	%rd93420, %rd93419, %rd55168;
$L__BB1_15100:
	setp.ne.s64 	%p1410, %rd93420, 0;
	mov.u64 	%rd93419, %rd93420;
	@%p1410 bra 	$L__BB1_15098;
	cvt.u32.u64 	%r4318, %rd93421;
	mov.b64 	%rd93425, 0;
	mov.u64 	%rd93423, %rd5;
$L__BB1_15102:
	shr.u64 	%rd93424, %rd93423, 1;
	add.s64 	%rd30199, %rd93425, %rd93424;
	shl.b64 	%rd55170, %rd30199, 2;
	add.s64 	%rd55171, %rd29384, %rd55170;
	ld.u32 	%r8220, [%rd55171];
	setp.ge.s32 	%p1411, %r8220, %r4317;
	@%p1411 bra 	$L__BB1_15104;
	add.s64 	%rd93425, %rd30199, 1;
	not.b64 	%rd55172, %rd93424;
	add.s64 	%rd93424, %rd93423, %rd55172;
$L__BB1_15104:
	setp.ne.s64 	%p1412, %rd93424, 0;
	mov.u64 	%rd93423, %rd93424;
	@%p1412 bra 	$L__BB1_15102;
	cvt.u32.u64 	%r4319, %rd93425;
	mov.b64 	%rd93429, 0;
	mov.u64 	%rd93427, %rd5;
$L__BB1_15106:
	shr.u64 	%rd93428, %rd93427, 1;
	add.s64 	%rd30207, %rd93429, %rd93428;
	shl.b64 	%rd55174, %rd30207, 2;
	add.s64 	%rd55175, %rd29401, %rd55174;
	ld.u32 	%r8221, [%rd55175];
	setp.ge.s32 	%p1413, %r8221, %r4318;
	@%p1413 bra 	$L__BB1_15108;
	add.s64 	%rd93429, %rd30207, 1;
	not.b64 	%rd55176, %rd93428;
	add.s64 	%rd93428, %rd93427, %rd55176;
$L__BB1_15108:
	setp.ne.s64 	%p1414, %rd93428, 0;
	mov.u64 	%rd93427, %rd93428;
	@%p1414 bra 	$L__BB1_15106;
	cvt.u32.u64 	%r4320, %rd93429;
	mov.b64 	%rd93433, 0;
	mov.u64 	%rd93431, %rd5;
$L__BB1_15110:
	shr.u64 	%rd93432, %rd93431, 1;
	add.s64 	%rd30215, %rd93433, %rd93432;
	shl.b64 	%rd55178, %rd30215, 2;
	add.s64 	%rd55179, %rd29401, %rd55178;
	ld.u32 	%r8222, [%rd55179];
	setp.ge.s32 	%p1415, %r8222, %r4319;
	@%p1415 bra 	$L__BB1_15112;
	add.s64 	%rd93433, %rd30215, 1;
	not.b64 	%rd55180, %rd93432;
	add.s64 	%rd93432, %rd93431, %rd55180;
$L__BB1_15112:
	setp.ne.s64 	%p1416, %rd93432, 0;
	mov.u64 	%rd93431, %rd93432;
	@%p1416 bra 	$L__BB1_15110;
	cvt.u32.u64 	%r4321, %rd93433;
	mov.b64 	%rd93437, 0;
	mov.u64 	%rd93435, %rd5;
$L__BB1_15114:
	shr.u64 	%rd93436, %rd93435, 1;
	add.s64 	%rd30223, %rd93437, %rd93436;
	shl.b64 	%rd55182, %rd30223, 2;
	add.s64 	%rd55183, %rd29418, %rd55182;
	ld.u32 	%r8223, [%rd55183];
	setp.ge.s32 	%p1417, %r8223, %r4320;
	@%p1417 bra 	$L__BB1_15116;
	add.s64 	%rd93437, %rd30223, 1;
	not.b64 	%rd55184, %rd93436;
	add.s64 	%rd93436, %rd93435, %rd55184;
$L__BB1_15116:
	setp.ne.s64 	%p1418, %rd93436, 0;
	mov.u64 	%rd93435, %rd93436;
	@%p1418 bra 	$L__BB1_15114;
	cvt.u32.u64 	%r4322, %rd93437;
	mov.b64 	%rd93441, 0;
	mov.u64 	%rd93439, %rd5;
$L__BB1_15118:
	shr.u64 	%rd93440, %rd93439, 1;
	add.s64 	%rd30231, %rd93441, %rd93440;
	shl.b64 	%rd55186, %rd30231, 2;
	add.s64 	%rd55187, %rd29418, %rd55186;
	ld.u32 	%r8224, [%rd55187];
	setp.ge.s32 	%p1419, %r8224, %r4321;
	@%p1419 bra 	$L__BB1_15120;
	add.s64 	%rd93441, %rd30231, 1;
	not.b64 	%rd55188, %rd93440;
	add.s64 	%rd93440, %rd93439, %rd55188;
$L__BB1_15120:
	setp.ne.s64 	%p1420, %rd93440, 0;
	mov.u64 	%rd93439, %rd93440;
	@%p1420 bra 	$L__BB1_15118;
	cvt.u32.u64 	%r4323, %rd93441;
	mov.b64 	%rd93445, 0;
	mov.u64 	%rd93443, %rd5;
$L__BB1_15122:
	shr.u64 	%rd93444, %rd93443, 1;
	add.s64 	%rd30239, %rd93445, %rd93444;
	shl.b64 	%rd55190, %rd30239, 2;
	add.s64 	%rd55191, %rd29435, %rd55190;
	ld.u32 	%r8225, [%rd55191];
	setp.ge.s32 	%p1421, %r8225, %r4322;
	@%p1421 bra 	$L__BB1_15124;
	add.s64 	%rd93445, %rd30239, 1;
	not.b64 	%rd55192, %rd93444;
	add.s64 	%rd93444, %rd93443, %rd55192;
$L__BB1_15124:
	setp.ne.s64 	%p1422, %rd93444, 0;
	mov.u64 	%rd93443, %rd93444;
	@%p1422 bra 	$L__BB1_15122;
	cvt.u32.u64 	%r4324, %rd93445;
	mov.b64 	%rd93449, 0;
	mov.u64 	%rd93447, %rd5;
$L__BB1_15126:
	shr.u64 	%rd93448, %rd93447, 1;
	add.s64 	%rd30247, %rd93449, %rd93448;
	shl.b64 	%rd55194, %rd30247, 2;
	add.s64 	%rd55195, %rd29435, %rd55194;
	ld.u32 	%r8226, [%rd55195];
	setp.ge.s32 	%p1423, %r8226, %r4323;
	@%p1423 bra 	$L__BB1_15128;
	add.s64 	%rd93449, %rd30247, 1;
	not.b64 	%rd55196, %rd93448;
	add.s64 	%rd93448, %rd93447, %rd55196;
$L__BB1_15128:
	setp.ne.s64 	%p1424, %rd93448, 0;
	mov.u64 	%rd93447, %rd93448;
	@%p1424 bra 	$L__BB1_15126;
	cvt.u32.u64 	%r8227, %rd93449;
	setp.lt.s32 	%p1425, %r4324, %r8227;
	selp.b32 	%r4325, %r4157, %r15304, %p1425;
	selp.b32 	%r4326, %r15304, %r4157, %p1425;
	mov.b64 	%rd93453, 0;
	mov.u64 	%rd93451, %rd5;
$L__BB1_15130:
	shr.u64 	%rd93452, %rd93451, 1;
	add.s64 	%rd30255, %rd93453, %rd93452;
	shl.b64 	%rd55198, %rd30255, 2;
	add.s64 	%rd55199, %rd29282, %rd55198;
	ld.u32 	%r8228, [%rd55199];
	setp.ge.s32 	%p1426, %r8228, %r4179;
	@%p1426 bra 	$L__BB1_15132;
	add.s64 	%rd93453, %rd30255, 1;
	not.b64 	%rd55200, %rd93452;
	add.s64 	%rd93452, %rd93451, %rd55200;
$L__BB1_15132:
	setp.ne.s64 	%p1427, %rd93452, 0;
	mov.u64 	%rd93451, %rd93452;
	@%p1427 bra 	$L__BB1_15130;
	cvt.u32.u64 	%r4327, %rd93453;
	mov.b64 	%rd93457, 0;
	mov.u64 	%rd93455, %rd5;
$L__BB1_15134:
	shr.u64 	%rd93456, %rd93455, 1;
	add.s64 	%rd30263, %rd93457, %rd93456;
	shl.b64 	%rd55202, %rd30263, 2;
	add.s64 	%rd55203, %rd29282, %rd55202;
	ld.u32 	%r8229, [%rd55203];
	setp.ge.s32 	%p1428, %r8229, %r4011;
	@%p1428 bra 	$L__BB1_15136;
	add.s64 	%rd93457, %rd30263, 1;
	not.b64 	%rd55204, %rd93456;
	add.s64 	%rd93456, %rd93455, %rd55204;
$L__BB1_15136:
	setp.ne.s64 	%p1429, %rd93456, 0;
	mov.u64 	%rd93455, %rd93456;
	@%p1429 bra 	$L__BB1_15134;
	cvt.u32.u64 	%r4328, %rd93457;
	mov.b64 	%rd93461, 0;
	mov.u64 	%rd93459, %rd5;
$L__BB1_15138:
	shr.u64 	%rd93460, %rd93459, 1;
	add.s64 	%rd30271, %rd93461, %rd93460;
	shl.b64 	%rd55206, %rd30271, 2;
	add.s64 	%rd55207, %rd29299, %rd55206;
	ld.u32 	%r8230, [%rd55207];
	setp.ge.s32 	%p1430, %r8230, %r4327;
	@%p1430 bra 	$L__BB1_15140;
	add.s64 	%rd93461, %rd30271, 1;
	not.b64 	%rd55208, %rd93460;
	add.s64 	%rd93460, %rd93459, %rd55208;
$L__BB1_15140:
	setp.ne.s64 	%p1431, %rd93460, 0;
	mov.u64 	%rd93459, %rd93460;
	@%p1431 bra 	$L__BB1_15138;
	cvt.u32.u64 	%r4329, %rd93461;
	mov.b64 	%rd93465, 0;
	mov.u64 	%rd93463, %rd5;
$L__BB1_15142:
	shr.u64 	%rd93464, %rd93463, 1;
	add.s64 	%rd30279, %rd93465, %rd93464;
	shl.b64 	%rd55210, %rd30279, 2;
	add.s64 	%rd55211, %rd29299, %rd55210;
	ld.u32 	%r8231, [%rd55211];
	setp.ge.s32 	%p1432, %r8231, %r4328;
	@%p1432 bra 	$L__BB1_15144;
	add.s64 	%rd93465, %rd30279, 1;
	not.b64 	%rd55212, %rd93464;
	add.s64 	%rd93464, %rd93463, %rd55212;
$L__BB1_15144:
	setp.ne.s64 	%p1433, %rd93464, 0;
	mov.u64 	%rd93463, %rd93464;
	@%p1433 bra 	$L__BB1_15142;
	cvt.u32.u64 	%r4330, %rd93465;
	mov.b64 	%rd93469, 0;
	mov.u64 	%rd93467, %rd5;
$L__BB1_15146:
	shr.u64 	%rd93468, %rd93467, 1;
	add.s64 	%rd30287, %rd93469, %rd93468;
	shl.b64 	%rd55214, %rd30287, 2;
	add.s64 	%rd55215, %rd29316, %rd55214;
	ld.u32 	%r8232, [%rd55215];
	setp.ge.s32 	%p1434, %r8232, %r4329;
	@%p1434 bra 	$L__BB1_15148;
	add.s64 	%rd93469, %rd30287, 1;
	not.b64 	%rd55216, %rd93468;
	add.s64 	%rd93468, %rd93467, %rd55216;
$L__BB1_15148:
	setp.ne.s64 	%p1435, %rd93468, 0;
	mov.u64 	%rd93467, %rd93468;
	@%p1435 bra 	$L__BB1_15146;
	cvt.u32.u64 	%r4331, %rd93469;
	mov.b64 	%rd93473, 0;
	mov.u64 	%rd93471, %rd5;
$L__BB1_15150:
	shr.u64 	%rd93472, %rd93471, 1;
	add.s64 	%rd30295, %rd93473, %rd93472;
	shl.b64 	%rd55218, %rd30295, 2;
	add.s64 	%rd55219, %rd29316, %rd55218;
	ld.u32 	%r8233, [%rd55219];
	setp.ge.s32 	%p1436, %r8233, %r4330;
	@%p1436 bra 	$L__BB1_15152;
	add.s64 	%rd93473, %rd30295, 1;
	not.b64 	%rd55220, %rd93472;
	add.s64 	%rd93472, %rd93471, %rd55220;
$L__BB1_15152:
	setp.ne.s64 	%p1437, %rd93472, 0;
	mov.u64 	%rd93471, %rd93472;
	@%p1437 bra 	$L__BB1_15150;
	cvt.u32.u64 	%r4332, %rd93473;
	mov.b64 	%rd93477, 0;
	mov.u64 	%rd93475, %rd5;
$L__BB1_15154:
	shr.u64 	%rd93476, %rd93475, 1;
	add.s64 	%rd30303, %rd93477, %rd93476;
	shl.b64 	%rd55222, %rd30303, 2;
	add.s64 	%rd55223, %rd29333, %rd55222;
	ld.u32 	%r8234, [%rd55223];
	setp.ge.s32 	%p1438, %r8234, %r4331;
	@%p1438 bra 	$L__BB1_15156;
	add.s64 	%rd93477, %rd30303, 1;
	not.b64 	%rd55224, %rd93476;
	add.s64 	%rd93476, %rd93475, %rd55224;
$L__BB1_15156:
	setp.ne.s64 	%p1439, %rd93476, 0;
	mov.u64 	%rd93475, %rd93476;
	@%p1439 bra 	$L__BB1_15154;
	cvt.u32.u64 	%r4333, %rd93477;
	mov.b64 	%rd93481, 0;
	mov.u64 	%rd93479, %rd5;
$L__BB1_15158:
	shr.u64 	%rd93480, %rd93479, 1;
	add.s64 	%rd30311, %rd93481, %rd93480;
	shl.b64 	%rd55226, %rd30311, 2;
	add.s64 	%rd55227, %rd29333, %rd55226;
	ld.u32 	%r8235, [%rd55227];
	setp.ge.s32 	%p1440, %r8235, %r4332;
	@%p1440 bra 	$L__BB1_15160;
	add.s64 	%rd93481, %rd30311, 1;
	not.b64 	%rd55228, %rd93480;
	add.s64 	%rd93480, %rd93479, %rd55228;
$L__BB1_15160:
	setp.ne.s64 	%p1441, %rd93480, 0;
	mov.u64 	%rd93479, %rd93480;
	@%p1441 bra 	$L__BB1_15158;
	cvt.u32.u64 	%r4334, %rd93481;
	mov.b64 	%rd93485, 0;
	mov.u64 	%rd93483, %rd5;
$L__BB1_15162:
	shr.u64 	%rd93484, %rd93483, 1;
	add.s64 	%rd30319, %rd93485, %rd93484;
	shl.b64 	%rd55230, %rd30319, 2;
	add.s64 	%rd55231, %rd29350, %rd55230;
	ld.u32 	%r8236, [%rd55231];
	setp.ge.s32 	%p1442, %r8236, %r4333;
	@%p1442 bra 	$L__BB1_15164;
	add.s64 	%rd93485, %rd30319, 1;
	not.b64 	%rd55232, %rd93484;
	add.s64 	%rd93484, %rd93483, %rd55232;
$L__BB1_15164:
	setp.ne.s64 	%p1443, %rd93484, 0;
	mov.u64 	%rd93483, %rd93484;
	@%p1443 bra 	$L__BB1_15162;
	cvt.u32.u64 	%r4335, %rd93485;
	mov.b64 	%rd93489, 0;
	mov.u64 	%rd93487, %rd5;
$L__BB1_15166:
	shr.u64 	%rd93488, %rd93487, 1;
	add.s64 	%rd30327, %rd93489, %rd93488;
	shl.b64 	%rd55234, %rd30327, 2;
	add.s64 	%rd55235, %rd29350, %rd55234;
	ld.u32 	%r8237, [%rd55235];
	setp.ge.s32 	%p1444, %r8237, %r4334;
	@%p1444 bra 	$L__BB1_15168;
	add.s64 	%rd93489, %rd30327, 1;
	not.b64 	%rd55236, %rd93488;
	add.s64 	%rd93488, %rd93487, %rd55236;
$L__BB1_15168:
	setp.ne.s64 	%p1445, %rd93488, 0;
	mov.u64 	%rd93487, %rd93488;
	@%p1445 bra 	$L__BB1_15166;
	cvt.u32.u64 	%r4336, %rd93489;
	mov.b64 	%rd93493, 0;
	mov.u64 	%rd93491, %rd5;
$L__BB1_15170:
	shr.u64 	%rd93492, %rd93491, 1;
	add.s64 	%rd30335, %rd93493, %rd93492;
	shl.b64 	%rd55238, %rd30335, 2;
	add.s64 	%rd55239, %rd29367, %rd55238;
	ld.u32 	%r8238, [%rd55239];
	setp.ge.s32 	%p1446, %r8238, %r4335;
	@%p1446 bra 	$L__BB1_15172;
	add.s64 	%rd93493, %rd30335, 1;
	not.b64 	%rd55240, %rd93492;
	add.s64 	%rd93492, %rd93491, %rd55240;
$L__BB1_15172:
	setp.ne.s64 	%p1447, %rd93492, 0;
	mov.u64 	%rd93491, %rd93492;
	@%p1447 bra 	$L__BB1_15170;
	cvt.u32.u64 	%r4337, %rd93493;
	mov.b64 	%rd93497, 0;
	mov.u64 	%rd93495, %rd5;
$L__BB1_15174:
	shr.u64 	%rd93496, %rd93495, 1;
	add.s64 	%rd30343, %rd93497, %rd93496;
	shl.b64 	%rd55242, %rd30343, 2;
	add.s64 	%rd55243, %rd29367, %rd55242;
	ld.u32 	%r8239, [%rd55243];
	setp.ge.s32 	%p1448, %r8239, %r4336;
	@%p1448 bra 	$L__BB1_15176;
	add.s64 	%rd93497, %rd30343, 1;
	not.b64 	%rd55244, %rd93496;
	add.s64 	%rd93496, %rd93495, %rd55244;
$L__BB1_15176:
	setp.ne.s64 	%p1449, %rd93496, 0;
	mov.u64 	%rd93495, %rd93496;
	@%p1449 bra 	$L__BB1_15174;
	cvt.u32.u64 	%r4338, %rd93497;
	mov.b64 	%rd93501, 0;
	mov.u64 	%rd93499, %rd5;
$L__BB1_15178:
	shr.u64 	%rd93500, %rd93499, 1;
	add.s64 	%rd30351, %rd93501, %rd93500;
	shl.b64 	%rd55246, %rd30351, 2;
	add.s64 	%rd55247, %rd29384, %rd55246;
	ld.u32 	%r8240, [%rd55247];
	setp.ge.s32 	%p1450, %r8240, %r4337;
	@%p1450 bra 	$L__BB1_15180;
	add.s64 	%rd93501, %rd30351, 1;
	not.b64 	%rd55248, %rd93500;
	add.s64 	%rd93500, %rd93499, %rd55248;
$L__BB1_15180:
	setp.ne.s64 	%p1451, %rd93500, 0;
	mov.u64 	%rd93499, %rd93500;
	@%p1451 bra 	$L__BB1_15178;
	cvt.u32.u64 	%r4339, %rd93501;
	mov.b64 	%rd93505, 0;
	mov.u64 	%rd93503, %rd5;
$L__BB1_15182:
	shr.u64 	%rd93504, %rd93503, 1;
	add.s64 	%rd30359, %rd93505, %rd93504;
	shl.b64 	%rd55250, %rd30359, 2;
	add.s64 	%rd55251, %rd29384, %rd55250;
	ld.u32 	%r8241, [%rd55251];
	setp.ge.s32 	%p1452, %r8241, %r4338;
	@%p1452 bra 	$L__BB1_15184;
	add.s64 	%rd93505, %rd30359, 1;
	not.b64 	%rd55252, %rd93504;
	add.s64 	%rd93504, %rd93503, %rd55252;
$L__BB1_15184:
	setp.ne.s64 	%p1453, %rd93504, 0;
	mov.u64 	%rd93503, %rd93504;
	@%p1453 bra 	$L__BB1_15182;
	cvt.u32.u64 	%r4340, %rd93505;
	mov.b64 	%rd93509, 0;
	mov.u64 	%rd93507, %rd5;
$L__BB1_15186:
	shr.u64 	%rd93508, %rd93507, 1;
	add.s64 	%rd30367, %rd93509, %rd93508;
	shl.b64 	%rd55254, %rd30367, 2;
	add.s64 	%rd55255, %rd29401, %rd55254;
	ld.u32 	%r8242, [%rd55255];
	setp.ge.s32 	%p1454, %r8242, %r4339;
	@%p1454 bra 	$L__BB1_15188;
	add.s64 	%rd93509, %rd30367, 1;
	not.b64 	%rd55256, %rd93508;
	add.s64 	%rd93508, %rd93507, %rd55256;
$L__BB1_15188:
	setp.ne.s64 	%p1455, %rd93508, 0;
	mov.u64 	%rd93507, %rd93508;
	@%p1455 bra 	$L__BB1_15186;
	cvt.u32.u64 	%r4341, %rd93509;
	mov.b64 	%rd93513, 0;
	mov.u64 	%rd93511, %rd5;
$L__BB1_15190:
	shr.u64 	%rd93512, %rd93511, 1;
	add.s64 	%rd30375, %rd93513, %rd93512;
	shl.b64 	%rd55258, %rd30375, 2;
	add.s64 	%rd55259, %rd29401, %rd55258;
	ld.u32 	%r8243, [%rd55259];
	setp.ge.s32 	%p1456, %r8243, %r4340;
	@%p1456 bra 	$L__BB1_15192;
	add.s64 	%rd93513, %rd30375, 1;
	not.b64 	%rd55260, %rd93512;
	add.s64 	%rd93512, %rd93511, %rd55260;
$L__BB1_15192:
	setp.ne.s64 	%p1457, %rd93512, 0;
	mov.u64 	%rd93511, %rd93512;
	@%p1457 bra 	$L__BB1_15190;
	cvt.u32.u64 	%r4342, %rd93513;
	mov.b64 	%rd93517, 0;
	mov.u64 	%rd93515, %rd5;
$L__BB1_15194:
	shr.u64 	%rd93516, %rd93515, 1;
	add.s64 	%rd30383, %rd93517, %rd93516;
	shl.b64 	%rd55262, %rd30383, 2;
	add.s64 	%rd55263, %rd29418, %rd55262;
	ld.u32 	%r8244, [%rd55263];
	setp.ge.s32 	%p1458, %r8244, %r4341;
	@%p1458 bra 	$L__BB1_15196;
	add.s64 	%rd93517, %rd30383, 1;
	not.b64 	%rd55264, %rd93516;
	add.s64 	%rd93516, %rd93515, %rd55264;
$L__BB1_15196:
	setp.ne.s64 	%p1459, %rd93516, 0;
	mov.u64 	%rd93515, %rd93516;
	@%p1459 bra 	$L__BB1_15194;
	cvt.u32.u64 	%r4343, %rd93517;
	mov.b64 	%rd93521, 0;
	mov.u64 	%rd93519, %rd5;
$L__BB1_15198:
	shr.u64 	%rd93520, %rd93519, 1;
	add.s64 	%rd30391, %rd93521, %rd93520;
	shl.b64 	%rd55266, %rd30391, 2;
	add.s64 	%rd55267, %rd29418, %rd55266;
	ld.u32 	%r8245, [%rd55267];
	setp.ge.s32 	%p1460, %r8245, %r4342;
	@%p1460 bra 	$L__BB1_15200;
	add.s64 	%rd93521, %rd30391, 1;
	not.b64 	%rd55268, %rd93520;
	add.s64 	%rd93520, %rd93519, %rd55268;
$L__BB1_15200:
	setp.ne.s64 	%p1461, %rd93520, 0;
	mov.u64 	%rd93519, %rd93520;
	@%p1461 bra 	$L__BB1_15198;
	cvt.u32.u64 	%r4344, %rd93521;
	mov.b64 	%rd93525, 0;
	mov.u64 	%rd93523, %rd5;
$L__BB1_15202:
	shr.u64 	%rd93524, %rd93523, 1;
	add.s64 	%rd30399, %rd93525, %rd93524;
	shl.b64 	%rd55270, %rd30399, 2;
	add.s64 	%rd55271, %rd29435, %rd55270;
	ld.u32 	%r8246, [%rd55271];
	setp.ge.s32 	%p1462, %r8246, %r4343;
	@%p1462 bra 	$L__BB1_15204;
	add.s64 	%rd93525, %rd30399, 1;
	not.b64 	%rd55272, %rd93524;
	add.s64 	%rd93524, %rd93523, %rd55272;
$L__BB1_15204:
	setp.ne.s64 	%p1463, %rd93524, 0;
	mov.u64 	%rd93523, %rd93524;
	@%p1463 bra 	$L__BB1_15202;
	cvt.u32.u64 	%r4345, %rd93525;
	mov.b64 	%rd93529, 0;
	mov.u64 	%rd93527, %rd5;
$L__BB1_15206:
	shr.u64 	%rd93528, %rd93527, 1;
	add.s64 	%rd30407, %rd93529, %rd93528;
	shl.b64 	%rd55274, %rd30407, 2;
	add.s64 	%rd55275, %rd29435, %rd55274;
	ld.u32 	%r8247, [%rd55275];
	setp.ge.s32 	%p1464, %r8247, %r4344;
	@%p1464 bra 	$L__BB1_15208;
	add.s64 	%rd93529, %rd30407, 1;
	not.b64 	%rd55276, %rd93528;
	add.s64 	%rd93528, %rd93527, %rd55276;
$L__BB1_15208:
	setp.ne.s64 	%p1465, %rd93528, 0;
	mov.u64 	%rd93527, %rd93528;
	@%p1465 bra 	$L__BB1_15206;
	cvt.u32.u64 	%r8248, %rd93529;
	setp.lt.s32 	%p1466, %r4345, %r8248;
	selp.b32 	%r4346, %r4011, %r4179, %p1466;
	selp.b32 	%r4347, %r4179, %r4011, %p1466;
	mov.b64 	%rd93533, 0;
	mov.u64 	%rd93531, %rd5;
$L__BB1_15210:
	shr.u64 	%rd93532, %rd93531, 1;
	add.s64 	%rd30415, %rd93533, %rd93532;
	shl.b64 	%rd55278, %rd30415, 2;
	add.s64 	%rd55279, %rd29282, %rd55278;
	ld.u32 	%r8249, [%rd55279];
	setp.ge.s32 	%p1467, %r8249, %r4200;
	@%p1467 bra 	$L__BB1_15212;
	add.s64 	%rd93533, %rd30415, 1;
	not.b64 	%rd55280, %rd93532;
	add.s64 	%rd93532, %rd93531, %rd55280;
$L__BB1_15212:
	setp.ne.s64 	%p1468, %rd93532, 0;
	mov.u64 	%rd93531, %rd93532;
	@%p1468 bra 	$L__BB1_15210;
	cvt.u32.u64 	%r4348, %rd93533;
	mov.b64 	%rd93537, 0;
	mov.u64 	%rd93535, %rd5;
$L__BB1_15214:
	shr.u64 	%rd93536, %rd93535, 1;
	add.s64 	%rd30423, %rd93537, %rd93536;
	shl.b64 	%rd55282, %rd30423, 2;
	add.s64 	%rd55283, %rd29282, %rd55282;
	ld.u32 	%r8250, [%rd55283];
	setp.ge.s32 	%p1469, %r8250, %r4178;
	@%p1469 bra 	$L__BB1_15216;
	add.s64 	%rd93537, %rd30423, 1;
	not.b64 	%rd55284, %rd93536;
	add.s64 	%rd93536, %rd93535, %rd55284;
$L__BB1_15216:
	setp.ne.s64 	%p1470, %rd93536, 0;
	mov.u64 	%rd93535, %rd93536;
	@%p1470 bra 	$L__BB1_15214;
	cvt.u32.u64 	%r4349, %rd93537;
	mov.b64 	%rd93541, 0;
	mov.u64 	%rd93539, %rd5;
$L__BB1_15218:
	shr.u64 	%rd93540, %rd93539, 1;
	add.s64 	%rd30431, %rd93541, %rd93540;
	shl.b64 	%rd55286, %rd30431, 2;
	add.s64 	%rd55287, %rd29299, %rd55286;
	ld.u32 	%r8251, [%rd55287];
	setp.ge.s32 	%p1471, %r8251, %r4348;
	@%p1471 bra 	$L__BB1_15220;
	add.s64 	%rd93541, %rd30431, 1;
	not.b64 	%rd55288, %rd93540;
	add.s64 	%rd93540, %rd93539, %rd55288;
$L__BB1_15220:
	setp.ne.s64 	%p1472, %rd93540, 0;
	mov.u64 	%rd93539, %rd93540;
	@%p1472 bra 	$L__BB1_15218;
	cvt.u32.u64 	%r4350, %rd93541;
	mov.b64 	%rd93545, 0;
	mov.u64 	%rd93543, %rd5;
$L__BB1_15222:
	shr.u64 	%rd93544, %rd93543, 1;
	add.s64 	%rd30439, %rd93545, %rd93544;
	shl.b64 	%rd55290, %rd30439, 2;
	add.s64 	%rd55291, %rd29299, %rd55290;
	ld.u32 	%r8252, [%rd55291];
	setp.ge.s32 	%p1473, %r8252, %r4349;
	@%p1473 bra 	$L__BB1_15224;
	add.s64 	%rd93545, %rd30439, 1;
	not.b64 	%rd55292, %rd93544;
	add.s64 	%rd93544, %rd93543, %rd55292;
$L__BB1_15224:
	setp.ne.s64 	%p1474, %rd93544, 0;
	mov.u64 	%rd93543, %rd93544;
	@%p1474 bra 	$L__BB1_15222;
	cvt.u32.u64 	%r4351, %rd93545;
	mov.b64 	%rd93549, 0;
	mov.u64 	%rd93547, %rd5;
$L__BB1_15226:
	shr.u64 	%rd93548, %rd93547, 1;
	add.s64 	%rd30447, %rd93549, %rd93548;
	shl.b64 	%rd55294, %rd30447, 2;
	add.s64 	%rd55295, %rd29316, %rd55294;
	ld.u32 	%r8253, [%rd55295];
	setp.ge.s32 	%p1475, %r8253, %r4350;
	@%p1475 bra 	$L__BB1_15228;
	add.s64 	%rd93549, %rd30447, 1;
	not.b64 	%rd55296, %rd93548;
	add.s64 	%rd93548, %rd93547, %rd55296;
$L__BB1_15228:
	setp.ne.s64 	%p1476, %rd93548, 0;
	mov.u64 	%rd93547, %rd93548;
	@%p1476 bra 	$L__BB1_15226;
	cvt.u32.u64 	%r4352, %rd93549;
	mov.b64 	%rd93553, 0;
	mov.u64 	%rd93551, %rd5;
$L__BB1_15230:
	shr.u64 	%rd93552, %rd93551, 1;
	add.s64 	%rd30455, %rd93553, %rd93552;
	shl.b64 	%rd55298, %rd30455, 2;
	add.s64 	%rd55299, %rd29316, %rd55298;
	ld.u32 	%r8254, [%rd55299];
	setp.ge.s32 	%p1477, %r8254, %r4351;
	@%p1477 bra 	$L__BB1_15232;
	add.s64 	%rd93553, %rd30455, 1;
	not.b64 	%rd55300, %rd93552;
	add.s64 	%rd93552, %rd93551, %rd55300;
$L__BB1_15232:
	setp.ne.s64 	%p1478, %rd93552, 0;
	mov.u64 	%rd93551, %rd93552;
	@%p1478 bra 	$L__BB1_15230;
	cvt.u32.u64 	%r4353, %rd93553;
	mov.b64 	%rd93557, 0;
	mov.u64 	%rd93555, %rd5;
$L__BB1_15234:
	shr.u64 	%rd93556, %rd93555, 1;
	add.s64 	%rd30463, %rd93557, %rd93556;
	shl.b64 	%rd55302, %rd30463, 2;
	add.s64 	%rd55303, %rd29333, %rd55302;
	ld.u32 	%r8255, [%rd55303];
	setp.ge.s32 	%p1479, %r8255, %r4352;
	@%p1479 bra 	$L__BB1_15236;
	add.s64 	%rd93557, %rd30463, 1;
	not.b64 	%rd55304, %rd93556;
	add.s64 	%rd93556, %rd93555, %rd55304;
$L__BB1_15236:
	setp.ne.s64 	%p1480, %rd93556, 0;
	mov.u64 	%rd93555, %rd93556;
	@%p1480 bra 	$L__BB1_15234;
	cvt.u32.u64 	%r4354, %rd93557;
	mov.b64 	%rd93561, 0;
	mov.u64 	%rd93559, %rd5;
$L__BB1_15238:
	shr.u64 	%rd93560, %rd93559, 1;
	add.s64 	%rd30471, %rd93561, %rd93560;
	shl.b64 	%rd55306, %rd30471, 2;
	add.s64 	%rd55307, %rd29333, %rd55306;
	ld.u32 	%r8256, [%rd55307];
	setp.ge.s32 	%p1481, %r8256, %r4353;
	@%p1481 bra 	$L__BB1_15240;
	add.s64 	%rd93561, %rd30471, 1;
	not.b64 	%rd55308, %rd93560;
	add.s64 	%rd93560, %rd93559, %rd55308;
$L__BB1_15240:
	setp.ne.s64 	%p1482, %rd93560, 0;
	mov.u64 	%rd93559, %rd93560;
	@%p1482 bra 	$L__BB1_15238;
	cvt.u32.u64 	%r4355, %rd93561;
	mov.b64 	%rd93565, 0;
	mov.u64 	%rd93563, %rd5;
$L__BB1_15242:
	shr.u64 	%rd93564, %rd93563, 1;
	add.s64 	%rd30479, %rd93565, %rd93564;
	shl.b64 	%rd55310, %rd30479, 2;
	add.s64 	%rd55311, %rd29350, %rd55310;
	ld.u32 	%r8257, [%rd55311];
	setp.ge.s32 	%p1483, %r8257, %r4354;
	@%p1483 bra 	$L__BB1_15244;
	add.s64 	%rd93565, %rd30479, 1;
	not.b64 	%rd55312, %rd93564;
	add.s64 	%rd93564, %rd93563, %rd55312;
$L__BB1_15244:
	setp.ne.s64 	%p1484, %rd93564, 0;
	mov.u64 	%rd93563, %rd93564;
	@%p1484 bra 	$L__BB1_15242;
	cvt.u32.u64 	%r4356, %rd93565;
	mov.b64 	%rd93569, 0;
	mov.u64 	%rd93567, %rd5;
$L__BB1_15246:
	shr.u64 	%rd93568, %rd93567, 1;
	add.s64 	%rd30487, %rd93569, %rd93568;
	shl.b64 	%rd55314, %rd30487, 2;
	add.s64 	%rd55315, %rd29350, %rd55314;
	ld.u32 	%r8258, [%rd55315];
	setp.ge.s32 	%p1485, %r8258, %r4355;
	@%p1485 bra 	$L__BB1_15248;
	add.s64 	%rd93569, %rd30487, 1;
	not.b64 	%rd55316, %rd93568;
	add.s64 	%rd93568, %rd93567, %rd55316;
$L__BB1_15248:
	setp.ne.s64 	%p1486, %rd93568, 0;
	mov.u64 	%rd93567, %rd93568;
	@%p1486 bra 	$L__BB1_15246;
	cvt.u32.u64 	%r4357, %rd93569;
	mov.b64 	%rd93573, 0;
	mov.u64 	%rd93571, %rd5;
$L__BB1_15250:
	shr.u64 	%rd93572, %rd93571, 1;
	add.s64 	%rd30495, %rd93573, %rd93572;
	shl.b64 	%rd55318, %rd30495, 2;
	add.s64 	%rd55319, %rd29367, %rd55318;
	ld.u32 	%r8259, [%rd55319];
	setp.ge.s32 	%p1487, %r8259, %r4356;
	@%p1487 bra 	$L__BB1_15252;
	add.s64 	%rd93573, %rd30495, 1;
	not.b64 	%rd55320, %rd93572;
	add.s64 	%rd93572, %rd93571, %rd55320;
$L__BB1_15252:
	setp.ne.s64 	%p1488, %rd93572, 0;
	mov.u64 	%rd93571, %rd93572;
	@%p1488 bra 	$L__BB1_15250;
	cvt.u32.u64 	%r4358, %rd93573;
	mov.b64 	%rd93577, 0;
	mov.u64 	%rd93575, %rd5;
$L__BB1_15254:
	shr.u64 	%rd93576, %rd93575, 1;
	add.s64 	%rd30503, %rd93577, %rd93576;
	shl.b64 	%rd55322, %rd30503, 2;
	add.s64 	%rd55323, %rd29367, %rd55322;
	ld.u32 	%r8260, [%rd55323];
	setp.ge.s32 	%p1489, %r8260, %r4357;
	@%p1489 bra 	$L__BB1_15256;
	add.s64 	%rd93577, %rd30503, 1;
	not.b64 	%rd55324, %rd93576;
	add.s64 	%rd93576, %rd93575, %rd55324;
$L__BB1_15256:
	setp.ne.s64 	%p1490, %rd93576, 0;
	mov.u64 	%rd93575, %rd93576;
	@%p1490 bra 	$L__BB1_15254;
	cvt.u32.u64 	%r4359, %rd93577;
	mov.b64 	%rd93581, 0;
	mov.u64 	%rd93579, %rd5;
$L__BB1_15258:
	shr.u64 	%rd93580, %rd93579, 1;
	add.s64 	%rd30511, %rd93581, %rd93580;
	shl.b64 	%rd55326, %rd30511, 2;
	add.s64 	%rd55327, %rd29384, %rd55326;
	ld.u32 	%r8261, [%rd55327];
	setp.ge.s32 	%p1491, %r8261, %r4358;
	@%p1491 bra 	$L__BB1_15260;
	add.s64 	%rd93581, %rd30511, 1;
	not.b64 	%rd55328, %rd93580;
	add.s64 	%rd93580, %rd93579, %rd55328;
$L__BB1_15260:
	setp.ne.s64 	%p1492, %rd93580, 0;
	mov.u64 	%rd93579, %rd93580;
	@%p1492 bra 	$L__BB1_15258;
	cvt.u32.u64 	%r4360, %rd93581;
	mov.b64 	%rd93585, 0;
	mov.u64 	%rd93583, %rd5;
$L__BB1_15262:
	shr.u64 	%rd93584, %rd93583, 1;
	add.s64 	%rd30519, %rd93585, %rd93584;
	shl.b64 	%rd55330, %rd30519, 2;
	add.s64 	%rd55331, %rd29384, %rd55330;
	ld.u32 	%r8262, [%rd55331];
	setp.ge.s32 	%p1493, %r8262, %r4359;
	@%p1493 bra 	$L__BB1_15264;
	add.s64 	%rd93585, %rd30519, 1;
	not.b64 	%rd55332, %rd93584;
	add.s64 	%rd93584, %rd93583, %rd55332;
$L__BB1_15264:
	setp.ne.s64 	%p1494, %rd93584, 0;
	mov.u64 	%rd93583, %rd93584;
	@%p1494 bra 	$L__BB1_15262;
	cvt.u32.u64 	%r4361, %rd93585;
	mov.b64 	%rd93589, 0;
	mov.u64 	%rd93587, %rd5;
$L__BB1_15266:
	shr.u64 	%rd93588, %rd93587, 1;
	add.s64 	%rd30527, %rd93589, %rd93588;
	shl.b64 	%rd55334, %rd30527, 2;
	add.s64 	%rd55335, %rd29401, %rd55334;
	ld.u32 	%r8263, [%rd55335];
	setp.ge.s32 	%p1495, %r8263, %r4360;
	@%p1495 bra 	$L__BB1_15268;
	add.s64 	%rd93589, %rd30527, 1;
	not.b64 	%rd55336, %rd93588;
	add.s64 	%rd93588, %rd93587, %rd55336;
$L__BB1_15268:
	setp.ne.s64 	%p1496, %rd93588, 0;
	mov.u64 	%rd93587, %rd93588;
	@%p1496 bra 	$L__BB1_15266;
	cvt.u32.u64 	%r4362, %rd93589;
	mov.b64 	%rd93593, 0;
	mov.u64 	%rd93591, %rd5;
$L__BB1_15270:
	shr.u64 	%rd93592, %rd93591, 1;
	add.s64 	%rd30535, %rd93593, %rd93592;
	shl.b64 	%rd55338, %rd30535, 2;
	add.s64 	%rd55339, %rd29401, %rd55338;
	ld.u32 	%r8264, [%rd55339];
	setp.ge.s32 	%p1497, %r8264, %r4361;
	@%p1497 bra 	$L__BB1_15272;
	add.s64 	%rd93593, %rd30535, 1;
	not.b64 	%rd55340, %rd93592;
	add.s64 	%rd93592, %rd93591, %rd55340;
$L__BB1_15272:
	setp.ne.s64 	%p1498, %rd93592, 0;
	mov.u64 	%rd93591, %rd93592;
	@%p1498 bra 	$L__BB1_15270;
	cvt.u32.u64 	%r4363, %rd93593;
	mov.b64 	%rd93597, 0;
	mov.u64 	%rd93595, %rd5;
$L__BB1_15274:
	shr.u64 	%rd93596, %rd93595, 1;
	add.s64 	%rd30543, %rd93597, %rd93596;
	shl.b64 	%rd55342, %rd30543, 2;
	add.s64 	%rd55343, %rd29418, %rd55342;
	ld.u32 	%r8265, [%rd55343];
	setp.ge.s32 	%p1499, %r8265, %r4362;
	@%p1499 bra 	$L__BB1_15276;
	add.s64 	%rd93597, %rd30543, 1;
	not.b64 	%rd55344, %rd93596;
	add.s64 	%rd93596, %rd93595, %rd55344;
$L__BB1_15276:
	setp.ne.s64 	%p1500, %rd93596, 0;
	mov.u64 	%rd93595, %rd93596;
	@%p1500 bra 	$L__BB1_15274;
	cvt.u32.u64 	%r4364, %rd93597;
	mov.b64 	%rd93601, 0;
	mov.u64 	%rd93599, %rd5;
$L__BB1_15278:
	shr.u64 	%rd93600, %rd93599, 1;
	add.s64 	%rd30551, %rd93601, %rd93600;
	shl.b64 	%rd55346, %rd30551, 2;
	add.s64 	%rd55347, %rd29418, %rd55346;
	ld.u32 	%r8266, [%rd55347];
	setp.ge.s32 	%p1501, %r8266, %r4363;
	@%p1501 bra 	$L__BB1_15280;
	add.s64 	%rd93601, %rd30551, 1;
	not.b64 	%rd55348, %rd93600;
	add.s64 	%rd93600, %rd93599, %rd55348;
$L__BB1_15280:
	setp.ne.s64 	%p1502, %rd93600, 0;
	mov.u64 	%rd93599, %rd93600;
	@%p1502 bra 	$L__BB1_15278;
	cvt.u32.u64 	%r4365, %rd93601;
	mov.b64 	%rd93605, 0;
	mov.u64 	%rd93603, %rd5;
$L__BB1_15282:
	shr.u64 	%rd93604, %rd93603, 1;
	add.s64 	%rd30559, %rd93605, %rd93604;
	shl.b64 	%rd55350, %rd30559, 2;
	add.s64 	%rd55351, %rd29435, %rd55350;
	ld.u32 	%r8267, [%rd55351];
	setp.ge.s32 	%p1503, %r8267, %r4364;
	@%p1503 bra 	$L__BB1_15284;
	add.s64 	%rd93605, %rd30559, 1;
	not.b64 	%rd55352, %rd93604;
	add.s64 	%rd93604, %rd93603, %rd55352;
$L__BB1_15284:
	setp.ne.s64 	%p1504, %rd93604, 0;
	mov.u64 	%rd93603, %rd93604;
	@%p1504 bra 	$L__BB1_15282;
	cvt.u32.u64 	%r4366, %rd93605;
	mov.b64 	%rd93609, 0;
	mov.u64 	%rd93607, %rd5;
$L__BB1_15286:
	shr.u64 	%rd93608, %rd93607, 1;
	add.s64 	%rd30567, %rd93609, %rd93608;
	shl.b64 	%rd55354, %rd30567, 2;
	add.s64 	%rd55355, %rd29435, %rd55354;
	ld.u32 	%r8268, [%rd55355];
	setp.ge.s32 	%p1505, %r8268, %r4365;
	@%p1505 bra 	$L__BB1_15288;
	add.s64 	%rd93609, %rd30567, 1;
	not.b64 	%rd55356, %rd93608;
	add.s64 	%rd93608, %rd93607, %rd55356;
$L__BB1_15288:
	setp.ne.s64 	%p1506, %rd93608, 0;
	mov.u64 	%rd93607, %rd93608;
	@%p1506 bra 	$L__BB1_15286;
	cvt.u32.u64 	%r8269, %rd93609;
	setp.lt.s32 	%p1507, %r4366, %r8269;
	selp.b32 	%r4367, %r4178, %r4200, %p1507;
	selp.b32 	%r4368, %r4200, %r4178, %p1507;
	mov.b64 	%rd93613, 0;
	mov.u64 	%rd93611, %rd5;
$L__BB1_15290:
	shr.u64 	%rd93612, %rd93611, 1;
	add.s64 	%rd30575, %rd93613, %rd93612;
	shl.b64 	%rd55358, %rd30575, 2;
	add.s64 	%rd55359, %rd29282, %rd55358;
	ld.u32 	%r8270, [%rd55359];
	setp.ge.s32 	%p1508, %r8270, %r4221;
	@%p1508 bra 	$L__BB1_15292;
	add.s64 	%rd93613, %rd30575, 1;
	not.b64 	%rd55360, %rd93612;
	add.s64 	%rd93612, %rd93611, %rd55360;
$L__BB1_15292:
	setp.ne.s64 	%p1509, %rd93612, 0;
	mov.u64 	%rd93611, %rd93612;
	@%p1509 bra 	$L__BB1_15290;
	cvt.u32.u64 	%r4369, %rd93613;
	mov.b64 	%rd93617, 0;
	mov.u64 	%rd93615, %rd5;
$L__BB1_15294:
	shr.u64 	%rd93616, %rd93615, 1;
	add.s64 	%rd30583, %rd93617, %rd93616;
	shl.b64 	%rd55362, %rd30583, 2;
	add.s64 	%rd55363, %rd29282, %rd55362;
	ld.u32 	%r8271, [%rd55363];
	setp.ge.s32 	%p1510, %r8271, %r4199;
	@%p1510 bra 	$L__BB1_15296;
	add.s64 	%rd93617, %rd30583, 1;
	not.b64 	%rd55364, %rd93616;
	add.s64 	%rd93616, %rd93615, %rd55364;
$L__BB1_15296:
	setp.ne.s64 	%p1511, %rd93616, 0;
	mov.u64 	%rd93615, %rd93616;
	@%p1511 bra 	$L__BB1_15294;
	cvt.u32.u64 	%r4370, %rd93617;
	mov.b64 	%rd93621, 0;
	mov.u64 	%rd93619, %rd5;
$L__BB1_15298:
	shr.u64 	%rd93620, %rd93619, 1;
	add.s64 	%rd30591, %rd93621, %rd93620;
	shl.b64 	%rd55366, %rd30591, 2;
	add.s64 	%rd55367, %rd29299, %rd55366;
	ld.u32 	%r8272, [%rd55367];
	setp.ge.s32 	%p1512, %r8272, %r4369;
	@%p1512 bra 	$L__BB1_15300;
	add.s64 	%rd93621, %rd30591, 1;
	not.b64 	%rd55368, %rd93620;
	add.s64 	%rd93620, %rd93619, %rd55368;
$L__BB1_15300:
	setp.ne.s64 	%p1513, %rd93620, 0;
	mov.u64 	%rd93619, %rd93620;
	@%p1513 bra 	$L__BB1_15298;
	cvt.u32.u64 	%r4371, %rd93621;
	mov.b64 	%rd93625, 0;
	mov.u64 	%rd93623, %rd5;
$L__BB1_15302:
	shr.u64 	%rd93624, %rd93623, 1;
	add.s64 	%rd30599, %rd93625, %rd93624;
	shl.b64 	%rd55370, %rd30599, 2;
	add.s64 	%rd55371, %rd29299, %rd55370;
	ld.u32 	%r8273, [%rd55371];
	setp.ge.s32 	%p1514, %r8273, %r4370;
	@%p1514 bra 	$L__BB1_15304;
	add.s64 	%rd93625, %rd30599, 1;
	not.b64 	%rd55372, %rd93624;
	add.s64 	%rd93624, %rd93623, %rd55372;
$L__BB1_15304:
	setp.ne.s64 	%p1515, %rd93624, 0;
	mov.u64 	%rd93623, %rd93624;
	@%p1515 bra 	$L__BB1_15302;
	cvt.u32.u64 	%r4372, %rd93625;
	mov.b64 	%rd93629, 0;
	mov.u64 	%rd93627, %rd5;
$L__BB1_15306:
	shr.u64 	%rd93628, %rd93627, 1;
	add.s64 	%rd30607, %rd93629, %rd93628;
	shl.b64 	%rd55374, %rd30607, 2;
	add.s64 	%rd55375, %rd29316, %rd55374;
	ld.u32 	%r8274, [%rd55375];
	setp.ge.s32 	%p1516, %r8274, %r4371;
	@%p1516 bra 	$L__BB1_15308;
	add.s64 	%rd93629, %rd30607, 1;
	not.b64 	%rd55376, %rd93628;
	add.s64 	%rd93628, %rd93627, %rd55376;
$L__BB1_15308:
	setp.ne.s64 	%p1517, %rd93628, 0;
	mov.u64 	%rd93627, %rd93628;
	@%p1517 bra 	$L__BB1_15306;
	cvt.u32.u64 	%r4373, %rd93629;
	mov.b64 	%rd93633, 0;
	mov.u64 	%rd93631, %rd5;
$L__BB1_15310:
	shr.u64 	%rd93632, %rd93631, 1;
	add.s64 	%rd30615, %rd93633, %rd93632;
	shl.b64 	%rd55378, %rd30615, 2;
	add.s64 	%rd55379, %rd29316, %rd55378;
	ld.u32 	%r8275, [%rd55379];
	setp.ge.s32 	%p1518, %r8275, %r4372;
	@%p1518 bra 	$L__BB1_15312;
	add.s64 	%rd93633, %rd30615, 1;
	not.b64 	%rd55380, %rd93632;
	add.s64 	%rd93632, %rd93631, %rd55380;
$L__BB1_15312:
	setp.ne.s64 	%p1519, %rd93632, 0;
	mov.u64 	%rd93631, %rd93632;
	@%p1519 bra 	$L__BB1_15310;
	cvt.u32.u64 	%r4374, %rd93633;
	mov.b64 	%rd93637, 0;
	mov.u64 	%rd93635, %rd5;
$L__BB1_15314:
	shr.u64 	%rd93636, %rd93635, 1;
	add.s64 	%rd30623, %rd93637, %rd93636;
	shl.b64 	%rd55382, %rd30623, 2;
	add.s64 	%rd55383, %rd29333, %rd55382;
	ld.u32 	%r8276, [%rd55383];
	setp.ge.s32 	%p1520, %r8276, %r4373;
	@%p1520 bra 	$L__BB1_15316;
	add.s64 	%rd93637, %rd30623, 1;
	not.b64 	%rd55384, %rd93636;
	add.s64 	%rd93636, %rd93635, %rd55384;
$L__BB1_15316:
	setp.ne.s64 	%p1521, %rd93636, 0;
	mov.u64 	%rd93635, %rd93636;
	@%p1521 bra 	$L__BB1_15314;
	cvt.u32.u64 	%r4375, %rd93637;
	mov.b64 	%rd93641, 0;
	mov.u64 	%rd93639, %rd5;
$L__BB1_15318:
	shr.u64 	%rd93640, %rd93639, 1;
	add.s64 	%rd30631, %rd93641, %rd93640;
	shl.b64 	%rd55386, %rd30631, 2;
	add.s64 	%rd55387, %rd29333, %rd55386;
	ld.u32 	%r8277, [%rd55387];
	setp.ge.s32 	%p1522, %r8277, %r4374;
	@%p1522 bra 	$L__BB1_15320;
	add.s64 	%rd93641, %rd30631, 1;
	not.b64 	%rd55388, %rd93640;
	add.s64 	%rd93640, %rd93639, %rd55388;
$L__BB1_15320:
	setp.ne.s64 	%p1523, %rd93640, 0;
	mov.u64 	%rd93639, %rd93640;
	@%p1523 bra 	$L__BB1_15318;
	cvt.u32.u64 	%r4376, %rd93641;
	mov.b64 	%rd93645, 0;
	mov.u64 	%rd93643, %rd5;
$L__BB1_15322:
	shr.u64 	%rd93644, %rd93643, 1;
	add.s64 	%rd30639, %rd93645, %rd93644;
	shl.b64 	%rd55390, %rd30639, 2;
	add.s64 	%rd55391, %rd29350, %rd55390;
	ld.u32 	%r8278, [%rd55391];
	setp.ge.s32 	%p1524, %r8278, %r4375;
	@%p1524 bra 	$L__BB1_15324;
	add.s64 	%rd93645, %rd30639, 1;
	not.b64 	%rd55392, %rd93644;
	add.s64 	%rd93644, %rd93643, %rd55392;
$L__BB1_15324:
	setp.ne.s64 	%p1525, %rd93644, 0;
	mov.u64 	%rd93643, %rd93644;
	@%p1525 bra 	$L__BB1_15322;
	cvt.u32.u64 	%r4377, %rd93645;
	mov.b64 	%rd93649, 0;
	mov.u64 	%rd93647, %rd5;
$L__BB1_15326:
	shr.u64 	%rd93648, %rd93647, 1;
	add.s64 	%rd30647, %rd93649, %rd93648;
	shl.b64 	%rd55394, %rd30647, 2;
	add.s64 	%rd55395, %rd29350, %rd55394;
	ld.u32 	%r8279, [%rd55395];
	setp.ge.s32 	%p1526, %r8279, %r4376;
	@%p1526 bra 	$L__BB1_15328;
	add.s64 	%rd93649, %rd30647, 1;
	not.b64 	%rd55396, %rd93648;
	add.s64 	%rd93648, %rd93647, %rd55396;
$L__BB1_15328:
	setp.ne.s64 	%p1527, %rd93648, 0;
	mov.u64 	%rd93647, %rd93648;
	@%p1527 bra 	$L__BB1_15326;
	cvt.u32.u64 	%r4378, %rd93649;
	mov.b64 	%rd93653, 0;
	mov.u64 	%rd93651, %rd5;
$L__BB1_15330:
	shr.u64 	%rd93652, %rd93651, 1;
	add.s64 	%rd30655, %rd93653, %rd93652;
	shl.b64 	%rd55398, %rd30655, 2;
	add.s64 	%rd55399, %rd29367, %rd55398;
	ld.u32 	%r8280, [%rd55399];
	setp.ge.s32 	%p1528, %r8280, %r4377;
	@%p1528 bra 	$L__BB1_15332;
	add.s64 	%rd93653, %rd30655, 1;
	not.b64 	%rd55400, %rd93652;
	add.s64 	%rd93652, %rd93651, %rd55400;
$L__BB1_15332:
	setp.ne.s64 	%p1529, %rd93652, 0;
	mov.u64 	%rd93651, %rd93652;
	@%p1529 bra 	$L__BB1_15330;
	cvt.u32.u64 	%r4379, %rd93653;
	mov.b64 	%rd93657, 0;
	mov.u64 	%rd93655, %rd5;
$L__BB1_15334:
	shr.u64 	%rd93656, %rd93655, 1;
	add.s64 	%rd30663, %rd93657, %rd93656;
	shl.b64 	%rd55402, %rd30663, 2;
	add.s64 	%rd55403, %rd29367, %rd55402;
	ld.u32 	%r8281, [%rd55403];
	setp.ge.s32 	%p1530, %r8281, %r4378;
	@%p1530 bra 	$L__BB1_15336;
	add.s64 	%rd93657, %rd30663, 1;
	not.b64 	%rd55404, %rd93656;
	add.s64 	%rd93656, %rd93655, %rd55404;
$L__BB1_15336:
	setp.ne.s64 	%p1531, %rd93656, 0;
	mov.u64 	%rd93655, %rd93656;
	@%p1531 bra 	$L__BB1_15334;
	cvt.u32.u64 	%r4380, %rd93657;
	mov.b64 	%rd93661, 0;
	mov.u64 	%rd93659, %rd5;
$L__BB1_15338:
	shr.u64 	%rd93660, %rd93659, 1;
	add.s64 	%rd30671, %rd93661, %rd93660;
	shl.b64 	%rd55406, %rd30671, 2;
	add.s64 	%rd55407, %rd29384, %rd55406;
	ld.u32 	%r8282, [%rd55407];
	setp.ge.s32 	%p1532, %r8282, %r4379;
	@%p1532 bra 	$L__BB1_15340;
	add.s64 	%rd93661, %rd30671, 1;
	not.b64 	%rd55408, %rd93660;
	add.s64 	%rd93660, %rd93659, %rd55408;
$L__BB1_15340:
	setp.ne.s64 	%p1533, %rd93660, 0;
	mov.u64 	%rd93659, %rd93660;
	@%p1533 bra 	$L__BB1_15338;
	cvt.u32.u64 	%r4381, %rd93661;
	mov.b64 	%rd93665, 0;
	mov.u64 	%rd93663, %rd5;
$L__BB1_15342:
	shr.u64 	%rd93664, %rd93663, 1;
	add.s64 	%rd30679, %rd93665, %rd93664;
	shl.b64 	%rd55410, %rd30679, 2;
	add.s64 	%rd55411, %rd29384, %rd55410;
	ld.u32 	%r8283, [%rd55411];
	setp.ge.s32 	%p1534, %r8283, %r4380;
	@%p1534 bra 	$L__BB1_15344;
	add.s64 	%rd93665, %rd30679, 1;
	not.b64 	%rd55412, %rd93664;
	add.s64 	%rd93664, %rd93663, %rd55412;
$L__BB1_15344:
	setp.ne.s64 	%p1535, %rd93664, 0;
	mov.u64 	%rd93663, %rd93664;
	@%p1535 bra 	$L__BB1_15342;
	cvt.u32.u64 	%r4382, %rd93665;
	mov.b64 	%rd93669, 0;
	mov.u64 	%rd93667, %rd5;
$L__BB1_15346:
	shr.u64 	%rd93668, %rd93667, 1;
	add.s64 	%rd30687, %rd93669, %rd93668;
	shl.b64 	%rd55414, %rd30687, 2;
	add.s64 	%rd55415, %rd29401, %rd55414;
	ld.u32 	%r8284, [%rd55415];
	setp.ge.s32 	%p1536, %r8284, %r4381;
	@%p1536 bra 	$L__BB1_15348;
	add.s64 	%rd93669, %rd30687, 1;
	not.b64 	%rd55416, %rd93668;
	add.s64 	%rd93668, %rd93667, %rd55416;
$L__BB1_15348:
	setp.ne.s64 	%p1537, %rd93668, 0;
	mov.u64 	%rd93667, %rd93668;
	@%p1537 bra 	$L__BB1_15346;
	cvt.u32.u64 	%r4383, %rd93669;
	mov.b64 	%rd93673, 0;
	mov.u64 	%rd93671, %rd5;
$L__BB1_15350:
	shr.u64 	%rd93672, %rd93671, 1;
	add.s64 	%rd30695, %rd93673, %rd93672;
	shl.b64 	%rd55418, %rd30695, 2;
	add.s64 	%rd55419, %rd29401, %rd55418;
	ld.u32 	%r8285, [%rd55419];
	setp.ge.s32 	%p1538, %r8285, %r4382;
	@%p1538 bra 	$L__BB1_15352;
	add.s64 	%rd93673, %rd30695, 1;
	not.b64 	%rd55420, %rd93672;
	add.s64 	%rd93672, %rd93671, %rd55420;
$L__BB1_15352:
	setp.ne.s64 	%p1539, %rd93672, 0;
	mov.u64 	%rd93671, %rd93672;
	@%p1539 bra 	$L__BB1_15350;
	cvt.u32.u64 	%r4384, %rd93673;
	mov.b64 	%rd93677, 0;
	mov.u64 	%rd93675, %rd5;
$L__BB1_15354:
	shr.u64 	%rd93676, %rd93675, 1;
	add.s64 	%rd30703, %rd93677, %rd93676;
	shl.b64 	%rd55422, %rd30703, 2;
	add.s64 	%rd55423, %rd29418, %rd55422;
	ld.u32 	%r8286, [%rd55423];
	setp.ge.s32 	%p1540, %r8286, %r4383;
	@%p1540 bra 	$L__BB1_15356;
	add.s64 	%rd93677, %rd30703, 1;
	not.b64 	%rd55424, %rd93676;
	add.s64 	%rd93676, %rd93675, %rd55424;
$L__BB1_15356:
	setp.ne.s64 	%p1541, %rd93676, 0;
	mov.u64 	%rd93675, %rd93676;
	@%p1541 bra 	$L__BB1_15354;
	cvt.u32.u64 	%r4385, %rd93677;
	mov.b64 	%rd93681, 0;
	mov.u64 	%rd93679, %rd5;
$L__BB1_15358:
	shr.u64 	%rd93680, %rd93679, 1;
	add.s64 	%rd30711, %rd93681, %rd93680;
	shl.b64 	%rd55426, %rd30711, 2;
	add.s64 	%rd55427, %rd29418, %rd55426;
	ld.u32 	%r8287, [%rd55427];
	setp.ge.s32 	%p1542, %r8287, %r4384;
	@%p1542 bra 	$L__BB1_15360;
	add.s64 	%rd93681, %rd30711, 1;
	not.b64 	%rd55428, %rd93680;
	add.s64 	%rd93680, %rd93679, %rd55428;
$L__BB1_15360:
	setp.ne.s64 	%p1543, %rd93680, 0;
	mov.u64 	%rd93679, %rd93680;
	@%p1543 bra 	$L__BB1_15358;
	cvt.u32.u64 	%r4386, %rd93681;
	mov.b64 	%rd93685, 0;
	mov.u64 	%rd93683, %rd5;
$L__BB1_15362:
	shr.u64 	%rd93684, %rd93683, 1;
	add.s64 	%rd30719, %rd93685, %rd93684;
	shl.b64 	%rd55430, %rd30719, 2;
	add.s64 	%rd55431, %rd29435, %rd55430;
	ld.u32 	%r8288, [%rd55431];
	setp.ge.s32 	%p1544, %r8288, %r4385;
	@%p1544 bra 	$L__BB1_15364;
	add.s64 	%rd93685, %rd30719, 1;
	not.b64 	%rd55432, %rd93684;
	add.s64 	%rd93684, %rd93683, %rd55432;
$L__BB1_15364:
	setp.ne.s64 	%p1545, %rd93684, 0;
	mov.u64 	%rd93683, %rd93684;
	@%p1545 bra 	$L__BB1_15362;
	cvt.u32.u64 	%r4387, %rd93685;
	mov.b64 	%rd93689, 0;
	mov.u64 	%rd93687, %rd5;
$L__BB1_15366:
	shr.u64 	%rd93688, %rd93687, 1;
	add.s64 	%rd30727, %rd93689, %rd93688;
	shl.b64 	%rd55434, %rd30727, 2;
	add.s64 	%rd55435, %rd29435, %rd55434;
	ld.u32 	%r8289, [%rd55435];
	setp.ge.s32 	%p1546, %r8289, %r4386;
	@%p1546 bra 	$L__BB1_15368;
	add.s64 	%rd93689, %rd30727, 1;
	not.b64 	%rd55436, %rd93688;
	add.s64 	%rd93688, %rd93687, %rd55436;
$L__BB1_15368:
	setp.ne.s64 	%p1547, %rd93688, 0;
	mov.u64 	%rd93687, %rd93688;
	@%p1547 bra 	$L__BB1_15366;
	cvt.u32.u64 	%r8290, %rd93689;
	setp.lt.s32 	%p1548, %r4387, %r8290;
	selp.b32 	%r4388, %r4199, %r4221, %p1548;
	selp.b32 	%r4389, %r4221, %r4199, %p1548;
	mov.b64 	%rd93693, 0;
	mov.u64 	%rd93691, %rd5;
$L__BB1_15370:
	shr.u64 	%rd93692, %rd93691, 1;
	add.s64 	%rd30735, %rd93693, %rd93692;
	shl.b64 	%rd55438, %rd30735, 2;
	add.s64 	%rd55439, %rd29282, %rd55438;
	ld.u32 	%r8291, [%rd55439];
	setp.ge.s32 	%p1549, %r8291, %r4242;
	@%p1549 bra 	$L__BB1_15372;
	add.s64 	%rd93693, %rd30735, 1;
	not.b64 	%rd55440, %rd93692;
	add.s64 	%rd93692, %rd93691, %rd55440;
$L__BB1_15372:
	setp.ne.s64 	%p1550, %rd93692, 0;
	mov.u64 	%rd93691, %rd93692;
	@%p1550 bra 	$L__BB1_15370;
	cvt.u32.u64 	%r4390, %rd93693;
	mov.b64 	%rd93697, 0;
	mov.u64 	%rd93695, %rd5;
$L__BB1_15374:
	shr.u64 	%rd93696, %rd93695, 1;
	add.s64 	%rd30743, %rd93697, %rd93696;
	shl.b64 	%rd55442, %rd30743, 2;
	add.s64 	%rd55443, %rd29282, %rd55442;
	ld.u32 	%r8292, [%rd55443];
	setp.ge.s32 	%p1551, %r8292, %r4220;
	@%p1551 bra 	$L__BB1_15376;
	add.s64 	%rd93697, %rd30743, 1;
	not.b64 	%rd55444, %rd93696;
	add.s64 	%rd93696, %rd93695, %rd55444;
$L__BB1_15376:
	setp.ne.s64 	%p1552, %rd93696, 0;
	mov.u64 	%rd93695, %rd93696;
	@%p1552 bra 	$L__BB1_15374;
	cvt.u32.u64 	%r4391, %rd93697;
	mov.b64 	%rd93701, 0;
	mov.u64 	%rd93699, %rd5;
$L__BB1_15378:
	shr.u64 	%rd93700, %rd93699, 1;
	add.s64 	%rd30751, %rd93701, %rd93700;
	shl.b64 	%rd55446, %rd30751, 2;
	add.s64 	%rd55447, %rd29299, %rd55446;
	ld.u32 	%r8293, [%rd55447];
	setp.ge.s32 	%p1553, %r8293, %r4390;
	@%p1553 bra 	$L__BB1_15380;
	add.s64 	%rd93701, %rd30751, 1;
	not.b64 	%rd55448, %rd93700;
	add.s64 	%rd93700, %rd93699, %rd55448;
$L__BB1_15380:
	setp.ne.s64 	%p1554, %rd93700, 0;
	mov.u64 	%rd93699, %rd93700;
	@%p1554 bra 	$L__BB1_15378;
	cvt.u32.u64 	%r4392, %rd93701;
	mov.b64 	%rd93705, 0;
	mov.u64 	%rd93703, %rd5;
$L__BB1_15382:
	shr.u64 	%rd93704, %rd93703, 1;
	add.s64 	%rd30759, %rd93705, %rd93704;
	shl.b64 	%rd55450, %rd30759, 2;
	add.s64 	%rd55451, %rd29299, %rd55450;
	ld.u32 	%r8294, [%rd55451];
	setp.ge.s32 	%p1555, %r8294, %r4391;
	@%p1555 bra 	$L__BB1_15384;
	add.s64 	%rd93705, %rd30759, 1;
	not.b64 	%rd55452, %rd93704;
	add.s64 	%rd93704, %rd93703, %rd55452;
$L__BB1_15384:
	setp.ne.s64 	%p1556, %rd93704, 0;
	mov.u64 	%rd93703, %rd93704;
	@%p1556 bra 	$L__BB1_15382;
	cvt.u32.u64 	%r4393, %rd93705;
	mov.b64 	%rd93709, 0;
	mov.u64 	%rd93707, %rd5;
$L__BB1_15386:
	shr.u64 	%rd93708, %rd93707, 1;
	add.s64 	%rd30767, %rd93709, %rd93708;
	shl.b64 	%rd55454, %rd30767, 2;
	add.s64 	%rd55455, %rd29316, %rd55454;
	ld.u32 	%r8295, [%rd55455];
	setp.ge.s32 	%p1557, %r8295, %r4392;
	@%p1557 bra 	$L__BB1_15388;
	add.s64 	%rd93709, %rd30767, 1;
	not.b64 	%rd55456, %rd93708;
	add.s64 	%rd93708, %rd93707, %rd55456;
$L__BB1_15388:
	setp.ne.s64 	%p1558, %rd93708, 0;
	mov.u64 	%rd93707, %rd93708;
	@%p1558 bra 	$L__BB1_15386;
	cvt.u32.u64 	%r4394, %rd93709;
	mov.b64 	%rd93713, 0;
	mov.u64 	%rd93711, %rd5;
$L__BB1_15390:
	shr.u64 	%rd93712, %rd93711, 1;
	add.s64 	%rd30775, %rd93713, %rd93712;
	shl.b64 	%rd55458, %rd30775, 2;
	add.s64 	%rd55459, %rd29316, %rd55458;
	ld.u32 	%r8296, [%rd55459];
	setp.ge.s32 	%p1559, %r8296, %r4393;
	@%p1559 bra 	$L__BB1_15392;
	add.s64 	%rd93713, %rd30775, 1;
	not.b64 	%rd55460, %rd93712;
	add.s64 	%rd93712, %rd93711, %rd55460;
$L__BB1_15392:
	setp.ne.s64 	%p1560, %rd93712, 0;
	mov.u64 	%rd93711, %rd93712;
	@%p1560 bra 	$L__BB1_15390;
	cvt.u32.u64 	%r4395, %rd93713;
	mov.b64 	%rd93717, 0;
	mov.u64 	%rd93715, %rd5;
$L__BB1_15394:
	shr.u64 	%rd93716, %rd93715, 1;
	add.s64 	%rd30783, %rd93717, %rd93716;
	shl.b64 	%rd55462, %rd30783, 2;
	add.s64 	%rd55463, %rd29333, %rd55462;
	ld.u32 	%r8297, [%rd55463];
	setp.ge.s32 	%p1561, %r8297, %r4394;
	@%p1561 bra 	$L__BB1_15396;
	add.s64 	%rd93717, %rd30783, 1;
	not.b64 	%rd55464, %rd93716;
	add.s64 	%rd93716, %rd93715, %rd55464;
$L__BB1_15396:
	setp.ne.s64 	%p1562, %rd93716, 0;
	mov.u64 	%rd93715, %rd93716;
	@%p1562 bra 	$L__BB1_15394;
	cvt.u32.u64 	%r4396, %rd93717;
	mov.b64 	%rd93721, 0;
	mov.u64 	%rd93719, %rd5;
$L__BB1_15398:
	shr.u64 	%rd93720, %rd93719, 1;
	add.s64 	%rd30791, %rd93721, %rd93720;
	shl.b64 	%rd55466, %rd30791, 2;
	add.s64 	%rd55467, %rd29333, %rd55466;
	ld.u32 	%r8298, [%rd55467];
	setp.ge.s32 	%p1563, %r8298, %r4395;
	@%p1563 bra 	$L__BB1_15400;
	add.s64 	%rd93721, %rd30791, 1;
	not.b64 	%rd55468, %rd93720;
	add.s64 	%rd93720, %rd93719, %rd55468;
$L__BB1_15400:
	setp.ne.s64 	%p1564, %rd93720, 0;
	mov.u64 	%rd93719, %rd93720;
	@%p1564 bra 	$L__BB1_15398;
	cvt.u32.u64 	%r4397, %rd93721;
	mov.b64 	%rd93725, 0;
	mov.u64 	%rd93723, %rd5;
$L__BB1_15402:
	shr.u64 	%rd93724, %rd93723, 1;
	add.s64 	%rd30799, %rd93725, %rd93724;
	shl.b64 	%rd55470, %rd30799, 2;
	add.s64 	%rd55471, %rd29350, %rd55470;
	ld.u32 	%r8299, [%rd55471];
	setp.ge.s32 	%p1565, %r8299, %r4396;
	@%p1565 bra 	$L__BB1_15404;
	add.s64 	%rd93725, %rd30799, 1;
	not.b64 	%rd55472, %rd93724;
	add.s64 	%rd93724, %rd93723, %rd55472;
$L__BB1_15404:
	setp.ne.s64 	%p1566, %rd93724, 0;
	mov.u64 	%rd93723, %rd93724;
	@%p1566 bra 	$L__BB1_15402;
	cvt.u32.u64 	%r4398, %rd93725;
	mov.b64 	%rd93729, 0;
	mov.u64 	%rd93727, %rd5;
$L__BB1_15406:
	shr.u64 	%rd93728, %rd93727, 1;
	add.s64 	%rd30807, %rd93729, %rd93728;
	shl.b64 	%rd55474, %rd30807, 2;
	add.s64 	%rd55475, %rd29350, %rd55474;
	ld.u32 	%r8300, [%rd55475];
	setp.ge.s32 	%p1567, %r8300, %r4397;
	@%p1567 bra 	$L__BB1_15408;
	add.s64 	%rd93729, %rd30807, 1;
	not.b64 	%rd55476, %rd93728;
	add.s64 	%rd93728, %rd93727, %rd55476;
$L__BB1_15408:
	setp.ne.s64 	%p1568, %rd93728, 0;
	mov.u64 	%rd93727, %rd93728;
	@%p1568 bra 	$L__BB1_15406;
	cvt.u32.u64 	%r4399, %rd93729;
	mov.b64 	%rd93733, 0;
	mov.u64 	%rd93731, %rd5;
$L__BB1_15410:
	shr.u64 	%rd93732, %rd93731, 1;
	add.s64 	%rd30815, %rd93733, %rd93732;
	shl.b64 	%rd55478, %rd30815, 2;
	add.s64 	%rd55479, %rd29367, %rd55478;
	ld.u32 	%r8301, [%rd55479];
	setp.ge.s32 	%p1569, %r8301, %r4398;
	@%p1569 bra 	$L__BB1_15412;
	add.s64 	%rd93733, %rd30815, 1;
	not.b64 	%rd55480, %rd93732;
	add.s64 	%rd93732, %rd93731, %rd55480;
$L__BB1_15412:
	setp.ne.s64 	%p1570, %rd93732, 0;
	mov.u64 	%rd93731, %rd93732;
	@%p1570 bra 	$L__BB1_15410;
	cvt.u32.u64 	%r4400, %rd93733;
	mov.b64 	%rd93737, 0;
	mov.u64 	%rd93735, %rd5;
$L__BB1_15414:
	shr.u64 	%rd93736, %rd93735, 1;
	add.s64 	%rd30823, %rd93737, %rd93736;
	shl.b64 	%rd55482, %rd30823, 2;
	add.s64 	%rd55483, %rd29367, %rd55482;
	ld.u32 	%r8302, [%rd55483];
	setp.ge.s32 	%p1571, %r8302, %r4399;
	@%p1571 bra 	$L__BB1_15416;
	add.s64 	%rd93737, %rd30823, 1;
	not.b64 	%rd55484, %rd93736;
	add.s64 	%rd93736, %rd93735, %rd55484;
$L__BB1_15416:
	setp.ne.s64 	%p1572, %rd93736, 0;
	mov.u64 	%rd93735, %rd93736;
	@%p1572 bra 	$L__BB1_15414;
	cvt.u32.u64 	%r4401, %rd93737;
	mov.b64 	%rd93741, 0;
	mov.u64 	%rd93739, %rd5;
$L__BB1_15418:
	shr.u64 	%rd93740, %rd93739, 1;
	add.s64 	%rd30831, %rd93741, %rd93740;
	shl.b64 	%rd55486, %rd30831, 2;
	add.s64 	%rd55487, %rd29384, %rd55486;
	ld.u32 	%r8303, [%rd55487];
	setp.ge.s32 	%p1573, %r8303, %r4400;
	@%p1573 bra 	$L__BB1_15420;
	add.s64 	%rd93741, %rd30831, 1;
	not.b64 	%rd55488, %rd93740;
	add.s64 	%rd93740, %rd93739, %rd55488;
$L__BB1_15420:
	setp.ne.s64 	%p1574, %rd93740, 0;
	mov.u64 	%rd93739, %rd93740;
	@%p1574 bra 	$L__BB1_15418;
	cvt.u32.u64 	%r4402, %rd93741;
	mov.b64 	%rd93745, 0;
	mov.u64 	%rd93743, %rd5;
$L__BB1_15422:
	shr.u64 	%rd93744, %rd93743, 1;
	add.s64 	%rd30839, %rd93745, %rd93744;
	shl.b64 	%rd55490, %rd30839, 2;
	add.s64 	%rd55491, %rd29384, %rd55490;
	ld.u32 	%r8304, [%rd55491];
	setp.ge.s32 	%p1575, %r8304, %r4401;
	@%p1575 bra 	$L__BB1_15424;
	add.s64 	%rd93745, %rd30839, 1;
	not.b64 	%rd55492, %rd93744;
	add.s64 	%rd93744, %rd93743, %rd55492;
$L__BB1_15424:
	setp.ne.s64 	%p1576, %rd93744, 0;
	mov.u64 	%rd93743, %rd93744;
	@%p1576 bra 	$L__BB1_15422;
	cvt.u32.u64 	%r4403, %rd93745;
	mov.b64 	%rd93749, 0;
	mov.u64 	%rd93747, %rd5;
$L__BB1_15426:
	shr.u64 	%rd93748, %rd93747, 1;
	add.s64 	%rd30847, %rd93749, %rd93748;
	shl.b64 	%rd55494, %rd30847, 2;
	add.s64 	%rd55495, %rd29401, %rd55494;
	ld.u32 	%r8305, [%rd55495];
	setp.ge.s32 	%p1577, %r8305, %r4402;
	@%p1577 bra 	$L__BB1_15428;
	add.s64 	%rd93749, %rd30847, 1;
	not.b64 	%rd55496, %rd93748;
	add.s64 	%rd93748, %rd93747, %rd55496;
$L__BB1_15428:
	setp.ne.s64 	%p1578, %rd93748, 0;
	mov.u64 	%rd93747, %rd93748;
	@%p1578 bra 	$L__BB1_15426;
	cvt.u32.u64 	%r4404, %rd93749;
	mov.b64 	%rd93753, 0;
	mov.u64 	%rd93751, %rd5;
$L__BB1_15430:
	shr.u64 	%rd93752, %rd93751, 1;
	add.s64 	%rd30855, %rd93753, %rd93752;
	shl.b64 	%rd55498, %rd30855, 2;
	add.s64 	%rd55499, %rd29401, %rd55498;
	ld.u32 	%r8306, [%rd55499];
	setp.ge.s32 	%p1579, %r8306, %r4403;
	@%p1579 bra 	$L__BB1_15432;
	add.s64 	%rd93753, %rd30855, 1;
	not.b64 	%rd55500, %rd93752;
	add.s64 	%rd93752, %rd93751, %rd55500;
$L__BB1_15432:
	setp.ne.s64 	%p1580, %rd93752, 0;
	mov.u64 	%rd93751, %rd93752;
	@%p1580 bra 	$L__BB1_15430;
	cvt.u32.u64 	%r4405, %rd93753;
	mov.b64 	%rd93757, 0;
	mov.u64 	%rd93755, %rd5;
$L__BB1_15434:
	shr.u64 	%rd93756, %rd93755, 1;
	add.s64 	%rd30863, %rd93757, %rd93756;
	shl.b64 	%rd55502, %rd30863, 2;
	add.s64 	%rd55503, %rd29418, %rd55502;
	ld.u32 	%r8307, [%rd55503];
	setp.ge.s32 	%p1581, %r8307, %r4404;
	@%p1581 bra 	$L__BB1_15436;
	add.s64 	%rd93757, %rd30863, 1;
	not.b64 	%rd55504, %rd93756;
	add.s64 	%rd93756, %rd93755, %rd55504;
$L__BB1_15436:
	setp.ne.s64 	%p1582, %rd93756, 0;
	mov.u64 	%rd93755, %rd93756;
	@%p1582 bra 	$L__BB1_15434;
	cvt.u32.u64 	%r4406, %rd93757;
	mov.b64 	%rd93761, 0;
	mov.u64 	%rd93759, %rd5;
$L__BB1_15438:
	shr.u64 	%rd93760, %rd93759, 1;
	add.s64 	%rd30871, %rd93761, %rd93760;
	shl.b64 	%rd55506, %rd30871, 2;
	add.s64 	%rd55507, %rd29418, %rd55506;
	ld.u32 	%r8308, [%rd55507];
	setp.ge.s32 	%p1583, %r8308, %r4405;
	@%p1583 bra 	$L__BB1_15440;
	add.s64 	%rd93761, %rd30871, 1;
	not.b64 	%rd55508, %rd93760;
	add.s64 	%rd93760, %rd93759, %rd55508;
$L__BB1_15440:
	setp.ne.s64 	%p1584, %rd93760, 0;
	mov.u64 	%rd93759, %rd93760;
	@%p1584 bra 	$L__BB1_15438;
	cvt.u32.u64 	%r4407, %rd93761;
	mov.b64 	%rd93765, 0;
	mov.u64 	%rd93763, %rd5;
$L__BB1_15442:
	shr.u64 	%rd93764, %rd93763, 1;
	add.s64 	%rd30879, %rd93765, %rd93764;
	shl.b64 	%rd55510, %rd30879, 2;
	add.s64 	%rd55511, %rd29435, %rd55510;
	ld.u32 	%r8309, [%rd55511];
	setp.ge.s32 	%p1585, %r8309, %r4406;
	@%p1585 bra 	$L__BB1_15444;
	add.s64 	%rd93765, %rd30879, 1;
	not.b64 	%rd55512, %rd93764;
	add.s64 	%rd93764, %rd93763, %rd55512;
$L__BB1_15444:
	setp.ne.s64 	%p1586, %rd93764, 0;
	mov.u64 	%rd93763, %rd93764;
	@%p1586 bra 	$L__BB1_15442;
	cvt.u32.u64 	%r4408, %rd93765;
	mov.b64 	%rd93769, 0;
	mov.u64 	%rd93767, %rd5;
$L__BB1_15446:
	shr.u64 	%rd93768, %rd93767, 1;
	add.s64 	%rd30887, %rd93769, %rd93768;
	shl.b64 	%rd55514, %rd30887, 2;
	add.s64 	%rd55515, %rd29435, %rd55514;
	ld.u32 	%r8310, [%rd55515];
	setp.ge.s32 	%p1587, %r8310, %r4407;
	@%p1587 bra 	$L__BB1_15448;
	add.s64 	%rd93769, %rd30887, 1;
	not.b64 	%rd55516, %rd93768;
	add.s64 	%rd93768, %rd93767, %rd55516;
$L__BB1_15448:
	setp.ne.s64 	%p1588, %rd93768, 0;
	mov.u64 	%rd93767, %rd93768;
	@%p1588 bra 	$L__BB1_15446;
	cvt.u32.u64 	%r8311, %rd93769;
	setp.lt.s32 	%p1589, %r4408, %r8311;
	selp.b32 	%r4409, %r4220, %r4242, %p1589;
	selp.b32 	%r4410, %r4242, %r4220, %p1589;
	ld.global.u64 	%rd30892, [%rd4];
	mov.b64 	%rd93773, 0;
	mov.u64 	%rd93771, %rd5;
$L__BB1_15450:
	shr.u64 	%rd93772, %rd93771, 1;
	add.s64 	%rd30896, %rd93773, %rd93772;
	shl.b64 	%rd55518, %rd30896, 2;
	add.s64 	%rd55519, %rd30892, %rd55518;
	ld.u32 	%r8312, [%rd55519];
	setp.ge.s32 	%p1590, %r8312, %r4263;
	@%p1590 bra 	$L__BB1_15452;
	add.s64 	%rd93773, %rd30896, 1;
	not.b64 	%rd55520, %rd93772;
	add.s64 	%rd93772, %rd93771, %rd55520;
$L__BB1_15452:
	setp.ne.s64 	%p1591, %rd93772, 0;
	mov.u64 	%rd93771, %rd93772;
	@%p1591 bra 	$L__BB1_15450;
	cvt.u32.u64 	%r4411, %rd93773;
	mov.b64 	%rd93777, 0;
	mov.u64 	%rd93775, %rd5;
$L__BB1_15454:
	shr.u64 	%rd93776, %rd93775, 1;
	add.s64 	%rd30904, %rd93777, %rd93776;
	shl.b64 	%rd55522, %rd30904, 2;
	add.s64 	%rd55523, %rd30892, %rd55522;
	ld.u32 	%r8313, [%rd55523];
	setp.ge.s32 	%p1592, %r8313, %r4241;
	@%p1592 bra 	$L__BB1_15456;
	add.s64 	%rd93777, %rd30904, 1;
	not.b64 	%rd55524, %rd93776;
	add.s64 	%rd93776, %rd93775, %rd55524;
$L__BB1_15456:
	setp.ne.s64 	%p1593, %rd93776, 0;
	mov.u64 	%rd93775, %rd93776;
	@%p1593 bra 	$L__BB1_15454;
	cvt.u32.u64 	%r4412, %rd93777;
	ld.global.u64 	%rd30909, [%rd4+8];
	mov.b64 	%rd93781, 0;
	mov.u64 	%rd93779, %rd5;
$L__BB1_15458:
	shr.u64 	%rd93780, %rd93779, 1;
	add.s64 	%rd30913, %rd93781, %rd93780;
	shl.b64 	%rd55526, %rd30913, 2;
	add.s64 	%rd55527, %rd30909, %rd55526;
	ld.u32 	%r8314, [%rd55527];
	setp.ge.s32 	%p1594, %r8314, %r4411;
	@%p1594 bra 	$L__BB1_15460;
	add.s64 	%rd93781, %rd30913, 1;
	not.b64 	%rd55528, %rd93780;
	add.s64 	%rd93780, %rd93779, %rd55528;
$L__BB1_15460:
	setp.ne.s64 	%p1595, %rd93780, 0;
	mov.u64 	%rd93779, %rd93780;
	@%p1595 bra 	$L__BB1_15458;
	cvt.u32.u64 	%r4413, %rd93781;
	mov.b64 	%rd93785, 0;
	mov.u64 	%rd93783, %rd5;
$L__BB1_15462:
	shr.u64 	%rd93784, %rd93783, 1;
	add.s64 	%rd30921, %rd93785, %rd93784;
	shl.b64 	%rd55530, %rd30921, 2;
	add.s64 	%rd55531, %rd30909, %rd55530;
	ld.u32 	%r8315, [%rd55531];
	setp.ge.s32 	%p1596, %r8315, %r4412;
	@%p1596 bra 	$L__BB1_15464;
	add.s64 	%rd93785, %rd30921, 1;
	not.b64 	%rd55532, %rd93784;
	add.s64 	%rd93784, %rd93783, %rd55532;
$L__BB1_15464:
	setp.ne.s64 	%p1597, %rd93784, 0;
	mov.u64 	%rd93783, %rd93784;
	@%p1597 bra 	$L__BB1_15462;
	cvt.u32.u64 	%r4414, %rd93785;
	ld.global.u64 	%rd30926, [%rd4+16];
	mov.b64 	%rd93789, 0;
	mov.u64 	%rd93787, %rd5;
$L__BB1_15466:
	shr.u64 	%rd93788, %rd93787, 1;
	add.s64 	%rd30930, %rd93789, %rd93788;
	shl.b64 	%rd55534, %rd30930, 2;
	add.s64 	%rd55535, %rd30926, %rd55534;
	ld.u32 	%r8316, [%rd55535];
	setp.ge.s32 	%p1598, %r8316, %r4413;
	@%p1598 bra 	$L__BB1_15468;
	add.s64 	%rd93789, %rd30930, 1;
	not.b64 	%rd55536, %rd93788;
	add.s64 	%rd93788, %rd93787, %rd55536;
$L__BB1_15468:
	setp.ne.s64 	%p1599, %rd93788, 0;
	mov.u64 	%rd93787, %rd93788;
	@%p1599 bra 	$L__BB1_15466;
	cvt.u32.u64 	%r4415, %rd93789;
	mov.b64 	%rd93793, 0;
	mov.u64 	%rd93791, %rd5;
$L__BB1_15470:
	shr.u64 	%rd93792, %rd93791, 1;
	add.s64 	%rd30938, %rd93793, %rd93792;
	shl.b64 	%rd55538, %rd30938, 2;
	add.s64 	%rd55539, %rd30926, %rd55538;
	ld.u32 	%r8317, [%rd55539];
	setp.ge.s32 	%p1600, %r8317, %r4414;
	@%p1600 bra 	$L__BB1_15472;
	add.s64 	%rd93793, %rd30938, 1;
	not.b64 	%rd55540, %rd93792;
	add.s64 	%rd93792, %rd93791, %rd55540;
$L__BB1_15472:
	setp.ne.s64 	%p1601, %rd93792, 0;
	mov.u64 	%rd93791, %rd93792;
	@%p1601 bra 	$L__BB1_15470;
	cvt.u32.u64 	%r4416, %rd93793;
	ld.global.u64 	%rd30943, [%rd4+24];
	mov.b64 	%rd93797, 0;
	mov.u64 	%rd93795, %rd5;
$L__BB1_15474:
	shr.u64 	%rd93796, %rd93795, 1;
	add.s64 	%rd30947, %rd93797, %rd93796;
	shl.b64 	%rd55542, %rd30947, 2;
	add.s64 	%rd55543, %rd30943, %rd55542;
	ld.u32 	%r8318, [%rd55543];
	setp.ge.s32 	%p1602, %r8318, %r4415;
	@%p1602 bra 	$L__BB1_15476;
	add.s64 	%rd93797, %rd30947, 1;
	not.b64 	%rd55544, %rd93796;
	add.s64 	%rd93796, %rd93795, %rd55544;
$L__BB1_15476:
	setp.ne.s64 	%p1603, %rd93796, 0;
	mov.u64 	%rd93795, %rd93796;
	@%p1603 bra 	$L__BB1_15474;
	cvt.u32.u64 	%r4417, %rd93797;
	mov.b64 	%rd93801, 0;
	mov.u64 	%rd93799, %rd5;
$L__BB1_15478:
	shr.u64 	%rd93800, %rd93799, 1;
	add.s64 	%rd30955, %rd93801, %rd93800;
	shl.b64 	%rd55546, %rd30955, 2;
	add.s64 	%rd55547, %rd30943, %rd55546;
	ld.u32 	%r8319, [%rd55547];
	setp.ge.s32 	%p1604, %r8319, %r4416;
	@%p1604 bra 	$L__BB1_15480;
	add.s64 	%rd93801, %rd30955, 1;
	not.b64 	%rd55548, %rd93800;
	add.s64 	%rd93800, %rd93799, %rd55548;
$L__BB1_15480:
	setp.ne.s64 	%p1605, %rd93800, 0;
	mov.u64 	%rd93799, %rd93800;
	@%p1605 bra 	$L__BB1_15478;
	cvt.u32.u64 	%r4418, %rd93801;
	ld.global.u64 	%rd30960, [%rd4+32];
	mov.b64 	%rd93805, 0;
	mov.u64 	%rd93803, %rd5;
$L__BB1_15482:
	shr.u64 	%rd93804, %rd93803, 1;
	add.s64 	%rd30964, %rd93805, %rd93804;
	shl.b64 	%rd55550, %rd30964, 2;
	add.s64 	%rd55551, %rd30960, %rd55550;
	ld.u32 	%r8320, [%rd55551];
	setp.ge.s32 	%p1606, %r8320, %r4417;
	@%p1606 bra 	$L__BB1_15484;
	add.s64 	%rd93805, %rd30964, 1;
	not.b64 	%rd55552, %rd93804;
	add.s64 	%rd93804, %rd93803, %rd55552;
$L__BB1_15484:
	setp.ne.s64 	%p1607, %rd93804, 0;
	mov.u64 	%rd93803, %rd93804;
	@%p1607 bra 	$L__BB1_15482;
	cvt.u32.u64 	%r4419, %rd93805;
	mov.b64 	%rd93809, 0;
	mov.u64 	%rd93807, %rd5;
$L__BB1_15486:
	shr.u64 	%rd93808, %rd93807, 1;
	add.s64 	%rd30972, %rd93809, %rd93808;
	shl.b64 	%rd55554, %rd30972, 2;
	add.s64 	%rd55555, %rd30960, %rd55554;
	ld.u32 	%r8321, [%rd55555];
	setp.ge.s32 	%p1608, %r8321, %r4418;
	@%p1608 bra 	$L__BB1_15488;
	add.s64 	%rd93809, %rd30972, 1;
	not.b64 	%rd55556, %rd93808;
	add.s64 	%rd93808, %rd93807, %rd55556;
$L__BB1_15488:
	setp.ne.s64 	%p1609, %rd93808, 0;
	mov.u64 	%rd93807, %rd93808;
	@%p1609 bra 	$L__BB1_15486;
	cvt.u32.u64 	%r4420, %rd93809;
	ld.global.u64 	%rd30977, [%rd4+40];
	mov.b64 	%rd93813, 0;
	mov.u64 	%rd93811, %rd5;
$L__BB1_15490:
	shr.u64 	%rd93812, %rd93811, 1;
	add.s64 	%rd30981, %rd93813, %rd93812;
	shl.b64 	%rd55558, %rd30981, 2;
	add.s64 	%rd55559, %rd30977, %rd55558;
	ld.u32 	%r8322, [%rd55559];
	setp.ge.s32 	%p1610, %r8322, %r4419;
	@%p1610 bra 	$L__BB1_15492;
	add.s64 	%rd93813, %rd30981, 1;
	not.b64 	%rd55560, %rd93812;
	add.s64 	%rd93812, %rd93811, %rd55560;
$L__BB1_15492:
	setp.ne.s64 	%p1611, %rd93812, 0;
	mov.u64 	%rd93811, %rd93812;
	@%p1611 bra 	$L__BB1_15490;
	cvt.u32.u64 	%r4421, %rd93813;
	mov.b64 	%rd93817, 0;
	mov.u64 	%rd93815, %rd5;
$L__BB1_15494:
	shr.u64 	%rd93816, %rd93815, 1;
	add.s64 	%rd30989, %rd93817, %rd93816;
	shl.b64 	%rd55562, %rd30989, 2;
	add.s64 	%rd55563, %rd30977, %rd55562;
	ld.u32 	%r8323, [%rd55563];
	setp.ge.s32 	%p1612, %r8323, %r4420;
	@%p1612 bra 	$L__BB1_15496;
	add.s64 	%rd93817, %rd30989, 1;
	not.b64 	%rd55564, %rd93816;
	add.s64 	%rd93816, %rd93815, %rd55564;
$L__BB1_15496:
	setp.ne.s64 	%p1613, %rd93816, 0;
	mov.u64 	%rd93815, %rd93816;
	@%p1613 bra 	$L__BB1_15494;
	cvt.u32.u64 	%r4422, %rd93817;
	ld.global.u64 	%rd30994, [%rd4+48];
	mov.b64 	%rd93821, 0;
	mov.u64 	%rd93819, %rd5;
$L__BB1_15498:
	shr.u64 	%rd93820, %rd93819, 1;
	add.s64 	%rd30998, %rd93821, %rd93820;
	shl.b64 	%rd55566, %rd30998, 2;
	add.s64 	%rd55567, %rd30994, %rd55566;
	ld.u32 	%r8324, [%rd55567];
	setp.ge.s32 	%p1614, %r8324, %r4421;
	@%p1614 bra 	$L__BB1_15500;
	add.s64 	%rd93821, %rd30998, 1;
	not.b64 	%rd55568, %rd93820;
	add.s64 	%rd93820, %rd93819, %rd55568;
$L__BB1_15500:
	setp.ne.s64 	%p1615, %rd93820, 0;
	mov.u64 	%rd93819, %rd93820;
	@%p1615 bra 	$L__BB1_15498;
	cvt.u32.u64 	%r4423, %rd93821;
	mov.b64 	%rd93825, 0;
	mov.u64 	%rd93823, %rd5;
$L__BB1_15502:
	shr.u64 	%rd93824, %rd93823, 1;
	add.s64 	%rd31006, %rd93825, %rd93824;
	shl.b64 	%rd55570, %rd31006, 2;
	add.s64 	%rd55571, %rd30994, %rd55570;
	ld.u32 	%r8325, [%rd55571];
	setp.ge.s32 	%p1616, %r8325, %r4422;
	@%p1616 bra 	$L__BB1_15504;
	add.s64 	%rd93825, %rd31006, 1;
	not.b64 	%rd55572, %rd93824;
	add.s64 	%rd93824, %rd93823, %rd55572;
$L__BB1_15504:
	setp.ne.s64 	%p1617, %rd93824, 0;
	mov.u64 	%rd93823, %rd93824;
	@%p1617 bra 	$L__BB1_15502;
	cvt.u32.u64 	%r4424, %rd93825;
	ld.global.u64 	%rd31011, [%rd4+56];
	mov.b64 	%rd93829, 0;
	mov.u64 	%rd93827, %rd5;
$L__BB1_15506:
	shr.u64 	%rd93828, %rd93827, 1;
	add.s64 	%rd31015, %rd93829, %rd93828;
	shl.b64 	%rd55574, %rd31015, 2;
	add.s64 	%rd55575, %rd31011, %rd55574;
	ld.u32 	%r8326, [%rd55575];
	setp.ge.s32 	%p1618, %r8326, %r4423;
	@%p1618 bra 	$L__BB1_15508;
	add.s64 	%rd93829, %rd31015, 1;
	not.b64 	%rd55576, %rd93828;
	add.s64 	%rd93828, %rd93827, %rd55576;
$L__BB1_15508:
	setp.ne.s64 	%p1619, %rd93828, 0;
	mov.u64 	%rd93827, %rd93828;
	@%p1619 bra 	$L__BB1_15506;
	cvt.u32.u64 	%r4425, %rd93829;
	mov.b64 	%rd93833, 0;
	mov.u64 	%rd93831, %rd5;
$L__BB1_15510:
	shr.u64 	%rd93832, %rd93831, 1;
	add.s64 	%rd31023, %rd93833, %rd93832;
	shl.b64 	%rd55578, %rd31023, 2;
	add.s64 	%rd55579, %rd31011, %rd55578;
	ld.u32 	%r8327, [%rd55579];
	setp.ge.s32 	%p1620, %r8327, %r4424;
	@%p1620 bra 	$L__BB1_15512;
	add.s64 	%rd93833, %rd31023, 1;
	not.b64 	%rd55580, %rd93832;
	add.s64 	%rd93832, %rd93831, %rd55580;
$L__BB1_15512:
	setp.ne.s64 	%p1621, %rd93832, 0;
	mov.u64 	%rd93831, %rd93832;
	@%p1621 bra 	$L__BB1_15510;
	cvt.u32.u64 	%r4426, %rd93833;
	ld.global.u64 	%rd31028, [%rd4+64];
	mov.b64 	%rd93837, 0;
	mov.u64 	%rd93835, %rd5;
$L__BB1_15514:
	shr.u64 	%rd93836, %rd93835, 1;
	add.s64 	%rd31032, %rd93837, %rd93836;
	shl.b64 	%rd55582, %rd31032, 2;
	add.s64 	%rd55583, %rd31028, %rd55582;
	ld.u32 	%r8328, [%rd55583];
	setp.ge.s32 	%p1622, %r8328, %r4425;
	@%p1622 bra 	$L__BB1_15516;
	add.s64 	%rd93837, %rd31032, 1;
	not.b64 	%rd55584, %rd93836;
	add.s64 	%rd93836, %rd93835, %rd55584;
$L__BB1_15516:
	setp.ne.s64 	%p1623, %rd93836, 0;
	mov.u64 	%rd93835, %rd93836;
	@%p1623 bra 	$L__BB1_15514;
	cvt.u32.u64 	%r4427, %rd93837;
	mov.b64 	%rd93841, 0;
	mov.u64 	%rd93839, %rd5;
$L__BB1_15518:
	shr.u64 	%rd93840, %rd93839, 1;
	add.s64 	%rd31040, %rd93841, %rd93840;
	shl.b64 	%rd55586, %rd31040, 2;
	add.s64 	%rd55587, %rd31028, %rd55586;
	ld.u32 	%r8329, [%rd55587];
	setp.ge.s32 	%p1624, %r8329, %r4426;
	@%p1624 bra 	$L__BB1_15520;
	add.s64 	%rd93841, %rd31040, 1;
	not.b64 	%rd55588, %rd93840;
	add.s64 	%rd93840, %rd93839, %rd55588;
$L__BB1_15520:
	setp.ne.s64 	%p1625, %rd93840, 0;
	mov.u64 	%rd93839, %rd93840;
	@%p1625 bra 	$L__BB1_15518;
	cvt.u32.u64 	%r4428, %rd93841;
	ld.global.u64 	%rd31045, [%rd4+72];
	mov.b64 	%rd93845, 0;
	mov.u64 	%rd93843, %rd5;
$L__BB1_15522:
	shr.u64 	%rd93844, %rd93843, 1;
	add.s64 	%rd31049, %rd93845, %rd93844;
	shl.b64 	%rd55590, %rd31049, 2;
	add.s64 	%rd55591, %rd31045, %rd55590;
	ld.u32 	%r8330, [%rd55591];
	setp.ge.s32 	%p1626, %r8330, %r4427;
	@%p1626 bra 	$L__BB1_15524;
	add.s64 	%rd93845, %rd31049, 1;
	not.b64 	%rd55592, %rd93844;
	add.s64 	%rd93844, %rd93843, %rd55592;
$L__BB1_15524:
	setp.ne.s64 	%p1627, %rd93844, 0;
	mov.u64 	%rd93843, %rd93844;
	@%p1627 bra 	$L__BB1_15522;
	cvt.u32.u64 	%r4429, %rd93845;
	mov.b64 	%rd93849, 0;
	mov.u64 	%rd93847, %rd5;
$L__BB1_15526:
	shr.u64 	%rd93848, %rd93847, 1;
	add.s64 	%rd31057, %rd93849, %rd93848;
	shl.b64 	%rd55594, %rd31057, 2;
	add.s64 	%rd55595, %rd31045, %rd55594;
	ld.u32 	%r8331, [%rd55595];
	setp.ge.s32 	%p1628, %r8331, %r4428;
	@%p1628 bra 	$L__BB1_15528;
	add.s64 	%rd93849, %rd31057, 1;
	not.b64 	%rd55596, %rd93848;
	add.s64 	%rd93848, %rd93847, %rd55596;
$L__BB1_15528:
	setp.ne.s64 	%p1629, %rd93848, 0;
	mov.u64 	%rd93847, %rd93848;
	@%p1629 bra 	$L__BB1_15526;
	cvt.u32.u64 	%r8332, %rd93849;
	setp.lt.s32 	%p1630, %r4429, %r8332;
	selp.b32 	%r4430, %r4241, %r4263, %p1630;
	selp.b32 	%r4431, %r4263, %r4241, %p1630;
	mov.b64 	%rd93853, 0;
	mov.u64 	%rd93851, %rd5;
$L__BB1_15530:
	shr.u64 	%rd93852, %rd93851, 1;
	add.s64 	%rd31065, %rd93853, %rd93852;
	shl.b64 	%rd55598, %rd31065, 2;
	add.s64 	%rd55599, %rd30892, %rd55598;
	ld.u32 	%r8333, [%rd55599];
	setp.ge.s32 	%p1631, %r8333, %r4284;
	@%p1631 bra 	$L__BB1_15532;
	add.s64 	%rd93853, %rd31065, 1;
	not.b64 	%rd55600, %rd93852;
	add.s64 	%rd93852, %rd93851, %rd55600;
$L__BB1_15532:
	setp.ne.s64 	%p1632, %rd93852, 0;
	mov.u64 	%rd93851, %rd93852;
	@%p1632 bra 	$L__BB1_15530;
	cvt.u32.u64 	%r4432, %rd93853;
	mov.b64 	%rd93857, 0;
	mov.u64 	%rd93855, %rd5;
$L__BB1_15534:
	shr.u64 	%rd93856, %rd93855, 1;
	add.s64 	%rd31073, %rd93857, %rd93856;
	shl.b64 	%rd55602, %rd31073, 2;
	add.s64 	%rd55603, %rd30892, %rd55602;
	ld.u32 	%r8334, [%rd55603];
	setp.ge.s32 	%p1633, %r8334, %r4262;
	@%p1633 bra 	$L__BB1_15536;
	add.s64 	%rd93857, %rd31073, 1;
	not.b64 	%rd55604, %rd93856;
	add.s64 	%rd93856, %rd93855, %rd55604;
$L__BB1_15536:
	setp.ne.s64 	%p1634, %rd93856, 0;
	mov.u64 	%rd93855, %rd93856;
	@%p1634 bra 	$L__BB1_15534;
	cvt.u32.u64 	%r4433, %rd93857;
	mov.b64 	%rd93861, 0;
	mov.u64 	%rd93859, %rd5;
$L__BB1_15538:
	shr.u64 	%rd93860, %rd93859, 1;
	add.s64 	%rd31081, %rd93861, %rd93860;
	shl.b64 	%rd55606, %rd31081, 2;
	add.s64 	%rd55607, %rd30909, %rd55606;
	ld.u32 	%r8335, [%rd55607];
	setp.ge.s32 	%p1635, %r8335, %r4432;
	@%p1635 bra 	$L__BB1_15540;
	add.s64 	%rd93861, %rd31081, 1;
	not.b64 	%rd55608, %rd93860;
	add.s64 	%rd93860, %rd93859, %rd55608;
$L__BB1_15540:
	setp.ne.s64 	%p1636, %rd93860, 0;
	mov.u64 	%rd93859, %rd93860;
	@%p1636 bra 	$L__BB1_15538;
	cvt.u32.u64 	%r4434, %rd93861;
	mov.b64 	%rd93865, 0;
	mov.u64 	%rd93863, %rd5;
$L__BB1_15542:
	shr.u64 	%rd93864, %rd93863, 1;
	add.s64 	%rd31089, %rd93865, %rd93864;
	shl.b64 	%rd55610, %rd31089, 2;
	add.s64 	%rd55611, %rd30909, %rd55610;
	ld.u32 	%r8336, [%rd55611];
	setp.ge.s32 	%p1637, %r8336, %r4433;
	@%p1637 bra 	$L__BB1_15544;
	add.s64 	%rd93865, %rd31089, 1;
	not.b64 	%rd55612, %rd93864;
	add.s64 	%rd93864, %rd93863, %rd55612;
$L__BB1_15544:
	setp.ne.s64 	%p1638, %rd93864, 0;
	mov.u64 	%rd93863, %rd93864;
	@%p1638 bra 	$L__BB1_15542;
	cvt.u32.u64 	%r4435, %rd93865;
	mov.b64 	%rd93869, 0;
	mov.u64 	%rd93867, %rd5;
$L__BB1_15546:
	shr.u64 	%rd93868, %rd93867, 1;
	add.s64 	%rd31097, %rd93869, %rd93868;
	shl.b64 	%rd55614, %rd31097, 2;
	add.s64 	%rd55615, %rd30926, %rd55614;
	ld.u32 	%r8337, [%rd55615];
	setp.ge.s32 	%p1639, %r8337, %r4434;
	@%p1639 bra 	$L__BB1_15548;
	add.s64 	%rd93869, %rd31097, 1;
	not.b64 	%rd55616, %rd93868;
	add.s64 	%rd93868, %rd93867, %rd55616;
$L__BB1_15548:
	setp.ne.s64 	%p1640, %rd93868, 0;
	mov.u64 	%rd93867, %rd93868;
	@%p1640 bra 	$L__BB1_15546;
	cvt.u32.u64 	%r4436, %rd93869;
	mov.b64 	%rd93873, 0;
	mov.u64 	%rd93871, %rd5;
$L__BB1_15550:
	shr.u64 	%rd93872, %rd93871, 1;
	add.s64 	%rd31105, %rd93873, %rd93872;
	shl.b64 	%rd55618, %rd31105, 2;
	add.s64 	%rd55619, %rd30926, %rd55618;
	ld.u32 	%r8338, [%rd55619];
	setp.ge.s32 	%p1641, %r8338, %r4435;
	@%p1641 bra 	$L__BB1_15552;
	add.s64 	%rd93873, %rd31105, 1;
	not.b64 	%rd55620, %rd93872;
	add.s64 	%rd93872, %rd93871, %rd55620;
$L__BB1_15552:
	setp.ne.s64 	%p1642, %rd93872, 0;
	mov.u64 	%rd93871, %rd93872;
	@%p1642 bra 	$L__BB1_15550;
	cvt.u32.u64 	%r4437, %rd93873;
	mov.b64 	%rd93877, 0;
	mov.u64 	%rd93875, %rd5;
$L__BB1_15554:
	shr.u64 	%rd93876, %rd93875, 1;
	add.s64 	%rd31113, %rd93877, %rd93876;
	shl.b64 	%rd55622, %rd31113, 2;
	add.s64 	%rd55623, %rd30943, %rd55622;
	ld.u32 	%r8339, [%rd55623];
	setp.ge.s32 	%p1643, %r8339, %r4436;
	@%p1643 bra 	$L__BB1_15556;
	add.s64 	%rd93877, %rd31113, 1;
	not.b64 	%rd55624, %rd93876;
	add.s64 	%rd93876, %rd93875, %rd55624;
$L__BB1_15556:
	setp.ne.s64 	%p1644, %rd93876, 0;
	mov.u64 	%rd93875, %rd93876;
	@%p1644 bra 	$L__BB1_15554;
	cvt.u32.u64 	%r4438, %rd93877;
	mov.b64 	%rd93881, 0;
	mov.u64 	%rd93879, %rd5;
$L__BB1_15558:
	shr.u64 	%rd93880, %rd93879, 1;
	add.s64 	%rd31121, %rd93881, %rd93880;
	shl.b64 	%rd55626, %rd31121, 2;
	add.s64 	%rd55627, %rd30943, %rd55626;
	ld.u32 	%r8340, [%rd55627];
	setp.ge.s32 	%p1645, %r8340, %r4437;
	@%p1645 bra 	$L__BB1_15560;
	add.s64 	%rd93881, %rd31121, 1;
	not.b64 	%rd55628, %rd93880;
	add.s64 	%rd93880, %rd93879, %rd55628;
$L__BB1_15560:
	setp.ne.s64 	%p1646, %rd93880, 0;
	mov.u64 	%rd93879, %rd93880;
	@%p1646 bra 	$L__BB1_15558;
	cvt.u32.u64 	%r4439, %rd93881;
	mov.b64 	%rd93885, 0;
	mov.u64 	%rd93883, %rd5;
$L__BB1_15562:
	shr.u64 	%rd93884, %rd93883, 1;
	add.s64 	%rd31129, %rd93885, %rd93884;
	shl.b64 	%rd55630, %rd31129, 2;
	add.s64 	%rd55631, %rd30960, %rd55630;
	ld.u32 	%r8341, [%rd55631];
	setp.ge.s32 	%p1647, %r8341, %r4438;
	@%p1647 bra 	$L__BB1_15564;
	add.s64 	%rd93885, %rd31129, 1;
	not.b64 	%rd55632, %rd93884;
	add.s64 	%rd93884, %rd93883, %rd55632;
$L__BB1_15564:
	setp.ne.s64 	%p1648, %rd93884, 0;
	mov.u64 	%rd93883, %rd93884;
	@%p1648 bra 	$L__BB1_15562;
	cvt.u32.u64 	%r4440, %rd93885;
	mov.b64 	%rd93889, 0;
	mov.u64 	%rd93887, %rd5;
$L__BB1_15566:
	shr.u64 	%rd93888, %rd93887, 1;
	add.s64 	%rd31137, %rd93889, %rd93888;
	shl.b64 	%rd55634, %rd31137, 2;
	add.s64 	%rd55635, %rd30960, %rd55634;
	ld.u32 	%r8342, [%rd55635];
	setp.ge.s32 	%p1649, %r8342, %r4439;
	@%p1649 bra 	$L__BB1_15568;
	add.s64 	%rd93889, %rd31137, 1;
	not.b64 	%rd55636, %rd93888;
	add.s64 	%rd93888, %rd93887, %rd55636;
$L__BB1_15568:
	setp.ne.s64 	%p1650, %rd93888, 0;
	mov.u64 	%rd93887, %rd93888;
	@%p1650 bra 	$L__BB1_15566;
	cvt.u32.u64 	%r4441, %rd93889;
	mov.b64 	%rd93893, 0;
	mov.u64 	%rd93891, %rd5;
$L__BB1_15570:
	shr.u64 	%rd93892, %rd93891, 1;
	add.s64 	%rd31145, %rd93893, %rd93892;
	shl.b64 	%rd55638, %rd31145, 2;
	add.s64 	%rd55639, %rd30977, %rd55638;
	ld.u32 	%r8343, [%rd55639];
	setp.ge.s32 	%p1651, %r8343, %r4440;
	@%p1651 bra 	$L__BB1_15572;
	add.s64 	%rd93893, %rd31145, 1;
	not.b64 	%rd55640, %rd93892;
	add.s64 	%rd93892, %rd93891, %rd55640;
$L__BB1_15572:
	setp.ne.s64 	%p1652, %rd93892, 0;
	mov.u64 	%rd93891, %rd93892;
	@%p1652 bra 	$L__BB1_15570;
	cvt.u32.u64 	%r4442, %rd93893;
	mov.b64 	%rd93897, 0;
	mov.u64 	%rd93895, %rd5;
$L__BB1_15574:
	shr.u64 	%rd93896, %rd93895, 1;
	add.s64 	%rd31153, %rd93897, %rd93896;
	shl.b64 	%rd55642, %rd31153, 2;
	add.s64 	%rd55643, %rd30977, %rd55642;
	ld.u32 	%r8344, [%rd55643];
	setp.ge.s32 	%p1653, %r8344, %r4441;
	@%p1653 bra 	$L__BB1_15576;
	add.s64 	%rd93897, %rd31153, 1;
	not.b64 	%rd55644, %rd93896;
	add.s64 	%rd93896, %rd93895, %rd55644;
$L__BB1_15576:
	setp.ne.s64 	%p1654, %rd93896, 0;
	mov.u64 	%rd93895, %rd93896;
	@%p1654 bra 	$L__BB1_15574;
	cvt.u32.u64 	%r4443, %rd93897;
	mov.b64 	%rd93901, 0;
	mov.u64 	%rd93899, %rd5;
$L__BB1_15578:
	shr.u64 	%rd93900, %rd93899, 1;
	add.s64 	%rd31161, %rd93901, %rd93900;
	shl.b64 	%rd55646, %rd31161, 2;
	add.s64 	%rd55647, %rd30994, %rd55646;
	ld.u32 	%r8345, [%rd55647];
	setp.ge.s32 	%p1655, %r8345, %r4442;
	@%p1655 bra 	$L__BB1_15580;
	add.s64 	%rd93901, %rd31161, 1;
	not.b64 	%rd55648, %rd93900;
	add.s64 	%rd93900, %rd93899, %rd55648;
$L__BB1_15580:
	setp.ne.s64 	%p1656, %rd93900, 0;
	mov.u64 	%rd93899, %rd93900;
	@%p1656 bra 	$L__BB1_15578;
	cvt.u32.u64 	%r4444, %rd93901;
	mov.b64 	%rd93905, 0;
	mov.u64 	%rd93903, %rd5;
$L__BB1_15582:
	shr.u64 	%rd93904, %rd93903, 1;
	add.s64 	%rd31169, %rd93905, %rd93904;
	shl.b64 	%rd55650, %rd31169, 2;
	add.s64 	%rd55651, %rd30994, %rd55650;
	ld.u32 	%r8346, [%rd55651];
	setp.ge.s32 	%p1657, %r8346, %r4443;
	@%p1657 bra 	$L__BB1_15584;
	add.s64 	%rd93905, %rd31169, 1;
	not.b64 	%rd55652, %rd93904;
	add.s64 	%rd93904, %rd93903, %rd55652;
$L__BB1_15584:
	setp.ne.s64 	%p1658, %rd93904, 0;
	mov.u64 	%rd93903, %rd93904;
	@%p1658 bra 	$L__BB1_15582;
	cvt.u32.u64 	%r4445, %rd93905;
	mov.b64 	%rd93909, 0;
	mov.u64 	%rd93907, %rd5;
$L__BB1_15586:
	shr.u64 	%rd93908, %rd93907, 1;
	add.s64 	%rd31177, %rd93909, %rd93908;
	shl.b64 	%rd55654, %rd31177, 2;
	add.s64 	%rd55655, %rd31011, %rd55654;
	ld.u32 	%r8347, [%rd55655];
	setp.ge.s32 	%p1659, %r8347, %r4444;
	@%p1659 bra 	$L__BB1_15588;
	add.s64 	%rd93909, %rd31177, 1;
	not.b64 	%rd55656, %rd93908;
	add.s64 	%rd93908, %rd93907, %rd55656;
$L__BB1_15588:
	setp.ne.s64 	%p1660, %rd93908, 0;
	mov.u64 	%rd93907, %rd93908;
	@%p1660 bra 	$L__BB1_15586;
	cvt.u32.u64 	%r4446, %rd93909;
	mov.b64 	%rd93913, 0;
	mov.u64 	%rd93911, %rd5;
$L__BB1_15590:
	shr.u64 	%rd93912, %rd93911, 1;
	add.s64 	%rd31185, %rd93913, %rd93912;
	shl.b64 	%rd55658, %rd31185, 2;
	add.s64 	%rd55659, %rd31011, %rd55658;
	ld.u32 	%r8348, [%rd55659];
	setp.ge.s32 	%p1661, %r8348, %r4445;
	@%p1661 bra 	$L__BB1_15592;
	add.s64 	%rd93913, %rd31185, 1;
	not.b64 	%rd55660, %rd93912;
	add.s64 	%rd93912, %rd93911, %rd55660;
$L__BB1_15592:
	setp.ne.s64 	%p1662, %rd93912, 0;
	mov.u64 	%rd93911, %rd93912;
	@%p1662 bra 	$L__BB1_15590;
	cvt.u32.u64 	%r4447, %rd93913;
	mov.b64 	%rd93917, 0;
	mov.u64 	%rd93915, %rd5;
$L__BB1_15594:
	shr.u64 	%rd93916, %rd93915, 1;
	add.s64 	%rd31193, %rd93917, %rd93916;
	shl.b64 	%rd55662, %rd31193, 2;
	add.s64 	%rd55663, %rd31028, %rd55662;
	ld.u32 	%r8349, [%rd55663];
	setp.ge.s32 	%p1663, %r8349, %r4446;
	@%p1663 bra 	$L__BB1_15596;
	add.s64 	%rd93917, %rd31193, 1;
	not.b64 	%rd55664, %rd93916;
	add.s64 	%rd93916, %rd93915, %rd55664;
$L__BB1_15596:
	setp.ne.s64 	%p1664, %rd93916, 0;
	mov.u64 	%rd93915, %rd93916;
	@%p1664 bra 	$L__BB1_15594;
	cvt.u32.u64 	%r4448, %rd93917;
	mov.b64 	%rd93921, 0;
	mov.u64 	%rd93919, %rd5;
$L__BB1_15598:
	shr.u64 	%rd93920, %rd93919, 1;
	add.s64 	%rd31201, %rd93921, %rd93920;
	shl.b64 	%rd55666, %rd31201, 2;
	add.s64 	%rd55667, %rd31028, %rd55666;
	ld.u32 	%r8350, [%rd55667];
	setp.ge.s32 	%p1665, %r8350, %r4447;
	@%p1665 bra 	$L__BB1_15600;
	add.s64 	%rd93921, %rd31201, 1;
	not.b64 	%rd55668, %rd93920;
	add.s64 	%rd93920, %rd93919, %rd55668;
$L__BB1_15600:
	setp.ne.s64 	%p1666, %rd93920, 0;
	mov.u64 	%rd93919, %rd93920;
	@%p1666 bra 	$L__BB1_15598;
	cvt.u32.u64 	%r4449, %rd93921;
	mov.b64 	%rd93925, 0;
	mov.u64 	%rd93923, %rd5;
$L__BB1_15602:
	shr.u64 	%rd93924, %rd93923, 1;
	add.s64 	%rd31209, %rd93925, %rd93924;
	shl.b64 	%rd55670, %rd31209, 2;
	add.s64 	%rd55671, %rd31045, %rd55670;
	ld.u32 	%r8351, [%rd55671];
	setp.ge.s32 	%p1667, %r8351, %r4448;
	@%p1667 bra 	$L__BB1_15604;
	add.s64 	%rd93925, %rd31209, 1;
	not.b64 	%rd55672, %rd93924;
	add.s64 	%rd93924, %rd93923, %rd55672;
$L__BB1_15604:
	setp.ne.s64 	%p1668, %rd93924, 0;
	mov.u64 	%rd93923, %rd93924;
	@%p1668 bra 	$L__BB1_15602;
	cvt.u32.u64 	%r4450, %rd93925;
	mov.b64 	%rd93929, 0;
	mov.u64 	%rd93927, %rd5;
$L__BB1_15606:
	shr.u64 	%rd93928, %rd93927, 1;
	add.s64 	%rd31217, %rd93929, %rd93928;
	shl.b64 	%rd55674, %rd31217, 2;
	add.s64 	%rd55675, %rd31045, %rd55674;
	ld.u32 	%r8352, [%rd55675];
	setp.ge.s32 	%p1669, %r8352, %r4449;
	@%p1669 bra 	$L__BB1_15608;
	add.s64 	%rd93929, %rd31217, 1;
	not.b64 	%rd55676, %rd93928;
	add.s64 	%rd93928, %rd93927, %rd55676;
$L__BB1_15608:
	setp.ne.s64 	%p1670, %rd93928, 0;
	mov.u64 	%rd93927, %rd93928;
	@%p1670 bra 	$L__BB1_15606;
	cvt.u32.u64 	%r8353, %rd93929;
	setp.lt.s32 	%p1671, %r4450, %r8353;
	selp.b32 	%r4451, %r4262, %r4284, %p1671;
	selp.b32 	%r4452, %r4284, %r4262, %p1671;
	mov.b64 	%rd93933, 0;
	mov.u64 	%rd93931, %rd5;
$L__BB1_15610:
	shr.u64 	%rd93932, %rd93931, 1;
	add.s64 	%rd31225, %rd93933, %rd93932;
	shl.b64 	%rd55678, %rd31225, 2;
	add.s64 	%rd55679, %rd30892, %rd55678;
	ld.u32 	%r8354, [%rd55679];
	setp.ge.s32 	%p1672, %r8354, %r4305;
	@%p1672 bra 	$L__BB1_15612;
	add.s64 	%rd93933, %rd31225, 1;
	not.b64 	%rd55680, %rd93932;
	add.s64 	%rd93932, %rd93931, %rd55680;
$L__BB1_15612:
	setp.ne.s64 	%p1673, %rd93932, 0;
	mov.u64 	%rd93931, %rd93932;
	@%p1673 bra 	$L__BB1_15610;
	cvt.u32.u64 	%r4453, %rd93933;
	mov.b64 	%rd93937, 0;
	mov.u64 	%rd93935, %rd5;
$L__BB1_15614:
	shr.u64 	%rd93936, %rd93935, 1;
	add.s64 	%rd31233, %rd93937, %rd93936;
	shl.b64 	%rd55682, %rd31233, 2;
	add.s64 	%rd55683, %rd30892, %rd55682;
	ld.u32 	%r8355, [%rd55683];
	setp.ge.s32 	%p1674, %r8355, %r4283;
	@%p1674 bra 	$L__BB1_15616;
	add.s64 	%rd93937, %rd31233, 1;
	not.b64 	%rd55684, %rd93936;
	add.s64 	%rd93936, %rd93935, %rd55684;
$L__BB1_15616:
	setp.ne.s64 	%p1675, %rd93936, 0;
	mov.u64 	%rd93935, %rd93936;
	@%p1675 bra 	$L__BB1_15614;
	cvt.u32.u64 	%r4454, %rd93937;
	mov.b64 	%rd93941, 0;
	mov.u64 	%rd93939, %rd5;
$L__BB1_15618:
	shr.u64 	%rd93940, %rd93939, 1;
	add.s64 	%rd31241, %rd93941, %rd93940;
	shl.b64 	%rd55686, %rd31241, 2;
	add.s64 	%rd55687, %rd30909, %rd55686;
	ld.u32 	%r8356, [%rd55687];
	setp.ge.s32 	%p1676, %r8356, %r4453;
	@%p1676 bra 	$L__BB1_15620;
	add.s64 	%rd93941, %rd31241, 1;
	not.b64 	%rd55688, %rd93940;
	add.s64 	%rd93940, %rd93939, %rd55688;
$L__BB1_15620:
	setp.ne.s64 	%p1677, %rd93940, 0;
	mov.u64 	%rd93939, %rd93940;
	@%p1677 bra 	$L__BB1_15618;
	cvt.u32.u64 	%r4455, %rd93941;
	mov.b64 	%rd93945, 0;
	mov.u64 	%rd93943, %rd5;
$L__BB1_15622:
	shr.u64 	%rd93944, %rd93943, 1;
	add.s64 	%rd31249, %rd93945, %rd93944;
	shl.b64 	%rd55690, %rd31249, 2;
	add.s64 	%rd55691, %rd30909, %rd55690;
	ld.u32 	%r8357, [%rd55691];
	setp.ge.s32 	%p1678, %r8357, %r4454;
	@%p1678 bra 	$L__BB1_15624;
	add.s64 	%rd93945, %rd31249, 1;
	not.b64 	%rd55692, %rd93944;
	add.s64 	%rd93944, %rd93943, %rd55692;
$L__BB1_15624:
	setp.ne.s64 	%p1679, %rd93944, 0;
	mov.u64 	%rd93943, %rd93944;
	@%p1679 bra 	$L__BB1_15622;
	cvt.u32.u64 	%r4456, %rd93945;
	mov.b64 	%rd93949, 0;
	mov.u64 	%rd93947, %rd5;
$L__BB1_15626:
	shr.u64 	%rd93948, %rd93947, 1;
	add.s64 	%rd31257, %rd93949, %rd93948;
	shl.b64 	%rd55694, %rd31257, 2;
	add.s64 	%rd55695, %rd30926, %rd55694;
	ld.u32 	%r8358, [%rd55695];
	setp.ge.s32 	%p1680, %r8358, %r4455;
	@%p1680 bra 	$L__BB1_15628;
	add.s64 	%rd93949, %rd31257, 1;
	not.b64 	%rd55696, %rd93948;
	add.s64 	%rd93948, %rd93947, %rd55696;
$L__BB1_15628:
	setp.ne.s64 	%p1681, %rd93948, 0;
	mov.u64 	%rd93947, %rd93948;
	@%p1681 bra 	$L__BB1_15626;
	cvt.u32.u64 	%r4457, %rd93949;
	mov.b64 	%rd93953, 0;
	mov.u64 	%rd93951, %rd5;
$L__BB1_15630:
	shr.u64 	%rd93952, %rd93951, 1;
	add.s64 	%rd31265, %rd93953, %rd93952;
	shl.b64 	%rd55698, %rd31265, 2;
	add.s64 	%rd55699, %rd30926, %rd55698;
	ld.u32 	%r8359, [%rd55699];
	setp.ge.s32 	%p1682, %r8359, %r4456;
	@%p1682 bra 	$L__BB1_15632;
	add.s64 	%rd93953, %rd31265, 1;
	not.b64 	%rd55700, %rd93952;
	add.s64 	%rd93952, %rd93951, %rd55700;
$L__BB1_15632:
	setp.ne.s64 	%p1683, %rd93952, 0;
	mov.u64 	%rd93951, %rd93952;
	@%p1683 bra 	$L__BB1_15630;
	cvt.u32.u64 	%r4458, %rd93953;
	mov.b64 	%rd93957, 0;
	mov.u64 	%rd93955, %rd5;
$L__BB1_15634:
	shr.u64 	%rd93956, %rd93955, 1;
	add.s64 	%rd31273, %rd93957, %rd93956;
	shl.b64 	%rd55702, %rd31273, 2;
	add.s64 	%rd55703, %rd30943, %rd55702;
	ld.u32 	%r8360, [%rd55703];
	setp.ge.s32 	%p1684, %r8360, %r4457;
	@%p1684 bra 	$L__BB1_15636;
	add.s64 	%rd93957, %rd31273, 1;
	not.b64 	%rd55704, %rd93956;
	add.s64 	%rd93956, %rd93955, %rd55704;
$L__BB1_15636:
	setp.ne.s64 	%p1685, %rd93956, 0;
	mov.u64 	%rd93955, %rd93956;
	@%p1685 bra 	$L__BB1_15634;
	cvt.u32.u64 	%r4459, %rd93957;
	mov.b64 	%rd93961, 0;
	mov.u64 	%rd93959, %rd5;
$L__BB1_15638:
	shr.u64 	%rd93960, %rd93959, 1;
	add.s64 	%rd31281, %rd93961, %rd93960;
	shl.b64 	%rd55706, %rd31281, 2;
	add.s64 	%rd55707, %rd30943, %rd55706;
	ld.u32 	%r8361, [%rd55707];
	setp.ge.s32 	%p1686, %r8361, %r4458;
	@%p1686 bra 	$L__BB1_15640;
	add.s64 	%rd93961, %rd31281, 1;
	not.b64 	%rd55708, %rd93960;
	add.s64 	%rd93960, %rd93959, %rd55708;
$L__BB1_15640:
	setp.ne.s64 	%p1687, %rd93960, 0;
	mov.u64 	%rd93959, %rd93960;
	@%p1687 bra 	$L__BB1_15638;
	cvt.u32.u64 	%r4460, %rd93961;
	mov.b64 	%rd93965, 0;
	mov.u64 	%rd93963, %rd5;
$L__BB1_15642:
	shr.u64 	%rd93964, %rd93963, 1;
	add.s64 	%rd31289, %rd93965, %rd93964;
	shl.b64 	%rd55710, %rd31289, 2;
	add.s64 	%rd55711, %rd30960, %rd55710;
	ld.u32 	%r8362, [%rd55711];
	setp.ge.s32 	%p1688, %r8362, %r4459;
	@%p1688 bra 	$L__BB1_15644;
	add.s64 	%rd93965, %rd31289, 1;
	not.b64 	%rd55712, %rd93964;
	add.s64 	%rd93964, %rd93963, %rd55712;
$L__BB1_15644:
	setp.ne.s64 	%p1689, %rd93964, 0;
	mov.u64 	%rd93963, %rd93964;
	@%p1689 bra 	$L__BB1_15642;
	cvt.u32.u64 	%r4461, %rd93965;
	mov.b64 	%rd93969, 0;
	mov.u64 	%rd93967, %rd5;
$L__BB1_15646:
	shr.u64 	%rd93968, %rd93967, 1;
	add.s64 	%rd31297, %rd93969, %rd93968;
	shl.b64 	%rd55714, %rd31297, 2;
	add.s64 	%rd55715, %rd30960, %rd55714;
	ld.u32 	%r8363, [%rd55715];
	setp.ge.s32 	%p1690, %r8363, %r4460;
	@%p1690 bra 	$L__BB1_15648;
	add.s64 	%rd93969, %rd31297, 1;
	not.b64 	%rd55716, %rd93968;
	add.s64 	%rd93968, %rd93967, %rd55716;
$L__BB1_15648:
	setp.ne.s64 	%p1691, %rd93968, 0;
	mov.u64 	%rd93967, %rd93968;
	@%p1691 bra 	$L__BB1_15646;
	cvt.u32.u64 	%r4462, %rd93969;
	mov.b64 	%rd93973, 0;
	mov.u64 	%rd93971, %rd5;
$L__BB1_15650:
	shr.u64 	%rd93972, %rd93971, 1;
	add.s64 	%rd31305, %rd93973, %rd93972;
	shl.b64 	%rd55718, %rd31305, 2;
	add.s64 	%rd55719, %rd30977, %rd55718;
	ld.u32 	%r8364, [%rd55719];
	setp.ge.s32 	%p1692, %r8364, %r4461;
	@%p1692 bra 	$L__BB1_15652;
	add.s64 	%rd93973, %rd31305, 1;
	not.b64 	%rd55720, %rd93972;
	add.s64 	%rd93972, %rd93971, %rd55720;
$L__BB1_15652:
	setp.ne.s64 	%p1693, %rd93972, 0;
	mov.u64 	%rd93971, %rd93972;
	@%p1693 bra 	$L__BB1_15650;
	cvt.u32.u64 	%r4463, %rd93973;
	mov.b64 	%rd93977, 0;
	mov.u64 	%rd93975, %rd5;
$L__BB1_15654:
	shr.u64 	%rd93976, %rd93975, 1;
	add.s64 	%rd31313, %rd93977, %rd93976;
	shl.b64 	%rd55722, %rd31313, 2;
	add.s64 	%rd55723, %rd30977, %rd55722;
	ld.u32 	%r8365, [%rd55723];
	setp.ge.s32 	%p1694, %r8365, %r4462;
	@%p1694 bra 	$L__BB1_15656;
	add.s64 	%rd93977, %rd31313, 1;
	not.b64 	%rd55724, %rd93976;
	add.s64 	%rd93976, %rd93975, %rd55724;
$L__BB1_15656:
	setp.ne.s64 	%p1695, %rd93976, 0;
	mov.u64 	%rd93975, %rd93976;
	@%p1695 bra 	$L__BB1_15654;
	cvt.u32.u64 	%r4464, %rd93977;
	mov.b64 	%rd93981, 0;
	mov.u64 	%rd93979, %rd5;
$L__BB1_15658:
	shr.u64 	%rd93980, %rd93979, 1;
	add.s64 	%rd31321, %rd93981, %rd93980;
	shl.b64 	%rd55726, %rd31321, 2;
	add.s64 	%rd55727, %rd30994, %rd55726;
	ld.u32 	%r8366, [%rd55727];
	setp.ge.s32 	%p1696, %r8366, %r4463;
	@%p1696 bra 	$L__BB1_15660;
	add.s64 	%rd93981, %rd31321, 1;
	not.b64 	%rd55728, %rd93980;
	add.s64 	%rd93980, %rd93979, %rd55728;
$L__BB1_15660:
	setp.ne.s64 	%p1697, %rd93980, 0;
	mov.u64 	%rd93979, %rd93980;
	@%p1697 bra 	$L__BB1_15658;
	cvt.u32.u64 	%r4465, %rd93981;
	mov.b64 	%rd93985, 0;
	mov.u64 	%rd93983, %rd5;
$L__BB1_15662:
	shr.u64 	%rd93984, %rd93983, 1;
	add.s64 	%rd31329, %rd93985, %rd93984;
	shl.b64 	%rd55730, %rd31329, 2;
	add.s64 	%rd55731, %rd30994, %rd55730;
	ld.u32 	%r8367, [%rd55731];
	setp.ge.s32 	%p1698, %r8367, %r4464;
	@%p1698 bra 	$L__BB1_15664;
	add.s64 	%rd93985, %rd31329, 1;
	not.b64 	%rd55732, %rd93984;
	add.s64 	%rd93984, %rd93983, %rd55732;
$L__BB1_15664:
	setp.ne.s64 	%p1699, %rd93984, 0;
	mov.u64 	%rd93983, %rd93984;
	@%p1699 bra 	$L__BB1_15662;
	cvt.u32.u64 	%r4466, %rd93985;
	mov.b64 	%rd93989, 0;
	mov.u64 	%rd93987, %rd5;
$L__BB1_15666:
	shr.u64 	%rd93988, %rd93987, 1;
	add.s64 	%rd31337, %rd93989, %rd93988;
	shl.b64 	%rd55734, %rd31337, 2;
	add.s64 	%rd55735, %rd31011, %rd55734;
	ld.u32 	%r8368, [%rd55735];
	setp.ge.s32 	%p1700, %r8368, %r4465;
	@%p1700 bra 	$L__BB1_15668;
	add.s64 	%rd93989, %rd31337, 1;
	not.b64 	%rd55736, %rd93988;
	add.s64 	%rd93988, %rd93987, %rd55736;
$L__BB1_15668:
	setp.ne.s64 	%p1701, %rd93988, 0;
	mov.u64 	%rd93987, %rd93988;
	@%p1701 bra 	$L__BB1_15666;
	cvt.u32.u64 	%r4467, %rd93989;
	mov.b64 	%rd93993, 0;
	mov.u64 	%rd93991, %rd5;
$L__BB1_15670:
	shr.u64 	%rd93992, %rd93991, 1;
	add.s64 	%rd31345, %rd93993, %rd93992;
	shl.b64 	%rd55738, %rd31345, 2;
	add.s64 	%rd55739, %rd31011, %rd55738;
	ld.u32 	%r8369, [%rd55739];
	setp.ge.s32 	%p1702, %r8369, %r4466;
	@%p1702 bra 	$L__BB1_15672;
	add.s64 	%rd93993, %rd31345, 1;
	not.b64 	%rd55740, %rd93992;
	add.s64 	%rd93992, %rd93991, %rd55740;
$L__BB1_15672:
	setp.ne.s64 	%p1703, %rd93992, 0;
	mov.u64 	%rd93991, %rd93992;
	@%p1703 bra 	$L__BB1_15670;
	cvt.u32.u64 	%r4468, %rd93993;
	mov.b64 	%rd93997, 0;
	mov.u64 	%rd93995, %rd5;
$L__BB1_15674:
	shr.u64 	%rd93996, %rd93995, 1;
	add.s64 	%rd31353, %rd93997, %rd93996;
	shl.b64 	%rd55742, %rd31353, 2;
	add.s64 	%rd55743, %rd31028, %rd55742;
	ld.u32 	%r8370, [%rd55743];
	setp.ge.s32 	%p1704, %r8370, %r4467;
	@%p1704 bra 	$L__BB1_15676;
	add.s64 	%rd93997, %rd31353, 1;
	not.b64 	%rd55744, %rd93996;
	add.s64 	%rd93996, %rd93995, %rd55744;
$L__BB1_15676:
	setp.ne.s64 	%p1705, %rd93996, 0;
	mov.u64 	%rd93995, %rd93996;
	@%p1705 bra 	$L__BB1_15674;
	cvt.u32.u64 	%r4469, %rd93997;
	mov.b64 	%rd94001, 0;
	mov.u64 	%rd93999, %rd5;
$L__BB1_15678:
	shr.u64 	%rd94000, %rd93999, 1;
	add.s64 	%rd31361, %rd94001, %rd94000;
	shl.b64 	%rd55746, %rd31361, 2;
	add.s64 	%rd55747, %rd31028, %rd55746;
	ld.u32 	%r8371, [%rd55747];
	setp.ge.s32 	%p1706, %r8371, %r4468;
	@%p1706 bra 	$L__BB1_15680;
	add.s64 	%rd94001, %rd31361, 1;
	not.b64 	%rd55748, %rd94000;
	add.s64 	%rd94000, %rd93999, %rd55748;
$L__BB1_15680:
	setp.ne.s64 	%p1707, %rd94000, 0;
	mov.u64 	%rd93999, %rd94000;
	@%p1707 bra 	$L__BB1_15678;
	cvt.u32.u64 	%r4470, %rd94001;
	mov.b64 	%rd94005, 0;
	mov.u64 	%rd94003, %rd5;
$L__BB1_15682:
	shr.u64 	%rd94004, %rd94003, 1;
	add.s64 	%rd31369, %rd94005, %rd94004;
	shl.b64 	%rd55750, %rd31369, 2;
	add.s64 	%rd55751, %rd31045, %rd55750;
	ld.u32 	%r8372, [%rd55751];
	setp.ge.s32 	%p1708, %r8372, %r4469;
	@%p1708 bra 	$L__BB1_15684;
	add.s64 	%rd94005, %rd31369, 1;
	not.b64 	%rd55752, %rd94004;
	add.s64 	%rd94004, %rd94003, %rd55752;
$L__BB1_15684:
	setp.ne.s64 	%p1709, %rd94004, 0;
	mov.u64 	%rd94003, %rd94004;
	@%p1709 bra 	$L__BB1_15682;
	cvt.u32.u64 	%r4471, %rd94005;
	mov.b64 	%rd94009, 0;
	mov.u64 	%rd94007, %rd5;
$L__BB1_15686:
	shr.u64 	%rd94008, %rd94007, 1;
	add.s64 	%rd31377, %rd94009, %rd94008;
	shl.b64 	%rd55754, %rd31377, 2;
	add.s64 	%rd55755, %rd31045, %rd55754;
	ld.u32 	%r8373, [%rd55755];
	setp.ge.s32 	%p1710, %r8373, %r4470;
	@%p1710 bra 	$L__BB1_15688;
	add.s64 	%rd94009, %rd31377, 1;
	not.b64 	%rd55756, %rd94008;
	add.s64 	%rd94008, %rd94007, %rd55756;
$L__BB1_15688:
	setp.ne.s64 	%p1711, %rd94008, 0;
	mov.u64 	%rd94007, %rd94008;
	@%p1711 bra 	$L__BB1_15686;
	cvt.u32.u64 	%r8374, %rd94009;
	setp.lt.s32 	%p1712, %r4471, %r8374;
	selp.b32 	%r4472, %r4283, %r4305, %p1712;
	selp.b32 	%r4473, %r4305, %r4283, %p1712;
	mov.b64 	%rd94013, 0;
	mov.u64 	%rd94011, %rd5;
$L__BB1_15690:
	shr.u64 	%rd94012, %rd94011, 1;
	add.s64 	%rd31385, %rd94013, %rd94012;
	shl.b64 	%rd55758, %rd31385, 2;
	add.s64 	%rd55759, %rd30892, %rd55758;
	ld.u32 	%r8375, [%rd55759];
	setp.ge.s32 	%p1713, %r8375, %r4326;
	@%p1713 bra 	$L__BB1_15692;
	add.s64 	%rd94013, %rd31385, 1;
	not.b64 	%rd55760, %rd94012;
	add.s64 	%rd94012, %rd94011, %rd55760;
$L__BB1_15692:
	setp.ne.s64 	%p1714, %rd94012, 0;
	mov.u64 	%rd94011, %rd94012;
	@%p1714 bra 	$L__BB1_15690;
	cvt.u32.u64 	%r4474, %rd94013;
	mov.b64 	%rd94017, 0;
	mov.u64 	%rd94015, %rd5;
$L__BB1_15694:
	shr.u64 	%rd94016, %rd94015, 1;
	add.s64 	%rd31393, %rd94017, %rd94016;
	shl.b64 	%rd55762, %rd31393, 2;
	add.s64 	%rd55763, %rd30892, %rd55762;
	ld.u32 	%r8376, [%rd55763];
	setp.ge.s32 	%p1715, %r8376, %r4304;
	@%p1715 bra 	$L__BB1_15696;
	add.s64 	%rd94017, %rd31393, 1;
	not.b64 	%rd55764, %rd94016;
	add.s64 	%rd94016, %rd94015, %rd55764;
$L__BB1_15696:
	setp.ne.s64 	%p1716, %rd94016, 0;
	mov.u64 	%rd94015, %rd94016;
	@%p1716 bra 	$L__BB1_15694;
	cvt.u32.u64 	%r4475, %rd94017;
	mov.b64 	%rd94021, 0;
	mov.u64 	%rd94019, %rd5;
$L__BB1_15698:
	shr.u64 	%rd94020, %rd94019, 1;
	add.s64 	%rd31401, %rd94021, %rd94020;
	shl.b64 	%rd55766, %rd31401, 2;
	add.s64 	%rd55767, %rd30909, %rd55766;
	ld.u32 	%r8377, [%rd55767];
	setp.ge.s32 	%p1717, %r8377, %r4474;
	@%p1717 bra 	$L__BB1_15700;
	add.s64 	%rd94021, %rd31401, 1;
	not.b64 	%rd55768, %rd94020;
	add.s64 	%rd94020, %rd94019, %rd55768;
$L__BB1_15700:
	setp.ne.s64 	%p1718, %rd94020, 0;
	mov.u64 	%rd94019, %rd94020;
	@%p1718 bra 	$L__BB1_15698;
	cvt.u32.u64 	%r4476, %rd94021;
	mov.b64 	%rd94025, 0;
	mov.u64 	%rd94023, %rd5;
$L__BB1_15702:
	shr.u64 	%rd94024, %rd94023, 1;
	add.s64 	%rd31409, %rd94025, %rd94024;
	shl.b64 	%rd55770, %rd31409, 2;
	add.s64 	%rd55771, %rd30909, %rd55770;
	ld.u32 	%r8378, [%rd55771];
	setp.ge.s32 	%p1719, %r8378, %r4475;
	@%p1719 bra 	$L__BB1_15704;
	add.s64 	%rd94025, %rd31409, 1;
	not.b64 	%rd55772, %rd94024;
	add.s64 	%rd94024, %rd94023, %rd55772;
$L__BB1_15704:
	setp.ne.s64 	%p1720, %rd94024, 0;
	mov.u64 	%rd94023, %rd94024;
	@%p1720 bra 	$L__BB1_15702;
	cvt.u32.u64 	%r4477, %rd94025;
	mov.b64 	%rd94029, 0;
	mov.u64 	%rd94027, %rd5;
$L__BB1_15706:
	shr.u64 	%rd94028, %rd94027, 1;
	add.s64 	%rd31417, %rd94029, %rd94028;
	shl.b64 	%rd55774, %rd31417, 2;
	add.s64 	%rd55775, %rd30926, %rd55774;
	ld.u32 	%r8379, [%rd55775];
	setp.ge.s32 	%p1721, %r8379, %r4476;
	@%p1721 bra 	$L__BB1_15708;
	add.s64 	%rd94029, %rd31417, 1;
	not.b64 	%rd55776, %rd94028;
	add.s64 	%rd94028, %rd94027, %rd55776;
$L__BB1_15708:
	setp.ne.s64 	%p1722, %rd94028, 0;
	mov.u64 	%rd94027, %rd94028;
	@%p1722 bra 	$L__BB1_15706;
	cvt.u32.u64 	%r4478, %rd94029;
	mov.b64 	%rd94033, 0;
	mov.u64 	%rd94031, %rd5;
$L__BB1_15710:
	shr.u64 	%rd94032, %rd94031, 1;
	add.s64 	%rd31425, %rd94033, %rd94032;
	shl.b64 	%rd55778, %rd31425, 2;
	add.s64 	%rd55779, %rd30926, %rd55778;
	ld.u32 	%r8380, [%rd55779];
	setp.ge.s32 	%p1723, %r8380, %r4477;
	@%p1723 bra 	$L__BB1_15712;
	add.s64 	%rd94033, %rd31425, 1;
	not.b64 	%rd55780, %rd94032;
	add.s64 	%rd94032, %rd94031, %rd55780;
$L__BB1_15712:
	setp.ne.s64 	%p1724, %rd94032, 0;
	mov.u64 	%rd94031, %rd94032;
	@%p1724 bra 	$L__BB1_15710;
	cvt.u32.u64 	%r4479, %rd94033;
	mov.b64 	%rd94037, 0;
	mov.u64 	%rd94035, %rd5;
$L__BB1_15714:
	shr.u64 	%rd94036, %rd94035, 1;
	add.s64 	%rd31433, %rd94037, %rd94036;
	shl.b64 	%rd55782, %rd31433, 2;
	add.s64 	%rd55783, %rd30943, %rd55782;
	ld.u32 	%r8381, [%rd55783];
	setp.ge.s32 	%p1725, %r8381, %r4478;
	@%p1725 bra 	$L__BB1_15716;
	add.s64 	%rd94037, %rd31433, 1;
	not.b64 	%rd55784, %rd94036;
	add.s64 	%rd94036, %rd94035, %rd55784;
$L__BB1_15716:
	setp.ne.s64 	%p1726, %rd94036, 0;
	mov.u64 	%rd94035, %rd94036;
	@%p1726 bra 	$L__BB1_15714;
	cvt.u32.u64 	%r4480, %rd94037;
	mov.b64 	%rd94041, 0;
	mov.u64 	%rd94039, %rd5;
$L__BB1_15718:
	shr.u64 	%rd94040, %rd94039, 1;
	add.s64 	%rd31441, %rd94041, %rd94040;
	shl.b64 	%rd55786, %rd31441, 2;
	add.s64 	%rd55787, %rd30943, %rd55786;
	ld.u32 	%r8382, [%rd55787];
	setp.ge.s32 	%p1727, %r8382, %r4479;
	@%p1727 bra 	$L__BB1_15720;
	add.s64 	%rd94041, %rd31441, 1;
	not.b64 	%rd55788, %rd94040;
	add.s64 	%rd94040, %rd94039, %rd55788;
$L__BB1_15720:
	setp.ne.s64 	%p1728, %rd94040, 0;
	mov.u64 	%rd94039, %rd94040;
	@%p1728 bra 	$L__BB1_15718;
	cvt.u32.u64 	%r4481, %rd94041;
	mov.b64 	%rd94045, 0;
	mov.u64 	%rd94043, %rd5;
$L__BB1_15722:
	shr.u64 	%rd94044, %rd94043, 1;
	add.s64 	%rd31449, %rd94045, %rd94044;
	shl.b64 	%rd55790, %rd31449, 2;
	add.s64 	%rd55791, %rd30960, %rd55790;
	ld.u32 	%r8383, [%rd55791];
	setp.ge.s32 	%p1729, %r8383, %r4480;
	@%p1729 bra 	$L__BB1_15724;
	add.s64 	%rd94045, %rd31449, 1;
	not.b64 	%rd55792, %rd94044;
	add.s64 	%rd94044, %rd94043, %rd55792;
$L__BB1_15724:
	setp.ne.s64 	%p1730, %rd94044, 0;
	mov.u64 	%rd94043, %rd94044;
	@%p1730 bra 	$L__BB1_15722;
	cvt.u32.u64 	%r4482, %rd94045;
	mov.b64 	%rd94049, 0;
	mov.u64 	%rd94047, %rd5;
$L__BB1_15726:
	shr.u64 	%rd94048, %rd94047, 1;
	add.s64 	%rd31457, %rd94049, %rd94048;
	shl.b64 	%rd55794, %rd31457, 2;
	add.s64 	%rd55795, %rd30960, %rd55794;
	ld.u32 	%r8384, [%rd55795];
	setp.ge.s32 	%p1731, %r8384, %r4481;
	@%p1731 bra 	$L__BB1_15728;
	add.s64 	%rd94049, %rd31457, 1;
	not.b64 	%rd55796, %rd94048;
	add.s64 	%rd94048, %rd94047, %rd55796;
$L__BB1_15728:
	setp.ne.s64 	%p1732, %rd94048, 0;
	mov.u64 	%rd94047, %rd94048;
	@%p1732 bra 	$L__BB1_15726;
	cvt.u32.u64 	%r4483, %rd94049;
	mov.b64 	%rd94053, 0;
	mov.u64 	%rd94051, %rd5;
$L__BB1_15730:
	shr.u64 	%rd94052, %rd94051, 1;
	add.s64 	%rd31465, %rd94053, %rd94052;
	shl.b64 	%rd55798, %rd31465, 2;
	add.s64 	%rd55799, %rd30977, %rd55798;
	ld.u32 	%r8385, [%rd55799];
	setp.ge.s32 	%p1733, %r8385, %r4482;
	@%p1733 bra 	$L__BB1_15732;
	add.s64 	%rd94053, %rd31465, 1;
	not.b64 	%rd55800, %rd94052;
	add.s64 	%rd94052, %rd94051, %rd55800;
$L__BB1_15732:
	setp.ne.s64 	%p1734, %rd94052, 0;
	mov.u64 	%rd94051, %rd94052;
	@%p1734 bra 	$L__BB1_15730;
	cvt.u32.u64 	%r4484, %rd94053;
	mov.b64 	%rd94057, 0;
	mov.u64 	%rd94055, %rd5;
$L__BB1_15734:
	shr.u64 	%rd94056, %rd94055, 1;
	add.s64 	%rd31473, %rd94057, %rd94056;
	shl.b64 	%rd55802, %rd31473, 2;
	add.s64 	%rd55803, %rd30977, %rd55802;
	ld.u32 	%r8386, [%rd55803];
	setp.ge.s32 	%p1735, %r8386, %r4483;
	@%p1735 bra 	$L__BB1_15736;
	add.s64 	%rd94057, %rd31473, 1;
	not.b64 	%rd55804, %rd94056;
	add.s64 	%rd94056, %rd94055, %rd55804;
$L__BB1_15736:
	setp.ne.s64 	%p1736, %rd94056, 0;
	mov.u64 	%rd94055, %rd94056;
	@%p1736 bra 	$L__BB1_15734;
	cvt.u32.u64 	%r4485, %rd94057;
	mov.b64 	%rd94061, 0;
	mov.u64 	%rd94059, %rd5;
$L__BB1_15738:
	shr.u64 	%rd94060, %rd94059, 1;
	add.s64 	%rd31481, %rd94061, %rd94060;
	shl.b64 	%rd55806, %rd31481, 2;
	add.s64 	%rd55807, %rd30994, %rd55806;
	ld.u32 	%r8387, [%rd55807];
	setp.ge.s32 	%p1737, %r8387, %r4484;
	@%p1737 bra 	$L__BB1_15740;
	add.s64 	%rd94061, %rd31481, 1;
	not.b64 	%rd55808, %rd94060;
	add.s64 	%rd94060, %rd94059, %rd55808;
$L__BB1_15740:
	setp.ne.s64 	%p1738, %rd94060, 0;
	mov.u64 	%rd94059, %rd94060;
	@%p1738 bra 	$L__BB1_15738;
	cvt.u32.u64 	%r4486, %rd94061;
	mov.b64 	%rd94065, 0;
	mov.u64 	%rd94063, %rd5;
$L__BB1_15742:
	shr.u64 	%rd94064, %rd94063, 1;
	add.s64 	%rd31489, %rd94065, %rd94064;
	shl.b64 	%rd55810, %rd31489, 2;
	add.s64 	%rd55811, %rd30994, %rd55810;
	ld.u32 	%r8388, [%rd55811];
	setp.ge.s32 	%p1739, %r8388, %r4485;
	@%p1739 bra 	$L__BB1_15744;
	add.s64 	%rd94065, %rd31489, 1;
	not.b64 	%rd55812, %rd94064;
	add.s64 	%rd94064, %rd94063, %rd55812;
$L__BB1_15744:
	setp.ne.s64 	%p1740, %rd94064, 0;
	mov.u64 	%rd94063, %rd94064;
	@%p1740 bra 	$L__BB1_15742;
	cvt.u32.u64 	%r4487, %rd94065;
	mov.b64 	%rd94069, 0;
	mov.u64 	%rd94067, %rd5;
$L__BB1_15746:
	shr.u64 	%rd94068, %rd94067, 1;
	add.s64 	%rd31497, %rd94069, %rd94068;
	shl.b64 	%rd55814, %rd31497, 2;
	add.s64 	%rd55815, %rd31011, %rd55814;
	ld.u32 	%r8389, [%rd55815];
	setp.ge.s32 	%p1741, %r8389, %r4486;
	@%p1741 bra 	$L__BB1_15748;
	add.s64 	%rd94069, %rd31497, 1;
	not.b64 	%rd55816, %rd94068;
	add.s64 	%rd94068, %rd94067, %rd55816;
$L__BB1_15748:
	setp.ne.s64 	%p1742, %rd94068, 0;
	mov.u64 	%rd94067, %rd94068;
	@%p1742 bra 	$L__BB1_15746;
	cvt.u32.u64 	%r4488, %rd94069;
	mov.b64 	%rd94073, 0;
	mov.u64 	%rd94071, %rd5;
$L__BB1_15750:
	shr.u64 	%rd94072, %rd94071, 1;
	add.s64 	%rd31505, %rd94073, %rd94072;
	shl.b64 	%rd55818, %rd31505, 2;
	add.s64 	%rd55819, %rd31011, %rd55818;
	ld.u32 	%r8390, [%rd55819];
	setp.ge.s32 	%p1743, %r8390, %r4487;
	@%p1743 bra 	$L__BB1_15752;
	add.s64 	%rd94073, %rd31505, 1;
	not.b64 	%rd55820, %rd94072;
	add.s64 	%rd94072, %rd94071, %rd55820;
$L__BB1_15752:
	setp.ne.s64 	%p1744, %rd94072, 0;
	mov.u64 	%rd94071, %rd94072;
	@%p1744 bra 	$L__BB1_15750;
	cvt.u32.u64 	%r4489, %rd94073;
	mov.b64 	%rd94077, 0;
	mov.u64 	%rd94075, %rd5;
$L__BB1_15754:
	shr.u64 	%rd94076, %rd94075, 1;
	add.s64 	%rd31513, %rd94077, %rd94076;
	shl.b64 	%rd55822, %rd31513, 2;
	add.s64 	%rd55823, %rd31028, %rd55822;
	ld.u32 	%r8391, [%rd55823];
	setp.ge.s32 	%p1745, %r8391, %r4488;
	@%p1745 bra 	$L__BB1_15756;
	add.s64 	%rd94077, %rd31513, 1;
	not.b64 	%rd55824, %rd94076;
	add.s64 	%rd94076, %rd94075, %rd55824;
$L__BB1_15756:
	setp.ne.s64 	%p1746, %rd94076, 0;
	mov.u64 	%rd94075, %rd94076;
	@%p1746 bra 	$L__BB1_15754;
	cvt.u32.u64 	%r4490, %rd94077;
	mov.b64 	%rd94081, 0;
	mov.u64 	%rd94079, %rd5;
$L__BB1_15758:
	shr.u64 	%rd94080, %rd94079, 1;
	add.s64 	%rd31521, %rd94081, %rd94080;
	shl.b64 	%rd55826, %rd31521, 2;
	add.s64 	%rd55827, %rd31028, %rd55826;
	ld.u32 	%r8392, [%rd55827];
	setp.ge.s32 	%p1747, %r8392, %r4489;
	@%p1747 bra 	$L__BB1_15760;
	add.s64 	%rd94081, %rd31521, 1;
	not.b64 	%rd55828, %rd94080;
	add.s64 	%rd94080, %rd94079, %rd55828;
$L__BB1_15760:
	setp.ne.s64 	%p1748, %rd94080, 0;
	mov.u64 	%rd94079, %rd94080;
	@%p1748 bra 	$L__BB1_15758;
	cvt.u32.u64 	%r4491, %rd94081;
	mov.b64 	%rd94085, 0;
	mov.u64 	%rd94083, %rd5;
$L__BB1_15762:
	shr.u64 	%rd94084, %rd94083, 1;
	add.s64 	%rd31529, %rd94085, %rd94084;
	shl.b64 	%rd55830, %rd31529, 2;
	add.s64 	%rd55831, %rd31045, %rd55830;
	ld.u32 	%r8393, [%rd55831];
	setp.ge.s32 	%p1749, %r8393, %r4490;
	@%p1749 bra 	$L__BB1_15764;
	add.s64 	%rd94085, %rd31529, 1;
	not.b64 	%rd55832, %rd94084;
	add.s64 	%rd94084, %rd94083, %rd55832;
$L__BB1_15764:
	setp.ne.s64 	%p1750, %rd94084, 0;
	mov.u64 	%rd94083, %rd94084;
	@%p1750 bra 	$L__BB1_15762;
	cvt.u32.u64 	%r4492, %rd94085;
	mov.b64 	%rd94089, 0;
	mov.u64 	%rd94087, %rd5;
$L__BB1_15766:
	shr.u64 	%rd94088, %rd94087, 1;
	add.s64 	%rd31537, %rd94089, %rd94088;
	shl.b64 	%rd55834, %rd31537, 2;
	add.s64 	%rd55835, %rd31045, %rd55834;
	ld.u32 	%r8394, [%rd55835];
	setp.ge.s32 	%p1751, %r8394, %r4491;
	@%p1751 bra 	$L__BB1_15768;
	add.s64 	%rd94089, %rd31537, 1;
	not.b64 	%rd55836, %rd94088;
	add.s64 	%rd94088, %rd94087, %rd55836;
$L__BB1_15768:
	setp.ne.s64 	%p1752, %rd94088, 0;
	mov.u64 	%rd94087, %rd94088;
	@%p1752 bra 	$L__BB1_15766;
	cvt.u32.u64 	%r8395, %rd94089;
	setp.lt.s32 	%p1753, %r4492, %r8395;
	selp.b32 	%r4493, %r4304, %r4326, %p1753;
	selp.b32 	%r4494, %r4326, %r4304, %p1753;
	mov.b64 	%rd94093, 0;
	mov.u64 	%rd94091, %rd5;
$L__BB1_15770:
	shr.u64 	%rd94092, %rd94091, 1;
	add.s64 	%rd31545, %rd94093, %rd94092;
	shl.b64 	%rd55838, %rd31545, 2;
	add.s64 	%rd55839, %rd30892, %rd55838;
	ld.u32 	%r8396, [%rd55839];
	setp.ge.s32 	%p1754, %r8396, %r4368;
	@%p1754 bra 	$L__BB1_15772;
	add.s64 	%rd94093, %rd31545, 1;
	not.b64 	%rd55840, %rd94092;
	add.s64 	%rd94092, %rd94091, %rd55840;
$L__BB1_15772:
	setp.ne.s64 	%p1755, %rd94092, 0;
	mov.u64 	%rd94091, %rd94092;
	@%p1755 bra 	$L__BB1_15770;
	cvt.u32.u64 	%r4495, %rd94093;
	mov.b64 	%rd94097, 0;
	mov.u64 	%rd94095, %rd5;
$L__BB1_15774:
	shr.u64 	%rd94096, %rd94095, 1;
	add.s64 	%rd31553, %rd94097, %rd94096;
	shl.b64 	%rd55842, %rd31553, 2;
	add.s64 	%rd55843, %rd30892, %rd55842;
	ld.u32 	%r8397, [%rd55843];
	setp.ge.s32 	%p1756, %r8397, %r4346;
	@%p1756 bra 	$L__BB1_15776;
	add.s64 	%rd94097, %rd31553, 1;
	not.b64 	%rd55844, %rd94096;
	add.s64 	%rd94096, %rd94095, %rd55844;
$L__BB1_15776:
	setp.ne.s64 	%p1757, %rd94096, 0;
	mov.u64 	%rd94095, %rd94096;
	@%p1757 bra 	$L__BB1_15774;
	cvt.u32.u64 	%r4496, %rd94097;
	mov.b64 	%rd94101, 0;
	mov.u64 	%rd94099, %rd5;
$L__BB1_15778:
	shr.u64 	%rd94100, %rd94099, 1;
	add.s64 	%rd31561, %rd94101, %rd94100;
	shl.b64 	%rd55846, %rd31561, 2;
	add.s64 	%rd55847, %rd30909, %rd55846;
	ld.u32 	%r8398, [%rd55847];
	setp.ge.s32 	%p1758, %r8398, %r4495;
	@%p1758 bra 	$L__BB1_15780;
	add.s64 	%rd94101, %rd31561, 1;
	not.b64 	%rd55848, %rd94100;
	add.s64 	%rd94100, %rd94099, %rd55848;
$L__BB1_15780:
	setp.ne.s64 	%p1759, %rd94100, 0;
	mov.u64 	%rd94099, %rd94100;
	@%p1759 bra 	$L__BB1_15778;
	cvt.u32.u64 	%r4497, %rd94101;
	mov.b64 	%rd94105, 0;
	mov.u64 	%rd94103, %rd5;
$L__BB1_15782:
	shr.u64 	%rd94104, %rd94103, 1;
	add.s64 	%rd31569, %rd94105, %rd94104;
	shl.b64 	%rd55850, %rd31569, 2;
	add.s64 	%rd55851, %rd30909, %rd55850;
	ld.u32 	%r8399, [%rd55851];
	setp.ge.s32 	%p1760, %r8399, %r4496;
	@%p1760 bra 	$L__BB1_15784;
	add.s64 	%rd94105, %rd31569, 1;
	not.b64 	%rd55852, %rd94104;
	add.s64 	%rd94104, %rd94103, %rd55852;
$L__BB1_15784:
	setp.ne.s64 	%p1761, %rd94104, 0;
	mov.u64 	%rd94103, %rd94104;
	@%p1761 bra 	$L__BB1_15782;
	cvt.u32.u64 	%r4498, %rd94105;
	mov.b64 	%rd94109, 0;
	mov.u64 	%rd94107, %rd5;
$L__BB1_15786:
	shr.u64 	%rd94108, %rd94107, 1;
	add.s64 	%rd31577, %rd94109, %rd94108;
	shl.b64 	%rd55854, %rd31577, 2;
	add.s64 	%rd55855, %rd30926, %rd55854;
	ld.u32 	%r8400, [%rd55855];
	setp.ge.s32 	%p1762, %r8400, %r4497;
	@%p1762 bra 	$L__BB1_15788;
	add.s64 	%rd94109, %rd31577, 1;
	not.b64 	%rd55856, %rd94108;
	add.s64 	%rd94108, %rd94107, %rd55856;
$L__BB1_15788:
	setp.ne.s64 	%p1763, %rd94108, 0;
	mov.u64 	%rd94107, %rd94108;
	@%p1763 bra 	$L__BB1_15786;
	cvt.u32.u64 	%r4499, %rd94109;
	mov.b64 	%rd94113, 0;
	mov.u64 	%rd94111, %rd5;
$L__BB1_15790:
	shr.u64 	%rd94112, %rd94111, 1;
	add.s64 	%rd31585, %rd94113, %rd94112;
	shl.b64 	%rd55858, %rd31585, 2;
	add.s64 	%rd55859, %rd30926, %rd55858;
	ld.u32 	%r8401, [%rd55859];
	setp.ge.s32 	%p1764, %r8401, %r4498;
	@%p1764 bra 	$L__BB1_15792;
	add.s64 	%rd94113, %rd31585, 1;
	not.b64 	%rd55860, %rd94112;
	add.s64 	%rd94112, %rd94111, %rd55860;
$L__BB1_15792:
	setp.ne.s64 	%p1765, %rd94112, 0;
	mov.u64 	%rd94111, %rd94112;
	@%p1765 bra 	$L__BB1_15790;
	cvt.u32.u64 	%r4500, %rd94113;
	mov.b64 	%rd94117, 0;
	mov.u64 	%rd94115, %rd5;
$L__BB1_15794:
	shr.u64 	%rd94116, %rd94115, 1;
	add.s64 	%rd31593, %rd94117, %rd94116;
	shl.b64 	%rd55862, %rd31593, 2;
	add.s64 	%rd55863, %rd30943, %rd55862;
	ld.u32 	%r8402, [%rd55863];
	setp.ge.s32 	%p1766, %r8402, %r4499;
	@%p1766 bra 	$L__BB1_15796;
	add.s64 	%rd94117, %rd31593, 1;
	not.b64 	%rd55864, %rd94116;
	add.s64 	%rd94116, %rd94115, %rd55864;
$L__BB1_15796:
	setp.ne.s64 	%p1767, %rd94116, 0;
	mov.u64 	%rd94115, %rd94116;
	@%p1767 bra 	$L__BB1_15794;
	cvt.u32.u64 	%r4501, %rd94117;
	mov.b64 	%rd94121, 0;
	mov.u64 	%rd94119, %rd5;
$L__BB1_15798:
	shr.u64 	%rd94120, %rd94119, 1;
	add.s64 	%rd31601, %rd94121, %rd94120;
	shl.b64 	%rd55866, %rd31601, 2;
	add.s64 	%rd55867, %rd30943, %rd55866;
	ld.u32 	%r8403, [%rd55867];
	setp.ge.s32 	%p1768, %r8403, %r4500;
	@%p1768 bra 	$L__BB1_15800;
	add.s64 	%rd94121, %rd31601, 1;
	not.b64 	%rd55868, %rd94120;
	add.s64 	%rd94120, %rd94119, %rd55868;
$L__BB1_15800:
	setp.ne.s64 	%p1769, %rd94120, 0;
	mov.u64 	%rd94119, %rd94120;
	@%p1769 bra 	$L__BB1_15798;
	cvt.u32.u64 	%r4502, %rd94121;
	mov.b64 	%rd94125, 0;
	mov.u64 	%rd94123, %rd5;
$L__BB1_15802:
	shr.u64 	%rd94124, %rd94123, 1;
	add.s64 	%rd31609, %rd94125, %rd94124;
	shl.b64 	%rd55870, %rd31609, 2;
	add.s64 	%rd55871, %rd30960, %rd55870;
	ld.u32 	%r8404, [%rd55871];
	setp.ge.s32 	%p1770, %r8404, %r4501;
	@%p1770 bra 	$L__BB1_15804;
	add.s64 	%rd94125, %rd31609, 1;
	not.b64 	%rd55872, %rd94124;
	add.s64 	%rd94124, %rd94123, %rd55872;
$L__BB1_15804:
	setp.ne.s64 	%p1771, %rd94124, 0;
	mov.u64 	%rd94123, %rd94124;
	@%p1771 bra 	$L__BB1_15802;
	cvt.u32.u64 	%r4503, %rd94125;
	mov.b64 	%rd94129, 0;
	mov.u64 	%rd94127, %rd5;
$L__BB1_15806:
	shr.u64 	%rd94128, %rd94127, 1;
	add.s64 	%rd31617, %rd94129, %rd94128;
	shl.b64 	%rd55874, %rd31617, 2;
	add.s64 	%rd55875, %rd30960, %rd55874;
	ld.u32 	%r8405, [%rd55875];
	setp.ge.s32 	%p1772, %r8405, %r4502;
	@%p1772 bra 	$L__BB1_15808;
	add.s64 	%rd94129, %rd31617, 1;
	not.b64 	%rd55876, %rd94128;
	add.s64 	%rd94128, %rd94127, %rd55876;
$L__BB1_15808:
	setp.ne.s64 	%p1773, %rd94128, 0;
	mov.u64 	%rd94127, %rd94128;
	@%p1773 bra 	$L__BB1_15806;
	cvt.u32.u64 	%r4504, %rd94129;
	mov.b64 	%rd94133, 0;
	mov.u64 	%rd94131, %rd5;
$L__BB1_15810:
	shr.u64 	%rd94132, %rd94131, 1;
	add.s64 	%rd31625, %rd94133, %rd94132;
	shl.b64 	%rd55878, %rd31625, 2;
	add.s64 	%rd55879, %rd30977, %rd55878;
	ld.u32 	%r8406, [%rd55879];
	setp.ge.s32 	%p1774, %r8406, %r4503;
	@%p1774 bra 	$L__BB1_15812;
	add.s64 	%rd94133, %rd31625, 1;
	not.b64 	%rd55880, %rd94132;
	add.s64 	%rd94132, %rd94131, %rd55880;
$L__BB1_15812:
	setp.ne.s64 	%p1775, %rd94132, 0;
	mov.u64 	%rd94131, %rd94132;
	@%p1775 bra 	$L__BB1_15810;
	cvt.u32.u64 	%r4505, %rd94133;
	mov.b64 	%rd94137, 0;
	mov.u64 	%rd94135, %rd5;
$L__BB1_15814:
	shr.u64 	%rd94136, %rd94135, 1;
	add.s64 	%rd31633, %rd94137, %rd94136;
	shl.b64 	%rd55882, %rd31633, 2;
	add.s64 	%rd55883, %rd30977, %rd55882;
	ld.u32 	%r8407, [%rd55883];
	setp.ge.s32 	%p1776, %r8407, %r4504;
	@%p1776 bra 	$L__BB1_15816;
	add.s64 	%rd94137, %rd31633, 1;
	not.b64 	%rd55884, %rd94136;
	add.s64 	%rd94136, %rd94135, %rd55884;
$L__BB1_15816:
	setp.ne.s64 	%p1777, %rd94136, 0;
	mov.u64 	%rd94135, %rd94136;
	@%p1777 bra 	$L__BB1_15814;
	cvt.u32.u64 	%r4506, %rd94137;
	mov.b64 	%rd94141, 0;
	mov.u64 	%rd94139, %rd5;
$L__BB1_15818:
	shr.u64 	%rd94140, %rd94139, 1;
	add.s64 	%rd31641, %rd94141, %rd94140;
	shl.b64 	%rd55886, %rd31641, 2;
	add.s64 	%rd55887, %rd30994, %rd55886;
	ld.u32 	%r8408, [%rd55887];
	setp.ge.s32 	%p1778, %r8408, %r4505;
	@%p1778 bra 	$L__BB1_15820;
	add.s64 	%rd94141, %rd31641, 1;
	not.b64 	%rd55888, %rd94140;
	add.s64 	%rd94140, %rd94139, %rd55888;
$L__BB1_15820:
	setp.ne.s64 	%p1779, %rd94140, 0;
	mov.u64 	%rd94139, %rd94140;
	@%p1779 bra 	$L__BB1_15818;
	cvt.u32.u64 	%r4507, %rd94141;
	mov.b64 	%rd94145, 0;
	mov.u64 	%rd94143, %rd5;
$L__BB1_15822:
	shr.u64 	%rd94144, %rd94143, 1;
	add.s64 	%rd31649, %rd94145, %rd94144;
	shl.b64 	%rd55890, %rd31649, 2;
	add.s64 	%rd55891, %rd30994, %rd55890;
	ld.u32 	%r8409, [%rd55891];
	setp.ge.s32 	%p1780, %r8409, %r4506;
	@%p1780 bra 	$L__BB1_15824;
	add.s64 	%rd94145, %rd31649, 1;
	not.b64 	%rd55892, %rd94144;
	add.s64 	%rd94144, %rd94143, %rd55892;
$L__BB1_15824:
	setp.ne.s64 	%p1781, %rd94144, 0;
	mov.u64 	%rd94143, %rd94144;
	@%p1781 bra 	$L__BB1_15822;
	cvt.u32.u64 	%r4508, %rd94145;
	mov.b64 	%rd94149, 0;
	mov.u64 	%rd94147, %rd5;
$L__BB1_15826:
	shr.u64 	%rd94148, %rd94147, 1;
	add.s64 	%rd31657, %rd94149, %rd94148;
	shl.b64 	%rd55894, %rd31657, 2;
	add.s64 	%rd55895, %rd31011, %rd55894;
	ld.u32 	%r8410, [%rd55895];
	setp.ge.s32 	%p1782, %r8410, %r4507;
	@%p1782 bra 	$L__BB1_15828;
	add.s64 	%rd94149, %rd31657, 1;
	not.b64 	%rd55896, %rd94148;
	add.s64 	%rd94148, %rd94147, %rd55896;
$L__BB1_15828:
	setp.ne.s64 	%p1783, %rd94148, 0;
	mov.u64 	%rd94147, %rd94148;
	@%p1783 bra 	$L__BB1_15826;
	cvt.u32.u64 	%r4509, %rd94149;
	mov.b64 	%rd94153, 0;
	mov.u64 	%rd94151, %rd5;
$L__BB1_15830:
	shr.u64 	%rd94152, %rd94151, 1;
	add.s64 	%rd31665, %rd94153, %rd94152;
	shl.b64 	%rd55898, %rd31665, 2;
	add.s64 	%rd55899, %rd31011, %rd55898;
	ld.u32 	%r8411, [%rd55899];
	setp.ge.s32 	%p1784, %r8411, %r4508;
	@%p1784 bra 	$L__BB1_15832;
	add.s64 	%rd94153, %rd31665, 1;
	not.b64 	%rd55900, %rd94152;
	add.s64 	%rd94152, %rd94151, %rd55900;
$L__BB1_15832:
	setp.ne.s64 	%p1785, %rd94152, 0;
	mov.u64 	%rd94151, %rd94152;
	@%p1785 bra 	$L__BB1_15830;
	cvt.u32.u64 	%r4510, %rd94153;
	mov.b64 	%rd94157, 0;
	mov.u64 	%rd94155, %rd5;
$L__BB1_15834:
	shr.u64 	%rd94156, %rd94155, 1;
	add.s64 	%rd31673, %rd94157, %rd94156;
	shl.b64 	%rd55902, %rd31673, 2;
	add.s64 	%rd55903, %rd31028, %rd55902;
	ld.u32 	%r8412, [%rd55903];
	setp.ge.s32 	%p1786, %r8412, %r4509;
	@%p1786 bra 	$L__BB1_15836;
	add.s64 	%rd94157, %rd31673, 1;
	not.b64 	%rd55904, %rd94156;
	add.s64 	%rd94156, %rd94155, %rd55904;
$L__BB1_15836:
	setp.ne.s64 	%p1787, %rd94156, 0;
	mov.u64 	%rd94155, %rd94156;
	@%p1787 bra 	$L__BB1_15834;
	cvt.u32.u64 	%r4511, %rd94157;
	mov.b64 	%rd94161, 0;
	mov.u64 	%rd94159, %rd5;
$L__BB1_15838:
	shr.u64 	%rd94160, %rd94159, 1;
	add.s64 	%rd31681, %rd94161, %rd94160;
	shl.b64 	%rd55906, %rd31681, 2;
	add.s64 	%rd55907, %rd31028, %rd55906;
	ld.u32 	%r8413, [%rd55907];
	setp.ge.s32 	%p1788, %r8413, %r4510;
	@%p1788 bra 	$L__BB1_15840;
	add.s64 	%rd94161, %rd31681, 1;
	not.b64 	%rd55908, %rd94160;
	add.s64 	%rd94160, %rd94159, %rd55908;
$L__BB1_15840:
	setp.ne.s64 	%p1789, %rd94160, 0;
	mov.u64 	%rd94159, %rd94160;
	@%p1789 bra 	$L__BB1_15838;
	cvt.u32.u64 	%r4512, %rd94161;
	mov.b64 	%rd94165, 0;
	mov.u64 	%rd94163, %rd5;
$L__BB1_15842:
	shr.u64 	%rd94164, %rd94163, 1;
	add.s64 	%rd31689, %rd94165, %rd94164;
	shl.b64 	%rd55910, %rd31689, 2;
	add.s64 	%rd55911, %rd31045, %rd55910;
	ld.u32 	%r8414, [%rd55911];
	setp.ge.s32 	%p1790, %r8414, %r4511;
	@%p1790 bra 	$L__BB1_15844;
	add.s64 	%rd94165, %rd31689, 1;
	not.b64 	%rd55912, %rd94164;
	add.s64 	%rd94164, %rd94163, %rd55912;
$L__BB1_15844:
	setp.ne.s64 	%p1791, %rd94164, 0;
	mov.u64 	%rd94163, %rd94164;
	@%p1791 bra 	$L__BB1_15842;
	cvt.u32.u64 	%r4513, %rd94165;
	mov.b64 	%rd94169, 0;
	mov.u64 	%rd94167, %rd5;
$L__BB1_15846:
	shr.u64 	%rd94168, %rd94167, 1;
	add.s64 	%rd31697, %rd94169, %rd94168;
	shl.b64 	%rd55914, %rd31697, 2;
	add.s64 	%rd55915, %rd31045, %rd55914;
	ld.u32 	%r8415, [%rd55915];
	setp.ge.s32 	%p1792, %r8415, %r4512;
	@%p1792 bra 	$L__BB1_15848;
	add.s64 	%rd94169, %rd31697, 1;
	not.b64 	%rd55916, %rd94168;
	add.s64 	%rd94168, %rd94167, %rd55916;
$L__BB1_15848:
	setp.ne.s64 	%p1793, %rd94168, 0;
	mov.u64 	%rd94167, %rd94168;
	@%p1793 bra 	$L__BB1_15846;
	cvt.u32.u64 	%r8416, %rd94169;
	setp.lt.s32 	%p1794, %r4513, %r8416;
	selp.b32 	%r4514, %r4346, %r4368, %p1794;
	selp.b32 	%r4515, %r4368, %r4346, %p1794;
	mov.b64 	%rd94173, 0;
	mov.u64 	%rd94171, %rd5;
$L__BB1_15850:
	shr.u64 	%rd94172, %rd94171, 1;
	add.s64 	%rd31705, %rd94173, %rd94172;
	shl.b64 	%rd55918, %rd31705, 2;
	add.s64 	%rd55919, %rd30892, %rd55918;
	ld.u32 	%r8417, [%rd55919];
	setp.ge.s32 	%p1795, %r8417, %r4389;
	@%p1795 bra 	$L__BB1_15852;
	add.s64 	%rd94173, %rd31705, 1;
	not.b64 	%rd55920, %rd94172;
	add.s64 	%rd94172, %rd94171, %rd55920;
$L__BB1_15852:
	setp.ne.s64 	%p1796, %rd94172, 0;
	mov.u64 	%rd94171, %rd94172;
	@%p1796 bra 	$L__BB1_15850;
	cvt.u32.u64 	%r4516, %rd94173;
	mov.b64 	%rd94177, 0;
	mov.u64 	%rd94175, %rd5;
$L__BB1_15854:
	shr.u64 	%rd94176, %rd94175, 1;
	add.s64 	%rd31713, %rd94177, %rd94176;
	shl.b64 	%rd55922, %rd31713, 2;
	add.s64 	%rd55923, %rd30892, %rd55922;
	ld.u32 	%r8418, [%rd55923];
	setp.ge.s32 	%p1797, %r8418, %r4367;
	@%p1797 bra 	$L__BB1_15856;
	add.s64 	%rd94177, %rd31713, 1;
	not.b64 	%rd55924, %rd94176;
	add.s64 	%rd94176, %rd94175, %rd55924;
$L__BB1_15856:
	setp.ne.s64 	%p1798, %rd94176, 0;
	mov.u64 	%rd94175, %rd94176;
	@%p1798 bra 	$L__BB1_15854;
	cvt.u32.u64 	%r4517, %rd94177;
	mov.b64 	%rd94181, 0;
	mov.u64 	%rd94179, %rd5;
$L__BB1_15858:
	shr.u64 	%rd94180, %rd94179, 1;
	add.s64 	%rd31721, %rd94181, %rd94180;
	shl.b64 	%rd55926, %rd31721, 2;
	add.s64 	%rd55927, %rd30909, %rd55926;
	ld.u32 	%r8419, [%rd55927];
	setp.ge.s32 	%p1799, %r8419, %r4516;
	@%p1799 bra 	$L__BB1_15860;
	add.s64 	%rd94181, %rd31721, 1;
	not.b64 	%rd55928, %rd94180;
	add.s64 	%rd94180, %rd94179, %rd55928;
$L__BB1_15860:
	setp.ne.s64 	%p1800, %rd94180, 0;
	mov.u64 	%rd94179, %rd94180;
	@%p1800 bra 	$L__BB1_15858;
	cvt.u32.u64 	%r4518, %rd94181;
	mov.b64 	%rd94185, 0;
	mov.u64 	%rd94183, %rd5;
$L__BB1_15862:
	shr.u64 	%rd94184, %rd94183, 1;
	add.s64 	%rd31729, %rd94185, %rd94184;
	shl.b64 	%rd55930, %rd31729, 2;
	add.s64 	%rd55931, %rd30909, %rd55930;
	ld.u32 	%r8420, [%rd55931];
	setp.ge.s32 	%p1801, %r8420, %r4517;
	@%p1801 bra 	$L__BB1_15864;
	add.s64 	%rd94185, %rd31729, 1;
	not.b64 	%rd55932, %rd94184;
	add.s64 	%rd94184, %rd94183, %rd55932;
$L__BB1_15864:
	setp.ne.s64 	%p1802, %rd94184, 0;
	mov.u64 	%rd94183, %rd94184;
	@%p1802 bra 	$L__BB1_15862;
	cvt.u32.u64 	%r4519, %rd94185;
	mov.b64 	%rd94189, 0;
	mov.u64 	%rd94187, %rd5;
$L__BB1_15866:
	shr.u64 	%rd94188, %rd94187, 1;
	add.s64 	%rd31737, %rd94189, %rd94188;
	shl.b64 	%rd55934, %rd31737, 2;
	add.s64 	%rd55935, %rd30926, %rd55934;
	ld.u32 	%r8421, [%rd55935];
	setp.ge.s32 	%p1803, %r8421, %r4518;
	@%p1803 bra 	$L__BB1_15868;
	add.s64 	%rd94189, %rd31737, 1;
	not.b64 	%rd55936, %rd94188;
	add.s64 	%rd94188, %rd94187, %rd55936;
$L__BB1_15868:
	setp.ne.s64 	%p1804, %rd94188, 0;
	mov.u64 	%rd94187, %rd94188;
	@%p1804 bra 	$L__BB1_15866;
	cvt.u32.u64 	%r4520, %rd94189;
	mov.b64 	%rd94193, 0;
	mov.u64 	%rd94191, %rd5;
$L__BB1_15870:
	shr.u64 	%rd94192, %rd94191, 1;
	add.s64 	%rd31745, %rd94193, %rd94192;
	shl.b64 	%rd55938, %rd31745, 2;
	add.s64 	%rd55939, %rd30926, %rd55938;
	ld.u32 	%r8422, [%rd55939];
	setp.ge.s32 	%p1805, %r8422, %r4519;
	@%p1805 bra 	$L__BB1_15872;
	add.s64 	%rd94193, %rd31745, 1;
	not.b64 	%rd55940, %rd94192;
	add.s64 	%rd94192, %rd94191, %rd55940;
$L__BB1_15872:
	setp.ne.s64 	%p1806, %rd94192, 0;
	mov.u64 	%rd94191, %rd94192;
	@%p1806 bra 	$L__BB1_15870;
	cvt.u32.u64 	%r4521, %rd94193;
	mov.b64 	%rd94197, 0;
	mov.u64 	%rd94195, %rd5;
$L__BB1_15874:
	shr.u64 	%rd94196, %rd94195, 1;
	add.s64 	%rd31753, %rd94197, %rd94196;
	shl.b64 	%rd55942, %rd31753, 2;
	add.s64 	%rd55943, %rd30943, %rd55942;
	ld.u32 	%r8423, [%rd55943];
	setp.ge.s32 	%p1807, %r8423, %r4520;
	@%p1807 bra 	$L__BB1_15876;
	add.s64 	%rd94197, %rd31753, 1;
	not.b64 	%rd55944, %rd94196;
	add.s64 	%rd94196, %rd94195, %rd55944;
$L__BB1_15876:
	setp.ne.s64 	%p1808, %rd94196, 0;
	mov.u64 	%rd94195, %rd94196;
	@%p1808 bra 	$L__BB1_15874;
	cvt.u32.u64 	%r4522, %rd94197;
	mov.b64 	%rd94201, 0;
	mov.u64 	%rd94199, %rd5;
$L__BB1_15878:
	shr.u64 	%rd94200, %rd94199, 1;
	add.s64 	%rd31761, %rd94201, %rd94200;
	shl.b64 	%rd55946, %rd31761, 2;
	add.s64 	%rd55947, %rd30943, %rd55946;
	ld.u32 	%r8424, [%rd55947];
	setp.ge.s32 	%p1809, %r8424, %r4521;
	@%p1809 bra 	$L__BB1_15880;
	add.s64 	%rd94201, %rd31761, 1;
	not.b64 	%rd55948, %rd94200;
	add.s64 	%rd94200, %rd94199, %rd55948;
$L__BB1_15880:
	setp.ne.s64 	%p1810, %rd94200, 0;
	mov.u64 	%rd94199, %rd94200;
	@%p1810 bra 	$L__BB1_15878;
	cvt.u32.u64 	%r4523, %rd94201;
	mov.b64 	%rd94205, 0;
	mov.u64 	%rd94203, %rd5;
$L__BB1_15882:
	shr.u64 	%rd94204, %rd94203, 1;
	add.s64 	%rd31769, %rd94205, %rd94204;
	shl.b64 	%rd55950, %rd31769, 2;
	add.s64 	%rd55951, %rd30960, %rd55950;
	ld.u32 	%r8425, [%rd55951];
	setp.ge.s32 	%p1811, %r8425, %r4522;
	@%p1811 bra 	$L__BB1_15884;
	add.s64 	%rd94205, %rd31769, 1;
	not.b64 	%rd55952, %rd94204;
	add.s64 	%rd94204, %rd94203, %rd55952;
$L__BB1_15884:
	setp.ne.s64 	%p1812, %rd94204, 0;
	mov.u64 	%rd94203, %rd94204;
	@%p1812 bra 	$L__BB1_15882;
	cvt.u32.u64 	%r4524, %rd94205;
	mov.b64 	%rd94209, 0;
	mov.u64 	%rd94207, %rd5;
$L__BB1_15886:
	shr.u64 	%rd94208, %rd94207, 1;
	add.s64 	%rd31777, %rd94209, %rd94208;
	shl.b64 	%rd55954, %rd31777, 2;
	add.s64 	%rd55955, %rd30960, %rd55954;
	ld.u32 	%r8426, [%rd55955];
	setp.ge.s32 	%p1813, %r8426, %r4523;
	@%p1813 bra 	$L__BB1_15888;
	add.s64 	%rd94209, %rd31777, 1;
	not.b64 	%rd55956, %rd94208;
	add.s64 	%rd94208, %rd94207, %rd55956;
$L__BB1_15888:
	setp.ne.s64 	%p1814, %rd94208, 0;
	mov.u64 	%rd94207, %rd94208;
	@%p1814 bra 	$L__BB1_15886;
	cvt.u32.u64 	%r4525, %rd94209;
	mov.b64 	%rd94213, 0;
	mov.u64 	%rd94211, %rd5;
$L__BB1_15890:
	shr.u64 	%rd94212, %rd94211, 1;
	add.s64 	%rd31785, %rd94213, %rd94212;
	shl.b64 	%rd55958, %rd31785, 2;
	add.s64 	%rd55959, %rd30977, %rd55958;
	ld.u32 	%r8427, [%rd55959];
	setp.ge.s32 	%p1815, %r8427, %r4524;
	@%p1815 bra 	$L__BB1_15892;
	add.s64 	%rd94213, %rd31785, 1;
	not.b64 	%rd55960, %rd94212;
	add.s64 	%rd94212, %rd94211, %rd55960;
$L__BB1_15892:
	setp.ne.s64 	%p1816, %rd94212, 0;
	mov.u64 	%rd94211, %rd94212;
	@%p1816 bra 	$L__BB1_15890;
	cvt.u32.u64 	%r4526, %rd94213;
	mov.b64 	%rd94217, 0;
	mov.u64 	%rd94215, %rd5;
$L__BB1_15894:
	shr.u64 	%rd94216, %rd94215, 1;
	add.s64 	%rd31793, %rd94217, %rd94216;
	shl.b64 	%rd55962, %rd31793, 2;
	add.s64 	%rd55963, %rd30977, %rd55962;
	ld.u32 	%r8428, [%rd55963];
	setp.ge.s32 	%p1817, %r8428, %r4525;
	@%p1817 bra 	$L__BB1_15896;
	add.s64 	%rd94217, %rd31793, 1;
	not.b64 	%rd55964, %rd94216;
	add.s64 	%rd94216, %rd94215, %rd55964;
$L__BB1_15896:
	setp.ne.s64 	%p1818, %rd94216, 0;
	mov.u64 	%rd94215, %rd94216;
	@%p1818 bra 	$L__BB1_15894;
	cvt.u32.u64 	%r4527, %rd94217;
	mov.b64 	%rd94221, 0;
	mov.u64 	%rd94219, %rd5;
$L__BB1_15898:
	shr.u64 	%rd94220, %rd94219, 1;
	add.s64 	%rd31801, %rd94221, %rd94220;
	shl.b64 	%rd55966, %rd31801, 2;
	add.s64 	%rd55967, %rd30994, %rd55966;
	ld.u32 	%r8429, [%rd55967];
	setp.ge.s32 	%p1819, %r8429, %r4526;
	@%p1819 bra 	$L__BB1_15900;
	add.s64 	%rd94221, %rd31801, 1;
	not.b64 	%rd55968, %rd94220;
	add.s64 	%rd94220, %rd94219, %rd55968;
$L__BB1_15900:
	setp.ne.s64 	%p1820, %rd94220, 0;
	mov.u64 	%rd94219, %rd94220;
	@%p1820 bra 	$L__BB1_15898;
	cvt.u32.u64 	%r4528, %rd94221;
	mov.b64 	%rd94225, 0;
	mov.u64 	%rd94223, %rd5;
$L__BB1_15902:
	shr.u64 	%rd94224, %rd94223, 1;
	add.s64 	%rd31809, %rd94225, %rd94224;
	shl.b64 	%rd55970, %rd31809, 2;
	add.s64 	%rd55971, %rd30994, %rd55970;
	ld.u32 	%r8430, [%rd55971];
	setp.ge.s32 	%p1821, %r8430, %r4527;
	@%p1821 bra 	$L__BB1_15904;
	add.s64 	%rd94225, %rd31809, 1;
	not.b64 	%rd55972, %rd94224;
	add.s64 	%rd94224, %rd94223, %rd55972;
$L__BB1_15904:
	setp.ne.s64 	%p1822, %rd94224, 0;
	mov.u64 	%rd94223, %rd94224;
	@%p1822 bra 	$L__BB1_15902;
	cvt.u32.u64 	%r4529, %rd94225;
	mov.b64 	%rd94229, 0;
	mov.u64 	%rd94227, %rd5;
$L__BB1_15906:
	shr.u64 	%rd94228, %rd94227, 1;
	add.s64 	%rd31817, %rd94229, %rd94228;
	shl.b64 	%rd55974, %rd31817, 2;
	add.s64 	%rd55975, %rd31011, %rd55974;
	ld.u32 	%r8431, [%rd55975];
	setp.ge.s32 	%p1823, %r8431, %r4528;
	@%p1823 bra 	$L__BB1_15908;
	add.s64 	%rd94229, %rd31817, 1;
	not.b64 	%rd55976, %rd94228;
	add.s64 	%rd94228, %rd94227, %rd55976;
$L__BB1_15908:
	setp.ne.s64 	%p1824, %rd94228, 0;
	mov.u64 	%rd94227, %rd94228;
	@%p1824 bra 	$L__BB1_15906;
	cvt.u32.u64 	%r4530, %rd94229;
	mov.b64 	%rd94233, 0;
	mov.u64 	%rd94231, %rd5;
$L__BB1_15910:
	shr.u64 	%rd94232, %rd94231, 1;
	add.s64 	%rd31825, %rd94233, %rd94232;
	shl.b64 	%rd55978, %rd31825, 2;
	add.s64 	%rd55979, %rd31011, %rd55978;
	ld.u32 	%r8432, [%rd55979];
	setp.ge.s32 	%p1825, %r8432, %r4529;
	@%p1825 bra 	$L__BB1_15912;
	add.s64 	%rd94233, %rd31825, 1;
	not.b64 	%rd55980, %rd94232;
	add.s64 	%rd94232, %rd94231, %rd55980;
$L__BB1_15912:
	setp.ne.s64 	%p1826, %rd94232, 0;
	mov.u64 	%rd94231, %rd94232;
	@%p1826 bra 	$L__BB1_15910;
	cvt.u32.u64 	%r4531, %rd94233;
	mov.b64 	%rd94237, 0;
	mov.u64 	%rd94235, %rd5;
$L__BB1_15914:
	shr.u64 	%rd94236, %rd94235, 1;
	add.s64 	%rd31833, %rd94237, %rd94236;
	shl.b64 	%rd55982, %rd31833, 2;
	add.s64 	%rd55983, %rd31028, %rd55982;
	ld.u32 	%r8433, [%rd55983];
	setp.ge.s32 	%p1827, %r8433, %r4530;
	@%p1827 bra 	$L__BB1_15916;
	add.s64 	%rd94237, %rd31833, 1;
	not.b64 	%rd55984, %rd94236;
	add.s64 	%rd94236, %rd94235, %rd55984;
$L__BB1_15916:
	setp.ne.s64 	%p1828, %rd94236, 0;
	mov.u64 	%rd94235, %rd94236;
	@%p1828 bra 	$L__BB1_15914;
	cvt.u32.u64 	%r4532, %rd94237;
	mov.b64 	%rd94241, 0;
	mov.u64 	%rd94239, %rd5;
$L__BB1_15918:
	shr.u64 	%rd94240, %rd94239, 1;
	add.s64 	%rd31841, %rd94241, %rd94240;
	shl.b64 	%rd55986, %rd31841, 2;
	add.s64 	%rd55987, %rd31028, %rd55986;
	ld.u32 	%r8434, [%rd55987];
	setp.ge.s32 	%p1829, %r8434, %r4531;
	@%p1829 bra 	$L__BB1_15920;
	add.s64 	%rd94241, %rd31841, 1;
	not.b64 	%rd55988, %rd94240;
	add.s64 	%rd94240, %rd94239, %rd55988;
$L__BB1_15920:
	setp.ne.s64 	%p1830, %rd94240, 0;
	mov.u64 	%rd94239, %rd94240;
	@%p1830 bra 	$L__BB1_15918;
	cvt.u32.u64 	%r4533, %rd94241;
	mov.b64 	%rd94245, 0;
	mov.u64 	%rd94243, %rd5;
$L__BB1_15922:
	shr.u64 	%rd94244, %rd94243, 1;
	add.s64 	%rd31849, %rd94245, %rd94244;
	shl.b64 	%rd55990, %rd31849, 2;
	add.s64 	%rd55991, %rd31045, %rd55990;
	ld.u32 	%r8435, [%rd55991];
	setp.ge.s32 	%p1831, %r8435, %r4532;
	@%p1831 bra 	$L__BB1_15924;
	add.s64 	%rd94245, %rd31849, 1;
	not.b64 	%rd55992, %rd94244;
	add.s64 	%rd94244, %rd94243, %rd55992;
$L__BB1_15924:
	setp.ne.s64 	%p1832, %rd94244, 0;
	mov.u64 	%rd94243, %rd94244;
	@%p1832 bra 	$L__BB1_15922;
	cvt.u32.u64 	%r4534, %rd94245;
	mov.b64 	%rd94249, 0;
	mov.u64 	%rd94247, %rd5;
$L__BB1_15926:
	shr.u64 	%rd94248, %rd94247, 1;
	add.s64 	%rd31857, %rd94249, %rd94248;
	shl.b64 	%rd55994, %rd31857, 2;
	add.s64 	%rd55995, %rd31045, %rd55994;
	ld.u32 	%r8436, [%rd55995];
	setp.ge.s32 	%p1833, %r8436, %r4533;
	@%p1833 bra 	$L__BB1_15928;
	add.s64 	%rd94249, %rd31857, 1;
	not.b64 	%rd55996, %rd94248;
	add.s64 	%rd94248, %rd94247, %rd55996;
$L__BB1_15928:
	setp.ne.s64 	%p1834, %rd94248, 0;
	mov.u64 	%rd94247, %rd94248;
	@%p1834 bra 	$L__BB1_15926;
	cvt.u32.u64 	%r8437, %rd94249;
	setp.lt.s32 	%p1835, %r4534, %r8437;
	selp.b32 	%r4535, %r4367, %r4389, %p1835;
	selp.b32 	%r4536, %r4389, %r4367, %p1835;
	mov.b64 	%rd94253, 0;
	mov.u64 	%rd94251, %rd5;
$L__BB1_15930:
	shr.u64 	%rd94252, %rd94251, 1;
	add.s64 	%rd31865, %rd94253, %rd94252;
	shl.b64 	%rd55998, %rd31865, 2;
	add.s64 	%rd55999, %rd30892, %rd55998;
	ld.u32 	%r8438, [%rd55999];
	setp.ge.s32 	%p1836, %r8438, %r4410;
	@%p1836 bra 	$L__BB1_15932;
	add.s64 	%rd94253, %rd31865, 1;
	not.b64 	%rd56000, %rd94252;
	add.s64 	%rd94252, %rd94251, %rd56000;
$L__BB1_15932:
	setp.ne.s64 	%p1837, %rd94252, 0;
	mov.u64 	%rd94251, %rd94252;
	@%p1837 bra 	$L__BB1_15930;
	cvt.u32.u64 	%r4537, %rd94253;
	mov.b64 	%rd94257, 0;
	mov.u64 	%rd94255, %rd5;
$L__BB1_15934:
	shr.u64 	%rd94256, %rd94255, 1;
	add.s64 	%rd31873, %rd94257, %rd94256;
	shl.b64 	%rd56002, %rd31873, 2;
	add.s64 	%rd56003, %rd30892, %rd56002;
	ld.u32 	%r8439, [%rd56003];
	setp.ge.s32 	%p1838, %r8439, %r4388;
	@%p1838 bra 	$L__BB1_15936;
	add.s64 	%rd94257, %rd31873, 1;
	not.b64 	%rd56004, %rd94256;
	add.s64 	%rd94256, %rd94255, %rd56004;
$L__BB1_15936:
	setp.ne.s64 	%p1839, %rd94256, 0;
	mov.u64 	%rd94255, %rd94256;
	@%p1839 bra 	$L__BB1_15934;
	cvt.u32.u64 	%r4538, %rd94257;
	mov.b64 	%rd94261, 0;
	mov.u64 	%rd94259, %rd5;
$L__BB1_15938:
	shr.u64 	%rd94260, %rd94259, 1;
	add.s64 	%rd31881, %rd94261, %rd94260;
	shl.b64 	%rd56006, %rd31881, 2;
	add.s64 	%rd56007, %rd30909, %rd56006;
	ld.u32 	%r8440, [%rd56007];
	setp.ge.s32 	%p1840, %r8440, %r4537;
	@%p1840 bra 	$L__BB1_15940;
	add.s64 	%rd94261, %rd31881, 1;
	not.b64 	%rd56008, %rd94260;
	add.s64 	%rd94260, %rd94259, %rd56008;
$L__BB1_15940:
	setp.ne.s64 	%p1841, %rd94260, 0;
	mov.u64 	%rd94259, %rd94260;
	@%p1841 bra 	$L__BB1_15938;
	cvt.u32.u64 	%r4539, %rd94261;
	mov.b64 	%rd94265, 0;
	mov.u64 	%rd94263, %rd5;
$L__BB1_15942:
	shr.u64 	%rd94264, %rd94263, 1;
	add.s64 	%rd31889, %rd94265, %rd94264;
	shl.b64 	%rd56010, %rd31889, 2;
	add.s64 	%rd56011, %rd30909, %rd56010;
	ld.u32 	%r8441, [%rd56011];
	setp.ge.s32 	%p1842, %r8441, %r4538;
	@%p1842 bra 	$L__BB1_15944;
	add.s64 	%rd94265, %rd31889, 1;
	not.b64 	%rd56012, %rd94264;
	add.s64 	%rd94264, %rd94263, %rd56012;
$L__BB1_15944:
	setp.ne.s64 	%p1843, %rd94264, 0;
	mov.u64 	%rd94263, %rd94264;
	@%p1843 bra 	$L__BB1_15942;
	cvt.u32.u64 	%r4540, %rd94265;
	mov.b64 	%rd94269, 0;
	mov.u64 	%rd94267, %rd5;
$L__BB1_15946:
	shr.u64 	%rd94268, %rd94267, 1;
	add.s64 	%rd31897, %rd94269, %rd94268;
	shl.b64 	%rd56014, %rd31897, 2;
	add.s64 	%rd56015, %rd30926, %rd56014;
	ld.u32 	%r8442, [%rd56015];
	setp.ge.s32 	%p1844, %r8442, %r4539;
	@%p1844 bra 	$L__BB1_15948;
	add.s64 	%rd94269, %rd31897, 1;
	not.b64 	%rd56016, %rd94268;
	add.s64 	%rd94268, %rd94267, %rd56016;
$L__BB1_15948:
	setp.ne.s64 	%p1845, %rd94268, 0;
	mov.u64 	%rd94267, %rd94268;
	@%p1845 bra 	$L__BB1_15946;
	cvt.u32.u64 	%r4541, %rd94269;
	mov.b64 	%rd94273, 0;
	mov.u64 	%rd94271, %rd5;
$L__BB1_15950:
	shr.u64 	%rd94272, %rd94271, 1;
	add.s64 	%rd31905, %rd94273, %rd94272;
	shl.b64 	%rd56018, %rd31905, 2;
	add.s64 	%rd56019, %rd30926, %rd56018;
	ld.u32 	%r8443, [%rd56019];
	setp.ge.s32 	%p1846, %r8443, %r4540;
	@%p1846 bra 	$L__BB1_15952;
	add.s64 	%rd94273, %rd31905, 1;
	not.b64 	%rd56020, %rd94272;
	add.s64 	%rd94272, %rd94271, %rd56020;
$L__BB1_15952:
	setp.ne.s64 	%p1847, %rd94272, 0;
	mov.u64 	%rd94271, %rd94272;
	@%p1847 bra 	$L__BB1_15950;
	cvt.u32.u64 	%r4542, %rd94273;
	mov.b64 	%rd94277, 0;
	mov.u64 	%rd94275, %rd5;
$L__BB1_15954:
	shr.u64 	%rd94276, %rd94275, 1;
	add.s64 	%rd31913, %rd94277, %rd94276;
	shl.b64 	%rd56022, %rd31913, 2;
	add.s64 	%rd56023, %rd30943, %rd56022;
	ld.u32 	%r8444, [%rd56023];
	setp.ge.s32 	%p1848, %r8444, %r4541;
	@%p1848 bra 	$L__BB1_15956;
	add.s64 	%rd94277, %rd31913, 1;
	not.b64 	%rd56024, %rd94276;
	add.s64 	%rd94276, %rd94275, %rd56024;
$L__BB1_15956:
	setp.ne.s64 	%p1849, %rd94276, 0;
	mov.u64 	%rd94275, %rd94276;
	@%p1849 bra 	$L__BB1_15954;
	cvt.u32.u64 	%r4543, %rd94277;
	mov.b64 	%rd94281, 0;
	mov.u64 	%rd94279, %rd5;
$L__BB1_15958:
	shr.u64 	%rd94280, %rd94279, 1;
	add.s64 	%rd31921, %rd94281, %rd94280;
	shl.b64 	%rd56026, %rd31921, 2;
	add.s64 	%rd56027, %rd30943, %rd56026;
	ld.u32 	%r8445, [%rd56027];
	setp.ge.s32 	%p1850, %r8445, %r4542;
	@%p1850 bra 	$L__BB1_15960;
	add.s64 	%rd94281, %rd31921, 1;
	not.b64 	%rd56028, %rd94280;
	add.s64 	%rd94280, %rd94279, %rd56028;
$L__BB1_15960:
	setp.ne.s64 	%p1851, %rd94280, 0;
	mov.u64 	%rd94279, %rd94280;
	@%p1851 bra 	$L__BB1_15958;
	cvt.u32.u64 	%r4544, %rd94281;
	mov.b64 	%rd94285, 0;
	mov.u64 	%rd94283, %rd5;
$L__BB1_15962:
	shr.u64 	%rd94284, %rd94283, 1;
	add.s64 	%rd31929, %rd94285, %rd94284;
	shl.b64 	%rd56030, %rd31929, 2;
	add.s64 	%rd56031, %rd30960, %rd56030;
	ld.u32 	%r8446, [%rd56031];
	setp.ge.s32 	%p1852, %r8446, %r4543;
	@%p1852 bra 	$L__BB1_15964;
	add.s64 	%rd94285, %rd31929, 1;
	not.b64 	%rd56032, %rd94284;
	add.s64 	%rd94284, %rd94283, %rd56032;
$L__BB1_15964:
	setp.ne.s64 	%p1853, %rd94284, 0;
	mov.u64 	%rd94283, %rd94284;
	@%p1853 bra 	$L__BB1_15962;
	cvt.u32.u64 	%r4545, %rd94285;
	mov.b64 	%rd94289, 0;
	mov.u64 	%rd94287, %rd5;
$L__BB1_15966:
	shr.u64 	%rd94288, %rd94287, 1;
	add.s64 	%rd31937, %rd94289, %rd94288;
	shl.b64 	%rd56034, %rd31937, 2;
	add.s64 	%rd56035, %rd30960, %rd56034;
	ld.u32 	%r8447, [%rd56035];
	setp.ge.s32 	%p1854, %r8447, %r4544;
	@%p1854 bra 	$L__BB1_15968;
	add.s64 	%rd94289, %rd31937, 1;
	not.b64 	%rd56036, %rd94288;
	add.s64 	%rd94288, %rd94287, %rd56036;
$L__BB1_15968:
	setp.ne.s64 	%p1855, %rd94288, 0;
	mov.u64 	%rd94287, %rd94288;
	@%p1855 bra 	$L__BB1_15966;
	cvt.u32.u64 	%r4546, %rd94289;
	mov.b64 	%rd94293, 0;
	mov.u64 	%rd94291, %rd5;
$L__BB1_15970:
	shr.u64 	%rd94292, %rd94291, 1;
	add.s64 	%rd31945, %rd94293, %rd94292;
	shl.b64 	%rd56038, %rd31945, 2;
	add.s64 	%rd56039, %rd30977, %rd56038;
	ld.u32 	%r8448, [%rd56039];
	setp.ge.s32 	%p1856, %r8448, %r4545;
	@%p1856 bra 	$L__BB1_15972;
	add.s64 	%rd94293, %rd31945, 1;
	not.b64 	%rd56040, %rd94292;
	add.s64 	%rd94292, %rd94291, %rd56040;
$L__BB1_15972:
	setp.ne.s64 	%p1857, %rd94292, 0;
	mov.u64 	%rd94291, %rd94292;
	@%p1857 bra 	$L__BB1_15970;
	cvt.u32.u64 	%r4547, %rd94293;
	mov.b64 	%rd94297, 0;
	mov.u64 	%rd94295, %rd5;
$L__BB1_15974:
	shr.u64 	%rd94296, %rd94295, 1;
	add.s64 	%rd31953, %rd94297, %rd94296;
	shl.b64 	%rd56042, %rd31953, 2;
	add.s64 	%rd56043, %rd30977, %rd56042;
	ld.u32 	%r8449, [%rd56043];
	setp.ge.s32 	%p1858, %r8449, %r4546;
	@%p1858 bra 	$L__BB1_15976;
	add.s64 	%rd94297, %rd31953, 1;
	not.b64 	%rd56044, %rd94296;
	add.s64 	%rd94296, %rd94295, %rd56044;
$L__BB1_15976:
	setp.ne.s64 	%p1859, %rd94296, 0;
	mov.u64 	%rd94295, %rd94296;
	@%p1859 bra 	$L__BB1_15974;
	cvt.u32.u64 	%r4548, %rd94297;
	mov.b64 	%rd94301, 0;
	mov.u64 	%rd94299, %rd5;
$L__BB1_15978:
	shr.u64 	%rd94300, %rd94299, 1;
	add.s64 	%rd31961, %rd94301, %rd94300;
	shl.b64 	%rd56046, %rd31961, 2;
	add.s64 	%rd56047, %rd30994, %rd56046;
	ld.u32 	%r8450, [%rd56047];
	setp.ge.s32 	%p1860, %r8450, %r4547;
	@%p1860 bra 	$L__BB1_15980;
	add.s64 	%rd94301, %rd31961, 1;
	not.b64 	%rd56048, %rd94300;
	add.s64 	%rd94300, %rd94299, %rd56048;
$L__BB1_15980:
	setp.ne.s64 	%p1861, %rd94300, 0;
	mov.u64 	%rd94299, %rd94300;
	@%p1861 bra 	$L__BB1_15978;
	cvt.u32.u64 	%r4549, %rd94301;
	mov.b64 	%rd94305, 0;
	mov.u64 	%rd94303, %rd5;
$L__BB1_15982:
	shr.u64 	%rd94304, %rd94303, 1;
	add.s64 	%rd31969, %rd94305, %rd94304;
	shl.b64 	%rd56050, %rd31969, 2;
	add.s64 	%rd56051, %rd30994, %rd56050;
	ld.u32 	%r8451, [%rd56051];
	setp.ge.s32 	%p1862, %r8451, %r4548;
	@%p1862 bra 	$L__BB1_15984;
	add.s64 	%rd94305, %rd31969, 1;
	not.b64 	%rd56052, %rd94304;
	add.s64 	%rd94304, %rd94303, %rd56052;
$L__BB1_15984:
	setp.ne.s64 	%p1863, %rd94304, 0;
	mov.u64 	%rd94303, %rd94304;
	@%p1863 bra 	$L__BB1_15982;
	cvt.u32.u64 	%r4550, %rd94305;
	mov.b64 	%rd94309, 0;
	mov.u64 	%rd94307, %rd5;
$L__BB1_15986:
	shr.u64 	%rd94308, %rd94307, 1;
	add.s64 	%rd31977, %rd94309, %rd94308;
	shl.b64 	%rd56054, %rd31977, 2;
	add.s64 	%rd56055, %rd31011, %rd56054;
	ld.u32 	%r8452, [%rd56055];
	setp.ge.s32 	%p1864, %r8452, %r4549;
	@%p1864 bra 	$L__BB1_15988;
	add.s64 	%rd94309, %rd31977, 1;
	not.b64 	%rd56056, %rd94308;
	add.s64 	%rd94308, %rd94307, %rd56056;
$L__BB1_15988:
	setp.ne.s64 	%p1865, %rd94308, 0;
	mov.u64 	%rd94307, %rd94308;
	@%p1865 bra 	$L__BB1_15986;
	cvt.u32.u64 	%r4551, %rd94309;
	mov.b64 	%rd94313, 0;
	mov.u64 	%rd94311, %rd5;
$L__BB1_15990:
	shr.u64 	%rd94312, %rd94311, 1;
	add.s64 	%rd31985, %rd94313, %rd94312;
	shl.b64 	%rd56058, %rd31985, 2;
	add.s64 	%rd56059, %rd31011, %rd56058;
	ld.u32 	%r8453, [%rd56059];
	setp.ge.s32 	%p1866, %r8453, %r4550;
	@%p1866 bra 	$L__BB1_15992;
	add.s64 	%rd94313, %rd31985, 1;
	not.b64 	%rd56060, %rd94312;
	add.s64 	%rd94312, %rd94311, %rd56060;
$L__BB1_15992:
	setp.ne.s64 	%p1867, %rd94312, 0;
	mov.u64 	%rd94311, %rd94312;
	@%p1867 bra 	$L__BB1_15990;
	cvt.u32.u64 	%r4552, %rd94313;
	mov.b64 	%rd94317, 0;
	mov.u64 	%rd94315, %rd5;
$L__BB1_15994:
	shr.u64 	%rd94316, %rd94315, 1;
	add.s64 	%rd31993, %rd94317, %rd94316;
	shl.b64 	%rd56062, %rd31993, 2;
	add.s64 	%rd56063, %rd31028, %rd56062;
	ld.u32 	%r8454, [%rd56063];
	setp.ge.s32 	%p1868, %r8454, %r4551;
	@%p1868 bra 	$L__BB1_15996;
	add.s64 	%rd94317, %rd31993, 1;
	not.b64 	%rd56064, %rd94316;
	add.s64 	%rd94316, %rd94315, %rd56064;
$L__BB1_15996:
	setp.ne.s64 	%p1869, %rd94316, 0;
	mov.u64 	%rd94315, %rd94316;
	@%p1869 bra 	$L__BB1_15994;
	cvt.u32.u64 	%r4553, %rd94317;
	mov.b64 	%rd94321, 0;
	mov.u64 	%rd94319, %rd5;
$L__BB1_15998:
	shr.u64 	%rd94320, %rd94319, 1;
	add.s64 	%rd32001, %rd94321, %rd94320;
	shl.b64 	%rd56066, %rd32001, 2;
	add.s64 	%rd56067, %rd31028, %rd56066;
	ld.u32 	%r8455, [%rd56067];
	setp.ge.s32 	%p1870, %r8455, %r4552;
	@%p1870 bra 	$L__BB1_16000;
	add.s64 	%rd94321, %rd32001, 1;
	not.b64 	%rd56068, %rd94320;
	add.s64 	%rd94320, %rd94319, %rd56068;
$L__BB1_16000:
	setp.ne.s64 	%p1871, %rd94320, 0;
	mov.u64 	%rd94319, %rd94320;
	@%p1871 bra 	$L__BB1_15998;
	cvt.u32.u64 	%r4554, %rd94321;
	mov.b64 	%rd94325, 0;
	mov.u64 	%rd94323, %rd5;
$L__BB1_16002:
	shr.u64 	%rd94324, %rd94323, 1;
	add.s64 	%rd32009, %rd94325, %rd94324;
	shl.b64 	%rd56070, %rd32009, 2;
	add.s64 	%rd56071, %rd31045, %rd56070;
	ld.u32 	%r8456, [%rd56071];
	setp.ge.s32 	%p1872, %r8456, %r4553;
	@%p1872 bra 	$L__BB1_16004;
	add.s64 	%rd94325, %rd32009, 1;
	not.b64 	%rd56072, %rd94324;
	add.s64 	%rd94324, %rd94323, %rd56072;
$L__BB1_16004:
	setp.ne.s64 	%p1873, %rd94324, 0;
	mov.u64 	%rd94323, %rd94324;
	@%p1873 bra 	$L__BB1_16002;
	cvt.u32.u64 	%r4555, %rd94325;
	mov.b64 	%rd94329, 0;
	mov.u64 	%rd94327, %rd5;
$L__BB1_16006:
	shr.u64 	%rd94328, %rd94327, 1;
	add.s64 	%rd32017, %rd94329, %rd94328;
	shl.b64 	%rd56074, %rd32017, 2;
	add.s64 	%rd56075, %rd31045, %rd56074;
	ld.u32 	%r8457, [%rd56075];
	setp.ge.s32 	%p1874, %r8457, %r4554;
	@%p1874 bra 	$L__BB1_16008;
	add.s64 	%rd94329, %rd32017, 1;
	not.b64 	%rd56076, %rd94328;
	add.s64 	%rd94328, %rd94327, %rd56076;
$L__BB1_16008:
	setp.ne.s64 	%p1875, %rd94328, 0;
	mov.u64 	%rd94327, %rd94328;
	@%p1875 bra 	$L__BB1_16006;
	cvt.u32.u64 	%r8458, %rd94329;
	setp.lt.s32 	%p1876, %r4555, %r8458;
	selp.b32 	%r4556, %r4388, %r4410, %p1876;
	selp.b32 	%r4557, %r4410, %r4388, %p1876;
	mov.b64 	%rd94333, 0;
	mov.u64 	%rd94331, %rd5;
$L__BB1_16010:
	shr.u64 	%rd94332, %rd94331, 1;
	add.s64 	%rd32025, %rd94333, %rd94332;
	shl.b64 	%rd56078, %rd32025, 2;
	add.s64 	%rd56079, %rd30892, %rd56078;
	ld.u32 	%r8459, [%rd56079];
	setp.ge.s32 	%p1877, %r8459, %r4431;
	@%p1877 bra 	$L__BB1_16012;
	add.s64 	%rd94333, %rd32025, 1;
	not.b64 	%rd56080, %rd94332;
	add.s64 	%rd94332, %rd94331, %rd56080;
$L__BB1_16012:
	setp.ne.s64 	%p1878, %rd94332, 0;
	mov.u64 	%rd94331, %rd94332;
	@%p1878 bra 	$L__BB1_16010;
	cvt.u32.u64 	%r4558, %rd94333;
	mov.b64 	%rd94337, 0;
	mov.u64 	%rd94335, %rd5;
$L__BB1_16014:
	shr.u64 	%rd94336, %rd94335, 1;
	add.s64 	%rd32033, %rd94337, %rd94336;
	shl.b64 	%rd56082, %rd32033, 2;
	add.s64 	%rd56083, %rd30892, %rd56082;
	ld.u32 	%r8460, [%rd56083];
	setp.ge.s32 	%p1879, %r8460, %r4409;
	@%p1879 bra 	$L__BB1_16016;
	add.s64 	%rd94337, %rd32033, 1;
	not.b64 	%rd56084, %rd94336;
	add.s64 	%rd94336, %rd94335, %rd56084;
$L__BB1_16016:
	setp.ne.s64 	%p1880, %rd94336, 0;
	mov.u64 	%rd94335, %rd94336;
	@%p1880 bra 	$L__BB1_16014;
	cvt.u32.u64 	%r4559, %rd94337;
	mov.b64 	%rd94341, 0;
	mov.u64 	%rd94339, %rd5;
$L__BB1_16018:
	shr.u64 	%rd94340, %rd94339, 1;
	add.s64 	%rd32041, %rd94341, %rd94340;
	shl.b64 	%rd56086, %rd32041, 2;
	add.s64 	%rd56087, %rd30909, %rd56086;
	ld.u32 	%r8461, [%rd56087];
	setp.ge.s32 	%p1881, %r8461, %r4558;
	@%p1881 bra 	$L__BB1_16020;
	add.s64 	%rd94341, %rd32041, 1;
	not.b64 	%rd56088, %rd94340;
	add.s64 	%rd94340, %rd94339, %rd56088;
$L__BB1_16020:
	setp.ne.s64 	%p1882, %rd94340, 0;
	mov.u64 	%rd94339, %rd94340;
	@%p1882 bra 	$L__BB1_16018;
	cvt.u32.u64 	%r4560, %rd94341;
	mov.b64 	%rd94345, 0;
	mov.u64 	%rd94343, %rd5;
$L__BB1_16022:
	shr.u64 	%rd94344, %rd94343, 1;
	add.s64 	%rd32049, %rd94345, %rd94344;
	shl.b64 	%rd56090, %rd32049, 2;
	add.s64 	%rd56091, %rd30909, %rd56090;
	ld.u32 	%r8462, [%rd56091];
	setp.ge.s32 	%p1883, %r8462, %r4559;
	@%p1883 bra 	$L__BB1_16024;
	add.s64 	%rd94345, %rd32049, 1;
	not.b64 	%rd56092, %rd94344;
	add.s64 	%rd94344, %rd94343, %rd56092;
$L__BB1_16024:
	setp.ne.s64 	%p1884, %rd94344, 0;
	mov.u64 	%rd94343, %rd94344;
	@%p1884 bra 	$L__BB1_16022;
	cvt.u32.u64 	%r4561, %rd94345;
	mov.b64 	%rd94349, 0;
	mov.u64 	%rd94347, %rd5;
$L__BB1_16026:
	shr.u64 	%rd94348, %rd94347, 1;
	add.s64 	%rd32057, %rd94349, %rd94348;
	shl.b64 	%rd56094, %rd32057, 2;
	add.s64 	%rd56095, %rd30926, %rd56094;
	ld.u32 	%r8463, [%rd56095];
	setp.ge.s32 	%p1885, %r8463, %r4560;
	@%p1885 bra 	$L__BB1_16028;
	add.s64 	%rd94349, %rd32057, 1;
	not.b64 	%rd56096, %rd94348;
	add.s64 	%rd94348, %rd94347, %rd56096;
$L__BB1_16028:
	setp.ne.s64 	%p1886, %rd94348, 0;
	mov.u64 	%rd94347, %rd94348;
	@%p1886 bra 	$L__BB1_16026;
	cvt.u32.u64 	%r4562, %rd94349;
	mov.b64 	%rd94353, 0;
	mov.u64 	%rd94351, %rd5;
$L__BB1_16030:
	shr.u64 	%rd94352, %rd94351, 1;
	add.s64 	%rd32065, %rd94353, %rd94352;
	shl.b64 	%rd56098, %rd32065, 2;
	add.s64 	%rd56099, %rd30926, %rd56098;
	ld.u32 	%r8464, [%rd56099];
	setp.ge.s32 	%p1887, %r8464, %r4561;
	@%p1887 bra 	$L__BB1_16032;
	add.s64 	%rd94353, %rd32065, 1;
	not.b64 	%rd56100, %rd94352;
	add.s64 	%rd94352, %rd94351, %rd56100;
$L__BB1_16032:
	setp.ne.s64 	%p1888, %rd94352, 0;
	mov.u64 	%rd94351, %rd94352;
	@%p1888 bra 	$L__BB1_16030;
	cvt.u32.u64 	%r4563, %rd94353;
	mov.b64 	%rd94357, 0;
	mov.u64 	%rd94355, %rd5;
$L__BB1_16034:
	shr.u64 	%rd94356, %rd94355, 1;
	add.s64 	%rd32073, %rd94357, %rd94356;
	shl.b64 	%rd56102, %rd32073, 2;
	add.s64 	%rd56103, %rd30943, %rd56102;
	ld.u32 	%r8465, [%rd56103];
	setp.ge.s32 	%p1889, %r8465, %r4562;
	@%p1889 bra 	$L__BB1_16036;
	add.s64 	%rd94357, %rd32073, 1;
	not.b64 	%rd56104, %rd94356;
	add.s64 	%rd94356, %rd94355, %rd56104;
$L__BB1_16036:
	setp.ne.s64 	%p1890, %rd94356, 0;
	mov.u64 	%rd94355, %rd94356;
	@%p1890 bra 	$L__BB1_16034;
	cvt.u32.u64 	%r4564, %rd94357;
	mov.b64 	%rd94361, 0;
	mov.u64 	%rd94359, %rd5;
$L__BB1_16038:
	shr.u64 	%rd94360, %rd94359, 1;
	add.s64 	%rd32081, %rd94361, %rd94360;
	shl.b64 	%rd56106, %rd32081, 2;
	add.s64 	%rd56107, %rd30943, %rd56106;
	ld.u32 	%r8466, [%rd56107];
	setp.ge.s32 	%p1891, %r8466, %r4563;
	@%p1891 bra 	$L__BB1_16040;
	add.s64 	%rd94361, %rd32081, 1;
	not.b64 	%rd56108, %rd94360;
	add.s64 	%rd94360, %rd94359, %rd56108;
$L__BB1_16040:
	setp.ne.s64 	%p1892, %rd94360, 0;
	mov.u64 	%rd94359, %rd94360;
	@%p1892 bra 	$L__BB1_16038;
	cvt.u32.u64 	%r4565, %rd94361;
	mov.b64 	%rd94365, 0;
	mov.u64 	%rd94363, %rd5;
$L__BB1_16042:
	shr.u64 	%rd94364, %rd94363, 1;
	add.s64 	%rd32089, %rd94365, %rd94364;
	shl.b64 	%rd56110, %rd32089, 2;
	add.s64 	%rd56111, %rd30960, %rd56110;
	ld.u32 	%r8467, [%rd56111];
	setp.ge.s32 	%p1893, %r8467, %r4564;
	@%p1893 bra 	$L__BB1_16044;
	add.s64 	%rd94365, %rd32089, 1;
	not.b64 	%rd56112, %rd94364;
	add.s64 	%rd94364, %rd94363, %rd56112;
$L__BB1_16044:
	setp.ne.s64 	%p1894, %rd94364, 0;
	mov.u64 	%rd94363, %rd94364;
	@%p1894 bra 	$L__BB1_16042;
	cvt.u32.u64 	%r4566, %rd94365;
	mov.b64 	%rd94369, 0;
	mov.u64 	%rd94367, %rd5;
$L__BB1_16046:
	shr.u64 	%rd94368, %rd94367, 1;
	add.s64 	%rd32097, %rd94369, %rd94368;
	shl.b64 	%rd56114, %rd32097, 2;
	add.s64 	%rd56115, %rd30960, %rd56114;
	ld.u32 	%r8468, [%rd56115];
	setp.ge.s32 	%p1895, %r8468, %r4565;
	@%p1895 bra 	$L__BB1_16048;
	add.s64 	%rd94369, %rd32097, 1;
	not.b64 	%rd56116, %rd94368;
	add.s64 	%rd94368, %rd94367, %rd56116;
$L__BB1_16048:
	setp.ne.s64 	%p1896, %rd94368, 0;
	mov.u64 	%rd94367, %rd94368;
	@%p1896 bra 	$L__BB1_16046;
	cvt.u32.u64 	%r4567, %rd94369;
	mov.b64 	%rd94373, 0;
	mov.u64 	%rd94371, %rd5;
$L__BB1_16050:
	shr.u64 	%rd94372, %rd94371, 1;
	add.s64 	%rd32105, %rd94373, %rd94372;
	shl.b64 	%rd56118, %rd32105, 2;
	add.s64 	%rd56119, %rd30977, %rd56118;
	ld.u32 	%r8469, [%rd56119];
	setp.ge.s32 	%p1897, %r8469, %r4566;
	@%p1897 bra 	$L__BB1_16052;
	add.s64 	%rd94373, %rd32105, 1;
	not.b64 	%rd56120, %rd94372;
	add.s64 	%rd94372, %rd94371, %rd56120;
$L__BB1_16052:
	setp.ne.s64 	%p1898, %rd94372, 0;
	mov.u64 	%rd94371, %rd94372;
	@%p1898 bra 	$L__BB1_16050;
	cvt.u32.u64 	%r4568, %rd94373;
	mov.b64 	%rd94377, 0;
	mov.u64 	%rd94375, %rd5;
$L__BB1_16054:
	shr.u64 	%rd94376, %rd94375, 1;
	add.s64 	%rd32113, %rd94377, %rd94376;
	shl.b64 	%rd56122, %rd32113, 2;
	add.s64 	%rd56123, %rd30977, %rd56122;
	ld.u32 	%r8470, [%rd56123];
	setp.ge.s32 	%p1899, %r8470, %r4567;
	@%p1899 bra 	$L__BB1_16056;
	add.s64 	%rd94377, %rd32113, 1;
	not.b64 	%rd56124, %rd94376;
	add.s64 	%rd94376, %rd94375, %rd56124;
$L__BB1_16056:
	setp.ne.s64 	%p1900, %rd94376, 0;
	mov.u64 	%rd94375, %rd94376;
	@%p1900 bra 	$L__BB1_16054;
	cvt.u32.u64 	%r4569, %rd94377;
	mov.b64 	%rd94381, 0;
	mov.u64 	%rd94379, %rd5;
$L__BB1_16058:
	shr.u64 	%rd94380, %rd94379, 1;
	add.s64 	%rd32121, %rd94381, %rd94380;
	shl.b64 	%rd56126, %rd32121, 2;
	add.s64 	%rd56127, %rd30994, %rd56126;
	ld.u32 	%r8471, [%rd56127];
	setp.ge.s32 	%p1901, %r8471, %r4568;
	@%p1901 bra 	$L__BB1_16060;
	add.s64 	%rd94381, %rd32121, 1;
	not.b64 	%rd56128, %rd94380;
	add.s64 	%rd94380, %rd94379, %rd56128;
$L__BB1_16060:
	setp.ne.s64 	%p1902, %rd94380, 0;
	mov.u64 	%rd94379, %rd94380;
	@%p1902 bra 	$L__BB1_16058;
	cvt.u32.u64 	%r4570, %rd94381;
	mov.b64 	%rd94385, 0;
	mov.u64 	%rd94383, %rd5;
$L__BB1_16062:
	shr.u64 	%rd94384, %rd94383, 1;
	add.s64 	%rd32129, %rd94385, %rd94384;
	shl.b64 	%rd56130, %rd32129, 2;
	add.s64 	%rd56131, %rd30994, %rd56130;
	ld.u32 	%r8472, [%rd56131];
	setp.ge.s32 	%p1903, %r8472, %r4569;
	@%p1903 bra 	$L__BB1_16064;
	add.s64 	%rd94385, %rd32129, 1;
	not.b64 	%rd56132, %rd94384;
	add.s64 	%rd94384, %rd94383, %rd56132;
$L__BB1_16064:
	setp.ne.s64 	%p1904, %rd94384, 0;
	mov.u64 	%rd94383, %rd94384;
	@%p1904 bra 	$L__BB1_16062;
	cvt.u32.u64 	%r4571, %rd94385;
	mov.b64 	%rd94389, 0;
	mov.u64 	%rd94387, %rd5;
$L__BB1_16066:
	shr.u64 	%rd94388, %rd94387, 1;
	add.s64 	%rd32137, %rd94389, %rd94388;
	shl.b64 	%rd56134, %rd32137, 2;
	add.s64 	%rd56135, %rd31011, %rd56134;
	ld.u32 	%r8473, [%rd56135];
	setp.ge.s32 	%p1905, %r8473, %r4570;
	@%p1905 bra 	$L__BB1_16068;
	add.s64 	%rd94389, %rd32137, 1;
	not.b64 	%rd56136, %rd94388;
	add.s64 	%rd94388, %rd94387, %rd56136;
$L__BB1_16068:
	setp.ne.s64 	%p1906, %rd94388, 0;
	mov.u64 	%rd94387, %rd94388;
	@%p1906 bra 	$L__BB1_16066;
	cvt.u32.u64 	%r4572, %rd94389;
	mov.b64 	%rd94393, 0;
	mov.u64 	%rd94391, %rd5;
$L__BB1_16070:
	shr.u64 	%rd94392, %rd94391, 1;
	add.s64 	%rd32145, %rd94393, %rd94392;
	shl.b64 	%rd56138, %rd32145, 2;
	add.s64 	%rd56139, %rd31011, %rd56138;
	ld.u32 	%r8474, [%rd56139];
	setp.ge.s32 	%p1907, %r8474, %r4571;
	@%p1907 bra 	$L__BB1_16072;
	add.s64 	%rd94393, %rd32145, 1;
	not.b64 	%rd56140, %rd94392;
	add.s64 	%rd94392, %rd94391, %rd56140;
$L__BB1_16072:
	setp.ne.s64 	%p1908, %rd94392, 0;
	mov.u64 	%rd94391, %rd94392;
	@%p1908 bra 	$L__BB1_16070;
	cvt.u32.u64 	%r4573, %rd94393;
	mov.b64 	%rd94397, 0;
	mov.u64 	%rd94395, %rd5;
$L__BB1_16074:
	shr.u64 	%rd94396, %rd94395, 1;
	add.s64 	%rd32153, %rd94397, %rd94396;
	shl.b64 	%rd56142, %rd32153, 2;
	add.s64 	%rd56143, %rd31028, %rd56142;
	ld.u32 	%r8475, [%rd56143];
	setp.ge.s32 	%p1909, %r8475, %r4572;
	@%p1909 bra 	$L__BB1_16076;
	add.s64 	%rd94397, %rd32153, 1;
	not.b64 	%rd56144, %rd94396;
	add.s64 	%rd94396, %rd94395, %rd56144;
$L__BB1_16076:
	setp.ne.s64 	%p1910, %rd94396, 0;
	mov.u64 	%rd94395, %rd94396;
	@%p1910 bra 	$L__BB1_16074;
	cvt.u32.u64 	%r4574, %rd94397;
	mov.b64 	%rd94401, 0;
	mov.u64 	%rd94399, %rd5;
$L__BB1_16078:
	shr.u64 	%rd94400, %rd94399, 1;
	add.s64 	%rd32161, %rd94401, %rd94400;
	shl.b64 	%rd56146, %rd32161, 2;
	add.s64 	%rd56147, %rd31028, %rd56146;
	ld.u32 	%r8476, [%rd56147];
	setp.ge.s32 	%p1911, %r8476, %r4573;
	@%p1911 bra 	$L__BB1_16080;
	add.s64 	%rd94401, %rd32161, 1;
	not.b64 	%rd56148, %rd94400;
	add.s64 	%rd94400, %rd94399, %rd56148;
$L__BB1_16080:
	setp.ne.s64 	%p1912, %rd94400, 0;
	mov.u64 	%rd94399, %rd94400;
	@%p1912 bra 	$L__BB1_16078;
	cvt.u32.u64 	%r4575, %rd94401;
	mov.b64 	%rd94405, 0;
	mov.u64 	%rd94403, %rd5;
$L__BB1_16082:
	shr.u64 	%rd94404, %rd94403, 1;
	add.s64 	%rd32169, %rd94405, %rd94404;
	shl.b64 	%rd56150, %rd32169, 2;
	add.s64 	%rd56151, %rd31045, %rd56150;
	ld.u32 	%r8477, [%rd56151];
	setp.ge.s32 	%p1913, %r8477, %r4574;
	@%p1913 bra 	$L__BB1_16084;
	add.s64 	%rd94405, %rd32169, 1;
	not.b64 	%rd56152, %rd94404;
	add.s64 	%rd94404, %rd94403, %rd56152;
$L__BB1_16084:
	setp.ne.s64 	%p1914, %rd94404, 0;
	mov.u64 	%rd94403, %rd94404;
	@%p1914 bra 	$L__BB1_16082;
	cvt.u32.u64 	%r4576, %rd94405;
	mov.b64 	%rd94409, 0;
	mov.u64 	%rd94407, %rd5;
$L__BB1_16086:
	shr.u64 	%rd94408, %rd94407, 1;
	add.s64 	%rd32177, %rd94409, %rd94408;
	shl.b64 	%rd56154, %rd32177, 2;
	add.s64 	%rd56155, %rd31045, %rd56154;
	ld.u32 	%r8478, [%rd56155];
	setp.ge.s32 	%p1915, %r8478, %r4575;
	@%p1915 bra 	$L__BB1_16088;
	add.s64 	%rd94409, %rd32177, 1;
	not.b64 	%rd56156, %rd94408;
	add.s64 	%rd94408, %rd94407, %rd56156;
$L__BB1_16088:
	setp.ne.s64 	%p1916, %rd94408, 0;
	mov.u64 	%rd94407, %rd94408;
	@%p1916 bra 	$L__BB1_16086;
	cvt.u32.u64 	%r8479, %rd94409;
	setp.lt.s32 	%p1917, %r4576, %r8479;
	selp.b32 	%r4577, %r4409, %r4431, %p1917;
	selp.b32 	%r4578, %r4431, %r4409, %p1917;
	mov.b64 	%rd94413, 0;
	mov.u64 	%rd94411, %rd5;
$L__BB1_16090:
	shr.u64 	%rd94412, %rd94411, 1;
	add.s64 	%rd32185, %rd94413, %rd94412;
	shl.b64 	%rd56158, %rd32185, 2;
	add.s64 	%rd56159, %rd30892, %rd56158;
	ld.u32 	%r8480, [%rd56159];
	setp.ge.s32 	%p1918, %r8480, %r4452;
	@%p1918 bra 	$L__BB1_16092;
	add.s64 	%rd94413, %rd32185, 1;
	not.b64 	%rd56160, %rd94412;
	add.s64 	%rd94412, %rd94411, %rd56160;
$L__BB1_16092:
	setp.ne.s64 	%p1919, %rd94412, 0;
	mov.u64 	%rd94411, %rd94412;
	@%p1919 bra 	$L__BB1_16090;
	cvt.u32.u64 	%r4579, %rd94413;
	mov.b64 	%rd94417, 0;
	mov.u64 	%rd94415, %rd5;
$L__BB1_16094:
	shr.u64 	%rd94416, %rd94415, 1;
	add.s64 	%rd32193, %rd94417, %rd94416;
	shl.b64 	%rd56162, %rd32193, 2;
	add.s64 	%rd56163, %rd30892, %rd56162;
	ld.u32 	%r8481, [%rd56163];
	setp.ge.s32 	%p1920, %r8481, %r4430;
	@%p1920 bra 	$L__BB1_16096;
	add.s64 	%rd94417, %rd32193, 1;
	not.b64 	%rd56164, %rd94416;
	add.s64 	%rd94416, %rd94415, %rd56164;
$L__BB1_16096:
	setp.ne.s64 	%p1921, %rd94416, 0;
	mov.u64 	%rd94415, %rd94416;
	@%p1921 bra 	$L__BB1_16094;
	cvt.u32.u64 	%r4580, %rd94417;
	mov.b64 	%rd94421, 0;
	mov.u64 	%rd94419, %rd5;
$L__BB1_16098:
	shr.u64 	%rd94420, %rd94419, 1;
	add.s64 	%rd32201, %rd94421, %rd94420;
	shl.b64 	%rd56166, %rd32201, 2;
	add.s64 	%rd56167, %rd30909, %rd56166;
	ld.u32 	%r8482, [%rd56167];
	setp.ge.s32 	%p1922, %r8482, %r4579;
	@%p1922 bra 	$L__BB1_16100;
	add.s64 	%rd94421, %rd32201, 1;
	not.b64 	%rd56168, %rd94420;
	add.s64 	%rd94420, %rd94419, %rd56168;
$L__BB1_16100:
	setp.ne.s64 	%p1923, %rd94420, 0;
	mov.u64 	%rd94419, %rd94420;
	@%p1923 bra 	$L__BB1_16098;
	cvt.u32.u64 	%r4581, %rd94421;
	mov.b64 	%rd94425, 0;
	mov.u64 	%rd94423, %rd5;
$L__BB1_16102:
	shr.u64 	%rd94424, %rd94423, 1;
	add.s64 	%rd32209, %rd94425, %rd94424;
	shl.b64 	%rd56170, %rd32209, 2;
	add.s64 	%rd56171, %rd30909, %rd56170;
	ld.u32 	%r8483, [%rd56171];
	setp.ge.s32 	%p1924, %r8483, %r4580;
	@%p1924 bra 	$L__BB1_16104;
	add.s64 	%rd94425, %rd32209, 1;
	not.b64 	%rd56172, %rd94424;
	add.s64 	%rd94424, %rd94423, %rd56172;
$L__BB1_16104:
	setp.ne.s64 	%p1925, %rd94424, 0;
	mov.u64 	%rd94423, %rd94424;
	@%p1925 bra 	$L__BB1_16102;
	cvt.u32.u64 	%r4582, %rd94425;
	mov.b64 	%rd94429, 0;
	mov.u64 	%rd94427, %rd5;
$L__BB1_16106:
	shr.u64 	%rd94428, %rd94427, 1;
	add.s64 	%rd32217, %rd94429, %rd94428;
	shl.b64 	%rd56174, %rd32217, 2;
	add.s64 	%rd56175, %rd30926, %rd56174;
	ld.u32 	%r8484, [%rd56175];
	setp.ge.s32 	%p1926, %r8484, %r4581;
	@%p1926 bra 	$L__BB1_16108;
	add.s64 	%rd94429, %rd32217, 1;
	not.b64 	%rd56176, %rd94428;
	add.s64 	%rd94428, %rd94427, %rd56176;
$L__BB1_16108:
	setp.ne.s64 	%p1927, %rd94428, 0;
	mov.u64 	%rd94427, %rd94428;
	@%p1927 bra 	$L__BB1_16106;
	cvt.u32.u64 	%r4583, %rd94429;
	mov.b64 	%rd94433, 0;
	mov.u64 	%rd94431, %rd5;
$L__BB1_16110:
	shr.u64 	%rd94432, %rd94431, 1;
	add.s64 	%rd32225, %rd94433, %rd94432;
	shl.b64 	%rd56178, %rd32225, 2;
	add.s64 	%rd56179, %rd30926, %rd56178;
	ld.u32 	%r8485, [%rd56179];
	setp.ge.s32 	%p1928, %r8485, %r4582;
	@%p1928 bra 	$L__BB1_16112;
	add.s64 	%rd94433, %rd32225, 1;
	not.b64 	%rd56180, %rd94432;
	add.s64 	%rd94432, %rd94431, %rd56180;
$L__BB1_16112:
	setp.ne.s64 	%p1929, %rd94432, 0;
	mov.u64 	%rd94431, %rd94432;
	@%p1929 bra 	$L__BB1_16110;
	cvt.u32.u64 	%r4584, %rd94433;
	mov.b64 	%rd94437, 0;
	mov.u64 	%rd94435, %rd5;
$L__BB1_16114:
	shr.u64 	%rd94436, %rd94435, 1;
	add.s64 	%rd32233, %rd94437, %rd94436;
	shl.b64 	%rd56182, %rd32233, 2;
	add.s64 	%rd56183, %rd30943, %rd56182;
	ld.u32 	%r8486, [%rd56183];
	setp.ge.s32 	%p1930, %r8486, %r4583;
	@%p1930 bra 	$L__BB1_16116;
	add.s64 	%rd94437, %rd32233, 1;
	not.b64 	%rd56184, %rd94436;
	add.s64 	%rd94436, %rd94435, %rd56184;
$L__BB1_16116:
	setp.ne.s64 	%p1931, %rd94436, 0;
	mov.u64 	%rd94435, %rd94436;
	@%p1931 bra 	$L__BB1_16114;
	cvt.u32.u64 	%r4585, %rd94437;
	mov.b64 	%rd94441, 0;
	mov.u64 	%rd94439, %rd5;
$L__BB1_16118:
	shr.u64 	%rd94440, %rd94439, 1;
	add.s64 	%rd32241, %rd94441, %rd94440;
	shl.b64 	%rd56186, %rd32241, 2;
	add.s64 	%rd56187, %rd30943, %rd56186;
	ld.u32 	%r8487, [%rd56187];
	setp.ge.s32 	%p1932, %r8487, %r4584;
	@%p1932 bra 	$L__BB1_16120;
	add.s64 	%rd94441, %rd32241, 1;
	not.b64 	%rd56188, %rd94440;
	add.s64 	%rd94440, %rd94439, %rd56188;
$L__BB1_16120:
	setp.ne.s64 	%p1933, %rd94440, 0;
	mov.u64 	%rd94439, %rd94440;
	@%p1933 bra 	$L__BB1_16118;
	cvt.u32.u64 	%r4586, %rd94441;
	mov.b64 	%rd94445, 0;
	mov.u64 	%rd94443, %rd5;
$L__BB1_16122:
	shr.u64 	%rd94444, %rd94443, 1;
	add.s64 	%rd32249, %rd94445, %rd94444;
	shl.b64 	%rd56190, %rd32249, 2;
	add.s64 	%rd56191, %rd30960, %rd56190;
	ld.u32 	%r8488, [%rd56191];
	setp.ge.s32 	%p1934, %r8488, %r4585;
	@%p1934 bra 	$L__BB1_16124;
	add.s64 	%rd94445, %rd32249, 1;
	not.b64 	%rd56192, %rd94444;
	add.s64 	%rd94444, %rd94443, %rd56192;
$L__BB1_16124:
	setp.ne.s64 	%p1935, %rd94444, 0;
	mov.u64 	%rd94443, %rd94444;
	@%p1935 bra 	$L__BB1_16122;
	cvt.u32.u64 	%r4587, %rd94445;
	mov.b64 	%rd94449, 0;
	mov.u64 	%rd94447, %rd5;
$L__BB1_16126:
	shr.u64 	%rd94448, %rd94447, 1;
	add.s64 	%rd32257, %rd94449, %rd94448;
	shl.b64 	%rd56194, %rd32257, 2;
	add.s64 	%rd56195, %rd30960, %rd56194;
	ld.u32 	%r8489, [%rd56195];
	setp.ge.s32 	%p1936, %r8489, %r4586;
	@%p1936 bra 	$L__BB1_16128;
	add.s64 	%rd94449, %rd32257, 1;
	not.b64 	%rd56196, %rd94448;
	add.s64 	%rd94448, %rd94447, %rd56196;
$L__BB1_16128:
	setp.ne.s64 	%p1937, %rd94448, 0;
	mov.u64 	%rd94447, %rd94448;
	@%p1937 bra 	$L__BB1_16126;
	cvt.u32.u64 	%r4588, %rd94449;
	mov.b64 	%rd94453, 0;
	mov.u64 	%rd94451, %rd5;
$L__BB1_16130:
	shr.u64 	%rd94452, %rd94451, 1;
	add.s64 	%rd32265, %rd94453, %rd94452;
	shl.b64 	%rd56198, %rd32265, 2;
	add.s64 	%rd56199, %rd30977, %rd56198;
	ld.u32 	%r8490, [%rd56199];
	setp.ge.s32 	%p1938, %r8490, %r4587;
	@%p1938 bra 	$L__BB1_16132;
	add.s64 	%rd94453, %rd32265, 1;
	not.b64 	%rd56200, %rd94452;
	add.s64 	%rd94452, %rd94451, %rd56200;
$L__BB1_16132:
	setp.ne.s64 	%p1939, %rd94452, 0;
	mov.u64 	%rd94451, %rd94452;
	@%p1939 bra 	$L__BB1_16130;
	cvt.u32.u64 	%r4589, %rd94453;
	mov.b64 	%rd94457, 0;
	mov.u64 	%rd94455, %rd5;
$L__BB1_16134:
	shr.u64 	%rd94456, %rd94455, 1;
	add.s64 	%rd32273, %rd94457, %rd94456;
	shl.b64 	%rd56202, %rd32273, 2;
	add.s64 	%rd56203, %rd30977, %rd56202;
	ld.u32 	%r8491, [%rd56203];
	setp.ge.s32 	%p1940, %r8491, %r4588;
	@%p1940 bra 	$L__BB1_16136;
	add.s64 	%rd94457, %rd32273, 1;
	not.b64 	%rd56204, %rd94456;
	add.s64 	%rd94456, %rd94455, %rd56204;
$L__BB1_16136:
	setp.ne.s64 	%p1941, %rd94456, 0;
	mov.u64 	%rd94455, %rd94456;
	@%p1941 bra 	$L__BB1_16134;
	cvt.u32.u64 	%r4590, %rd94457;
	mov.b64 	%rd94461, 0;
	mov.u64 	%rd94459, %rd5;
$L__BB1_16138:
	shr.u64 	%rd94460, %rd94459, 1;
	add.s64 	%rd32281, %rd94461, %rd94460;
	shl.b64 	%rd56206, %rd32281, 2;
	add.s64 	%rd56207, %rd30994, %rd56206;
	ld.u32 	%r8492, [%rd56207];
	setp.ge.s32 	%p1942, %r8492, %r4589;
	@%p1942 bra 	$L__BB1_16140;
	add.s64 	%rd94461, %rd32281, 1;
	not.b64 	%rd56208, %rd94460;
	add.s64 	%rd94460, %rd94459, %rd56208;
$L__BB1_16140:
	setp.ne.s64 	%p1943, %rd94460, 0;
	mov.u64 	%rd94459, %rd94460;
	@%p1943 bra 	$L__BB1_16138;
	cvt.u32.u64 	%r4591, %rd94461;
	mov.b64 	%rd94465, 0;
	mov.u64 	%rd94463, %rd5;
$L__BB1_16142:
	shr.u64 	%rd94464, %rd94463, 1;
	add.s64 	%rd32289, %rd94465, %rd94464;
	shl.b64 	%rd56210, %rd32289, 2;
	add.s64 	%rd56211, %rd30994, %rd56210;
	ld.u32 	%r8493, [%rd56211];
	setp.ge.s32 	%p1944, %r8493, %r4590;
	@%p1944 bra 	$L__BB1_16144;
	add.s64 	%rd94465, %rd32289, 1;
	not.b64 	%rd56212, %rd94464;
	add.s64 	%rd94464, %rd94463, %rd56212;
$L__BB1_16144:
	setp.ne.s64 	%p1945, %rd94464, 0;
	mov.u64 	%rd94463, %rd94464;
	@%p1945 bra 	$L__BB1_16142;
	cvt.u32.u64 	%r4592, %rd94465;
	mov.b64 	%rd94469, 0;
	mov.u64 	%rd94467, %rd5;
$L__BB1_16146:
	shr.u64 	%rd94468, %rd94467, 1;
	add.s64 	%rd32297, %rd94469, %rd94468;
	shl.b64 	%rd56214, %rd32297, 2;
	add.s64 	%rd56215, %rd31011, %rd56214;
	ld.u32 	%r8494, [%rd56215];
	setp.ge.s32 	%p1946, %r8494, %r4591;
	@%p1946 bra 	$L__BB1_16148;
	add.s64 	%rd94469, %rd32297, 1;
	not.b64 	%rd56216, %rd94468;
	add.s64 	%rd94468, %rd94467, %rd56216;
$L__BB1_16148:
	setp.ne.s64 	%p1947, %rd94468, 0;
	mov.u64 	%rd94467, %rd94468;
	@%p1947 bra 	$L__BB1_16146;
	cvt.u32.u64 	%r4593, %rd94469;
	mov.b64 	%rd94473, 0;
	mov.u64 	%rd94471, %rd5;
$L__BB1_16150:
	shr.u64 	%rd94472, %rd94471, 1;
	add.s64 	%rd32305, %rd94473, %rd94472;
	shl.b64 	%rd56218, %rd32305, 2;
	add.s64 	%rd56219, %rd31011, %rd56218;
	ld.u32 	%r8495, [%rd56219];
	setp.ge.s32 	%p1948, %r8495, %r4592;
	@%p1948 bra 	$L__BB1_16152;
	add.s64 	%rd94473, %rd32305, 1;
	not.b64 	%rd56220, %rd94472;
	add.s64 	%rd94472, %rd94471, %rd56220;
$L__BB1_16152:
	setp.ne.s64 	%p1949, %rd94472, 0;
	mov.u64 	%rd94471, %rd94472;
	@%p1949 bra 	$L__BB1_16150;
	cvt.u32.u64 	%r4594, %rd94473;
	mov.b64 	%rd94477, 0;
	mov.u64 	%rd94475, %rd5;
$L__BB1_16154:
	shr.u64 	%rd94476, %rd94475, 1;
	add.s64 	%rd32313, %rd94477, %rd94476;
	shl.b64 	%rd56222, %rd32313, 2;
	add.s64 	%rd56223, %rd31028, %rd56222;
	ld.u32 	%r8496, [%rd56223];
	setp.ge.s32 	%p1950, %r8496, %r4593;
	@%p1950 bra 	$L__BB1_16156;
	add.s64 	%rd94477, %rd32313, 1;
	not.b64 	%rd56224, %rd94476;
	add.s64 	%rd94476, %rd94475, %rd56224;
$L__BB1_16156:
	setp.ne.s64 	%p1951, %rd94476, 0;
	mov.u64 	%rd94475, %rd94476;
	@%p1951 bra 	$L__BB1_16154;
	cvt.u32.u64 	%r4595, %rd94477;
	mov.b64 	%rd94481, 0;
	mov.u64 	%rd94479, %rd5;
$L__BB1_16158:
	shr.u64 	%rd94480, %rd94479, 1;
	add.s64 	%rd32321, %rd94481, %rd94480;
	shl.b64 	%rd56226, %rd32321, 2;
	add.s64 	%rd56227, %rd31028, %rd56226;
	ld.u32 	%r8497, [%rd56227];
	setp.ge.s32 	%p1952, %r8497, %r4594;
	@%p1952 bra 	$L__BB1_16160;
	add.s64 	%rd94481, %rd32321, 1;
	not.b64 	%rd56228, %rd94480;
	add.s64 	%rd94480, %rd94479, %rd56228;
$L__BB1_16160:
	setp.ne.s64 	%p1953, %rd94480, 0;
	mov.u64 	%rd94479, %rd94480;
	@%p1953 bra 	$L__BB1_16158;
	cvt.u32.u64 	%r4596, %rd94481;
	mov.b64 	%rd94485, 0;
	mov.u64 	%rd94483, %rd5;
$L__BB1_16162:
	shr.u64 	%rd94484, %rd94483, 1;
	add.s64 	%rd32329, %rd94485, %rd94484;
	shl.b64 	%rd56230, %rd32329, 2;
	add.s64 	%rd56231, %rd31045, %rd56230;
	ld.u32 	%r8498, [%rd56231];
	setp.ge.s32 	%p1954, %r8498, %r4595;
	@%p1954 bra 	$L__BB1_16164;
	add.s64 	%rd94485, %rd32329, 1;
	not.b64 	%rd56232, %rd94484;
	add.s64 	%rd94484, %rd94483, %rd56232;
$L__BB1_16164:
	setp.ne.s64 	%p1955, %rd94484, 0;
	mov.u64 	%rd94483, %rd94484;
	@%p1955 bra 	$L__BB1_16162;
	cvt.u32.u64 	%r4597, %rd94485;
	mov.b64 	%rd94489, 0;
	mov.u64 	%rd94487, %rd5;
$L__BB1_16166:
	shr.u64 	%rd94488, %rd94487, 1;
	add.s64 	%rd32337, %rd94489, %rd94488;
	shl.b64 	%rd56234, %rd32337, 2;
	add.s64 	%rd56235, %rd31045, %rd56234;
	ld.u32 	%r8499, [%rd56235];
	setp.ge.s32 	%p1956, %r8499, %r4596;
	@%p1956 bra 	$L__BB1_16168;
	add.s64 	%rd94489, %rd32337, 1;
	not.b64 	%rd56236, %rd94488;
	add.s64 	%rd94488, %rd94487, %rd56236;
$L__BB1_16168:
	setp.ne.s64 	%p1957, %rd94488, 0;
	mov.u64 	%rd94487, %rd94488;
	@%p1957 bra 	$L__BB1_16166;
	cvt.u32.u64 	%r8500, %rd94489;
	setp.lt.s32 	%p1958, %r4597, %r8500;
	selp.b32 	%r4598, %r4430, %r4452, %p1958;
	selp.b32 	%r4599, %r4452, %r4430, %p1958;
	mov.b64 	%rd94493, 0;
	mov.u64 	%rd94491, %rd5;
$L__BB1_16170:
	shr.u64 	%rd94492, %rd94491, 1;
	add.s64 	%rd32345, %rd94493, %rd94492;
	shl.b64 	%rd56238, %rd32345, 2;
	add.s64 	%rd56239, %rd30892, %rd56238;
	ld.u32 	%r8501, [%rd56239];
	setp.ge.s32 	%p1959, %r8501, %r4473;
	@%p1959 bra 	$L__BB1_16172;
	add.s64 	%rd94493, %rd32345, 1;
	not.b64 	%rd56240, %rd94492;
	add.s64 	%rd94492, %rd94491, %rd56240;
$L__BB1_16172:
	setp.ne.s64 	%p1960, %rd94492, 0;
	mov.u64 	%rd94491, %rd94492;
	@%p1960 bra 	$L__BB1_16170;
	cvt.u32.u64 	%r4600, %rd94493;
	mov.b64 	%rd94497, 0;
	mov.u64 	%rd94495, %rd5;
$L__BB1_16174:
	shr.u64 	%rd94496, %rd94495, 1;
	add.s64 	%rd32353, %rd94497, %rd94496;
	shl.b64 	%rd56242, %rd32353, 2;
	add.s64 	%rd56243, %rd30892, %rd56242;
	ld.u32 	%r8502, [%rd56243];
	setp.ge.s32 	%p1961, %r8502, %r4451;
	@%p1961 bra 	$L__BB1_16176;
	add.s64 	%rd94497, %rd32353, 1;
	not.b64 	%rd56244, %rd94496;
	add.s64 	%rd94496, %rd94495, %rd56244;
$L__BB1_16176:
	setp.ne.s64 	%p1962, %rd94496, 0;
	mov.u64 	%rd94495, %rd94496;
	@%p1962 bra 	$L__BB1_16174;
	cvt.u32.u64 	%r4601, %rd94497;
	mov.b64 	%rd94501, 0;
	mov.u64 	%rd94499, %rd5;
$L__BB1_16178:
	shr.u64 	%rd94500, %rd94499, 1;
	add.s64 	%rd32361, %rd94501, %rd94500;
	shl.b64 	%rd56246, %rd32361, 2;
	add.s64 	%rd56247, %rd30909, %rd56246;
	ld.u32 	%r8503, [%rd56247];
	setp.ge.s32 	%p1963, %r8503, %r4600;
	@%p1963 bra 	$L__BB1_16180;
	add.s64 	%rd94501, %rd32361, 1;
	not.b64 	%rd56248, %rd94500;
	add.s64 	%rd94500, %rd94499, %rd56248;
$L__BB1_16180:
	setp.ne.s64 	%p1964, %rd94500, 0;
	mov.u64 	%rd94499, %rd94500;
	@%p1964 bra 	$L__BB1_16178;
	cvt.u32.u64 	%r4602, %rd94501;
	mov.b64 	%rd94505, 0;
	mov.u64 	%rd94503, %rd5;
$L__BB1_16182:
	shr.u64 	%rd94504, %rd94503, 1;
	add.s64 	%rd32369, %rd94505, %rd94504;
	shl.b64 	%rd56250, %rd32369, 2;
	add.s64 	%rd56251, %rd30909, %rd56250;
	ld.u32 	%r8504, [%rd56251];
	setp.ge.s32 	%p1965, %r8504, %r4601;
	@%p1965 bra 	$L__BB1_16184;
	add.s64 	%rd94505, %rd32369, 1;
	not.b64 	%rd56252, %rd94504;
	add.s64 	%rd94504, %rd94503, %rd56252;
$L__BB1_16184:
	setp.ne.s64 	%p1966, %rd94504, 0;
	mov.u64 	%rd94503, %rd94504;
	@%p1966 bra 	$L__BB1_16182;
	cvt.u32.u64 	%r4603, %rd94505;
	mov.b64 	%rd94509, 0;
	mov.u64 	%rd94507, %rd5;
$L__BB1_16186:
	shr.u64 	%rd94508, %rd94507, 1;
	add.s64 	%rd32377, %rd94509, %rd94508;
	shl.b64 	%rd56254, %rd32377, 2;
	add.s64 	%rd56255, %rd30926, %rd56254;
	ld.u32 	%r8505, [%rd56255];
	setp.ge.s32 	%p1967, %r8505, %r4602;
	@%p1967 bra 	$L__BB1_16188;
	add.s64 	%rd94509, %rd32377, 1;
	not.b64 	%rd56256, %rd94508;
	add.s64 	%rd94508, %rd94507, %rd56256;
$L__BB1_16188:
	setp.ne.s64 	%p1968, %rd94508, 0;
	mov.u64 	%rd94507, %rd94508;
	@%p1968 bra 	$L__BB1_16186;
	cvt.u32.u64 	%r4604, %rd94509;
	mov.b64 	%rd94513, 0;
	mov.u64 	%rd94511, %rd5;
$L__BB1_16190:
	shr.u64 	%rd94512, %rd94511, 1;
	add.s64 	%rd32385, %rd94513, %rd94512;
	shl.b64 	%rd56258, %rd32385, 2;
	add.s64 	%rd56259, %rd30926, %rd56258;
	ld.u32 	%r8506, [%rd56259];
	setp.ge.s32 	%p1969, %r8506, %r4603;
	@%p1969 bra 	$L__BB1_16192;
	add.s64 	%rd94513, %rd32385, 1;
	not.b64 	%rd56260, %rd94512;
	add.s64 	%rd94512, %rd94511, %rd56260;
$L__BB1_16192:
	setp.ne.s64 	%p1970, %rd94512, 0;
	mov.u64 	%rd94511, %rd94512;
	@%p1970 bra 	$L__BB1_16190;
	cvt.u32.u64 	%r4605, %rd94513;
	mov.b64 	%rd94517, 0;
	mov.u64 	%rd94515, %rd5;
$L__BB1_16194:
	shr.u64 	%rd94516, %rd94515, 1;
	add.s64 	%rd32393, %rd94517, %rd94516;
	shl.b64 	%rd56262, %rd32393, 2;
	add.s64 	%rd56263, %rd30943, %rd56262;
	ld.u32 	%r8507, [%rd56263];
	setp.ge.s32 	%p1971, %r8507, %r4604;
	@%p1971 bra 	$L__BB1_16196;
	add.s64 	%rd94517, %rd32393, 1;
	not.b64 	%rd56264, %rd94516;
	add.s64 	%rd94516, %rd94515, %rd56264;
$L__BB1_16196:
	setp.ne.s64 	%p1972, %rd94516, 0;
	mov.u64 	%rd94515, %rd94516;
	@%p1972 bra 	$L__BB1_16194;
	cvt.u32.u64 	%r4606, %rd94517;
	mov.b64 	%rd94521, 0;
	mov.u64 	%rd94519, %rd5;
$L__BB1_16198:
	shr.u64 	%rd94520, %rd94519, 1;
	add.s64 	%rd32401, %rd94521, %rd94520;
	shl.b64 	%rd56266, %rd32401, 2;
	add.s64 	%rd56267, %rd30943, %rd56266;
	ld.u32 	%r8508, [%rd56267];
	setp.ge.s32 	%p1973, %r8508, %r4605;
	@%p1973 bra 	$L__BB1_16200;
	add.s64 	%rd94521, %rd32401, 1;
	not.b64 	%rd56268, %rd94520;
	add.s64 	%rd94520, %rd94519, %rd56268;
$L__BB1_16200:
	setp.ne.s64 	%p1974, %rd94520, 0;
	mov.u64 	%rd94519, %rd94520;
	@%p1974 bra 	$L__BB1_16198;
	cvt.u32.u64 	%r4607, %rd94521;
	mov.b64 	%rd94525, 0;
	mov.u64 	%rd94523, %rd5;
$L__BB1_16202:
	shr.u64 	%rd94524, %rd94523, 1;
	add.s64 	%rd32409, %rd94525, %rd94524;
	shl.b64 	%rd56270, %rd32409, 2;
	add.s64 	%rd56271, %rd30960, %rd56270;
	ld.u32 	%r8509, [%rd56271];
	setp.ge.s32 	%p1975, %r8509, %r4606;
	@%p1975 bra 	$L__BB1_16204;
	add.s64 	%rd94525, %rd32409, 1;
	not.b64 	%rd56272, %rd94524;
	add.s64 	%rd94524, %rd94523, %rd56272;
$L__BB1_16204:
	setp.ne.s64 	%p1976, %rd94524, 0;
	mov.u64 	%rd94523, %rd94524;
	@%p1976 bra 	$L__BB1_16202;
	cvt.u32.u64 	%r4608, %rd94525;
	mov.b64 	%rd94529, 0;
	mov.u64 	%rd94527, %rd5;
$L__BB1_16206:
	shr.u64 	%rd94528, %rd94527, 1;
	add.s64 	%rd32417, %rd94529, %rd94528;
	shl.b64 	%rd56274, %rd32417, 2;
	add.s64 	%rd56275, %rd30960, %rd56274;
	ld.u32 	%r8510, [%rd56275];
	setp.ge.s32 	%p1977, %r8510, %r4607;
	@%p1977 bra 	$L__BB1_16208;
	add.s64 	%rd94529, %rd32417, 1;
	not.b64 	%rd56276, %rd94528;
	add.s64 	%rd94528, %rd94527, %rd56276;
$L__BB1_16208:
	setp.ne.s64 	%p1978, %rd94528, 0;
	mov.u64 	%rd94527, %rd94528;
	@%p1978 bra 	$L__BB1_16206;
	cvt.u32.u64 	%r4609, %rd94529;
	mov.b64 	%rd94533, 0;
	mov.u64 	%rd94531, %rd5;
$L__BB1_16210:
	shr.u64 	%rd94532, %rd94531, 1;
	add.s64 	%rd32425, %rd94533, %rd94532;
	shl.b64 	%rd56278, %rd32425, 2;
	add.s64 	%rd56279, %rd30977, %rd56278;
	ld.u32 	%r8511, [%rd56279];
	setp.ge.s32 	%p1979, %r8511, %r4608;
	@%p1979 bra 	$L__BB1_16212;
	add.s64 	%rd94533, %rd32425, 1;
	not.b64 	%rd56280, %rd94532;
	add.s64 	%rd94532, %rd94531, %rd56280;
$L__BB1_16212:
	setp.ne.s64 	%p1980, %rd94532, 0;
	mov.u64 	%rd94531, %rd94532;
	@%p1980 bra 	$L__BB1_16210;
	cvt.u32.u64 	%r4610, %rd94533;
	mov.b64 	%rd94537, 0;
	mov.u64 	%rd94535, %rd5;
$L__BB1_16214:
	shr.u64 	%rd94536, %rd94535, 1;
	add.s64 	%rd32433, %rd94537, %rd94536;
	shl.b64 	%rd56282, %rd32433, 2;
	add.s64 	%rd56283, %rd30977, %rd56282;
	ld.u32 	%r8512, [%rd56283];
	setp.ge.s32 	%p1981, %r8512, %r4609;
	@%p1981 bra 	$L__BB1_16216;
	add.s64 	%rd94537, %rd32433, 1;
	not.b64 	%rd56284, %rd94536;
	add.s64 	%rd94536, %rd94535, %rd56284;
$L__BB1_16216:
	setp.ne.s64 	%p1982, %rd94536, 0;
	mov.u64 	%rd94535, %rd94536;
	@%p1982 bra 	$L__BB1_16214;
	cvt.u32.u64 	%r4611, %rd94537;
	mov.b64 	%rd94541, 0;
	mov.u64 	%rd94539, %rd5;
$L__BB1_16218:
	shr.u64 	%rd94540, %rd94539, 1;
	add.s64 	%rd32441, %rd94541, %rd94540;
	shl.b64 	%rd56286, %rd32441, 2;
	add.s64 	%rd56287, %rd30994, %rd56286;
	ld.u32 	%r8513, [%rd56287];
	setp.ge.s32 	%p1983, %r8513, %r4610;
	@%p1983 bra 	$L__BB1_16220;
	add.s64 	%rd94541, %rd32441, 1;
	not.b64 	%rd56288, %rd94540;
	add.s64 	%rd94540, %rd94539, %rd56288;
$L__BB1_16220:
	setp.ne.s64 	%p1984, %rd94540, 0;
	mov.u64 	%rd94539, %rd94540;
	@%p1984 bra 	$L__BB1_16218;
	cvt.u32.u64 	%r4612, %rd94541;
	mov.b64 	%rd94545, 0;
	mov.u64 	%rd94543, %rd5;
$L__BB1_16222:
	shr.u64 	%rd94544, %rd94543, 1;
	add.s64 	%rd32449, %rd94545, %rd94544;
	shl.b64 	%rd56290, %rd32449, 2;
	add.s64 	%rd56291, %rd30994, %rd56290;
	ld.u32 	%r8514, [%rd56291];
	setp.ge.s32 	%p1985, %r8514, %r4611;
	@%p1985 bra 	$L__BB1_16224;
	add.s64 	%rd94545, %rd32449, 1;
	not.b64 	%rd56292, %rd94544;
	add.s64 	%rd94544, %rd94543, %rd56292;
$L__BB1_16224:
	setp.ne.s64 	%p1986, %rd94544, 0;
	mov.u64 	%rd94543, %rd94544;
	@%p1986 bra 	$L__BB1_16222;
	cvt.u32.u64 	%r4613, %rd94545;
	mov.b64 	%rd94549, 0;
	mov.u64 	%rd94547, %rd5;
$L__BB1_16226:
	shr.u64 	%rd94548, %rd94547, 1;
	add.s64 	%rd32457, %rd94549, %rd94548;
	shl.b64 	%rd56294, %rd32457, 2;
	add.s64 	%rd56295, %rd31011, %rd56294;
	ld.u32 	%r8515, [%rd56295];
	setp.ge.s32 	%p1987, %r8515, %r4612;
	@%p1987 bra 	$L__BB1_16228;
	add.s64 	%rd94549, %rd32457, 1;
	not.b64 	%rd56296, %rd94548;
	add.s64 	%rd94548, %rd94547, %rd56296;
$L__BB1_16228:
	setp.ne.s64 	%p1988, %rd94548, 0;
	mov.u64 	%rd94547, %rd94548;
	@%p1988 bra 	$L__BB1_16226;
	cvt.u32.u64 	%r4614, %rd94549;
	mov.b64 	%rd94553, 0;
	mov.u64 	%rd94551, %rd5;
$L__BB1_16230:
	shr.u64 	%rd94552, %rd94551, 1;
	add.s64 	%rd32465, %rd94553, %rd94552;
	shl.b64 	%rd56298, %rd32465, 2;
	add.s64 	%rd56299, %rd31011, %rd56298;
	ld.u32 	%r8516, [%rd56299];
	setp.ge.s32 	%p1989, %r8516, %r4613;
	@%p1989 bra 	$L__BB1_16232;
	add.s64 	%rd94553, %rd32465, 1;
	not.b64 	%rd56300, %rd94552;
	add.s64 	%rd94552, %rd94551, %rd56300;
$L__BB1_16232:
	setp.ne.s64 	%p1990, %rd94552, 0;
	mov.u64 	%rd94551, %rd94552;
	@%p1990 bra 	$L__BB1_16230;
	cvt.u32.u64 	%r4615, %rd94553;
	mov.b64 	%rd94557, 0;
	mov.u64 	%rd94555, %rd5;
$L__BB1_16234:
	shr.u64 	%rd94556, %rd94555, 1;
	add.s64 	%rd32473, %rd94557, %rd94556;
	shl.b64 	%rd56302, %rd32473, 2;
	add.s64 	%rd56303, %rd31028, %rd56302;
	ld.u32 	%r8517, [%rd56303];
	setp.ge.s32 	%p1991, %r8517, %r4614;
	@%p1991 bra 	$L__BB1_16236;
	add.s64 	%rd94557, %rd32473, 1;
	not.b64 	%rd56304, %rd94556;
	add.s64 	%rd94556, %rd94555, %rd56304;
$L__BB1_16236:
	setp.ne.s64 	%p1992, %rd94556, 0;
	mov.u64 	%rd94555, %rd94556;
	@%p1992 bra 	$L__BB1_16234;
	cvt.u32.u64 	%r4616, %rd94557;
	mov.b64 	%rd94561, 0;
	mov.u64 	%rd94559, %rd5;
$L__BB1_16238:
	shr.u64 	%rd94560, %rd94559, 1;
	add.s64 	%rd32481, %rd94561, %rd94560;
	shl.b64 	%rd56306, %rd32481, 2;
	add.s64 	%rd56307, %rd31028, %rd56306;
	ld.u32 	%r8518, [%rd56307];
	setp.ge.s32 	%p1993, %r8518, %r4615;
	@%p1993 bra 	$L__BB1_16240;
	add.s64 	%rd94561, %rd32481, 1;
	not.b64 	%rd56308, %rd94560;
	add.s64 	%rd94560, %rd94559, %rd56308;
$L__BB1_16240:
	setp.ne.s64 	%p1994, %rd94560, 0;
	mov.u64 	%rd94559, %rd94560;
	@%p1994 bra 	$L__BB1_16238;
	cvt.u32.u64 	%r4617, %rd94561;
	mov.b64 	%rd94565, 0;
	mov.u64 	%rd94563, %rd5;
$L__BB1_16242:
	shr.u64 	%rd94564, %rd94563, 1;
	add.s64 	%rd32489, %rd94565, %rd94564;
	shl.b64 	%rd56310, %rd32489, 2;
	add.s64 	%rd56311, %rd31045, %rd56310;
	ld.u32 	%r8519, [%rd56311];
	setp.ge.s32 	%p1995, %r8519, %r4616;
	@%p1995 bra 	$L__BB1_16244;
	add.s64 	%rd94565, %rd32489, 1;
	not.b64 	%rd56312, %rd94564;
	add.s64 	%rd94564, %rd94563, %rd56312;
$L__BB1_16244:
	setp.ne.s64 	%p1996, %rd94564, 0;
	mov.u64 	%rd94563, %rd94564;
	@%p1996 bra 	$L__BB1_16242;
	cvt.u32.u64 	%r4618, %rd94565;
	mov.b64 	%rd94569, 0;
	mov.u64 	%rd94567, %rd5;
$L__BB1_16246:
	shr.u64 	%rd94568, %rd94567, 1;
	add.s64 	%rd32497, %rd94569, %rd94568;
	shl.b64 	%rd56314, %rd32497, 2;
	add.s64 	%rd56315, %rd31045, %rd56314;
	ld.u32 	%r8520, [%rd56315];
	setp.ge.s32 	%p1997, %r8520, %r4617;
	@%p1997 bra 	$L__BB1_16248;
	add.s64 	%rd94569, %rd32497, 1;
	not.b64 	%rd56316, %rd94568;
	add.s64 	%rd94568, %rd94567, %rd56316;
$L__BB1_16248:
	setp.ne.s64 	%p1998, %rd94568, 0;
	mov.u64 	%rd94567, %rd94568;
	@%p1998 bra 	$L__BB1_16246;
	cvt.u32.u64 	%r8521, %rd94569;
	setp.lt.s32 	%p1999, %r4618, %r8521;
	selp.b32 	%r4619, %r4451, %r4473, %p1999;
	selp.b32 	%r4620, %r4473, %r4451, %p1999;
	ld.global.u64 	%rd32502, [%rd4];
	mov.b64 	%rd94573, 0;
	mov.u64 	%rd94571, %rd5;
$L__BB1_16250:
	shr.u64 	%rd94572, %rd94571, 1;
	add.s64 	%rd32506, %rd94573, %rd94572;
	shl.b64 	%rd56318, %rd32506, 2;
	add.s64 	%rd56319, %rd32502, %rd56318;
	ld.u32 	%r8522, [%rd56319];
	setp.ge.s32 	%p2000, %r8522, %r4494;
	@%p2000 bra 	$L__BB1_16252;
	add.s64 	%rd94573, %rd32506, 1;
	not.b64 	%rd56320, %rd94572;
	add.s64 	%rd94572, %rd94571, %rd56320;
$L__BB1_16252:
	setp.ne.s64 	%p2001, %rd94572, 0;
	mov.u64 	%rd94571, %rd94572;
	@%p2001 bra 	$L__BB1_16250;
	cvt.u32.u64 	%r4621, %rd94573;
	mov.b64 	%rd94577, 0;
	mov.u64 	%rd94575, %rd5;
$L__BB1_16254:
	shr.u64 	%rd94576, %rd94575, 1;
	add.s64 	%rd32514, %rd94577, %rd94576;
	shl.b64 	%rd56322, %rd32514, 2;
	add.s64 	%rd56323, %rd32502, %rd56322;
	ld.u32 	%r8523, [%rd56323];
	setp.ge.s32 	%p2002, %r8523, %r4472;
	@%p2002 bra 	$L__BB1_16256;
	add.s64 	%rd94577, %rd32514, 1;
	not.b64 	%rd56324, %rd94576;
	add.s64 	%rd94576, %rd94575, %rd56324;
$L__BB1_16256:
	setp.ne.s64 	%p2003, %rd94576, 0;
	mov.u64 	%rd94575, %rd94576;
	@%p2003 bra 	$L__BB1_16254;
	cvt.u32.u64 	%r4622, %rd94577;
	ld.global.u64 	%rd32519, [%rd4+8];
	mov.b64 	%rd94581, 0;
	mov.u64 	%rd94579, %rd5;
$L__BB1_16258:
	shr.u64 	%rd94580, %rd94579, 1;
	add.s64 	%rd32523, %rd94581, %rd94580;
	shl.b64 	%rd56326, %rd32523, 2;
	add.s64 	%rd56327, %rd32519, %rd56326;
	ld.u32 	%r8524, [%rd56327];
	setp.ge.s32 	%p2004, %r8524, %r4621;
	@%p2004 bra 	$L__BB1_16260;
	add.s64 	%rd94581, %rd32523, 1;
	not.b64 	%rd56328, %rd94580;
	add.s64 	%rd94580, %rd94579, %rd56328;
$L__BB1_16260:
	setp.ne.s64 	%p2005, %rd94580, 0;
	mov.u64 	%rd94579, %rd94580;
	@%p2005 bra 	$L__BB1_16258;
	cvt.u32.u64 	%r4623, %rd94581;
	mov.b64 	%rd94585, 0;
	mov.u64 	%rd94583, %rd5;
$L__BB1_16262:
	shr.u64 	%rd94584, %rd94583, 1;
	add.s64 	%rd32531, %rd94585, %rd94584;
	shl.b64 	%rd56330, %rd32531, 2;
	add.s64 	%rd56331, %rd32519, %rd56330;
	ld.u32 	%r8525, [%rd56331];
	setp.ge.s32 	%p2006, %r8525, %r4622;
	@%p2006 bra 	$L__BB1_16264;
	add.s64 	%rd94585, %rd32531, 1;
	not.b64 	%rd56332, %rd94584;
	add.s64 	%rd94584, %rd94583, %rd56332;
$L__BB1_16264:
	setp.ne.s64 	%p2007, %rd94584, 0;
	mov.u64 	%rd94583, %rd94584;
	@%p2007 bra 	$L__BB1_16262;
	cvt.u32.u64 	%r4624, %rd94585;
	ld.global.u64 	%rd32536, [%rd4+16];
	mov.b64 	%rd94589, 0;
	mov.u64 	%rd94587, %rd5;
$L__BB1_16266:
	shr.u64 	%rd94588, %rd94587, 1;
	add.s64 	%rd32540, %rd94589, %rd94588;
	shl.b64 	%rd56334, %rd32540, 2;
	add.s64 	%rd56335, %rd32536, %rd56334;
	ld.u32 	%r8526, [%rd56335];
	setp.ge.s32 	%p2008, %r8526, %r4623;
	@%p2008 bra 	$L__BB1_16268;
	add.s64 	%rd94589, %rd32540, 1;
	not.b64 	%rd56336, %rd94588;
	add.s64 	%rd94588, %rd94587, %rd56336;
$L__BB1_16268:
	setp.ne.s64 	%p2009, %rd94588, 0;
	mov.u64 	%rd94587, %rd94588;
	@%p2009 bra 	$L__BB1_16266;
	cvt.u32.u64 	%r4625, %rd94589;
	mov.b64 	%rd94593, 0;
	mov.u64 	%rd94591, %rd5;
$L__BB1_16270:
	shr.u64 	%rd94592, %rd94591, 1;
	add.s64 	%rd32548, %rd94593, %rd94592;
	shl.b64 	%rd56338, %rd32548, 2;
	add.s64 	%rd56339, %rd32536, %rd56338;
	ld.u32 	%r8527, [%rd56339];
	setp.ge.s32 	%p2010, %r8527, %r4624;
	@%p2010 bra 	$L__BB1_16272;
	add.s64 	%rd94593, %rd32548, 1;
	not.b64 	%rd56340, %rd94592;
	add.s64 	%rd94592, %rd94591, %rd56340;
$L__BB1_16272:
	setp.ne.s64 	%p2011, %rd94592, 0;
	mov.u64 	%rd94591, %rd94592;
	@%p2011 bra 	$L__BB1_16270;
	cvt.u32.u64 	%r4626, %rd94593;
	ld.global.u64 	%rd32553, [%rd4+24];
	mov.b64 	%rd94597, 0;
	mov.u64 	%rd94595, %rd5;
$L__BB1_16274:
	shr.u64 	%rd94596, %rd94595, 1;
	add.s64 	%rd32557, %rd94597, %rd94596;
	shl.b64 	%rd56342, %rd32557, 2;
	add.s64 	%rd56343, %rd32553, %rd56342;
	ld.u32 	%r8528, [%rd56343];
	setp.ge.s32 	%p2012, %r8528, %r4625;
	@%p2012 bra 	$L__BB1_16276;
	add.s64 	%rd94597, %rd32557, 1;
	not.b64 	%rd56344, %rd94596;
	add.s64 	%rd94596, %rd94595, %rd56344;
$L__BB1_16276:
	setp.ne.s64 	%p2013, %rd94596, 0;
	mov.u64 	%rd94595, %rd94596;
	@%p2013 bra 	$L__BB1_16274;
	cvt.u32.u64 	%r4627, %rd94597;
	mov.b64 	%rd94601, 0;
	mov.u64 	%rd94599, %rd5;
$L__BB1_16278:
	shr.u64 	%rd94600, %rd94599, 1;
	add.s64 	%rd32565, %rd94601, %rd94600;
	shl.b64 	%rd56346, %rd32565, 2;
	add.s64 	%rd56347, %rd32553, %rd56346;
	ld.u32 	%r8529, [%rd56347];
	setp.ge.s32 	%p2014, %r8529, %r4626;
	@%p2014 bra 	$L__BB1_16280;
	add.s64 	%rd94601, %rd32565, 1;
	not.b64 	%rd56348, %rd94600;
	add.s64 	%rd94600, %rd94599, %rd56348;
$L__BB1_16280:
	setp.ne.s64 	%p2015, %rd94600, 0;
	mov.u64 	%rd94599, %rd94600;
	@%p2015 bra 	$L__BB1_16278;
	cvt.u32.u64 	%r4628, %rd94601;
	ld.global.u64 	%rd32570, [%rd4+32];
	mov.b64 	%rd94605, 0;
	mov.u64 	%rd94603, %rd5;
$L__BB1_16282:
	shr.u64 	%rd94604, %rd94603, 1;
	add.s64 	%rd32574, %rd94605, %rd94604;
	shl.b64 	%rd56350, %rd32574, 2;
	add.s64 	%rd56351, %rd32570, %rd56350;
	ld.u32 	%r8530, [%rd56351];
	setp.ge.s32 	%p2016, %r8530, %r4627;
	@%p2016 bra 	$L__BB1_16284;
	add.s64 	%rd94605, %rd32574, 1;
	not.b64 	%rd56352, %rd94604;
	add.s64 	%rd94604, %rd94603, %rd56352;
$L__BB1_16284:
	setp.ne.s64 	%p2017, %rd94604, 0;
	mov.u64 	%rd94603, %rd94604;
	@%p2017 bra 	$L__BB1_16282;
	cvt.u32.u64 	%r4629, %rd94605;
	mov.b64 	%rd94609, 0;
	mov.u64 	%rd94607, %rd5;
$L__BB1_16286:
	shr.u64 	%rd94608, %rd94607, 1;
	add.s64 	%rd32582, %rd94609, %rd94608;
	shl.b64 	%rd56354, %rd32582, 2;
	add.s64 	%rd56355, %rd32570, %rd56354;
	ld.u32 	%r8531, [%rd56355];
	setp.ge.s32 	%p2018, %r8531, %r4628;
	@%p2018 bra 	$L__BB1_16288;
	add.s64 	%rd94609, %rd32582, 1;
	not.b64 	%rd56356, %rd94608;
	add.s64 	%rd94608, %rd94607, %rd56356;
$L__BB1_16288:
	setp.ne.s64 	%p2019, %rd94608, 0;
	mov.u64 	%rd94607, %rd94608;
	@%p2019 bra 	$L__BB1_16286;
	cvt.u32.u64 	%r4630, %rd94609;
	ld.global.u64 	%rd32587, [%rd4+40];
	mov.b64 	%rd94613, 0;
	mov.u64 	%rd94611, %rd5;
$L__BB1_16290:
	shr.u64 	%rd94612, %rd94611, 1;
	add.s64 	%rd32591, %rd94613, %rd94612;
	shl.b64 	%rd56358, %rd32591, 2;
	add.s64 	%rd56359, %rd32587, %rd56358;
	ld.u32 	%r8532, [%rd56359];
	setp.ge.s32 	%p2020, %r8532, %r4629;
	@%p2020 bra 	$L__BB1_16292;
	add.s64 	%rd94613, %rd32591, 1;
	not.b64 	%rd56360, %rd94612;
	add.s64 	%rd94612, %rd94611, %rd56360;
$L__BB1_16292:
	setp.ne.s64 	%p2021, %rd94612, 0;
	mov.u64 	%rd94611, %rd94612;
	@%p2021 bra 	$L__BB1_16290;
	cvt.u32.u64 	%r4631, %rd94613;
	mov.b64 	%rd94617, 0;
	mov.u64 	%rd94615, %rd5;
$L__BB1_16294:
	shr.u64 	%rd94616, %rd94615, 1;
	add.s64 	%rd32599, %rd94617, %rd94616;
	shl.b64 	%rd56362, %rd32599, 2;
	add.s64 	%rd56363, %rd32587, %rd56362;
	ld.u32 	%r8533, [%rd56363];
	setp.ge.s32 	%p2022, %r8533, %r4630;
	@%p2022 bra 	$L__BB1_16296;
	add.s64 	%rd94617, %rd32599, 1;
	not.b64 	%rd56364, %rd94616;
	add.s64 	%rd94616, %rd94615, %rd56364;
$L__BB1_16296:
	setp.ne.s64 	%p2023, %rd94616, 0;
	mov.u64 	%rd94615, %rd94616;
	@%p2023 bra 	$L__BB1_16294;
	cvt.u32.u64 	%r4632, %rd94617;
	ld.global.u64 	%rd32604, [%rd4+48];
	mov.b64 	%rd94621, 0;
	mov.u64 	%rd94619, %rd5;
$L__BB1_16298:
	shr.u64 	%rd94620, %rd94619, 1;
	add.s64 	%rd32608, %rd94621, %rd94620;
	shl.b64 	%rd56366, %rd32608, 2;
	add.s64 	%rd56367, %rd32604, %rd56366;
	ld.u32 	%r8534, [%rd56367];
	setp.ge.s32 	%p2024, %r8534, %r4631;
	@%p2024 bra 	$L__BB1_16300;
	add.s64 	%rd94621, %rd32608, 1;
	not.b64 	%rd56368, %rd94620;
	add.s64 	%rd94620, %rd94619, %rd56368;
$L__BB1_16300:
	setp.ne.s64 	%p2025, %rd94620, 0;
	mov.u64 	%rd94619, %rd94620;
	@%p2025 bra 	$L__BB1_16298;
	cvt.u32.u64 	%r4633, %rd94621;
	mov.b64 	%rd94625, 0;
	mov.u64 	%rd94623, %rd5;
$L__BB1_16302:
	shr.u64 	%rd94624, %rd94623, 1;
	add.s64 	%rd32616, %rd94625, %rd94624;
	shl.b64 	%rd56370, %rd32616, 2;
	add.s64 	%rd56371, %rd32604, %rd56370;
	ld.u32 	%r8535, [%rd56371];
	setp.ge.s32 	%p2026, %r8535, %r4632;
	@%p2026 bra 	$L__BB1_16304;
	add.s64 	%rd94625, %rd32616, 1;
	not.b64 	%rd56372, %rd94624;
	add.s64 	%rd94624, %rd94623, %rd56372;
$L__BB1_16304:
	setp.ne.s64 	%p2027, %rd94624, 0;
	mov.u64 	%rd94623, %rd94624;
	@%p2027 bra 	$L__BB1_16302;
	cvt.u32.u64 	%r4634, %rd94625;
	ld.global.u64 	%rd32621, [%rd4+56];
	mov.b64 	%rd94629, 0;
	mov.u64 	%rd94627, %rd5;
$L__BB1_16306:
	shr.u64 	%rd94628, %rd94627, 1;
	add.s64 	%rd32625, %rd94629, %rd94628;
	shl.b64 	%rd56374, %rd32625, 2;
	add.s64 	%rd56375, %rd32621, %rd56374;
	ld.u32 	%r8536, [%rd56375];
	setp.ge.s32 	%p2028, %r8536, %r4633;
	@%p2028 bra 	$L__BB1_16308;
	add.s64 	%rd94629, %rd32625, 1;
	not.b64 	%rd56376, %rd94628;
	add.s64 	%rd94628, %rd94627, %rd56376;
$L__BB1_16308:
	setp.ne.s64 	%p2029, %rd94628, 0;
	mov.u64 	%rd94627, %rd94628;
	@%p2029 bra 	$L__BB1_16306;
	cvt.u32.u64 	%r4635, %rd94629;
	mov.b64 	%rd94633, 0;
	mov.u64 	%rd94631, %rd5;
$L__BB1_16310:
	shr.u64 	%rd94632, %rd94631, 1;
	add.s64 	%rd32633, %rd94633, %rd94632;
	shl.b64 	%rd56378, %rd32633, 2;
	add.s64 	%rd56379, %rd32621, %rd56378;
	ld.u32 	%r8537, [%rd56379];
	setp.ge.s32 	%p2030, %r8537, %r4634;
	@%p2030 bra 	$L__BB1_16312;
	add.s64 	%rd94633, %rd32633, 1;
	not.b64 	%rd56380, %rd94632;
	add.s64 	%rd94632, %rd94631, %rd56380;
$L__BB1_16312:
	setp.ne.s64 	%p2031, %rd94632, 0;
	mov.u64 	%rd94631, %rd94632;
	@%p2031 bra 	$L__BB1_16310;
	cvt.u32.u64 	%r4636, %rd94633;
	ld.global.u64 	%rd32638, [%rd4+64];
	mov.b64 	%rd94637, 0;
	mov.u64 	%rd94635, %rd5;
$L__BB1_16314:
	shr.u64 	%rd94636, %rd94635, 1;
	add.s64 	%rd32642, %rd94637, %rd94636;
	shl.b64 	%rd56382, %rd32642, 2;
	add.s64 	%rd56383, %rd32638, %rd56382;
	ld.u32 	%r8538, [%rd56383];
	setp.ge.s32 	%p2032, %r8538, %r4635;
	@%p2032 bra 	$L__BB1_16316;
	add.s64 	%rd94637, %rd32642, 1;
	not.b64 	%rd56384, %rd94636;
	add.s64 	%rd94636, %rd94635, %rd56384;
$L__BB1_16316:
	setp.ne.s64 	%p2033, %rd94636, 0;
	mov.u64 	%rd94635, %rd94636;
	@%p2033 bra 	$L__BB1_16314;
	cvt.u32.u64 	%r4637, %rd94637;
	mov.b64 	%rd94641, 0;
	mov.u64 	%rd94639, %rd5;
$L__BB1_16318:
	shr.u64 	%rd94640, %rd94639, 1;
	add.s64 	%rd32650, %rd94641, %rd94640;
	shl.b64 	%rd56386, %rd32650, 2;
	add.s64 	%rd56387, %rd32638, %rd56386;
	ld.u32 	%r8539, [%rd56387];
	setp.ge.s32 	%p2034, %r8539, %r4636;
	@%p2034 bra 	$L__BB1_16320;
	add.s64 	%rd94641, %rd32650, 1;
	not.b64 	%rd56388, %rd94640;
	add.s64 	%rd94640, %rd94639, %rd56388;
$L__BB1_16320:
	setp.ne.s64 	%p2035, %rd94640, 0;
	mov.u64 	%rd94639, %rd94640;
	@%p2035 bra 	$L__BB1_16318;
	cvt.u32.u64 	%r4638, %rd94641;
	ld.global.u64 	%rd32655, [%rd4+72];
	mov.b64 	%rd94645, 0;
	mov.u64 	%rd94643, %rd5;
$L__BB1_16322:
	shr.u64 	%rd94644, %rd94643, 1;
	add.s64 	%rd32659, %rd94645, %rd94644;
	shl.b64 	%rd56390, %rd32659, 2;
	add.s64 	%rd56391, %rd32655, %rd56390;
	ld.u32 	%r8540, [%rd56391];
	setp.ge.s32 	%p2036, %r8540, %r4637;
	@%p2036 bra 	$L__BB1_16324;
	add.s64 	%rd94645, %rd32659, 1;
	not.b64 	%rd56392, %rd94644;
	add.s64 	%rd94644, %rd94643, %rd56392;
$L__BB1_16324:
	setp.ne.s64 	%p2037, %rd94644, 0;
	mov.u64 	%rd94643, %rd94644;
	@%p2037 bra 	$L__BB1_16322;
	cvt.u32.u64 	%r4639, %rd94645;
	mov.b64 	%rd94649, 0;
	mov.u64 	%rd94647, %rd5;
$L__BB1_16326:
	shr.u64 	%rd94648, %rd94647, 1;
	add.s64 	%rd32667, %rd94649, %rd94648;
	shl.b64 	%rd56394, %rd32667, 2;
	add.s64 	%rd56395, %rd32655, %rd56394;
	ld.u32 	%r8541, [%rd56395];
	setp.ge.s32 	%p2038, %r8541, %r4638;
	@%p2038 bra 	$L__BB1_16328;
	add.s64 	%rd94649, %rd32667, 1;
	not.b64 	%rd56396, %rd94648;
	add.s64 	%rd94648, %rd94647, %rd56396;
$L__BB1_16328:
	setp.ne.s64 	%p2039, %rd94648, 0;
	mov.u64 	%rd94647, %rd94648;
	@%p2039 bra 	$L__BB1_16326;
	cvt.u32.u64 	%r8542, %rd94649;
	setp.lt.s32 	%p2040, %r4639, %r8542;
	selp.b32 	%r4640, %r4472, %r4494, %p2040;
	selp.b32 	%r4641, %r4494, %r4472, %p2040;
	mov.b64 	%rd94653, 0;
	mov.u64 	%rd94651, %rd5;
$L__BB1_16330:
	shr.u64 	%rd94652, %rd94651, 1;
	add.s64 	%rd32675, %rd94653, %rd94652;
	shl.b64 	%rd56398, %rd32675, 2;
	add.s64 	%rd56399, %rd32502, %rd56398;
	ld.u32 	%r8543, [%rd56399];
	setp.ge.s32 	%p2041, %r8543, %r4325;
	@%p2041 bra 	$L__BB1_16332;
	add.s64 	%rd94653, %rd32675, 1;
	not.b64 	%rd56400, %rd94652;
	add.s64 	%rd94652, %rd94651, %rd56400;
$L__BB1_16332:
	setp.ne.s64 	%p2042, %rd94652, 0;
	mov.u64 	%rd94651, %rd94652;
	@%p2042 bra 	$L__BB1_16330;
	cvt.u32.u64 	%r4642, %rd94653;
	mov.b64 	%rd94657, 0;
	mov.u64 	%rd94655, %rd5;
$L__BB1_16334:
	shr.u64 	%rd94656, %rd94655, 1;
	add.s64 	%rd32683, %rd94657, %rd94656;
	shl.b64 	%rd56402, %rd32683, 2;
	add.s64 	%rd56403, %rd32502, %rd56402;
	ld.u32 	%r8544, [%rd56403];
	setp.ge.s32 	%p2043, %r8544, %r4493;
	@%p2043 bra 	$L__BB1_16336;
	add.s64 	%rd94657, %rd32683, 1;
	not.b64 	%rd56404, %rd94656;
	add.s64 	%rd94656, %rd94655, %rd56404;
$L__BB1_16336:
	setp.ne.s64 	%p2044, %rd94656, 0;
	mov.u64 	%rd94655, %rd94656;
	@%p2044 bra 	$L__BB1_16334;
	cvt.u32.u64 	%r4643, %rd94657;
	mov.b64 	%rd94661, 0;
	mov.u64 	%rd94659, %rd5;
$L__BB1_16338:
	shr.u64 	%rd94660, %rd94659, 1;
	add.s64 	%rd32691, %rd94661, %rd94660;
	shl.b64 	%rd56406, %rd32691, 2;
	add.s64 	%rd56407, %rd32519, %rd56406;
	ld.u32 	%r8545, [%rd56407];
	setp.ge.s32 	%p2045, %r8545, %r4642;
	@%p2045 bra 	$L__BB1_16340;
	add.s64 	%rd94661, %rd32691, 1;
	not.b64 	%rd56408, %rd94660;
	add.s64 	%rd94660, %rd94659, %rd56408;
$L__BB1_16340:
	setp.ne.s64 	%p2046, %rd94660, 0;
	mov.u64 	%rd94659, %rd94660;
	@%p2046 bra 	$L__BB1_16338;
	cvt.u32.u64 	%r4644, %rd94661;
	mov.b64 	%rd94665, 0;
	mov.u64 	%rd94663, %rd5;
$L__BB1_16342:
	shr.u64 	%rd94664, %rd94663, 1;
	add.s64 	%rd32699, %rd94665, %rd94664;
	shl.b64 	%rd56410, %rd32699, 2;
	add.s64 	%rd56411, %rd32519, %rd56410;
	ld.u32 	%r8546, [%rd56411];
	setp.ge.s32 	%p2047, %r8546, %r4643;
	@%p2047 bra 	$L__BB1_16344;
	add.s64 	%rd94665, %rd32699, 1;
	not.b64 	%rd56412, %rd94664;
	add.s64 	%rd94664, %rd94663, %rd56412;
$L__BB1_16344:
	setp.ne.s64 	%p2048, %rd94664, 0;
	mov.u64 	%rd94663, %rd94664;
	@%p2048 bra 	$L__BB1_16342;
	cvt.u32.u64 	%r4645, %rd94665;
	mov.b64 	%rd94669, 0;
	mov.u64 	%rd94667, %rd5;
$L__BB1_16346:
	shr.u64 	%rd94668, %rd94667, 1;
	add.s64 	%rd32707, %rd94669, %rd94668;
	shl.b64 	%rd56414, %rd32707, 2;
	add.s64 	%rd56415, %rd32536, %rd56414;
	ld.u32 	%r8547, [%rd56415];
	setp.ge.s32 	%p2049, %r8547, %r4644;
	@%p2049 bra 	$L__BB1_16348;
	add.s64 	%rd94669, %rd32707, 1;
	not.b64 	%rd56416, %rd94668;
	add.s64 	%rd94668, %rd94667, %rd56416;
$L__BB1_16348:
	setp.ne.s64 	%p2050, %rd94668, 0;
	mov.u64 	%rd94667, %rd94668;
	@%p2050 bra 	$L__BB1_16346;
	cvt.u32.u64 	%r4646, %rd94669;
	mov.b64 	%rd94673, 0;
	mov.u64 	%rd94671, %rd5;
$L__BB1_16350:
	shr.u64 	%rd94672, %rd94671, 1;
	add.s64 	%rd32715, %rd94673, %rd94672;
	shl.b64 	%rd56418, %rd32715, 2;
	add.s64 	%rd56419, %rd32536, %rd56418;
	ld.u32 	%r8548, [%rd56419];
	setp.ge.s32 	%p2051, %r8548, %r4645;
	@%p2051 bra 	$L__BB1_16352;
	add.s64 	%rd94673, %rd32715, 1;
	not.b64 	%rd56420, %rd94672;
	add.s64 	%rd94672, %rd94671, %rd56420;
$L__BB1_16352:
	setp.ne.s64 	%p2052, %rd94672, 0;
	mov.u64 	%rd94671, %rd94672;
	@%p2052 bra 	$L__BB1_16350;
	cvt.u32.u64 	%r4647, %rd94673;
	mov.b64 	%rd94677, 0;
	mov.u64 	%rd94675, %rd5;
$L__BB1_16354:
	shr.u64 	%rd94676, %rd94675, 1;
	add.s64 	%rd32723, %rd94677, %rd94676;
	shl.b64 	%rd56422, %rd32723, 2;
	add.s64 	%rd56423, %rd32553, %rd56422;
	ld.u32 	%r8549, [%rd56423];
	setp.ge.s32 	%p2053, %r8549, %r4646;
	@%p2053 bra 	$L__BB1_16356;
	add.s64 	%rd94677, %rd32723, 1;
	not.b64 	%rd56424, %rd94676;
	add.s64 	%rd94676, %rd94675, %rd56424;
$L__BB1_16356:
	setp.ne.s64 	%p2054, %rd94676, 0;
	mov.u64 	%rd94675, %rd94676;
	@%p2054 bra 	$L__BB1_16354;
	cvt.u32.u64 	%r4648, %rd94677;
	mov.b64 	%rd94681, 0;
	mov.u64 	%rd94679, %rd5;
$L__BB1_16358:
	shr.u64 	%rd94680, %rd94679, 1;
	add.s64 	%rd32731, %rd94681, %rd94680;
	shl.b64 	%rd56426, %rd32731, 2;
	add.s64 	%rd56427, %rd32553, %rd56426;
	ld.u32 	%r8550, [%rd56427];
	setp.ge.s32 	%p2055, %r8550, %r4647;
	@%p2055 bra 	$L__BB1_16360;
	add.s64 	%rd94681, %rd32731, 1;
	not.b64 	%rd56428, %rd94680;
	add.s64 	%rd94680, %rd94679, %rd56428;
$L__BB1_16360:
	setp.ne.s64 	%p2056, %rd94680, 0;
	mov.u64 	%rd94679, %rd94680;
	@%p2056 bra 	$L__BB1_16358;
	cvt.u32.u64 	%r4649, %rd94681;
	mov.b64 	%rd94685, 0;
	mov.u64 	%rd94683, %rd5;
$L__BB1_16362:
	shr.u64 	%rd94684, %rd94683, 1;
	add.s64 	%rd32739, %rd94685, %rd94684;
	shl.b64 	%rd56430, %rd32739, 2;
	add.s64 	%rd56431, %rd32570, %rd56430;
	ld.u32 	%r8551, [%rd56431];
	setp.ge.s32 	%p2057, %r8551, %r4648;
	@%p2057 bra 	$L__BB1_16364;
	add.s64 	%rd94685, %rd32739, 1;
	not.b64 	%rd56432, %rd94684;
	add.s64 	%rd94684, %rd94683, %rd56432;
$L__BB1_16364:
	setp.ne.s64 	%p2058, %rd94684, 0;
	mov.u64 	%rd94683, %rd94684;
	@%p2058 bra 	$L__BB1_16362;
	cvt.u32.u64 	%r4650, %rd94685;
	mov.b64 	%rd94689, 0;
	mov.u64 	%rd94687, %rd5;
$L__BB1_16366:
	shr.u64 	%rd94688, %rd94687, 1;
	add.s64 	%rd32747, %rd94689, %rd94688;
	shl.b64 	%rd56434, %rd32747, 2;
	add.s64 	%rd56435, %rd32570, %rd56434;
	ld.u32 	%r8552, [%rd56435];
	setp.ge.s32 	%p2059, %r8552, %r4649;
	@%p2059 bra 	$L__BB1_16368;
	add.s64 	%rd94689, %rd32747, 1;
	not.b64 	%rd56436, %rd94688;
	add.s64 	%rd94688, %rd94687, %rd56436;
$L__BB1_16368:
	setp.ne.s64 	%p2060, %rd94688, 0;
	mov.u64 	%rd94687, %rd94688;
	@%p2060 bra 	$L__BB1_16366;
	cvt.u32.u64 	%r4651, %rd94689;
	mov.b64 	%rd94693, 0;
	mov.u64 	%rd94691, %rd5;
$L__BB1_16370:
	shr.u64 	%rd94692, %rd94691, 1;
	add.s64 	%rd32755, %rd94693, %rd94692;
	shl.b64 	%rd56438, %rd32755, 2;
	add.s64 	%rd56439, %rd32587, %rd56438;
	ld.u32 	%r8553, [%rd56439];
	setp.ge.s32 	%p2061, %r8553, %r4650;
	@%p2061 bra 	$L__BB1_16372;
	add.s64 	%rd94693, %rd32755, 1;
	not.b64 	%rd56440, %rd94692;
	add.s64 	%rd94692, %rd94691, %rd56440;
$L__BB1_16372:
	setp.ne.s64 	%p2062, %rd94692, 0;
	mov.u64 	%rd94691, %rd94692;
	@%p2062 bra 	$L__BB1_16370;
	cvt.u32.u64 	%r4652, %rd94693;
	mov.b64 	%rd94697, 0;
	mov.u64 	%rd94695, %rd5;
$L__BB1_16374:
	shr.u64 	%rd94696, %rd94695, 1;
	add.s64 	%rd32763, %rd94697, %rd94696;
	shl.b64 	%rd56442, %rd32763, 2;
	add.s64 	%rd56443, %rd32587, %rd56442;
	ld.u32 	%r8554, [%rd56443];
	setp.ge.s32 	%p2063, %r8554, %r4651;
	@%p2063 bra 	$L__BB1_16376;
	add.s64 	%rd94697, %rd32763, 1;
	not.b64 	%rd56444, %rd94696;
	add.s64 	%rd94696, %rd94695, %rd56444;
$L__BB1_16376:
	setp.ne.s64 	%p2064, %rd94696, 0;
	mov.u64 	%rd94695, %rd94696;
	@%p2064 bra 	$L__BB1_16374;
	cvt.u32.u64 	%r4653, %rd94697;
	mov.b64 	%rd94701, 0;
	mov.u64 	%rd94699, %rd5;
$L__BB1_16378:
	shr.u64 	%rd94700, %rd94699, 1;
	add.s64 	%rd32771, %rd94701, %rd94700;
	shl.b64 	%rd56446, %rd32771, 2;
	add.s64 	%rd56447, %rd32604, %rd56446;
	ld.u32 	%r8555, [%rd56447];
	setp.ge.s32 	%p2065, %r8555, %r4652;
	@%p2065 bra 	$L__BB1_16380;
	add.s64 	%rd94701, %rd32771, 1;
	not.b64 	%rd56448, %rd94700;
	add.s64 	%rd94700, %rd94699, %rd56448;
$L__BB1_16380:
	setp.ne.s64 	%p2066, %rd94700, 0;
	mov.u64 	%rd94699, %rd94700;
	@%p2066 bra 	$L__BB1_16378;
	cvt.u32.u64 	%r4654, %rd94701;
	mov.b64 	%rd94705, 0;
	mov.u64 	%rd94703, %rd5;
$L__BB1_16382:
	shr.u64 	%rd94704, %rd94703, 1;
	add.s64 	%rd32779, %rd94705, %rd94704;
	shl.b64 	%rd56450, %rd32779, 2;
	add.s64 	%rd56451, %rd32604, %rd56450;
	ld.u32 	%r8556, [%rd56451];
	setp.ge.s32 	%p2067, %r8556, %r4653;
	@%p2067 bra 	$L__BB1_16384;
	add.s64 	%rd94705, %rd32779, 1;
	not.b64 	%rd56452, %rd94704;
	add.s64 	%rd94704, %rd94703, %rd56452;
$L__BB1_16384:
	setp.ne.s64 	%p2068, %rd94704, 0;
	mov.u64 	%rd94703, %rd94704;
	@%p2068 bra 	$L__BB1_16382;
	cvt.u32.u64 	%r4655, %rd94705;
	mov.b64 	%rd94709, 0;
	mov.u64 	%rd94707, %rd5;
$L__BB1_16386:
	shr.u64 	%rd94708, %rd94707, 1;
	add.s64 	%rd32787, %rd94709, %rd94708;
	shl.b64 	%rd56454, %rd32787, 2;
	add.s64 	%rd56455, %rd32621, %rd56454;
	ld.u32 	%r8557, [%rd56455];
	setp.ge.s32 	%p2069, %r8557, %r4654;
	@%p2069 bra 	$L__BB1_16388;
	add.s64 	%rd94709, %rd32787, 1;
	not.b64 	%rd56456, %rd94708;
	add.s64 	%rd94708, %rd94707, %rd56456;
$L__BB1_16388:
	setp.ne.s64 	%p2070, %rd94708, 0;
	mov.u64 	%rd94707, %rd94708;
	@%p2070 bra 	$L__BB1_16386;
	cvt.u32.u64 	%r4656, %rd94709;
	mov.b64 	%rd94713, 0;
	mov.u64 	%rd94711, %rd5;
$L__BB1_16390:
	shr.u64 	%rd94712, %rd94711, 1;
	add.s64 	%rd32795, %rd94713, %rd94712;
	shl.b64 	%rd56458, %rd32795, 2;
	add.s64 	%rd56459, %rd32621, %rd56458;
	ld.u32 	%r8558, [%rd56459];
	setp.ge.s32 	%p2071, %r8558, %r4655;
	@%p2071 bra 	$L__BB1_16392;
	add.s64 	%rd94713, %rd32795, 1;
	not.b64 	%rd56460, %rd94712;
	add.s64 	%rd94712, %rd94711, %rd56460;
$L__BB1_16392:
	setp.ne.s64 	%p2072, %rd94712, 0;
	mov.u64 	%rd94711, %rd94712;
	@%p2072 bra 	$L__BB1_16390;
	cvt.u32.u64 	%r4657, %rd94713;
	mov.b64 	%rd94717, 0;
	mov.u64 	%rd94715, %rd5;
$L__BB1_16394:
	shr.u64 	%rd94716, %rd94715, 1;
	add.s64 	%rd32803, %rd94717, %rd94716;
	shl.b64 	%rd56462, %rd32803, 2;
	add.s64 	%rd56463, %rd32638, %rd56462;
	ld.u32 	%r8559, [%rd56463];
	setp.ge.s32 	%p2073, %r8559, %r4656;
	@%p2073 bra 	$L__BB1_16396;
	add.s64 	%rd94717, %rd32803, 1;
	not.b64 	%rd56464, %rd94716;
	add.s64 	%rd94716, %rd94715, %rd56464;
$L__BB1_16396:
	setp.ne.s64 	%p2074, %rd94716, 0;
	mov.u64 	%rd94715, %rd94716;
	@%p2074 bra 	$L__BB1_16394;
	cvt.u32.u64 	%r4658, %rd94717;
	mov.b64 	%rd94721, 0;
	mov.u64 	%rd94719, %rd5;
$L__BB1_16398:
	shr.u64 	%rd94720, %rd94719, 1;
	add.s64 	%rd32811, %rd94721, %rd94720;
	shl.b64 	%rd56466, %rd32811, 2;
	add.s64 	%rd56467, %rd32638, %rd56466;
	ld.u32 	%r8560, [%rd56467];
	setp.ge.s32 	%p2075, %r8560, %r4657;
	@%p2075 bra 	$L__BB1_16400;
	add.s64 	%rd94721, %rd32811, 1;
	not.b64 	%rd56468, %rd94720;
	add.s64 	%rd94720, %rd94719, %rd56468;
$L__BB1_16400:
	setp.ne.s64 	%p2076, %rd94720, 0;
	mov.u64 	%rd94719, %rd94720;
	@%p2076 bra 	$L__BB1_16398;
	cvt.u32.u64 	%r4659, %rd94721;
	mov.b64 	%rd94725, 0;
	mov.u64 	%rd94723, %rd5;
$L__BB1_16402:
	shr.u64 	%rd94724, %rd94723, 1;
	add.s64 	%rd32819, %rd94725, %rd94724;
	shl.b64 	%rd56470, %rd32819, 2;
	add.s64 	%rd56471, %rd32655, %rd56470;
	ld.u32 	%r8561, [%rd56471];
	setp.ge.s32 	%p2077, %r8561, %r4658;
	@%p2077 bra 	$L__BB1_16404;
	add.s64 	%rd94725, %rd32819, 1;
	not.b64 	%rd56472, %rd94724;
	add.s64 	%rd94724, %rd94723, %rd56472;
$L__BB1_16404:
	setp.ne.s64 	%p2078, %rd94724, 0;
	mov.u64 	%rd94723, %rd94724;
	@%p2078 bra 	$L__BB1_16402;
	cvt.u32.u64 	%r4660, %rd94725;
	mov.b64 	%rd94729, 0;
	mov.u64 	%rd94727, %rd5;
$L__BB1_16406:
	shr.u64 	%rd94728, %rd94727, 1;
	add.s64 	%rd32827, %rd94729, %rd94728;
	shl.b64 	%rd56474, %rd32827, 2;
	add.s64 	%rd56475, %rd32655, %rd56474;
	ld.u32 	%r8562, [%rd56475];
	setp.ge.s32 	%p2079, %r8562, %r4659;
	@%p2079 bra 	$L__BB1_16408;
	add.s64 	%rd94729, %rd32827, 1;
	not.b64 	%rd56476, %rd94728;
	add.s64 	%rd94728, %rd94727, %rd56476;
$L__BB1_16408:
	setp.ne.s64 	%p2080, %rd94728, 0;
	mov.u64 	%rd94727, %rd94728;
	@%p2080 bra 	$L__BB1_16406;
	cvt.u32.u64 	%r8563, %rd94729;
	setp.lt.s32 	%p2081, %r4660, %r8563;
	selp.b32 	%r4661, %r4493, %r4325, %p2081;
	selp.b32 	%r4662, %r4325, %r4493, %p2081;
	mov.b64 	%rd94733, 0;
	mov.u64 	%rd94731, %rd5;
$L__BB1_16410:
	shr.u64 	%rd94732, %rd94731, 1;
	add.s64 	%rd32835, %rd94733, %rd94732;
	shl.b64 	%rd56478, %rd32835, 2;
	add.s64 	%rd56479, %rd32502, %rd56478;
	ld.u32 	%r8564, [%rd56479];
	setp.ge.s32 	%p2082, %r8564, %r4515;
	@%p2082 bra 	$L__BB1_16412;
	add.s64 	%rd94733, %rd32835, 1;
	not.b64 	%rd56480, %rd94732;
	add.s64 	%rd94732, %rd94731, %rd56480;
$L__BB1_16412:
	setp.ne.s64 	%p2083, %rd94732, 0;
	mov.u64 	%rd94731, %rd94732;
	@%p2083 bra 	$L__BB1_16410;
	cvt.u32.u64 	%r4663, %rd94733;
	mov.b64 	%rd94737, 0;
	mov.u64 	%rd94735, %rd5;
$L__BB1_16414:
	shr.u64 	%rd94736, %rd94735, 1;
	add.s64 	%rd32843, %rd94737, %rd94736;
	shl.b64 	%rd56482, %rd32843, 2;
	add.s64 	%rd56483, %rd32502, %rd56482;
	ld.u32 	%r8565, [%rd56483];
	setp.ge.s32 	%p2084, %r8565, %r4347;
	@%p2084 bra 	$L__BB1_16416;
	add.s64 	%rd94737, %rd32843, 1;
	not.b64 	%rd56484, %rd94736;
	add.s64 	%rd94736, %rd94735, %rd56484;
$L__BB1_16416:
	setp.ne.s64 	%p2085, %rd94736, 0;
	mov.u64 	%rd94735, %rd94736;
	@%p2085 bra 	$L__BB1_16414;
	cvt.u32.u64 	%r4664, %rd94737;
	mov.b64 	%rd94741, 0;
	mov.u64 	%rd94739, %rd5;
$L__BB1_16418:
	shr.u64 	%rd94740, %rd94739, 1;
	add.s64 	%rd32851, %rd94741, %rd94740;
	shl.b64 	%rd56486, %rd32851, 2;
	add.s64 	%rd56487, %rd32519, %rd56486;
	ld.u32 	%r8566, [%rd56487];
	setp.ge.s32 	%p2086, %r8566, %r4663;
	@%p2086 bra 	$L__BB1_16420;
	add.s64 	%rd94741, %rd32851, 1;
	not.b64 	%rd56488, %rd94740;
	add.s64 	%rd94740, %rd94739, %rd56488;
$L__BB1_16420:
	setp.ne.s64 	%p2087, %rd94740, 0;
	mov.u64 	%rd94739, %rd94740;
	@%p2087 bra 	$L__BB1_16418;
	cvt.u32.u64 	%r4665, %rd94741;
	mov.b64 	%rd94745, 0;
	mov.u64 	%rd94743, %rd5;
$L__BB1_16422:
	shr.u64 	%rd94744, %rd94743, 1;
	add.s64 	%rd32859, %rd94745, %rd94744;
	shl.b64 	%rd56490, %rd32859, 2;
	add.s64 	%rd56491, %rd32519, %rd56490;
	ld.u32 	%r8567, [%rd56491];
	setp.ge.s32 	%p2088, %r8567, %r4664;
	@%p2088 bra 	$L__BB1_16424;
	add.s64 	%rd94745, %rd32859, 1;
	not.b64 	%rd56492, %rd94744;
	add.s64 	%rd94744, %rd94743, %rd56492;
$L__BB1_16424:
	setp.ne.s64 	%p2089, %rd94744, 0;
	mov.u64 	%rd94743, %rd94744;
	@%p2089 bra 	$L__BB1_16422;
	cvt.u32.u64 	%r4666, %rd94745;
	mov.b64 	%rd94749, 0;
	mov.u64 	%rd94747, %rd5;
$L__BB1_16426:
	shr.u64 	%rd94748, %rd94747, 1;
	add.s64 	%rd32867, %rd94749, %rd94748;
	shl.b64 	%rd56494, %rd32867, 2;
	add.s64 	%rd56495, %rd32536, %rd56494;
	ld.u32 	%r8568, [%rd56495];
	setp.ge.s32 	%p2090, %r8568, %r4665;
	@%p2090 bra 	$L__BB1_16428;
	add.s64 	%rd94749, %rd32867, 1;
	not.b64 	%rd56496, %rd94748;
	add.s64 	%rd94748, %rd94747, %rd56496;
$L__BB1_16428:
	setp.ne.s64 	%p2091, %rd94748, 0;
	mov.u64 	%rd94747, %rd94748;
	@%p2091 bra 	$L__BB1_16426;
	cvt.u32.u64 	%r4667, %rd94749;
	mov.b64 	%rd94753, 0;
	mov.u64 	%rd94751, %rd5;
$L__BB1_16430:
	shr.u64 	%rd94752, %rd94751, 1;
	add.s64 	%rd32875, %rd94753, %rd94752;
	shl.b64 	%rd56498, %rd32875, 2;
	add.s64 	%rd56499, %rd32536, %rd56498;
	ld.u32 	%r8569, [%rd56499];
	setp.ge.s32 	%p2092, %r8569, %r4666;
	@%p2092 bra 	$L__BB1_16432;
	add.s64 	%rd94753, %rd32875, 1;
	not.b64 	%rd56500, %rd94752;
	add.s64 	%rd94752, %rd94751, %rd56500;
$L__BB1_16432:
	setp.ne.s64 	%p2093, %rd94752, 0;
	mov.u64 	%rd94751, %rd94752;
	@%p2093 bra 	$L__BB1_16430;
	cvt.u32.u64 	%r4668, %rd94753;
	mov.b64 	%rd94757, 0;
	mov.u64 	%rd94755, %rd5;
$L__BB1_16434:
	shr.u64 	%rd94756, %rd94755, 1;
	add.s64 	%rd32883, %rd94757, %rd94756;
	shl.b64 	%rd56502, %rd32883, 2;
	add.s64 	%rd56503, %rd32553, %rd56502;
	ld.u32 	%r8570, [%rd56503];
	setp.ge.s32 	%p2094, %r8570, %r4667;
	@%p2094 bra 	$L__BB1_16436;
	add.s64 	%rd94757, %rd32883, 1;
	not.b64 	%rd56504, %rd94756;
	add.s64 	%rd94756, %rd94755, %rd56504;
$L__BB1_16436:
	setp.ne.s64 	%p2095, %rd94756, 0;
	mov.u64 	%rd94755, %rd94756;
	@%p2095 bra 	$L__BB1_16434;
	cvt.u32.u64 	%r4669, %rd94757;
	mov.b64 	%rd94761, 0;
	mov.u64 	%rd94759, %rd5;
$L__BB1_16438:
	shr.u64 	%rd94760, %rd94759, 1;
	add.s64 	%rd32891, %rd94761, %rd94760;
	shl.b64 	%rd56506, %rd32891, 2;
	add.s64 	%rd56507, %rd32553, %rd56506;
	ld.u32 	%r8571, [%rd56507];
	setp.ge.s32 	%p2096, %r8571, %r4668;
	@%p2096 bra 	$L__BB1_16440;
	add.s64 	%rd94761, %rd32891, 1;
	not.b64 	%rd56508, %rd94760;
	add.s64 	%rd94760, %rd94759, %rd56508;
$L__BB1_16440:
	setp.ne.s64 	%p2097, %rd94760, 0;
	mov.u64 	%rd94759, %rd94760;
	@%p2097 bra 	$L__BB1_16438;
	cvt.u32.u64 	%r4670, %rd94761;
	mov.b64 	%rd94765, 0;
	mov.u64 	%rd94763, %rd5;
$L__BB1_16442:
	shr.u64 	%rd94764, %rd94763, 1;
	add.s64 	%rd32899, %rd94765, %rd94764;
	shl.b64 	%rd56510, %rd32899, 2;
	add.s64 	%rd56511, %rd32570, %rd56510;
	ld.u32 	%r8572, [%rd56511];
	setp.ge.s32 	%p2098, %r8572, %r4669;
	@%p2098 bra 	$L__BB1_16444;
	add.s64 	%rd94765, %rd32899, 1;
	not.b64 	%rd56512, %rd94764;
	add.s64 	%rd94764, %rd94763, %rd56512;
$L__BB1_16444:
	setp.ne.s64 	%p2099, %rd94764, 0;
	mov.u64 	%rd94763, %rd94764;
	@%p2099 bra 	$L__BB1_16442;
	cvt.u32.u64 	%r4671, %rd94765;
	mov.b64 	%rd94769, 0;
	mov.u64 	%rd94767, %rd5;
$L__BB1_16446:
	shr.u64 	%rd94768, %rd94767, 1;
	add.s64 	%rd32907, %rd94769, %rd94768;
	shl.b64 	%rd56514, %rd32907, 2;
	add.s64 	%rd56515, %rd32570, %rd56514;
	ld.u32 	%r8573, [%rd56515];
	setp.ge.s32 	%p2100, %r8573, %r4670;
	@%p2100 bra 	$L__BB1_16448;
	add.s64 	%rd94769, %rd32907, 1;
	not.b64 	%rd56516, %rd94768;
	add.s64 	%rd94768, %rd94767, %rd56516;
$L__BB1_16448:
	setp.ne.s64 	%p2101, %rd94768, 0;
	mov.u64 	%rd94767, %rd94768;
	@%p2101 bra 	$L__BB1_16446;
	cvt.u32.u64 	%r4672, %rd94769;
	mov.b64 	%rd94773, 0;
	mov.u64 	%rd94771, %rd5;
$L__BB1_16450:
	shr.u64 	%rd94772, %rd94771, 1;
	add.s64 	%rd32915, %rd94773, %rd94772;
	shl.b64 	%rd56518, %rd32915, 2;
	add.s64 	%rd56519, %rd32587, %rd56518;
	ld.u32 	%r8574, [%rd56519];
	setp.ge.s32 	%p2102, %r8574, %r4671;
	@%p2102 bra 	$L__BB1_16452;
	add.s64 	%rd94773, %rd32915, 1;
	not.b64 	%rd56520, %rd94772;
	add.s64 	%rd94772, %rd94771, %rd56520;
$L__BB1_16452:
	setp.ne.s64 	%p2103, %rd94772, 0;
	mov.u64 	%rd94771, %rd94772;
	@%p2103 bra 	$L__BB1_16450;
	cvt.u32.u64 	%r4673, %rd94773;
	mov.b64 	%rd94777, 0;
	mov.u64 	%rd94775, %rd5;
$L__BB1_16454:
	shr.u64 	%rd94776, %rd94775, 1;
	add.s64 	%rd32923, %rd94777, %rd94776;
	shl.b64 	%rd56522, %rd32923, 2;
	add.s64 	%rd56523, %rd32587, %rd56522;
	ld.u32 	%r8575, [%rd56523];
	setp.ge.s32 	%p2104, %r8575, %r4672;
	@%p2104 bra 	$L__BB1_16456;
	add.s64 	%rd94777, %rd32923, 1;
	not.b64 	%rd56524, %rd94776;
	add.s64 	%rd94776, %rd94775, %rd56524;
$L__BB1_16456:
	setp.ne.s64 	%p2105, %rd94776, 0;
	mov.u64 	%rd94775, %rd94776;
	@%p2105 bra 	$L__BB1_16454;
	cvt.u32.u64 	%r4674, %rd94777;
	mov.b64 	%rd94781, 0;
	mov.u64 	%rd94779, %rd5;
$L__BB1_16458:
	shr.u64 	%rd94780, %rd94779, 1;
	add.s64 	%rd32931, %rd94781, %rd94780;
	shl.b64 	%rd56526, %rd32931, 2;
	add.s64 	%rd56527, %rd32604, %rd56526;
	ld.u32 	%r8576, [%rd56527];
	setp.ge.s32 	%p2106, %r8576, %r4673;
	@%p2106 bra 	$L__BB1_16460;
	add.s64 	%rd94781, %rd32931, 1;
	not.b64 	%rd56528, %rd94780;
	add.s64 	%rd94780, %rd94779, %rd56528;
$L__BB1_16460:
	setp.ne.s64 	%p2107, %rd94780, 0;
	mov.u64 	%rd94779, %rd94780;
	@%p2107 bra 	$L__BB1_16458;
	cvt.u32.u64 	%r4675, %rd94781;
	mov.b64 	%rd94785, 0;
	mov.u64 	%rd94783, %rd5;
$L__BB1_16462:
	shr.u64 	%rd94784, %rd94783, 1;
	add.s64 	%rd32939, %rd94785, %rd94784;
	shl.b64 	%rd56530, %rd32939, 2;
	add.s64 	%rd56531, %rd32604, %rd56530;
	ld.u32 	%r8577, [%rd56531];
	setp.ge.s32 	%p2108, %r8577, %r4674;
	@%p2108 bra 	$L__BB1_16464;
	add.s64 	%rd94785, %rd32939, 1;
	not.b64 	%rd56532, %rd94784;
	add.s64 	%rd94784, %rd94783, %rd56532;
$L__BB1_16464:
	setp.ne.s64 	%p2109, %rd94784, 0;
	mov.u64 	%rd94783, %rd94784;
	@%p2109 bra 	$L__BB1_16462;
	cvt.u32.u64 	%r4676, %rd94785;
	mov.b64 	%rd94789, 0;
	mov.u64 	%rd94787, %rd5;
$L__BB1_16466:
	shr.u64 	%rd94788, %rd94787, 1;
	add.s64 	%rd32947, %rd94789, %rd94788;
	shl.b64 	%rd56534, %rd32947, 2;
	add.s64 	%rd56535, %rd32621, %rd56534;
	ld.u32 	%r8578, [%rd56535];
	setp.ge.s32 	%p2110, %r8578, %r4675;
	@%p2110 bra 	$L__BB1_16468;
	add.s64 	%rd94789, %rd32947, 1;
	not.b64 	%rd56536, %rd94788;
	add.s64 	%rd94788, %rd94787, %rd56536;
$L__BB1_16468:
	setp.ne.s64 	%p2111, %rd94788, 0;
	mov.u64 	%rd94787, %rd94788;
	@%p2111 bra 	$L__BB1_16466;
	cvt.u32.u64 	%r4677, %rd94789;
	mov.b64 	%rd94793, 0;
	mov.u64 	%rd94791, %rd5;
$L__BB1_16470:
	shr.u64 	%rd94792, %rd94791, 1;
	add.s64 	%rd32955, %rd94793, %rd94792;
	shl.b64 	%rd56538, %rd32955, 2;
	add.s64 	%rd56539, %rd32621, %rd56538;
	ld.u32 	%r8579, [%rd56539];
	setp.ge.s32 	%p2112, %r8579, %r4676;
	@%p2112 bra 	$L__BB1_16472;
	add.s64 	%rd94793, %rd32955, 1;
	not.b64 	%rd56540, %rd94792;
	add.s64 	%rd94792, %rd94791, %rd56540;
$L__BB1_16472:
	setp.ne.s64 	%p2113, %rd94792, 0;
	mov.u64 	%rd94791, %rd94792;
	@%p2113 bra 	$L__BB1_16470;
	cvt.u32.u64 	%r4678, %rd94793;
	mov.b64 	%rd94797, 0;
	mov.u64 	%rd94795, %rd5;
$L__BB1_16474:
	shr.u64 	%rd94796, %rd94795, 1;
	add.s64 	%rd32963, %rd94797, %rd94796;
	shl.b64 	%rd56542, %rd32963, 2;
	add.s64 	%rd56543, %rd32638, %rd56542;
	ld.u32 	%r8580, [%rd56543];
	setp.ge.s32 	%p2114, %r8580, %r4677;
	@%p2114 bra 	$L__BB1_16476;
	add.s64 	%rd94797, %rd32963, 1;
	not.b64 	%rd56544, %rd94796;
	add.s64 	%rd94796, %rd94795, %rd56544;
$L__BB1_16476:
	setp.ne.s64 	%p2115, %rd94796, 0;
	mov.u64 	%rd94795, %rd94796;
	@%p2115 bra 	$L__BB1_16474;
	cvt.u32.u64 	%r4679, %rd94797;
	mov.b64 	%rd94801, 0;
	mov.u64 	%rd94799, %rd5;
$L__BB1_16478:
	shr.u64 	%rd94800, %rd94799, 1;
	add.s64 	%rd32971, %rd94801, %rd94800;
	shl.b64 	%rd56546, %rd32971, 2;
	add.s64 	%rd56547, %rd32638, %rd56546;
	ld.u32 	%r8581, [%rd56547];
	setp.ge.s32 	%p2116, %r8581, %r4678;
	@%p2116 bra 	$L__BB1_16480;
	add.s64 	%rd94801, %rd32971, 1;
	not.b64 	%rd56548, %rd94800;
	add.s64 	%rd94800, %rd94799, %rd56548;
$L__BB1_16480:
	setp.ne.s64 	%p2117, %rd94800, 0;
	mov.u64 	%rd94799, %rd94800;
	@%p2117 bra 	$L__BB1_16478;
	cvt.u32.u64 	%r4680, %rd94801;
	mov.b64 	%rd94805, 0;
	mov.u64 	%rd94803, %rd5;
$L__BB1_16482:
	shr.u64 	%rd94804, %rd94803, 1;
	add.s64 	%rd32979, %rd94805, %rd94804;
	shl.b64 	%rd56550, %rd32979, 2;
	add.s64 	%rd56551, %rd32655, %rd56550;
	ld.u32 	%r8582, [%rd56551];
	setp.ge.s32 	%p2118, %r8582, %r4679;
	@%p2118 bra 	$L__BB1_16484;
	add.s64 	%rd94805, %rd32979, 1;
	not.b64 	%rd56552, %rd94804;
	add.s64 	%rd94804, %rd94803, %rd56552;
$L__BB1_16484:
	setp.ne.s64 	%p2119, %rd94804, 0;
	mov.u64 	%rd94803, %rd94804;
	@%p2119 bra 	$L__BB1_16482;
	cvt.u32.u64 	%r4681, %rd94805;
	mov.b64 	%rd94809, 0;
	mov.u64 	%rd94807, %rd5;
$L__BB1_16486:
	shr.u64 	%rd94808, %rd94807, 1;
	add.s64 	%rd32987, %rd94809, %rd94808;
	shl.b64 	%rd56554, %rd32987, 2;
	add.s64 	%rd56555, %rd32655, %rd56554;
	ld.u32 	%r8583, [%rd56555];
	setp.ge.s32 	%p2120, %r8583, %r4680;
	@%p2120 bra 	$L__BB1_16488;
	add.s64 	%rd94809, %rd32987, 1;
	not.b64 	%rd56556, %rd94808;
	add.s64 	%rd94808, %rd94807, %rd56556;
$L__BB1_16488:
	setp.ne.s64 	%p2121, %rd94808, 0;
	mov.u64 	%rd94807, %rd94808;
	@%p2121 bra 	$L__BB1_16486;
	cvt.u32.u64 	%r8584, %rd94809;
	setp.lt.s32 	%p2122, %r4681, %r8584;
	selp.b32 	%r4682, %r4347, %r4515, %p2122;
	selp.b32 	%r4683, %r4515, %r4347, %p2122;
	mov.b64 	%rd94813, 0;
	mov.u64 	%rd94811, %rd5;
$L__BB1_16490:
	shr.u64 	%rd94812, %rd94811, 1;
	add.s64 	%rd32995, %rd94813, %rd94812;
	shl.b64 	%rd56558, %rd32995, 2;
	add.s64 	%rd56559, %rd32502, %rd56558;
	ld.u32 	%r8585, [%rd56559];
	setp.ge.s32 	%p2123, %r8585, %r4536;
	@%p2123 bra 	$L__BB1_16492;
	add.s64 	%rd94813, %rd32995, 1;
	not.b64 	%rd56560, %rd94812;
	add.s64 	%rd94812, %rd94811, %rd56560;
$L__BB1_16492:
	setp.ne.s64 	%p2124, %rd94812, 0;
	mov.u64 	%rd94811, %rd94812;
	@%p2124 bra 	$L__BB1_16490;
	cvt.u32.u64 	%r4684, %rd94813;
	mov.b64 	%rd94817, 0;
	mov.u64 	%rd94815, %rd5;
$L__BB1_16494:
	shr.u64 	%rd94816, %rd94815, 1;
	add.s64 	%rd33003, %rd94817, %rd94816;
	shl.b64 	%rd56562, %rd33003, 2;
	add.s64 	%rd56563, %rd32502, %rd56562;
	ld.u32 	%r8586, [%rd56563];
	setp.ge.s32 	%p2125, %r8586, %r4514;
	@%p2125 bra 	$L__BB1_16496;
	add.s64 	%rd94817, %rd33003, 1;
	not.b64 	%rd56564, %rd94816;
	add.s64 	%rd94816, %rd94815, %rd56564;
$L__BB1_16496:
	setp.ne.s64 	%p2126, %rd94816, 0;
	mov.u64 	%rd94815, %rd94816;
	@%p2126 bra 	$L__BB1_16494;
	cvt.u32.u64 	%r4685, %rd94817;
	mov.b64 	%rd94821, 0;
	mov.u64 	%rd94819, %rd5;
$L__BB1_16498:
	shr.u64 	%rd94820, %rd94819, 1;
	add.s64 	%rd33011, %rd94821, %rd94820;
	shl.b64 	%rd56566, %rd33011, 2;
	add.s64 	%rd56567, %rd32519, %rd56566;
	ld.u32 	%r8587, [%rd56567];
	setp.ge.s32 	%p2127, %r8587, %r4684;
	@%p2127 bra 	$L__BB1_16500;
	add.s64 	%rd94821, %rd33011, 1;
	not.b64 	%rd56568, %rd94820;
	add.s64 	%rd94820, %rd94819, %rd56568;
$L__BB1_16500:
	setp.ne.s64 	%p2128, %rd94820, 0;
	mov.u64 	%rd94819, %rd94820;
	@%p2128 bra 	$L__BB1_16498;
	cvt.u32.u64 	%r4686, %rd94821;
	mov.b64 	%rd94825, 0;
	mov.u64 	%rd94823, %rd5;
$L__BB1_16502:
	shr.u64 	%rd94824, %rd94823, 1;
	add.s64 	%rd33019, %rd94825, %rd94824;
	shl.b64 	%rd56570, %rd33019, 2;
	add.s64 	%rd56571, %rd32519, %rd56570;
	ld.u32 	%r8588, [%rd56571];
	setp.ge.s32 	%p2129, %r8588, %r4685;
	@%p2129 bra 	$L__BB1_16504;
	add.s64 	%rd94825, %rd33019, 1;
	not.b64 	%rd56572, %rd94824;
	add.s64 	%rd94824, %rd94823, %rd56572;
$L__BB1_16504:
	setp.ne.s64 	%p2130, %rd94824, 0;
	mov.u64 	%rd94823, %rd94824;
	@%p2130 bra 	$L__BB1_16502;
	cvt.u32.u64 	%r4687, %rd94825;
	mov.b64 	%rd94829, 0;
	mov.u64 	%rd94827, %rd5;
$L__BB1_16506:
	shr.u64 	%rd94828, %rd94827, 1;
	add.s64 	%rd33027, %rd94829, %rd94828;
	shl.b64 	%rd56574, %rd33027, 2;
	add.s64 	%rd56575, %rd32536, %rd56574;
	ld.u32 	%r8589, [%rd56575];
	setp.ge.s32 	%p2131, %r8589, %r4686;
	@%p2131 bra 	$L__BB1_16508;
	add.s64 	%rd94829, %rd33027, 1;
	not.b64 	%rd56576, %rd94828;
	add.s64 	%rd94828, %rd94827, %rd56576;
$L__BB1_16508:
	setp.ne.s64 	%p2132, %rd94828, 0;
	mov.u64 	%rd94827, %rd94828;
	@%p2132 bra 	$L__BB1_16506;
	cvt.u32.u64 	%r4688, %rd94829;
	mov.b64 	%rd94833, 0;
	mov.u64 	%rd94831, %rd5;
$L__BB1_16510:
	shr.u64 	%rd94832, %rd94831, 1;
	add.s64 	%rd33035, %rd94833, %rd94832;
	shl.b64 	%rd56578, %rd33035, 2;
	add.s64 	%rd56579, %rd32536, %rd56578;
	ld.u32 	%r8590, [%rd56579];
	setp.ge.s32 	%p2133, %r8590, %r4687;
	@%p2133 bra 	$L__BB1_16512;
	add.s64 	%rd94833, %rd33035, 1;
	not.b64 	%rd56580, %rd94832;
	add.s64 	%rd94832, %rd94831, %rd56580;
$L__BB1_16512:
	setp.ne.s64 	%p2134, %rd94832, 0;
	mov.u64 	%rd94831, %rd94832;
	@%p2134 bra 	$L__BB1_16510;
	cvt.u32.u64 	%r4689, %rd94833;
	mov.b64 	%rd94837, 0;
	mov.u64 	%rd94835, %rd5;
$L__BB1_16514:
	shr.u64 	%rd94836, %rd94835, 1;
	add.s64 	%rd33043, %rd94837, %rd94836;
	shl.b64 	%rd56582, %rd33043, 2;
	add.s64 	%rd56583, %rd32553, %rd56582;
	ld.u32 	%r8591, [%rd56583];
	setp.ge.s32 	%p2135, %r8591, %r4688;
	@%p2135 bra 	$L__BB1_16516;
	add.s64 	%rd94837, %rd33043, 1;
	not.b64 	%rd56584, %rd94836;
	add.s64 	%rd94836, %rd94835, %rd56584;
$L__BB1_16516:
	setp.ne.s64 	%p2136, %rd94836, 0;
	mov.u64 	%rd94835, %rd94836;
	@%p2136 bra 	$L__BB1_16514;
	cvt.u32.u64 	%r4690, %rd94837;
	mov.b64 	%rd94841, 0;
	mov.u64 	%rd94839, %rd5;
$L__BB1_16518:
	shr.u64 	%rd94840, %rd94839, 1;
	add.s64 	%rd33051, %rd94841, %rd94840;
	shl.b64 	%rd56586, %rd33051, 2;
	add.s64 	%rd56587, %rd32553, %rd56586;
	ld.u32 	%r8592, [%rd56587];
	setp.ge.s32 	%p2137, %r8592, %r4689;
	@%p2137 bra 	$L__BB1_16520;
	add.s64 	%rd94841, %rd33051, 1;
	not.b64 	%rd56588, %rd94840;
	add.s64 	%rd94840, %rd94839, %rd56588;
$L__BB1_16520:
	setp.ne.s64 	%p2138, %rd94840, 0;
	mov.u64 	%rd94839, %rd94840;
	@%p2138 bra 	$L__BB1_16518;
	cvt.u32.u64 	%r4691, %rd94841;
	mov.b64 	%rd94845, 0;
	mov.u64 	%rd94843, %rd5;
$L__BB1_16522:
	shr.u64 	%rd94844, %rd94843, 1;
	add.s64 	%rd33059, %rd94845, %rd94844;
	shl.b64 	%rd56590, %rd33059, 2;
	add.s64 	%rd56591, %rd32570, %rd56590;
	ld.u32 	%r8593, [%rd56591];
	setp.ge.s32 	%p2139, %r8593, %r4690;
	@%p2139 bra 	$L__BB1_16524;
	add.s64 	%rd94845, %rd33059, 1;
	not.b64 	%rd56592, %rd94844;
	add.s64 	%rd94844, %rd94843, %rd56592;
$L__BB1_16524:
	setp.ne.s64 	%p2140, %rd94844, 0;
	mov.u64 	%rd94843, %rd94844;
	@%p2140 bra 	$L__BB1_16522;
	cvt.u32.u64 	%r4692, %rd94845;
	mov.b64 	%rd94849, 0;
	mov.u64 	%rd94847, %rd5;
$L__BB1_16526:
	shr.u64 	%rd94848, %rd94847, 1;
	add.s64 	%rd33067, %rd94849, %rd94848;
	shl.b64 	%rd56594, %rd33067, 2;
	add.s64 	%rd56595, %rd32570, %rd56594;
	ld.u32 	%r8594, [%rd56595];
	setp.ge.s32 	%p2141, %r8594, %r4691;
	@%p2141 bra 	$L__BB1_16528;
	add.s64 	%rd94849, %rd33067, 1;
	not.b64 	%rd56596, %rd94848;
	add.s64 	%rd94848, %rd94847, %rd56596;
$L__BB1_16528:
	setp.ne.s64 	%p2142, %rd94848, 0;
	mov.u64 	%rd94847, %rd94848;
	@%p2142 bra 	$L__BB1_16526;
	cvt.u32.u64 	%r4693, %rd94849;
	mov.b64 	%rd94853, 0;
	mov.u64 	%rd94851, %rd5;
$L__BB1_16530:
	shr.u64 	%rd94852, %rd94851, 1;
	add.s64 	%rd33075, %rd94853, %rd94852;
	shl.b64 	%rd56598, %rd33075, 2;
	add.s64 	%rd56599, %rd32587, %rd56598;
	ld.u32 	%r8595, [%rd56599];
	setp.ge.s32 	%p2143, %r8595, %r4692;
	@%p2143 bra 	$L__BB1_16532;
	add.s64 	%rd94853, %rd33075, 1;
	not.b64 	%rd56600, %rd94852;
	add.s64 	%rd94852, %rd94851, %rd56600;
$L__BB1_16532:
	setp.ne.s64 	%p2144, %rd94852, 0;
	mov.u64 	%rd94851, %rd94852;
	@%p2144 bra 	$L__BB1_16530;
	cvt.u32.u64 	%r4694, %rd94853;
	mov.b64 	%rd94857, 0;
	mov.u64 	%rd94855, %rd5;
$L__BB1_16534:
	shr.u64 	%rd94856, %rd94855, 1;
	add.s64 	%rd33083, %rd94857, %rd94856;
	shl.b64 	%rd56602, %rd33083, 2;
	add.s64 	%rd56603, %rd32587, %rd56602;
	ld.u32 	%r8596, [%rd56603];
	setp.ge.s32 	%p2145, %r8596, %r4693;
	@%p2145 bra 	$L__BB1_16536;
	add.s64 	%rd94857, %rd33083, 1;
	not.b64 	%rd56604, %rd94856;
	add.s64 	%rd94856, %rd94855, %rd56604;
$L__BB1_16536:
	setp.ne.s64 	%p2146, %rd94856, 0;
	mov.u64 	%rd94855, %rd94856;
	@%p2146 bra 	$L__BB1_16534;
	cvt.u32.u64 	%r4695, %rd94857;
	mov.b64 	%rd94861, 0;
	mov.u64 	%rd94859, %rd5;
$L__BB1_16538:
	shr.u64 	%rd94860, %rd94859, 1;
	add.s64 	%rd33091, %rd94861, %rd94860;
	shl.b64 	%rd56606, %rd33091, 2;
	add.s64 	%rd56607, %rd32604, %rd56606;
	ld.u32 	%r8597, [%rd56607];
	setp.ge.s32 	%p2147, %r8597, %r4694;
	@%p2147 bra 	$L__BB1_16540;
	add.s64 	%rd94861, %rd33091, 1;
	not.b64 	%rd56608, %rd94860;
	add.s64 	%rd94860, %rd94859, %rd56608;
$L__BB1_16540:
	setp.ne.s64 	%p2148, %rd94860, 0;
	mov.u64 	%rd94859, %rd94860;
	@%p2148 bra 	$L__BB1_16538;
	cvt.u32.u64 	%r4696, %rd94861;
	mov.b64 	%rd94865, 0;
	mov.u64 	%rd94863, %rd5;
$L__BB1_16542:
	shr.u64 	%rd94864, %rd94863, 1;
	add.s64 	%rd33099, %rd94865, %rd94864;
	shl.b64 	%rd56610, %rd33099, 2;
	add.s64 	%rd56611, %rd32604, %rd56610;
	ld.u32 	%r8598, [%rd56611];
	setp.ge.s32 	%p2149, %r8598, %r4695;
	@%p2149 bra 	$L__BB1_16544;
	add.s64 	%rd94865, %rd33099, 1;
	not.b64 	%rd56612, %rd94864;
	add.s64 	%rd94864, %rd94863, %rd56612;
$L__BB1_16544:
	setp.ne.s64 	%p2150, %rd94864, 0;
	mov.u64 	%rd94863, %rd94864;
	@%p2150 bra 	$L__BB1_16542;
	cvt.u32.u64 	%r4697, %rd94865;
	mov.b64 	%rd94869, 0;
	mov.u64 	%rd94867, %rd5;
$L__BB1_16546:
	shr.u64 	%rd94868, %rd94867, 1;
	add.s64 	%rd33107, %rd94869, %rd94868;
	shl.b64 	%rd56614, %rd33107, 2;
	add.s64 	%rd56615, %rd32621, %rd56614;
	ld.u32 	%r8599, [%rd56615];
	setp.ge.s32 	%p2151, %r8599, %r4696;
	@%p2151 bra 	$L__BB1_16548;
	add.s64 	%rd94869, %rd33107, 1;
	not.b64 	%rd56616, %rd94868;
	add.s64 	%rd94868, %rd94867, %rd56616;
$L__BB1_16548:
	setp.ne.s64 	%p2152, %rd94868, 0;
	mov.u64 	%rd94867, %rd94868;
	@%p2152 bra 	$L__BB1_16546;
	cvt.u32.u64 	%r4698, %rd94869;
	mov.b64 	%rd94873, 0;
	mov.u64 	%rd94871, %rd5;
$L__BB1_16550:
	shr.u64 	%rd94872, %rd94871, 1;
	add.s64 	%rd33115, %rd94873, %rd94872;
	shl.b64 	%rd56618, %rd33115, 2;
	add.s64 	%rd56619, %rd32621, %rd56618;
	ld.u32 	%r8600, [%rd56619];
	setp.ge.s32 	%p2153, %r8600, %r4697;
	@%p2153 bra 	$L__BB1_16552;
	add.s64 	%rd94873, %rd33115, 1;
	not.b64 	%rd56620, %rd94872;
	add.s64 	%rd94872, %rd94871, %rd56620;
$L__BB1_16552:
	setp.ne.s64 	%p2154, %rd94872, 0;
	mov.u64 	%rd94871, %rd94872;
	@%p2154 bra 	$L__BB1_16550;
	cvt.u32.u64 	%r4699, %rd94873;
	mov.b64 	%rd94877, 0;
	mov.u64 	%rd94875, %rd5;
$L__BB1_16554:
	shr.u64 	%rd94876, %rd94875, 1;
	add.s64 	%rd33123, %rd94877, %rd94876;
	shl.b64 	%rd56622, %rd33123, 2;
	add.s64 	%rd56623, %rd32638, %rd56622;
	ld.u32 	%r8601, [%rd56623];
	setp.ge.s32 	%p2155, %r8601, %r4698;
	@%p2155 bra 	$L__BB1_16556;
	add.s64 	%rd94877, %rd33123, 1;
	not.b64 	%rd56624, %rd94876;
	add.s64 	%rd94876, %rd94875, %rd56624;
$L__BB1_16556:
	setp.ne.s64 	%p2156, %rd94876, 0;
	mov.u64 	%rd94875, %rd94876;
	@%p2156 bra 	$L__BB1_16554;
	cvt.u32.u64 	%r4700, %rd94877;
	mov.b64 	%rd94881, 0;
	mov.u64 	%rd94879, %rd5;
$L__BB1_16558:
	shr.u64 	%rd94880, %rd94879, 1;
	add.s64 	%rd33131, %rd94881, %rd94880;
	shl.b64 	%rd56626, %rd33131, 2;
	add.s64 	%rd56627, %rd32638, %rd56626;
	ld.u32 	%r8602, [%rd56627];
	setp.ge.s32 	%p2157, %r8602, %r4699;
	@%p2157 bra 	$L__BB1_16560;
	add.s64 	%rd94881, %rd33131, 1;
	not.b64 	%rd56628, %rd94880;
	add.s64 	%rd94880, %rd94879, %rd56628;
$L__BB1_16560:
	setp.ne.s64 	%p2158, %rd94880, 0;
	mov.u64 	%rd94879, %rd94880;
	@%p2158 bra 	$L__BB1_16558;
	cvt.u32.u64 	%r4701, %rd94881;
	mov.b64 	%rd94885, 0;
	mov.u64 	%rd94883, %rd5;
$L__BB1_16562:
	shr.u64 	%rd94884, %rd94883, 1;
	add.s64 	%rd33139, %rd94885, %rd94884;
	shl.b64 	%rd56630, %rd33139, 2;
	add.s64 	%rd56631, %rd32655, %rd56630;
	ld.u32 	%r8603, [%rd56631];
	setp.ge.s32 	%p2159, %r8603, %r4700;
	@%p2159 bra 	$L__BB1_16564;
	add.s64 	%rd94885, %rd33139, 1;
	not.b64 	%rd56632, %rd94884;
	add.s64 	%rd94884, %rd94883, %rd56632;
$L__BB1_16564:
	setp.ne.s64 	%p2160, %rd94884, 0;
	mov.u64 	%rd94883, %rd94884;
	@%p2160 bra 	$L__BB1_16562;
	cvt.u32.u64 	%r4702, %rd94885;
	mov.b64 	%rd94889, 0;
	mov.u64 	%rd94887, %rd5;
$L__BB1_16566:
	shr.u64 	%rd94888, %rd94887, 1;
	add.s64 	%rd33147, %rd94889, %rd94888;
	shl.b64 	%rd56634, %rd33147, 2;
	add.s64 	%rd56635, %rd32655, %rd56634;
	ld.u32 	%r8604, [%rd56635];
	setp.ge.s32 	%p2161, %r8604, %r4701;
	@%p2161 bra 	$L__BB1_16568;
	add.s64 	%rd94889, %rd33147, 1;
	not.b64 	%rd56636, %rd94888;
	add.s64 	%rd94888, %rd94887, %rd56636;
$L__BB1_16568:
	setp.ne.s64 	%p2162, %rd94888, 0;
	mov.u64 	%rd94887, %rd94888;
	@%p2162 bra 	$L__BB1_16566;
	cvt.u32.u64 	%r8605, %rd94889;
	setp.lt.s32 	%p2163, %r4702, %r8605;
	selp.b32 	%r4703, %r4514, %r4536, %p2163;
	selp.b32 	%r4704, %r4536, %r4514, %p2163;
	mov.b64 	%rd94893, 0;
	mov.u64 	%rd94891, %rd5;
$L__BB1_16570:
	shr.u64 	%rd94892, %rd94891, 1;
	add.s64 	%rd33155, %rd94893, %rd94892;
	shl.b64 	%rd56638, %rd33155, 2;
	add.s64 	%rd56639, %rd32502, %rd56638;
	ld.u32 	%r8606, [%rd56639];
	setp.ge.s32 	%p2164, %r8606, %r4557;
	@%p2164 bra 	$L__BB1_16572;
	add.s64 	%rd94893, %rd33155, 1;
	not.b64 	%rd56640, %rd94892;
	add.s64 	%rd94892, %rd94891, %rd56640;
$L__BB1_16572:
	setp.ne.s64 	%p2165, %rd94892, 0;
	mov.u64 	%rd94891, %rd94892;
	@%p2165 bra 	$L__BB1_16570;
	cvt.u32.u64 	%r4705, %rd94893;
	mov.b64 	%rd94897, 0;
	mov.u64 	%rd94895, %rd5;
$L__BB1_16574:
	shr.u64 	%rd94896, %rd94895, 1;
	add.s64 	%rd33163, %rd94897, %rd94896;
	shl.b64 	%rd56642, %rd33163, 2;
	add.s64 	%rd56643, %rd32502, %rd56642;
	ld.u32 	%r8607, [%rd56643];
	setp.ge.s32 	%p2166, %r8607, %r4535;
	@%p2166 bra 	$L__BB1_16576;
	add.s64 	%rd94897, %rd33163, 1;
	not.b64 	%rd56644, %rd94896;
	add.s64 	%rd94896, %rd94895, %rd56644;
$L__BB1_16576:
	setp.ne.s64 	%p2167, %rd94896, 0;
	mov.u64 	%rd94895, %rd94896;
	@%p2167 bra 	$L__BB1_16574;
	cvt.u32.u64 	%r4706, %rd94897;
	mov.b64 	%rd94901, 0;
	mov.u64 	%rd94899, %rd5;
$L__BB1_16578:
	shr.u64 	%rd94900, %rd94899, 1;
	add.s64 	%rd33171, %rd94901, %rd94900;
	shl.b64 	%rd56646, %rd33171, 2;
	add.s64 	%rd56647, %rd32519, %rd56646;
	ld.u32 	%r8608, [%rd56647];
	setp.ge.s32 	%p2168, %r8608, %r4705;
	@%p2168 bra 	$L__BB1_16580;
	add.s64 	%rd94901, %rd33171, 1;
	not.b64 	%rd56648, %rd94900;
	add.s64 	%rd94900, %rd94899, %rd56648;
$L__BB1_16580:
	setp.ne.s64 	%p2169, %rd94900, 0;
	mov.u64 	%rd94899, %rd94900;
	@%p2169 bra 	$L__BB1_16578;
	cvt.u32.u64 	%r4707, %rd94901;
	mov.b64 	%rd94905, 0;
	mov.u64 	%rd94903, %rd5;
$L__BB1_16582:
	shr.u64 	%rd94904, %rd94903, 1;
	add.s64 	%rd33179, %rd94905, %rd94904;
	shl.b64 	%rd56650, %rd33179, 2;
	add.s64 	%rd56651, %rd32519, %rd56650;
	ld.u32 	%r8609, [%rd56651];
	setp.ge.s32 	%p2170, %r8609, %r4706;
	@%p2170 bra 	$L__BB1_16584;
	add.s64 	%rd94905, %rd33179, 1;
	not.b64 	%rd56652, %rd94904;
	add.s64 	%rd94904, %rd94903, %rd56652;
$L__BB1_16584:
	setp.ne.s64 	%p2171, %rd94904, 0;
	mov.u64 	%rd94903, %rd94904;
	@%p2171 bra 	$L__BB1_16582;
	cvt.u32.u64 	%r4708, %rd94905;
	mov.b64 	%rd94909, 0;
	mov.u64 	%rd94907, %rd5;
$L__BB1_16586:
	shr.u64 	%rd94908, %rd94907, 1;
	add.s64 	%rd33187, %rd94909, %rd94908;
	shl.b64 	%rd56654, %rd33187, 2;
	add.s64 	%rd56655, %rd32536, %rd56654;
	ld.u32 	%r8610, [%rd56655];
	setp.ge.s32 	%p2172, %r8610, %r4707;
	@%p2172 bra 	$L__BB1_16588;
	add.s64 	%rd94909, %rd33187, 1;
	not.b64 	%rd56656, %rd94908;
	add.s64 	%rd94908, %rd94907, %rd56656;
$L__BB1_16588:
	setp.ne.s64 	%p2173, %rd94908, 0;
	mov.u64 	%rd94907, %rd94908;
	@%p2173 bra 	$L__BB1_16586;
	cvt.u32.u64 	%r4709, %rd94909;
	mov.b64 	%rd94913, 0;
	mov.u64 	%rd94911, %rd5;
$L__BB1_16590:
	shr.u64 	%rd94912, %rd94911, 1;
	add.s64 	%rd33195, %rd94913, %rd94912;
	shl.b64 	%rd56658, %rd33195, 2;
	add.s64 	%rd56659, %rd32536, %rd56658;
	ld.u32 	%r8611, [%rd56659];
	setp.ge.s32 	%p2174, %r8611, %r4708;
	@%p2174 bra 	$L__BB1_16592;
	add.s64 	%rd94913, %rd33195, 1;
	not.b64 	%rd56660, %rd94912;
	add.s64 	%rd94912, %rd94911, %rd56660;
$L__BB1_16592:
	setp.ne.s64 	%p2175, %rd94912, 0;
	mov.u64 	%rd94911, %rd94912;
	@%p2175 bra 	$L__BB1_16590;
	cvt.u32.u64 	%r4710, %rd94913;
	mov.b64 	%rd94917, 0;
	mov.u64 	%rd94915, %rd5;
$L__BB1_16594:
	shr.u64 	%rd94916, %rd94915, 1;
	add.s64 	%rd33203, %rd94917, %rd94916;
	shl.b64 	%rd56662, %rd33203, 2;
	add.s64 	%rd56663, %rd32553, %rd56662;
	ld.u32 	%r8612, [%rd56663];
	setp.ge.s32 	%p2176, %r8612, %r4709;
	@%p2176 bra 	$L__BB1_16596;
	add.s64 	%rd94917, %rd33203, 1;
	not.b64 	%rd56664, %rd94916;
	add.s64 	%rd94916, %rd94915, %rd56664;
$L__BB1_16596:
	setp.ne.s64 	%p2177, %rd94916, 0;
	mov.u64 	%rd94915, %rd94916;
	@%p2177 bra 	$L__BB1_16594;
	cvt.u32.u64 	%r4711, %rd94917;
	mov.b64 	%rd94921, 0;
	mov.u64 	%rd94919, %rd5;
$L__BB1_16598:
	shr.u64 	%rd94920, %rd94919, 1;
	add.s64 	%rd33211, %rd94921, %rd94920;
	shl.b64 	%rd56666, %rd33211, 2;
	add.s64 	%rd56667, %rd32553, %rd56666;
	ld.u32 	%r8613, [%rd56667];
	setp.ge.s32 	%p2178, %r8613, %r4710;
	@%p2178 bra 	$L__BB1_16600;
	add.s64 	%rd94921, %rd33211, 1;
	not.b64 	%rd56668, %rd94920;
	add.s64 	%rd94920, %rd94919, %rd56668;
$L__BB1_16600:
	setp.ne.s64 	%p2179, %rd94920, 0;
	mov.u64 	%rd94919, %rd94920;
	@%p2179 bra 	$L__BB1_16598;
	cvt.u32.u64 	%r4712, %rd94921;
	mov.b64 	%rd94925, 0;
	mov.u64 	%rd94923, %rd5;
$L__BB1_16602:
	shr.u64 	%rd94924, %rd94923, 1;
	add.s64 	%rd33219, %rd94925, %rd94924;
	shl.b64 	%rd56670, %rd33219, 2;
	add.s64 	%rd56671, %rd32570, %rd56670;
	ld.u32 	%r8614, [%rd56671];
	setp.ge.s32 	%p2180, %r8614, %r4711;
	@%p2180 bra 	$L__BB1_16604;
	add.s64 	%rd94925, %rd33219, 1;
	not.b64 	%rd56672, %rd94924;
	add.s64 	%rd94924, %rd94923, %rd56672;
$L__BB1_16604:
	setp.ne.s64 	%p2181, %rd94924, 0;
	mov.u64 	%rd94923, %rd94924;
	@%p2181 bra 	$L__BB1_16602;
	cvt.u32.u64 	%r4713, %rd94925;
	mov.b64 	%rd94929, 0;
	mov.u64 	%rd94927, %rd5;
$L__BB1_16606:
	shr.u64 	%rd94928, %rd94927, 1;
	add.s64 	%rd33227, %rd94929, %rd94928;
	shl.b64 	%rd56674, %rd33227, 2;
	add.s64 	%rd56675, %rd32570, %rd56674;
	ld.u32 	%r8615, [%rd56675];
	setp.ge.s32 	%p2182, %r8615, %r4712;
	@%p2182 bra 	$L__BB1_16608;
	add.s64 	%rd94929, %rd33227, 1;
	not.b64 	%rd56676, %rd94928;
	add.s64 	%rd94928, %rd94927, %rd56676;
$L__BB1_16608:
	setp.ne.s64 	%p2183, %rd94928, 0;
	mov.u64 	%rd94927, %rd94928;
	@%p2183 bra 	$L__BB1_16606;
	cvt.u32.u64 	%r4714, %rd94929;
	mov.b64 	%rd94933, 0;
	mov.u64 	%rd94931, %rd5;
$L__BB1_16610:
	shr.u64 	%rd94932, %rd94931, 1;
	add.s64 	%rd33235, %rd94933, %rd94932;
	shl.b64 	%rd56678, %rd33235, 2;
	add.s64 	%rd56679, %rd32587, %rd56678;
	ld.u32 	%r8616, [%rd56679];
	setp.ge.s32 	%p2184, %r8616, %r4713;
	@%p2184 bra 	$L__BB1_16612;
	add.s64 	%rd94933, %rd33235, 1;
	not.b64 	%rd56680, %rd94932;
	add.s64 	%rd94932, %rd94931, %rd56680;
$L__BB1_16612:
	setp.ne.s64 	%p2185, %rd94932, 0;
	mov.u64 	%rd94931, %rd94932;
	@%p2185 bra 	$L__BB1_16610;
	cvt.u32.u64 	%r4715, %rd94933;
	mov.b64 	%rd94937, 0;
	mov.u64 	%rd94935, %rd5;
$L__BB1_16614:
	shr.u64 	%rd94936, %rd94935, 1;
	add.s64 	%rd33243, %rd94937, %rd94936;
	shl.b64 	%rd56682, %rd33243, 2;
	add.s64 	%rd56683, %rd32587, %rd56682;
	ld.u32 	%r8617, [%rd56683];
	setp.ge.s32 	%p2186, %r8617, %r4714;
	@%p2186 bra 	$L__BB1_16616;
	add.s64 	%rd94937, %rd33243, 1;
	not.b64 	%rd56684, %rd94936;
	add.s64 	%rd94936, %rd94935, %rd56684;
$L__BB1_16616:
	setp.ne.s64 	%p2187, %rd94936, 0;
	mov.u64 	%rd94935, %rd94936;
	@%p2187 bra 	$L__BB1_16614;
	cvt.u32.u64 	%r4716, %rd94937;
	mov.b64 	%rd94941, 0;
	mov.u64 	%rd94939, %rd5;
$L__BB1_16618:
	shr.u64 	%rd94940, %rd94939, 1;
	add.s64 	%rd33251, %rd94941, %rd94940;
	shl.b64 	%rd56686, %rd33251, 2;
	add.s64 	%rd56687, %rd32604, %rd56686;
	ld.u32 	%r8618, [%rd56687];
	setp.ge.s32 	%p2188, %r8618, %r4715;
	@%p2188 bra 	$L__BB1_16620;
	add.s64 	%rd94941, %rd33251, 1;
	not.b64 	%rd56688, %rd94940;
	add.s64 	%rd94940, %rd94939, %rd56688;
$L__BB1_16620:
	setp.ne.s64 	%p2189, %rd94940, 0;
	mov.u64 	%rd94939, %rd94940;
	@%p2189 bra 	$L__BB1_16618;
	cvt.u32.u64 	%r4717, %rd94941;
	mov.b64 	%rd94945, 0;
	mov.u64 	%rd94943, %rd5;
$L__BB1_16622:
	shr.u64 	%rd94944, %rd94943, 1;
	add.s64 	%rd33259, %rd94945, %rd94944;
	shl.b64 	%rd56690, %rd33259, 2;
	add.s64 	%rd56691, %rd32604, %rd56690;
	ld.u32 	%r8619, [%rd56691];
	setp.ge.s32 	%p2190, %r8619, %r4716;
	@%p2190 bra 	$L__BB1_16624;
	add.s64 	%rd94945, %rd33259, 1;
	not.b64 	%rd56692, %rd94944;
	add.s64 	%rd94944, %rd94943, %rd56692;
$L__BB1_16624:
	setp.ne.s64 	%p2191, %rd94944, 0;
	mov.u64 	%rd94943, %rd94944;
	@%p2191 bra 	$L__BB1_16622;
	cvt.u32.u64 	%r4718, %rd94945;
	mov.b64 	%rd94949, 0;
	mov.u64 	%rd94947, %rd5;
$L__BB1_16626:
	shr.u64 	%rd94948, %rd94947, 1;
	add.s64 	%rd33267, %rd94949, %rd94948;
	shl.b64 	%rd56694, %rd33267, 2;
	add.s64 	%rd56695, %rd32621, %rd56694;
	ld.u32 	%r8620, [%rd56695];
	setp.ge.s32 	%p2192, %r8620, %r4717;
	@%p2192 bra 	$L__BB1_16628;
	add.s64 	%rd94949, %rd33267, 1;
	not.b64 	%rd56696, %rd94948;
	add.s64 	%rd94948, %rd94947, %rd56696;
$L__BB1_16628:
	setp.ne.s64 	%p2193, %rd94948, 0;
	mov.u64 	%rd94947, %rd94948;
	@%p2193 bra 	$L__BB1_16626;
	cvt.u32.u64 	%r4719, %rd94949;
	mov.b64 	%rd94953, 0;
	mov.u64 	%rd94951, %rd5;
$L__BB1_16630:
	shr.u64 	%rd94952, %rd94951, 1;
	add.s64 	%rd33275, %rd94953, %rd94952;
	shl.b64 	%rd56698, %rd33275, 2;
	add.s64 	%rd56699, %rd32621, %rd56698;
	ld.u32 	%r8621, [%rd56699];
	setp.ge.s32 	%p2194, %r8621, %r4718;
	@%p2194 bra 	$L__BB1_16632;
	add.s64 	%rd94953, %rd33275, 1;
	not.b64 	%rd56700, %rd94952;
	add.s64 	%rd94952, %rd94951, %rd56700;
$L__BB1_16632:
	setp.ne.s64 	%p2195, %rd94952, 0;
	mov.u64 	%rd94951, %rd94952;
	@%p2195 bra 	$L__BB1_16630;
	cvt.u32.u64 	%r4720, %rd94953;
	mov.b64 	%rd94957, 0;
	mov.u64 	%rd94955, %rd5;
$L__BB1_16634:
	shr.u64 	%rd94956, %rd94955, 1;
	add.s64 	%rd33283, %rd94957, %rd94956;
	shl.b64 	%rd56702, %rd33283, 2;
	add.s64 	%rd56703, %rd32638, %rd56702;
	ld.u32 	%r8622, [%rd56703];
	setp.ge.s32 	%p2196, %r8622, %r4719;
	@%p2196 bra 	$L__BB1_16636;
	add.s64 	%rd94957, %rd33283, 1;
	not.b64 	%rd56704, %rd94956;
	add.s64 	%rd94956, %rd94955, %rd56704;
$L__BB1_16636:
	setp.ne.s64 	%p2197, %rd94956, 0;
	mov.u64 	%rd94955, %rd94956;
	@%p2197 bra 	$L__BB1_16634;
	cvt.u32.u64 	%r4721, %rd94957;
	mov.b64 	%rd94961, 0;
	mov.u64 	%rd94959, %rd5;
$L__BB1_16638:
	shr.u64 	%rd94960, %rd94959, 1;
	add.s64 	%rd33291, %rd94961, %rd94960;
	shl.b64 	%rd56706, %rd33291, 2;
	add.s64 	%rd56707, %rd32638, %rd56706;
	ld.u32 	%r8623, [%rd56707];
	setp.ge.s32 	%p2198, %r8623, %r4720;
	@%p2198 bra 	$L__BB1_16640;
	add.s64 	%rd94961, %rd33291, 1;
	not.b64 	%rd56708, %rd94960;
	add.s64 	%rd94960, %rd94959, %rd56708;
$L__BB1_16640:
	setp.ne.s64 	%p2199, %rd94960, 0;
	mov.u64 	%rd94959, %rd94960;
	@%p2199 bra 	$L__BB1_16638;
	cvt.u32.u64 	%r4722, %rd94961;
	mov.b64 	%rd94965, 0;
	mov.u64 	%rd94963, %rd5;
$L__BB1_16642:
	shr.u64 	%rd94964, %rd94963, 1;
	add.s64 	%rd33299, %rd94965, %rd94964;
	shl.b64 	%rd56710, %rd33299, 2;
	add.s64 	%rd56711, %rd32655, %rd56710;
	ld.u32 	%r8624, [%rd56711];
	setp.ge.s32 	%p2200, %r8624, %r4721;
	@%p2200 bra 	$L__BB1_16644;
	add.s64 	%rd94965, %rd33299, 1;
	not.b64 	%rd56712, %rd94964;
	add.s64 	%rd94964, %rd94963, %rd56712;
$L__BB1_16644:
	setp.ne.s64 	%p2201, %rd94964, 0;
	mov.u64 	%rd94963, %rd94964;
	@%p2201 bra 	$L__BB1_16642;
	cvt.u32.u64 	%r4723, %rd94965;
	mov.b64 	%rd94969, 0;
	mov.u64 	%rd94967, %rd5;
$L__BB1_16646:
	shr.u64 	%rd94968, %rd94967, 1;
	add.s64 	%rd33307, %rd94969, %rd94968;
	shl.b64 	%rd56714, %rd33307, 2;
	add.s64 	%rd56715, %rd32655, %rd56714;
	ld.u32 	%r8625, [%rd56715];
	setp.ge.s32 	%p2202, %r8625, %r4722;
	@%p2202 bra 	$L__BB1_16648;
	add.s64 	%rd94969, %rd33307, 1;
	not.b64 	%rd56716, %rd94968;
	add.s64 	%rd94968, %rd94967, %rd56716;
$L__BB1_16648:
	setp.ne.s64 	%p2203, %rd94968, 0;
	mov.u64 	%rd94967, %rd94968;
	@%p2203 bra 	$L__BB1_16646;
	cvt.u32.u64 	%r8626, %rd94969;
	setp.lt.s32 	%p2204, %r4723, %r8626;
	selp.b32 	%r4724, %r4535, %r4557, %p2204;
	selp.b32 	%r4725, %r4557, %r4535, %p2204;
	mov.b64 	%rd94973, 0;
	mov.u64 	%rd94971, %rd5;
$L__BB1_16650:
	shr.u64 	%rd94972, %rd94971, 1;
	add.s64 	%rd33315, %rd94973, %rd94972;
	shl.b64 	%rd56718, %rd33315, 2;
	add.s64 	%rd56719, %rd32502, %rd56718;
	ld.u32 	%r8627, [%rd56719];
	setp.ge.s32 	%p2205, %r8627, %r4578;
	@%p2205 bra 	$L__BB1_16652;
	add.s64 	%rd94973, %rd33315, 1;
	not.b64 	%rd56720, %rd94972;
	add.s64 	%rd94972, %rd94971, %rd56720;
$L__BB1_16652:
	setp.ne.s64 	%p2206, %rd94972, 0;
	mov.u64 	%rd94971, %rd94972;
	@%p2206 bra 	$L__BB1_16650;
	cvt.u32.u64 	%r4726, %rd94973;
	mov.b64 	%rd94977, 0;
	mov.u64 	%rd94975, %rd5;
$L__BB1_16654:
	shr.u64 	%rd94976, %rd94975, 1;
	add.s64 	%rd33323, %rd94977, %rd94976;
	shl.b64 	%rd56722, %rd33323, 2;
	add.s64 	%rd56723, %rd32502, %rd56722;
	ld.u32 	%r8628, [%rd56723];
	setp.ge.s32 	%p2207, %r8628, %r4556;
	@%p2207 bra 	$L__BB1_16656;
	add.s64 	%rd94977, %rd33323, 1;
	not.b64 	%rd56724, %rd94976;
	add.s64 	%rd94976, %rd94975, %rd56724;
$L__BB1_16656:
	setp.ne.s64 	%p2208, %rd94976, 0;
	mov.u64 	%rd94975, %rd94976;
	@%p2208 bra 	$L__BB1_16654;
	cvt.u32.u64 	%r4727, %rd94977;
	mov.b64 	%rd94981, 0;
	mov.u64 	%rd94979, %rd5;
$L__BB1_16658:
	shr.u64 	%rd94980, %rd94979, 1;
	add.s64 	%rd33331, %rd94981, %rd94980;
	shl.b64 	%rd56726, %rd33331, 2;
	add.s64 	%rd56727, %rd32519, %rd56726;
	ld.u32 	%r8629, [%rd56727];
	setp.ge.s32 	%p2209, %r8629, %r4726;
	@%p2209 bra 	$L__BB1_16660;
	add.s64 	%rd94981, %rd33331, 1;
	not.b64 	%rd56728, %rd94980;
	add.s64 	%rd94980, %rd94979, %rd56728;
$L__BB1_16660:
	setp.ne.s64 	%p2210, %rd94980, 0;
	mov.u64 	%rd94979, %rd94980;
	@%p2210 bra 	$L__BB1_16658;
	cvt.u32.u64 	%r4728, %rd94981;
	mov.b64 	%rd94985, 0;
	mov.u64 	%rd94983, %rd5;
$L__BB1_16662:
	shr.u64 	%rd94984, %rd94983, 1;
	add.s64 	%rd33339, %rd94985, %rd94984;
	shl.b64 	%rd56730, %rd33339, 2;
	add.s64 	%rd56731, %rd32519, %rd56730;
	ld.u32 	%r8630, [%rd56731];
	setp.ge.s32 	%p2211, %r8630, %r4727;
	@%p2211 bra 	$L__BB1_16664;
	add.s64 	%rd94985, %rd33339, 1;
	not.b64 	%rd56732, %rd94984;
	add.s64 	%rd94984, %rd94983, %rd56732;
$L__BB1_16664:
	setp.ne.s64 	%p2212, %rd94984, 0;
	mov.u64 	%rd94983, %rd94984;
	@%p2212 bra 	$L__BB1_16662;
	cvt.u32.u64 	%r4729, %rd94985;
	mov.b64 	%rd94989, 0;
	mov.u64 	%rd94987, %rd5;
$L__BB1_16666:
	shr.u64 	%rd94988, %rd94987, 1;
	add.s64 	%rd33347, %rd94989, %rd94988;
	shl.b64 	%rd56734, %rd33347, 2;
	add.s64 	%rd56735, %rd32536, %rd56734;
	ld.u32 	%r8631, [%rd56735];
	setp.ge.s32 	%p2213, %r8631, %r4728;
	@%p2213 bra 	$L__BB1_16668;
	add.s64 	%rd94989, %rd33347, 1;
	not.b64 	%rd56736, %rd94988;
	add.s64 	%rd94988, %rd94987, %rd56736;
$L__BB1_16668:
	setp.ne.s64 	%p2214, %rd94988, 0;
	mov.u64 	%rd94987, %rd94988;
	@%p2214 bra 	$L__BB1_16666;
	cvt.u32.u64 	%r4730, %rd94989;
	mov.b64 	%rd94993, 0;
	mov.u64 	%rd94991, %rd5;
$L__BB1_16670:
	shr.u64 	%rd94992, %rd94991, 1;
	add.s64 	%rd33355, %rd94993, %rd94992;
	shl.b64 	%rd56738, %rd33355, 2;
	add.s64 	%rd56739, %rd32536, %rd56738;
	ld.u32 	%r8632, [%rd56739];
	setp.ge.s32 	%p2215, %r8632, %r4729;
	@%p2215 bra 	$L__BB1_16672;
	add.s64 	%rd94993, %rd33355, 1;
	not.b64 	%rd56740, %rd94992;
	add.s64 	%rd94992, %rd94991, %rd56740;
$L__BB1_16672:
	setp.ne.s64 	%p2216, %rd94992, 0;
	mov.u64 	%rd94991, %rd94992;
	@%p2216 bra 	$L__BB1_16670;
	cvt.u32.u64 	%r4731, %rd94993;
	mov.b64 	%rd94997, 0;
	mov.u64 	%rd94995, %rd5;
$L__BB1_16674:
	shr.u64 	%rd94996, %rd94995, 1;
	add.s64 	%rd33363, %rd94997, %rd94996;
	shl.b64 	%rd56742, %rd33363, 2;
	add.s64 	%rd56743, %rd32553, %rd56742;
	ld.u32 	%r8633, [%rd56743];
	setp.ge.s32 	%p2217, %r8633, %r4730;
	@%p2217 bra 	$L__BB1_16676;
	add.s64 	%rd94997, %rd33363, 1;
	not.b64 	%rd56744, %rd94996;
	add.s64 	%rd94996, %rd94995, %rd56744;
$L__BB1_16676:
	setp.ne.s64 	%p2218, %rd94996, 0;
	mov.u64 	%rd94995, %rd94996;
	@%p2218 bra 	$L__BB1_16674;
	cvt.u32.u64 	%r4732, %rd94997;
	mov.b64 	%rd95001, 0;
	mov.u64 	%rd94999, %rd5;
$L__BB1_16678:
	shr.u64 	%rd95000, %rd94999, 1;
	add.s64 	%rd33371, %rd95001, %rd95000;
	shl.b64 	%rd56746, %rd33371, 2;
	add.s64 	%rd56747, %rd32553, %rd56746;
	ld.u32 	%r8634, [%rd56747];
	setp.ge.s32 	%p2219, %r8634, %r4731;
	@%p2219 bra 	$L__BB1_16680;
	add.s64 	%rd95001, %rd33371, 1;
	not.b64 	%rd56748, %rd95000;
	add.s64 	%rd95000, %rd94999, %rd56748;
$L__BB1_16680:
	setp.ne.s64 	%p2220, %rd95000, 0;
	mov.u64 	%rd94999, %rd95000;
	@%p2220 bra 	$L__BB1_16678;
	cvt.u32.u64 	%r4733, %rd95001;
	mov.b64 	%rd95005, 0;
	mov.u64 	%rd95003, %rd5;
$L__BB1_16682:
	shr.u64 	%rd95004, %rd95003, 1;
	add.s64 	%rd33379, %rd95005, %rd95004;
	shl.b64 	%rd56750, %rd33379, 2;
	add.s64 	%rd56751, %rd32570, %rd56750;
	ld.u32 	%r8635, [%rd56751];
	setp.ge.s32 	%p2221, %r8635, %r4732;
	@%p2221 bra 	$L__BB1_16684;
	add.s64 	%rd95005, %rd33379, 1;
	not.b64 	%rd56752, %rd95004;
	add.s64 	%rd95004, %rd95003, %rd56752;
$L__BB1_16684:
	setp.ne.s64 	%p2222, %rd95004, 0;
	mov.u64 	%rd95003, %rd95004;
	@%p2222 bra 	$L__BB1_16682;
	cvt.u32.u64 	%r4734, %rd95005;
	mov.b64 	%rd95009, 0;
	mov.u64 	%rd95007, %rd5;
$L__BB1_16686:
	shr.u64 	%rd95008, %rd95007, 1;
	add.s64 	%rd33387, %rd95009, %rd95008;
	shl.b64 	%rd56754, %rd33387, 2;
	add.s64 	%rd56755, %rd32570, %rd56754;
	ld.u32 	%r8636, [%rd56755];
	setp.ge.s32 	%p2223, %r8636, %r4733;
	@%p2223 bra 	$L__BB1_16688;
	add.s64 	%rd95009, %rd33387, 1;
	not.b64 	%rd56756, %rd95008;
	add.s64 	%rd95008, %rd95007, %rd56756;
$L__BB1_16688:
	setp.ne.s64 	%p2224, %rd95008, 0;
	mov.u64 	%rd95007, %rd95008;
	@%p2224 bra 	$L__BB1_16686;
	cvt.u32.u64 	%r4735, %rd95009;
	mov.b64 	%rd95013, 0;
	mov.u64 	%rd95011, %rd5;
$L__BB1_16690:
	shr.u64 	%rd95012, %rd95011, 1;
	add.s64 	%rd33395, %rd95013, %rd95012;
	shl.b64 	%rd56758, %rd33395, 2;
	add.s64 	%rd56759, %rd32587, %rd56758;
	ld.u32 	%r8637, [%rd56759];
	setp.ge.s32 	%p2225, %r8637, %r4734;
	@%p2225 bra 	$L__BB1_16692;
	add.s64 	%rd95013, %rd33395, 1;
	not.b64 	%rd56760, %rd95012;
	add.s64 	%rd95012, %rd95011, %rd56760;
$L__BB1_16692:
	setp.ne.s64 	%p2226, %rd95012, 0;
	mov.u64 	%rd95011, %rd95012;
	@%p2226 bra 	$L__BB1_16690;
	cvt.u32.u64 	%r4736, %rd95013;
	mov.b64 	%rd95017, 0;
	mov.u64 	%rd95015, %rd5;
$L__BB1_16694:
	shr.u64 	%rd95016, %rd95015, 1;
	add.s64 	%rd33403, %rd95017, %rd95016;
	shl.b64 	%rd56762, %rd33403, 2;
	add.s64 	%rd56763, %rd32587, %rd56762;
	ld.u32 	%r8638, [%rd56763];
	setp.ge.s32 	%p2227, %r8638, %r4735;
	@%p2227 bra 	$L__BB1_16696;
	add.s64 	%rd95017, %rd33403, 1;
	not.b64 	%rd56764, %rd95016;
	add.s64 	%rd95016, %rd95015, %rd56764;
$L__BB1_16696:
	setp.ne.s64 	%p2228, %rd95016, 0;
	mov.u64 	%rd95015, %rd95016;
	@%p2228 bra 	$L__BB1_16694;
	cvt.u32.u64 	%r4737, %rd95017;
	mov.b64 	%rd95021, 0;
	mov.u64 	%rd95019, %rd5;
$L__BB1_16698:
	shr.u64 	%rd95020, %rd95019, 1;
	add.s64 	%rd33411, %rd95021, %rd95020;
	shl.b64 	%rd56766, %rd33411, 2;
	add.s64 	%rd56767, %rd32604, %rd56766;
	ld.u32 	%r8639, [%rd56767];
	setp.ge.s32 	%p2229, %r8639, %r4736;
	@%p2229 bra 	$L__BB1_16700;
	add.s64 	%rd95021, %rd33411, 1;
	not.b64 	%rd56768, %rd95020;
	add.s64 	%rd95020, %rd95019, %rd56768;
$L__BB1_16700:
	setp.ne.s64 	%p2230, %rd95020, 0;
	mov.u64 	%rd95019, %rd95020;
	@%p2230 bra 	$L__BB1_16698;
	cvt.u32.u64 	%r4738, %rd95021;
	mov.b64 	%rd95025, 0;
	mov.u64 	%rd95023, %rd5;
$L__BB1_16702:
	shr.u64 	%rd95024, %rd95023, 1;
	add.s64 	%rd33419, %rd95025, %rd95024;
	shl.b64 	%rd56770, %rd33419, 2;
	add.s64 	%rd56771, %rd32604, %rd56770;
	ld.u32 	%r8640, [%rd56771];
	setp.ge.s32 	%p2231, %r8640, %r4737;
	@%p2231 bra 	$L__BB1_16704;
	add.s64 	%rd95025, %rd33419, 1;
	not.b64 	%rd56772, %rd95024;
	add.s64 	%rd95024, %rd95023, %rd56772;
$L__BB1_16704:
	setp.ne.s64 	%p2232, %rd95024, 0;
	mov.u64 	%rd95023, %rd95024;
	@%p2232 bra 	$L__BB1_16702;
	cvt.u32.u64 	%r4739, %rd95025;
	mov.b64 	%rd95029, 0;
	mov.u64 	%rd95027, %rd5;
$L__BB1_16706:
	shr.u64 	%rd95028, %rd95027, 1;
	add.s64 	%rd33427, %rd95029, %rd95028;
	shl.b64 	%rd56774, %rd33427, 2;
	add.s64 	%rd56775, %rd32621, %rd56774;
	ld.u32 	%r8641, [%rd56775];
	setp.ge.s32 	%p2233, %r8641, %r4738;
	@%p2233 bra 	$L__BB1_16708;
	add.s64 	%rd95029, %rd33427, 1;
	not.b64 	%rd56776, %rd95028;
	add.s64 	%rd95028, %rd95027, %rd56776;
$L__BB1_16708:
	setp.ne.s64 	%p2234, %rd95028, 0;
	mov.u64 	%rd95027, %rd95028;
	@%p2234 bra 	$L__BB1_16706;
	cvt.u32.u64 	%r4740, %rd95029;
	mov.b64 	%rd95033, 0;
	mov.u64 	%rd95031, %rd5;
$L__BB1_16710:
	shr.u64 	%rd95032, %rd95031, 1;
	add.s64 	%rd33435, %rd95033, %rd95032;
	shl.b64 	%rd56778, %rd33435, 2;
	add.s64 	%rd56779, %rd32621, %rd56778;
	ld.u32 	%r8642, [%rd56779];
	setp.ge.s32 	%p2235, %r8642, %r4739;
	@%p2235 bra 	$L__BB1_16712;
	add.s64 	%rd95033, %rd33435, 1;
	not.b64 	%rd56780, %rd95032;
	add.s64 	%rd95032, %rd95031, %rd56780;
$L__BB1_16712:
	setp.ne.s64 	%p2236, %rd95032, 0;
	mov.u64 	%rd95031, %rd95032;
	@%p2236 bra 	$L__BB1_16710;
	cvt.u32.u64 	%r4741, %rd95033;
	mov.b64 	%rd95037, 0;
	mov.u64 	%rd95035, %rd5;
$L__BB1_16714:
	shr.u64 	%rd95036, %rd95035, 1;
	add.s64 	%rd33443, %rd95037, %rd95036;
	shl.b64 	%rd56782, %rd33443, 2;
	add.s64 	%rd56783, %rd32638, %rd56782;
	ld.u32 	%r8643, [%rd56783];
	setp.ge.s32 	%p2237, %r8643, %r4740;
	@%p2237 bra 	$L__BB1_16716;
	add.s64 	%rd95037, %rd33443, 1;
	not.b64 	%rd56784, %rd95036;
	add.s64 	%rd95036, %rd95035, %rd56784;
$L__BB1_16716:
	setp.ne.s64 	%p2238, %rd95036, 0;
	mov.u64 	%rd95035, %rd95036;
	@%p2238 bra 	$L__BB1_16714;
	cvt.u32.u64 	%r4742, %rd95037;
	mov.b64 	%rd95041, 0;
	mov.u64 	%rd95039, %rd5;
$L__BB1_16718:
	shr.u64 	%rd95040, %rd95039, 1;
	add.s64 	%rd33451, %rd95041, %rd95040;
	shl.b64 	%rd56786, %rd33451, 2;
	add.s64 	%rd56787, %rd32638, %rd56786;
	ld.u32 	%r8644, [%rd56787];
	setp.ge.s32 	%p2239, %r8644, %r4741;
	@%p2239 bra 	$L__BB1_16720;
	add.s64 	%rd95041, %rd33451, 1;
	not.b64 	%rd56788, %rd95040;
	add.s64 	%rd95040, %rd95039, %rd56788;
$L__BB1_16720:
	setp.ne.s64 	%p2240, %rd95040, 0;
	mov.u64 	%rd95039, %rd95040;
	@%p2240 bra 	$L__BB1_16718;
	cvt.u32.u64 	%r4743, %rd95041;
	mov.b64 	%rd95045, 0;
	mov.u64 	%rd95043, %rd5;
$L__BB1_16722:
	shr.u64 	%rd95044, %rd95043, 1;
	add.s64 	%rd33459, %rd95045, %rd95044;
	shl.b64 	%rd56790, %rd33459, 2;
	add.s64 	%rd56791, %rd32655, %rd56790;
	ld.u32 	%r8645, [%rd56791];
	setp.ge.s32 	%p2241, %r8645, %r4742;
	@%p2241 bra 	$L__BB1_16724;
	add.s64 	%rd95045, %rd33459, 1;
	not.b64 	%rd56792, %rd95044;
	add.s64 	%rd95044, %rd95043, %rd56792;
$L__BB1_16724:
	setp.ne.s64 	%p2242, %rd95044, 0;
	mov.u64 	%rd95043, %rd95044;
	@%p2242 bra 	$L__BB1_16722;
	cvt.u32.u64 	%r4744, %rd95045;
	mov.b64 	%rd95049, 0;
	mov.u64 	%rd95047, %rd5;
$L__BB1_16726:
	shr.u64 	%rd95048, %rd95047, 1;
	add.s64 	%rd33467, %rd95049, %rd95048;
	shl.b64 	%rd56794, %rd33467, 2;
	add.s64 	%rd56795, %rd32655, %rd56794;
	ld.u32 	%r8646, [%rd56795];
	setp.ge.s32 	%p2243, %r8646, %r4743;
	@%p2243 bra 	$L__BB1_16728;
	add.s64 	%rd95049, %rd33467, 1;
	not.b64 	%rd56796, %rd95048;
	add.s64 	%rd95048, %rd95047, %rd56796;
$L__BB1_16728:
	setp.ne.s64 	%p2244, %rd95048, 0;
	mov.u64 	%rd95047, %rd95048;
	@%p2244 bra 	$L__BB1_16726;
	cvt.u32.u64 	%r8647, %rd95049;
	setp.lt.s32 	%p2245, %r4744, %r8647;
	selp.b32 	%r4745, %r4556, %r4578, %p2245;
	selp.b32 	%r4746, %r4578, %r4556, %p2245;
	mov.b64 	%rd95053, 0;
	mov.u64 	%rd95051, %rd5;
$L__BB1_16730:
	shr.u64 	%rd95052, %rd95051, 1;
	add.s64 	%rd33475, %rd95053, %rd95052;
	shl.b64 	%rd56798, %rd33475, 2;
	add.s64 	%rd56799, %rd32502, %rd56798;
	ld.u32 	%r8648, [%rd56799];
	setp.ge.s32 	%p2246, %r8648, %r4599;
	@%p2246 bra 	$L__BB1_16732;
	add.s64 	%rd95053, %rd33475, 1;
	not.b64 	%rd56800, %rd95052;
	add.s64 	%rd95052, %rd95051, %rd56800;
$L__BB1_16732:
	setp.ne.s64 	%p2247, %rd95052, 0;
	mov.u64 	%rd95051, %rd95052;
	@%p2247 bra 	$L__BB1_16730;
	cvt.u32.u64 	%r4747, %rd95053;
	mov.b64 	%rd95057, 0;
	mov.u64 	%rd95055, %rd5;
$L__BB1_16734:
	shr.u64 	%rd95056, %rd95055, 1;
	add.s64 	%rd33483, %rd95057, %rd95056;
	shl.b64 	%rd56802, %rd33483, 2;
	add.s64 	%rd56803, %rd32502, %rd56802;
	ld.u32 	%r8649, [%rd56803];
	setp.ge.s32 	%p2248, %r8649, %r4577;
	@%p2248 bra 	$L__BB1_16736;
	add.s64 	%rd95057, %rd33483, 1;
	not.b64 	%rd56804, %rd95056;
	add.s64 	%rd95056, %rd95055, %rd56804;
$L__BB1_16736:
	setp.ne.s64 	%p2249, %rd95056, 0;
	mov.u64 	%rd95055, %rd95056;
	@%p2249 bra 	$L__BB1_16734;
	cvt.u32.u64 	%r4748, %rd95057;
	mov.b64 	%rd95061, 0;
	mov.u64 	%rd95059, %rd5;
$L__BB1_16738:
	shr.u64 	%rd95060, %rd95059, 1;
	add.s64 	%rd33491, %rd95061, %rd95060;
	shl.b64 	%rd56806, %rd33491, 2;
	add.s64 	%rd56807, %rd32519, %rd56806;
	ld.u32 	%r8650, [%rd56807];
	setp.ge.s32 	%p2250, %r8650, %r4747;
	@%p2250 bra 	$L__BB1_16740;
	add.s64 	%rd95061, %rd33491, 1;
	not.b64 	%rd56808, %rd95060;
	add.s64 	%rd95060, %rd95059, %rd56808;
$L__BB1_16740:
	setp.ne.s64 	%p2251, %rd95060, 0;
	mov.u64 	%rd95059, %rd95060;
	@%p2251 bra 	$L__BB1_16738;
	cvt.u32.u64 	%r4749, %rd95061;
	mov.b64 	%rd95065, 0;
	mov.u64 	%rd95063, %rd5;
$L__BB1_16742:
	shr.u64 	%rd95064, %rd95063, 1;
	add.s64 	%rd33499, %rd95065, %rd95064;
	shl.b64 	%rd56810, %rd33499, 2;
	add.s64 	%rd56811, %rd32519, %rd56810;
	ld.u32 	%r8651, [%rd56811];
	setp.ge.s32 	%p2252, %r8651, %r4748;
	@%p2252 bra 	$L__BB1_16744;
	add.s64 	%rd95065, %rd33499, 1;
	not.b64 	%rd56812, %rd95064;
	add.s64 	%rd95064, %rd95063, %rd56812;
$L__BB1_16744:
	setp.ne.s64 	%p2253, %rd95064, 0;
	mov.u64 	%rd95063, %rd95064;
	@%p2253 bra 	$L__BB1_16742;
	cvt.u32.u64 	%r4750, %rd95065;
	mov.b64 	%rd95069, 0;
	mov.u64 	%rd95067, %rd5;
$L__BB1_16746:
	shr.u64 	%rd95068, %rd95067, 1;
	add.s64 	%rd33507, %rd95069, %rd95068;
	shl.b64 	%rd56814, %rd33507, 2;
	add.s64 	%rd56815, %rd32536, %rd56814;
	ld.u32 	%r8652, [%rd56815];
	setp.ge.s32 	%p2254, %r8652, %r4749;
	@%p2254 bra 	$L__BB1_16748;
	add.s64 	%rd95069, %rd33507, 1;
	not.b64 	%rd56816, %rd95068;
	add.s64 	%rd95068, %rd95067, %rd56816;
$L__BB1_16748:
	setp.ne.s64 	%p2255, %rd95068, 0;
	mov.u64 	%rd95067, %rd95068;
	@%p2255 bra 	$L__BB1_16746;
	cvt.u32.u64 	%r4751, %rd95069;
	mov.b64 	%rd95073, 0;
	mov.u64 	%rd95071, %rd5;
$L__BB1_16750:
	shr.u64 	%rd95072, %rd95071, 1;
	add.s64 	%rd33515, %rd95073, %rd95072;
	shl.b64 	%rd56818, %rd33515, 2;
	add.s64 	%rd56819, %rd32536, %rd56818;
	ld.u32 	%r8653, [%rd56819];
	setp.ge.s32 	%p2256, %r8653, %r4750;
	@%p2256 bra 	$L__BB1_16752;
	add.s64 	%rd95073, %rd33515, 1;
	not.b64 	%rd56820, %rd95072;
	add.s64 	%rd95072, %rd95071, %rd56820;
$L__BB1_16752:
	setp.ne.s64 	%p2257, %rd95072, 0;
	mov.u64 	%rd95071, %rd95072;
	@%p2257 bra 	$L__BB1_16750;
	cvt.u32.u64 	%r4752, %rd95073;
	mov.b64 	%rd95077, 0;
	mov.u64 	%rd95075, %rd5;
$L__BB1_16754:
	shr.u64 	%rd95076, %rd95075, 1;
	add.s64 	%rd33523, %rd95077, %rd95076;
	shl.b64 	%rd56822, %rd33523, 2;
	add.s64 	%rd56823, %rd32553, %rd56822;
	ld.u32 	%r8654, [%rd56823];
	setp.ge.s32 	%p2258, %r8654, %r4751;
	@%p2258 bra 	$L__BB1_16756;
	add.s64 	%rd95077, %rd33523, 1;
	not.b64 	%rd56824, %rd95076;
	add.s64 	%rd95076, %rd95075, %rd56824;
$L__BB1_16756:
	setp.ne.s64 	%p2259, %rd95076, 0;
	mov.u64 	%rd95075, %rd95076;
	@%p2259 bra 	$L__BB1_16754;
	cvt.u32.u64 	%r4753, %rd95077;
	mov.b64 	%rd95081, 0;
	mov.u64 	%rd95079, %rd5;
$L__BB1_16758:
	shr.u64 	%rd95080, %rd95079, 1;
	add.s64 	%rd33531, %rd95081, %rd95080;
	shl.b64 	%rd56826, %rd33531, 2;
	add.s64 	%rd56827, %rd32553, %rd56826;
	ld.u32 	%r8655, [%rd56827];
	setp.ge.s32 	%p2260, %r8655, %r4752;
	@%p2260 bra 	$L__BB1_16760;
	add.s64 	%rd95081, %rd33531, 1;
	not.b64 	%rd56828, %rd95080;
	add.s64 	%rd95080, %rd95079, %rd56828;
$L__BB1_16760:
	setp.ne.s64 	%p2261, %rd95080, 0;
	mov.u64 	%rd95079, %rd95080;
	@%p2261 bra 	$L__BB1_16758;
	cvt.u32.u64 	%r4754, %rd95081;
	mov.b64 	%rd95085, 0;
	mov.u64 	%rd95083, %rd5;
$L__BB1_16762:
	shr.u64 	%rd95084, %rd95083, 1;
	add.s64 	%rd33539, %rd95085, %rd95084;
	shl.b64 	%rd56830, %rd33539, 2;
	add.s64 	%rd56831, %rd32570, %rd56830;
	ld.u32 	%r8656, [%rd56831];
	setp.ge.s32 	%p2262, %r8656, %r4753;
	@%p2262 bra 	$L__BB1_16764;
	add.s64 	%rd95085, %rd33539, 1;
	not.b64 	%rd56832, %rd95084;
	add.s64 	%rd95084, %rd95083, %rd56832;
$L__BB1_16764:
	setp.ne.s64 	%p2263, %rd95084, 0;
	mov.u64 	%rd95083, %rd95084;
	@%p2263 bra 	$L__BB1_16762;
	cvt.u32.u64 	%r4755, %rd95085;
	mov.b64 	%rd95089, 0;
	mov.u64 	%rd95087, %rd5;
$L__BB1_16766:
	shr.u64 	%rd95088, %rd95087, 1;
	add.s64 	%rd33547, %rd95089, %rd95088;
	shl.b64 	%rd56834, %rd33547, 2;
	add.s64 	%rd56835, %rd32570, %rd56834;
	ld.u32 	%r8657, [%rd56835];
	setp.ge.s32 	%p2264, %r8657, %r4754;
	@%p2264 bra 	$L__BB1_16768;
	add.s64 	%rd95089, %rd33547, 1;
	not.b64 	%rd56836, %rd95088;
	add.s64 	%rd95088, %rd95087, %rd56836;
$L__BB1_16768:
	setp.ne.s64 	%p2265, %rd95088, 0;
	mov.u64 	%rd95087, %rd95088;
	@%p2265 bra 	$L__BB1_16766;
	cvt.u32.u64 	%r4756, %rd95089;
	mov.b64 	%rd95093, 0;
	mov.u64 	%rd95091, %rd5;
$L__BB1_16770:
	shr.u64 	%rd95092, %rd95091, 1;
	add.s64 	%rd33555, %rd95093, %rd95092;
	shl.b64 	%rd56838, %rd33555, 2;
	add.s64 	%rd56839, %rd32587, %rd56838;
	ld.u32 	%r8658, [%rd56839];
	setp.ge.s32 	%p2266, %r8658, %r4755;
	@%p2266 bra 	$L__BB1_16772;
	add.s64 	%rd95093, %rd33555, 1;
	not.b64 	%rd56840, %rd95092;
	add.s64 	%rd95092, %rd95091, %rd56840;
$L__BB1_16772:
	setp.ne.s64 	%p2267, %rd95092, 0;
	mov.u64 	%rd95091, %rd95092;
	@%p2267 bra 	$L__BB1_16770;
	cvt.u32.u64 	%r4757, %rd95093;
	mov.b64 	%rd95097, 0;
	mov.u64 	%rd95095, %rd5;
$L__BB1_16774:
	shr.u64 	%rd95096, %rd95095, 1;
	add.s64 	%rd33563, %rd95097, %rd95096;
	shl.b64 	%rd56842, %rd33563, 2;
	add.s64 	%rd56843, %rd32587, %rd56842;
	ld.u32 	%r8659, [%rd56843];
	setp.ge.s32 	%p2268, %r8659, %r4756;
	@%p2268 bra 	$L__BB1_16776;
	add.s64 	%rd95097, %rd33563, 1;
	not.b64 	%rd56844, %rd95096;
	add.s64 	%rd95096, %rd95095, %rd56844;
$L__BB1_16776:
	setp.ne.s64 	%p2269, %rd95096, 0;
	mov.u64 	%rd95095, %rd95096;
	@%p2269 bra 	$L__BB1_16774;
	cvt.u32.u64 	%r4758, %rd95097;
	mov.b64 	%rd95101, 0;
	mov.u64 	%rd95099, %rd5;
$L__BB1_16778:
	shr.u64 	%rd95100, %rd95099, 1;
	add.s64 	%rd33571, %rd95101, %rd95100;
	shl.b64 	%rd56846, %rd33571, 2;
	add.s64 	%rd56847, %rd32604, %rd56846;
	ld.u32 	%r8660, [%rd56847];
	setp.ge.s32 	%p2270, %r8660, %r4757;
	@%p2270 bra 	$L__BB1_16780;
	add.s64 	%rd95101, %rd33571, 1;
	not.b64 	%rd56848, %rd95100;
	add.s64 	%rd95100, %rd95099, %rd56848;
$L__BB1_16780:
	setp.ne.s64 	%p2271, %rd95100, 0;
	mov.u64 	%rd95099, %rd95100;
	@%p2271 bra 	$L__BB1_16778;
	cvt.u32.u64 	%r4759, %rd95101;
	mov.b64 	%rd95105, 0;
	mov.u64 	%rd95103, %rd5;
$L__BB1_16782:
	shr.u64 	%rd95104, %rd95103, 1;
	add.s64 	%rd33579, %rd95105, %rd95104;
	shl.b64 	%rd56850, %rd33579, 2;
	add.s64 	%rd56851, %rd32604, %rd56850;
	ld.u32 	%r8661, [%rd56851];
	setp.ge.s32 	%p2272, %r8661, %r4758;
	@%p2272 bra 	$L__BB1_16784;
	add.s64 	%rd95105, %rd33579, 1;
	not.b64 	%rd56852, %rd95104;
	add.s64 	%rd95104, %rd95103, %rd56852;
$L__BB1_16784:
	setp.ne.s64 	%p2273, %rd95104, 0;
	mov.u64 	%rd95103, %rd95104;
	@%p2273 bra 	$L__BB1_16782;
	cvt.u32.u64 	%r4760, %rd95105;
	mov.b64 	%rd95109, 0;
	mov.u64 	%rd95107, %rd5;
$L__BB1_16786:
	shr.u64 	%rd95108, %rd95107, 1;
	add.s64 	%rd33587, %rd95109, %rd95108;
	shl.b64 	%rd56854, %rd33587, 2;
	add.s64 	%rd56855, %rd32621, %rd56854;
	ld.u32 	%r8662, [%rd56855];
	setp.ge.s32 	%p2274, %r8662, %r4759;
	@%p2274 bra 	$L__BB1_16788;
	add.s64 	%rd95109, %rd33587, 1;
	not.b64 	%rd56856, %rd95108;
	add.s64 	%rd95108, %rd95107, %rd56856;
$L__BB1_16788:
	setp.ne.s64 	%p2275, %rd95108, 0;
	mov.u64 	%rd95107, %rd95108;
	@%p2275 bra 	$L__BB1_16786;
	cvt.u32.u64 	%r4761, %rd95109;
	mov.b64 	%rd95113, 0;
	mov.u64 	%rd95111, %rd5;
$L__BB1_16790:
	shr.u64 	%rd95112, %rd95111, 1;
	add.s64 	%rd33595, %rd95113, %rd95112;
	shl.b64 	%rd56858, %rd33595, 2;
	add.s64 	%rd56859, %rd32621, %rd56858;
	ld.u32 	%r8663, [%rd56859];
	setp.ge.s32 	%p2276, %r8663, %r4760;
	@%p2276 bra 	$L__BB1_16792;
	add.s64 	%rd95113, %rd33595, 1;
	not.b64 	%rd56860, %rd95112;
	add.s64 	%rd95112, %rd95111, %rd56860;
$L__BB1_16792:
	setp.ne.s64 	%p2277, %rd95112, 0;
	mov.u64 	%rd95111, %rd95112;
	@%p2277 bra 	$L__BB1_16790;
	cvt.u32.u64 	%r4762, %rd95113;
	mov.b64 	%rd95117, 0;
	mov.u64 	%rd95115, %rd5;
$L__BB1_16794:
	shr.u64 	%rd95116, %rd95115, 1;
	add.s64 	%rd33603, %rd95117, %rd95116;
	shl.b64 	%rd56862, %rd33603, 2;
	add.s64 	%rd56863, %rd32638, %rd56862;
	ld.u32 	%r8664, [%rd56863];
	setp.ge.s32 	%p2278, %r8664, %r4761;
	@%p2278 bra 	$L__BB1_16796;
	add.s64 	%rd95117, %rd33603, 1;
	not.b64 	%rd56864, %rd95116;
	add.s64 	%rd95116, %rd95115, %rd56864;
$L__BB1_16796:
	setp.ne.s64 	%p2279, %rd95116, 0;
	mov.u64 	%rd95115, %rd95116;
	@%p2279 bra 	$L__BB1_16794;
	cvt.u32.u64 	%r4763, %rd95117;
	mov.b64 	%rd95121, 0;
	mov.u64 	%rd95119, %rd5;
$L__BB1_16798:
	shr.u64 	%rd95120, %rd95119, 1;
	add.s64 	%rd33611, %rd95121, %rd95120;
	shl.b64 	%rd56866, %rd33611, 2;
	add.s64 	%rd56867, %rd32638, %rd56866;
	ld.u32 	%r8665, [%rd56867];
	setp.ge.s32 	%p2280, %r8665, %r4762;
	@%p2280 bra 	$L__BB1_16800;
	add.s64 	%rd95121, %rd33611, 1;
	not.b64 	%rd56868, %rd95120;
	add.s64 	%rd95120, %rd95119, %rd56868;
$L__BB1_16800:
	setp.ne.s64 	%p2281, %rd95120, 0;
	mov.u64 	%rd95119, %rd95120;
	@%p2281 bra 	$L__BB1_16798;
	cvt.u32.u64 	%r4764, %rd95121;
	mov.b64 	%rd95125, 0;
	mov.u64 	%rd95123, %rd5;
$L__BB1_16802:
	shr.u64 	%rd95124, %rd95123, 1;
	add.s64 	%rd33619, %rd95125, %rd95124;
	shl.b64 	%rd56870, %rd33619, 2;
	add.s64 	%rd56871, %rd32655, %rd56870;
	ld.u32 	%r8666, [%rd56871];
	setp.ge.s32 	%p2282, %r8666, %r4763;
	@%p2282 bra 	$L__BB1_16804;
	add.s64 	%rd95125, %rd33619, 1;
	not.b64 	%rd56872, %rd95124;
	add.s64 	%rd95124, %rd95123, %rd56872;
$L__BB1_16804:
	setp.ne.s64 	%p2283, %rd95124, 0;
	mov.u64 	%rd95123, %rd95124;
	@%p2283 bra 	$L__BB1_16802;
	cvt.u32.u64 	%r4765, %rd95125;
	mov.b64 	%rd95129, 0;
	mov.u64 	%rd95127, %rd5;
$L__BB1_16806:
	shr.u64 	%rd95128, %rd95127, 1;
	add.s64 	%rd33627, %rd95129, %rd95128;
	shl.b64 	%rd56874, %rd33627, 2;
	add.s64 	%rd56875, %rd32655, %rd56874;
	ld.u32 	%r8667, [%rd56875];
	setp.ge.s32 	%p2284, %r8667, %r4764;
	@%p2284 bra 	$L__BB1_16808;
	add.s64 	%rd95129, %rd33627, 1;
	not.b64 	%rd56876, %rd95128;
	add.s64 	%rd95128, %rd95127, %rd56876;
$L__BB1_16808:
	setp.ne.s64 	%p2285, %rd95128, 0;
	mov.u64 	%rd95127, %rd95128;
	@%p2285 bra 	$L__BB1_16806;
	cvt.u32.u64 	%r8668, %rd95129;
	setp.lt.s32 	%p2286, %r4765, %r8668;
	selp.b32 	%r4766, %r4577, %r4599, %p2286;
	selp.b32 	%r4767, %r4599, %r4577, %p2286;
	mov.b64 	%rd95133, 0;
	mov.u64 	%rd95131, %rd5;
$L__BB1_16810:
	shr.u64 	%rd95132, %rd95131, 1;
	add.s64 	%rd33635, %rd95133, %rd95132;
	shl.b64 	%rd56878, %rd33635, 2;
	add.s64 	%rd56879, %rd32502, %rd56878;
	ld.u32 	%r8669, [%rd56879];
	setp.ge.s32 	%p2287, %r8669, %r4620;
	@%p2287 bra 	$L__BB1_16812;
	add.s64 	%rd95133, %rd33635, 1;
	not.b64 	%rd56880, %rd95132;
	add.s64 	%rd95132, %rd95131, %rd56880;
$L__BB1_16812:
	setp.ne.s64 	%p2288, %rd95132, 0;
	mov.u64 	%rd95131, %rd95132;
	@%p2288 bra 	$L__BB1_16810;
	cvt.u32.u64 	%r4768, %rd95133;
	mov.b64 	%rd95137, 0;
	mov.u64 	%rd95135, %rd5;
$L__BB1_16814:
	shr.u64 	%rd95136, %rd95135, 1;
	add.s64 	%rd33643, %rd95137, %rd95136;
	shl.b64 	%rd56882, %rd33643, 2;
	add.s64 	%rd56883, %rd32502, %rd56882;
	ld.u32 	%r8670, [%rd56883];
	setp.ge.s32 	%p2289, %r8670, %r4598;
	@%p2289 bra 	$L__BB1_16816;
	add.s64 	%rd95137, %rd33643, 1;
	not.b64 	%rd56884, %rd95136;
	add.s64 	%rd95136, %rd95135, %rd56884;
$L__BB1_16816:
	setp.ne.s64 	%p2290, %rd95136, 0;
	mov.u64 	%rd95135, %rd95136;
	@%p2290 bra 	$L__BB1_16814;
	cvt.u32.u64 	%r4769, %rd95137;
	mov.b64 	%rd95141, 0;
	mov.u64 	%rd95139, %rd5;
$L__BB1_16818:
	shr.u64 	%rd95140, %rd95139, 1;
	add.s64 	%rd33651, %rd95141, %rd95140;
	shl.b64 	%rd56886, %rd33651, 2;
	add.s64 	%rd56887, %rd32519, %rd56886;
	ld.u32 	%r8671, [%rd56887];
	setp.ge.s32 	%p2291, %r8671, %r4768;
	@%p2291 bra 	$L__BB1_16820;
	add.s64 	%rd95141, %rd33651, 1;
	not.b64 	%rd56888, %rd95140;
	add.s64 	%rd95140, %rd95139, %rd56888;
$L__BB1_16820:
	setp.ne.s64 	%p2292, %rd95140, 0;
	mov.u64 	%rd95139, %rd95140;
	@%p2292 bra 	$L__BB1_16818;
	cvt.u32.u64 	%r4770, %rd95141;
	mov.b64 	%rd95145, 0;
	mov.u64 	%rd95143, %rd5;
$L__BB1_16822:
	shr.u64 	%rd95144, %rd95143, 1;
	add.s64 	%rd33659, %rd95145, %rd95144;
	shl.b64 	%rd56890, %rd33659, 2;
	add.s64 	%rd56891, %rd32519, %rd56890;
	ld.u32 	%r8672, [%rd56891];
	setp.ge.s32 	%p2293, %r8672, %r4769;
	@%p2293 bra 	$L__BB1_16824;
	add.s64 	%rd95145, %rd33659, 1;
	not.b64 	%rd56892, %rd95144;
	add.s64 	%rd95144, %rd95143, %rd56892;
$L__BB1_16824:
	setp.ne.s64 	%p2294, %rd95144, 0;
	mov.u64 	%rd95143, %rd95144;
	@%p2294 bra 	$L__BB1_16822;
	cvt.u32.u64 	%r4771, %rd95145;
	mov.b64 	%rd95149, 0;
	mov.u64 	%rd95147, %rd5;
$L__BB1_16826:
	shr.u64 	%rd95148, %rd95147, 1;
	add.s64 	%rd33667, %rd95149, %rd95148;
	shl.b64 	%rd56894, %rd33667, 2;
	add.s64 	%rd56895, %rd32536, %rd56894;
	ld.u32 	%r8673, [%rd56895];
	setp.ge.s32 	%p2295, %r8673, %r4770;
	@%p2295 bra 	$L__BB1_16828;
	add.s64 	%rd95149, %rd33667, 1;
	not.b64 	%rd56896, %rd95148;
	add.s64 	%rd95148, %rd95147, %rd56896;
$L__BB1_16828:
	setp.ne.s64 	%p2296, %rd95148, 0;
	mov.u64 	%rd95147, %rd95148;
	@%p2296 bra 	$L__BB1_16826;
	cvt.u32.u64 	%r4772, %rd95149;
	mov.b64 	%rd95153, 0;
	mov.u64 	%rd95151, %rd5;
$L__BB1_16830:
	shr.u64 	%rd95152, %rd95151, 1;
	add.s64 	%rd33675, %rd95153, %rd95152;
	shl.b64 	%rd56898, %rd33675, 2;
	add.s64 	%rd56899, %rd32536, %rd56898;
	ld.u32 	%r8674, [%rd56899];
	setp.ge.s32 	%p2297, %r8674, %r4771;
	@%p2297 bra 	$L__BB1_16832;
	add.s64 	%rd95153, %rd33675, 1;
	not.b64 	%rd56900, %rd95152;
	add.s64 	%rd95152, %rd95151, %rd56900;
$L__BB1_16832:
	setp.ne.s64 	%p2298, %rd95152, 0;
	mov.u64 	%rd95151, %rd95152;
	@%p2298 bra 	$L__BB1_16830;
	cvt.u32.u64 	%r4773, %rd95153;
	mov.b64 	%rd95157, 0;
	mov.u64 	%rd95155, %rd5;
$L__BB1_16834:
	shr.u64 	%rd95156, %rd95155, 1;
	add.s64 	%rd33683, %rd95157, %rd95156;
	shl.b64 	%rd56902, %rd33683, 2;
	add.s64 	%rd56903, %rd32553, %rd56902;
	ld.u32 	%r8675, [%rd56903];
	setp.ge.s32 	%p2299, %r8675, %r4772;
	@%p2299 bra 	$L__BB1_16836;
	add.s64 	%rd95157, %rd33683, 1;
	not.b64 	%rd56904, %rd95156;
	add.s64 	%rd95156, %rd95155, %rd56904;
$L__BB1_16836:
	setp.ne.s64 	%p2300, %rd95156, 0;
	mov.u64 	%rd95155, %rd95156;
	@%p2300 bra 	$L__BB1_16834;
	cvt.u32.u64 	%r4774, %rd95157;
	mov.b64 	%rd95161, 0;
	mov.u64 	%rd95159, %rd5;
$L__BB1_16838:
	shr.u64 	%rd95160, %rd95159, 1;
	add.s64 	%rd33691, %rd95161, %rd95160;
	shl.b64 	%rd56906, %rd33691, 2;
	add.s64 	%rd56907, %rd32553, %rd56906;
	ld.u32 	%r8676, [%rd56907];
	setp.ge.s32 	%p2301, %r8676, %r4773;
	@%p2301 bra 	$L__BB1_16840;
	add.s64 	%rd95161, %rd33691, 1;
	not.b64 	%rd56908, %rd95160;
	add.s64 	%rd95160, %rd95159, %rd56908;
$L__BB1_16840:
	setp.ne.s64 	%p2302, %rd95160, 0;
	mov.u64 	%rd95159, %rd95160;
	@%p2302 bra 	$L__BB1_16838;
	cvt.u32.u64 	%r4775, %rd95161;
	mov.b64 	%rd95165, 0;
	mov.u64 	%rd95163, %rd5;
$L__BB1_16842:
	shr.u64 	%rd95164, %rd95163, 1;
	add.s64 	%rd33699, %rd95165, %rd95164;
	shl.b64 	%rd56910, %rd33699, 2;
	add.s64 	%rd56911, %rd32570, %rd56910;
	ld.u32 	%r8677, [%rd56911];
	setp.ge.s32 	%p2303, %r8677, %r4774;
	@%p2303 bra 	$L__BB1_16844;
	add.s64 	%rd95165, %rd33699, 1;
	not.b64 	%rd56912, %rd95164;
	add.s64 	%rd95164, %rd95163, %rd56912;
$L__BB1_16844:
	setp.ne.s64 	%p2304, %rd95164, 0;
	mov.u64 	%rd95163, %rd95164;
	@%p2304 bra 	$L__BB1_16842;
	cvt.u32.u64 	%r4776, %rd95165;
	mov.b64 	%rd95169, 0;
	mov.u64 	%rd95167, %rd5;
$L__BB1_16846:
	shr.u64 	%rd95168, %rd95167, 1;
	add.s64 	%rd33707, %rd95169, %rd95168;
	shl.b64 	%rd56914, %rd33707, 2;
	add.s64 	%rd56915, %rd32570, %rd56914;
	ld.u32 	%r8678, [%rd56915];
	setp.ge.s32 	%p2305, %r8678, %r4775;
	@%p2305 bra 	$L__BB1_16848;
	add.s64 	%rd95169, %rd33707, 1;
	not.b64 	%rd56916, %rd95168;
	add.s64 	%rd95168, %rd95167, %rd56916;
$L__BB1_16848:
	setp.ne.s64 	%p2306, %rd95168, 0;
	mov.u64 	%rd95167, %rd95168;
	@%p2306 bra 	$L__BB1_16846;
	cvt.u32.u64 	%r4777, %rd95169;
	mov.b64 	%rd95173, 0;
	mov.u64 	%rd95171, %rd5;
$L__BB1_16850:
	shr.u64 	%rd95172, %rd95171, 1;
	add.s64 	%rd33715, %rd95173, %rd95172;
	shl.b64 	%rd56918, %rd33715, 2;
	add.s64 	%rd56919, %rd32587, %rd56918;
	ld.u32 	%r8679, [%rd56919];
	setp.ge.s32 	%p2307, %r8679, %r4776;
	@%p2307 bra 	$L__BB1_16852;
	add.s64 	%rd95173, %rd33715, 1;
	not.b64 	%rd56920, %rd95172;
	add.s64 	%rd95172, %rd95171, %rd56920;
$L__BB1_16852:
	setp.ne.s64 	%p2308, %rd95172, 0;
	mov.u64 	%rd95171, %rd95172;
	@%p2308 bra 	$L__BB1_16850;
	cvt.u32.u64 	%r4778, %rd95173;
	mov.b64 	%rd95177, 0;
	mov.u64 	%rd95175, %rd5;
$L__BB1_16854:
	shr.u64 	%rd95176, %rd95175, 1;
	add.s64 	%rd33723, %rd95177, %rd95176;
	shl.b64 	%rd56922, %rd33723, 2;
	add.s64 	%rd56923, %rd32587, %rd56922;
	ld.u32 	%r8680, [%rd56923];
	setp.ge.s32 	%p2309, %r8680, %r4777;
	@%p2309 bra 	$L__BB1_16856;
	add.s64 	%rd95177, %rd33723, 1;
	not.b64 	%rd56924, %rd95176;
	add.s64 	%rd95176, %rd95175, %rd56924;
$L__BB1_16856:
	setp.ne.s64 	%p2310, %rd95176, 0;
	mov.u64 	%rd95175, %rd95176;
	@%p2310 bra 	$L__BB1_16854;
	cvt.u32.u64 	%r4779, %rd95177;
	mov.b64 	%rd95181, 0;
	mov.u64 	%rd95179, %rd5;
$L__BB1_16858:
	shr.u64 	%rd95180, %rd95179, 1;
	add.s64 	%rd33731, %rd95181, %rd95180;
	shl.b64 	%rd56926, %rd33731, 2;
	add.s64 	%rd56927, %rd32604, %rd56926;
	ld.u32 	%r8681, [%rd56927];
	setp.ge.s32 	%p2311, %r8681, %r4778;
	@%p2311 bra 	$L__BB1_16860;
	add.s64 	%rd95181, %rd33731, 1;
	not.b64 	%rd56928, %rd95180;
	add.s64 	%rd95180, %rd95179, %rd56928;
$L__BB1_16860:
	setp.ne.s64 	%p2312, %rd95180, 0;
	mov.u64 	%rd95179, %rd95180;
	@%p2312 bra 	$L__BB1_16858;
	cvt.u32.u64 	%r4780, %rd95181;
	mov.b64 	%rd95185, 0;
	mov.u64 	%rd95183, %rd5;
$L__BB1_16862:
	shr.u64 	%rd95184, %rd95183, 1;
	add.s64 	%rd33739, %rd95185, %rd95184;
	shl.b64 	%rd56930, %rd33739, 2;
	add.s64 	%rd56931, %rd32604, %rd56930;
	ld.u32 	%r8682, [%rd56931];
	setp.ge.s32 	%p2313, %r8682, %r4779;
	@%p2313 bra 	$L__BB1_16864;
	add.s64 	%rd95185, %rd33739, 1;
	not.b64 	%rd56932, %rd95184;
	add.s64 	%rd95184, %rd95183, %rd56932;
$L__BB1_16864:
	setp.ne.s64 	%p2314, %rd95184, 0;
	mov.u64 	%rd95183, %rd95184;
	@%p2314 bra 	$L__BB1_16862;
	cvt.u32.u64 	%r4781, %rd95185;
	mov.b64 	%rd95189, 0;
	mov.u64 	%rd95187, %rd5;
$L__BB1_16866:
	shr.u64 	%rd95188, %rd95187, 1;
	add.s64 	%rd33747, %rd95189, %rd95188;
	shl.b64 	%rd56934, %rd33747, 2;
	add.s64 	%rd56935, %rd32621, %rd56934;
	ld.u32 	%r8683, [%rd56935];
	setp.ge.s32 	%p2315, %r8683, %r4780;
	@%p2315 bra 	$L__BB1_16868;
	add.s64 	%rd95189, %rd33747, 1;
	not.b64 	%rd56936, %rd95188;
	add.s64 	%rd95188, %rd95187, %rd56936;
$L__BB1_16868:
	setp.ne.s64 	%p2316, %rd95188, 0;
	mov.u64 	%rd95187, %rd95188;
	@%p2316 bra 	$L__BB1_16866;
	cvt.u32.u64 	%r4782, %rd95189;
	mov.b64 	%rd95193, 0;
	mov.u64 	%rd95191, %rd5;
$L__BB1_16870:
	shr.u64 	%rd95192, %rd95191, 1;
	add.s64 	%rd33755, %rd95193, %rd95192;
	shl.b64 	%rd56938, %rd33755, 2;
	add.s64 	%rd56939, %rd32621, %rd56938;
	ld.u32 	%r8684, [%rd56939];
	setp.ge.s32 	%p2317, %r8684, %r4781;
	@%p2317 bra 	$L__BB1_16872;
	add.s64 	%rd95193, %rd33755, 1;
	not.b64 	%rd56940, %rd95192;
	add.s64 	%rd95192, %rd95191, %rd56940;
$L__BB1_16872:
	setp.ne.s64 	%p2318, %rd95192, 0;
	mov.u64 	%rd95191, %rd95192;
	@%p2318 bra 	$L__BB1_16870;
	cvt.u32.u64 	%r4783, %rd95193;
	mov.b64 	%rd95197, 0;
	mov.u64 	%rd95195, %rd5;
$L__BB1_16874:
	shr.u64 	%rd95196, %rd95195, 1;
	add.s64 	%rd33763, %rd95197, %rd95196;
	shl.b64 	%rd56942, %rd33763, 2;
	add.s64 	%rd56943, %rd32638, %rd56942;
	ld.u32 	%r8685, [%rd56943];
	setp.ge.s32 	%p2319, %r8685, %r4782;
	@%p2319 bra 	$L__BB1_16876;
	add.s64 	%rd95197, %rd33763, 1;
	not.b64 	%rd56944, %rd95196;
	add.s64 	%rd95196, %rd95195, %rd56944;
$L__BB1_16876:
	setp.ne.s64 	%p2320, %rd95196, 0;
	mov.u64 	%rd95195, %rd95196;
	@%p2320 bra 	$L__BB1_16874;
	cvt.u32.u64 	%r4784, %rd95197;
	mov.b64 	%rd95201, 0;
	mov.u64 	%rd95199, %rd5;
$L__BB1_16878:
	shr.u64 	%rd95200, %rd95199, 1;
	add.s64 	%rd33771, %rd95201, %rd95200;
	shl.b64 	%rd56946, %rd33771, 2;
	add.s64 	%rd56947, %rd32638, %rd56946;
	ld.u32 	%r8686, [%rd56947];
	setp.ge.s32 	%p2321, %r8686, %r4783;
	@%p2321 bra 	$L__BB1_16880;
	add.s64 	%rd95201, %rd33771, 1;
	not.b64 	%rd56948, %rd95200;
	add.s64 	%rd95200, %rd95199, %rd56948;
$L__BB1_16880:
	setp.ne.s64 	%p2322, %rd95200, 0;
	mov.u64 	%rd95199, %rd95200;
	@%p2322 bra 	$L__BB1_16878;
	cvt.u32.u64 	%r4785, %rd95201;
	mov.b64 	%rd95205, 0;
	mov.u64 	%rd95203, %rd5;
$L__BB1_16882:
	shr.u64 	%rd95204, %rd95203, 1;
	add.s64 	%rd33779, %rd95205, %rd95204;
	shl.b64 	%rd56950, %rd33779, 2;
	add.s64 	%rd56951, %rd32655, %rd56950;
	ld.u32 	%r8687, [%rd56951];
	setp.ge.s32 	%p2323, %r8687, %r4784;
	@%p2323 bra 	$L__BB1_16884;
	add.s64 	%rd95205, %rd33779, 1;
	not.b64 	%rd56952, %rd95204;
	add.s64 	%rd95204, %rd95203, %rd56952;
$L__BB1_16884:
	setp.ne.s64 	%p2324, %rd95204, 0;
	mov.u64 	%rd95203, %rd95204;
	@%p2324 bra 	$L__BB1_16882;
	cvt.u32.u64 	%r4786, %rd95205;
	mov.b64 	%rd95209, 0;
	mov.u64 	%rd95207, %rd5;
$L__BB1_16886:
	shr.u64 	%rd95208, %rd95207, 1;
	add.s64 	%rd33787, %rd95209, %rd95208;
	shl.b64 	%rd56954, %rd33787, 2;
	add.s64 	%rd56955, %rd32655, %rd56954;
	ld.u32 	%r8688, [%rd56955];
	setp.ge.s32 	%p2325, %r8688, %r4785;
	@%p2325 bra 	$L__BB1_16888;
	add.s64 	%rd95209, %rd33787, 1;
	not.b64 	%rd56956, %rd95208;
	add.s64 	%rd95208, %rd95207, %rd56956;
$L__BB1_16888:
	setp.ne.s64 	%p2326, %rd95208, 0;
	mov.u64 	%rd95207, %rd95208;
	@%p2326 bra 	$L__BB1_16886;
	cvt.u32.u64 	%r8689, %rd95209;
	setp.lt.s32 	%p2327, %r4786, %r8689;
	selp.b32 	%r4787, %r4598, %r4620, %p2327;
	selp.b32 	%r4788, %r4620, %r4598, %p2327;
	mov.b64 	%rd95213, 0;
	mov.u64 	%rd95211, %rd5;
$L__BB1_16890:
	shr.u64 	%rd95212, %rd95211, 1;
	add.s64 	%rd33795, %rd95213, %rd95212;
	shl.b64 	%rd56958, %rd33795, 2;
	add.s64 	%rd56959, %rd32502, %rd56958;
	ld.u32 	%r8690, [%rd56959];
	setp.ge.s32 	%p2328, %r8690, %r4641;
	@%p2328 bra 	$L__BB1_16892;
	add.s64 	%rd95213, %rd33795, 1;
	not.b64 	%rd56960, %rd95212;
	add.s64 	%rd95212, %rd95211, %rd56960;
$L__BB1_16892:
	setp.ne.s64 	%p2329, %rd95212, 0;
	mov.u64 	%rd95211, %rd95212;
	@%p2329 bra 	$L__BB1_16890;
	cvt.u32.u64 	%r4789, %rd95213;
	mov.b64 	%rd95217, 0;
	mov.u64 	%rd95215, %rd5;
$L__BB1_16894:
	shr.u64 	%rd95216, %rd95215, 1;
	add.s64 	%rd33803, %rd95217, %rd95216;
	shl.b64 	%rd56962, %rd33803, 2;
	add.s64 	%rd56963, %rd32502, %rd56962;
	ld.u32 	%r8691, [%rd56963];
	setp.ge.s32 	%p2330, %r8691, %r4619;
	@%p2330 bra 	$L__BB1_16896;
	add.s64 	%rd95217, %rd33803, 1;
	not.b64 	%rd56964, %rd95216;
	add.s64 	%rd95216, %rd95215, %rd56964;
$L__BB1_16896:
	setp.ne.s64 	%p2331, %rd95216, 0;
	mov.u64 	%rd95215, %rd95216;
	@%p2331 bra 	$L__BB1_16894;
	cvt.u32.u64 	%r4790, %rd95217;
	mov.b64 	%rd95221, 0;
	mov.u64 	%rd95219, %rd5;
$L__BB1_16898:
	shr.u64 	%rd95220, %rd95219, 1;
	add.s64 	%rd33811, %rd95221, %rd95220;
	shl.b64 	%rd56966, %rd33811, 2;
	add.s64 	%rd56967, %rd32519, %rd56966;
	ld.u32 	%r8692, [%rd56967];
	setp.ge.s32 	%p2332, %r8692, %r4789;
	@%p2332 bra 	$L__BB1_16900;
	add.s64 	%rd95221, %rd33811, 1;
	not.b64 	%rd56968, %rd95220;
	add.s64 	%rd95220, %rd95219, %rd56968;
$L__BB1_16900:
	setp.ne.s64 	%p2333, %rd95220, 0;
	mov.u64 	%rd95219, %rd95220;
	@%p2333 bra 	$L__BB1_16898;
	cvt.u32.u64 	%r4791, %rd95221;
	mov.b64 	%rd95225, 0;
	mov.u64 	%rd95223, %rd5;
$L__BB1_16902:
	shr.u64 	%rd95224, %rd95223, 1;
	add.s64 	%rd33819, %rd95225, %rd95224;
	shl.b64 	%rd56970, %rd33819, 2;
	add.s64 	%rd56971, %rd32519, %rd56970;
	ld.u32 	%r8693, [%rd56971];
	setp.ge.s32 	%p2334, %r8693, %r4790;
	@%p2334 bra 	$L__BB1_16904;
	add.s64 	%rd95225, %rd33819, 1;
	not.b64 	%rd56972, %rd95224;
	add.s64 	%rd95224, %rd95223, %rd56972;
$L__BB1_16904:
	setp.ne.s64 	%p2335, %rd95224, 0;
	mov.u64 	%rd95223, %rd95224;
	@%p2335 bra 	$L__BB1_16902;
	cvt.u32.u64 	%r4792, %rd95225;
	mov.b64 	%rd95229, 0;
	mov.u64 	%rd95227, %rd5;
$L__BB1_16906:
	shr.u64 	%rd95228, %rd95227, 1;
	add.s64 	%rd33827, %rd95229, %rd95228;
	shl.b64 	%rd56974, %rd33827, 2;
	add.s64 	%rd56975, %rd32536, %rd56974;
	ld.u32 	%r8694, [%rd56975];
	setp.ge.s32 	%p2336, %r8694, %r4791;
	@%p2336 bra 	$L__BB1_16908;
	add.s64 	%rd95229, %rd33827, 1;
	not.b64 	%rd56976, %rd95228;
	add.s64 	%rd95228, %rd95227, %rd56976;
$L__BB1_16908:
	setp.ne.s64 	%p2337, %rd95228, 0;
	mov.u64 	%rd95227, %rd95228;
	@%p2337 bra 	$L__BB1_16906;
	cvt.u32.u64 	%r4793, %rd95229;
	mov.b64 	%rd95233, 0;
	mov.u64 	%rd95231, %rd5;
$L__BB1_16910:
	shr.u64 	%rd95232, %rd95231, 1;
	add.s64 	%rd33835, %rd95233, %rd95232;
	shl.b64 	%rd56978, %rd33835, 2;
	add.s64 	%rd56979, %rd32536, %rd56978;
	ld.u32 	%r8695, [%rd56979];
	setp.ge.s32 	%p2338, %r8695, %r4792;
	@%p2338 bra 	$L__BB1_16912;
	add.s64 	%rd95233, %rd33835, 1;
	not.b64 	%rd56980, %rd95232;
	add.s64 	%rd95232, %rd95231, %rd56980;
$L__BB1_16912:
	setp.ne.s64 	%p2339, %rd95232, 0;
	mov.u64 	%rd95231, %rd95232;
	@%p2339 bra 	$L__BB1_16910;
	cvt.u32.u64 	%r4794, %rd95233;
	mov.b64 	%rd95237, 0;
	mov.u64 	%rd95235, %rd5;
$L__BB1_16914:
	shr.u64 	%rd95236, %rd95235, 1;
	add.s64 	%rd33843, %rd95237, %rd95236;
	shl.b64 	%rd56982, %rd33843, 2;
	add.s64 	%rd56983, %rd32553, %rd56982;
	ld.u32 	%r8696, [%rd56983];
	setp.ge.s32 	%p2340, %r8696, %r4793;
	@%p2340 bra 	$L__BB1_16916;
	add.s64 	%rd95237, %rd33843, 1;
	not.b64 	%rd56984, %rd95236;
	add.s64 	%rd95236, %rd95235, %rd56984;
$L__BB1_16916:
	setp.ne.s64 	%p2341, %rd95236, 0;
	mov.u64 	%rd95235, %rd95236;
	@%p2341 bra 	$L__BB1_16914;
	cvt.u32.u64 	%r4795, %rd95237;
	mov.b64 	%rd95241, 0;
	mov.u64 	%rd95239, %rd5;
$L__BB1_16918:
	shr.u64 	%rd95240, %rd95239, 1;
	add.s64 	%rd33851, %rd95241, %rd95240;
	shl.b64 	%rd56986, %rd33851, 2;
	add.s64 	%rd56987, %rd32553, %rd56986;
	ld.u32 	%r8697, [%rd56987];
	setp.ge.s32 	%p2342, %r8697, %r4794;
	@%p2342 bra 	$L__BB1_16920;
	add.s64 	%rd95241, %rd33851, 1;
	not.b64 	%rd56988, %rd95240;
	add.s64 	%rd95240, %rd95239, %rd56988;
$L__BB1_16920:
	setp.ne.s64 	%p2343, %rd95240, 0;
	mov.u64 	%rd95239, %rd95240;
	@%p2343 bra 	$L__BB1_16918;
	cvt.u32.u64 	%r4796, %rd95241;
	mov.b64 	%rd95245, 0;
	mov.u64 	%rd95243, %rd5;
$L__BB1_16922:
	shr.u64 	%rd95244, %rd95243, 1;
	add.s64 	%rd33859, %rd95245, %rd95244;
	shl.b64 	%rd56990, %rd33859, 2;
	add.s64 	%rd56991, %rd32570, %rd56990;
	ld.u32 	%r8698, [%rd56991];
	setp.ge.s32 	%p2344, %r8698, %r4795;
	@%p2344 bra 	$L__BB1_16924;
	add.s64 	%rd95245, %rd33859, 1;
	not.b64 	%rd56992, %rd95244;
	add.s64 	%rd95244, %rd95243, %rd56992;
$L__BB1_16924:
	setp.ne.s64 	%p2345, %rd95244, 0;
	mov.u64 	%rd95243, %rd95244;
	@%p2345 bra 	$L__BB1_16922;
	cvt.u32.u64 	%r4797, %rd95245;
	mov.b64 	%rd95249, 0;
	mov.u64 	%rd95247, %rd5;
$L__BB1_16926:
	shr.u64 	%rd95248, %rd95247, 1;
	add.s64 	%rd33867, %rd95249, %rd95248;
	shl.b64 	%rd56994, %rd33867, 2;
	add.s64 	%rd56995, %rd32570, %rd56994;
	ld.u32 	%r8699, [%rd56995];
	setp.ge.s32 	%p2346, %r8699, %r4796;
	@%p2346 bra 	$L__BB1_16928;
	add.s64 	%rd95249, %rd33867, 1;
	not.b64 	%rd56996, %rd95248;
	add.s64 	%rd95248, %rd95247, %rd56996;
$L__BB1_16928:
	setp.ne.s64 	%p2347, %rd95248, 0;
	mov.u64 	%rd95247, %rd95248;
	@%p2347 bra 	$L__BB1_16926;
	cvt.u32.u64 	%r4798, %rd95249;
	mov.b64 	%rd95253, 0;
	mov.u64 	%rd95251, %rd5;
$L__BB1_16930:
	shr.u64 	%rd95252, %rd95251, 1;
	add.s64 	%rd33875, %rd95253, %rd95252;
	shl.b64 	%rd56998, %rd33875, 2;
	add.s64 	%rd56999, %rd32587, %rd56998;
	ld.u32 	%r8700, [%rd56999];
	setp.ge.s32 	%p2348, %r8700, %r4797;
	@%p2348 bra 	$L__BB1_16932;
	add.s64 	%rd95253, %rd33875, 1;
	not.b64 	%rd57000, %rd95252;
	add.s64 	%rd95252, %rd95251, %rd57000;
$L__BB1_16932:
	setp.ne.s64 	%p2349, %rd95252, 0;
	mov.u64 	%rd95251, %rd95252;
	@%p2349 bra 	$L__BB1_16930;
	cvt.u32.u64 	%r4799, %rd95253;
	mov.b64 	%rd95257, 0;
	mov.u64 	%rd95255, %rd5;
$L__BB1_16934:
	shr.u64 	%rd95256, %rd95255, 1;
	add.s64 	%rd33883, %rd95257, %rd95256;
	shl.b64 	%rd57002, %rd33883, 2;
	add.s64 	%rd57003, %rd32587, %rd57002;
	ld.u32 	%r8701, [%rd57003];
	setp.ge.s32 	%p2350, %r8701, %r4798;
	@%p2350 bra 	$L__BB1_16936;
	add.s64 	%rd95257, %rd33883, 1;
	not.b64 	%rd57004, %rd95256;
	add.s64 	%rd95256, %rd95255, %rd57004;
$L__BB1_16936:
	setp.ne.s64 	%p2351, %rd95256, 0;
	mov.u64 	%rd95255, %rd95256;
	@%p2351 bra 	$L__BB1_16934;
	cvt.u32.u64 	%r4800, %rd95257;
	mov.b64 	%rd95261, 0;
	mov.u64 	%rd95259, %rd5;
$L__BB1_16938:
	shr.u64 	%rd95260, %rd95259, 1;
	add.s64 	%rd33891, %rd95261, %rd95260;
	shl.b64 	%rd57006, %rd33891, 2;
	add.s64 	%rd57007, %rd32604, %rd57006;
	ld.u32 	%r8702, [%rd57007];
	setp.ge.s32 	%p2352, %r8702, %r4799;
	@%p2352 bra 	$L__BB1_16940;
	add.s64 	%rd95261, %rd33891, 1;
	not.b64 	%rd57008, %rd95260;
	add.s64 	%rd95260, %rd95259, %rd57008;
$L__BB1_16940:
	setp.ne.s64 	%p2353, %rd95260, 0;
	mov.u64 	%rd95259, %rd95260;
	@%p2353 bra 	$L__BB1_16938;
	cvt.u32.u64 	%r4801, %rd95261;
	mov.b64 	%rd95265, 0;
	mov.u64 	%rd95263, %rd5;
$L__BB1_16942:
	shr.u64 	%rd95264, %rd95263, 1;
	add.s64 	%rd33899, %rd95265, %rd95264;
	shl.b64 	%rd57010, %rd33899, 2;
	add.s64 	%rd57011, %rd32604, %rd57010;
	ld.u32 	%r8703, [%rd57011];
	setp.ge.s32 	%p2354, %r8703, %r4800;
	@%p2354 bra 	$L__BB1_16944;
	add.s64 	%rd95265, %rd33899, 1;
	not.b64 	%rd57012, %rd95264;
	add.s64 	%rd95264, %rd95263, %rd57012;
$L__BB1_16944:
	setp.ne.s64 	%p2355, %rd95264, 0;
	mov.u64 	%rd95263, %rd95264;
	@%p2355 bra 	$L__BB1_16942;
	cvt.u32.u64 	%r4802, %rd95265;
	mov.b64 	%rd95269, 0;
	mov.u64 	%rd95267, %rd5;
$L__BB1_16946:
	shr.u64 	%rd95268, %rd95267, 1;
	add.s64 	%rd33907, %rd95269, %rd95268;
	shl.b64 	%rd57014, %rd33907, 2;
	add.s64 	%rd57015, %rd32621, %rd57014;
	ld.u32 	%r8704, [%rd57015];
	setp.ge.s32 	%p2356, %r8704, %r4801;
	@%p2356 bra 	$L__BB1_16948;
	add.s64 	%rd95269, %rd33907, 1;
	not.b64 	%rd57016, %rd95268;
	add.s64 	%rd95268, %rd95267, %rd57016;
$L__BB1_16948:
	setp.ne.s64 	%p2357, %rd95268, 0;
	mov.u64 	%rd95267, %rd95268;
	@%p2357 bra 	$L__BB1_16946;
	cvt.u32.u64 	%r4803, %rd95269;
	mov.b64 	%rd95273, 0;
	mov.u64 	%rd95271, %rd5;
$L__BB1_16950:
	shr.u64 	%rd95272, %rd95271, 1;
	add.s64 	%rd33915, %rd95273, %rd95272;
	shl.b64 	%rd57018, %rd33915, 2;
	add.s64 	%rd57019, %rd32621, %rd57018;
	ld.u32 	%r8705, [%rd57019];
	setp.ge.s32 	%p2358, %r8705, %r4802;
	@%p2358 bra 	$L__BB1_16952;
	add.s64 	%rd95273, %rd33915, 1;
	not.b64 	%rd57020, %rd95272;
	add.s64 	%rd95272, %rd95271, %rd57020;
$L__BB1_16952:
	setp.ne.s64 	%p2359, %rd95272, 0;
	mov.u64 	%rd95271, %rd95272;
	@%p2359 bra 	$L__BB1_16950;
	cvt.u32.u64 	%r4804, %rd95273;
	mov.b64 	%rd95277, 0;
	mov.u64 	%rd95275, %rd5;
$L__BB1_16954:
	shr.u64 	%rd95276, %rd95275, 1;
	add.s64 	%rd33923, %rd95277, %rd95276;
	shl.b64 	%rd57022, %rd33923, 2;
	add.s64 	%rd57023, %rd32638, %rd57022;
	ld.u32 	%r8706, [%rd57023];
	setp.ge.s32 	%p2360, %r8706, %r4803;
	@%p2360 bra 	$L__BB1_16956;
	add.s64 	%rd95277, %rd33923, 1;
	not.b64 	%rd57024, %rd95276;
	add.s64 	%rd95276, %rd95275, %rd57024;
$L__BB1_16956:
	setp.ne.s64 	%p2361, %rd95276, 0;
	mov.u64 	%rd95275, %rd95276;
	@%p2361 bra 	$L__BB1_16954;
	cvt.u32.u64 	%r4805, %rd95277;
	mov.b64 	%rd95281, 0;
	mov.u64 	%rd95279, %rd5;
$L__BB1_16958:
	shr.u64 	%rd95280, %rd95279, 1;
	add.s64 	%rd33931, %rd95281, %rd95280;
	shl.b64 	%rd57026, %rd33931, 2;
	add.s64 	%rd57027, %rd32638, %rd57026;
	ld.u32 	%r8707, [%rd57027];
	setp.ge.s32 	%p2362, %r8707, %r4804;
	@%p2362 bra 	$L__BB1_16960;
	add.s64 	%rd95281, %rd33931, 1;
	not.b64 	%rd57028, %rd95280;
	add.s64 	%rd95280, %rd95279, %rd57028;
$L__BB1_16960:
	setp.ne.s64 	%p2363, %rd95280, 0;
	mov.u64 	%rd95279, %rd95280;
	@%p2363 bra 	$L__BB1_16958;
	cvt.u32.u64 	%r4806, %rd95281;
	mov.b64 	%rd95285, 0;
	mov.u64 	%rd95283, %rd5;
$L__BB1_16962:
	shr.u64 	%rd95284, %rd95283, 1;
	add.s64 	%rd33939, %rd95285, %rd95284;
	shl.b64 	%rd57030, %rd33939, 2;
	add.s64 	%rd57031, %rd32655, %rd57030;
	ld.u32 	%r8708, [%rd57031];
	setp.ge.s32 	%p2364, %r8708, %r4805;
	@%p2364 bra 	$L__BB1_16964;
	add.s64 	%rd95285, %rd33939, 1;
	not.b64 	%rd57032, %rd95284;
	add.s64 	%rd95284, %rd95283, %rd57032;
$L__BB1_16964:
	setp.ne.s64 	%p2365, %rd95284, 0;
	mov.u64 	%rd95283, %rd95284;
	@%p2365 bra 	$L__BB1_16962;
	cvt.u32.u64 	%r4807, %rd95285;
	mov.b64 	%rd95289, 0;
	mov.u64 	%rd95287, %rd5;
$L__BB1_16966:
	shr.u64 	%rd95288, %rd95287, 1;
	add.s64 	%rd33947, %rd95289, %rd95288;
	shl.b64 	%rd57034, %rd33947, 2;
	add.s64 	%rd57035, %rd32655, %rd57034;
	ld.u32 	%r8709, [%rd57035];
	setp.ge.s32 	%p2366, %r8709, %r4806;
	@%p2366 bra 	$L__BB1_16968;
	add.s64 	%rd95289, %rd33947, 1;
	not.b64 	%rd57036, %rd95288;
	add.s64 	%rd95288, %rd95287, %rd57036;
$L__BB1_16968:
	setp.ne.s64 	%p2367, %rd95288, 0;
	mov.u64 	%rd95287, %rd95288;
	@%p2367 bra 	$L__BB1_16966;
	cvt.u32.u64 	%r8710, %rd95289;
	setp.lt.s32 	%p2368, %r4807, %r8710;
	selp.b32 	%r4808, %r4619, %r4641, %p2368;
	selp.b32 	%r4809, %r4641, %r4619, %p2368;
	mov.b64 	%rd95293, 0;
	mov.u64 	%rd95291, %rd5;
$L__BB1_16970:
	shr.u64 	%rd95292, %rd95291, 1;
	add.s64 	%rd33955, %rd95293, %rd95292;
	shl.b64 	%rd57038, %rd33955, 2;
	add.s64 	%rd57039, %rd32502, %rd57038;
	ld.u32 	%r8711, [%rd57039];
	setp.ge.s32 	%p2369, %r8711, %r4662;
	@%p2369 bra 	$L__BB1_16972;
	add.s64 	%rd95293, %rd33955, 1;
	not.b64 	%rd57040, %rd95292;
	add.s64 	%rd95292, %rd95291, %rd57040;
$L__BB1_16972:
	setp.ne.s64 	%p2370, %rd95292, 0;
	mov.u64 	%rd95291, %rd95292;
	@%p2370 bra 	$L__BB1_16970;
	cvt.u32.u64 	%r4810, %rd95293;
	mov.b64 	%rd95297, 0;
	mov.u64 	%rd95295, %rd5;
$L__BB1_16974:
	shr.u64 	%rd95296, %rd95295, 1;
	add.s64 	%rd33963, %rd95297, %rd95296;
	shl.b64 	%rd57042, %rd33963, 2;
	add.s64 	%rd57043, %rd32502, %rd57042;
	ld.u32 	%r8712, [%rd57043];
	setp.ge.s32 	%p2371, %r8712, %r4640;
	@%p2371 bra 	$L__BB1_16976;
	add.s64 	%rd95297, %rd33963, 1;
	not.b64 	%rd57044, %rd95296;
	add.s64 	%rd95296, %rd95295, %rd57044;
$L__BB1_16976:
	setp.ne.s64 	%p2372, %rd95296, 0;
	mov.u64 	%rd95295, %rd95296;
	@%p2372 bra 	$L__BB1_16974;
	cvt.u32.u64 	%r4811, %rd95297;
	mov.b64 	%rd95301, 0;
	mov.u64 	%rd95299, %rd5;
$L__BB1_16978:
	shr.u64 	%rd95300, %rd95299, 1;
	add.s64 	%rd33971, %rd95301, %rd95300;
	shl.b64 	%rd57046, %rd33971, 2;
	add.s64 	%rd57047, %rd32519, %rd57046;
	ld.u32 	%r8713, [%rd57047];
	setp.ge.s32 	%p2373, %r8713, %r4810;
	@%p2373 bra 	$L__BB1_16980;
	add.s64 	%rd95301, %rd33971, 1;
	not.b64 	%rd57048, %rd95300;
	add.s64 	%rd95300, %rd95299, %rd57048;
$L__BB1_16980:
	setp.ne.s64 	%p2374, %rd95300, 0;
	mov.u64 	%rd95299, %rd95300;
	@%p2374 bra 	$L__BB1_16978;
	cvt.u32.u64 	%r4812, %rd95301;
	mov.b64 	%rd95305, 0;
	mov.u64 	%rd95303, %rd5;
$L__BB1_16982:
	shr.u64 	%rd95304, %rd95303, 1;
	add.s64 	%rd33979, %rd95305, %rd95304;
	shl.b64 	%rd57050, %rd33979, 2;
	add.s64 	%rd57051, %rd32519, %rd57050;
	ld.u32 	%r8714, [%rd57051];
	setp.ge.s32 	%p2375, %r8714, %r4811;
	@%p2375 bra 	$L__BB1_16984;
	add.s64 	%rd95305, %rd33979, 1;
	not.b64 	%rd57052, %rd95304;
	add.s64 	%rd95304, %rd95303, %rd57052;
$L__BB1_16984:
	setp.ne.s64 	%p2376, %rd95304, 0;
	mov.u64 	%rd95303, %rd95304;
	@%p2376 bra 	$L__BB1_16982;
	cvt.u32.u64 	%r4813, %rd95305;
	mov.b64 	%rd95309, 0;
	mov.u64 	%rd95307, %rd5;
$L__BB1_16986:
	shr.u64 	%rd95308, %rd95307, 1;
	add.s64 	%rd33987, %rd95309, %rd95308;
	shl.b64 	%rd57054, %rd33987, 2;
	add.s64 	%rd57055, %rd32536, %rd57054;
	ld.u32 	%r8715, [%rd57055];
	setp.ge.s32 	%p2377, %r8715, %r4812;
	@%p2377 bra 	$L__BB1_16988;
	add.s64 	%rd95309, %rd33987, 1;
	not.b64 	%rd57056, %rd95308;
	add.s64 	%rd95308, %rd95307, %rd57056;
$L__BB1_16988:
	setp.ne.s64 	%p2378, %rd95308, 0;
	mov.u64 	%rd95307, %rd95308;
	@%p2378 bra 	$L__BB1_16986;
	cvt.u32.u64 	%r4814, %rd95309;
	mov.b64 	%rd95313, 0;
	mov.u64 	%rd95311, %rd5;
$L__BB1_16990:
	shr.u64 	%rd95312, %rd95311, 1;
	add.s64 	%rd33995, %rd95313, %rd95312;
	shl.b64 	%rd57058, %rd33995, 2;
	add.s64 	%rd57059, %rd32536, %rd57058;
	ld.u32 	%r8716, [%rd57059];
	setp.ge.s32 	%p2379, %r8716, %r4813;
	@%p2379 bra 	$L__BB1_16992;
	add.s64 	%rd95313, %rd33995, 1;
	not.b64 	%rd57060, %rd95312;
	add.s64 	%rd95312, %rd95311, %rd57060;
$L__BB1_16992:
	setp.ne.s64 	%p2380, %rd95312, 0;
	mov.u64 	%rd95311, %rd95312;
	@%p2380 bra 	$L__BB1_16990;
	cvt.u32.u64 	%r4815, %rd95313;
	mov.b64 	%rd95317, 0;
	mov.u64 	%rd95315, %rd5;
$L__BB1_16994:
	shr.u64 	%rd95316, %rd95315, 1;
	add.s64 	%rd34003, %rd95317, %rd95316;
	shl.b64 	%rd57062, %rd34003, 2;
	add.s64 	%rd57063, %rd32553, %rd57062;
	ld.u32 	%r8717, [%rd57063];
	setp.ge.s32 	%p2381, %r8717, %r4814;
	@%p2381 bra 	$L__BB1_16996;
	add.s64 	%rd95317, %rd34003, 1;
	not.b64 	%rd57064, %rd95316;
	add.s64 	%rd95316, %rd95315, %rd57064;
$L__BB1_16996:
	setp.ne.s64 	%p2382, %rd95316, 0;
	mov.u64 	%rd95315, %rd95316;
	@%p2382 bra 	$L__BB1_16994;
	cvt.u32.u64 	%r4816, %rd95317;
	mov.b64 	%rd95321, 0;
	mov.u64 	%rd95319, %rd5;
$L__BB1_16998:
	shr.u64 	%rd95320, %rd95319, 1;
	add.s64 	%rd34011, %rd95321, %rd95320;
	shl.b64 	%rd57066, %rd34011, 2;
	add.s64 	%rd57067, %rd32553, %rd57066;
	ld.u32 	%r8718, [%rd57067];
	setp.ge.s32 	%p2383, %r8718, %r4815;
	@%p2383 bra 	$L__BB1_17000;
	add.s64 	%rd95321, %rd34011, 1;
	not.b64 	%rd57068, %rd95320;
	add.s64 	%rd95320, %rd95319, %rd57068;
$L__BB1_17000:
	setp.ne.s64 	%p2384, %rd95320, 0;
	mov.u64 	%rd95319, %rd95320;
	@%p2384 bra 	$L__BB1_16998;
	cvt.u32.u64 	%r4817, %rd95321;
	mov.b64 	%rd95325, 0;
	mov.u64 	%rd95323, %rd5;
$L__BB1_17002:
	shr.u64 	%rd95324, %rd95323, 1;
	add.s64 	%rd34019, %rd95325, %rd95324;
	shl.b64 	%rd57070, %rd34019, 2;
	add.s64 	%rd57071, %rd32570, %rd57070;
	ld.u32 	%r8719, [%rd57071];
	setp.ge.s32 	%p2385, %r8719, %r4816;
	@%p2385 bra 	$L__BB1_17004;
	add.s64 	%rd95325, %rd34019, 1;
	not.b64 	%rd57072, %rd95324;
	add.s64 	%rd95324, %rd95323, %rd57072;
$L__BB1_17004:
	setp.ne.s64 	%p2386, %rd95324, 0;
	mov.u64 	%rd95323, %rd95324;
	@%p2386 bra 	$L__BB1_17002;
	cvt.u32.u64 	%r4818, %rd95325;
	mov.b64 	%rd95329, 0;
	mov.u64 	%rd95327, %rd5;
$L__BB1_17006:
	shr.u64 	%rd95328, %rd95327, 1;
	add.s64 	%rd34027, %rd95329, %rd95328;
	shl.b64 	%rd57074, %rd34027, 2;
	add.s64 	%rd57075, %rd32570, %rd57074;
	ld.u32 	%r8720, [%rd57075];
	setp.ge.s32 	%p2387, %r8720, %r4817;
	@%p2387 bra 	$L__BB1_17008;
	add.s64 	%rd95329, %rd34027, 1;
	not.b64 	%rd57076, %rd95328;
	add.s64 	%rd95328, %rd95327, %rd57076;
$L__BB1_17008:
	setp.ne.s64 	%p2388, %rd95328, 0;
	mov.u64 	%rd95327, %rd95328;
	@%p2388 bra 	$L__BB1_17006;
	cvt.u32.u64 	%r4819, %rd95329;
	mov.b64 	%rd95333, 0;
	mov.u64 	%rd95331, %rd5;
$L__BB1_17010:
	shr.u64 	%rd95332, %rd95331, 1;
	add.s64 	%rd34035, %rd95333, %rd95332;
	shl.b64 	%rd57078, %rd34035, 2;
	add.s64 	%rd57079, %rd32587, %rd57078;
	ld.u32 	%r8721, [%rd57079];
	setp.ge.s32 	%p2389, %r8721, %r4818;
	@%p2389 bra 	$L__BB1_17012;
	add.s64 	%rd95333, %rd34035, 1;
	not.b64 	%rd57080, %rd95332;
	add.s64 	%rd95332, %rd95331, %rd57080;
$L__BB1_17012:
	setp.ne.s64 	%p2390, %rd95332, 0;
	mov.u64 	%rd95331, %rd95332;
	@%p2390 bra 	$L__BB1_17010;
	cvt.u32.u64 	%r4820, %rd95333;
	mov.b64 	%rd95337, 0;
	mov.u64 	%rd95335, %rd5;
$L__BB1_17014:
	shr.u64 	%rd95336, %rd95335, 1;
	add.s64 	%rd34043, %rd95337, %rd95336;
	shl.b64 	%rd57082, %rd34043, 2;
	add.s64 	%rd57083, %rd32587, %rd57082;
	ld.u32 	%r8722, [%rd57083];
	setp.ge.s32 	%p2391, %r8722, %r4819;
	@%p2391 bra 	$L__BB1_17016;
	add.s64 	%rd95337, %rd34043, 1;
	not.b64 	%rd57084, %rd95336;
	add.s64 	%rd95336, %rd95335, %rd57084;
$L__BB1_17016:
	setp.ne.s64 	%p2392, %rd95336, 0;
	mov.u64 	%rd95335, %rd95336;
	@%p2392 bra 	$L__BB1_17014;
	cvt.u32.u64 	%r4821, %rd95337;
	mov.b64 	%rd95341, 0;
	mov.u64 	%rd95339, %rd5;
$L__BB1_17018:
	shr.u64 	%rd95340, %rd95339, 1;
	add.s64 	%rd34051, %rd95341, %rd95340;
	shl.b64 	%rd57086, %rd34051, 2;
	add.s64 	%rd57087, %rd32604, %rd57086;
	ld.u32 	%r8723, [%rd57087];
	setp.ge.s32 	%p2393, %r8723, %r4820;
	@%p2393 bra 	$L__BB1_17020;
	add.s64 	%rd95341, %rd34051, 1;
	not.b64 	%rd57088, %rd95340;
	add.s64 	%rd95340, %rd95339, %rd57088;
$L__BB1_17020:
	setp.ne.s64 	%p2394, %rd95340, 0;
	mov.u64 	%rd95339, %rd95340;
	@%p2394 bra 	$L__BB1_17018;
	cvt.u32.u64 	%r4822, %rd95341;
	mov.b64 	%rd95345, 0;
	mov.u64 	%rd95343, %rd5;
$L__BB1_17022:
	shr.u64 	%rd95344, %rd95343, 1;
	add.s64 	%rd34059, %rd95345, %rd95344;
	shl.b64 	%rd57090, %rd34059, 2;
	add.s64 	%rd57091, %rd32604, %rd57090;
	ld.u32 	%r8724, [%rd57091];
	setp.ge.s32 	%p2395, %r8724, %r4821;
	@%p2395 bra 	$L__BB1_17024;
	add.s64 	%rd95345, %rd34059, 1;
	not.b64 	%rd57092, %rd95344;
	add.s64 	%rd95344, %rd95343, %rd57092;
$L__BB1_17024:
	setp.ne.s64 	%p2396, %rd95344, 0;
	mov.u64 	%rd95343, %rd95344;
	@%p2396 bra 	$L__BB1_17022;
	cvt.u32.u64 	%r4823, %rd95345;
	mov.b64 	%rd95349, 0;
	mov.u64 	%rd95347, %rd5;
$L__BB1_17026:
	shr.u64 	%rd95348, %rd95347, 1;
	add.s64 	%rd34067, %rd95349, %rd95348;
	shl.b64 	%rd57094, %rd34067, 2;
	add.s64 	%rd57095, %rd32621, %rd57094;
	ld.u32 	%r8725, [%rd57095];
	setp.ge.s32 	%p2397, %r8725, %r4822;
	@%p2397 bra 	$L__BB1_17028;
	add.s64 	%rd95349, %rd34067, 1;
	not.b64 	%rd57096, %rd95348;
	add.s64 	%rd95348, %rd95347, %rd57096;
$L__BB1_17028:
	setp.ne.s64 	%p2398, %rd95348, 0;
	mov.u64 	%rd95347, %rd95348;
	@%p2398 bra 	$L__BB1_17026;
	cvt.u32.u64 	%r4824, %rd95349;
	mov.b64 	%rd95353, 0;
	mov.u64 	%rd95351, %rd5;
$L__BB1_17030:
	shr.u64 	%rd95352, %rd95351, 1;
	add.s64 	%rd34075, %rd95353, %rd95352;
	shl.b64 	%rd57098, %rd34075, 2;
	add.s64 	%rd57099, %rd32621, %rd57098;
	ld.u32 	%r8726, [%rd57099];
	setp.ge.s32 	%p2399, %r8726, %r4823;
	@%p2399 bra 	$L__BB1_17032;
	add.s64 	%rd95353, %rd34075, 1;
	not.b64 	%rd57100, %rd95352;
	add.s64 	%rd95352, %rd95351, %rd57100;
$L__BB1_17032:
	setp.ne.s64 	%p2400, %rd95352, 0;
	mov.u64 	%rd95351, %rd95352;
	@%p2400 bra 	$L__BB1_17030;
	cvt.u32.u64 	%r4825, %rd95353;
	mov.b64 	%rd95357, 0;
	mov.u64 	%rd95355, %rd5;
$L__BB1_17034:
	shr.u64 	%rd95356, %rd95355, 1;
	add.s64 	%rd34083, %rd95357, %rd95356;
	shl.b64 	%rd57102, %rd34083, 2;
	add.s64 	%rd57103, %rd32638, %rd57102;
	ld.u32 	%r8727, [%rd57103];
	setp.ge.s32 	%p2401, %r8727, %r4824;
	@%p2401 bra 	$L__BB1_17036;
	add.s64 	%rd95357, %rd34083, 1;
	not.b64 	%rd57104, %rd95356;
	add.s64 	%rd95356, %rd95355, %rd57104;
$L__BB1_17036:
	setp.ne.s64 	%p2402, %rd95356, 0;
	mov.u64 	%rd95355, %rd95356;
	@%p2402 bra 	$L__BB1_17034;
	cvt.u32.u64 	%r4826, %rd95357;
	mov.b64 	%rd95361, 0;
	mov.u64 	%rd95359, %rd5;
$L__BB1_17038:
	shr.u64 	%rd95360, %rd95359, 1;
	add.s64 	%rd34091, %rd95361, %rd95360;
	shl.b64 	%rd57106, %rd34091, 2;
	add.s64 	%rd57107, %rd32638, %rd57106;
	ld.u32 	%r8728, [%rd57107];
	setp.ge.s32 	%p2403, %r8728, %r4825;
	@%p2403 bra 	$L__BB1_17040;
	add.s64 	%rd95361, %rd34091, 1;
	not.b64 	%rd57108, %rd95360;
	add.s64 	%rd95360, %rd95359, %rd57108;
$L__BB1_17040:
	setp.ne.s64 	%p2404, %rd95360, 0;
	mov.u64 	%rd95359, %rd95360;
	@%p2404 bra 	$L__BB1_17038;
	cvt.u32.u64 	%r4827, %rd95361;
	mov.b64 	%rd95365, 0;
	mov.u64 	%rd95363, %rd5;
$L__BB1_17042:
	shr.u64 	%rd95364, %rd95363, 1;
	add.s64 	%rd34099, %rd95365, %rd95364;
	shl.b64 	%rd57110, %rd34099, 2;
	add.s64 	%rd57111, %rd32655, %rd57110;
	ld.u32 	%r8729, [%rd57111];
	setp.ge.s32 	%p2405, %r8729, %r4826;
	@%p2405 bra 	$L__BB1_17044;
	add.s64 	%rd95365, %rd34099, 1;
	not.b64 	%rd57112, %rd95364;
	add.s64 	%rd95364, %rd95363, %rd57112;
$L__BB1_17044:
	setp.ne.s64 	%p2406, %rd95364, 0;
	mov.u64 	%rd95363, %rd95364;
	@%p2406 bra 	$L__BB1_17042;
	cvt.u32.u64 	%r4828, %rd95365;
	mov.b64 	%rd95369, 0;
	mov.u64 	%rd95367, %rd5;
$L__BB1_17046:
	shr.u64 	%rd95368, %rd95367, 1;
	add.s64 	%rd34107, %rd95369, %rd95368;
	shl.b64 	%rd57114, %rd34107, 2;
	add.s64 	%rd57115, %rd32655, %rd57114;
	ld.u32 	%r8730, [%rd57115];
	setp.ge.s32 	%p2407, %r8730, %r4827;
	@%p2407 bra 	$L__BB1_17048;
	add.s64 	%rd95369, %rd34107, 1;
	not.b64 	%rd57116, %rd95368;
	add.s64 	%rd95368, %rd95367, %rd57116;
$L__BB1_17048:
	setp.ne.s64 	%p2408, %rd95368, 0;
	mov.u64 	%rd95367, %rd95368;
	@%p2408 bra 	$L__BB1_17046;
	cvt.u32.u64 	%r8731, %rd95369;
	setp.lt.s32 	%p2409, %r4828, %r8731;
	selp.b32 	%r4829, %r4640, %r4662, %p2409;
	selp.b32 	%r4830, %r4662, %r4640, %p2409;
	ld.global.u64 	%rd34112, [%rd4];
	mov.b64 	%rd95373, 0;
	mov.u64 	%rd95371, %rd5;
$L__BB1_17050:
	shr.u64 	%rd95372, %rd95371, 1;
	add.s64 	%rd34116, %rd95373, %rd95372;
	shl.b64 	%rd57118, %rd34116, 2;
	add.s64 	%rd57119, %rd34112, %rd57118;
	ld.u32 	%r8732, [%rd57119];
	setp.ge.s32 	%p2410, %r8732, %r4704;
	@%p2410 bra 	$L__BB1_17052;
	add.s64 	%rd95373, %rd34116, 1;
	not.b64 	%rd57120, %rd95372;
	add.s64 	%rd95372, %rd95371, %rd57120;
$L__BB1_17052:
	setp.ne.s64 	%p2411, %rd95372, 0;
	mov.u64 	%rd95371, %rd95372;
	@%p2411 bra 	$L__BB1_17050;
	cvt.u32.u64 	%r4831, %rd95373;
	mov.b64 	%rd95377, 0;
	mov.u64 	%rd95375, %rd5;
$L__BB1_17054:
	shr.u64 	%rd95376, %rd95375, 1;
	add.s64 	%rd34124, %rd95377, %rd95376;
	shl.b64 	%rd57122, %rd34124, 2;
	add.s64 	%rd57123, %rd34112, %rd57122;
	ld.u32 	%r8733, [%rd57123];
	setp.ge.s32 	%p2412, %r8733, %r4682;
	@%p2412 bra 	$L__BB1_17056;
	add.s64 	%rd95377, %rd34124, 1;
	not.b64 	%rd57124, %rd95376;
	add.s64 	%rd95376, %rd95375, %rd57124;
$L__BB1_17056:
	setp.ne.s64 	%p2413, %rd95376, 0;
	mov.u64 	%rd95375, %rd95376;
	@%p2413 bra 	$L__BB1_17054;
	cvt.u32.u64 	%r4832, %rd95377;
	ld.global.u64 	%rd34129, [%rd4+8];
	mov.b64 	%rd95381, 0;
	mov.u64 	%rd95379, %rd5;
$L__BB1_17058:
	shr.u64 	%rd95380, %rd95379, 1;
	add.s64 	%rd34133, %rd95381, %rd95380;
	shl.b64 	%rd57126, %rd34133, 2;
	add.s64 	%rd57127, %rd34129, %rd57126;
	ld.u32 	%r8734, [%rd57127];
	setp.ge.s32 	%p2414, %r8734, %r4831;
	@%p2414 bra 	$L__BB1_17060;
	add.s64 	%rd95381, %rd34133, 1;
	not.b64 	%rd57128, %rd95380;
	add.s64 	%rd95380, %rd95379, %rd57128;
$L__BB1_17060:
	setp.ne.s64 	%p2415, %rd95380, 0;
	mov.u64 	%rd95379, %rd95380;
	@%p2415 bra 	$L__BB1_17058;
	cvt.u32.u64 	%r4833, %rd95381;
	mov.b64 	%rd95385, 0;
	mov.u64 	%rd95383, %rd5;
$L__BB1_17062:
	shr.u64 	%rd95384, %rd95383, 1;
	add.s64 	%rd34141, %rd95385, %rd95384;
	shl.b64 	%rd57130, %rd34141, 2;
	add.s64 	%rd57131, %rd34129, %rd57130;
	ld.u32 	%r8735, [%rd57131];
	setp.ge.s32 	%p2416, %r8735, %r4832;
	@%p2416 bra 	$L__BB1_17064;
	add.s64 	%rd95385, %rd34141, 1;
	not.b64 	%rd57132, %rd95384;
	add.s64 	%rd95384, %rd95383, %rd57132;
$L__BB1_17064:
	setp.ne.s64 	%p2417, %rd95384, 0;
	mov.u64 	%rd95383, %rd95384;
	@%p2417 bra 	$L__BB1_17062;
	cvt.u32.u64 	%r4834, %rd95385;
	ld.global.u64 	%rd34146, [%rd4+16];
	mov.b64 	%rd95389, 0;
	mov.u64 	%rd95387, %rd5;
$L__BB1_17066:
	shr.u64 	%rd95388, %rd95387, 1;
	add.s64 	%rd34150, %rd95389, %rd95388;
	shl.b64 	%rd57134, %rd34150, 2;
	add.s64 	%rd57135, %rd34146, %rd57134;
	ld.u32 	%r8736, [%rd57135];
	setp.ge.s32 	%p2418, %r8736, %r4833;
	@%p2418 bra 	$L__BB1_17068;
	add.s64 	%rd95389, %rd34150, 1;
	not.b64 	%rd57136, %rd95388;
	add.s64 	%rd95388, %rd95387, %rd57136;
$L__BB1_17068:
	setp.ne.s64 	%p2419, %rd95388, 0;
	mov.u64 	%rd95387, %rd95388;
	@%p2419 bra 	$L__BB1_17066;
	cvt.u32.u64 	%r4835, %rd95389;
	mov.b64 	%rd95393, 0;
	mov.u64 	%rd95391, %rd5;
$L__BB1_17070:
	shr.u64 	%rd95392, %rd95391, 1;
	add.s64 	%rd34158, %rd95393, %rd95392;
	shl.b64 	%rd57138, %rd34158, 2;
	add.s64 	%rd57139, %rd34146, %rd57138;
	ld.u32 	%r8737, [%rd57139];
	setp.ge.s32 	%p2420, %r8737, %r4834;
	@%p2420 bra 	$L__BB1_17072;
	add.s64 	%rd95393, %rd34158, 1;
	not.b64 	%rd57140, %rd95392;
	add.s64 	%rd95392, %rd95391, %rd57140;
$L__BB1_17072:
	setp.ne.s64 	%p2421, %rd95392, 0;
	mov.u64 	%rd95391, %rd95392;
	@%p2421 bra 	$L__BB1_17070;
	cvt.u32.u64 	%r4836, %rd95393;
	ld.global.u64 	%rd34163, [%rd4+24];
	mov.b64 	%rd95397, 0;
	mov.u64 	%rd95395, %rd5;
$L__BB1_17074:
	shr.u64 	%rd95396, %rd95395, 1;
	add.s64 	%rd34167, %rd95397, %rd95396;
	shl.b64 	%rd57142, %rd34167, 2;
	add.s64 	%rd57143, %rd34163, %rd57142;
	ld.u32 	%r8738, [%rd57143];
	setp.ge.s32 	%p2422, %r8738, %r4835;
	@%p2422 bra 	$L__BB1_17076;
	add.s64 	%rd95397, %rd34167, 1;
	not.b64 	%rd57144, %rd95396;
	add.s64 	%rd95396, %rd95395, %rd57144;
$L__BB1_17076:
	setp.ne.s64 	%p2423, %rd95396, 0;
	mov.u64 	%rd95395, %rd95396;
	@%p2423 bra 	$L__BB1_17074;
	cvt.u32.u64 	%r4837, %rd95397;
	mov.b64 	%rd95401, 0;
	mov.u64 	%rd95399, %rd5;
$L__BB1_17078:
	shr.u64 	%rd95400, %rd95399, 1;
	add.s64 	%rd34175, %rd95401, %rd95400;
	shl.b64 	%rd57146, %rd34175, 2;
	add.s64 	%rd57147, %rd34163, %rd57146;
	ld.u32 	%r8739, [%rd57147];
	setp.ge.s32 	%p2424, %r8739, %r4836;
	@%p2424 bra 	$L__BB1_17080;
	add.s64 	%rd95401, %rd34175, 1;
	not.b64 	%rd57148, %rd95400;
	add.s64 	%rd95400, %rd95399, %rd57148;
$L__BB1_17080:
	setp.ne.s64 	%p2425, %rd95400, 0;
	mov.u64 	%rd95399, %rd95400;
	@%p2425 bra 	$L__BB1_17078;
	cvt.u32.u64 	%r4838, %rd95401;
	ld.global.u64 	%rd34180, [%rd4+32];
	mov.b64 	%rd95405, 0;
	mov.u64 	%rd95403, %rd5;
$L__BB1_17082:
	shr.u64 	%rd95404, %rd95403, 1;
	add.s64 	%rd34184, %rd95405, %rd95404;
	shl.b64 	%rd57150, %rd34184, 2;
	add.s64 	%rd57151, %rd34180, %rd57150;
	ld.u32 	%r8740, [%rd57151];
	setp.ge.s32 	%p2426, %r8740, %r4837;
	@%p2426 bra 	$L__BB1_17084;
	add.s64 	%rd95405, %rd34184, 1;
	not.b64 	%rd57152, %rd95404;
	add.s64 	%rd95404, %rd95403, %rd57152;
$L__BB1_17084:
	setp.ne.s64 	%p2427, %rd95404, 0;
	mov.u64 	%rd95403, %rd95404;
	@%p2427 bra 	$L__BB1_17082;
	cvt.u32.u64 	%r4839, %rd95405;
	mov.b64 	%rd95409, 0;
	mov.u64 	%rd95407, %rd5;
$L__BB1_17086:
	shr.u64 	%rd95408, %rd95407, 1;
	add.s64 	%rd34192, %rd95409, %rd95408;
	shl.b64 	%rd57154, %rd34192, 2;
	add.s64 	%rd57155, %rd34180, %rd57154;
	ld.u32 	%r8741, [%rd57155];
	setp.ge.s32 	%p2428, %r8741, %r4838;
	@%p2428 bra 	$L__BB1_17088;
	add.s64 	%rd95409, %rd34192, 1;
	not.b64 	%rd57156, %rd95408;
	add.s64 	%rd95408, %rd95407, %rd57156;
$L__BB1_17088:
	setp.ne.s64 	%p2429, %rd95408, 0;
	mov.u64 	%rd95407, %rd95408;
	@%p2429 bra 	$L__BB1_17086;
	cvt.u32.u64 	%r4840, %rd95409;
	ld.global.u64 	%rd34197, [%rd4+40];
	mov.b64 	%rd95413, 0;
	mov.u64 	%rd95411, %rd5;
$L__BB1_17090:
	shr.u64 	%rd95412, %rd95411, 1;
	add.s64 	%rd34201, %rd95413, %rd95412;
	shl.b64 	%rd57158, %rd34201, 2;
	add.s64 	%rd57159, %rd34197, %rd57158;
	ld.u32 	%r8742, [%rd57159];
	setp.ge.s32 	%p2430, %r8742, %r4839;
	@%p2430 bra 	$L__BB1_17092;
	add.s64 	%rd95413, %rd34201, 1;
	not.b64 	%rd57160, %rd95412;
	add.s64 	%rd95412, %rd95411, %rd57160;
$L__BB1_17092:
	setp.ne.s64 	%p2431, %rd95412, 0;
	mov.u64 	%rd95411, %rd95412;
	@%p2431 bra 	$L__BB1_17090;
	cvt.u32.u64 	%r4841, %rd95413;
	mov.b64 	%rd95417, 0;
	mov.u64 	%rd95415, %rd5;
$L__BB1_17094:
	shr.u64 	%rd95416, %rd95415, 1;
	add.s64 	%rd34209, %rd95417, %rd95416;
	shl.b64 	%rd57162, %rd34209, 2;
	add.s64 	%rd57163, %rd34197, %rd57162;
	ld.u32 	%r8743, [%rd57163];
	setp.ge.s32 	%p2432, %r8743, %r4840;
	@%p2432 bra 	$L__BB1_17096;
	add.s64 	%rd95417, %rd34209, 1;
	not.b64 	%rd57164, %rd95416;
	add.s64 	%rd95416, %rd95415, %rd57164;
$L__BB1_17096:
	setp.ne.s64 	%p2433, %rd95416, 0;
	mov.u64 	%rd95415, %rd95416;
	@%p2433 bra 	$L__BB1_17094;
	cvt.u32.u64 	%r4842, %rd95417;
	ld.global.u64 	%rd34214, [%rd4+48];
	mov.b64 	%rd95421, 0;
	mov.u64 	%rd95419, %rd5;
$L__BB1_17098:
	shr.u64 	%rd95420, %rd95419, 1;
	add.s64 	%rd34218, %rd95421, %rd95420;
	shl.b64 	%rd57166, %rd34218, 2;
	add.s64 	%rd57167, %rd34214, %rd57166;
	ld.u32 	%r8744, [%rd57167];
	setp.ge.s32 	%p2434, %r8744, %r4841;
	@%p2434 bra 	$L__BB1_17100;
	add.s64 	%rd95421, %rd34218, 1;
	not.b64 	%rd57168, %rd95420;
	add.s64 	%rd95420, %rd95419, %rd57168;
$L__BB1_17100:
	setp.ne.s64 	%p2435, %rd95420, 0;
	mov.u64 	%rd95419, %rd95420;
	@%p2435 bra 	$L__BB1_17098;
	cvt.u32.u64 	%r4843, %rd95421;
	mov.b64 	%rd95425, 0;
	mov.u64 	%rd95423, %rd5;
$L__BB1_17102:
	shr.u64 	%rd95424, %rd95423, 1;
	add.s64 	%rd34226, %rd95425, %rd95424;
	shl.b64 	%rd57170, %rd34226, 2;
	add.s64 	%rd57171, %rd34214, %rd57170;
	ld.u32 	%r8745, [%rd57171];
	setp.ge.s32 	%p2436, %r8745, %r4842;
	@%p2436 bra 	$L__BB1_17104;
	add.s64 	%rd95425, %rd34226, 1;
	not.b64 	%rd57172, %rd95424;
	add.s64 	%rd95424, %rd95423, %rd57172;
$L__BB1_17104:
	setp.ne.s64 	%p2437, %rd95424, 0;
	mov.u64 	%rd95423, %rd95424;
	@%p2437 bra 	$L__BB1_17102;
	cvt.u32.u64 	%r4844, %rd95425;
	ld.global.u64 	%rd34231, [%rd4+56];
	mov.b64 	%rd95429, 0;
	mov.u64 	%rd95427, %rd5;
$L__BB1_17106:
	shr.u64 	%rd95428, %rd95427, 1;
	add.s64 	%rd34235, %rd95429, %rd95428;
	shl.b64 	%rd57174, %rd34235, 2;
	add.s64 	%rd57175, %rd34231, %rd57174;
	ld.u32 	%r8746, [%rd57175];
	setp.ge.s32 	%p2438, %r8746, %r4843;
	@%p2438 bra 	$L__BB1_17108;
	add.s64 	%rd95429, %rd34235, 1;
	not.b64 	%rd57176, %rd95428;
	add.s64 	%rd95428, %rd95427, %rd57176;
$L__BB1_17108:
	setp.ne.s64 	%p2439, %rd95428, 0;
	mov.u64 	%rd95427, %rd95428;
	@%p2439 bra 	$L__BB1_17106;
	cvt.u32.u64 	%r4845, %rd95429;
	mov.b64 	%rd95433, 0;
	mov.u64 	%rd95431, %rd5;
$L__BB1_17110:
	shr.u64 	%rd95432, %rd95431, 1;
	add.s64 	%rd34243, %rd95433, %rd95432;
	shl.b64 	%rd57178, %rd34243, 2;
	add.s64 	%rd57179, %rd34231, %rd57178;
	ld.u32 	%r8747, [%rd57179];
	setp.ge.s32 	%p2440, %r8747, %r4844;
	@%p2440 bra 	$L__BB1_17112;
	add.s64 	%rd95433, %rd34243, 1;
	not.b64 	%rd57180, %rd95432;
	add.s64 	%rd95432, %rd95431, %rd57180;
$L__BB1_17112:
	setp.ne.s64 	%p2441, %rd95432, 0;
	mov.u64 	%rd95431, %rd95432;
	@%p2441 bra 	$L__BB1_17110;
	cvt.u32.u64 	%r4846, %rd95433;
	ld.global.u64 	%rd34248, [%rd4+64];
	mov.b64 	%rd95437, 0;
	mov.u64 	%rd95435, %rd5;
$L__BB1_17114:
	shr.u64 	%rd95436, %rd95435, 1;
	add.s64 	%rd34252, %rd95437, %rd95436;
	shl.b64 	%rd57182, %rd34252, 2;
	add.s64 	%rd57183, %rd34248, %rd57182;
	ld.u32 	%r8748, [%rd57183];
	setp.ge.s32 	%p2442, %r8748, %r4845;
	@%p2442 bra 	$L__BB1_17116;
	add.s64 	%rd95437, %rd34252, 1;
	not.b64 	%rd57184, %rd95436;
	add.s64 	%rd95436, %rd95435, %rd57184;
$L__BB1_17116:
	setp.ne.s64 	%p2443, %rd95436, 0;
	mov.u64 	%rd95435, %rd95436;
	@%p2443 bra 	$L__BB1_17114;
	cvt.u32.u64 	%r4847, %rd95437;
	mov.b64 	%rd95441, 0;
	mov.u64 	%rd95439, %rd5;
$L__BB1_17118:
	shr.u64 	%rd95440, %rd95439, 1;
	add.s64 	%rd34260, %rd95441, %rd95440;
	shl.b64 	%rd57186, %rd34260, 2;
	add.s64 	%rd57187, %rd34248, %rd57186;
	ld.u32 	%r8749, [%rd57187];
	setp.ge.s32 	%p2444, %r8749, %r4846;
	@%p2444 bra 	$L__BB1_17120;
	add.s64 	%rd95441, %rd34260, 1;
	not.b64 	%rd57188, %rd95440;
	add.s64 	%rd95440, %rd95439, %rd57188;
$L__BB1_17120:
	setp.ne.s64 	%p2445, %rd95440, 0;
	mov.u64 	%rd95439, %rd95440;
	@%p2445 bra 	$L__BB1_17118;
	cvt.u32.u64 	%r4848, %rd95441;
	ld.global.u64 	%rd34265, [%rd4+72];
	mov.b64 	%rd95445, 0;
	mov.u64 	%rd95443, %rd5;
$L__BB1_17122:
	shr.u64 	%rd95444, %rd95443, 1;
	add.s64 	%rd34269, %rd95445, %rd95444;
	shl.b64 	%rd57190, %rd34269, 2;
	add.s64 	%rd57191, %rd34265, %rd57190;
	ld.u32 	%r8750, [%rd57191];
	setp.ge.s32 	%p2446, %r8750, %r4847;
	@%p2446 bra 	$L__BB1_17124;
	add.s64 	%rd95445, %rd34269, 1;
	not.b64 	%rd57192, %rd95444;
	add.s64 	%rd95444, %rd95443, %rd57192;
$L__BB1_17124:
	setp.ne.s64 	%p2447, %rd95444, 0;
	mov.u64 	%rd95443, %rd95444;
	@%p2447 bra 	$L__BB1_17122;
	cvt.u32.u64 	%r4849, %rd95445;
	mov.b64 	%rd95449, 0;
	mov.u64 	%rd95447, %rd5;
$L__BB1_17126:
	shr.u64 	%rd95448, %rd95447, 1;
	add.s64 	%rd34277, %rd95449, %rd95448;
	shl.b64 	%rd57194, %rd34277, 2;
	add.s64 	%rd57195, %rd34265, %rd57194;
	ld.u32 	%r8751, [%rd57195];
	setp.ge.s32 	%p2448, %r8751, %r4848;
	@%p2448 bra 	$L__BB1_17128;
	add.s64 	%rd95449, %rd34277, 1;
	not.b64 	%rd57196, %rd95448;
	add.s64 	%rd95448, %rd95447, %rd57196;
$L__BB1_17128:
	setp.ne.s64 	%p2449, %rd95448, 0;
	mov.u64 	%rd95447, %rd95448;
	@%p2449 bra 	$L__BB1_17126;
	cvt.u32.u64 	%r8752, %rd95449;
	setp.lt.s32 	%p2450, %r4849, %r8752;
	selp.b32 	%r4850, %r4682, %r4704, %p2450;
	selp.b32 	%r4851, %r4704, %r4682, %p2450;
	mov.b64 	%rd95453, 0;
	mov.u64 	%rd95451, %rd5;
$L__BB1_17130:
	shr.u64 	%rd95452, %rd95451, 1;
	add.s64 	%rd34285, %rd95453, %rd95452;
	shl.b64 	%rd57198, %rd34285, 2;
	add.s64 	%rd57199, %rd34112, %rd57198;
	ld.u32 	%r8753, [%rd57199];
	setp.ge.s32 	%p2451, %r8753, %r4725;
	@%p2451 bra 	$L__BB1_17132;
	add.s64 	%rd95453, %rd34285, 1;
	not.b64 	%rd57200, %rd95452;
	add.s64 	%rd95452, %rd95451, %rd57200;
$L__BB1_17132:
	setp.ne.s64 	%p2452, %rd95452, 0;
	mov.u64 	%rd95451, %rd95452;
	@%p2452 bra 	$L__BB1_17130;
	cvt.u32.u64 	%r4852, %rd95453;
	mov.b64 	%rd95457, 0;
	mov.u64 	%rd95455, %rd5;
$L__BB1_17134:
	shr.u64 	%rd95456, %rd95455, 1;
	add.s64 	%rd34293, %rd95457, %rd95456;
	shl.b64 	%rd57202, %rd34293, 2;
	add.s64 	%rd57203, %rd34112, %rd57202;
	ld.u32 	%r8754, [%rd57203];
	setp.ge.s32 	%p2453, %r8754, %r4703;
	@%p2453 bra 	$L__BB1_17136;
	add.s64 	%rd95457, %rd34293, 1;
	not.b64 	%rd57204, %rd95456;
	add.s64 	%rd95456, %rd95455, %rd57204;
$L__BB1_17136:
	setp.ne.s64 	%p2454, %rd95456, 0;
	mov.u64 	%rd95455, %rd95456;
	@%p2454 bra 	$L__BB1_17134;
	cvt.u32.u64 	%r4853, %rd95457;
	mov.b64 	%rd95461, 0;
	mov.u64 	%rd95459, %rd5;
$L__BB1_17138:
	shr.u64 	%rd95460, %rd95459, 1;
	add.s64 	%rd34301, %rd95461, %rd95460;
	shl.b64 	%rd57206, %rd34301, 2;
	add.s64 	%rd57207, %rd34129, %rd57206;
	ld.u32 	%r8755, [%rd57207];
	setp.ge.s32 	%p2455, %r8755, %r4852;
	@%p2455 bra 	$L__BB1_17140;
	add.s64 	%rd95461, %rd34301, 1;
	not.b64 	%rd57208, %rd95460;
	add.s64 	%rd95460, %rd95459, %rd57208;
$L__BB1_17140:
	setp.ne.s64 	%p2456, %rd95460, 0;
	mov.u64 	%rd95459, %rd95460;
	@%p2456 bra 	$L__BB1_17138;
	cvt.u32.u64 	%r4854, %rd95461;
	mov.b64 	%rd95465, 0;
	mov.u64 	%rd95463, %rd5;
$L__BB1_17142:
	shr.u64 	%rd95464, %rd95463, 1;
	add.s64 	%rd34309, %rd95465, %rd95464;
	shl.b64 	%rd57210, %rd34309, 2;
	add.s64 	%rd57211, %rd34129, %rd57210;
	ld.u32 	%r8756, [%rd57211];
	setp.ge.s32 	%p2457, %r8756, %r4853;
	@%p2457 bra 	$L__BB1_17144;
	add.s64 	%rd95465, %rd34309, 1;
	not.b64 	%rd57212, %rd95464;
	add.s64 	%rd95464, %rd95463, %rd57212;
$L__BB1_17144:
	setp.ne.s64 	%p2458, %rd95464, 0;
	mov.u64 	%rd95463, %rd95464;
	@%p2458 bra 	$L__BB1_17142;
	cvt.u32.u64 	%r4855, %rd95465;
	mov.b64 	%rd95469, 0;
	mov.u64 	%rd95467, %rd5;
$L__BB1_17146:
	shr.u64 	%rd95468, %rd95467, 1;
	add.s64 	%rd34317, %rd95469, %rd95468;
	shl.b64 	%rd57214, %rd34317, 2;
	add.s64 	%rd57215, %rd34146, %rd57214;
	ld.u32 	%r8757, [%rd57215];
	setp.ge.s32 	%p2459, %r8757, %r4854;
	@%p2459 bra 	$L__BB1_17148;
	add.s64 	%rd95469, %rd34317, 1;
	not.b64 	%rd57216, %rd95468;
	add.s64 	%rd95468, %rd95467, %rd57216;
$L__BB1_17148:
	setp.ne.s64 	%p2460, %rd95468, 0;
	mov.u64 	%rd95467, %rd95468;
	@%p2460 bra 	$L__BB1_17146;
	cvt.u32.u64 	%r4856, %rd95469;
	mov.b64 	%rd95473, 0;
	mov.u64 	%rd95471, %rd5;
$L__BB1_17150:
	shr.u64 	%rd95472, %rd95471, 1;
	add.s64 	%rd34325, %rd95473, %rd95472;
	shl.b64 	%rd57218, %rd34325, 2;
	add.s64 	%rd57219, %rd34146, %rd57218;
	ld.u32 	%r8758, [%rd57219];
	setp.ge.s32 	%p2461, %r8758, %r4855;
	@%p2461 bra 	$L__BB1_17152;
	add.s64 	%rd95473, %rd34325, 1;
	not.b64 	%rd57220, %rd95472;
	add.s64 	%rd95472, %rd95471, %rd57220;
$L__BB1_17152:
	setp.ne.s64 	%p2462, %rd95472, 0;
	mov.u64 	%rd95471, %rd95472;
	@%p2462 bra 	$L__BB1_17150;
	cvt.u32.u64 	%r4857, %rd95473;
	mov.b64 	%rd95477, 0;
	mov.u64 	%rd95475, %rd5;
$L__BB1_17154:
	shr.u64 	%rd95476, %rd95475, 1;
	add.s64 	%rd34333, %rd95477, %rd95476;
	shl.b64 	%rd57222, %rd34333, 2;
	add.s64 	%rd57223, %rd34163, %rd57222;
	ld.u32 	%r8759, [%rd57223];
	setp.ge.s32 	%p2463, %r8759, %r4856;
	@%p2463 bra 	$L__BB1_17156;
	add.s64 	%rd95477, %rd34333, 1;
	not.b64 	%rd57224, %rd95476;
	add.s64 	%rd95476, %rd95475, %rd57224;
$L__BB1_17156:
	setp.ne.s64 	%p2464, %rd95476, 0;
	mov.u64 	%rd95475, %rd95476;
	@%p2464 bra 	$L__BB1_17154;
	cvt.u32.u64 	%r4858, %rd95477;
	mov.b64 	%rd95481, 0;
	mov.u64 	%rd95479, %rd5;
$L__BB1_17158:
	shr.u64 	%rd95480, %rd95479, 1;
	add.s64 	%rd34341, %rd95481, %rd95480;
	shl.b64 	%rd57226, %rd34341, 2;
	add.s64 	%rd57227, %rd34163, %rd57226;
	ld.u32 	%r8760, [%rd57227];
	setp.ge.s32 	%p2465, %r8760, %r4857;
	@%p2465 bra 	$L__BB1_17160;
	add.s64 	%rd95481, %rd34341, 1;
	not.b64 	%rd57228, %rd95480;
	add.s64 	%rd95480, %rd95479, %rd57228;
$L__BB1_17160:
	setp.ne.s64 	%p2466, %rd95480, 0;
	mov.u64 	%rd95479, %rd95480;
	@%p2466 bra 	$L__BB1_17158;
	cvt.u32.u64 	%r4859, %rd95481;
	mov.b64 	%rd95485, 0;
	mov.u64 	%rd95483, %rd5;
$L__BB1_17162:
	shr.u64 	%rd95484, %rd95483, 1;
	add.s64 	%rd34349, %rd95485, %rd95484;
	shl.b64 	%rd57230, %rd34349, 2;
	add.s64 	%rd57231, %rd34180, %rd57230;
	ld.u32 	%r8761, [%rd57231];
	setp.ge.s32 	%p2467, %r8761, %r4858;
	@%p2467 bra 	$L__BB1_17164;
	add.s64 	%rd95485, %rd34349, 1;
	not.b64 	%rd57232, %rd95484;
	add.s64 	%rd95484, %rd95483, %rd57232;
$L__BB1_17164:
	setp.ne.s64 	%p2468, %rd95484, 0;
	mov.u64 	%rd95483, %rd95484;
	@%p2468 bra 	$L__BB1_17162;
	cvt.u32.u64 	%r4860, %rd95485;
	mov.b64 	%rd95489, 0;
	mov.u64 	%rd95487, %rd5;
$L__BB1_17166:
	shr.u64 	%rd95488, %rd95487, 1;
	add.s64 	%rd34357, %rd95489, %rd95488;
	shl.b64 	%rd57234, %rd34357, 2;
	add.s64 	%rd57235, %rd34180, %rd57234;
	ld.u32 	%r8762, [%rd57235];
	setp.ge.s32 	%p2469, %r8762, %r4859;
	@%p2469 bra 	$L__BB1_17168;
	add.s64 	%rd95489, %rd34357, 1;
	not.b64 	%rd57236, %rd95488;
	add.s64 	%rd95488, %rd95487, %rd57236;
$L__BB1_17168:
	setp.ne.s64 	%p2470, %rd95488, 0;
	mov.u64 	%rd95487, %rd95488;
	@%p2470 bra 	$L__BB1_17166;
	cvt.u32.u64 	%r4861, %rd95489;
	mov.b64 	%rd95493, 0;
	mov.u64 	%rd95491, %rd5;
$L__BB1_17170:
	shr.u64 	%rd95492, %rd95491, 1;
	add.s64 	%rd34365, %rd95493, %rd95492;
	shl.b64 	%rd57238, %rd34365, 2;
	add.s64 	%rd57239, %rd34197, %rd57238;
	ld.u32 	%r8763, [%rd57239];
	setp.ge.s32 	%p2471, %r8763, %r4860;
	@%p2471 bra 	$L__BB1_17172;
	add.s64 	%rd95493, %rd34365, 1;
	not.b64 	%rd57240, %rd95492;
	add.s64 	%rd95492, %rd95491, %rd57240;
$L__BB1_17172:
	setp.ne.s64 	%p2472, %rd95492, 0;
	mov.u64 	%rd95491, %rd95492;
	@%p2472 bra 	$L__BB1_17170;
	cvt.u32.u64 	%r4862, %rd95493;
	mov.b64 	%rd95497, 0;
	mov.u64 	%rd95495, %rd5;
$L__BB1_17174:
	shr.u64 	%rd95496, %rd95495, 1;
	add.s64 	%rd34373, %rd95497, %rd95496;
	shl.b64 	%rd57242, %rd34373, 2;
	add.s64 	%rd57243, %rd34197, %rd57242;
	ld.u32 	%r8764, [%rd57243];
	setp.ge.s32 	%p2473, %r8764, %r4861;
	@%p2473 bra 	$L__BB1_17176;
	add.s64 	%rd95497, %rd34373, 1;
	not.b64 	%rd57244, %rd95496;
	add.s64 	%rd95496, %rd95495, %rd57244;
$L__BB1_17176:
	setp.ne.s64 	%p2474, %rd95496, 0;
	mov.u64 	%rd95495, %rd95496;
	@%p2474 bra 	$L__BB1_17174;
	cvt.u32.u64 	%r4863, %rd95497;
	mov.b64 	%rd95501, 0;
	mov.u64 	%rd95499, %rd5;
$L__BB1_17178:
	shr.u64 	%rd95500, %rd95499, 1;
	add.s64 	%rd34381, %rd95501, %rd95500;
	shl.b64 	%rd57246, %rd34381, 2;
	add.s64 	%rd57247, %rd34214, %rd57246;
	ld.u32 	%r8765, [%rd57247];
	setp.ge.s32 	%p2475, %r8765, %r4862;
	@%p2475 bra 	$L__BB1_17180;
	add.s64 	%rd95501, %rd34381, 1;
	not.b64 	%rd57248, %rd95500;
	add.s64 	%rd95500, %rd95499, %rd57248;
$L__BB1_17180:
	setp.ne.s64 	%p2476, %rd95500, 0;
	mov.u64 	%rd95499, %rd95500;
	@%p2476 bra 	$L__BB1_17178;
	cvt.u32.u64 	%r4864, %rd95501;
	mov.b64 	%rd95505, 0;
	mov.u64 	%rd95503, %rd5;
$L__BB1_17182:
	shr.u64 	%rd95504, %rd95503, 1;
	add.s64 	%rd34389, %rd95505, %rd95504;
	shl.b64 	%rd57250, %rd34389, 2;
	add.s64 	%rd57251, %rd34214, %rd57250;
	ld.u32 	%r8766, [%rd57251];
	setp.ge.s32 	%p2477, %r8766, %r4863;
	@%p2477 bra 	$L__BB1_17184;
	add.s64 	%rd95505, %rd34389, 1;
	not.b64 	%rd57252, %rd95504;
	add.s64 	%rd95504, %rd95503, %rd57252;
$L__BB1_17184:
	setp.ne.s64 	%p2478, %rd95504, 0;
	mov.u64 	%rd95503, %rd95504;
	@%p2478 bra 	$L__BB1_17182;
	cvt.u32.u64 	%r4865, %rd95505;
	mov.b64 	%rd95509, 0;
	mov.u64 	%rd95507, %rd5;
$L__BB1_17186:
	shr.u64 	%rd95508, %rd95507, 1;
	add.s64 	%rd34397, %rd95509, %rd95508;
	shl.b64 	%rd57254, %rd34397, 2;
	add.s64 	%rd57255, %rd34231, %rd57254;
	ld.u32 	%r8767, [%rd57255];
	setp.ge.s32 	%p2479, %r8767, %r4864;
	@%p2479 bra 	$L__BB1_17188;
	add.s64 	%rd95509, %rd34397, 1;
	not.b64 	%rd57256, %rd95508;
	add.s64 	%rd95508, %rd95507, %rd57256;
$L__BB1_17188:
	setp.ne.s64 	%p2480, %rd95508, 0;
	mov.u64 	%rd95507, %rd95508;
	@%p2480 bra 	$L__BB1_17186;
	cvt.u32.u64 	%r4866, %rd95509;
	mov.b64 	%rd95513, 0;
	mov.u64 	%rd95511, %rd5;
$L__BB1_17190:
	shr.u64 	%rd95512, %rd95511, 1;
	add.s64 	%rd34405, %rd95513, %rd95512;
	shl.b64 	%rd57258, %rd34405, 2;
	add.s64 	%rd57259, %rd34231, %rd57258;
	ld.u32 	%r8768, [%rd57259];
	setp.ge.s32 	%p2481, %r8768, %r4865;
	@%p2481 bra 	$L__BB1_17192;
	add.s64 	%rd95513, %rd34405, 1;
	not.b64 	%rd57260, %rd95512;
	add.s64 	%rd95512, %rd95511, %rd57260;
$L__BB1_17192:
	setp.ne.s64 	%p2482, %rd95512, 0;
	mov.u64 	%rd95511, %rd95512;
	@%p2482 bra 	$L__BB1_17190;
	cvt.u32.u64 	%r4867, %rd95513;
	mov.b64 	%rd95517, 0;
	mov.u64 	%rd95515, %rd5;
$L__BB1_17194:
	shr.u64 	%rd95516, %rd95515, 1;
	add.s64 	%rd34413, %rd95517, %rd95516;
	shl.b64 	%rd57262, %rd34413, 2;
	add.s64 	%rd57263, %rd34248, %rd57262;
	ld.u32 	%r8769, [%rd57263];
	setp.ge.s32 	%p2483, %r8769, %r4866;
	@%p2483 bra 	$L__BB1_17196;
	add.s64 	%rd95517, %rd34413, 1;
	not.b64 	%rd57264, %rd95516;
	add.s64 	%rd95516, %rd95515, %rd57264;
$L__BB1_17196:
	setp.ne.s64 	%p2484, %rd95516, 0;
	mov.u64 	%rd95515, %rd95516;
	@%p2484 bra 	$L__BB1_17194;
	cvt.u32.u64 	%r4868, %rd95517;
	mov.b64 	%rd95521, 0;
	mov.u64 	%rd95519, %rd5;
$L__BB1_17198:
	shr.u64 	%rd95520, %rd95519, 1;
	add.s64 	%rd34421, %rd95521, %rd95520;
	shl.b64 	%rd57266, %rd34421, 2;
	add.s64 	%rd57267, %rd34248, %rd57266;
	ld.u32 	%r8770, [%rd57267];
	setp.ge.s32 	%p2485, %r8770, %r4867;
	@%p2485 bra 	$L__BB1_17200;
	add.s64 	%rd95521, %rd34421, 1;
	not.b64 	%rd57268, %rd95520;
	add.s64 	%rd95520, %rd95519, %rd57268;
$L__BB1_17200:
	setp.ne.s64 	%p2486, %rd95520, 0;
	mov.u64 	%rd95519, %rd95520;
	@%p2486 bra 	$L__BB1_17198;
	cvt.u32.u64 	%r4869, %rd95521;
	mov.b64 	%rd95525, 0;
	mov.u64 	%rd95523, %rd5;
$L__BB1_17202:
	shr.u64 	%rd95524, %rd95523, 1;
	add.s64 	%rd34429, %rd95525, %rd95524;
	shl.b64 	%rd57270, %rd34429, 2;
	add.s64 	%rd57271, %rd34265, %rd57270;
	ld.u32 	%r8771, [%rd57271];
	setp.ge.s32 	%p2487, %r8771, %r4868;
	@%p2487 bra 	$L__BB1_17204;
	add.s64 	%rd95525, %rd34429, 1;
	not.b64 	%rd57272, %rd95524;
	add.s64 	%rd95524, %rd95523, %rd57272;
$L__BB1_17204:
	setp.ne.s64 	%p2488, %rd95524, 0;
	mov.u64 	%rd95523, %rd95524;
	@%p2488 bra 	$L__BB1_17202;
	cvt.u32.u64 	%r4870, %rd95525;
	mov.b64 	%rd95529, 0;
	mov.u64 	%rd95527, %rd5;
$L__BB1_17206:
	shr.u64 	%rd95528, %rd95527, 1;
	add.s64 	%rd34437, %rd95529, %rd95528;
	shl.b64 	%rd57274, %rd34437, 2;
	add.s64 	%rd57275, %rd34265, %rd57274;
	ld.u32 	%r8772, [%rd57275];
	setp.ge.s32 	%p2489, %r8772, %r4869;
	@%p2489 bra 	$L__BB1_17208;
	add.s64 	%rd95529, %rd34437, 1;
	not.b64 	%rd57276, %rd95528;
	add.s64 	%rd95528, %rd95527, %rd57276;
$L__BB1_17208:
	setp.ne.s64 	%p2490, %rd95528, 0;
	mov.u64 	%rd95527, %rd95528;
	@%p2490 bra 	$L__BB1_17206;
	cvt.u32.u64 	%r8773, %rd95529;
	setp.lt.s32 	%p2491, %r4870, %r8773;
	selp.b32 	%r4871, %r4703, %r4725, %p2491;
	selp.b32 	%r4872, %r4725, %r4703, %p2491;
	mov.b64 	%rd95533, 0;
	mov.u64 	%rd95531, %rd5;
$L__BB1_17210:
	shr.u64 	%rd95532, %rd95531, 1;
	add.s64 	%rd34445, %rd95533, %rd95532;
	shl.b64 	%rd57278, %rd34445, 2;
	add.s64 	%rd57279, %rd34112, %rd57278;
	ld.u32 	%r8774, [%rd57279];
	setp.ge.s32 	%p2492, %r8774, %r4746;
	@%p2492 bra 	$L__BB1_17212;
	add.s64 	%rd95533, %rd34445, 1;
	not.b64 	%rd57280, %rd95532;
	add.s64 	%rd95532, %rd95531, %rd57280;
$L__BB1_17212:
	setp.ne.s64 	%p2493, %rd95532, 0;
	mov.u64 	%rd95531, %rd95532;
	@%p2493 bra 	$L__BB1_17210;
	cvt.u32.u64 	%r4873, %rd95533;
	mov.b64 	%rd95537, 0;
	mov.u64 	%rd95535, %rd5;
$L__BB1_17214:
	shr.u64 	%rd95536, %rd95535, 1;
	add.s64 	%rd34453, %rd95537, %rd95536;
	shl.b64 	%rd57282, %rd34453, 2;
	add.s64 	%rd57283, %rd34112, %rd57282;
	ld.u32 	%r8775, [%rd57283];
	setp.ge.s32 	%p2494, %r8775, %r4724;
	@%p2494 bra 	$L__BB1_17216;
	add.s64 	%rd95537, %rd34453, 1;
	not.b64 	%rd57284, %rd95536;
	add.s64 	%rd95536, %rd95535, %rd57284;
$L__BB1_17216:
	setp.ne.s64 	%p2495, %rd95536, 0;
	mov.u64 	%rd95535, %rd95536;
	@%p2495 bra 	$L__BB1_17214;
	cvt.u32.u64 	%r4874, %rd95537;
	mov.b64 	%rd95541, 0;
	mov.u64 	%rd95539, %rd5;
$L__BB1_17218:
	shr.u64 	%rd95540, %rd95539, 1;
	add.s64 	%rd34461, %rd95541, %rd95540;
	shl.b64 	%rd57286, %rd34461, 2;
	add.s64 	%rd57287, %rd34129, %rd57286;
	ld.u32 	%r8776, [%rd57287];
	setp.ge.s32 	%p2496, %r8776, %r4873;
	@%p2496 bra 	$L__BB1_17220;
	add.s64 	%rd95541, %rd34461, 1;
	not.b64 	%rd57288, %rd95540;
	add.s64 	%rd95540, %rd95539, %rd57288;
$L__BB1_17220:
	setp.ne.s64 	%p2497, %rd95540, 0;
	mov.u64 	%rd95539, %rd95540;
	@%p2497 bra 	$L__BB1_17218;
	cvt.u32.u64 	%r4875, %rd95541;
	mov.b64 	%rd95545, 0;
	mov.u64 	%rd95543, %rd5;
$L__BB1_17222:
	shr.u64 	%rd95544, %rd95543, 1;
	add.s64 	%rd34469, %rd95545, %rd95544;
	shl.b64 	%rd57290, %rd34469, 2;
	add.s64 	%rd57291, %rd34129, %rd57290;
	ld.u32 	%r8777, [%rd57291];
	setp.ge.s32 	%p2498, %r8777, %r4874;
	@%p2498 bra 	$L__BB1_17224;
	add.s64 	%rd95545, %rd34469, 1;
	not.b64 	%rd57292, %rd95544;
	add.s64 	%rd95544, %rd95543, %rd57292;
$L__BB1_17224:
	setp.ne.s64 	%p2499, %rd95544, 0;
	mov.u64 	%rd95543, %rd95544;
	@%p2499 bra 	$L__BB1_17222;
	cvt.u32.u64 	%r4876, %rd95545;
	mov.b64 	%rd95549, 0;
	mov.u64 	%rd95547, %rd5;
$L__BB1_17226:
	shr.u64 	%rd95548, %rd95547, 1;
	add.s64 	%rd34477, %rd95549, %rd95548;
	shl.b64 	%rd57294, %rd34477, 2;
	add.s64 	%rd57295, %rd34146, %rd57294;
	ld.u32 	%r8778, [%rd57295];
	setp.ge.s32 	%p2500, %r8778, %r4875;
	@%p2500 bra 	$L__BB1_17228;
	add.s64 	%rd95549, %rd34477, 1;
	not.b64 	%rd57296, %rd95548;
	add.s64 	%rd95548, %rd95547, %rd57296;
$L__BB1_17228:
	setp.ne.s64 	%p2501, %rd95548, 0;
	mov.u64 	%rd95547, %rd95548;
	@%p2501 bra 	$L__BB1_17226;
	cvt.u32.u64 	%r4877, %rd95549;
	mov.b64 	%rd95553, 0;
	mov.u64 	%rd95551, %rd5;
$L__BB1_17230:
	shr.u64 	%rd95552, %rd95551, 1;
	add.s64 	%rd34485, %rd95553, %rd95552;
	shl.b64 	%rd57298, %rd34485, 2;
	add.s64 	%rd57299, %rd34146, %rd57298;
	ld.u32 	%r8779, [%rd57299];
	setp.ge.s32 	%p2502, %r8779, %r4876;
	@%p2502 bra 	$L__BB1_17232;
	add.s64 	%rd95553, %rd34485, 1;
	not.b64 	%rd57300, %rd95552;
	add.s64 	%rd95552, %rd95551, %rd57300;
$L__BB1_17232:
	setp.ne.s64 	%p2503, %rd95552, 0;
	mov.u64 	%rd95551, %rd95552;
	@%p2503 bra 	$L__BB1_17230;
	cvt.u32.u64 	%r4878, %rd95553;
	mov.b64 	%rd95557, 0;
	mov.u64 	%rd95555, %rd5;
$L__BB1_17234:
	shr.u64 	%rd95556, %rd95555, 1;
	add.s64 	%rd34493, %rd95557, %rd95556;
	shl.b64 	%rd57302, %rd34493, 2;
	add.s64 	%rd57303, %rd34163, %rd57302;
	ld.u32 	%r8780, [%rd57303];
	setp.ge.s32 	%p2504, %r8780, %r4877;
	@%p2504 bra 	$L__BB1_17236;
	add.s64 	%rd95557, %rd34493, 1;
	not.b64 	%rd57304, %rd95556;
	add.s64 	%rd95556, %rd95555, %rd57304;
$L__BB1_17236:
	setp.ne.s64 	%p2505, %rd95556, 0;
	mov.u64 	%rd95555, %rd95556;
	@%p2505 bra 	$L__BB1_17234;
	cvt.u32.u64 	%r4879, %rd95557;
	mov.b64 	%rd95561, 0;
	mov.u64 	%rd95559, %rd5;
$L__BB1_17238:
	shr.u64 	%rd95560, %rd95559, 1;
	add.s64 	%rd34501, %rd95561, %rd95560;
	shl.b64 	%rd57306, %rd34501, 2;
	add.s64 	%rd57307, %rd34163, %rd57306;
	ld.u32 	%r8781, [%rd57307];
	setp.ge.s32 	%p2506, %r8781, %r4878;
	@%p2506 bra 	$L__BB1_17240;
	add.s64 	%rd95561, %rd34501, 1;
	not.b64 	%rd57308, %rd95560;
	add.s64 	%rd95560, %rd95559, %rd57308;
$L__BB1_17240:
	setp.ne.s64 	%p2507, %rd95560, 0;
	mov.u64 	%rd95559, %rd95560;
	@%p2507 bra 	$L__BB1_17238;
	cvt.u32.u64 	%r4880, %rd95561;
	mov.b64 	%rd95565, 0;
	mov.u64 	%rd95563, %rd5;
$L__BB1_17242:
	shr.u64 	%rd95564, %rd95563, 1;
	add.s64 	%rd34509, %rd95565, %rd95564;
	shl.b64 	%rd57310, %rd34509, 2;
	add.s64 	%rd57311, %rd34180, %rd57310;
	ld.u32 	%r8782, [%rd57311];
	setp.ge.s32 	%p2508, %r8782, %r4879;
	@%p2508 bra 	$L__BB1_17244;
	add.s64 	%rd95565, %rd34509, 1;
	not.b64 	%rd57312, %rd95564;
	add.s64 	%rd95564, %rd95563, %rd57312;
$L__BB1_17244:
	setp.ne.s64 	%p2509, %rd95564, 0;
	mov.u64 	%rd95563, %rd95564;
	@%p2509 bra 	$L__BB1_17242;
	cvt.u32.u64 	%r4881, %rd95565;
	mov.b64 	%rd95569, 0;
	mov.u64 	%rd95567, %rd5;
$L__BB1_17246:
	shr.u64 	%rd95568, %rd95567, 1;
	add.s64 	%rd34517, %rd95569, %rd95568;
	shl.b64 	%rd57314, %rd34517, 2;
	add.s64 	%rd57315, %rd34180, %rd57314;
	ld.u32 	%r8783, [%rd57315];
	setp.ge.s32 	%p2510, %r8783, %r4880;
	@%p2510 bra 	$L__BB1_17248;
	add.s64 	%rd95569, %rd34517, 1;
	not.b64 	%rd57316, %rd95568;
	add.s64 	%rd95568, %rd95567, %rd57316;
$L__BB1_17248:
	setp.ne.s64 	%p2511, %rd95568, 0;
	mov.u64 	%rd95567, %rd95568;
	@%p2511 bra 	$L__BB1_17246;
	cvt.u32.u64 	%r4882, %rd95569;
	mov.b64 	%rd95573, 0;
	mov.u64 	%rd95571, %rd5;
$L__BB1_17250:
	shr.u64 	%rd95572, %rd95571, 1;
	add.s64 	%rd34525, %rd95573, %rd95572;
	shl.b64 	%rd57318, %rd34525, 2;
	add.s64 	%rd57319, %rd34197, %rd57318;
	ld.u32 	%r8784, [%rd57319];
	setp.ge.s32 	%p2512, %r8784, %r4881;
	@%p2512 bra 	$L__BB1_17252;
	add.s64 	%rd95573, %rd34525, 1;
	not.b64 	%rd57320, %rd95572;
	add.s64 	%rd95572, %rd95571, %rd57320;
$L__BB1_17252:
	setp.ne.s64 	%p2513, %rd95572, 0;
	mov.u64 	%rd95571, %rd95572;
	@%p2513 bra 	$L__BB1_17250;
	cvt.u32.u64 	%r4883, %rd95573;
	mov.b64 	%rd95577, 0;
	mov.u64 	%rd95575, %rd5;
$L__BB1_17254:
	shr.u64 	%rd95576, %rd95575, 1;
	add.s64 	%rd34533, %rd95577, %rd95576;
	shl.b64 	%rd57322, %rd34533, 2;
	add.s64 	%rd57323, %rd34197, %rd57322;
	ld.u32 	%r8785, [%rd57323];
	setp.ge.s32 	%p2514, %r8785, %r4882;
	@%p2514 bra 	$L__BB1_17256;
	add.s64 	%rd95577, %rd34533, 1;
	not.b64 	%rd57324, %rd95576;
	add.s64 	%rd95576, %rd95575, %rd57324;
$L__BB1_17256:
	setp.ne.s64 	%p2515, %rd95576, 0;
	mov.u64 	%rd95575, %rd95576;
	@%p2515 bra 	$L__BB1_17254;
	cvt.u32.u64 	%r4884, %rd95577;
	mov.b64 	%rd95581, 0;
	mov.u64 	%rd95579, %rd5;
$L__BB1_17258:
	shr.u64 	%rd95580, %rd95579, 1;
	add.s64 	%rd34541, %rd95581, %rd95580;
	shl.b64 	%rd57326, %rd34541, 2;
	add.s64 	%rd57327, %rd34214, %rd57326;
	ld.u32 	%r8786, [%rd57327];
	setp.ge.s32 	%p2516, %r8786, %r4883;
	@%p2516 bra 	$L__BB1_17260;
	add.s64 	%rd95581, %rd34541, 1;
	not.b64 	%rd57328, %rd95580;
	add.s64 	%rd95580, %rd95579, %rd57328;
$L__BB1_17260:
	setp.ne.s64 	%p2517, %rd95580, 0;
	mov.u64 	%rd95579, %rd95580;
	@%p2517 bra 	$L__BB1_17258;
	cvt.u32.u64 	%r4885, %rd95581;
	mov.b64 	%rd95585, 0;
	mov.u64 	%rd95583, %rd5;
$L__BB1_17262:
	shr.u64 	%rd95584, %rd95583, 1;
	add.s64 	%rd34549, %rd95585, %rd95584;
	shl.b64 	%rd57330, %rd34549, 2;
	add.s64 	%rd57331, %rd34214, %rd57330;
	ld.u32 	%r8787, [%rd57331];
	setp.ge.s32 	%p2518, %r8787, %r4884;
	@%p2518 bra 	$L__BB1_17264;
	add.s64 	%rd95585, %rd34549, 1;
	not.b64 	%rd57332, %rd95584;
	add.s64 	%rd95584, %rd95583, %rd57332;
$L__BB1_17264:
	setp.ne.s64 	%p2519, %rd95584, 0;
	mov.u64 	%rd95583, %rd95584;
	@%p2519 bra 	$L__BB1_17262;
	cvt.u32.u64 	%r4886, %rd95585;
	mov.b64 	%rd95589, 0;
	mov.u64 	%rd95587, %rd5;
$L__BB1_17266:
	shr.u64 	%rd95588, %rd95587, 1;
	add.s64 	%rd34557, %rd95589, %rd95588;
	shl.b64 	%rd57334, %rd34557, 2;
	add.s64 	%rd57335, %rd34231, %rd57334;
	ld.u32 	%r8788, [%rd57335];
	setp.ge.s32 	%p2520, %r8788, %r4885;
	@%p2520 bra 	$L__BB1_17268;
	add.s64 	%rd95589, %rd34557, 1;
	not.b64 	%rd57336, %rd95588;
	add.s64 	%rd95588, %rd95587, %rd57336;
$L__BB1_17268:
	setp.ne.s64 	%p2521, %rd95588, 0;
	mov.u64 	%rd95587, %rd95588;
	@%p2521 bra 	$L__BB1_17266;
	cvt.u32.u64 	%r4887, %rd95589;
	mov.b64 	%rd95593, 0;
	mov.u64 	%rd95591, %rd5;
$L__BB1_17270:
	shr.u64 	%rd95592, %rd95591, 1;
	add.s64 	%rd34565, %rd95593, %rd95592;
	shl.b64 	%rd57338, %rd34565, 2;
	add.s64 	%rd57339, %rd34231, %rd57338;
	ld.u32 	%r8789, [%rd57339];
	setp.ge.s32 	%p2522, %r8789, %r4886;
	@%p2522 bra 	$L__BB1_17272;
	add.s64 	%rd95593, %rd34565, 1;
	not.b64 	%rd57340, %rd95592;
	add.s64 	%rd95592, %rd95591, %rd57340;
$L__BB1_17272:
	setp.ne.s64 	%p2523, %rd95592, 0;
	mov.u64 	%rd95591, %rd95592;
	@%p2523 bra 	$L__BB1_17270;
	cvt.u32.u64 	%r4888, %rd95593;
	mov.b64 	%rd95597, 0;
	mov.u64 	%rd95595, %rd5;
$L__BB1_17274:
	shr.u64 	%rd95596, %rd95595, 1;
	add.s64 	%rd34573, %rd95597, %rd95596;
	shl.b64 	%rd57342, %rd34573, 2;
	add.s64 	%rd57343, %rd34248, %rd57342;
	ld.u32 	%r8790, [%rd57343];
	setp.ge.s32 	%p2524, %r8790, %r4887;
	@%p2524 bra 	$L__BB1_17276;
	add.s64 	%rd95597, %rd34573, 1;
	not.b64 	%rd57344, %rd95596;
	add.s64 	%rd95596, %rd95595, %rd57344;
$L__BB1_17276:
	setp.ne.s64 	%p2525, %rd95596, 0;
	mov.u64 	%rd95595, %rd95596;
	@%p2525 bra 	$L__BB1_17274;
	cvt.u32.u64 	%r4889, %rd95597;
	mov.b64 	%rd95601, 0;
	mov.u64 	%rd95599, %rd5;
$L__BB1_17278:
	shr.u64 	%rd95600, %rd95599, 1;
	add.s64 	%rd34581, %rd95601, %rd95600;
	shl.b64 	%rd57346, %rd34581, 2;
	add.s64 	%rd57347, %rd34248, %rd57346;
	ld.u32 	%r8791, [%rd57347];
	setp.ge.s32 	%p2526, %r8791, %r4888;
	@%p2526 bra 	$L__BB1_17280;
	add.s64 	%rd95601, %rd34581, 1;
	not.b64 	%rd57348, %rd95600;
	add.s64 	%rd95600, %rd95599, %rd57348;
$L__BB1_17280:
	setp.ne.s64 	%p2527, %rd95600, 0;
	mov.u64 	%rd95599, %rd95600;
	@%p2527 bra 	$L__BB1_17278;
	cvt.u32.u64 	%r4890, %rd95601;
	mov.b64 	%rd95605, 0;
	mov.u64 	%rd95603, %rd5;
$L__BB1_17282:
	shr.u64 	%rd95604, %rd95603, 1;
	add.s64 	%rd34589, %rd95605, %rd95604;
	shl.b64 	%rd57350, %rd34589, 2;
	add.s64 	%rd57351, %rd34265, %rd57350;
	ld.u32 	%r8792, [%rd57351];
	setp.ge.s32 	%p2528, %r8792, %r4889;
	@%p2528 bra 	$L__BB1_17284;
	add.s64 	%rd95605, %rd34589, 1;
	not.b64 	%rd57352, %rd95604;
	add.s64 	%rd95604, %rd95603, %rd57352;
$L__BB1_17284:
	setp.ne.s64 	%p2529, %rd95604, 0;
	mov.u64 	%rd95603, %rd95604;
	@%p2529 bra 	$L__BB1_17282;
	cvt.u32.u64 	%r4891, %rd95605;
	mov.b64 	%rd95609, 0;
	mov.u64 	%rd95607, %rd5;
$L__BB1_17286:
	shr.u64 	%rd95608, %rd95607, 1;
	add.s64 	%rd34597, %rd95609, %rd95608;
	shl.b64 	%rd57354, %rd34597, 2;
	add.s64 	%rd57355, %rd34265, %rd57354;
	ld.u32 	%r8793, [%rd57355];
	setp.ge.s32 	%p2530, %r8793, %r4890;
	@%p2530 bra 	$L__BB1_17288;
	add.s64 	%rd95609, %rd34597, 1;
	not.b64 	%rd57356, %rd95608;
	add.s64 	%rd95608, %rd95607, %rd57356;
$L__BB1_17288:
	setp.ne.s64 	%p2531, %rd95608, 0;
	mov.u64 	%rd95607, %rd95608;
	@%p2531 bra 	$L__BB1_17286;
	cvt.u32.u64 	%r8794, %rd95609;
	setp.lt.s32 	%p2532, %r4891, %r8794;
	selp.b32 	%r4892, %r4724, %r4746, %p2532;
	selp.b32 	%r4893, %r4746, %r4724, %p2532;
	mov.b64 	%rd95613, 0;
	mov.u64 	%rd95611, %rd5;
$L__BB1_17290:
	shr.u64 	%rd95612, %rd95611, 1;
	add.s64 	%rd34605, %rd95613, %rd95612;
	shl.b64 	%rd57358, %rd34605, 2;
	add.s64 	%rd57359, %rd34112, %rd57358;
	ld.u32 	%r8795, [%rd57359];
	setp.ge.s32 	%p2533, %r8795, %r4767;
	@%p2533 bra 	$L__BB1_17292;
	add.s64 	%rd95613, %rd34605, 1;
	not.b64 	%rd57360, %rd95612;
	add.s64 	%rd95612, %rd95611, %rd57360;
$L__BB1_17292:
	setp.ne.s64 	%p2534, %rd95612, 0;
	mov.u64 	%rd95611, %rd95612;
	@%p2534 bra 	$L__BB1_17290;
	cvt.u32.u64 	%r4894, %rd95613;
	mov.b64 	%rd95617, 0;
	mov.u64 	%rd95615, %rd5;
$L__BB1_17294:
	shr.u64 	%rd95616, %rd95615, 1;
	add.s64 	%rd34613, %rd95617, %rd95616;
	shl.b64 	%rd57362, %rd34613, 2;
	add.s64 	%rd57363, %rd34112, %rd57362;
	ld.u32 	%r8796, [%rd57363];
	setp.ge.s32 	%p2535, %r8796, %r4745;
	@%p2535 bra 	$L__BB1_17296;
	add.s64 	%rd95617, %rd34613, 1;
	not.b64 	%rd57364, %rd95616;
	add.s64 	%rd95616, %rd95615, %rd57364;
$L__BB1_17296:
	setp.ne.s64 	%p2536, %rd95616, 0;
	mov.u64 	%rd95615, %rd95616;
	@%p2536 bra 	$L__BB1_17294;
	cvt.u32.u64 	%r4895, %rd95617;
	mov.b64 	%rd95621, 0;
	mov.u64 	%rd95619, %rd5;
$L__BB1_17298:
	shr.u64 	%rd95620, %rd95619, 1;
	add.s64 	%rd34621, %rd95621, %rd95620;
	shl.b64 	%rd57366, %rd34621, 2;
	add.s64 	%rd57367, %rd34129, %rd57366;
	ld.u32 	%r8797, [%rd57367];
	setp.ge.s32 	%p2537, %r8797, %r4894;
	@%p2537 bra 	$L__BB1_17300;
	add.s64 	%rd95621, %rd34621, 1;
	not.b64 	%rd57368, %rd95620;
	add.s64 	%rd95620, %rd95619, %rd57368;
$L__BB1_17300:
	setp.ne.s64 	%p2538, %rd95620, 0;
	mov.u64 	%rd95619, %rd95620;
	@%p2538 bra 	$L__BB1_17298;
	cvt.u32.u64 	%r4896, %rd95621;
	mov.b64 	%rd95625, 0;
	mov.u64 	%rd95623, %rd5;
$L__BB1_17302:
	shr.u64 	%rd95624, %rd95623, 1;
	add.s64 	%rd34629, %rd95625, %rd95624;
	shl.b64 	%rd57370, %rd34629, 2;
	add.s64 	%rd57371, %rd34129, %rd57370;
	ld.u32 	%r8798, [%rd57371];
	setp.ge.s32 	%p2539, %r8798, %r4895;
	@%p2539 bra 	$L__BB1_17304;
	add.s64 	%rd95625, %rd34629, 1;
	not.b64 	%rd57372, %rd95624;
	add.s64 	%rd95624, %rd95623, %rd57372;
$L__BB1_17304:
	setp.ne.s64 	%p2540, %rd95624, 0;
	mov.u64 	%rd95623, %rd95624;
	@%p2540 bra 	$L__BB1_17302;
	cvt.u32.u64 	%r4897, %rd95625;
	mov.b64 	%rd95629, 0;
	mov.u64 	%rd95627, %rd5;
$L__BB1_17306:
	shr.u64 	%rd95628, %rd95627, 1;
	add.s64 	%rd34637, %rd95629, %rd95628;
	shl.b64 	%rd57374, %rd34637, 2;
	add.s64 	%rd57375, %rd34146, %rd57374;
	ld.u32 	%r8799, [%rd57375];
	setp.ge.s32 	%p2541, %r8799, %r4896;
	@%p2541 bra 	$L__BB1_17308;
	add.s64 	%rd95629, %rd34637, 1;
	not.b64 	%rd57376, %rd95628;
	add.s64 	%rd95628, %rd95627, %rd57376;
$L__BB1_17308:
	setp.ne.s64 	%p2542, %rd95628, 0;
	mov.u64 	%rd95627, %rd95628;
	@%p2542 bra 	$L__BB1_17306;
	cvt.u32.u64 	%r4898, %rd95629;
	mov.b64 	%rd95633, 0;
	mov.u64 	%rd95631, %rd5;
$L__BB1_17310:
	shr.u64 	%rd95632, %rd95631, 1;
	add.s64 	%rd34645, %rd95633, %rd95632;
	shl.b64 	%rd57378, %rd34645, 2;
	add.s64 	%rd57379, %rd34146, %rd57378;
	ld.u32 	%r8800, [%rd57379];
	setp.ge.s32 	%p2543, %r8800, %r4897;
	@%p2543 bra 	$L__BB1_17312;
	add.s64 	%rd95633, %rd34645, 1;
	not.b64 	%rd57380, %rd95632;
	add.s64 	%rd95632, %rd95631, %rd57380;
$L__BB1_17312:
	setp.ne.s64 	%p2544, %rd95632, 0;
	mov.u64 	%rd95631, %rd95632;
	@%p2544 bra 	$L__BB1_17310;
	cvt.u32.u64 	%r4899, %rd95633;
	mov.b64 	%rd95637, 0;
	mov.u64 	%rd95635, %rd5;
$L__BB1_17314:
	shr.u64 	%rd95636, %rd95635, 1;
	add.s64 	%rd34653, %rd95637, %rd95636;
	shl.b64 	%rd57382, %rd34653, 2;
	add.s64 	%rd57383, %rd34163, %rd57382;
	ld.u32 	%r8801, [%rd57383];
	setp.ge.s32 	%p2545, %r8801, %r4898;
	@%p2545 bra 	$L__BB1_17316;
	add.s64 	%rd95637, %rd34653, 1;
	not.b64 	%rd57384, %rd95636;
	add.s64 	%rd95636, %rd95635, %rd57384;
$L__BB1_17316:
	setp.ne.s64 	%p2546, %rd95636, 0;
	mov.u64 	%rd95635, %rd95636;
	@%p2546 bra 	$L__BB1_17314;
	cvt.u32.u64 	%r4900, %rd95637;
	mov.b64 	%rd95641, 0;
	mov.u64 	%rd95639, %rd5;
$L__BB1_17318:
	shr.u64 	%rd95640, %rd95639, 1;
	add.s64 	%rd34661, %rd95641, %rd95640;
	shl.b64 	%rd57386, %rd34661, 2;
	add.s64 	%rd57387, %rd34163, %rd57386;
	ld.u32 	%r8802, [%rd57387];
	setp.ge.s32 	%p2547, %r8802, %r4899;
	@%p2547 bra 	$L__BB1_17320;
	add.s64 	%rd95641, %rd34661, 1;
	not.b64 	%rd57388, %rd95640;
	add.s64 	%rd95640, %rd95639, %rd57388;
$L__BB1_17320:
	setp.ne.s64 	%p2548, %rd95640, 0;
	mov.u64 	%rd95639, %rd95640;
	@%p2548 bra 	$L__BB1_17318;
	cvt.u32.u64 	%r4901, %rd95641;
	mov.b64 	%rd95645, 0;
	mov.u64 	%rd95643, %rd5;
$L__BB1_17322:
	shr.u64 	%rd95644, %rd95643, 1;
	add.s64 	%rd34669, %rd95645, %rd95644;
	shl.b64 	%rd57390, %rd34669, 2;
	add.s64 	%rd57391, %rd34180, %rd57390;
	ld.u32 	%r8803, [%rd57391];
	setp.ge.s32 	%p2549, %r8803, %r4900;
	@%p2549 bra 	$L__BB1_17324;
	add.s64 	%rd95645, %rd34669, 1;
	not.b64 	%rd57392, %rd95644;
	add.s64 	%rd95644, %rd95643, %rd57392;
$L__BB1_17324:
	setp.ne.s64 	%p2550, %rd95644, 0;
	mov.u64 	%rd95643, %rd95644;
	@%p2550 bra 	$L__BB1_17322;
	cvt.u32.u64 	%r4902, %rd95645;
	mov.b64 	%rd95649, 0;
	mov.u64 	%rd95647, %rd5;
$L__BB1_17326:
	shr.u64 	%rd95648, %rd95647, 1;
	add.s64 	%rd34677, %rd95649, %rd95648;
	shl.b64 	%rd57394, %rd34677, 2;
	add.s64 	%rd57395, %rd34180, %rd57394;
	ld.u32 	%r8804, [%rd57395];
	setp.ge.s32 	%p2551, %r8804, %r4901;
	@%p2551 bra 	$L__BB1_17328;
	add.s64 	%rd95649, %rd34677, 1;
	not.b64 	%rd57396, %rd95648;
	add.s64 	%rd95648, %rd95647, %rd57396;
$L__BB1_17328:
	setp.ne.s64 	%p2552, %rd95648, 0;
	mov.u64 	%rd95647, %rd95648;
	@%p2552 bra 	$L__BB1_17326;
	cvt.u32.u64 	%r4903, %rd95649;
	mov.b64 	%rd95653, 0;
	mov.u64 	%rd95651, %rd5;
$L__BB1_17330:
	shr.u64 	%rd95652, %rd95651, 1;
	add.s64 	%rd34685, %rd95653, %rd95652;
	shl.b64 	%rd57398, %rd34685, 2;
	add.s64 	%rd57399, %rd34197, %rd57398;
	ld.u32 	%r8805, [%rd57399];
	setp.ge.s32 	%p2553, %r8805, %r4902;
	@%p2553 bra 	$L__BB1_17332;
	add.s64 	%rd95653, %rd34685, 1;
	not.b64 	%rd57400, %rd95652;
	add.s64 	%rd95652, %rd95651, %rd57400;
$L__BB1_17332:
	setp.ne.s64 	%p2554, %rd95652, 0;
	mov.u64 	%rd95651, %rd95652;
	@%p2554 bra 	$L__BB1_17330;
	cvt.u32.u64 	%r4904, %rd95653;
	mov.b64 	%rd95657, 0;
	mov.u64 	%rd95655, %rd5;
$L__BB1_17334:
	shr.u64 	%rd95656, %rd95655, 1;
	add.s64 	%rd34693, %rd95657, %rd95656;
	shl.b64 	%rd57402, %rd34693, 2;
	add.s64 	%rd57403, %rd34197, %rd57402;
	ld.u32 	%r8806, [%rd57403];
	setp.ge.s32 	%p2555, %r8806, %r4903;
	@%p2555 bra 	$L__BB1_17336;
	add.s64 	%rd95657, %rd34693, 1;
	not.b64 	%rd57404, %rd95656;
	add.s64 	%rd95656, %rd95655, %rd57404;
$L__BB1_17336:
	setp.ne.s64 	%p2556, %rd95656, 0;
	mov.u64 	%rd95655, %rd95656;
	@%p2556 bra 	$L__BB1_17334;
	cvt.u32.u64 	%r4905, %rd95657;
	mov.b64 	%rd95661, 0;
	mov.u64 	%rd95659, %rd5;
$L__BB1_17338:
	shr.u64 	%rd95660, %rd95659, 1;
	add.s64 	%rd34701, %rd95661, %rd95660;
	shl.b64 	%rd57406, %rd34701, 2;
	add.s64 	%rd57407, %rd34214, %rd57406;
	ld.u32 	%r8807, [%rd57407];
	setp.ge.s32 	%p2557, %r8807, %r4904;
	@%p2557 bra 	$L__BB1_17340;
	add.s64 	%rd95661, %rd34701, 1;
	not.b64 	%rd57408, %rd95660;
	add.s64 	%rd95660, %rd95659, %rd57408;
$L__BB1_17340:
	setp.ne.s64 	%p2558, %rd95660, 0;
	mov.u64 	%rd95659, %rd95660;
	@%p2558 bra 	$L__BB1_17338;
	cvt.u32.u64 	%r4906, %rd95661;
	mov.b64 	%rd95665, 0;
	mov.u64 	%rd95663, %rd5;
$L__BB1_17342:
	shr.u64 	%rd95664, %rd95663, 1;
	add.s64 	%rd34709, %rd95665, %rd95664;
	shl.b64 	%rd57410, %rd34709, 2;
	add.s64 	%rd57411, %rd34214, %rd57410;
	ld.u32 	%r8808, [%rd57411];
	setp.ge.s32 	%p2559, %r8808, %r4905;
	@%p2559 bra 	$L__BB1_17344;
	add.s64 	%rd95665, %rd34709, 1;
	not.b64 	%rd57412, %rd95664;
	add.s64 	%rd95664, %rd95663, %rd57412;
$L__BB1_17344:
	setp.ne.s64 	%p2560, %rd95664, 0;
	mov.u64 	%rd95663, %rd95664;
	@%p2560 bra 	$L__BB1_17342;
	cvt.u32.u64 	%r4907, %rd95665;
	mov.b64 	%rd95669, 0;
	mov.u64 	%rd95667, %rd5;
$L__BB1_17346:
	shr.u64 	%rd95668, %rd95667, 1;
	add.s64 	%rd34717, %rd95669, %rd95668;
	shl.b64 	%rd57414, %rd34717, 2;
	add.s64 	%rd57415, %rd34231, %rd57414;
	ld.u32 	%r8809, [%rd57415];
	setp.ge.s32 	%p2561, %r8809, %r4906;
	@%p2561 bra 	$L__BB1_17348;
	add.s64 	%rd95669, %rd34717, 1;
	not.b64 	%rd57416, %rd95668;
	add.s64 	%rd95668, %rd95667, %rd57416;
$L__BB1_17348:
	setp.ne.s64 	%p2562, %rd95668, 0;
	mov.u64 	%rd95667, %rd95668;
	@%p2562 bra 	$L__BB1_17346;
	cvt.u32.u64 	%r4908, %rd95669;
	mov.b64 	%rd95673, 0;
	mov.u64 	%rd95671, %rd5;
$L__BB1_17350:
	shr.u64 	%rd95672, %rd95671, 1;
	add.s64 	%rd34725, %rd95673, %rd95672;
	shl.b64 	%rd57418, %rd34725, 2;
	add.s64 	%rd57419, %rd34231, %rd57418;
	ld.u32 	%r8810, [%rd57419];
	setp.ge.s32 	%p2563, %r8810, %r4907;
	@%p2563 bra 	$L__BB1_17352;
	add.s64 	%rd95673, %rd34725, 1;
	not.b64 	%rd57420, %rd95672;
	add.s64 	%rd95672, %rd95671, %rd57420;
$L__BB1_17352:
	setp.ne.s64 	%p2564, %rd95672, 0;
	mov.u64 	%rd95671, %rd95672;
	@%p2564 bra 	$L__BB1_17350;
	cvt.u32.u64 	%r4909, %rd95673;
	mov.b64 	%rd95677, 0;
	mov.u64 	%rd95675, %rd5;
$L__BB1_17354:
	shr.u64 	%rd95676, %rd95675, 1;
	add.s64 	%rd34733, %rd95677, %rd95676;
	shl.b64 	%rd57422, %rd34733, 2;
	add.s64 	%rd57423, %rd34248, %rd57422;
	ld.u32 	%r8811, [%rd57423];
	setp.ge.s32 	%p2565, %r8811, %r4908;
	@%p2565 bra 	$L__BB1_17356;
	add.s64 	%rd95677, %rd34733, 1;
	not.b64 	%rd57424, %rd95676;
	add.s64 	%rd95676, %rd95675, %rd57424;
$L__BB1_17356:
	setp.ne.s64 	%p2566, %rd95676, 0;
	mov.u64 	%rd95675, %rd95676;
	@%p2566 bra 	$L__BB1_17354;
	cvt.u32.u64 	%r4910, %rd95677;
	mov.b64 	%rd95681, 0;
	mov.u64 	%rd95679, %rd5;
$L__BB1_17358:
	shr.u64 	%rd95680, %rd95679, 1;
	add.s64 	%rd34741, %rd95681, %rd95680;
	shl.b64 	%rd57426, %rd34741, 2;
	add.s64 	%rd57427, %rd34248, %rd57426;
	ld.u32 	%r8812, [%rd57427];
	setp.ge.s32 	%p2567, %r8812, %r4909;
	@%p2567 bra 	$L__BB1_17360;
	add.s64 	%rd95681, %rd34741, 1;
	not.b64 	%rd57428, %rd95680;
	add.s64 	%rd95680, %rd95679, %rd57428;
$L__BB1_17360:
	setp.ne.s64 	%p2568, %rd95680, 0;
	mov.u64 	%rd95679, %rd95680;
	@%p2568 bra 	$L__BB1_17358;
	cvt.u32.u64 	%r4911, %rd95681;
	mov.b64 	%rd95685, 0;
	mov.u64 	%rd95683, %rd5;
$L__BB1_17362:
	shr.u64 	%rd95684, %rd95683, 1;
	add.s64 	%rd34749, %rd95685, %rd95684;
	shl.b64 	%rd57430, %rd34749, 2;
	add.s64 	%rd57431, %rd34265, %rd57430;
	ld.u32 	%r8813, [%rd57431];
	setp.ge.s32 	%p2569, %r8813, %r4910;
	@%p2569 bra 	$L__BB1_17364;
	add.s64 	%rd95685, %rd34749, 1;
	not.b64 	%rd57432, %rd95684;
	add.s64 	%rd95684, %rd95683, %rd57432;
$L__BB1_17364:
	setp.ne.s64 	%p2570, %rd95684, 0;
	mov.u64 	%rd95683, %rd95684;
	@%p2570 bra 	$L__BB1_17362;
	cvt.u32.u64 	%r4912, %rd95685;
	mov.b64 	%rd95689, 0;
	mov.u64 	%rd95687, %rd5;
$L__BB1_17366:
	shr.u64 	%rd95688, %rd95687, 1;
	add.s64 	%rd34757, %rd95689, %rd95688;
	shl.b64 	%rd57434, %rd34757, 2;
	add.s64 	%rd57435, %rd34265, %rd57434;
	ld.u32 	%r8814, [%rd57435];
	setp.ge.s32 	%p2571, %r8814, %r4911;
	@%p2571 bra 	$L__BB1_17368;
	add.s64 	%rd95689, %rd34757, 1;
	not.b64 	%rd57436, %rd95688;
	add.s64 	%rd95688, %rd95687, %rd57436;
$L__BB1_17368:
	setp.ne.s64 	%p2572, %rd95688, 0;
	mov.u64 	%rd95687, %rd95688;
	@%p2572 bra 	$L__BB1_17366;
	cvt.u32.u64 	%r8815, %rd95689;
	setp.lt.s32 	%p2573, %r4912, %r8815;
	selp.b32 	%r4913, %r4745, %r4767, %p2573;
	selp.b32 	%r4914, %r4767, %r4745, %p2573;
	mov.b64 	%rd95693, 0;
	mov.u64 	%rd95691, %rd5;
$L__BB1_17370:
	shr.u64 	%rd95692, %rd95691, 1;
	add.s64 	%rd34765, %rd95693, %rd95692;
	shl.b64 	%rd57438, %rd34765, 2;
	add.s64 	%rd57439, %rd34112, %rd57438;
	ld.u32 	%r8816, [%rd57439];
	setp.ge.s32 	%p2574, %r8816, %r4788;
	@%p2574 bra 	$L__BB1_17372;
	add.s64 	%rd95693, %rd34765, 1;
	not.b64 	%rd57440, %rd95692;
	add.s64 	%rd95692, %rd95691, %rd57440;
$L__BB1_17372:
	setp.ne.s64 	%p2575, %rd95692, 0;
	mov.u64 	%rd95691, %rd95692;
	@%p2575 bra 	$L__BB1_17370;
	cvt.u32.u64 	%r4915, %rd95693;
	mov.b64 	%rd95697, 0;
	mov.u64 	%rd95695, %rd5;
$L__BB1_17374:
	shr.u64 	%rd95696, %rd95695, 1;
	add.s64 	%rd34773, %rd95697, %rd95696;
	shl.b64 	%rd57442, %rd34773, 2;
	add.s64 	%rd57443, %rd34112, %rd57442;
	ld.u32 	%r8817, [%rd57443];
	setp.ge.s32 	%p2576, %r8817, %r4766;
	@%p2576 bra 	$L__BB1_17376;
	add.s64 	%rd95697, %rd34773, 1;
	not.b64 	%rd57444, %rd95696;
	add.s64 	%rd95696, %rd95695, %rd57444;
$L__BB1_17376:
	setp.ne.s64 	%p2577, %rd95696, 0;
	mov.u64 	%rd95695, %rd95696;
	@%p2577 bra 	$L__BB1_17374;
	cvt.u32.u64 	%r4916, %rd95697;
	mov.b64 	%rd95701, 0;
	mov.u64 	%rd95699, %rd5;
$L__BB1_17378:
	shr.u64 	%rd95700, %rd95699, 1;
	add.s64 	%rd34781, %rd95701, %rd95700;
	shl.b64 	%rd57446, %rd34781, 2;
	add.s64 	%rd57447, %rd34129, %rd57446;
	ld.u32 	%r8818, [%rd57447];
	setp.ge.s32 	%p2578, %r8818, %r4915;
	@%p2578 bra 	$L__BB1_17380;
	add.s64 	%rd95701, %rd34781, 1;
	not.b64 	%rd57448, %rd95700;
	add.s64 	%rd95700, %rd95699, %rd57448;
$L__BB1_17380:
	setp.ne.s64 	%p2579, %rd95700, 0;
	mov.u64 	%rd95699, %rd95700;
	@%p2579 bra 	$L__BB1_17378;
	cvt.u32.u64 	%r4917, %rd95701;
	mov.b64 	%rd95705, 0;
	mov.u64 	%rd95703, %rd5;
$L__BB1_17382:
	shr.u64 	%rd95704, %rd95703, 1;
	add.s64 	%rd34789, %rd95705, %rd95704;
	shl.b64 	%rd57450, %rd34789, 2;
	add.s64 	%rd57451, %rd34129, %rd57450;
	ld.u32 	%r8819, [%rd57451];
	setp.ge.s32 	%p2580, %r8819, %r4916;
	@%p2580 bra 	$L__BB1_17384;
	add.s64 	%rd95705, %rd34789, 1;
	not.b64 	%rd57452, %rd95704;
	add.s64 	%rd95704, %rd95703, %rd57452;
$L__BB1_17384:
	setp.ne.s64 	%p2581, %rd95704, 0;
	mov.u64 	%rd95703, %rd95704;
	@%p2581 bra 	$L__BB1_17382;
	cvt.u32.u64 	%r4918, %rd95705;
	mov.b64 	%rd95709, 0;
	mov.u64 	%rd95707, %rd5;
$L__BB1_17386:
	shr.u64 	%rd95708, %rd95707, 1;
	add.s64 	%rd34797, %rd95709, %rd95708;
	shl.b64 	%rd57454, %rd34797, 2;
	add.s64 	%rd57455, %rd34146, %rd57454;
	ld.u32 	%r8820, [%rd57455];
	setp.ge.s32 	%p2582, %r8820, %r4917;
	@%p2582 bra 	$L__BB1_17388;
	add.s64 	%rd95709, %rd34797, 1;
	not.b64 	%rd57456, %rd95708;
	add.s64 	%rd95708, %rd95707, %rd57456;
$L__BB1_17388:
	setp.ne.s64 	%p2583, %rd95708, 0;
	mov.u64 	%rd95707, %rd95708;
	@%p2583 bra 	$L__BB1_17386;
	cvt.u32.u64 	%r4919, %rd95709;
	mov.b64 	%rd95713, 0;
	mov.u64 	%rd95711, %rd5;
$L__BB1_17390:
	shr.u64 	%rd95712, %rd95711, 1;
	add.s64 	%rd34805, %rd95713, %rd95712;
	shl.b64 	%rd57458, %rd34805, 2;
	add.s64 	%rd57459, %rd34146, %rd57458;
	ld.u32 	%r8821, [%rd57459];
	setp.ge.s32 	%p2584, %r8821, %r4918;
	@%p2584 bra 	$L__BB1_17392;
	add.s64 	%rd95713, %rd34805, 1;
	not.b64 	%rd57460, %rd95712;
	add.s64 	%rd95712, %rd95711, %rd57460;
$L__BB1_17392:
	setp.ne.s64 	%p2585, %rd95712, 0;
	mov.u64 	%rd95711, %rd95712;
	@%p2585 bra 	$L__BB1_17390;
	cvt.u32.u64 	%r4920, %rd95713;
	mov.b64 	%rd95717, 0;
	mov.u64 	%rd95715, %rd5;
$L__BB1_17394:
	shr.u64 	%rd95716, %rd95715, 1;
	add.s64 	%rd34813, %rd95717, %rd95716;
	shl.b64 	%rd57462, %rd34813, 2;
	add.s64 	%rd57463, %rd34163, %rd57462;
	ld.u32 	%r8822, [%rd57463];
	setp.ge.s32 	%p2586, %r8822, %r4919;
	@%p2586 bra 	$L__BB1_17396;
	add.s64 	%rd95717, %rd34813, 1;
	not.b64 	%rd57464, %rd95716;
	add.s64 	%rd95716, %rd95715, %rd57464;
$L__BB1_17396:
	setp.ne.s64 	%p2587, %rd95716, 0;
	mov.u64 	%rd95715, %rd95716;
	@%p2587 bra 	$L__BB1_17394;
	cvt.u32.u64 	%r4921, %rd95717;
	mov.b64 	%rd95721, 0;
	mov.u64 	%rd95719, %rd5;
$L__BB1_17398:
	shr.u64 	%rd95720, %rd95719, 1;
	add.s64 	%rd34821, %rd95721, %rd95720;
	shl.b64 	%rd57466, %rd34821, 2;
	add.s64 	%rd57467, %rd34163, %rd57466;
	ld.u32 	%r8823, [%rd57467];
	setp.ge.s32 	%p2588, %r8823, %r4920;
	@%p2588 bra 	$L__BB1_17400;
	add.s64 	%rd95721, %rd34821, 1;
	not.b64 	%rd57468, %rd95720;
	add.s64 	%rd95720, %rd95719, %rd57468;
$L__BB1_17400:
	setp.ne.s64 	%p2589, %rd95720, 0;
	mov.u64 	%rd95719, %rd95720;
	@%p2589 bra 	$L__BB1_17398;
	cvt.u32.u64 	%r4922, %rd95721;
	mov.b64 	%rd95725, 0;
	mov.u64 	%rd95723, %rd5;
$L__BB1_17402:
	shr.u64 	%rd95724, %rd95723, 1;
	add.s64 	%rd34829, %rd95725, %rd95724;
	shl.b64 	%rd57470, %rd34829, 2;
	add.s64 	%rd57471, %rd34180, %rd57470;
	ld.u32 	%r8824, [%rd57471];
	setp.ge.s32 	%p2590, %r8824, %r4921;
	@%p2590 bra 	$L__BB1_17404;
	add.s64 	%rd95725, %rd34829, 1;
	not.b64 	%rd57472, %rd95724;
	add.s64 	%rd95724, %rd95723, %rd57472;
$L__BB1_17404:
	setp.ne.s64 	%p2591, %rd95724, 0;
	mov.u64 	%rd95723, %rd95724;
	@%p2591 bra 	$L__BB1_17402;
	cvt.u32.u64 	%r4923, %rd95725;
	mov.b64 	%rd95729, 0;
	mov.u64 	%rd95727, %rd5;
$L__BB1_17406:
	shr.u64 	%rd95728, %rd95727, 1;
	add.s64 	%rd34837, %rd95729, %rd95728;
	shl.b64 	%rd57474, %rd34837, 2;
	add.s64 	%rd57475, %rd34180, %rd57474;
	ld.u32 	%r8825, [%rd57475];
	setp.ge.s32 	%p2592, %r8825, %r4922;
	@%p2592 bra 	$L__BB1_17408;
	add.s64 	%rd95729, %rd34837, 1;
	not.b64 	%rd57476, %rd95728;
	add.s64 	%rd95728, %rd95727, %rd57476;
$L__BB1_17408:
	setp.ne.s64 	%p2593, %rd95728, 0;
	mov.u64 	%rd95727, %rd95728;
	@%p2593 bra 	$L__BB1_17406;
	cvt.u32.u64 	%r4924, %rd95729;
	mov.b64 	%rd95733, 0;
	mov.u64 	%rd95731, %rd5;
$L__BB1_17410:
	shr.u64 	%rd95732, %rd95731, 1;
	add.s64 	%rd34845, %rd95733, %rd95732;
	shl.b64 	%rd57478, %rd34845, 2;
	add.s64 	%rd57479, %rd34197, %rd57478;
	ld.u32 	%r8826, [%rd57479];
	setp.ge.s32 	%p2594, %r8826, %r4923;
	@%p2594 bra 	$L__BB1_17412;
	add.s64 	%rd95733, %rd34845, 1;
	not.b64 	%rd57480, %rd95732;
	add.s64 	%rd95732, %rd95731, %rd57480;
$L__BB1_17412:
	setp.ne.s64 	%p2595, %rd95732, 0;
	mov.u64 	%rd95731, %rd95732;
	@%p2595 bra 	$L__BB1_17410;
	cvt.u32.u64 	%r4925, %rd95733;
	mov.b64 	%rd95737, 0;
	mov.u64 	%rd95735, %rd5;
$L__BB1_17414:
	shr.u64 	%rd95736, %rd95735, 1;
	add.s64 	%rd34853, %rd95737, %rd95736;
	shl.b64 	%rd57482, %rd34853, 2;
	add.s64 	%rd57483, %rd34197, %rd57482;
	ld.u32 	%r8827, [%rd57483];
	setp.ge.s32 	%p2596, %r8827, %r4924;
	@%p2596 bra 	$L__BB1_17416;
	add.s64 	%rd95737, %rd34853, 1;
	not.b64 	%rd57484, %rd95736;
	add.s64 	%rd95736, %rd95735, %rd57484;
$L__BB1_17416:
	setp.ne.s64 	%p2597, %rd95736, 0;
	mov.u64 	%rd95735, %rd95736;
	@%p2597 bra 	$L__BB1_17414;
	cvt.u32.u64 	%r4926, %rd95737;
	mov.b64 	%rd95741, 0;
	mov.u64 	%rd95739, %rd5;
$L__BB1_17418:
	shr.u64 	%rd95740, %rd95739, 1;
	add.s64 	%rd34861, %rd95741, %rd95740;
	shl.b64 	%rd57486, %rd34861, 2;
	add.s64 	%rd57487, %rd34214, %rd57486;
	ld.u32 	%r8828, [%rd57487];
	setp.ge.s32 	%p2598, %r8828, %r4925;
	@%p2598 bra 	$L__BB1_17420;
	add.s64 	%rd95741, %rd34861, 1;
	not.b64 	%rd57488, %rd95740;
	add.s64 	%rd95740, %rd95739, %rd57488;
$L__BB1_17420:
	setp.ne.s64 	%p2599, %rd95740, 0;
	mov.u64 	%rd95739, %rd95740;
	@%p2599 bra 	$L__BB1_17418;
	cvt.u32.u64 	%r4927, %rd95741;
	mov.b64 	%rd95745, 0;
	mov.u64 	%rd95743, %rd5;
$L__BB1_17422:
	shr.u64 	%rd95744, %rd95743, 1;
	add.s64 	%rd34869, %rd95745, %rd95744;
	shl.b64 	%rd57490, %rd34869, 2;
	add.s64 	%rd57491, %rd34214, %rd57490;
	ld.u32 	%r8829, [%rd57491];
	setp.ge.s32 	%p2600, %r8829, %r4926;
	@%p2600 bra 	$L__BB1_17424;
	add.s64 	%rd95745, %rd34869, 1;
	not.b64 	%rd57492, %rd95744;
	add.s64 	%rd95744, %rd95743, %rd57492;
$L__BB1_17424:
	setp.ne.s64 	%p2601, %rd95744, 0;
	mov.u64 	%rd95743, %rd95744;
	@%p2601 bra 	$L__BB1_17422;
	cvt.u32.u64 	%r4928, %rd95745;
	mov.b64 	%rd95749, 0;
	mov.u64 	%rd95747, %rd5;
$L__BB1_17426:
	shr.u64 	%rd95748, %rd95747, 1;
	add.s64 	%rd34877, %rd95749, %rd95748;
	shl.b64 	%rd57494, %rd34877, 2;
	add.s64 	%rd57495, %rd34231, %rd57494;
	ld.u32 	%r8830, [%rd57495];
	setp.ge.s32 	%p2602, %r8830, %r4927;
	@%p2602 bra 	$L__BB1_17428;
	add.s64 	%rd95749, %rd34877, 1;
	not.b64 	%rd57496, %rd95748;
	add.s64 	%rd95748, %rd95747, %rd57496;
$L__BB1_17428:
	setp.ne.s64 	%p2603, %rd95748, 0;
	mov.u64 	%rd95747, %rd95748;
	@%p2603 bra 	$L__BB1_17426;
	cvt.u32.u64 	%r4929, %rd95749;
	mov.b64 	%rd95753, 0;
	mov.u64 	%rd95751, %rd5;
$L__BB1_17430:
	shr.u64 	%rd95752, %rd95751, 1;
	add.s64 	%rd34885, %rd95753, %rd95752;
	shl.b64 	%rd57498, %rd34885, 2;
	add.s64 	%rd57499, %rd34231, %rd57498;
	ld.u32 	%r8831, [%rd57499];
	setp.ge.s32 	%p2604, %r8831, %r4928;
	@%p2604 bra 	$L__BB1_17432;
	add.s64 	%rd95753, %rd34885, 1;
	not.b64 	%rd57500, %rd95752;
	add.s64 	%rd95752, %rd95751, %rd57500;
$L__BB1_17432:
	setp.ne.s64 	%p2605, %rd95752, 0;
	mov.u64 	%rd95751, %rd95752;
	@%p2605 bra 	$L__BB1_17430;
	cvt.u32.u64 	%r4930, %rd95753;
	mov.b64 	%rd95757, 0;
	mov.u64 	%rd95755, %rd5;
$L__BB1_17434:
	shr.u64 	%rd95756, %rd95755, 1;
	add.s64 	%rd34893, %rd95757, %rd95756;
	shl.b64 	%rd57502, %rd34893, 2;
	add.s64 	%rd57503, %rd34248, %rd57502;
	ld.u32 	%r8832, [%rd57503];
	setp.ge.s32 	%p2606, %r8832, %r4929;
	@%p2606 bra 	$L__BB1_17436;
	add.s64 	%rd95757, %rd34893, 1;
	not.b64 	%rd57504, %rd95756;
	add.s64 	%rd95756, %rd95755, %rd57504;
$L__BB1_17436:
	setp.ne.s64 	%p2607, %rd95756, 0;
	mov.u64 	%rd95755, %rd95756;
	@%p2607 bra 	$L__BB1_17434;
	cvt.u32.u64 	%r4931, %rd95757;
	mov.b64 	%rd95761, 0;
	mov.u64 	%rd95759, %rd5;
$L__BB1_17438:
	shr.u64 	%rd95760, %rd95759, 1;
	add.s64 	%rd34901, %rd95761, %rd95760;
	shl.b64 	%rd57506, %rd34901, 2;
	add.s64 	%rd57507, %rd34248, %rd57506;
	ld.u32 	%r8833, [%rd57507];
	setp.ge.s32 	%p2608, %r8833, %r4930;
	@%p2608 bra 	$L__BB1_17440;
	add.s64 	%rd95761, %rd34901, 1;
	not.b64 	%rd57508, %rd95760;
	add.s64 	%rd95760, %rd95759, %rd57508;
$L__BB1_17440:
	setp.ne.s64 	%p2609, %rd95760, 0;
	mov.u64 	%rd95759, %rd95760;
	@%p2609 bra 	$L__BB1_17438;
	cvt.u32.u64 	%r4932, %rd95761;
	mov.b64 	%rd95765, 0;
	mov.u64 	%rd95763, %rd5;
$L__BB1_17442:
	shr.u64 	%rd95764, %rd95763, 1;
	add.s64 	%rd34909, %rd95765, %rd95764;
	shl.b64 	%rd57510, %rd34909, 2;
	add.s64 	%rd57511, %rd34265, %rd57510;
	ld.u32 	%r8834, [%rd57511];
	setp.ge.s32 	%p2610, %r8834, %r4931;
	@%p2610 bra 	$L__BB1_17444;
	add.s64 	%rd95765, %rd34909, 1;
	not.b64 	%rd57512, %rd95764;
	add.s64 	%rd95764, %rd95763, %rd57512;
$L__BB1_17444:
	setp.ne.s64 	%p2611, %rd95764, 0;
	mov.u64 	%rd95763, %rd95764;
	@%p2611 bra 	$L__BB1_17442;
	cvt.u32.u64 	%r4933, %rd95765;
	mov.b64 	%rd95769, 0;
	mov.u64 	%rd95767, %rd5;
$L__BB1_17446:
	shr.u64 	%rd95768, %rd95767, 1;
	add.s64 	%rd34917, %rd95769, %rd95768;
	shl.b64 	%rd57514, %rd34917, 2;
	add.s64 	%rd57515, %rd34265, %rd57514;
	ld.u32 	%r8835, [%rd57515];
	setp.ge.s32 	%p2612, %r8835, %r4932;
	@%p2612 bra 	$L__BB1_17448;
	add.s64 	%rd95769, %rd34917, 1;
	not.b64 	%rd57516, %rd95768;
	add.s64 	%rd95768, %rd95767, %rd57516;
$L__BB1_17448:
	setp.ne.s64 	%p2613, %rd95768, 0;
	mov.u64 	%rd95767, %rd95768;
	@%p2613 bra 	$L__BB1_17446;
	cvt.u32.u64 	%r8836, %rd95769;
	setp.lt.s32 	%p2614, %r4933, %r8836;
	selp.b32 	%r4934, %r4766, %r4788, %p2614;
	selp.b32 	%r4935, %r4788, %r4766, %p2614;
	mov.b64 	%rd95773, 0;
	mov.u64 	%rd95771, %rd5;
$L__BB1_17450:
	shr.u64 	%rd95772, %rd95771, 1;
	add.s64 	%rd34925, %rd95773, %rd95772;
	shl.b64 	%rd57518, %rd34925, 2;
	add.s64 	%rd57519, %rd34112, %rd57518;
	ld.u32 	%r8837, [%rd57519];
	setp.ge.s32 	%p2615, %r8837, %r4809;
	@%p2615 bra 	$L__BB1_17452;
	add.s64 	%rd95773, %rd34925, 1;
	not.b64 	%rd57520, %rd95772;
	add.s64 	%rd95772, %rd95771, %rd57520;
$L__BB1_17452:
	setp.ne.s64 	%p2616, %rd95772, 0;
	mov.u64 	%rd95771, %rd95772;
	@%p2616 bra 	$L__BB1_17450;
	cvt.u32.u64 	%r4936, %rd95773;
	mov.b64 	%rd95777, 0;
	mov.u64 	%rd95775, %rd5;
$L__BB1_17454:
	shr.u64 	%rd95776, %rd95775, 1;
	add.s64 	%rd34933, %rd95777, %rd95776;
	shl.b64 	%rd57522, %rd34933, 2;
	add.s64 	%rd57523, %rd34112, %rd57522;
	ld.u32 	%r8838, [%rd57523];
	setp.ge.s32 	%p2617, %r8838, %r4787;
	@%p2617 bra 	$L__BB1_17456;
	add.s64 	%rd95777, %rd34933, 1;
	not.b64 	%rd57524, %rd95776;
	add.s64 	%rd95776, %rd95775, %rd57524;
$L__BB1_17456:
	setp.ne.s64 	%p2618, %rd95776, 0;
	mov.u64 	%rd95775, %rd95776;
	@%p2618 bra 	$L__BB1_17454;
	cvt.u32.u64 	%r4937, %rd95777;
	mov.b64 	%rd95781, 0;
	mov.u64 	%rd95779, %rd5;
$L__BB1_17458:
	shr.u64 	%rd95780, %rd95779, 1;
	add.s64 	%rd34941, %rd95781, %rd95780;
	shl.b64 	%rd57526, %rd34941, 2;
	add.s64 	%rd57527, %rd34129, %rd57526;
	ld.u32 	%r8839, [%rd57527];
	setp.ge.s32 	%p2619, %r8839, %r4936;
	@%p2619 bra 	$L__BB1_17460;
	add.s64 	%rd95781, %rd34941, 1;
	not.b64 	%rd57528, %rd95780;
	add.s64 	%rd95780, %rd95779, %rd57528;
$L__BB1_17460:
	setp.ne.s64 	%p2620, %rd95780, 0;
	mov.u64 	%rd95779, %rd95780;
	@%p2620 bra 	$L__BB1_17458;
	cvt.u32.u64 	%r4938, %rd95781;
	mov.b64 	%rd95785, 0;
	mov.u64 	%rd95783, %rd5;
$L__BB1_17462:
	shr.u64 	%rd95784, %rd95783, 1;
	add.s64 	%rd34949, %rd95785, %rd95784;
	shl.b64 	%rd57530, %rd34949, 2;
	add.s64 	%rd57531, %rd34129, %rd57530;
	ld.u32 	%r8840, [%rd57531];
	setp.ge.s32 	%p2621, %r8840, %r4937;
	@%p2621 bra 	$L__BB1_17464;
	add.s64 	%rd95785, %rd34949, 1;
	not.b64 	%rd57532, %rd95784;
	add.s64 	%rd95784, %rd95783, %rd57532;
$L__BB1_17464:
	setp.ne.s64 	%p2622, %rd95784, 0;
	mov.u64 	%rd95783, %rd95784;
	@%p2622 bra 	$L__BB1_17462;
	cvt.u32.u64 	%r4939, %rd95785;
	mov.b64 	%rd95789, 0;
	mov.u64 	%rd95787, %rd5;
$L__BB1_17466:
	shr.u64 	%rd95788, %rd95787, 1;
	add.s64 	%rd34957, %rd95789, %rd95788;
	shl.b64 	%rd57534, %rd34957, 2;
	add.s64 	%rd57535, %rd34146, %rd57534;
	ld.u32 	%r8841, [%rd57535];
	setp.ge.s32 	%p2623, %r8841, %r4938;
	@%p2623 bra 	$L__BB1_17468;
	add.s64 	%rd95789, %rd34957, 1;
	not.b64 	%rd57536, %rd95788;
	add.s64 	%rd95788, %rd95787, %rd57536;
$L__BB1_17468:
	setp.ne.s64 	%p2624, %rd95788, 0;
	mov.u64 	%rd95787, %rd95788;
	@%p2624 bra 	$L__BB1_17466;
	cvt.u32.u64 	%r4940, %rd95789;
	mov.b64 	%rd95793, 0;
	mov.u64 	%rd95791, %rd5;
$L__BB1_17470:
	shr.u64 	%rd95792, %rd95791, 1;
	add.s64 	%rd34965, %rd95793, %rd95792;
	shl.b64 	%rd57538, %rd34965, 2;
	add.s64 	%rd57539, %rd34146, %rd57538;
	ld.u32 	%r8842, [%rd57539];
	setp.ge.s32 	%p2625, %r8842, %r4939;
	@%p2625 bra 	$L__BB1_17472;
	add.s64 	%rd95793, %rd34965, 1;
	not.b64 	%rd57540, %rd95792;
	add.s64 	%rd95792, %rd95791, %rd57540;
$L__BB1_17472:
	setp.ne.s64 	%p2626, %rd95792, 0;
	mov.u64 	%rd95791, %rd95792;
	@%p2626 bra 	$L__BB1_17470;
	cvt.u32.u64 	%r4941, %rd95793;
	mov.b64 	%rd95797, 0;
	mov.u64 	%rd95795, %rd5;
$L__BB1_17474:
	shr.u64 	%rd95796, %rd95795, 1;
	add.s64 	%rd34973, %rd95797, %rd95796;
	shl.b64 	%rd57542, %rd34973, 2;
	add.s64 	%rd57543, %rd34163, %rd57542;
	ld.u32 	%r8843, [%rd57543];
	setp.ge.s32 	%p2627, %r8843, %r4940;
	@%p2627 bra 	$L__BB1_17476;
	add.s64 	%rd95797, %rd34973, 1;
	not.b64 	%rd57544, %rd95796;
	add.s64 	%rd95796, %rd95795, %rd57544;
$L__BB1_17476:
	setp.ne.s64 	%p2628, %rd95796, 0;
	mov.u64 	%rd95795, %rd95796;
	@%p2628 bra 	$L__BB1_17474;
	cvt.u32.u64 	%r4942, %rd95797;
	mov.b64 	%rd95801, 0;
	mov.u64 	%rd95799, %rd5;
$L__BB1_17478:
	shr.u64 	%rd95800, %rd95799, 1;
	add.s64 	%rd34981, %rd95801, %rd95800;
	shl.b64 	%rd57546, %rd34981, 2;
	add.s64 	%rd57547, %rd34163, %rd57546;
	ld.u32 	%r8844, [%rd57547];
	setp.ge.s32 	%p2629, %r8844, %r4941;
	@%p2629 bra 	$L__BB1_17480;
	add.s64 	%rd95801, %rd34981, 1;
	not.b64 	%rd57548, %rd95800;
	add.s64 	%rd95800, %rd95799, %rd57548;
$L__BB1_17480:
	setp.ne.s64 	%p2630, %rd95800, 0;
	mov.u64 	%rd95799, %rd95800;
	@%p2630 bra 	$L__BB1_17478;
	cvt.u32.u64 	%r4943, %rd95801;
	mov.b64 	%rd95805, 0;
	mov.u64 	%rd95803, %rd5;
$L__BB1_17482:
	shr.u64 	%rd95804, %rd95803, 1;
	add.s64 	%rd34989, %rd95805, %rd95804;
	shl.b64 	%rd57550, %rd34989, 2;
	add.s64 	%rd57551, %rd34180, %rd57550;
	ld.u32 	%r8845, [%rd57551];
	setp.ge.s32 	%p2631, %r8845, %r4942;
	@%p2631 bra 	$L__BB1_17484;
	add.s64 	%rd95805, %rd34989, 1;
	not.b64 	%rd57552, %rd95804;
	add.s64 	%rd95804, %rd95803, %rd57552;
$L__BB1_17484:
	setp.ne.s64 	%p2632, %rd95804, 0;
	mov.u64 	%rd95803, %rd95804;
	@%p2632 bra 	$L__BB1_17482;
	cvt.u32.u64 	%r4944, %rd95805;
	mov.b64 	%rd95809, 0;
	mov.u64 	%rd95807, %rd5;
$L__BB1_17486:
	shr.u64 	%rd95808, %rd95807, 1;
	add.s64 	%rd34997, %rd95809, %rd95808;
	shl.b64 	%rd57554, %rd34997, 2;
	add.s64 	%rd57555, %rd34180, %rd57554;
	ld.u32 	%r8846, [%rd57555];
	setp.ge.s32 	%p2633, %r8846, %r4943;
	@%p2633 bra 	$L__BB1_17488;
	add.s64 	%rd95809, %rd34997, 1;
	not.b64 	%rd57556, %rd95808;
	add.s64 	%rd95808, %rd95807, %rd57556;
$L__BB1_17488:
	setp.ne.s64 	%p2634, %rd95808, 0;
	mov.u64 	%rd95807, %rd95808;
	@%p2634 bra 	$L__BB1_17486;
	cvt.u32.u64 	%r4945, %rd95809;
	mov.b64 	%rd95813, 0;
	mov.u64 	%rd95811, %rd5;
$L__BB1_17490:
	shr.u64 	%rd95812, %rd95811, 1;
	add.s64 	%rd35005, %rd95813, %rd95812;
	shl.b64 	%rd57558, %rd35005, 2;
	add.s64 	%rd57559, %rd34197, %rd57558;
	ld.u32 	%r8847, [%rd57559];
	setp.ge.s32 	%p2635, %r8847, %r4944;
	@%p2635 bra 	$L__BB1_17492;
	add.s64 	%rd95813, %rd35005, 1;
	not.b64 	%rd57560, %rd95812;
	add.s64 	%rd95812, %rd95811, %rd57560;
$L__BB1_17492:
	setp.ne.s64 	%p2636, %rd95812, 0;
	mov.u64 	%rd95811, %rd95812;
	@%p2636 bra 	$L__BB1_17490;
	cvt.u32.u64 	%r4946, %rd95813;
	mov.b64 	%rd95817, 0;
	mov.u64 	%rd95815, %rd5;
$L__BB1_17494:
	shr.u64 	%rd95816, %rd95815, 1;
	add.s64 	%rd35013, %rd95817, %rd95816;
	shl.b64 	%rd57562, %rd35013, 2;
	add.s64 	%rd57563, %rd34197, %rd57562;
	ld.u32 	%r8848, [%rd57563];
	setp.ge.s32 	%p2637, %r8848, %r4945;
	@%p2637 bra 	$L__BB1_17496;
	add.s64 	%rd95817, %rd35013, 1;
	not.b64 	%rd57564, %rd95816;
	add.s64 	%rd95816, %rd95815, %rd57564;
$L__BB1_17496:
	setp.ne.s64 	%p2638, %rd95816, 0;
	mov.u64 	%rd95815, %rd95816;
	@%p2638 bra 	$L__BB1_17494;
	cvt.u32.u64 	%r4947, %rd95817;
	mov.b64 	%rd95821, 0;
	mov.u64 	%rd95819, %rd5;
$L__BB1_17498:
	shr.u64 	%rd95820, %rd95819, 1;
	add.s64 	%rd35021, %rd95821, %rd95820;
	shl.b64 	%rd57566, %rd35021, 2;
	add.s64 	%rd57567, %rd34214, %rd57566;
	ld.u32 	%r8849, [%rd57567];
	setp.ge.s32 	%p2639, %r8849, %r4946;
	@%p2639 bra 	$L__BB1_17500;
	add.s64 	%rd95821, %rd35021, 1;
	not.b64 	%rd57568, %rd95820;
	add.s64 	%rd95820, %rd95819, %rd57568;
$L__BB1_17500:
	setp.ne.s64 	%p2640, %rd95820, 0;
	mov.u64 	%rd95819, %rd95820;
	@%p2640 bra 	$L__BB1_17498;
	cvt.u32.u64 	%r4948, %rd95821;
	mov.b64 	%rd95825, 0;
	mov.u64 	%rd95823, %rd5;
$L__BB1_17502:
	shr.u64 	%rd95824, %rd95823, 1;
	add.s64 	%rd35029, %rd95825, %rd95824;
	shl.b64 	%rd57570, %rd35029, 2;
	add.s64 	%rd57571, %rd34214, %rd57570;
	ld.u32 	%r8850, [%rd57571];
	setp.ge.s32 	%p2641, %r8850, %r4947;
	@%p2641 bra 	$L__BB1_17504;
	add.s64 	%rd95825, %rd35029, 1;
	not.b64 	%rd57572, %rd95824;
	add.s64 	%rd95824, %rd95823, %rd57572;
$L__BB1_17504:
	setp.ne.s64 	%p2642, %rd95824, 0;
	mov.u64 	%rd95823, %rd95824;
	@%p2642 bra 	$L__BB1_17502;
	cvt.u32.u64 	%r4949, %rd95825;
	mov.b64 	%rd95829, 0;
	mov.u64 	%rd95827, %rd5;
$L__BB1_17506:
	shr.u64 	%rd95828, %rd95827, 1;
	add.s64 	%rd35037, %rd95829, %rd95828;
	shl.b64 	%rd57574, %rd35037, 2;
	add.s64 	%rd57575, %rd34231, %rd57574;
	ld.u32 	%r8851, [%rd57575];
	setp.ge.s32 	%p2643, %r8851, %r4948;
	@%p2643 bra 	$L__BB1_17508;
	add.s64 	%rd95829, %rd35037, 1;
	not.b64 	%rd57576, %rd95828;
	add.s64 	%rd95828, %rd95827, %rd57576;
$L__BB1_17508:
	setp.ne.s64 	%p2644, %rd95828, 0;
	mov.u64 	%rd95827, %rd95828;
	@%p2644 bra 	$L__BB1_17506;
	cvt.u32.u64 	%r4950, %rd95829;
	mov.b64 	%rd95833, 0;
	mov.u64 	%rd95831, %rd5;
$L__BB1_17510:
	shr.u64 	%rd95832, %rd95831, 1;
	add.s64 	%rd35045, %rd95833, %rd95832;
	shl.b64 	%rd57578, %rd35045, 2;
	add.s64 	%rd57579, %rd34231, %rd57578;
	ld.u32 	%r8852, [%rd57579];
	setp.ge.s32 	%p2645, %r8852, %r4949;
	@%p2645 bra 	$L__BB1_17512;
	add.s64 	%rd95833, %rd35045, 1;
	not.b64 	%rd57580, %rd95832;
	add.s64 	%rd95832, %rd95831, %rd57580;
$L__BB1_17512:
	setp.ne.s64 	%p2646, %rd95832, 0;
	mov.u64 	%rd95831, %rd95832;
	@%p2646 bra 	$L__BB1_17510;
	cvt.u32.u64 	%r4951, %rd95833;
	mov.b64 	%rd95837, 0;
	mov.u64 	%rd95835, %rd5;
$L__BB1_17514:
	shr.u64 	%rd95836, %rd95835, 1;
	add.s64 	%rd35053, %rd95837, %rd95836;
	shl.b64 	%rd57582, %rd35053, 2;
	add.s64 	%rd57583, %rd34248, %rd57582;
	ld.u32 	%r8853, [%rd57583];
	setp.ge.s32 	%p2647, %r8853, %r4950;
	@%p2647 bra 	$L__BB1_17516;
	add.s64 	%rd95837, %rd35053, 1;
	not.b64 	%rd57584, %rd95836;
	add.s64 	%rd95836, %rd95835, %rd57584;
$L__BB1_17516:
	setp.ne.s64 	%p2648, %rd95836, 0;
	mov.u64 	%rd95835, %rd95836;
	@%p2648 bra 	$L__BB1_17514;
	cvt.u32.u64 	%r4952, %rd95837;
	mov.b64 	%rd95841, 0;
	mov.u64 	%rd95839, %rd5;
$L__BB1_17518:
	shr.u64 	%rd95840, %rd95839, 1;
	add.s64 	%rd35061, %rd95841, %rd95840;
	shl.b64 	%rd57586, %rd35061, 2;
	add.s64 	%rd57587, %rd34248, %rd57586;
	ld.u32 	%r8854, [%rd57587];
	setp.ge.s32 	%p2649, %r8854, %r4951;
	@%p2649 bra 	$L__BB1_17520;
	add.s64 	%rd95841, %rd35061, 1;
	not.b64 	%rd57588, %rd95840;
	add.s64 	%rd95840, %rd95839, %rd57588;
$L__BB1_17520:
	setp.ne.s64 	%p2650, %rd95840, 0;
	mov.u64 	%rd95839, %rd95840;
	@%p2650 bra 	$L__BB1_17518;
	cvt.u32.u64 	%r4953, %rd95841;
	mov.b64 	%rd95845, 0;
	mov.u64 	%rd95843, %rd5;
$L__BB1_17522:
	shr.u64 	%rd95844, %rd95843, 1;
	add.s64 	%rd35069, %rd95845, %rd95844;
	shl.b64 	%rd57590, %rd35069, 2;
	add.s64 	%rd57591, %rd34265, %rd57590;
	ld.u32 	%r8855, [%rd57591];
	setp.ge.s32 	%p2651, %r8855, %r4952;
	@%p2651 bra 	$L__BB1_17524;
	add.s64 	%rd95845, %rd35069, 1;
	not.b64 	%rd57592, %rd95844;
	add.s64 	%rd95844, %rd95843, %rd57592;
$L__BB1_17524:
	setp.ne.s64 	%p2652, %rd95844, 0;
	mov.u64 	%rd95843, %rd95844;
	@%p2652 bra 	$L__BB1_17522;
	cvt.u32.u64 	%r4954, %rd95845;
	mov.b64 	%rd95849, 0;
	mov.u64 	%rd95847, %rd5;
$L__BB1_17526:
	shr.u64 	%rd95848, %rd95847, 1;
	add.s64 	%rd35077, %rd95849, %rd95848;
	shl.b64 	%rd57594, %rd35077, 2;
	add.s64 	%rd57595, %rd34265, %rd57594;
	ld.u32 	%r8856, [%rd57595];
	setp.ge.s32 	%p2653, %r8856, %r4953;
	@%p2653 bra 	$L__BB1_17528;
	add.s64 	%rd95849, %rd35077, 1;
	not.b64 	%rd57596, %rd95848;
	add.s64 	%rd95848, %rd95847, %rd57596;
$L__BB1_17528:
	setp.ne.s64 	%p2654, %rd95848, 0;
	mov.u64 	%rd95847, %rd95848;
	@%p2654 bra 	$L__BB1_17526;
	cvt.u32.u64 	%r8857, %rd95849;
	setp.lt.s32 	%p2655, %r4954, %r8857;
	selp.b32 	%r4955, %r4787, %r4809, %p2655;
	selp.b32 	%r4956, %r4809, %r4787, %p2655;
	mov.b64 	%rd95853, 0;
	mov.u64 	%rd95851, %rd5;
$L__BB1_17530:
	shr.u64 	%rd95852, %rd95851, 1;
	add.s64 	%rd35085, %rd95853, %rd95852;
	shl.b64 	%rd57598, %rd35085, 2;
	add.s64 	%rd57599, %rd34112, %rd57598;
	ld.u32 	%r8858, [%rd57599];
	setp.ge.s32 	%p2656, %r8858, %r4830;
	@%p2656 bra 	$L__BB1_17532;
	add.s64 	%rd95853, %rd35085, 1;
	not.b64 	%rd57600, %rd95852;
	add.s64 	%rd95852, %rd95851, %rd57600;
$L__BB1_17532:
	setp.ne.s64 	%p2657, %rd95852, 0;
	mov.u64 	%rd95851, %rd95852;
	@%p2657 bra 	$L__BB1_17530;
	cvt.u32.u64 	%r4957, %rd95853;
	mov.b64 	%rd95857, 0;
	mov.u64 	%rd95855, %rd5;
$L__BB1_17534:
	shr.u64 	%rd95856, %rd95855, 1;
	add.s64 	%rd35093, %rd95857, %rd95856;
	shl.b64 	%rd57602, %rd35093, 2;
	add.s64 	%rd57603, %rd34112, %rd57602;
	ld.u32 	%r8859, [%rd57603];
	setp.ge.s32 	%p2658, %r8859, %r4808;
	@%p2658 bra 	$L__BB1_17536;
	add.s64 	%rd95857, %rd35093, 1;
	not.b64 	%rd57604, %rd95856;
	add.s64 	%rd95856, %rd95855, %rd57604;
$L__BB1_17536:
	setp.ne.s64 	%p2659, %rd95856, 0;
	mov.u64 	%rd95855, %rd95856;
	@%p2659 bra 	$L__BB1_17534;
	cvt.u32.u64 	%r4958, %rd95857;
	mov.b64 	%rd95861, 0;
	mov.u64 	%rd95859, %rd5;
$L__BB1_17538:
	shr.u64 	%rd95860, %rd95859, 1;
	add.s64 	%rd35101, %rd95861, %rd95860;
	shl.b64 	%rd57606, %rd35101, 2;
	add.s64 	%rd57607, %rd34129, %rd57606;
	ld.u32 	%r8860, [%rd57607];
	setp.ge.s32 	%p2660, %r8860, %r4957;
	@%p2660 bra 	$L__BB1_17540;
	add.s64 	%rd95861, %rd35101, 1;
	not.b64 	%rd57608, %rd95860;
	add.s64 	%rd95860, %rd95859, %rd57608;
$L__BB1_17540:
	setp.ne.s64 	%p2661, %rd95860, 0;
	mov.u64 	%rd95859, %rd95860;
	@%p2661 bra 	$L__BB1_17538;
	cvt.u32.u64 	%r4959, %rd95861;
	mov.b64 	%rd95865, 0;
	mov.u64 	%rd95863, %rd5;
$L__BB1_17542:
	shr.u64 	%rd95864, %rd95863, 1;
	add.s64 	%rd35109, %rd95865, %rd95864;
	shl.b64 	%rd57610, %rd35109, 2;
	add.s64 	%rd57611, %rd34129, %rd57610;
	ld.u32 	%r8861, [%rd57611];
	setp.ge.s32 	%p2662, %r8861, %r4958;
	@%p2662 bra 	$L__BB1_17544;
	add.s64 	%rd95865, %rd35109, 1;
	not.b64 	%rd57612, %rd95864;
	add.s64 	%rd95864, %rd95863, %rd57612;
$L__BB1_17544:
	setp.ne.s64 	%p2663, %rd95864, 0;
	mov.u64 	%rd95863, %rd95864;
	@%p2663 bra 	$L__BB1_17542;
	cvt.u32.u64 	%r4960, %rd95865;
	mov.b64 	%rd95869, 0;
	mov.u64 	%rd95867, %rd5;
$L__BB1_17546:
	shr.u64 	%rd95868, %rd95867, 1;
	add.s64 	%rd35117, %rd95869, %rd95868;
	shl.b64 	%rd57614, %rd35117, 2;
	add.s64 	%rd57615, %rd34146, %rd57614;
	ld.u32 	%r8862, [%rd57615];
	setp.ge.s32 	%p2664, %r8862, %r4959;
	@%p2664 bra 	$L__BB1_17548;
	add.s64 	%rd95869, %rd35117, 1;
	not.b64 	%rd57616, %rd95868;
	add.s64 	%rd95868, %rd95867, %rd57616;
$L__BB1_17548:
	setp.ne.s64 	%p2665, %rd95868, 0;
	mov.u64 	%rd95867, %rd95868;
	@%p2665 bra 	$L__BB1_17546;
	cvt.u32.u64 	%r4961, %rd95869;
	mov.b64 	%rd95873, 0;
	mov.u64 	%rd95871, %rd5;
$L__BB1_17550:
	shr.u64 	%rd95872, %rd95871, 1;
	add.s64 	%rd35125, %rd95873, %rd95872;
	shl.b64 	%rd57618, %rd35125, 2;
	add.s64 	%rd57619, %rd34146, %rd57618;
	ld.u32 	%r8863, [%rd57619];
	setp.ge.s32 	%p2666, %r8863, %r4960;
	@%p2666 bra 	$L__BB1_17552;
	add.s64 	%rd95873, %rd35125, 1;
	not.b64 	%rd57620, %rd95872;
	add.s64 	%rd95872, %rd95871, %rd57620;
$L__BB1_17552:
	setp.ne.s64 	%p2667, %rd95872, 0;
	mov.u64 	%rd95871, %rd95872;
	@%p2667 bra 	$L__BB1_17550;
	cvt.u32.u64 	%r4962, %rd95873;
	mov.b64 	%rd95877, 0;
	mov.u64 	%rd95875, %rd5;
$L__BB1_17554:
	shr.u64 	%rd95876, %rd95875, 1;
	add.s64 	%rd35133, %rd95877, %rd95876;
	shl.b64 	%rd57622, %rd35133, 2;
	add.s64 	%rd57623, %rd34163, %rd57622;
	ld.u32 	%r8864, [%rd57623];
	setp.ge.s32 	%p2668, %r8864, %r4961;
	@%p2668 bra 	$L__BB1_17556;
	add.s64 	%rd95877, %rd35133, 1;
	not.b64 	%rd57624, %rd95876;
	add.s64 	%rd95876, %rd95875, %rd57624;
$L__BB1_17556:
	setp.ne.s64 	%p2669, %rd95876, 0;
	mov.u64 	%rd95875, %rd95876;
	@%p2669 bra 	$L__BB1_17554;
	cvt.u32.u64 	%r4963, %rd95877;
	mov.b64 	%rd95881, 0;
	mov.u64 	%rd95879, %rd5;
$L__BB1_17558:
	shr.u64 	%rd95880, %rd95879, 1;
	add.s64 	%rd35141, %rd95881, %rd95880;
	shl.b64 	%rd57626, %rd35141, 2;
	add.s64 	%rd57627, %rd34163, %rd57626;
	ld.u32 	%r8865, [%rd57627];
	setp.ge.s32 	%p2670, %r8865, %r4962;
	@%p2670 bra 	$L__BB1_17560;
	add.s64 	%rd95881, %rd35141, 1;
	not.b64 	%rd57628, %rd95880;
	add.s64 	%rd95880, %rd95879, %rd57628;
$L__BB1_17560:
	setp.ne.s64 	%p2671, %rd95880, 0;
	mov.u64 	%rd95879, %rd95880;
	@%p2671 bra 	$L__BB1_17558;
	cvt.u32.u64 	%r4964, %rd95881;
	mov.b64 	%rd95885, 0;
	mov.u64 	%rd95883, %rd5;
$L__BB1_17562:
	shr.u64 	%rd95884, %rd95883, 1;
	add.s64 	%rd35149, %rd95885, %rd95884;
	shl.b64 	%rd57630, %rd35149, 2;
	add.s64 	%rd57631, %rd34180, %rd57630;
	ld.u32 	%r8866, [%rd57631];
	setp.ge.s32 	%p2672, %r8866, %r4963;
	@%p2672 bra 	$L__BB1_17564;
	add.s64 	%rd95885, %rd35149, 1;
	not.b64 	%rd57632, %rd95884;
	add.s64 	%rd95884, %rd95883, %rd57632;
$L__BB1_17564:
	setp.ne.s64 	%p2673, %rd95884, 0;
	mov.u64 	%rd95883, %rd95884;
	@%p2673 bra 	$L__BB1_17562;
	cvt.u32.u64 	%r4965, %rd95885;
	mov.b64 	%rd95889, 0;
	mov.u64 	%rd95887, %rd5;
$L__BB1_17566:
	shr.u64 	%rd95888, %rd95887, 1;
	add.s64 	%rd35157, %rd95889, %rd95888;
	shl.b64 	%rd57634, %rd35157, 2;
	add.s64 	%rd57635, %rd34180, %rd57634;
	ld.u32 	%r8867, [%rd57635];
	setp.ge.s32 	%p2674, %r8867, %r4964;
	@%p2674 bra 	$L__BB1_17568;
	add.s64 	%rd95889, %rd35157, 1;
	not.b64 	%rd57636, %rd95888;
	add.s64 	%rd95888, %rd95887, %rd57636;
$L__BB1_17568:
	setp.ne.s64 	%p2675, %rd95888, 0;
	mov.u64 	%rd95887, %rd95888;
	@%p2675 bra 	$L__BB1_17566;
	cvt.u32.u64 	%r4966, %rd95889;
	mov.b64 	%rd95893, 0;
	mov.u64 	%rd95891, %rd5;
$L__BB1_17570:
	shr.u64 	%rd95892, %rd95891, 1;
	add.s64 	%rd35165, %rd95893, %rd95892;
	shl.b64 	%rd57638, %rd35165, 2;
	add.s64 	%rd57639, %rd34197, %rd57638;
	ld.u32 	%r8868, [%rd57639];
	setp.ge.s32 	%p2676, %r8868, %r4965;
	@%p2676 bra 	$L__BB1_17572;
	add.s64 	%rd95893, %rd35165, 1;
	not.b64 	%rd57640, %rd95892;
	add.s64 	%rd95892, %rd95891, %rd57640;
$L__BB1_17572:
	setp.ne.s64 	%p2677, %rd95892, 0;
	mov.u64 	%rd95891, %rd95892;
	@%p2677 bra 	$L__BB1_17570;
	cvt.u32.u64 	%r4967, %rd95893;
	mov.b64 	%rd95897, 0;
	mov.u64 	%rd95895, %rd5;
$L__BB1_17574:
	shr.u64 	%rd95896, %rd95895, 1;
	add.s64 	%rd35173, %rd95897, %rd95896;
	shl.b64 	%rd57642, %rd35173, 2;
	add.s64 	%rd57643, %rd34197, %rd57642;
	ld.u32 	%r8869, [%rd57643];
	setp.ge.s32 	%p2678, %r8869, %r4966;
	@%p2678 bra 	$L__BB1_17576;
	add.s64 	%rd95897, %rd35173, 1;
	not.b64 	%rd57644, %rd95896;
	add.s64 	%rd95896, %rd95895, %rd57644;
$L__BB1_17576:
	setp.ne.s64 	%p2679, %rd95896, 0;
	mov.u64 	%rd95895, %rd95896;
	@%p2679 bra 	$L__BB1_17574;
	cvt.u32.u64 	%r4968, %rd95897;
	mov.b64 	%rd95901, 0;
	mov.u64 	%rd95899, %rd5;
$L__BB1_17578:
	shr.u64 	%rd95900, %rd95899, 1;
	add.s64 	%rd35181, %rd95901, %rd95900;
	shl.b64 	%rd57646, %rd35181, 2;
	add.s64 	%rd57647, %rd34214, %rd57646;
	ld.u32 	%r8870, [%rd57647];
	setp.ge.s32 	%p2680, %r8870, %r4967;
	@%p2680 bra 	$L__BB1_17580;
	add.s64 	%rd95901, %rd35181, 1;
	not.b64 	%rd57648, %rd95900;
	add.s64 	%rd95900, %rd95899, %rd57648;
$L__BB1_17580:
	setp.ne.s64 	%p2681, %rd95900, 0;
	mov.u64 	%rd95899, %rd95900;
	@%p2681 bra 	$L__BB1_17578;
	cvt.u32.u64 	%r4969, %rd95901;
	mov.b64 	%rd95905, 0;
	mov.u64 	%rd95903, %rd5;
$L__BB1_17582:
	shr.u64 	%rd95904, %rd95903, 1;
	add.s64 	%rd35189, %rd95905, %rd95904;
	shl.b64 	%rd57650, %rd35189, 2;
	add.s64 	%rd57651, %rd34214, %rd57650;
	ld.u32 	%r8871, [%rd57651];
	setp.ge.s32 	%p2682, %r8871, %r4968;
	@%p2682 bra 	$L__BB1_17584;
	add.s64 	%rd95905, %rd35189, 1;
	not.b64 	%rd57652, %rd95904;
	add.s64 	%rd95904, %rd95903, %rd57652;
$L__BB1_17584:
	setp.ne.s64 	%p2683, %rd95904, 0;
	mov.u64 	%rd95903, %rd95904;
	@%p2683 bra 	$L__BB1_17582;
	cvt.u32.u64 	%r4970, %rd95905;
	mov.b64 	%rd95909, 0;
	mov.u64 	%rd95907, %rd5;
$L__BB1_17586:
	shr.u64 	%rd95908, %rd95907, 1;
	add.s64 	%rd35197, %rd95909, %rd95908;
	shl.b64 	%rd57654, %rd35197, 2;
	add.s64 	%rd57655, %rd34231, %rd57654;
	ld.u32 	%r8872, [%rd57655];
	setp.ge.s32 	%p2684, %r8872, %r4969;
	@%p2684 bra 	$L__BB1_17588;
	add.s64 	%rd95909, %rd35197, 1;
	not.b64 	%rd57656, %rd95908;
	add.s64 	%rd95908, %rd95907, %rd57656;
$L__BB1_17588:
	setp.ne.s64 	%p2685, %rd95908, 0;
	mov.u64 	%rd95907, %rd95908;
	@%p2685 bra 	$L__BB1_17586;
	cvt.u32.u64 	%r4971, %rd95909;
	mov.b64 	%rd95913, 0;
	mov.u64 	%rd95911, %rd5;
$L__BB1_17590:
	shr.u64 	%rd95912, %rd95911, 1;
	add.s64 	%rd35205, %rd95913, %rd95912;
	shl.b64 	%rd57658, %rd35205, 2;
	add.s64 	%rd57659, %rd34231, %rd57658;
	ld.u32 	%r8873, [%rd57659];
	setp.ge.s32 	%p2686, %r8873, %r4970;
	@%p2686 bra 	$L__BB1_17592;
	add.s64 	%rd95913, %rd35205, 1;
	not.b64 	%rd57660, %rd95912;
	add.s64 	%rd95912, %rd95911, %rd57660;
$L__BB1_17592:
	setp.ne.s64 	%p2687, %rd95912, 0;
	mov.u64 	%rd95911, %rd95912;
	@%p2687 bra 	$L__BB1_17590;
	cvt.u32.u64 	%r4972, %rd95913;
	mov.b64 	%rd95917, 0;
	mov.u64 	%rd95915, %rd5;
$L__BB1_17594:
	shr.u64 	%rd95916, %rd95915, 1;
	add.s64 	%rd35213, %rd95917, %rd95916;
	shl.b64 	%rd57662, %rd35213, 2;
	add.s64 	%rd57663, %rd34248, %rd57662;
	ld.u32 	%r8874, [%rd57663];
	setp.ge.s32 	%p2688, %r8874, %r4971;
	@%p2688 bra 	$L__BB1_17596;
	add.s64 	%rd95917, %rd35213, 1;
	not.b64 	%rd57664, %rd95916;
	add.s64 	%rd95916, %rd95915, %rd57664;
$L__BB1_17596:
	setp.ne.s64 	%p2689, %rd95916, 0;
	mov.u64 	%rd95915, %rd95916;
	@%p2689 bra 	$L__BB1_17594;
	cvt.u32.u64 	%r4973, %rd95917;
	mov.b64 	%rd95921, 0;
	mov.u64 	%rd95919, %rd5;
$L__BB1_17598:
	shr.u64 	%rd95920, %rd95919, 1;
	add.s64 	%rd35221, %rd95921, %rd95920;
	shl.b64 	%rd57666, %rd35221, 2;
	add.s64 	%rd57667, %rd34248, %rd57666;
	ld.u32 	%r8875, [%rd57667];
	setp.ge.s32 	%p2690, %r8875, %r4972;
	@%p2690 bra 	$L__BB1_17600;
	add.s64 	%rd95921, %rd35221, 1;
	not.b64 	%rd57668, %rd95920;
	add.s64 	%rd95920, %rd95919, %rd57668;
$L__BB1_17600:
	setp.ne.s64 	%p2691, %rd95920, 0;
	mov.u64 	%rd95919, %rd95920;
	@%p2691 bra 	$L__BB1_17598;
	cvt.u32.u64 	%r4974, %rd95921;
	mov.b64 	%rd95925, 0;
	mov.u64 	%rd95923, %rd5;
$L__BB1_17602:
	shr.u64 	%rd95924, %rd95923, 1;
	add.s64 	%rd35229, %rd95925, %rd95924;
	shl.b64 	%rd57670, %rd35229, 2;
	add.s64 	%rd57671, %rd34265, %rd57670;
	ld.u32 	%r8876, [%rd57671];
	setp.ge.s32 	%p2692, %r8876, %r4973;
	@%p2692 bra 	$L__BB1_17604;
	add.s64 	%rd95925, %rd35229, 1;
	not.b64 	%rd57672, %rd95924;
	add.s64 	%rd95924, %rd95923, %rd57672;
$L__BB1_17604:
	setp.ne.s64 	%p2693, %rd95924, 0;
	mov.u64 	%rd95923, %rd95924;
	@%p2693 bra 	$L__BB1_17602;
	cvt.u32.u64 	%r4975, %rd95925;
	mov.b64 	%rd95929, 0;
	mov.u64 	%rd95927, %rd5;
$L__BB1_17606:
	shr.u64 	%rd95928, %rd95927, 1;
	add.s64 	%rd35237, %rd95929, %rd95928;
	shl.b64 	%rd57674, %rd35237, 2;
	add.s64 	%rd57675, %rd34265, %rd57674;
	ld.u32 	%r8877, [%rd57675];
	setp.ge.s32 	%p2694, %r8877, %r4974;
	@%p2694 bra 	$L__BB1_17608;
	add.s64 	%rd95929, %rd35237, 1;
	not.b64 	%rd57676, %rd95928;
	add.s64 	%rd95928, %rd95927, %rd57676;
$L__BB1_17608:
	setp.ne.s64 	%p2695, %rd95928, 0;
	mov.u64 	%rd95927, %rd95928;
	@%p2695 bra 	$L__BB1_17606;
	cvt.u32.u64 	%r8878, %rd95929;
	setp.lt.s32 	%p2696, %r4975, %r8878;
	selp.b32 	%r4976, %r4808, %r4830, %p2696;
	selp.b32 	%r4977, %r4830, %r4808, %p2696;
	mov.b64 	%rd95933, 0;
	mov.u64 	%rd95931, %rd5;
$L__BB1_17610:
	shr.u64 	%rd95932, %rd95931, 1;
	add.s64 	%rd35245, %rd95933, %rd95932;
	shl.b64 	%rd57678, %rd35245, 2;
	add.s64 	%rd57679, %rd34112, %rd57678;
	ld.u32 	%r8879, [%rd57679];
	setp.ge.s32 	%p2697, %r8879, %r4661;
	@%p2697 bra 	$L__BB1_17612;
	add.s64 	%rd95933, %rd35245, 1;
	not.b64 	%rd57680, %rd95932;
	add.s64 	%rd95932, %rd95931, %rd57680;
$L__BB1_17612:
	setp.ne.s64 	%p2698, %rd95932, 0;
	mov.u64 	%rd95931, %rd95932;
	@%p2698 bra 	$L__BB1_17610;
	cvt.u32.u64 	%r4978, %rd95933;
	mov.b64 	%rd95937, 0;
	mov.u64 	%rd95935, %rd5;
$L__BB1_17614:
	shr.u64 	%rd95936, %rd95935, 1;
	add.s64 	%rd35253, %rd95937, %rd95936;
	shl.b64 	%rd57682, %rd35253, 2;
	add.s64 	%rd57683, %rd34112, %rd57682;
	ld.u32 	%r8880, [%rd57683];
	setp.ge.s32 	%p2699, %r8880, %r4829;
	@%p2699 bra 	$L__BB1_17616;
	add.s64 	%rd95937, %rd35253, 1;
	not.b64 	%rd57684, %rd95936;
	add.s64 	%rd95936, %rd95935, %rd57684;
$L__BB1_17616:
	setp.ne.s64 	%p2700, %rd95936, 0;
	mov.u64 	%rd95935, %rd95936;
	@%p2700 bra 	$L__BB1_17614;
	cvt.u32.u64 	%r4979, %rd95937;
	mov.b64 	%rd95941, 0;
	mov.u64 	%rd95939, %rd5;
$L__BB1_17618:
	shr.u64 	%rd95940, %rd95939, 1;
	add.s64 	%rd35261, %rd95941, %rd95940;
	shl.b64 	%rd57686, %rd35261, 2;
	add.s64 	%rd57687, %rd34129, %rd57686;
	ld.u32 	%r8881, [%rd57687];
	setp.ge.s32 	%p2701, %r8881, %r4978;
	@%p2701 bra 	$L__BB1_17620;
	add.s64 	%rd95941, %rd35261, 1;
	not.b64 	%rd57688, %rd95940;
	add.s64 	%rd95940, %rd95939, %rd57688;
$L__BB1_17620:
	setp.ne.s64 	%p2702, %rd95940, 0;
	mov.u64 	%rd95939, %rd95940;
	@%p2702 bra 	$L__BB1_17618;
	cvt.u32.u64 	%r4980, %rd95941;
	mov.b64 	%rd95945, 0;
	mov.u64 	%rd95943, %rd5;
$L__BB1_17622:
	shr.u64 	%rd95944, %rd95943, 1;
	add.s64 	%rd35269, %rd95945, %rd95944;
	shl.b64 	%rd57690, %rd35269, 2;
	add.s64 	%rd57691, %rd34129, %rd57690;
	ld.u32 	%r8882, [%rd57691];
	setp.ge.s32 	%p2703, %r8882, %r4979;
	@%p2703 bra 	$L__BB1_17624;
	add.s64 	%rd95945, %rd35269, 1;
	not.b64 	%rd57692, %rd95944;
	add.s64 	%rd95944, %rd95943, %rd57692;
$L__BB1_17624:
	setp.ne.s64 	%p2704, %rd95944, 0;
	mov.u64 	%rd95943, %rd95944;
	@%p2704 bra 	$L__BB1_17622;
	cvt.u32.u64 	%r4981, %rd95945;
	mov.b64 	%rd95949, 0;
	mov.u64 	%rd95947, %rd5;
$L__BB1_17626:
	shr.u64 	%rd95948, %rd95947, 1;
	add.s64 	%rd35277, %rd95949, %rd95948;
	shl.b64 	%rd57694, %rd35277, 2;
	add.s64 	%rd57695, %rd34146, %rd57694;
	ld.u32 	%r8883, [%rd57695];
	setp.ge.s32 	%p2705, %r8883, %r4980;
	@%p2705 bra 	$L__BB1_17628;
	add.s64 	%rd95949, %rd35277, 1;
	not.b64 	%rd57696, %rd95948;
	add.s64 	%rd95948, %rd95947, %rd57696;
$L__BB1_17628:
	setp.ne.s64 	%p2706, %rd95948, 0;
	mov.u64 	%rd95947, %rd95948;
	@%p2706 bra 	$L__BB1_17626;
	cvt.u32.u64 	%r4982, %rd95949;
	mov.b64 	%rd95953, 0;
	mov.u64 	%rd95951, %rd5;
$L__BB1_17630:
	shr.u64 	%rd95952, %rd95951, 1;
	add.s64 	%rd35285, %rd95953, %rd95952;
	shl.b64 	%rd57698, %rd35285, 2;
	add.s64 	%rd57699, %rd34146, %rd57698;
	ld.u32 	%r8884, [%rd57699];
	setp.ge.s32 	%p2707, %r8884, %r4981;
	@%p2707 bra 	$L__BB1_17632;
	add.s64 	%rd95953, %rd35285, 1;
	not.b64 	%rd57700, %rd95952;
	add.s64 	%rd95952, %rd95951, %rd57700;
$L__BB1_17632:
	setp.ne.s64 	%p2708, %rd95952, 0;
	mov.u64 	%rd95951, %rd95952;
	@%p2708 bra 	$L__BB1_17630;
	cvt.u32.u64 	%r4983, %rd95953;
	mov.b64 	%rd95957, 0;
	mov.u64 	%rd95955, %rd5;
$L__BB1_17634:
	shr.u64 	%rd95956, %rd95955, 1;
	add.s64 	%rd35293, %rd95957, %rd95956;
	shl.b64 	%rd57702, %rd35293, 2;
	add.s64 	%rd57703, %rd34163, %rd57702;
	ld.u32 	%r8885, [%rd57703];
	setp.ge.s32 	%p2709, %r8885, %r4982;
	@%p2709 bra 	$L__BB1_17636;
	add.s64 	%rd95957, %rd35293, 1;
	not.b64 	%rd57704, %rd95956;
	add.s64 	%rd95956, %rd95955, %rd57704;
$L__BB1_17636:
	setp.ne.s64 	%p2710, %rd95956, 0;
	mov.u64 	%rd95955, %rd95956;
	@%p2710 bra 	$L__BB1_17634;
	cvt.u32.u64 	%r4984, %rd95957;
	mov.b64 	%rd95961, 0;
	mov.u64 	%rd95959, %rd5;
$L__BB1_17638:
	shr.u64 	%rd95960, %rd95959, 1;
	add.s64 	%rd35301, %rd95961, %rd95960;
	shl.b64 	%rd57706, %rd35301, 2;
	add.s64 	%rd57707, %rd34163, %rd57706;
	ld.u32 	%r8886, [%rd57707];
	setp.ge.s32 	%p2711, %r8886, %r4983;
	@%p2711 bra 	$L__BB1_17640;
	add.s64 	%rd95961, %rd35301, 1;
	not.b64 	%rd57708, %rd95960;
	add.s64 	%rd95960, %rd95959, %rd57708;
$L__BB1_17640:
	setp.ne.s64 	%p2712, %rd95960, 0;
	mov.u64 	%rd95959, %rd95960;
	@%p2712 bra 	$L__BB1_17638;
	cvt.u32.u64 	%r4985, %rd95961;
	mov.b64 	%rd95965, 0;
	mov.u64 	%rd95963, %rd5;
$L__BB1_17642:
	shr.u64 	%rd95964, %rd95963, 1;
	add.s64 	%rd35309, %rd95965, %rd95964;
	shl.b64 	%rd57710, %rd35309, 2;
	add.s64 	%rd57711, %rd34180, %rd57710;
	ld.u32 	%r8887, [%rd57711];
	setp.ge.s32 	%p2713, %r8887, %r4984;
	@%p2713 bra 	$L__BB1_17644;
	add.s64 	%rd95965, %rd35309, 1;
	not.b64 	%rd57712, %rd95964;
	add.s64 	%rd95964, %rd95963, %rd57712;
$L__BB1_17644:
	setp.ne.s64 	%p2714, %rd95964, 0;
	mov.u64 	%rd95963, %rd95964;
	@%p2714 bra 	$L__BB1_17642;
	cvt.u32.u64 	%r4986, %rd95965;
	mov.b64 	%rd95969, 0;
	mov.u64 	%rd95967, %rd5;
$L__BB1_17646:
	shr.u64 	%rd95968, %rd95967, 1;
	add.s64 	%rd35317, %rd95969, %rd95968;
	shl.b64 	%rd57714, %rd35317, 2;
	add.s64 	%rd57715, %rd34180, %rd57714;
	ld.u32 	%r8888, [%rd57715];
	setp.ge.s32 	%p2715, %r8888, %r4985;
	@%p2715 bra 	$L__BB1_17648;
	add.s64 	%rd95969, %rd35317, 1;
	not.b64 	%rd57716, %rd95968;
	add.s64 	%rd95968, %rd95967, %rd57716;
$L__BB1_17648:
	setp.ne.s64 	%p2716, %rd95968, 0;
	mov.u64 	%rd95967, %rd95968;
	@%p2716 bra 	$L__BB1_17646;
	cvt.u32.u64 	%r4987, %rd95969;
	mov.b64 	%rd95973, 0;
	mov.u64 	%rd95971, %rd5;
$L__BB1_17650:
	shr.u64 	%rd95972, %rd95971, 1;
	add.s64 	%rd35325, %rd95973, %rd95972;
	shl.b64 	%rd57718, %rd35325, 2;
	add.s64 	%rd57719, %rd34197, %rd57718;
	ld.u32 	%r8889, [%rd57719];
	setp.ge.s32 	%p2717, %r8889, %r4986;
	@%p2717 bra 	$L__BB1_17652;
	add.s64 	%rd95973, %rd35325, 1;
	not.b64 	%rd57720, %rd95972;
	add.s64 	%rd95972, %rd95971, %rd57720;
$L__BB1_17652:
	setp.ne.s64 	%p2718, %rd95972, 0;
	mov.u64 	%rd95971, %rd95972;
	@%p2718 bra 	$L__BB1_17650;
	cvt.u32.u64 	%r4988, %rd95973;
	mov.b64 	%rd95977, 0;
	mov.u64 	%rd95975, %rd5;
$L__BB1_17654:
	shr.u64 	%rd95976, %rd95975, 1;
	add.s64 	%rd35333, %rd95977, %rd95976;
	shl.b64 	%rd57722, %rd35333, 2;
	add.s64 	%rd57723, %rd34197, %rd57722;
	ld.u32 	%r8890, [%rd57723];
	setp.ge.s32 	%p2719, %r8890, %r4987;
	@%p2719 bra 	$L__BB1_17656;
	add.s64 	%rd95977, %rd35333, 1;
	not.b64 	%rd57724, %rd95976;
	add.s64 	%rd95976, %rd95975, %rd57724;
$L__BB1_17656:
	setp.ne.s64 	%p2720, %rd95976, 0;
	mov.u64 	%rd95975, %rd95976;
	@%p2720 bra 	$L__BB1_17654;
	cvt.u32.u64 	%r4989, %rd95977;
	mov.b64 	%rd95981, 0;
	mov.u64 	%rd95979, %rd5;
$L__BB1_17658:
	shr.u64 	%rd95980, %rd95979, 1;
	add.s64 	%rd35341, %rd95981, %rd95980;
	shl.b64 	%rd57726, %rd35341, 2;
	add.s64 	%rd57727, %rd34214, %rd57726;
	ld.u32 	%r8891, [%rd57727];
	setp.ge.s32 	%p2721, %r8891, %r4988;
	@%p2721 bra 	$L__BB1_17660;
	add.s64 	%rd95981, %rd35341, 1;
	not.b64 	%rd57728, %rd95980;
	add.s64 	%rd95980, %rd95979, %rd57728;
$L__BB1_17660:
	setp.ne.s64 	%p2722, %rd95980, 0;
	mov.u64 	%rd95979, %rd95980;
	@%p2722 bra 	$L__BB1_17658;
	cvt.u32.u64 	%r4990, %rd95981;
	mov.b64 	%rd95985, 0;
	mov.u64 	%rd95983, %rd5;
$L__BB1_17662:
	shr.u64 	%rd95984, %rd95983, 1;
	add.s64 	%rd35349, %rd95985, %rd95984;
	shl.b64 	%rd57730, %rd35349, 2;
	add.s64 	%rd57731, %rd34214, %rd57730;
	ld.u32 	%r8892, [%rd57731];
	setp.ge.s32 	%p2723, %r8892, %r4989;
	@%p2723 bra 	$L__BB1_17664;
	add.s64 	%rd95985, %rd35349, 1;
	not.b64 	%rd57732, %rd95984;
	add.s64 	%rd95984, %rd95983, %rd57732;
$L__BB1_17664:
	setp.ne.s64 	%p2724, %rd95984, 0;
	mov.u64 	%rd95983, %rd95984;
	@%p2724 bra 	$L__BB1_17662;
	cvt.u32.u64 	%r4991, %rd95985;
	mov.b64 	%rd95989, 0;
	mov.u64 	%rd95987, %rd5;
$L__BB1_17666:
	shr.u64 	%rd95988, %rd95987, 1;
	add.s64 	%rd35357, %rd95989, %rd95988;
	shl.b64 	%rd57734, %rd35357, 2;
	add.s64 	%rd57735, %rd34231, %rd57734;
	ld.u32 	%r8893, [%rd57735];
	setp.ge.s32 	%p2725, %r8893, %r4990;
	@%p2725 bra 	$L__BB1_17668;
	add.s64 	%rd95989, %rd35357, 1;
	not.b64 	%rd57736, %rd95988;
	add.s64 	%rd95988, %rd95987, %rd57736;
$L__BB1_17668:
	setp.ne.s64 	%p2726, %rd95988, 0;
	mov.u64 	%rd95987, %rd95988;
	@%p2726 bra 	$L__BB1_17666;
	cvt.u32.u64 	%r4992, %rd95989;
	mov.b64 	%rd95993, 0;
	mov.u64 	%rd95991, %rd5;
$L__BB1_17670:
	shr.u64 	%rd95992, %rd95991, 1;
	add.s64 	%rd35365, %rd95993, %rd95992;
	shl.b64 	%rd57738, %rd35365, 2;
	add.s64 	%rd57739, %rd34231, %rd57738;
	ld.u32 	%r8894, [%rd57739];
	setp.ge.s32 	%p2727, %r8894, %r4991;
	@%p2727 bra 	$L__BB1_17672;
	add.s64 	%rd95993, %rd35365, 1;
	not.b64 	%rd57740, %rd95992;
	add.s64 	%rd95992, %rd95991, %rd57740;
$L__BB1_17672:
	setp.ne.s64 	%p2728, %rd95992, 0;
	mov.u64 	%rd95991, %rd95992;
	@%p2728 bra 	$L__BB1_17670;
	cvt.u32.u64 	%r4993, %rd95993;
	mov.b64 	%rd95997, 0;
	mov.u64 	%rd95995, %rd5;
$L__BB1_17674:
	shr.u64 	%rd95996, %rd95995, 1;
	add.s64 	%rd35373, %rd95997, %rd95996;
	shl.b64 	%rd57742, %rd35373, 2;
	add.s64 	%rd57743, %rd34248, %rd57742;
	ld.u32 	%r8895, [%rd57743];
	setp.ge.s32 	%p2729, %r8895, %r4992;
	@%p2729 bra 	$L__BB1_17676;
	add.s64 	%rd95997, %rd35373, 1;
	not.b64 	%rd57744, %rd95996;
	add.s64 	%rd95996, %rd95995, %rd57744;
$L__BB1_17676:
	setp.ne.s64 	%p2730, %rd95996, 0;
	mov.u64 	%rd95995, %rd95996;
	@%p2730 bra 	$L__BB1_17674;
	cvt.u32.u64 	%r4994, %rd95997;
	mov.b64 	%rd96001, 0;
	mov.u64 	%rd95999, %rd5;
$L__BB1_17678:
	shr.u64 	%rd96000, %rd95999, 1;
	add.s64 	%rd35381, %rd96001, %rd96000;
	shl.b64 	%rd57746, %rd35381, 2;
	add.s64 	%rd57747, %rd34248, %rd57746;
	ld.u32 	%r8896, [%rd57747];
	setp.ge.s32 	%p2731, %r8896, %r4993;
	@%p2731 bra 	$L__BB1_17680;
	add.s64 	%rd96001, %rd35381, 1;
	not.b64 	%rd57748, %rd96000;
	add.s64 	%rd96000, %rd95999, %rd57748;
$L__BB1_17680:
	setp.ne.s64 	%p2732, %rd96000, 0;
	mov.u64 	%rd95999, %rd96000;
	@%p2732 bra 	$L__BB1_17678;
	cvt.u32.u64 	%r4995, %rd96001;
	mov.b64 	%rd96005, 0;
	mov.u64 	%rd96003, %rd5;
$L__BB1_17682:
	shr.u64 	%rd96004, %rd96003, 1;
	add.s64 	%rd35389, %rd96005, %rd96004;
	shl.b64 	%rd57750, %rd35389, 2;
	add.s64 	%rd57751, %rd34265, %rd57750;
	ld.u32 	%r8897, [%rd57751];
	setp.ge.s32 	%p2733, %r8897, %r4994;
	@%p2733 bra 	$L__BB1_17684;
	add.s64 	%rd96005, %rd35389, 1;
	not.b64 	%rd57752, %rd96004;
	add.s64 	%rd96004, %rd96003, %rd57752;
$L__BB1_17684:
	setp.ne.s64 	%p2734, %rd96004, 0;
	mov.u64 	%rd96003, %rd96004;
	@%p2734 bra 	$L__BB1_17682;
	cvt.u32.u64 	%r4996, %rd96005;
	mov.b64 	%rd96009, 0;
	mov.u64 	%rd96007, %rd5;
$L__BB1_17686:
	shr.u64 	%rd96008, %rd96007, 1;
	add.s64 	%rd35397, %rd96009, %rd96008;
	shl.b64 	%rd57754, %rd35397, 2;
	add.s64 	%rd57755, %rd34265, %rd57754;
	ld.u32 	%r8898, [%rd57755];
	setp.ge.s32 	%p2735, %r8898, %r4995;
	@%p2735 bra 	$L__BB1_17688;
	add.s64 	%rd96009, %rd35397, 1;
	not.b64 	%rd57756, %rd96008;
	add.s64 	%rd96008, %rd96007, %rd57756;
$L__BB1_17688:
	setp.ne.s64 	%p2736, %rd96008, 0;
	mov.u64 	%rd96007, %rd96008;
	@%p2736 bra 	$L__BB1_17686;
	cvt.u32.u64 	%r8899, %rd96009;
	setp.lt.s32 	%p2737, %r4996, %r8899;
	selp.b32 	%r4997, %r4829, %r4661, %p2737;
	selp.b32 	%r4998, %r4661, %r4829, %p2737;
	mov.b64 	%rd96013, 0;
	mov.u64 	%rd96011, %rd5;
$L__BB1_17690:
	shr.u64 	%rd96012, %rd96011, 1;
	add.s64 	%rd35405, %rd96013, %rd96012;
	shl.b64 	%rd57758, %rd35405, 2;
	add.s64 	%rd57759, %rd34112, %rd57758;
	ld.u32 	%r8900, [%rd57759];
	setp.ge.s32 	%p2738, %r8900, %r4851;
	@%p2738 bra 	$L__BB1_17692;
	add.s64 	%rd96013, %rd35405, 1;
	not.b64 	%rd57760, %rd96012;
	add.s64 	%rd96012, %rd96011, %rd57760;
$L__BB1_17692:
	setp.ne.s64 	%p2739, %rd96012, 0;
	mov.u64 	%rd96011, %rd96012;
	@%p2739 bra 	$L__BB1_17690;
	cvt.u32.u64 	%r4999, %rd96013;
	mov.b64 	%rd96017, 0;
	mov.u64 	%rd96015, %rd5;
$L__BB1_17694:
	shr.u64 	%rd96016, %rd96015, 1;
	add.s64 	%rd35413, %rd96017, %rd96016;
	shl.b64 	%rd57762, %rd35413, 2;
	add.s64 	%rd57763, %rd34112, %rd57762;
	ld.u32 	%r8901, [%rd57763];
	setp.ge.s32 	%p2740, %r8901, %r4683;
	@%p2740 bra 	$L__BB1_17696;
	add.s64 	%rd96017, %rd35413, 1;
	not.b64 	%rd57764, %rd96016;
	add.s64 	%rd96016, %rd96015, %rd57764;
$L__BB1_17696:
	setp.ne.s64 	%p2741, %rd96016, 0;
	mov.u64 	%rd96015, %rd96016;
	@%p2741 bra 	$L__BB1_17694;
	cvt.u32.u64 	%r5000, %rd96017;
	mov.b64 	%rd96021, 0;
	mov.u64 	%rd96019, %rd5;
$L__BB1_17698:
	shr.u64 	%rd96020, %rd96019, 1;
	add.s64 	%rd35421, %rd96021, %rd96020;
	shl.b64 	%rd57766, %rd35421, 2;
	add.s64 	%rd57767, %rd34129, %rd57766;
	ld.u32 	%r8902, [%rd57767];
	setp.ge.s32 	%p2742, %r8902, %r4999;
	@%p2742 bra 	$L__BB1_17700;
	add.s64 	%rd96021, %rd35421, 1;
	not.b64 	%rd57768, %rd96020;
	add.s64 	%rd96020, %rd96019, %rd57768;
$L__BB1_17700:
	setp.ne.s64 	%p2743, %rd96020, 0;
	mov.u64 	%rd96019, %rd96020;
	@%p2743 bra 	$L__BB1_17698;
	cvt.u32.u64 	%r5001, %rd96021;
	mov.b64 	%rd96025, 0;
	mov.u64 	%rd96023, %rd5;
$L__BB1_17702:
	shr.u64 	%rd96024, %rd96023, 1;
	add.s64 	%rd35429, %rd96025, %rd96024;
	shl.b64 	%rd57770, %rd35429, 2;
	add.s64 	%rd57771, %rd34129, %rd57770;
	ld.u32 	%r8903, [%rd57771];
	setp.ge.s32 	%p2744, %r8903, %r5000;
	@%p2744 bra 	$L__BB1_17704;
	add.s64 	%rd96025, %rd35429, 1;
	not.b64 	%rd57772, %rd96024;
	add.s64 	%rd96024, %rd96023, %rd57772;
$L__BB1_17704:
	setp.ne.s64 	%p2745, %rd96024, 0;
	mov.u64 	%rd96023, %rd96024;
	@%p2745 bra 	$L__BB1_17702;
	cvt.u32.u64 	%r5002, %rd96025;
	mov.b64 	%rd96029, 0;
	mov.u64 	%rd96027, %rd5;
$L__BB1_17706:
	shr.u64 	%rd96028, %rd96027, 1;
	add.s64 	%rd35437, %rd96029, %rd96028;
	shl.b64 	%rd57774, %rd35437, 2;
	add.s64 	%rd57775, %rd34146, %rd57774;
	ld.u32 	%r8904, [%rd57775];
	setp.ge.s32 	%p2746, %r8904, %r5001;
	@%p2746 bra 	$L__BB1_17708;
	add.s64 	%rd96029, %rd35437, 1;
	not.b64 	%rd57776, %rd96028;
	add.s64 	%rd96028, %rd96027, %rd57776;
$L__BB1_17708:
	setp.ne.s64 	%p2747, %rd96028, 0;
	mov.u64 	%rd96027, %rd96028;
	@%p2747 bra 	$L__BB1_17706;
	cvt.u32.u64 	%r5003, %rd96029;
	mov.b64 	%rd96033, 0;
	mov.u64 	%rd96031, %rd5;
$L__BB1_17710:
	shr.u64 	%rd96032, %rd96031, 1;
	add.s64 	%rd35445, %rd96033, %rd96032;
	shl.b64 	%rd57778, %rd35445, 2;
	add.s64 	%rd57779, %rd34146, %rd57778;
	ld.u32 	%r8905, [%rd57779];
	setp.ge.s32 	%p2748, %r8905, %r5002;
	@%p2748 bra 	$L__BB1_17712;
	add.s64 	%rd96033, %rd35445, 1;
	not.b64 	%rd57780, %rd96032;
	add.s64 	%rd96032, %rd96031, %rd57780;
$L__BB1_17712:
	setp.ne.s64 	%p2749, %rd96032, 0;
	mov.u64 	%rd96031, %rd96032;
	@%p2749 bra 	$L__BB1_17710;
	cvt.u32.u64 	%r5004, %rd96033;
	mov.b64 	%rd96037, 0;
	mov.u64 	%rd96035, %rd5;
$L__BB1_17714:
	shr.u64 	%rd96036, %rd96035, 1;
	add.s64 	%rd35453, %rd96037, %rd96036;
	shl.b64 	%rd57782, %rd35453, 2;
	add.s64 	%rd57783, %rd34163, %rd57782;
	ld.u32 	%r8906, [%rd57783];
	setp.ge.s32 	%p2750, %r8906, %r5003;
	@%p2750 bra 	$L__BB1_17716;
	add.s64 	%rd96037, %rd35453, 1;
	not.b64 	%rd57784, %rd96036;
	add.s64 	%rd96036, %rd96035, %rd57784;
$L__BB1_17716:
	setp.ne.s64 	%p2751, %rd96036, 0;
	mov.u64 	%rd96035, %rd96036;
	@%p2751 bra 	$L__BB1_17714;
	cvt.u32.u64 	%r5005, %rd96037;
	mov.b64 	%rd96041, 0;
	mov.u64 	%rd96039, %rd5;
$L__BB1_17718:
	shr.u64 	%rd96040, %rd96039, 1;
	add.s64 	%rd35461, %rd96041, %rd96040;
	shl.b64 	%rd57786, %rd35461, 2;
	add.s64 	%rd57787, %rd34163, %rd57786;
	ld.u32 	%r8907, [%rd57787];
	setp.ge.s32 	%p2752, %r8907, %r5004;
	@%p2752 bra 	$L__BB1_17720;
	add.s64 	%rd96041, %rd35461, 1;
	not.b64 	%rd57788, %rd96040;
	add.s64 	%rd96040, %rd96039, %rd57788;
$L__BB1_17720:
	setp.ne.s64 	%p2753, %rd96040, 0;
	mov.u64 	%rd96039, %rd96040;
	@%p2753 bra 	$L__BB1_17718;
	cvt.u32.u64 	%r5006, %rd96041;
	mov.b64 	%rd96045, 0;
	mov.u64 	%rd96043, %rd5;
$L__BB1_17722:
	shr.u64 	%rd96044, %rd96043, 1;
	add.s64 	%rd35469, %rd96045, %rd96044;
	shl.b64 	%rd57790, %rd35469, 2;
	add.s64 	%rd57791, %rd34180, %rd57790;
	ld.u32 	%r8908, [%rd57791];
	setp.ge.s32 	%p2754, %r8908, %r5005;
	@%p2754 bra 	$L__BB1_17724;
	add.s64 	%rd96045, %rd35469, 1;
	not.b64 	%rd57792, %rd96044;
	add.s64 	%rd96044, %rd96043, %rd57792;
$L__BB1_17724:
	setp.ne.s64 	%p2755, %rd96044, 0;
	mov.u64 	%rd96043, %rd96044;
	@%p2755 bra 	$L__BB1_17722;
	cvt.u32.u64 	%r5007, %rd96045;
	mov.b64 	%rd96049, 0;
	mov.u64 	%rd96047, %rd5;
$L__BB1_17726:
	shr.u64 	%rd96048, %rd96047, 1;
	add.s64 	%rd35477, %rd96049, %rd96048;
	shl.b64 	%rd57794, %rd35477, 2;
	add.s64 	%rd57795, %rd34180, %rd57794;
	ld.u32 	%r8909, [%rd57795];
	setp.ge.s32 	%p2756, %r8909, %r5006;
	@%p2756 bra 	$L__BB1_17728;
	add.s64 	%rd96049, %rd35477, 1;
	not.b64 	%rd57796, %rd96048;
	add.s64 	%rd96048, %rd96047, %rd57796;
$L__BB1_17728:
	setp.ne.s64 	%p2757, %rd96048, 0;
	mov.u64 	%rd96047, %rd96048;
	@%p2757 bra 	$L__BB1_17726;
	cvt.u32.u64 	%r5008, %rd96049;
	mov.b64 	%rd96053, 0;
	mov.u64 	%rd96051, %rd5;
$L__BB1_17730:
	shr.u64 	%rd96052, %rd96051, 1;
	add.s64 	%rd35485, %rd96053, %rd96052;
	shl.b64 	%rd57798, %rd35485, 2;
	add.s64 	%rd57799, %rd34197, %rd57798;
	ld.u32 	%r8910, [%rd57799];
	setp.ge.s32 	%p2758, %r8910, %r5007;
	@%p2758 bra 	$L__BB1_17732;
	add.s64 	%rd96053, %rd35485, 1;
	not.b64 	%rd57800, %rd96052;
	add.s64 	%rd96052, %rd96051, %rd57800;
$L__BB1_17732:
	setp.ne.s64 	%p2759, %rd96052, 0;
	mov.u64 	%rd96051, %rd96052;
	@%p2759 bra 	$L__BB1_17730;
	cvt.u32.u64 	%r5009, %rd96053;
	mov.b64 	%rd96057, 0;
	mov.u64 	%rd96055, %rd5;
$L__BB1_17734:
	shr.u64 	%rd96056, %rd96055, 1;
	add.s64 	%rd35493, %rd96057, %rd96056;
	shl.b64 	%rd57802, %rd35493, 2;
	add.s64 	%rd57803, %rd34197, %rd57802;
	ld.u32 	%r8911, [%rd57803];
	setp.ge.s32 	%p2760, %r8911, %r5008;
	@%p2760 bra 	$L__BB1_17736;
	add.s64 	%rd96057, %rd35493, 1;
	not.b64 	%rd57804, %rd96056;
	add.s64 	%rd96056, %rd96055, %rd57804;
$L__BB1_17736:
	setp.ne.s64 	%p2761, %rd96056, 0;
	mov.u64 	%rd96055, %rd96056;
	@%p2761 bra 	$L__BB1_17734;
	cvt.u32.u64 	%r5010, %rd96057;
	mov.b64 	%rd96061, 0;
	mov.u64 	%rd96059, %rd5;
$L__BB1_17738:
	shr.u64 	%rd96060, %rd96059, 1;
	add.s64 	%rd35501, %rd96061, %rd96060;
	shl.b64 	%rd57806, %rd35501, 2;
	add.s64 	%rd57807, %rd34214, %rd57806;
	ld.u32 	%r8912, [%rd57807];
	setp.ge.s32 	%p2762, %r8912, %r5009;
	@%p2762 bra 	$L__BB1_17740;
	add.s64 	%rd96061, %rd35501, 1;
	not.b64 	%rd57808, %rd96060;
	add.s64 	%rd96060, %rd96059, %rd57808;
$L__BB1_17740:
	setp.ne.s64 	%p2763, %rd96060, 0;
	mov.u64 	%rd96059, %rd96060;
	@%p2763 bra 	$L__BB1_17738;
	cvt.u32.u64 	%r5011, %rd96061;
	mov.b64 	%rd96065, 0;
	mov.u64 	%rd96063, %rd5;
$L__BB1_17742:
	shr.u64 	%rd96064, %rd96063, 1;
	add.s64 	%rd35509, %rd96065, %rd96064;
	shl.b64 	%rd57810, %rd35509, 2;
	add.s64 	%rd57811, %rd34214, %rd57810;
	ld.u32 	%r8913, [%rd57811];
	setp.ge.s32 	%p2764, %r8913, %r5010;
	@%p2764 bra 	$L__BB1_17744;
	add.s64 	%rd96065, %rd35509, 1;
	not.b64 	%rd57812, %rd96064;
	add.s64 	%rd96064, %rd96063, %rd57812;
$L__BB1_17744:
	setp.ne.s64 	%p2765, %rd96064, 0;
	mov.u64 	%rd96063, %rd96064;
	@%p2765 bra 	$L__BB1_17742;
	cvt.u32.u64 	%r5012, %rd96065;
	mov.b64 	%rd96069, 0;
	mov.u64 	%rd96067, %rd5;
$L__BB1_17746:
	shr.u64 	%rd96068, %rd96067, 1;
	add.s64 	%rd35517, %rd96069, %rd96068;
	shl.b64 	%rd57814, %rd35517, 2;
	add.s64 	%rd57815, %rd34231, %rd57814;
	ld.u32 	%r8914, [%rd57815];
	setp.ge.s32 	%p2766, %r8914, %r5011;
	@%p2766 bra 	$L__BB1_17748;
	add.s64 	%rd96069, %rd35517, 1;
	not.b64 	%rd57816, %rd96068;
	add.s64 	%rd96068, %rd96067, %rd57816;
$L__BB1_17748:
	setp.ne.s64 	%p2767, %rd96068, 0;
	mov.u64 	%rd96067, %rd96068;
	@%p2767 bra 	$L__BB1_17746;
	cvt.u32.u64 	%r5013, %rd96069;
	mov.b64 	%rd96073, 0;
	mov.u64 	%rd96071, %rd5;
$L__BB1_17750:
	shr.u64 	%rd96072, %rd96071, 1;
	add.s64 	%rd35525, %rd96073, %rd96072;
	shl.b64 	%rd57818, %rd35525, 2;
	add.s64 	%rd57819, %rd34231, %rd57818;
	ld.u32 	%r8915, [%rd57819];
	setp.ge.s32 	%p2768, %r8915, %r5012;
	@%p2768 bra 	$L__BB1_17752;
	add.s64 	%rd96073, %rd35525, 1;
	not.b64 	%rd57820, %rd96072;
	add.s64 	%rd96072, %rd96071, %rd57820;
$L__BB1_17752:
	setp.ne.s64 	%p2769, %rd96072, 0;
	mov.u64 	%rd96071, %rd96072;
	@%p2769 bra 	$L__BB1_17750;
	cvt.u32.u64 	%r5014, %rd96073;
	mov.b64 	%rd96077, 0;
	mov.u64 	%rd96075, %rd5;
$L__BB1_17754:
	shr.u64 	%rd96076, %rd96075, 1;
	add.s64 	%rd35533, %rd96077, %rd96076;
	shl.b64 	%rd57822, %rd35533, 2;
	add.s64 	%rd57823, %rd34248, %rd57822;
	ld.u32 	%r8916, [%rd57823];
	setp.ge.s32 	%p2770, %r8916, %r5013;
	@%p2770 bra 	$L__BB1_17756;
	add.s64 	%rd96077, %rd35533, 1;
	not.b64 	%rd57824, %rd96076;
	add.s64 	%rd96076, %rd96075, %rd57824;
$L__BB1_17756:
	setp.ne.s64 	%p2771, %rd96076, 0;
	mov.u64 	%rd96075, %rd96076;
	@%p2771 bra 	$L__BB1_17754;
	cvt.u32.u64 	%r5015, %rd96077;
	mov.b64 	%rd96081, 0;
	mov.u64 	%rd96079, %rd5;
$L__BB1_17758:
	shr.u64 	%rd96080, %rd96079, 1;
	add.s64 	%rd35541, %rd96081, %rd96080;
	shl.b64 	%rd57826, %rd35541, 2;
	add.s64 	%rd57827, %rd34248, %rd57826;
	ld.u32 	%r8917, [%rd57827];
	setp.ge.s32 	%p2772, %r8917, %r5014;
	@%p2772 bra 	$L__BB1_17760;
	add.s64 	%rd96081, %rd35541, 1;
	not.b64 	%rd57828, %rd96080;
	add.s64 	%rd96080, %rd96079, %rd57828;
$L__BB1_17760:
	setp.ne.s64 	%p2773, %rd96080, 0;
	mov.u64 	%rd96079, %rd96080;
	@%p2773 bra 	$L__BB1_17758;
	cvt.u32.u64 	%r5016, %rd96081;
	mov.b64 	%rd96085, 0;
	mov.u64 	%rd96083, %rd5;
$L__BB1_17762:
	shr.u64 	%rd96084, %rd96083, 1;
	add.s64 	%rd35549, %rd96085, %rd96084;
	shl.b64 	%rd57830, %rd35549, 2;
	add.s64 	%rd57831, %rd34265, %rd57830;
	ld.u32 	%r8918, [%rd57831];
	setp.ge.s32 	%p2774, %r8918, %r5015;
	@%p2774 bra 	$L__BB1_17764;
	add.s64 	%rd96085, %rd35549, 1;
	not.b64 	%rd57832, %rd96084;
	add.s64 	%rd96084, %rd96083, %rd57832;
$L__BB1_17764:
	setp.ne.s64 	%p2775, %rd96084, 0;
	mov.u64 	%rd96083, %rd96084;
	@%p2775 bra 	$L__BB1_17762;
	cvt.u32.u64 	%r5017, %rd96085;
	mov.b64 	%rd96089, 0;
	mov.u64 	%rd96087, %rd5;
$L__BB1_17766:
	shr.u64 	%rd96088, %rd96087, 1;
	add.s64 	%rd35557, %rd96089, %rd96088;
	shl.b64 	%rd57834, %rd35557, 2;
	add.s64 	%rd57835, %rd34265, %rd57834;
	ld.u32 	%r8919, [%rd57835];
	setp.ge.s32 	%p2776, %r8919, %r5016;
	@%p2776 bra 	$L__BB1_17768;
	add.s64 	%rd96089, %rd35557, 1;
	not.b64 	%rd57836, %rd96088;
	add.s64 	%rd96088, %rd96087, %rd57836;
$L__BB1_17768:
	setp.ne.s64 	%p2777, %rd96088, 0;
	mov.u64 	%rd96087, %rd96088;
	@%p2777 bra 	$L__BB1_17766;
	cvt.u32.u64 	%r8920, %rd96089;
	setp.lt.s32 	%p2778, %r5017, %r8920;
	selp.b32 	%r5018, %r4683, %r4851, %p2778;
	selp.b32 	%r5019, %r4851, %r4683, %p2778;
	mov.b64 	%rd96093, 0;
	mov.u64 	%rd96091, %rd5;
$L__BB1_17770:
	shr.u64 	%rd96092, %rd96091, 1;
	add.s64 	%rd35565, %rd96093, %rd96092;
	shl.b64 	%rd57838, %rd35565, 2;
	add.s64 	%rd57839, %rd34112, %rd57838;
	ld.u32 	%r8921, [%rd57839];
	setp.ge.s32 	%p2779, %r8921, %r4872;
	@%p2779 bra 	$L__BB1_17772;
	add.s64 	%rd96093, %rd35565, 1;
	not.b64 	%rd57840, %rd96092;
	add.s64 	%rd96092, %rd96091, %rd57840;
$L__BB1_17772:
	setp.ne.s64 	%p2780, %rd96092, 0;
	mov.u64 	%rd96091, %rd96092;
	@%p2780 bra 	$L__BB1_17770;
	cvt.u32.u64 	%r5020, %rd96093;
	mov.b64 	%rd96097, 0;
	mov.u64 	%rd96095, %rd5;
$L__BB1_17774:
	shr.u64 	%rd96096, %rd96095, 1;
	add.s64 	%rd35573, %rd96097, %rd96096;
	shl.b64 	%rd57842, %rd35573, 2;
	add.s64 	%rd57843, %rd34112, %rd57842;
	ld.u32 	%r8922, [%rd57843];
	setp.ge.s32 	%p2781, %r8922, %r4850;
	@%p2781 bra 	$L__BB1_17776;
	add.s64 	%rd96097, %rd35573, 1;
	not.b64 	%rd57844, %rd96096;
	add.s64 	%rd96096, %rd96095, %rd57844;
$L__BB1_17776:
	setp.ne.s64 	%p2782, %rd96096, 0;
	mov.u64 	%rd96095, %rd96096;
	@%p2782 bra 	$L__BB1_17774;
	cvt.u32.u64 	%r5021, %rd96097;
	mov.b64 	%rd96101, 0;
	mov.u64 	%rd96099, %rd5;
$L__BB1_17778:
	shr.u64 	%rd96100, %rd96099, 1;
	add.s64 	%rd35581, %rd96101, %rd96100;
	shl.b64 	%rd57846, %rd35581, 2;
	add.s64 	%rd57847, %rd34129, %rd57846;
	ld.u32 	%r8923, [%rd57847];
	setp.ge.s32 	%p2783, %r8923, %r5020;
	@%p2783 bra 	$L__BB1_17780;
	add.s64 	%rd96101, %rd35581, 1;
	not.b64 	%rd57848, %rd96100;
	add.s64 	%rd96100, %rd96099, %rd57848;
$L__BB1_17780:
	setp.ne.s64 	%p2784, %rd96100, 0;
	mov.u64 	%rd96099, %rd96100;
	@%p2784 bra 	$L__BB1_17778;
	cvt.u32.u64 	%r5022, %rd96101;
	mov.b64 	%rd96105, 0;
	mov.u64 	%rd96103, %rd5;
$L__BB1_17782:
	shr.u64 	%rd96104, %rd96103, 1;
	add.s64 	%rd35589, %rd96105, %rd96104;
	shl.b64 	%rd57850, %rd35589, 2;
	add.s64 	%rd57851, %rd34129, %rd57850;
	ld.u32 	%r8924, [%rd57851];
	setp.ge.s32 	%p2785, %r8924, %r5021;
	@%p2785 bra 	$L__BB1_17784;
	add.s64 	%rd96105, %rd35589, 1;
	not.b64 	%rd57852, %rd96104;
	add.s64 	%rd96104, %rd96103, %rd57852;
$L__BB1_17784:
	setp.ne.s64 	%p2786, %rd96104, 0;
	mov.u64 	%rd96103, %rd96104;
	@%p2786 bra 	$L__BB1_17782;
	cvt.u32.u64 	%r5023, %rd96105;
	mov.b64 	%rd96109, 0;
	mov.u64 	%rd96107, %rd5;
$L__BB1_17786:
	shr.u64 	%rd96108, %rd96107, 1;
	add.s64 	%rd35597, %rd96109, %rd96108;
	shl.b64 	%rd57854, %rd35597, 2;
	add.s64 	%rd57855, %rd34146, %rd57854;
	ld.u32 	%r8925, [%rd57855];
	setp.ge.s32 	%p2787, %r8925, %r5022;
	@%p2787 bra 	$L__BB1_17788;
	add.s64 	%rd96109, %rd35597, 1;
	not.b64 	%rd57856, %rd96108;
	add.s64 	%rd96108, %rd96107, %rd57856;
$L__BB1_17788:
	setp.ne.s64 	%p2788, %rd96108, 0;
	mov.u64 	%rd96107, %rd96108;
	@%p2788 bra 	$L__BB1_17786;
	cvt.u32.u64 	%r5024, %rd96109;
	mov.b64 	%rd96113, 0;
	mov.u64 	%rd96111, %rd5;
$L__BB1_17790:
	shr.u64 	%rd96112, %rd96111, 1;
	add.s64 	%rd35605, %rd96113, %rd96112;
	shl.b64 	%rd57858, %rd35605, 2;
	add.s64 	%rd57859, %rd34146, %rd57858;
	ld.u32 	%r8926, [%rd57859];
	setp.ge.s32 	%p2789, %r8926, %r5023;
	@%p2789 bra 	$L__BB1_17792;
	add.s64 	%rd96113, %rd35605, 1;
	not.b64 	%rd57860, %rd96112;
	add.s64 	%rd96112, %rd96111, %rd57860;
$L__BB1_17792:
	setp.ne.s64 	%p2790, %rd96112, 0;
	mov.u64 	%rd96111, %rd96112;
	@%p2790 bra 	$L__BB1_17790;
	cvt.u32.u64 	%r5025, %rd96113;
	mov.b64 	%rd96117, 0;
	mov.u64 	%rd96115, %rd5;
$L__BB1_17794:
	shr.u64 	%rd96116, %rd96115, 1;
	add.s64 	%rd35613, %rd96117, %rd96116;
	shl.b64 	%rd57862, %rd35613, 2;
	add.s64 	%rd57863, %rd34163, %rd57862;
	ld.u32 	%r8927, [%rd57863];
	setp.ge.s32 	%p2791, %r8927, %r5024;
	@%p2791 bra 	$L__BB1_17796;
	add.s64 	%rd96117, %rd35613, 1;
	not.b64 	%rd57864, %rd96116;
	add.s64 	%rd96116, %rd96115, %rd57864;
$L__BB1_17796:
	setp.ne.s64 	%p2792, %rd96116, 0;
	mov.u64 	%rd96115, %rd96116;
	@%p2792 bra 	$L__BB1_17794;
	cvt.u32.u64 	%r5026, %rd96117;
	mov.b64 	%rd96121, 0;
	mov.u64 	%rd96119, %rd5;
$L__BB1_17798:
	shr.u64 	%rd96120, %rd96119, 1;
	add.s64 	%rd35621, %rd96121, %rd96120;
	shl.b64 	%rd57866, %rd35621, 2;
	add.s64 	%rd57867, %rd34163, %rd57866;
	ld.u32 	%r8928, [%rd57867];
	setp.ge.s32 	%p2793, %r8928, %r5025;
	@%p2793 bra 	$L__BB1_17800;
	add.s64 	%rd96121, %rd35621, 1;
	not.b64 	%rd57868, %rd96120;
	add.s64 	%rd96120, %rd96119, %rd57868;
$L__BB1_17800:
	setp.ne.s64 	%p2794, %rd96120, 0;
	mov.u64 	%rd96119, %rd96120;
	@%p2794 bra 	$L__BB1_17798;
	cvt.u32.u64 	%r5027, %rd96121;
	mov.b64 	%rd96125, 0;
	mov.u64 	%rd96123, %rd5;
$L__BB1_17802:
	shr.u64 	%rd96124, %rd96123, 1;
	add.s64 	%rd35629, %rd96125, %rd96124;
	shl.b64 	%rd57870, %rd35629, 2;
	add.s64 	%rd57871, %rd34180, %rd57870;
	ld.u32 	%r8929, [%rd57871];
	setp.ge.s32 	%p2795, %r8929, %r5026;
	@%p2795 bra 	$L__BB1_17804;
	add.s64 	%rd96125, %rd35629, 1;
	not.b64 	%rd57872, %rd96124;
	add.s64 	%rd96124, %rd96123, %rd57872;
$L__BB1_17804:
	setp.ne.s64 	%p2796, %rd96124, 0;
	mov.u64 	%rd96123, %rd96124;
	@%p2796 bra 	$L__BB1_17802;
	cvt.u32.u64 	%r5028, %rd96125;
	mov.b64 	%rd96129, 0;
	mov.u64 	%rd96127, %rd5;
$L__BB1_17806:
	shr.u64 	%rd96128, %rd96127, 1;
	add.s64 	%rd35637, %rd96129, %rd96128;
	shl.b64 	%rd57874, %rd35637, 2;
	add.s64 	%rd57875, %rd34180, %rd57874;
	ld.u32 	%r8930, [%rd57875];
	setp.ge.s32 	%p2797, %r8930, %r5027;
	@%p2797 bra 	$L__BB1_17808;
	add.s64 	%rd96129, %rd35637, 1;
	not.b64 	%rd57876, %rd96128;
	add.s64 	%rd96128, %rd96127, %rd57876;
$L__BB1_17808:
	setp.ne.s64 	%p2798, %rd96128, 0;
	mov.u64 	%rd96127, %rd96128;
	@%p2798 bra 	$L__BB1_17806;
	cvt.u32.u64 	%r5029, %rd96129;
	mov.b64 	%rd96133, 0;
	mov.u64 	%rd96131, %rd5;
$L__BB1_17810:
	shr.u64 	%rd96132, %rd96131, 1;
	add.s64 	%rd35645, %rd96133, %rd96132;
	shl.b64 	%rd57878, %rd35645, 2;
	add.s64 	%rd57879, %rd34197, %rd57878;
	ld.u32 	%r8931, [%rd57879];
	setp.ge.s32 	%p2799, %r8931, %r5028;
	@%p2799 bra 	$L__BB1_17812;
	add.s64 	%rd96133, %rd35645, 1;
	not.b64 	%rd57880, %rd96132;
	add.s64 	%rd96132, %rd96131, %rd57880;
$L__BB1_17812:
	setp.ne.s64 	%p2800, %rd96132, 0;
	mov.u64 	%rd96131, %rd96132;
	@%p2800 bra 	$L__BB1_17810;
	cvt.u32.u64 	%r5030, %rd96133;
	mov.b64 	%rd96137, 0;
	mov.u64 	%rd96135, %rd5;
$L__BB1_17814:
	shr.u64 	%rd96136, %rd96135, 1;
	add.s64 	%rd35653, %rd96137, %rd96136;
	shl.b64 	%rd57882, %rd35653, 2;
	add.s64 	%rd57883, %rd34197, %rd57882;
	ld.u32 	%r8932, [%rd57883];
	setp.ge.s32 	%p2801, %r8932, %r5029;
	@%p2801 bra 	$L__BB1_17816;
	add.s64 	%rd96137, %rd35653, 1;
	not.b64 	%rd57884, %rd96136;
	add.s64 	%rd96136, %rd96135, %rd57884;
$L__BB1_17816:
	setp.ne.s64 	%p2802, %rd96136, 0;
	mov.u64 	%rd96135, %rd96136;
	@%p2802 bra 	$L__BB1_17814;
	cvt.u32.u64 	%r5031, %rd96137;
	mov.b64 	%rd96141, 0;
	mov.u64 	%rd96139, %rd5;
$L__BB1_17818:
	shr.u64 	%rd96140, %rd96139, 1;
	add.s64 	%rd35661, %rd96141, %rd96140;
	shl.b64 	%rd57886, %rd35661, 2;
	add.s64 	%rd57887, %rd34214, %rd57886;
	ld.u32 	%r8933, [%rd57887];
	setp.ge.s32 	%p2803, %r8933, %r5030;
	@%p2803 bra 	$L__BB1_17820;
	add.s64 	%rd96141, %rd35661, 1;
	not.b64 	%rd57888, %rd96140;
	add.s64 	%rd96140, %rd96139, %rd57888;
$L__BB1_17820:
	setp.ne.s64 	%p2804, %rd96140, 0;
	mov.u64 	%rd96139, %rd96140;
	@%p2804 bra 	$L__BB1_17818;
	cvt.u32.u64 	%r5032, %rd96141;
	mov.b64 	%rd96145, 0;
	mov.u64 	%rd96143, %rd5;
$L__BB1_17822:
	shr.u64 	%rd96144, %rd96143, 1;
	add.s64 	%rd35669, %rd96145, %rd96144;
	shl.b64 	%rd57890, %rd35669, 2;
	add.s64 	%rd57891, %rd34214, %rd57890;
	ld.u32 	%r8934, [%rd57891];
	setp.ge.s32 	%p2805, %r8934, %r5031;
	@%p2805 bra 	$L__BB1_17824;
	add.s64 	%rd96145, %rd35669, 1;
	not.b64 	%rd57892, %rd96144;
	add.s64 	%rd96144, %rd96143, %rd57892;
$L__BB1_17824:
	setp.ne.s64 	%p2806, %rd96144, 0;
	mov.u64 	%rd96143, %rd96144;
	@%p2806 bra 	$L__BB1_17822;
	cvt.u32.u64 	%r5033, %rd96145;
	mov.b64 	%rd96149, 0;
	mov.u64 	%rd96147, %rd5;
$L__BB1_17826:
	shr.u64 	%rd96148, %rd96147, 1;
	add.s64 	%rd35677, %rd96149, %rd96148;
	shl.b64 	%rd57894, %rd35677, 2;
	add.s64 	%rd57895, %rd34231, %rd57894;
	ld.u32 	%r8935, [%rd57895];
	setp.ge.s32 	%p2807, %r8935, %r5032;
	@%p2807 bra 	$L__BB1_17828;
	add.s64 	%rd96149, %rd35677, 1;
	not.b64 	%rd57896, %rd96148;
	add.s64 	%rd96148, %rd96147, %rd57896;
$L__BB1_17828:
	setp.ne.s64 	%p2808, %rd96148, 0;
	mov.u64 	%rd96147, %rd96148;
	@%p2808 bra 	$L__BB1_17826;
	cvt.u32.u64 	%r5034, %rd96149;
	mov.b64 	%rd96153, 0;
	mov.u64 	%rd96151, %rd5;
$L__BB1_17830:
	shr.u64 	%rd96152, %rd96151, 1;
	add.s64 	%rd35685, %rd96153, %rd96152;
	shl.b64 	%rd57898, %rd35685, 2;
	add.s64 	%rd57899, %rd34231, %rd57898;
	ld.u32 	%r8936, [%rd57899];
	setp.ge.s32 	%p2809, %r8936, %r5033;
	@%p2809 bra 	$L__BB1_17832;
	add.s64 	%rd96153, %rd35685, 1;
	not.b64 	%rd57900, %rd96152;
	add.s64 	%rd96152, %rd96151, %rd57900;
$L__BB1_17832:
	setp.ne.s64 	%p2810, %rd96152, 0;
	mov.u64 	%rd96151, %rd96152;
	@%p2810 bra 	$L__BB1_17830;
	cvt.u32.u64 	%r5035, %rd96153;
	mov.b64 	%rd96157, 0;
	mov.u64 	%rd96155, %rd5;
$L__BB1_17834:
	shr.u64 	%rd96156, %rd96155, 1;
	add.s64 	%rd35693, %rd96157, %rd96156;
	shl.b64 	%rd57902, %rd35693, 2;
	add.s64 	%rd57903, %rd34248, %rd57902;
	ld.u32 	%r8937, [%rd57903];
	setp.ge.s32 	%p2811, %r8937, %r5034;
	@%p2811 bra 	$L__BB1_17836;
	add.s64 	%rd96157, %rd35693, 1;
	not.b64 	%rd57904, %rd96156;
	add.s64 	%rd96156, %rd96155, %rd57904;
$L__BB1_17836:
	setp.ne.s64 	%p2812, %rd96156, 0;
	mov.u64 	%rd96155, %rd96156;
	@%p2812 bra 	$L__BB1_17834;
	cvt.u32.u64 	%r5036, %rd96157;
	mov.b64 	%rd96161, 0;
	mov.u64 	%rd96159, %rd5;
$L__BB1_17838:
	shr.u64 	%rd96160, %rd96159, 1;
	add.s64 	%rd35701, %rd96161, %rd96160;
	shl.b64 	%rd57906, %rd35701, 2;
	add.s64 	%rd57907, %rd34248, %rd57906;
	ld.u32 	%r8938, [%rd57907];
	setp.ge.s32 	%p2813, %r8938, %r5035;
	@%p2813 bra 	$L__BB1_17840;
	add.s64 	%rd96161, %rd35701, 1;
	not.b64 	%rd57908, %rd96160;
	add.s64 	%rd96160, %rd96159, %rd57908;
$L__BB1_17840:
	setp.ne.s64 	%p2814, %rd96160, 0;
	mov.u64 	%rd96159, %rd96160;
	@%p2814 bra 	$L__BB1_17838;
	cvt.u32.u64 	%r5037, %rd96161;
	mov.b64 	%rd96165, 0;
	mov.u64 	%rd96163, %rd5;
$L__BB1_17842:
	shr.u64 	%rd96164, %rd96163, 1;
	add.s64 	%rd35709, %rd96165, %rd96164;
	shl.b64 	%rd57910, %rd35709, 2;
	add.s64 	%rd57911, %rd34265, %rd57910;
	ld.u32 	%r8939, [%rd57911];
	setp.ge.s32 	%p2815, %r8939, %r5036;
	@%p2815 bra 	$L__BB1_17844;
	add.s64 	%rd96165, %rd35709, 1;
	not.b64 	%rd57912, %rd96164;
	add.s64 	%rd96164, %rd96163, %rd57912;
$L__BB1_17844:
	setp.ne.s64 	%p2816, %rd96164, 0;
	mov.u64 	%rd96163, %rd96164;
	@%p2816 bra 	$L__BB1_17842;
	cvt.u32.u64 	%r5038, %rd96165;
	mov.b64 	%rd96169, 0;
	mov.u64 	%rd96167, %rd5;
$L__BB1_17846:
	shr.u64 	%rd96168, %rd96167, 1;
	add.s64 	%rd35717, %rd96169, %rd96168;
	shl.b64 	%rd57914, %rd35717, 2;
	add.s64 	%rd57915, %rd34265, %rd57914;
	ld.u32 	%r8940, [%rd57915];
	setp.ge.s32 	%p2817, %r8940, %r5037;
	@%p2817 bra 	$L__BB1_17848;
	add.s64 	%rd96169, %rd35717, 1;
	not.b64 	%rd57916, %rd96168;
	add.s64 	%rd96168, %rd96167, %rd57916;
$L__BB1_17848:
	setp.ne.s64 	%p2818, %rd96168, 0;
	mov.u64 	%rd96167, %rd96168;
	@%p2818 bra 	$L__BB1_17846;
	cvt.u32.u64 	%r8941, %rd96169;
	setp.lt.s32 	%p2819, %r5038, %r8941;
	selp.b32 	%r5039, %r4850, %r4872, %p2819;
	selp.b32 	%r5040, %r4872, %r4850, %p2819;
	ld.global.u64 	%rd35722, [%rd4];
	mov.b64 	%rd96173, 0;
	mov.u64 	%rd96171, %rd5;
$L__BB1_17850:
	shr.u64 	%rd96172, %rd96171, 1;
	add.s64 	%rd35726, %rd96173, %rd96172;
	shl.b64 	%rd57918, %rd35726, 2;
	add.s64 	%rd57919, %rd35722, %rd57918;
	ld.u32 	%r8942, [%rd57919];
	setp.ge.s32 	%p2820, %r8942, %r4893;
	@%p2820 bra 	$L__BB1_17852;
	add.s64 	%rd96173, %rd35726, 1;
	not.b64 	%rd57920, %rd96172;
	add.s64 	%rd96172, %rd96171, %rd57920;
$L__BB1_17852:
	setp.ne.s64 	%p2821, %rd96172, 0;
	mov.u64 	%rd96171, %rd96172;
	@%p2821 bra 	$L__BB1_17850;
	cvt.u32.u64 	%r5041, %rd96173;
	mov.b64 	%rd96177, 0;
	mov.u64 	%rd96175, %rd5;
$L__BB1_17854:
	shr.u64 	%rd96176, %rd96175, 1;
	add.s64 	%rd35734, %rd96177, %rd96176;
	shl.b64 	%rd57922, %rd35734, 2;
	add.s64 	%rd57923, %rd35722, %rd57922;
	ld.u32 	%r8943, [%rd57923];
	setp.ge.s32 	%p2822, %r8943, %r4871;
	@%p2822 bra 	$L__BB1_17856;
	add.s64 	%rd96177, %rd35734, 1;
	not.b64 	%rd57924, %rd96176;
	add.s64 	%rd96176, %rd96175, %rd57924;
$L__BB1_17856:
	setp.ne.s64 	%p2823, %rd96176, 0;
	mov.u64 	%rd96175, %rd96176;
	@%p2823 bra 	$L__BB1_17854;
	cvt.u32.u64 	%r5042, %rd96177;
	ld.global.u64 	%rd35739, [%rd4+8];
	mov.b64 	%rd96181, 0;
	mov.u64 	%rd96179, %rd5;
$L__BB1_17858:
	shr.u64 	%rd96180, %rd96179, 1;
	add.s64 	%rd35743, %rd96181, %rd96180;
	shl.b64 	%rd57926, %rd35743, 2;
	add.s64 	%rd57927, %rd35739, %rd57926;
	ld.u32 	%r8944, [%rd57927];
	setp.ge.s32 	%p2824, %r8944, %r5041;
	@%p2824 bra 	$L__BB1_17860;
	add.s64 	%rd96181, %rd35743, 1;
	not.b64 	%rd57928, %rd96180;
	add.s64 	%rd96180, %rd96179, %rd57928;
$L__BB1_17860:
	setp.ne.s64 	%p2825, %rd96180, 0;
	mov.u64 	%rd96179, %rd96180;
	@%p2825 bra 	$L__BB1_17858;
	cvt.u32.u64 	%r5043, %rd96181;
	mov.b64 	%rd96185, 0;
	mov.u64 	%rd96183, %rd5;
$L__BB1_17862:
	shr.u64 	%rd96184, %rd96183, 1;
	add.s64 	%rd35751, %rd96185, %rd96184;
	shl.b64 	%rd57930, %rd35751, 2;
	add.s64 	%rd57931, %rd35739, %rd57930;
	ld.u32 	%r8945, [%rd57931];
	setp.ge.s32 	%p2826, %r8945, %r5042;
	@%p2826 bra 	$L__BB1_17864;
	add.s64 	%rd96185, %rd35751, 1;
	not.b64 	%rd57932, %rd96184;
	add.s64 	%rd96184, %rd96183, %rd57932;
$L__BB1_17864:
	setp.ne.s64 	%p2827, %rd96184, 0;
	mov.u64 	%rd96183, %rd96184;
	@%p2827 bra 	$L__BB1_17862;
	cvt.u32.u64 	%r5044, %rd96185;
	ld.global.u64 	%rd35756, [%rd4+16];
	mov.b64 	%rd96189, 0;
	mov.u64 	%rd96187, %rd5;
$L__BB1_17866:
	shr.u64 	%rd96188, %rd96187, 1;
	add.s64 	%rd35760, %rd96189, %rd96188;
	shl.b64 	%rd57934, %rd35760, 2;
	add.s64 	%rd57935, %rd35756, %rd57934;
	ld.u32 	%r8946, [%rd57935];
	setp.ge.s32 	%p2828, %r8946, %r5043;
	@%p2828 bra 	$L__BB1_17868;
	add.s64 	%rd96189, %rd35760, 1;
	not.b64 	%rd57936, %rd96188;
	add.s64 	%rd96188, %rd96187, %rd57936;
$L__BB1_17868:
	setp.ne.s64 	%p2829, %rd96188, 0;
	mov.u64 	%rd96187, %rd96188;
	@%p2829 bra 	$L__BB1_17866;
	cvt.u32.u64 	%r5045, %rd96189;
	mov.b64 	%rd96193, 0;
	mov.u64 	%rd96191, %rd5;
$L__BB1_17870:
	shr.u64 	%rd96192, %rd96191, 1;
	add.s64 	%rd35768, %rd96193, %rd96192;
	shl.b64 	%rd57938, %rd35768, 2;
	add.s64 	%rd57939, %rd35756, %rd57938;
	ld.u32 	%r8947, [%rd57939];
	setp.ge.s32 	%p2830, %r8947, %r5044;
	@%p2830 bra 	$L__BB1_17872;
	add.s64 	%rd96193, %rd35768, 1;
	not.b64 	%rd57940, %rd96192;
	add.s64 	%rd96192, %rd96191, %rd57940;
$L__BB1_17872:
	setp.ne.s64 	%p2831, %rd96192, 0;
	mov.u64 	%rd96191, %rd96192;
	@%p2831 bra 	$L__BB1_17870;
	cvt.u32.u64 	%r5046, %rd96193;
	ld.global.u64 	%rd35773, [%rd4+24];
	mov.b64 	%rd96197, 0;
	mov.u64 	%rd96195, %rd5;
$L__BB1_17874:
	shr.u64 	%rd96196, %rd96195, 1;
	add.s64 	%rd35777, %rd96197, %rd96196;
	shl.b64 	%rd57942, %rd35777, 2;
	add.s64 	%rd57943, %rd35773, %rd57942;
	ld.u32 	%r8948, [%rd57943];
	setp.ge.s32 	%p2832, %r8948, %r5045;
	@%p2832 bra 	$L__BB1_17876;
	add.s64 	%rd96197, %rd35777, 1;
	not.b64 	%rd57944, %rd96196;
	add.s64 	%rd96196, %rd96195, %rd57944;
$L__BB1_17876:
	setp.ne.s64 	%p2833, %rd96196, 0;
	mov.u64 	%rd96195, %rd96196;
	@%p2833 bra 	$L__BB1_17874;
	cvt.u32.u64 	%r5047, %rd96197;
	mov.b64 	%rd96201, 0;
	mov.u64 	%rd96199, %rd5;
$L__BB1_17878:
	shr.u64 	%rd96200, %rd96199, 1;
	add.s64 	%rd35785, %rd96201, %rd96200;
	shl.b64 	%rd57946, %rd35785, 2;
	add.s64 	%rd57947, %rd35773, %rd57946;
	ld.u32 	%r8949, [%rd57947];
	setp.ge.s32 	%p2834, %r8949, %r5046;
	@%p2834 bra 	$L__BB1_17880;
	add.s64 	%rd96201, %rd35785, 1;
	not.b64 	%rd57948, %rd96200;
	add.s64 	%rd96200, %rd96199, %rd57948;
$L__BB1_17880:
	setp.ne.s64 	%p2835, %rd96200, 0;
	mov.u64 	%rd96199, %rd96200;
	@%p2835 bra 	$L__BB1_17878;
	cvt.u32.u64 	%r5048, %rd96201;
	ld.global.u64 	%rd35790, [%rd4+32];
	mov.b64 	%rd96205, 0;
	mov.u64 	%rd96203, %rd5;
$L__BB1_17882:
	shr.u64 	%rd96204, %rd96203, 1;
	add.s64 	%rd35794, %rd96205, %rd96204;
	shl.b64 	%rd57950, %rd35794, 2;
	add.s64 	%rd57951, %rd35790, %rd57950;
	ld.u32 	%r8950, [%rd57951];
	setp.ge.s32 	%p2836, %r8950, %r5047;
	@%p2836 bra 	$L__BB1_17884;
	add.s64 	%rd96205, %rd35794, 1;
	not.b64 	%rd57952, %rd96204;
	add.s64 	%rd96204, %rd96203, %rd57952;
$L__BB1_17884:
	setp.ne.s64 	%p2837, %rd96204, 0;
	mov.u64 	%rd96203, %rd96204;
	@%p2837 bra 	$L__BB1_17882;
	cvt.u32.u64 	%r5049, %rd96205;
	mov.b64 	%rd96209, 0;
	mov.u64 	%rd96207, %rd5;
$L__BB1_17886:
	shr.u64 	%rd96208, %rd96207, 1;
	add.s64 	%rd35802, %rd96209, %rd96208;
	shl.b64 	%rd57954, %rd35802, 2;
	add.s64 	%rd57955, %rd35790, %rd57954;
	ld.u32 	%r8951, [%rd57955];
	setp.ge.s32 	%p2838, %r8951, %r5048;
	@%p2838 bra 	$L__BB1_17888;
	add.s64 	%rd96209, %rd35802, 1;
	not.b64 	%rd57956, %rd96208;
	add.s64 	%rd96208, %rd96207, %rd57956;
$L__BB1_17888:
	setp.ne.s64 	%p2839, %rd96208, 0;
	mov.u64 	%rd96207, %rd96208;
	@%p2839 bra 	$L__BB1_17886;
	cvt.u32.u64 	%r5050, %rd96209;
	ld.global.u64 	%rd35807, [%rd4+40];
	mov.b64 	%rd96213, 0;
	mov.u64 	%rd96211, %rd5;
$L__BB1_17890:
	shr.u64 	%rd96212, %rd96211, 1;
	add.s64 	%rd35811, %rd96213, %rd96212;
	shl.b64 	%rd57958, %rd35811, 2;
	add.s64 	%rd57959, %rd35807, %rd57958;
	ld.u32 	%r8952, [%rd57959];
	setp.ge.s32 	%p2840, %r8952, %r5049;
	@%p2840 bra 	$L__BB1_17892;
	add.s64 	%rd96213, %rd35811, 1;
	not.b64 	%rd57960, %rd96212;
	add.s64 	%rd96212, %rd96211, %rd57960;
$L__BB1_17892:
	setp.ne.s64 	%p2841, %rd96212, 0;
	mov.u64 	%rd96211, %rd96212;
	@%p2841 bra 	$L__BB1_17890;
	cvt.u32.u64 	%r5051, %rd96213;
	mov.b64 	%rd96217, 0;
	mov.u64 	%rd96215, %rd5;
$L__BB1_17894:
	shr.u64 	%rd96216, %rd96215, 1;
	add.s64 	%rd35819, %rd96217, %rd96216;
	shl.b64 	%rd57962, %rd35819, 2;
	add.s64 	%rd57963, %rd35807, %rd57962;
	ld.u32 	%r8953, [%rd57963];
	setp.ge.s32 	%p2842, %r8953, %r5050;
	@%p2842 bra 	$L__BB1_17896;
	add.s64 	%rd96217, %rd35819, 1;
	not.b64 	%rd57964, %rd96216;
	add.s64 	%rd96216, %rd96215, %rd57964;
$L__BB1_17896:
	setp.ne.s64 	%p2843, %rd96216, 0;
	mov.u64 	%rd96215, %rd96216;
	@%p2843 bra 	$L__BB1_17894;
	cvt.u32.u64 	%r5052, %rd96217;
	ld.global.u64 	%rd35824, [%rd4+48];
	mov.b64 	%rd96221, 0;
	mov.u64 	%rd96219, %rd5;
$L__BB1_17898:
	shr.u64 	%rd96220, %rd96219, 1;
	add.s64 	%rd35828, %rd96221, %rd96220;
	shl.b64 	%rd57966, %rd35828, 2;
	add.s64 	%rd57967, %rd35824, %rd57966;
	ld.u32 	%r8954, [%rd57967];
	setp.ge.s32 	%p2844, %r8954, %r5051;
	@%p2844 bra 	$L__BB1_17900;
	add.s64 	%rd96221, %rd35828, 1;
	not.b64 	%rd57968, %rd96220;
	add.s64 	%rd96220, %rd96219, %rd57968;
$L__BB1_17900:
	setp.ne.s64 	%p2845, %rd96220, 0;
	mov.u64 	%rd96219, %rd96220;
	@%p2845 bra 	$L__BB1_17898;
	cvt.u32.u64 	%r5053, %rd96221;
	mov.b64 	%rd96225, 0;
	mov.u64 	%rd96223, %rd5;
$L__BB1_17902:
	shr.u64 	%rd96224, %rd96223, 1;
	add.s64 	%rd35836, %rd96225, %rd96224;
	shl.b64 	%rd57970, %rd35836, 2;
	add.s64 	%rd57971, %rd35824, %rd57970;
	ld.u32 	%r8955, [%rd57971];
	setp.ge.s32 	%p2846, %r8955, %r5052;
	@%p2846 bra 	$L__BB1_17904;
	add.s64 	%rd96225, %rd35836, 1;
	not.b64 	%rd57972, %rd96224;
	add.s64 	%rd96224, %rd96223, %rd57972;
$L__BB1_17904:
	setp.ne.s64 	%p2847, %rd96224, 0;
	mov.u64 	%rd96223, %rd96224;
	@%p2847 bra 	$L__BB1_17902;
	cvt.u32.u64 	%r5054, %rd96225;
	ld.global.u64 	%rd35841, [%rd4+56];
	mov.b64 	%rd96229, 0;
	mov.u64 	%rd96227, %rd5;
$L__BB1_17906:
	shr.u64 	%rd96228, %rd96227, 1;
	add.s64 	%rd35845, %rd96229, %rd96228;
	shl.b64 	%rd57974, %rd35845, 2;
	add.s64 	%rd57975, %rd35841, %rd57974;
	ld.u32 	%r8956, [%rd57975];
	setp.ge.s32 	%p2848, %r8956, %r5053;
	@%p2848 bra 	$L__BB1_17908;
	add.s64 	%rd96229, %rd35845, 1;
	not.b64 	%rd57976, %rd96228;
	add.s64 	%rd96228, %rd96227, %rd57976;
$L__BB1_17908:
	setp.ne.s64 	%p2849, %rd96228, 0;
	mov.u64 	%rd96227, %rd96228;
	@%p2849 bra 	$L__BB1_17906;
	cvt.u32.u64 	%r5055, %rd96229;
	mov.b64 	%rd96233, 0;
	mov.u64 	%rd96231, %rd5;
$L__BB1_17910:
	shr.u64 	%rd96232, %rd96231, 1;
	add.s64 	%rd35853, %rd96233, %rd96232;
	shl.b64 	%rd57978, %rd35853, 2;
	add.s64 	%rd57979, %rd35841, %rd57978;
	ld.u32 	%r8957, [%rd57979];
	setp.ge.s32 	%p2850, %r8957, %r5054;
	@%p2850 bra 	$L__BB1_17912;
	add.s64 	%rd96233, %rd35853, 1;
	not.b64 	%rd57980, %rd96232;
	add.s64 	%rd96232, %rd96231, %rd57980;
$L__BB1_17912:
	setp.ne.s64 	%p2851, %rd96232, 0;
	mov.u64 	%rd96231, %rd96232;
	@%p2851 bra 	$L__BB1_17910;
	cvt.u32.u64 	%r5056, %rd96233;
	ld.global.u64 	%rd35858, [%rd4+64];
	mov.b64 	%rd96237, 0;
	mov.u64 	%rd96235, %rd5;
$L__BB1_17914:
	shr.u64 	%rd96236, %rd96235, 1;
	add.s64 	%rd35862, %rd96237, %rd96236;
	shl.b64 	%rd57982, %rd35862, 2;
	add.s64 	%rd57983, %rd35858, %rd57982;
	ld.u32 	%r8958, [%rd57983];
	setp.ge.s32 	%p2852, %r8958, %r5055;
	@%p2852 bra 	$L__BB1_17916;
	add.s64 	%rd96237, %rd35862, 1;
	not.b64 	%rd57984, %rd96236;
	add.s64 	%rd96236, %rd96235, %rd57984;
$L__BB1_17916:
	setp.ne.s64 	%p2853, %rd96236, 0;
	mov.u64 	%rd96235, %rd96236;
	@%p2853 bra 	$L__BB1_17914;
	cvt.u32.u64 	%r5057, %rd96237;
	mov.b64 	%rd96241, 0;
	mov.u64 	%rd96239, %rd5;
$L__BB1_17918:
	shr.u64 	%rd96240, %rd96239, 1;
	add.s64 	%rd35870, %rd96241, %rd96240;
	shl.b64 	%rd57986, %rd35870, 2;
	add.s64 	%rd57987, %rd35858, %rd57986;
	ld.u32 	%r8959, [%rd57987];
	setp.ge.s32 	%p2854, %r8959, %r5056;
	@%p2854 bra 	$L__BB1_17920;
	add.s64 	%rd96241, %rd35870, 1;
	not.b64 	%rd57988, %rd96240;
	add.s64 	%rd96240, %rd96239, %rd57988;
$L__BB1_17920:
	setp.ne.s64 	%p2855, %rd96240, 0;
	mov.u64 	%rd96239, %rd96240;
	@%p2855 bra 	$L__BB1_17918;
	cvt.u32.u64 	%r5058, %rd96241;
	ld.global.u64 	%rd35875, [%rd4+72];
	mov.b64 	%rd96245, 0;
	mov.u64 	%rd96243, %rd5;
$L__BB1_17922:
	shr.u64 	%rd96244, %rd96243, 1;
	add.s64 	%rd35879, %rd96245, %rd96244;
	shl.b64 	%rd57990, %rd35879, 2;
	add.s64 	%rd57991, %rd35875, %rd57990;
	ld.u32 	%r8960, [%rd57991];
	setp.ge.s32 	%p2856, %r8960, %r5057;
	@%p2856 bra 	$L__BB1_17924;
	add.s64 	%rd96245, %rd35879, 1;
	not.b64 	%rd57992, %rd96244;
	add.s64 	%rd96244, %rd96243, %rd57992;
$L__BB1_17924:
	setp.ne.s64 	%p2857, %rd96244, 0;
	mov.u64 	%rd96243, %rd96244;
	@%p2857 bra 	$L__BB1_17922;
	cvt.u32.u64 	%r5059, %rd96245;
	mov.b64 	%rd96249, 0;
	mov.u64 	%rd96247, %rd5;
$L__BB1_17926:
	shr.u64 	%rd96248, %rd96247, 1;
	add.s64 	%rd35887, %rd96249, %rd96248;
	shl.b64 	%rd57994, %rd35887, 2;
	add.s64 	%rd57995, %rd35875, %rd57994;
	ld.u32 	%r8961, [%rd57995];
	setp.ge.s32 	%p2858, %r8961, %r5058;
	@%p2858 bra 	$L__BB1_17928;
	add.s64 	%rd96249, %rd35887, 1;
	not.b64 	%rd57996, %rd96248;
	add.s64 	%rd96248, %rd96247, %rd57996;
$L__BB1_17928:
	setp.ne.s64 	%p2859, %rd96248, 0;
	mov.u64 	%rd96247, %rd96248;
	@%p2859 bra 	$L__BB1_17926;
	cvt.u32.u64 	%r8962, %rd96249;
	setp.lt.s32 	%p2860, %r5059, %r8962;
	selp.b32 	%r5060, %r4871, %r4893, %p2860;
	selp.b32 	%r5061, %r4893, %r4871, %p2860;
	mov.b64 	%rd96253, 0;
	mov.u64 	%rd96251, %rd5;
$L__BB1_17930:
	shr.u64 	%rd96252, %rd96251, 1;
	add.s64 	%rd35895, %rd96253, %rd96252;
	shl.b64 	%rd57998, %rd35895, 2;
	add.s64 	%rd57999, %rd35722, %rd57998;
	ld.u32 	%r8963, [%rd57999];
	setp.ge.s32 	%p2861, %r8963, %r4914;
	@%p2861 bra 	$L__BB1_17932;
	add.s64 	%rd96253, %rd35895, 1;
	not.b64 	%rd58000, %rd96252;
	add.s64 	%rd96252, %rd96251, %rd58000;
$L__BB1_17932:
	setp.ne.s64 	%p2862, %rd96252, 0;
	mov.u64 	%rd96251, %rd96252;
	@%p2862 bra 	$L__BB1_17930;
	cvt.u32.u64 	%r5062, %rd96253;
	mov.b64 	%rd96257, 0;
	mov.u64 	%rd96255, %rd5;
$L__BB1_17934:
	shr.u64 	%rd96256, %rd96255, 1;
	add.s64 	%rd35903, %rd96257, %rd96256;
	shl.b64 	%rd58002, %rd35903, 2;
	add.s64 	%rd58003, %rd35722, %rd58002;
	ld.u32 	%r8964, [%rd58003];
	setp.ge.s32 	%p2863, %r8964, %r4892;
	@%p2863 bra 	$L__BB1_17936;
	add.s64 	%rd96257, %rd35903, 1;
	not.b64 	%rd58004, %rd96256;
	add.s64 	%rd96256, %rd96255, %rd58004;
$L__BB1_17936:
	setp.ne.s64 	%p2864, %rd96256, 0;
	mov.u64 	%rd96255, %rd96256;
	@%p2864 bra 	$L__BB1_17934;
	cvt.u32.u64 	%r5063, %rd96257;
	mov.b64 	%rd96261, 0;
	mov.u64 	%rd96259, %rd5;
$L__BB1_17938:
	shr.u64 	%rd96260, %rd96259, 1;
	add.s64 	%rd35911, %rd96261, %rd96260;
	shl.b64 	%rd58006, %rd35911, 2;
	add.s64 	%rd58007, %rd35739, %rd58006;
	ld.u32 	%r8965, [%rd58007];
	setp.ge.s32 	%p2865, %r8965, %r5062;
	@%p2865 bra 	$L__BB1_17940;
	add.s64 	%rd96261, %rd35911, 1;
	not.b64 	%rd58008, %rd96260;
	add.s64 	%rd96260, %rd96259, %rd58008;
$L__BB1_17940:
	setp.ne.s64 	%p2866, %rd96260, 0;
	mov.u64 	%rd96259, %rd96260;
	@%p2866 bra 	$L__BB1_17938;
	cvt.u32.u64 	%r5064, %rd96261;
	mov.b64 	%rd96265, 0;
	mov.u64 	%rd96263, %rd5;
$L__BB1_17942:
	shr.u64 	%rd96264, %rd96263, 1;
	add.s64 	%rd35919, %rd96265, %rd96264;
	shl.b64 	%rd58010, %rd35919, 2;
	add.s64 	%rd58011, %rd35739, %rd58010;
	ld.u32 	%r8966, [%rd58011];
	setp.ge.s32 	%p2867, %r8966, %r5063;
	@%p2867 bra 	$L__BB1_17944;
	add.s64 	%rd96265, %rd35919, 1;
	not.b64 	%rd58012, %rd96264;
	add.s64 	%rd96264, %rd96263, %rd58012;
$L__BB1_17944:
	setp.ne.s64 	%p2868, %rd96264, 0;
	mov.u64 	%rd96263, %rd96264;
	@%p2868 bra 	$L__BB1_17942;
	cvt.u32.u64 	%r5065, %rd96265;
	mov.b64 	%rd96269, 0;
	mov.u64 	%rd96267, %rd5;
$L__BB1_17946:
	shr.u64 	%rd96268, %rd96267, 1;
	add.s64 	%rd35927, %rd96269, %rd96268;
	shl.b64 	%rd58014, %rd35927, 2;
	add.s64 	%rd58015, %rd35756, %rd58014;
	ld.u32 	%r8967, [%rd58015];
	setp.ge.s32 	%p2869, %r8967, %r5064;
	@%p2869 bra 	$L__BB1_17948;
	add.s64 	%rd96269, %rd35927, 1;
	not.b64 	%rd58016, %rd96268;
	add.s64 	%rd96268, %rd96267, %rd58016;
$L__BB1_17948:
	setp.ne.s64 	%p2870, %rd96268, 0;
	mov.u64 	%rd96267, %rd96268;
	@%p2870 bra 	$L__BB1_17946;
	cvt.u32.u64 	%r5066, %rd96269;
	mov.b64 	%rd96273, 0;
	mov.u64 	%rd96271, %rd5;
$L__BB1_17950:
	shr.u64 	%rd96272, %rd96271, 1;
	add.s64 	%rd35935, %rd96273, %rd96272;
	shl.b64 	%rd58018, %rd35935, 2;
	add.s64 	%rd58019, %rd35756, %rd58018;
	ld.u32 	%r8968, [%rd58019];
	setp.ge.s32 	%p2871, %r8968, %r5065;
	@%p2871 bra 	$L__BB1_17952;
	add.s64 	%rd96273, %rd35935, 1;
	not.b64 	%rd58020, %rd96272;
	add.s64 	%rd96272, %rd96271, %rd58020;
$L__BB1_17952:
	setp.ne.s64 	%p2872, %rd96272, 0;
	mov.u64 	%rd96271, %rd96272;
	@%p2872 bra 	$L__BB1_17950;
	cvt.u32.u64 	%r5067, %rd96273;
	mov.b64 	%rd96277, 0;
	mov.u64 	%rd96275, %rd5;
$L__BB1_17954:
	shr.u64 	%rd96276, %rd96275, 1;
	add.s64 	%rd35943, %rd96277, %rd96276;
	shl.b64 	%rd58022, %rd35943, 2;
	add.s64 	%rd58023, %rd35773, %rd58022;
	ld.u32 	%r8969, [%rd58023];
	setp.ge.s32 	%p2873, %r8969, %r5066;
	@%p2873 bra 	$L__BB1_17956;
	add.s64 	%rd96277, %rd35943, 1;
	not.b64 	%rd58024, %rd96276;
	add.s64 	%rd96276, %rd96275, %rd58024;
$L__BB1_17956:
	setp.ne.s64 	%p2874, %rd96276, 0;
	mov.u64 	%rd96275, %rd96276;
	@%p2874 bra 	$L__BB1_17954;
	cvt.u32.u64 	%r5068, %rd96277;
	mov.b64 	%rd96281, 0;
	mov.u64 	%rd96279, %rd5;
$L__BB1_17958:
	shr.u64 	%rd96280, %rd96279, 1;
	add.s64 	%rd35951, %rd96281, %rd96280;
	shl.b64 	%rd58026, %rd35951, 2;
	add.s64 	%rd58027, %rd35773, %rd58026;
	ld.u32 	%r8970, [%rd58027];
	setp.ge.s32 	%p2875, %r8970, %r5067;
	@%p2875 bra 	$L__BB1_17960;
	add.s64 	%rd96281, %rd35951, 1;
	not.b64 	%rd58028, %rd96280;
	add.s64 	%rd96280, %rd96279, %rd58028;
$L__BB1_17960:
	setp.ne.s64 	%p2876, %rd96280, 0;
	mov.u64 	%rd96279, %rd96280;
	@%p2876 bra 	$L__BB1_17958;
	cvt.u32.u64 	%r5069, %rd96281;
	mov.b64 	%rd96285, 0;
	mov.u64 	%rd96283, %rd5;
$L__BB1_17962:
	shr.u64 	%rd96284, %rd96283, 1;
	add.s64 	%rd35959, %rd96285, %rd96284;
	shl.b64 	%rd58030, %rd35959, 2;
	add.s64 	%rd58031, %rd35790, %rd58030;
	ld.u32 	%r8971, [%rd58031];
	setp.ge.s32 	%p2877, %r8971, %r5068;
	@%p2877 bra 	$L__BB1_17964;
	add.s64 	%rd96285, %rd35959, 1;
	not.b64 	%rd58032, %rd96284;
	add.s64 	%rd96284, %rd96283, %rd58032;
$L__BB1_17964:
	setp.ne.s64 	%p2878, %rd96284, 0;
	mov.u64 	%rd96283, %rd96284;
	@%p2878 bra 	$L__BB1_17962;
	cvt.u32.u64 	%r5070, %rd96285;
	mov.b64 	%rd96289, 0;
	mov.u64 	%rd96287, %rd5;
$L__BB1_17966:
	shr.u64 	%rd96288, %rd96287, 1;
	add.s64 	%rd35967, %rd96289, %rd96288;
	shl.b64 	%rd58034, %rd35967, 2;
	add.s64 	%rd58035, %rd35790, %rd58034;
	ld.u32 	%r8972, [%rd58035];
	setp.ge.s32 	%p2879, %r8972, %r5069;
	@%p2879 bra 	$L__BB1_17968;
	add.s64 	%rd96289, %rd35967, 1;
	not.b64 	%rd58036, %rd96288;
	add.s64 	%rd96288, %rd96287, %rd58036;
$L__BB1_17968:
	setp.ne.s64 	%p2880, %rd96288, 0;
	mov.u64 	%rd96287, %rd96288;
	@%p2880 bra 	$L__BB1_17966;
	cvt.u32.u64 	%r5071, %rd96289;
	mov.b64 	%rd96293, 0;
	mov.u64 	%rd96291, %rd5;
$L__BB1_17970:
	shr.u64 	%rd96292, %rd96291, 1;
	add.s64 	%rd35975, %rd96293, %rd96292;
	shl.b64 	%rd58038, %rd35975, 2;
	add.s64 	%rd58039, %rd35807, %rd58038;
	ld.u32 	%r8973, [%rd58039];
	setp.ge.s32 	%p2881, %r8973, %r5070;
	@%p2881 bra 	$L__BB1_17972;
	add.s64 	%rd96293, %rd35975, 1;
	not.b64 	%rd58040, %rd96292;
	add.s64 	%rd96292, %rd96291, %rd58040;
$L__BB1_17972:
	setp.ne.s64 	%p2882, %rd96292, 0;
	mov.u64 	%rd96291, %rd96292;
	@%p2882 bra 	$L__BB1_17970;
	cvt.u32.u64 	%r5072, %rd96293;
	mov.b64 	%rd96297, 0;
	mov.u64 	%rd96295, %rd5;
$L__BB1_17974:
	shr.u64 	%rd96296, %rd96295, 1;
	add.s64 	%rd35983, %rd96297, %rd96296;
	shl.b64 	%rd58042, %rd35983, 2;
	add.s64 	%rd58043, %rd35807, %rd58042;
	ld.u32 	%r8974, [%rd58043];
	setp.ge.s32 	%p2883, %r8974, %r5071;
	@%p2883 bra 	$L__BB1_17976;
	add.s64 	%rd96297, %rd35983, 1;
	not.b64 	%rd58044, %rd96296;
	add.s64 	%rd96296, %rd96295, %rd58044;
$L__BB1_17976:
	setp.ne.s64 	%p2884, %rd96296, 0;
	mov.u64 	%rd96295, %rd96296;
	@%p2884 bra 	$L__BB1_17974;
	cvt.u32.u64 	%r5073, %rd96297;
	mov.b64 	%rd96301, 0;
	mov.u64 	%rd96299, %rd5;
$L__BB1_17978:
	shr.u64 	%rd96300, %rd96299, 1;
	add.s64 	%rd35991, %rd96301, %rd96300;
	shl.b64 	%rd58046, %rd35991, 2;
	add.s64 	%rd58047, %rd35824, %rd58046;
	ld.u32 	%r8975, [%rd58047];
	setp.ge.s32 	%p2885, %r8975, %r5072;
	@%p2885 bra 	$L__BB1_17980;
	add.s64 	%rd96301, %rd35991, 1;
	not.b64 	%rd58048, %rd96300;
	add.s64 	%rd96300, %rd96299, %rd58048;
$L__BB1_17980:
	setp.ne.s64 	%p2886, %rd96300, 0;
	mov.u64 	%rd96299, %rd96300;
	@%p2886 bra 	$L__BB1_17978;
	cvt.u32.u64 	%r5074, %rd96301;
	mov.b64 	%rd96305, 0;
	mov.u64 	%rd96303, %rd5;
$L__BB1_17982:
	shr.u64 	%rd96304, %rd96303, 1;
	add.s64 	%rd35999, %rd96305, %rd96304;
	shl.b64 	%rd58050, %rd35999, 2;
	add.s64 	%rd58051, %rd35824, %rd58050;
	ld.u32 	%r8976, [%rd58051];
	setp.ge.s32 	%p2887, %r8976, %r5073;
	@%p2887 bra 	$L__BB1_17984;
	add.s64 	%rd96305, %rd35999, 1;
	not.b64 	%rd58052, %rd96304;
	add.s64 	%rd96304, %rd96303, %rd58052;
$L__BB1_17984:
	setp.ne.s64 	%p2888, %rd96304, 0;
	mov.u64 	%rd96303, %rd96304;
	@%p2888 bra 	$L__BB1_17982;
	cvt.u32.u64 	%r5075, %rd96305;
	mov.b64 	%rd96309, 0;
	mov.u64 	%rd96307, %rd5;
$L__BB1_17986:
	shr.u64 	%rd96308, %rd96307, 1;
	add.s64 	%rd36007, %rd96309, %rd96308;
	shl.b64 	%rd58054, %rd36007, 2;
	add.s64 	%rd58055, %rd35841, %rd58054;
	ld.u32 	%r8977, [%rd58055];
	setp.ge.s32 	%p2889, %r8977, %r5074;
	@%p2889 bra 	$L__BB1_17988;
	add.s64 	%rd96309, %rd36007, 1;
	not.b64 	%rd58056, %rd96308;
	add.s64 	%rd96308, %rd96307, %rd58056;
$L__BB1_17988:
	setp.ne.s64 	%p2890, %rd96308, 0;
	mov.u64 	%rd96307, %rd96308;
	@%p2890 bra 	$L__BB1_17986;
	cvt.u32.u64 	%r5076, %rd96309;
	mov.b64 	%rd96313, 0;
	mov.u64 	%rd96311, %rd5;
$L__BB1_17990:
	shr.u64 	%rd96312, %rd96311, 1;
	add.s64 	%rd36015, %rd96313, %rd96312;
	shl.b64 	%rd58058, %rd36015, 2;
	add.s64 	%rd58059, %rd35841, %rd58058;
	ld.u32 	%r8978, [%rd58059];
	setp.ge.s32 	%p2891, %r8978, %r5075;
	@%p2891 bra 	$L__BB1_17992;
	add.s64 	%rd96313, %rd36015, 1;
	not.b64 	%rd58060, %rd96312;
	add.s64 	%rd96312, %rd96311, %rd58060;
$L__BB1_17992:
	setp.ne.s64 	%p2892, %rd96312, 0;
	mov.u64 	%rd96311, %rd96312;
	@%p2892 bra 	$L__BB1_17990;
	cvt.u32.u64 	%r5077, %rd96313;
	mov.b64 	%rd96317, 0;
	mov.u64 	%rd96315, %rd5;
$L__BB1_17994:
	shr.u64 	%rd96316, %rd96315, 1;
	add.s64 	%rd36023, %rd96317, %rd96316;
	shl.b64 	%rd58062, %rd36023, 2;
	add.s64 	%rd58063, %rd35858, %rd58062;
	ld.u32 	%r8979, [%rd58063];
	setp.ge.s32 	%p2893, %r8979, %r5076;
	@%p2893 bra 	$L__BB1_17996;
	add.s64 	%rd96317, %rd36023, 1;
	not.b64 	%rd58064, %rd96316;
	add.s64 	%rd96316, %rd96315, %rd58064;
$L__BB1_17996:
	setp.ne.s64 	%p2894, %rd96316, 0;
	mov.u64 	%rd96315, %rd96316;
	@%p2894 bra 	$L__BB1_17994;
	cvt.u32.u64 	%r5078, %rd96317;
	mov.b64 	%rd96321, 0;
	mov.u64 	%rd96319, %rd5;
$L__BB1_17998:
	shr.u64 	%rd96320, %rd96319, 1;
	add.s64 	%rd36031, %rd96321, %rd96320;
	shl.b64 	%rd58066, %rd36031, 2;
	add.s64 	%rd58067, %rd35858, %rd58066;
	ld.u32 	%r8980, [%rd58067];
	setp.ge.s32 	%p2895, %r8980, %r5077;
	@%p2895 bra 	$L__BB1_18000;
	add.s64 	%rd96321, %rd36031, 1;
	not.b64 	%rd58068, %rd96320;
	add.s64 	%rd96320, %rd96319, %rd58068;
$L__BB1_18000:
	setp.ne.s64 	%p2896, %rd96320, 0;
	mov.u64 	%rd96319, %rd96320;
	@%p2896 bra 	$L__BB1_17998;
	cvt.u32.u64 	%r5079, %rd96321;
	mov.b64 	%rd96325, 0;
	mov.u64 	%rd96323, %rd5;
$L__BB1_18002:
	shr.u64 	%rd96324, %rd96323, 1;
	add.s64 	%rd36039, %rd96325, %rd96324;
	shl.b64 	%rd58070, %rd36039, 2;
	add.s64 	%rd58071, %rd35875, %rd58070;
	ld.u32 	%r8981, [%rd58071];
	setp.ge.s32 	%p2897, %r8981, %r5078;
	@%p2897 bra 	$L__BB1_18004;
	add.s64 	%rd96325, %rd36039, 1;
	not.b64 	%rd58072, %rd96324;
	add.s64 	%rd96324, %rd96323, %rd58072;
$L__BB1_18004:
	setp.ne.s64 	%p2898, %rd96324, 0;
	mov.u64 	%rd96323, %rd96324;
	@%p2898 bra 	$L__BB1_18002;
	cvt.u32.u64 	%r5080, %rd96325;
	mov.b64 	%rd96329, 0;
	mov.u64 	%rd96327, %rd5;
$L__BB1_18006:
	shr.u64 	%rd96328, %rd96327, 1;
	add.s64 	%rd36047, %rd96329, %rd96328;
	shl.b64 	%rd58074, %rd36047, 2;
	add.s64 	%rd58075, %rd35875, %rd58074;
	ld.u32 	%r8982, [%rd58075];
	setp.ge.s32 	%p2899, %r8982, %r5079;
	@%p2899 bra 	$L__BB1_18008;
	add.s64 	%rd96329, %rd36047, 1;
	not.b64 	%rd58076, %rd96328;
	add.s64 	%rd96328, %rd96327, %rd58076;
$L__BB1_18008:
	setp.ne.s64 	%p2900, %rd96328, 0;
	mov.u64 	%rd96327, %rd96328;
	@%p2900 bra 	$L__BB1_18006;
	cvt.u32.u64 	%r8983, %rd96329;
	setp.lt.s32 	%p2901, %r5080, %r8983;
	selp.b32 	%r5081, %r4892, %r4914, %p2901;
	selp.b32 	%r5082, %r4914, %r4892, %p2901;
	mov.b64 	%rd96333, 0;
	mov.u64 	%rd96331, %rd5;
$L__BB1_18010:
	shr.u64 	%rd96332, %rd96331, 1;
	add.s64 	%rd36055, %rd96333, %rd96332;
	shl.b64 	%rd58078, %rd36055, 2;
	add.s64 	%rd58079, %rd35722, %rd58078;
	ld.u32 	%r8984, [%rd58079];
	setp.ge.s32 	%p2902, %r8984, %r4935;
	@%p2902 bra 	$L__BB1_18012;
	add.s64 	%rd96333, %rd36055, 1;
	not.b64 	%rd58080, %rd96332;
	add.s64 	%rd96332, %rd96331, %rd58080;
$L__BB1_18012:
	setp.ne.s64 	%p2903, %rd96332, 0;
	mov.u64 	%rd96331, %rd96332;
	@%p2903 bra 	$L__BB1_18010;
	cvt.u32.u64 	%r5083, %rd96333;
	mov.b64 	%rd96337, 0;
	mov.u64 	%rd96335, %rd5;
$L__BB1_18014:
	shr.u64 	%rd96336, %rd96335, 1;
	add.s64 	%rd36063, %rd96337, %rd96336;
	shl.b64 	%rd58082, %rd36063, 2;
	add.s64 	%rd58083, %rd35722, %rd58082;
	ld.u32 	%r8985, [%rd58083];
	setp.ge.s32 	%p2904, %r8985, %r4913;
	@%p2904 bra 	$L__BB1_18016;
	add.s64 	%rd96337, %rd36063, 1;
	not.b64 	%rd58084, %rd96336;
	add.s64 	%rd96336, %rd96335, %rd58084;
$L__BB1_18016:
	setp.ne.s64 	%p2905, %rd96336, 0;
	mov.u64 	%rd96335, %rd96336;
	@%p2905 bra 	$L__BB1_18014;
	cvt.u32.u64 	%r5084, %rd96337;
	mov.b64 	%rd96341, 0;
	mov.u64 	%rd96339, %rd5;
$L__BB1_18018:
	shr.u64 	%rd96340, %rd96339, 1;
	add.s64 	%rd36071, %rd96341, %rd96340;
	shl.b64 	%rd58086, %rd36071, 2;
	add.s64 	%rd58087, %rd35739, %rd58086;
	ld.u32 	%r8986, [%rd58087];
	setp.ge.s32 	%p2906, %r8986, %r5083;
	@%p2906 bra 	$L__BB1_18020;
	add.s64 	%rd96341, %rd36071, 1;
	not.b64 	%rd58088, %rd96340;
	add.s64 	%rd96340, %rd96339, %rd58088;
$L__BB1_18020:
	setp.ne.s64 	%p2907, %rd96340, 0;
	mov.u64 	%rd96339, %rd96340;
	@%p2907 bra 	$L__BB1_18018;
	cvt.u32.u64 	%r5085, %rd96341;
	mov.b64 	%rd96345, 0;
	mov.u64 	%rd96343, %rd5;
$L__BB1_18022:
	shr.u64 	%rd96344, %rd96343, 1;
	add.s64 	%rd36079, %rd96345, %rd96344;
	shl.b64 	%rd58090, %rd36079, 2;
	add.s64 	%rd58091, %rd35739, %rd58090;
	ld.u32 	%r8987, [%rd58091];
	setp.ge.s32 	%p2908, %r8987, %r5084;
	@%p2908 bra 	$L__BB1_18024;
	add.s64 	%rd96345, %rd36079, 1;
	not.b64 	%rd58092, %rd96344;
	add.s64 	%rd96344, %rd96343, %rd58092;
$L__BB1_18024:
	setp.ne.s64 	%p2909, %rd96344, 0;
	mov.u64 	%rd96343, %rd96344;
	@%p2909 bra 	$L__BB1_18022;
	cvt.u32.u64 	%r5086, %rd96345;
	mov.b64 	%rd96349, 0;
	mov.u64 	%rd96347, %rd5;
$L__BB1_18026:
	shr.u64 	%rd96348, %rd96347, 1;
	add.s64 	%rd36087, %rd96349, %rd96348;
	shl.b64 	%rd58094, %rd36087, 2;
	add.s64 	%rd58095, %rd35756, %rd58094;
	ld.u32 	%r8988, [%rd58095];
	setp.ge.s32 	%p2910, %r8988, %r5085;
	@%p2910 bra 	$L__BB1_18028;
	add.s64 	%rd96349, %rd36087, 1;
	not.b64 	%rd58096, %rd96348;
	add.s64 	%rd96348, %rd96347, %rd58096;
$L__BB1_18028:
	setp.ne.s64 	%p2911, %rd96348, 0;
	mov.u64 	%rd96347, %rd96348;
	@%p2911 bra 	$L__BB1_18026;
	cvt.u32.u64 	%r5087, %rd96349;
	mov.b64 	%rd96353, 0;
	mov.u64 	%rd96351, %rd5;
$L__BB1_18030:
	shr.u64 	%rd96352, %rd96351, 1;
	add.s64 	%rd36095, %rd96353, %rd96352;
	shl.b64 	%rd58098, %rd36095, 2;
	add.s64 	%rd58099, %rd35756, %rd58098;
	ld.u32 	%r8989, [%rd58099];
	setp.ge.s32 	%p2912, %r8989, %r5086;
	@%p2912 bra 	$L__BB1_18032;
	add.s64 	%rd96353, %rd36095, 1;
	not.b64 	%rd58100, %rd96352;
	add.s64 	%rd96352, %rd96351, %rd58100;
$L__BB1_18032:
	setp.ne.s64 	%p2913, %rd96352, 0;
	mov.u64 	%rd96351, %rd96352;
	@%p2913 bra 	$L__BB1_18030;
	cvt.u32.u64 	%r5088, %rd96353;
	mov.b64 	%rd96357, 0;
	mov.u64 	%rd96355, %rd5;
$L__BB1_18034:
	shr.u64 	%rd96356, %rd96355, 1;
	add.s64 	%rd36103, %rd96357, %rd96356;
	shl.b64 	%rd58102, %rd36103, 2;
	add.s64 	%rd58103, %rd35773, %rd58102;
	ld.u32 	%r8990, [%rd58103];
	setp.ge.s32 	%p2914, %r8990, %r5087;
	@%p2914 bra 	$L__BB1_18036;
	add.s64 	%rd96357, %rd36103, 1;
	not.b64 	%rd58104, %rd96356;
	add.s64 	%rd96356, %rd96355, %rd58104;
$L__BB1_18036:
	setp.ne.s64 	%p2915, %rd96356, 0;
	mov.u64 	%rd96355, %rd96356;
	@%p2915 bra 	$L__BB1_18034;
	cvt.u32.u64 	%r5089, %rd96357;
	mov.b64 	%rd96361, 0;
	mov.u64 	%rd96359, %rd5;
$L__BB1_18038:
	shr.u64 	%rd96360, %rd96359, 1;
	add.s64 	%rd36111, %rd96361, %rd96360;
	shl.b64 	%rd58106, %rd36111, 2;
	add.s64 	%rd58107, %rd35773, %rd58106;
	ld.u32 	%r8991, [%rd58107];
	setp.ge.s32 	%p2916, %r8991, %r5088;
	@%p2916 bra 	$L__BB1_18040;
	add.s64 	%rd96361, %rd36111, 1;
	not.b64 	%rd58108, %rd96360;
	add.s64 	%rd96360, %rd96359, %rd58108;
$L__BB1_18040:
	setp.ne.s64 	%p2917, %rd96360, 0;
	mov.u64 	%rd96359, %rd96360;
	@%p2917 bra 	$L__BB1_18038;
	cvt.u32.u64 	%r5090, %rd96361;
	mov.b64 	%rd96365, 0;
	mov.u64 	%rd96363, %rd5;
$L__BB1_18042:
	shr.u64 	%rd96364, %rd96363, 1;
	add.s64 	%rd36119, %rd96365, %rd96364;
	shl.b64 	%rd58110, %rd36119, 2;
	add.s64 	%rd58111, %rd35790, %rd58110;
	ld.u32 	%r8992, [%rd58111];
	setp.ge.s32 	%p2918, %r8992, %r5089;
	@%p2918 bra 	$L__BB1_18044;
	add.s64 	%rd96365, %rd36119, 1;
	not.b64 	%rd58112, %rd96364;
	add.s64 	%rd96364, %rd96363, %rd58112;
$L__BB1_18044:
	setp.ne.s64 	%p2919, %rd96364, 0;
	mov.u64 	%rd96363, %rd96364;
	@%p2919 bra 	$L__BB1_18042;
	cvt.u32.u64 	%r5091, %rd96365;
	mov.b64 	%rd96369, 0;
	mov.u64 	%rd96367, %rd5;
$L__BB1_18046:
	shr.u64 	%rd96368, %rd96367, 1;
	add.s64 	%rd36127, %rd96369, %rd96368;
	shl.b64 	%rd58114, %rd36127, 2;
	add.s64 	%rd58115, %rd35790, %rd58114;
	ld.u32 	%r8993, [%rd58115];
	setp.ge.s32 	%p2920, %r8993, %r5090;
	@%p2920 bra 	$L__BB1_18048;
	add.s64 	%rd96369, %rd36127, 1;
	not.b64 	%rd58116, %rd96368;
	add.s64 	%rd96368, %rd96367, %rd58116;
$L__BB1_18048:
	setp.ne.s64 	%p2921, %rd96368, 0;
	mov.u64 	%rd96367, %rd96368;
	@%p2921 bra 	$L__BB1_18046;
	cvt.u32.u64 	%r5092, %rd96369;
	mov.b64 	%rd96373, 0;
	mov.u64 	%rd96371, %rd5;
$L__BB1_18050:
	shr.u64 	%rd96372, %rd96371, 1;
	add.s64 	%rd36135, %rd96373, %rd96372;
	shl.b64 	%rd58118, %rd36135, 2;
	add.s64 	%rd58119, %rd35807, %rd58118;
	ld.u32 	%r8994, [%rd58119];
	setp.ge.s32 	%p2922, %r8994, %r5091;
	@%p2922 bra 	$L__BB1_18052;
	add.s64 	%rd96373, %rd36135, 1;
	not.b64 	%rd58120, %rd96372;
	add.s64 	%rd96372, %rd96371, %rd58120;
$L__BB1_18052:
	setp.ne.s64 	%p2923, %rd96372, 0;
	mov.u64 	%rd96371, %rd96372;
	@%p2923 bra 	$L__BB1_18050;
	cvt.u32.u64 	%r5093, %rd96373;
	mov.b64 	%rd96377, 0;
	mov.u64 	%rd96375, %rd5;
$L__BB1_18054:
	shr.u64 	%rd96376, %rd96375, 1;
	add.s64 	%rd36143, %rd96377, %rd96376;
	shl.b64 	%rd58122, %rd36143, 2;
	add.s64 	%rd58123, %rd35807, %rd58122;
	ld.u32 	%r8995, [%rd58123];
	setp.ge.s32 	%p2924, %r8995, %r5092;
	@%p2924 bra 	$L__BB1_18056;
	add.s64 	%rd96377, %rd36143, 1;
	not.b64 	%rd58124, %rd96376;
	add.s64 	%rd96376, %rd96375, %rd58124;
$L__BB1_18056:
	setp.ne.s64 	%p2925, %rd96376, 0;
	mov.u64 	%rd96375, %rd96376;
	@%p2925 bra 	$L__BB1_18054;
	cvt.u32.u64 	%r5094, %rd96377;
	mov.b64 	%rd96381, 0;
	mov.u64 	%rd96379, %rd5;
$L__BB1_18058:
	shr.u64 	%rd96380, %rd96379, 1;
	add.s64 	%rd36151, %rd96381, %rd96380;
	shl.b64 	%rd58126, %rd36151, 2;
	add.s64 	%rd58127, %rd35824, %rd58126;
	ld.u32 	%r8996, [%rd58127];
	setp.ge.s32 	%p2926, %r8996, %r5093;
	@%p2926 bra 	$L__BB1_18060;
	add.s64 	%rd96381, %rd36151, 1;
	not.b64 	%rd58128, %rd96380;
	add.s64 	%rd96380, %rd96379, %rd58128;
$L__BB1_18060:
	setp.ne.s64 	%p2927, %rd96380, 0;
	mov.u64 	%rd96379, %rd96380;
	@%p2927 bra 	$L__BB1_18058;
	cvt.u32.u64 	%r5095, %rd96381;
	mov.b64 	%rd96385, 0;
	mov.u64 	%rd96383, %rd5;
$L__BB1_18062:
	shr.u64 	%rd96384, %rd96383, 1;
	add.s64 	%rd36159, %rd96385, %rd96384;
	shl.b64 	%rd58130, %rd36159, 2;
	add.s64 	%rd58131, %rd35824, %rd58130;
	ld.u32 	%r8997, [%rd58131];
	setp.ge.s32 	%p2928, %r8997, %r5094;
	@%p2928 bra 	$L__BB1_18064;
	add.s64 	%rd96385, %rd36159, 1;
	not.b64 	%rd58132, %rd96384;
	add.s64 	%rd96384, %rd96383, %rd58132;
$L__BB1_18064:
	setp.ne.s64 	%p2929, %rd96384, 0;
	mov.u64 	%rd96383, %rd96384;
	@%p2929 bra 	$L__BB1_18062;
	cvt.u32.u64 	%r5096, %rd96385;
	mov.b64 	%rd96389, 0;
	mov.u64 	%rd96387, %rd5;
$L__BB1_18066:
	shr.u64 	%rd96388, %rd96387, 1;
	add.s64 	%rd36167, %rd96389, %rd96388;
	shl.b64 	%rd58134, %rd36167, 2;
	add.s64 	%rd58135, %rd35841, %rd58134;
	ld.u32 	%r8998, [%rd58135];
	setp.ge.s32 	%p2930, %r8998, %r5095;
	@%p2930 bra 	$L__BB1_18068;
	add.s64 	%rd96389, %rd36167, 1;
	not.b64 	%rd58136, %rd96388;
	add.s64 	%rd96388, %rd96387, %rd58136;
$L__BB1_18068:
	setp.ne.s64 	%p2931, %rd96388, 0;
	mov.u64 	%rd96387, %rd96388;
	@%p2931 bra 	$L__BB1_18066;
	cvt.u32.u64 	%r5097, %rd96389;
	mov.b64 	%rd96393, 0;
	mov.u64 	%rd96391, %rd5;
$L__BB1_18070:
	shr.u64 	%rd96392, %rd96391, 1;
	add.s64 	%rd36175, %rd96393, %rd96392;
	shl.b64 	%rd58138, %rd36175, 2;
	add.s64 	%rd58139, %rd35841, %rd58138;
	ld.u32 	%r8999, [%rd58139];
	setp.ge.s32 	%p2932, %r8999, %r5096;
	@%p2932 bra 	$L__BB1_18072;
	add.s64 	%rd96393, %rd36175, 1;
	not.b64 	%rd58140, %rd96392;
	add.s64 	%rd96392, %rd96391, %rd58140;
$L__BB1_18072:
	setp.ne.s64 	%p2933, %rd96392, 0;
	mov.u64 	%rd96391, %rd96392;
	@%p2933 bra 	$L__BB1_18070;
	cvt.u32.u64 	%r5098, %rd96393;
	mov.b64 	%rd96397, 0;
	mov.u64 	%rd96395, %rd5;
$L__BB1_18074:
	shr.u64 	%rd96396, %rd96395, 1;
	add.s64 	%rd36183, %rd96397, %rd96396;
	shl.b64 	%rd58142, %rd36183, 2;
	add.s64 	%rd58143, %rd35858, %rd58142;
	ld.u32 	%r9000, [%rd58143];
	setp.ge.s32 	%p2934, %r9000, %r5097;
	@%p2934 bra 	$L__BB1_18076;
	add.s64 	%rd96397, %rd36183, 1;
	not.b64 	%rd58144, %rd96396;
	add.s64 	%rd96396, %rd96395, %rd58144;
$L__BB1_18076:
	setp.ne.s64 	%p2935, %rd96396, 0;
	mov.u64 	%rd96395, %rd96396;
	@%p2935 bra 	$L__BB1_18074;
	cvt.u32.u64 	%r5099, %rd96397;
	mov.b64 	%rd96401, 0;
	mov.u64 	%rd96399, %rd5;
$L__BB1_18078:
	shr.u64 	%rd96400, %rd96399, 1;
	add.s64 	%rd36191, %rd96401, %rd96400;
	shl.b64 	%rd58146, %rd36191, 2;
	add.s64 	%rd58147, %rd35858, %rd58146;
	ld.u32 	%r9001, [%rd58147];
	setp.ge.s32 	%p2936, %r9001, %r5098;
	@%p2936 bra 	$L__BB1_18080;
	add.s64 	%rd96401, %rd36191, 1;
	not.b64 	%rd58148, %rd96400;
	add.s64 	%rd96400, %rd96399, %rd58148;
$L__BB1_18080:
	setp.ne.s64 	%p2937, %rd96400, 0;
	mov.u64 	%rd96399, %rd96400;
	@%p2937 bra 	$L__BB1_18078;
	cvt.u32.u64 	%r5100, %rd96401;
	mov.b64 	%rd96405, 0;
	mov.u64 	%rd96403, %rd5;
$L__BB1_18082:
	shr.u64 	%rd96404, %rd96403, 1;
	add.s64 	%rd36199, %rd96405, %rd96404;
	shl.b64 	%rd58150, %rd36199, 2;
	add.s64 	%rd58151, %rd35875, %rd58150;
	ld.u32 	%r9002, [%rd58151];
	setp.ge.s32 	%p2938, %r9002, %r5099;
	@%p2938 bra 	$L__BB1_18084;
	add.s64 	%rd96405, %rd36199, 1;
	not.b64 	%rd58152, %rd96404;
	add.s64 	%rd96404, %rd96403, %rd58152;
$L__BB1_18084:
	setp.ne.s64 	%p2939, %rd96404, 0;
	mov.u64 	%rd96403, %rd96404;
	@%p2939 bra 	$L__BB1_18082;
	cvt.u32.u64 	%r5101, %rd96405;
	mov.b64 	%rd96409, 0;
	mov.u64 	%rd96407, %rd5;
$L__BB1_18086:
	shr.u64 	%rd96408, %rd96407, 1;
	add.s64 	%rd36207, %rd96409, %rd96408;
	shl.b64 	%rd58154, %rd36207, 2;
	add.s64 	%rd58155, %rd35875, %rd58154;
	ld.u32 	%r9003, [%rd58155];
	setp.ge.s32 	%p2940, %r9003, %r5100;
	@%p2940 bra 	$L__BB1_18088;
	add.s64 	%rd96409, %rd36207, 1;
	not.b64 	%rd58156, %rd96408;
	add.s64 	%rd96408, %rd96407, %rd58156;
$L__BB1_18088:
	setp.ne.s64 	%p2941, %rd96408, 0;
	mov.u64 	%rd96407, %rd96408;
	@%p2941 bra 	$L__BB1_18086;
	cvt.u32.u64 	%r9004, %rd96409;
	setp.lt.s32 	%p2942, %r5101, %r9004;
	selp.b32 	%r5102, %r4913, %r4935, %p2942;
	selp.b32 	%r5103, %r4935, %r4913, %p2942;
	mov.b64 	%rd96413, 0;
	mov.u64 	%rd96411, %rd5;
$L__BB1_18090:
	shr.u64 	%rd96412, %rd96411, 1;
	add.s64 	%rd36215, %rd96413, %rd96412;
	shl.b64 	%rd58158, %rd36215, 2;
	add.s64 	%rd58159, %rd35722, %rd58158;
	ld.u32 	%r9005, [%rd58159];
	setp.ge.s32 	%p2943, %r9005, %r4956;
	@%p2943 bra 	$L__BB1_18092;
	add.s64 	%rd96413, %rd36215, 1;
	not.b64 	%rd58160, %rd96412;
	add.s64 	%rd96412, %rd96411, %rd58160;
$L__BB1_18092:
	setp.ne.s64 	%p2944, %rd96412, 0;
	mov.u64 	%rd96411, %rd96412;
	@%p2944 bra 	$L__BB1_18090;
	cvt.u32.u64 	%r5104, %rd96413;
	mov.b64 	%rd96417, 0;
	mov.u64 	%rd96415, %rd5;
$L__BB1_18094:
	shr.u64 	%rd96416, %rd96415, 1;
	add.s64 	%rd36223, %rd96417, %rd96416;
	shl.b64 	%rd58162, %rd36223, 2;
	add.s64 	%rd58163, %rd35722, %rd58162;
	ld.u32 	%r9006, [%rd58163];
	setp.ge.s32 	%p2945, %r9006, %r4934;
	@%p2945 bra 	$L__BB1_18096;
	add.s64 	%rd96417, %rd36223, 1;
	not.b64 	%rd58164, %rd96416;
	add.s64 	%rd96416, %rd96415, %rd58164;
$L__BB1_18096:
	setp.ne.s64 	%p2946, %rd96416, 0;
	mov.u64 	%rd96415, %rd96416;
	@%p2946 bra 	$L__BB1_18094;
	cvt.u32.u64 	%r5105, %rd96417;
	mov.b64 	%rd96421, 0;
	mov.u64 	%rd96419, %rd5;
$L__BB1_18098:
	shr.u64 	%rd96420, %rd96419, 1;
	add.s64 	%rd36231, %rd96421, %rd96420;
	shl.b64 	%rd58166, %rd36231, 2;
	add.s64 	%rd58167, %rd35739, %rd58166;
	ld.u32 	%r9007, [%rd58167];
	setp.ge.s32 	%p2947, %r9007, %r5104;
	@%p2947 bra 	$L__BB1_18100;
	add.s64 	%rd96421, %rd36231, 1;
	not.b64 	%rd58168, %rd96420;
	add.s64 	%rd96420, %rd96419, %rd58168;
$L__BB1_18100:
	setp.ne.s64 	%p2948, %rd96420, 0;
	mov.u64 	%rd96419, %rd96420;
	@%p2948 bra 	$L__BB1_18098;
	cvt.u32.u64 	%r5106, %rd96421;
	mov.b64 	%rd96425, 0;
	mov.u64 	%rd96423, %rd5;
$L__BB1_18102:
	shr.u64 	%rd96424, %rd96423, 1;
	add.s64 	%rd36239, %rd96425, %rd96424;
	shl.b64 	%rd58170, %rd36239, 2;
	add.s64 	%rd58171, %rd35739, %rd58170;
	ld.u32 	%r9008, [%rd58171];
	setp.ge.s32 	%p2949, %r9008, %r5105;
	@%p2949 bra 	$L__BB1_18104;
	add.s64 	%rd96425, %rd36239, 1;
	not.b64 	%rd58172, %rd96424;
	add.s64 	%rd96424, %rd96423, %rd58172;
$L__BB1_18104:
	setp.ne.s64 	%p2950, %rd96424, 0;
	mov.u64 	%rd96423, %rd96424;
	@%p2950 bra 	$L__BB1_18102;
	cvt.u32.u64 	%r5107, %rd96425;
	mov.b64 	%rd96429, 0;
	mov.u64 	%rd96427, %rd5;
$L__BB1_18106:
	shr.u64 	%rd96428, %rd96427, 1;
	add.s64 	%rd36247, %rd96429, %rd96428;
	shl.b64 	%rd58174, %rd36247, 2;
	add.s64 	%rd58175, %rd35756, %rd58174;
	ld.u32 	%r9009, [%rd58175];
	setp.ge.s32 	%p2951, %r9009, %r5106;
	@%p2951 bra 	$L__BB1_18108;
	add.s64 	%rd96429, %rd36247, 1;
	not.b64 	%rd58176, %rd96428;
	add.s64 	%rd96428, %rd96427, %rd58176;
$L__BB1_18108:
	setp.ne.s64 	%p2952, %rd96428, 0;
	mov.u64 	%rd96427, %rd96428;
	@%p2952 bra 	$L__BB1_18106;
	cvt.u32.u64 	%r5108, %rd96429;
	mov.b64 	%rd96433, 0;
	mov.u64 	%rd96431, %rd5;
$L__BB1_18110:
	shr.u64 	%rd96432, %rd96431, 1;
	add.s64 	%rd36255, %rd96433, %rd96432;
	shl.b64 	%rd58178, %rd36255, 2;
	add.s64 	%rd58179, %rd35756, %rd58178;
	ld.u32 	%r9010, [%rd58179];
	setp.ge.s32 	%p2953, %r9010, %r5107;
	@%p2953 bra 	$L__BB1_18112;
	add.s64 	%rd96433, %rd36255, 1;
	not.b64 	%rd58180, %rd96432;
	add.s64 	%rd96432, %rd96431, %rd58180;
$L__BB1_18112:
	setp.ne.s64 	%p2954, %rd96432, 0;
	mov.u64 	%rd96431, %rd96432;
	@%p2954 bra 	$L__BB1_18110;
	cvt.u32.u64 	%r5109, %rd96433;
	mov.b64 	%rd96437, 0;
	mov.u64 	%rd96435, %rd5;
$L__BB1_18114:
	shr.u64 	%rd96436, %rd96435, 1;
	add.s64 	%rd36263, %rd96437, %rd96436;
	shl.b64 	%rd58182, %rd36263, 2;
	add.s64 	%rd58183, %rd35773, %rd58182;
	ld.u32 	%r9011, [%rd58183];
	setp.ge.s32 	%p2955, %r9011, %r5108;
	@%p2955 bra 	$L__BB1_18116;
	add.s64 	%rd96437, %rd36263, 1;
	not.b64 	%rd58184, %rd96436;
	add.s64 	%rd96436, %rd96435, %rd58184;
$L__BB1_18116:
	setp.ne.s64 	%p2956, %rd96436, 0;
	mov.u64 	%rd96435, %rd96436;
	@%p2956 bra 	$L__BB1_18114;
	cvt.u32.u64 	%r5110, %rd96437;
	mov.b64 	%rd96441, 0;
	mov.u64 	%rd96439, %rd5;
$L__BB1_18118:
	shr.u64 	%rd96440, %rd96439, 1;
	add.s64 	%rd36271, %rd96441, %rd96440;
	shl.b64 	%rd58186, %rd36271, 2;
	add.s64 	%rd58187, %rd35773, %rd58186;
	ld.u32 	%r9012, [%rd58187];
	setp.ge.s32 	%p2957, %r9012, %r5109;
	@%p2957 bra 	$L__BB1_18120;
	add.s64 	%rd96441, %rd36271, 1;
	not.b64 	%rd58188, %rd96440;
	add.s64 	%rd96440, %rd96439, %rd58188;
$L__BB1_18120:
	setp.ne.s64 	%p2958, %rd96440, 0;
	mov.u64 	%rd96439, %rd96440;
	@%p2958 bra 	$L__BB1_18118;
	cvt.u32.u64 	%r5111, %rd96441;
	mov.b64 	%rd96445, 0;
	mov.u64 	%rd96443, %rd5;
$L__BB1_18122:
	shr.u64 	%rd96444, %rd96443, 1;
	add.s64 	%rd36279, %rd96445, %rd96444;
	shl.b64 	%rd58190, %rd36279, 2;
	add.s64 	%rd58191, %rd35790, %rd58190;
	ld.u32 	%r9013, [%rd58191];
	setp.ge.s32 	%p2959, %r9013, %r5110;
	@%p2959 bra 	$L__BB1_18124;
	add.s64 	%rd96445, %rd36279, 1;
	not.b64 	%rd58192, %rd96444;
	add.s64 	%rd96444, %rd96443, %rd58192;
$L__BB1_18124:
	setp.ne.s64 	%p2960, %rd96444, 0;
	mov.u64 	%rd96443, %rd96444;
	@%p2960 bra 	$L__BB1_18122;
	cvt.u32.u64 	%r5112, %rd96445;
	mov.b64 	%rd96449, 0;
	mov.u64 	%rd96447, %rd5;
$L__BB1_18126:
	shr.u64 	%rd96448, %rd96447, 1;
	add.s64 	%rd36287, %rd96449, %rd96448;
	shl.b64 	%rd58194, %rd36287, 2;
	add.s64 	%rd58195, %rd35790, %rd58194;
	ld.u32 	%r9014, [%rd58195];
	setp.ge.s32 	%p2961, %r9014, %r5111;
	@%p2961 bra 	$L__BB1_18128;
	add.s64 	%rd96449, %rd36287, 1;
	not.b64 	%rd58196, %rd96448;
	add.s64 	%rd96448, %rd96447, %rd58196;
$L__BB1_18128:
	setp.ne.s64 	%p2962, %rd96448, 0;
	mov.u64 	%rd96447, %rd96448;
	@%p2962 bra 	$L__BB1_18126;
	cvt.u32.u64 	%r5113, %rd96449;
	mov.b64 	%rd96453, 0;
	mov.u64 	%rd96451, %rd5;
$L__BB1_18130:
	shr.u64 	%rd96452, %rd96451, 1;
	add.s64 	%rd36295, %rd96453, %rd96452;
	shl.b64 	%rd58198, %rd36295, 2;
	add.s64 	%rd58199, %rd35807, %rd58198;
	ld.u32 	%r9015, [%rd58199];
	setp.ge.s32 	%p2963, %r9015, %r5112;
	@%p2963 bra 	$L__BB1_18132;
	add.s64 	%rd96453, %rd36295, 1;
	not.b64 	%rd58200, %rd96452;
	add.s64 	%rd96452, %rd96451, %rd58200;
$L__BB1_18132:
	setp.ne.s64 	%p2964, %rd96452, 0;
	mov.u64 	%rd96451, %rd96452;
	@%p2964 bra 	$L__BB1_18130;
	cvt.u32.u64 	%r5114, %rd96453;
	mov.b64 	%rd96457, 0;
	mov.u64 	%rd96455, %rd5;
$L__BB1_18134:
	shr.u64 	%rd96456, %rd96455, 1;
	add.s64 	%rd36303, %rd96457, %rd96456;
	shl.b64 	%rd58202, %rd36303, 2;
	add.s64 	%rd58203, %rd35807, %rd58202;
	ld.u32 	%r9016, [%rd58203];
	setp.ge.s32 	%p2965, %r9016, %r5113;
	@%p2965 bra 	$L__BB1_18136;
	add.s64 	%rd96457, %rd36303, 1;
	not.b64 	%rd58204, %rd96456;
	add.s64 	%rd96456, %rd96455, %rd58204;
$L__BB1_18136:
	setp.ne.s64 	%p2966, %rd96456, 0;
	mov.u64 	%rd96455, %rd96456;
	@%p2966 bra 	$L__BB1_18134;
	cvt.u32.u64 	%r5115, %rd96457;
	mov.b64 	%rd96461, 0;
	mov.u64 	%rd96459, %rd5;
$L__BB1_18138:
	shr.u64 	%rd96460, %rd96459, 1;
	add.s64 	%rd36311, %rd96461, %rd96460;
	shl.b64 	%rd58206, %rd36311, 2;
	add.s64 	%rd58207, %rd35824, %rd58206;
	ld.u32 	%r9017, [%rd58207];
	setp.ge.s32 	%p2967, %r9017, %r5114;
	@%p2967 bra 	$L__BB1_18140;
	add.s64 	%rd96461, %rd36311, 1;
	not.b64 	%rd58208, %rd96460;
	add.s64 	%rd96460, %rd96459, %rd58208;
$L__BB1_18140:
	setp.ne.s64 	%p2968, %rd96460, 0;
	mov.u64 	%rd96459, %rd96460;
	@%p2968 bra 	$L__BB1_18138;
	cvt.u32.u64 	%r5116, %rd96461;
	mov.b64 	%rd96465, 0;
	mov.u64 	%rd96463, %rd5;
$L__BB1_18142:
	shr.u64 	%rd96464, %rd96463, 1;
	add.s64 	%rd36319, %rd96465, %rd96464;
	shl.b64 	%rd58210, %rd36319, 2;
	add.s64 	%rd58211, %rd35824, %rd58210;
	ld.u32 	%r9018, [%rd58211];
	setp.ge.s32 	%p2969, %r9018, %r5115;
	@%p2969 bra 	$L__BB1_18144;
	add.s64 	%rd96465, %rd36319, 1;
	not.b64 	%rd58212, %rd96464;
	add.s64 	%rd96464, %rd96463, %rd58212;
$L__BB1_18144:
	setp.ne.s64 	%p2970, %rd96464, 0;
	mov.u64 	%rd96463, %rd96464;
	@%p2970 bra 	$L__BB1_18142;
	cvt.u32.u64 	%r5117, %rd96465;
	mov.b64 	%rd96469, 0;
	mov.u64 	%rd96467, %rd5;
$L__BB1_18146:
	shr.u64 	%rd96468, %rd96467, 1;
	add.s64 	%rd36327, %rd96469, %rd96468;
	shl.b64 	%rd58214, %rd36327, 2;
	add.s64 	%rd58215, %rd35841, %rd58214;
	ld.u32 	%r9019, [%rd58215];
	setp.ge.s32 	%p2971, %r9019, %r5116;
	@%p2971 bra 	$L__BB1_18148;
	add.s64 	%rd96469, %rd36327, 1;
	not.b64 	%rd58216, %rd96468;
	add.s64 	%rd96468, %rd96467, %rd58216;
$L__BB1_18148:
	setp.ne.s64 	%p2972, %rd96468, 0;
	mov.u64 	%rd96467, %rd96468;
	@%p2972 bra 	$L__BB1_18146;
	cvt.u32.u64 	%r5118, %rd96469;
	mov.b64 	%rd96473, 0;
	mov.u64 	%rd96471, %rd5;
$L__BB1_18150:
	shr.u64 	%rd96472, %rd96471, 1;
	add.s64 	%rd36335, %rd96473, %rd96472;
	shl.b64 	%rd58218, %rd36335, 2;
	add.s64 	%rd58219, %rd35841, %rd58218;
	ld.u32 	%r9020, [%rd58219];
	setp.ge.s32 	%p2973, %r9020, %r5117;
	@%p2973 bra 	$L__BB1_18152;
	add.s64 	%rd96473, %rd36335, 1;
	not.b64 	%rd58220, %rd96472;
	add.s64 	%rd96472, %rd96471, %rd58220;
$L__BB1_18152:
	setp.ne.s64 	%p2974, %rd96472, 0;
	mov.u64 	%rd96471, %rd96472;
	@%p2974 bra 	$L__BB1_18150;
	cvt.u32.u64 	%r5119, %rd96473;
	mov.b64 	%rd96477, 0;
	mov.u64 	%rd96475, %rd5;
$L__BB1_18154:
	shr.u64 	%rd96476, %rd96475, 1;
	add.s64 	%rd36343, %rd96477, %rd96476;
	shl.b64 	%rd58222, %rd36343, 2;
	add.s64 	%rd58223, %rd35858, %rd58222;
	ld.u32 	%r9021, [%rd58223];
	setp.ge.s32 	%p2975, %r9021, %r5118;
	@%p2975 bra 	$L__BB1_18156;
	add.s64 	%rd96477, %rd36343, 1;
	not.b64 	%rd58224, %rd96476;
	add.s64 	%rd96476, %rd96475, %rd58224;
$L__BB1_18156:
	setp.ne.s64 	%p2976, %rd96476, 0;
	mov.u64 	%rd96475, %rd96476;
	@%p2976 bra 	$L__BB1_18154;
	cvt.u32.u64 	%r5120, %rd96477;
	mov.b64 	%rd96481, 0;
	mov.u64 	%rd96479, %rd5;
$L__BB1_18158:
	shr.u64 	%rd96480, %rd96479, 1;
	add.s64 	%rd36351, %rd96481, %rd96480;
	shl.b64 	%rd58226, %rd36351, 2;
	add.s64 	%rd58227, %rd35858, %rd58226;
	ld.u32 	%r9022, [%rd58227];
	setp.ge.s32 	%p2977, %r9022, %r5119;
	@%p2977 bra 	$L__BB1_18160;
	add.s64 	%rd96481, %rd36351, 1;
	not.b64 	%rd58228, %rd96480;
	add.s64 	%rd96480, %rd96479, %rd58228;
$L__BB1_18160:
	setp.ne.s64 	%p2978, %rd96480, 0;
	mov.u64 	%rd96479, %rd96480;
	@%p2978 bra 	$L__BB1_18158;
	cvt.u32.u64 	%r5121, %rd96481;
	mov.b64 	%rd96485, 0;
	mov.u64 	%rd96483, %rd5;
$L__BB1_18162:
	shr.u64 	%rd96484, %rd96483, 1;
	add.s64 	%rd36359, %rd96485, %rd96484;
	shl.b64 	%rd58230, %rd36359, 2;
	add.s64 	%rd58231, %rd35875, %rd58230;
	ld.u32 	%r9023, [%rd58231];
	setp.ge.s32 	%p2979, %r9023, %r5120;
	@%p2979 bra 	$L__BB1_18164;
	add.s64 	%rd96485, %rd36359, 1;
	not.b64 	%rd58232, %rd96484;
	add.s64 	%rd96484, %rd96483, %rd58232;
$L__BB1_18164:
	setp.ne.s64 	%p2980, %rd96484, 0;
	mov.u64 	%rd96483, %rd96484;
	@%p2980 bra 	$L__BB1_18162;
	cvt.u32.u64 	%r5122, %rd96485;
	mov.b64 	%rd96489, 0;
	mov.u64 	%rd96487, %rd5;
$L__BB1_18166:
	shr.u64 	%rd96488, %rd96487, 1;
	add.s64 	%rd36367, %rd96489, %rd96488;
	shl.b64 	%rd58234, %rd36367, 2;
	add.s64 	%rd58235, %rd35875, %rd58234;
	ld.u32 	%r9024, [%rd58235];
	setp.ge.s32 	%p2981, %r9024, %r5121;
	@%p2981 bra 	$L__BB1_18168;
	add.s64 	%rd96489, %rd36367, 1;
	not.b64 	%rd58236, %rd96488;
	add.s64 	%rd96488, %rd96487, %rd58236;
$L__BB1_18168:
	setp.ne.s64 	%p2982, %rd96488, 0;
	mov.u64 	%rd96487, %rd96488;
	@%p2982 bra 	$L__BB1_18166;
	cvt.u32.u64 	%r9025, %rd96489;
	setp.lt.s32 	%p2983, %r5122, %r9025;
	selp.b32 	%r5123, %r4934, %r4956, %p2983;
	selp.b32 	%r5124, %r4956, %r4934, %p2983;
	mov.b64 	%rd96493, 0;
	mov.u64 	%rd96491, %rd5;
$L__BB1_18170:
	shr.u64 	%rd96492, %rd96491, 1;
	add.s64 	%rd36375, %rd96493, %rd96492;
	shl.b64 	%rd58238, %rd36375, 2;
	add.s64 	%rd58239, %rd35722, %rd58238;
	ld.u32 	%r9026, [%rd58239];
	setp.ge.s32 	%p2984, %r9026, %r4977;
	@%p2984 bra 	$L__BB1_18172;
	add.s64 	%rd96493, %rd36375, 1;
	not.b64 	%rd58240, %rd96492;
	add.s64 	%rd96492, %rd96491, %rd58240;
$L__BB1_18172:
	setp.ne.s64 	%p2985, %rd96492, 0;
	mov.u64 	%rd96491, %rd96492;
	@%p2985 bra 	$L__BB1_18170;
	cvt.u32.u64 	%r5125, %rd96493;
	mov.b64 	%rd96497, 0;
	mov.u64 	%rd96495, %rd5;
$L__BB1_18174:
	shr.u64 	%rd96496, %rd96495, 1;
	add.s64 	%rd36383, %rd96497, %rd96496;
	shl.b64 	%rd58242, %rd36383, 2;
	add.s64 	%rd58243, %rd35722, %rd58242;
	ld.u32 	%r9027, [%rd58243];
	setp.ge.s32 	%p2986, %r9027, %r4955;
	@%p2986 bra 	$L__BB1_18176;
	add.s64 	%rd96497, %rd36383, 1;
	not.b64 	%rd58244, %rd96496;
	add.s64 	%rd96496, %rd96495, %rd58244;
$L__BB1_18176:
	setp.ne.s64 	%p2987, %rd96496, 0;
	mov.u64 	%rd96495, %rd96496;
	@%p2987 bra 	$L__BB1_18174;
	cvt.u32.u64 	%r5126, %rd96497;
	mov.b64 	%rd96501, 0;
	mov.u64 	%rd96499, %rd5;
$L__BB1_18178:
	shr.u64 	%rd96500, %rd96499, 1;
	add.s64 	%rd36391, %rd96501, %rd96500;
	shl.b64 	%rd58246, %rd36391, 2;
	add.s64 	%rd58247, %rd35739, %rd58246;
	ld.u32 	%r9028, [%rd58247];
	setp.ge.s32 	%p2988, %r9028, %r5125;
	@%p2988 bra 	$L__BB1_18180;
	add.s64 	%rd96501, %rd36391, 1;
	not.b64 	%rd58248, %rd96500;
	add.s64 	%rd96500, %rd96499, %rd58248;
$L__BB1_18180:
	setp.ne.s64 	%p2989, %rd96500, 0;
	mov.u64 	%rd96499, %rd96500;
	@%p2989 bra 	$L__BB1_18178;
	cvt.u32.u64 	%r5127, %rd96501;
	mov.b64 	%rd96505, 0;
	mov.u64 	%rd96503, %rd5;
$L__BB1_18182:
	shr.u64 	%rd96504, %rd96503, 1;
	add.s64 	%rd36399, %rd96505, %rd96504;
	shl.b64 	%rd58250, %rd36399, 2;
	add.s64 	%rd58251, %rd35739, %rd58250;
	ld.u32 	%r9029, [%rd58251];
	setp.ge.s32 	%p2990, %r9029, %r5126;
	@%p2990 bra 	$L__BB1_18184;
	add.s64 	%rd96505, %rd36399, 1;
	not.b64 	%rd58252, %rd96504;
	add.s64 	%rd96504, %rd96503, %rd58252;
$L__BB1_18184:
	setp.ne.s64 	%p2991, %rd96504, 0;
	mov.u64 	%rd96503, %rd96504;
	@%p2991 bra 	$L__BB1_18182;
	cvt.u32.u64 	%r5128, %rd96505;
	mov.b64 	%rd96509, 0;
	mov.u64 	%rd96507, %rd5;
$L__BB1_18186:
	shr.u64 	%rd96508, %rd96507, 1;
	add.s64 	%rd36407, %rd96509, %rd96508;
	shl.b64 	%rd58254, %rd36407, 2;
	add.s64 	%rd58255, %rd35756, %rd58254;
	ld.u32 	%r9030, [%rd58255];
	setp.ge.s32 	%p2992, %r9030, %r5127;
	@%p2992 bra 	$L__BB1_18188;
	add.s64 	%rd96509, %rd36407, 1;
	not.b64 	%rd58256, %rd96508;
	add.s64 	%rd96508, %rd96507, %rd58256;
$L__BB1_18188:
	setp.ne.s64 	%p2993, %rd96508, 0;
	mov.u64 	%rd96507, %rd96508;
	@%p2993 bra 	$L__BB1_18186;
	cvt.u32.u64 	%r5129, %rd96509;
	mov.b64 	%rd96513, 0;
	mov.u64 	%rd96511, %rd5;
$L__BB1_18190:
	shr.u64 	%rd96512, %rd96511, 1;
	add.s64 	%rd36415, %rd96513, %rd96512;
	shl.b64 	%rd58258, %rd36415, 2;
	add.s64 	%rd58259, %rd35756, %rd58258;
	ld.u32 	%r9031, [%rd58259];
	setp.ge.s32 	%p2994, %r9031, %r5128;
	@%p2994 bra 	$L__BB1_18192;
	add.s64 	%rd96513, %rd36415, 1;
	not.b64 	%rd58260, %rd96512;
	add.s64 	%rd96512, %rd96511, %rd58260;
$L__BB1_18192:
	setp.ne.s64 	%p2995, %rd96512, 0;
	mov.u64 	%rd96511, %rd96512;
	@%p2995 bra 	$L__BB1_18190;
	cvt.u32.u64 	%r5130, %rd96513;
	mov.b64 	%rd96517, 0;
	mov.u64 	%rd96515, %rd5;
$L__BB1_18194:
	shr.u64 	%rd96516, %rd96515, 1;
	add.s64 	%rd36423, %rd96517, %rd96516;
	shl.b64 	%rd58262, %rd36423, 2;
	add.s64 	%rd58263, %rd35773, %rd58262;
	ld.u32 	%r9032, [%rd58263];
	setp.ge.s32 	%p2996, %r9032, %r5129;
	@%p2996 bra 	$L__BB1_18196;
	add.s64 	%rd96517, %rd36423, 1;
	not.b64 	%rd58264, %rd96516;
	add.s64 	%rd96516, %rd96515, %rd58264;
$L__BB1_18196:
	setp.ne.s64 	%p2997, %rd96516, 0;
	mov.u64 	%rd96515, %rd96516;
	@%p2997 bra 	$L__BB1_18194;
	cvt.u32.u64 	%r5131, %rd96517;
	mov.b64 	%rd96521, 0;
	mov.u64 	%rd96519, %rd5;
$L__BB1_18198:
	shr.u64 	%rd96520, %rd96519, 1;
	add.s64 	%rd36431, %rd96521, %rd96520;
	shl.b64 	%rd58266, %rd36431, 2;
	add.s64 	%rd58267, %rd35773, %rd58266;
	ld.u32 	%r9033, [%rd58267];
	setp.ge.s32 	%p2998, %r9033, %r5130;
	@%p2998 bra 	$L__BB1_18200;
	add.s64 	%rd96521, %rd36431, 1;
	not.b64 	%rd58268, %rd96520;
	add.s64 	%rd96520, %rd96519, %rd58268;
$L__BB1_18200:
	setp.ne.s64 	%p2999, %rd96520, 0;
	mov.u64 	%rd96519, %rd96520;
	@%p2999 bra 	$L__BB1_18198;
	cvt.u32.u64 	%r5132, %rd96521;
	mov.b64 	%rd96525, 0;
	mov.u64 	%rd96523, %rd5;
$L__BB1_18202:
	shr.u64 	%rd96524, %rd96523, 1;
	add.s64 	%rd36439, %rd96525, %rd96524;
	shl.b64 	%rd58270, %rd36439, 2;
	add.s64 	%rd58271, %rd35790, %rd58270;
	ld.u32 	%r9034, [%rd58271];
	setp.ge.s32 	%p3000, %r9034, %r5131;
	@%p3000 bra 	$L__BB1_18204;
	add.s64 	%rd96525, %rd36439, 1;
	not.b64 	%rd58272, %rd96524;
	add.s64 	%rd96524, %rd96523, %rd58272;
$L__BB1_18204:
	setp.ne.s64 	%p3001, %rd96524, 0;
	mov.u64 	%rd96523, %rd96524;
	@%p3001 bra 	$L__BB1_18202;
	cvt.u32.u64 	%r5133, %rd96525;
	mov.b64 	%rd96529, 0;
	mov.u64 	%rd96527, %rd5;
$L__BB1_18206:
	shr.u64 	%rd96528, %rd96527, 1;
	add.s64 	%rd36447, %rd96529, %rd96528;
	shl.b64 	%rd58274, %rd36447, 2;
	add.s64 	%rd58275, %rd35790, %rd58274;
	ld.u32 	%r9035, [%rd58275];
	setp.ge.s32 	%p3002, %r9035, %r5132;
	@%p3002 bra 	$L__BB1_18208;
	add.s64 	%rd96529, %rd36447, 1;
	not.b64 	%rd58276, %rd96528;
	add.s64 	%rd96528, %rd96527, %rd58276;
$L__BB1_18208:
	setp.ne.s64 	%p3003, %rd96528, 0;
	mov.u64 	%rd96527, %rd96528;
	@%p3003 bra 	$L__BB1_18206;
	cvt.u32.u64 	%r5134, %rd96529;
	mov.b64 	%rd96533, 0;
	mov.u64 	%rd96531, %rd5;
$L__BB1_18210:
	shr.u64 	%rd96532, %rd96531, 1;
	add.s64 	%rd36455, %rd96533, %rd96532;
	shl.b64 	%rd58278, %rd36455, 2;
	add.s64 	%rd58279, %rd35807, %rd58278;
	ld.u32 	%r9036, [%rd58279];
	setp.ge.s32 	%p3004, %r9036, %r5133;
	@%p3004 bra 	$L__BB1_18212;
	add.s64 	%rd96533, %rd36455, 1;
	not.b64 	%rd58280, %rd96532;
	add.s64 	%rd96532, %rd96531, %rd58280;
$L__BB1_18212:
	setp.ne.s64 	%p3005, %rd96532, 0;
	mov.u64 	%rd96531, %rd96532;
	@%p3005 bra 	$L__BB1_18210;
	cvt.u32.u64 	%r5135, %rd96533;
	mov.b64 	%rd96537, 0;
	mov.u64 	%rd96535, %rd5;
$L__BB1_18214:
	shr.u64 	%rd96536, %rd96535, 1;
	add.s64 	%rd36463, %rd96537, %rd96536;
	shl.b64 	%rd58282, %rd36463, 2;
	add.s64 	%rd58283, %rd35807, %rd58282;
	ld.u32 	%r9037, [%rd58283];
	setp.ge.s32 	%p3006, %r9037, %r5134;
	@%p3006 bra 	$L__BB1_18216;
	add.s64 	%rd96537, %rd36463, 1;
	not.b64 	%rd58284, %rd96536;
	add.s64 	%rd96536, %rd96535, %rd58284;
$L__BB1_18216:
	setp.ne.s64 	%p3007, %rd96536, 0;
	mov.u64 	%rd96535, %rd96536;
	@%p3007 bra 	$L__BB1_18214;
	cvt.u32.u64 	%r5136, %rd96537;
	mov.b64 	%rd96541, 0;
	mov.u64 	%rd96539, %rd5;
$L__BB1_18218:
	shr.u64 	%rd96540, %rd96539, 1;
	add.s64 	%rd36471, %rd96541, %rd96540;
	shl.b64 	%rd58286, %rd36471, 2;
	add.s64 	%rd58287, %rd35824, %rd58286;
	ld.u32 	%r9038, [%rd58287];
	setp.ge.s32 	%p3008, %r9038, %r5135;
	@%p3008 bra 	$L__BB1_18220;
	add.s64 	%rd96541, %rd36471, 1;
	not.b64 	%rd58288, %rd96540;
	add.s64 	%rd96540, %rd96539, %rd58288;
$L__BB1_18220:
	setp.ne.s64 	%p3009, %rd96540, 0;
	mov.u64 	%rd96539, %rd96540;
	@%p3009 bra 	$L__BB1_18218;
	cvt.u32.u64 	%r5137, %rd96541;
	mov.b64 	%rd96545, 0;
	mov.u64 	%rd96543, %rd5;
$L__BB1_18222:
	shr.u64 	%rd96544, %rd96543, 1;
	add.s64 	%rd36479, %rd96545, %rd96544;
	shl.b64 	%rd58290, %rd36479, 2;
	add.s64 	%rd58291, %rd35824, %rd58290;
	ld.u32 	%r9039, [%rd58291];
	setp.ge.s32 	%p3010, %r9039, %r5136;
	@%p3010 bra 	$L__BB1_18224;
	add.s64 	%rd96545, %rd36479, 1;
	not.b64 	%rd58292, %rd96544;
	add.s64 	%rd96544, %rd96543, %rd58292;
$L__BB1_18224:
	setp.ne.s64 	%p3011, %rd96544, 0;
	mov.u64 	%rd96543, %rd96544;
	@%p3011 bra 	$L__BB1_18222;
	cvt.u32.u64 	%r5138, %rd96545;
	mov.b64 	%rd96549, 0;
	mov.u64 	%rd96547, %rd5;
$L__BB1_18226:
	shr.u64 	%rd96548, %rd96547, 1;
	add.s64 	%rd36487, %rd96549, %rd96548;
	shl.b64 	%rd58294, %rd36487, 2;
	add.s64 	%rd58295, %rd35841, %rd58294;
	ld.u32 	%r9040, [%rd58295];
	setp.ge.s32 	%p3012, %r9040, %r5137;
	@%p3012 bra 	$L__BB1_18228;
	add.s64 	%rd96549, %rd36487, 1;
	not.b64 	%rd58296, %rd96548;
	add.s64 	%rd96548, %rd96547, %rd58296;
$L__BB1_18228:
	setp.ne.s64 	%p3013, %rd96548, 0;
	mov.u64 	%rd96547, %rd96548;
	@%p3013 bra 	$L__BB1_18226;
	cvt.u32.u64 	%r5139, %rd96549;
	mov.b64 	%rd96553, 0;
	mov.u64 	%rd96551, %rd5;
$L__BB1_18230:
	shr.u64 	%rd96552, %rd96551, 1;
	add.s64 	%rd36495, %rd96553, %rd96552;
	shl.b64 	%rd58298, %rd36495, 2;
	add.s64 	%rd58299, %rd35841, %rd58298;
	ld.u32 	%r9041, [%rd58299];
	setp.ge.s32 	%p3014, %r9041, %r5138;
	@%p3014 bra 	$L__BB1_18232;
	add.s64 	%rd96553, %rd36495, 1;
	not.b64 	%rd58300, %rd96552;
	add.s64 	%rd96552, %rd96551, %rd58300;
$L__BB1_18232:
	setp.ne.s64 	%p3015, %rd96552, 0;
	mov.u64 	%rd96551, %rd96552;
	@%p3015 bra 	$L__BB1_18230;
	cvt.u32.u64 	%r5140, %rd96553;
	mov.b64 	%rd96557, 0;
	mov.u64 	%rd96555, %rd5;
$L__BB1_18234:
	shr.u64 	%rd96556, %rd96555, 1;
	add.s64 	%rd36503, %rd96557, %rd96556;
	shl.b64 	%rd58302, %rd36503, 2;
	add.s64 	%rd58303, %rd35858, %rd58302;
	ld.u32 	%r9042, [%rd58303];
	setp.ge.s32 	%p3016, %r9042, %r5139;
	@%p3016 bra 	$L__BB1_18236;
	add.s64 	%rd96557, %rd36503, 1;
	not.b64 	%rd58304, %rd96556;
	add.s64 	%rd96556, %rd96555, %rd58304;
$L__BB1_18236:
	setp.ne.s64 	%p3017, %rd96556, 0;
	mov.u64 	%rd96555, %rd96556;
	@%p3017 bra 	$L__BB1_18234;
	cvt.u32.u64 	%r5141, %rd96557;
	mov.b64 	%rd96561, 0;
	mov.u64 	%rd96559, %rd5;
$L__BB1_18238:
	shr.u64 	%rd96560, %rd96559, 1;
	add.s64 	%rd36511, %rd96561, %rd96560;
	shl.b64 	%rd58306, %rd36511, 2;
	add.s64 	%rd58307, %rd35858, %rd58306;
	ld.u32 	%r9043, [%rd58307];
	setp.ge.s32 	%p3018, %r9043, %r5140;
	@%p3018 bra 	$L__BB1_18240;
	add.s64 	%rd96561, %rd36511, 1;
	not.b64 	%rd58308, %rd96560;
	add.s64 	%rd96560, %rd96559, %rd58308;
$L__BB1_18240:
	setp.ne.s64 	%p3019, %rd96560, 0;
	mov.u64 	%rd96559, %rd96560;
	@%p3019 bra 	$L__BB1_18238;
	cvt.u32.u64 	%r5142, %rd96561;
	mov.b64 	%rd96565, 0;
	mov.u64 	%rd96563, %rd5;
$L__BB1_18242:
	shr.u64 	%rd96564, %rd96563, 1;
	add.s64 	%rd36519, %rd96565, %rd96564;
	shl.b64 	%rd58310, %rd36519, 2;
	add.s64 	%rd58311, %rd35875, %rd58310;
	ld.u32 	%r9044, [%rd58311];
	setp.ge.s32 	%p3020, %r9044, %r5141;
	@%p3020 bra 	$L__BB1_18244;
	add.s64 	%rd96565, %rd36519, 1;
	not.b64 	%rd58312, %rd96564;
	add.s64 	%rd96564, %rd96563, %rd58312;
$L__BB1_18244:
	setp.ne.s64 	%p3021, %rd96564, 0;
	mov.u64 	%rd96563, %rd96564;
	@%p3021 bra 	$L__BB1_18242;
	cvt.u32.u64 	%r5143, %rd96565;
	mov.b64 	%rd96569, 0;
	mov.u64 	%rd96567, %rd5;
$L__BB1_18246:
	shr.u64 	%rd96568, %rd96567, 1;
	add.s64 	%rd36527, %rd96569, %rd96568;
	shl.b64 	%rd58314, %rd36527, 2;
	add.s64 	%rd58315, %rd35875, %rd58314;
	ld.u32 	%r9045, [%rd58315];
	setp.ge.s32 	%p3022, %r9045, %r5142;
	@%p3022 bra 	$L__BB1_18248;
	add.s64 	%rd96569, %rd36527, 1;
	not.b64 	%rd58316, %rd96568;
	add.s64 	%rd96568, %rd96567, %rd58316;
$L__BB1_18248:
	setp.ne.s64 	%p3023, %rd96568, 0;
	mov.u64 	%rd96567, %rd96568;
	@%p3023 bra 	$L__BB1_18246;
	cvt.u32.u64 	%r9046, %rd96569;
	setp.lt.s32 	%p3024, %r5143, %r9046;
	selp.b32 	%r5144, %r4955, %r4977, %p3024;
	selp.b32 	%r5145, %r4977, %r4955, %p3024;
	mov.b64 	%rd96573, 0;
	mov.u64 	%rd96571, %rd5;
$L__BB1_18250:
	shr.u64 	%rd96572, %rd96571, 1;
	add.s64 	%rd36535, %rd96573, %rd96572;
	shl.b64 	%rd58318, %rd36535, 2;
	add.s64 	%rd58319, %rd35722, %rd58318;
	ld.u32 	%r9047, [%rd58319];
	setp.ge.s32 	%p3025, %r9047, %r4998;
	@%p3025 bra 	$L__BB1_18252;
	add.s64 	%rd96573, %rd36535, 1;
	not.b64 	%rd58320, %rd96572;
	add.s64 	%rd96572, %rd96571, %rd58320;
$L__BB1_18252:
	setp.ne.s64 	%p3026, %rd96572, 0;
	mov.u64 	%rd96571, %rd96572;
	@%p3026 bra 	$L__BB1_18250;
	cvt.u32.u64 	%r5146, %rd96573;
	mov.b64 	%rd96577, 0;
	mov.u64 	%rd96575, %rd5;
$L__BB1_18254:
	shr.u64 	%rd96576, %rd96575, 1;
	add.s64 	%rd36543, %rd96577, %rd96576;
	shl.b64 	%rd58322, %rd36543, 2;
	add.s64 	%rd58323, %rd35722, %rd58322;
	ld.u32 	%r9048, [%rd58323];
	setp.ge.s32 	%p3027, %r9048, %r4976;
	@%p3027 bra 	$L__BB1_18256;
	add.s64 	%rd96577, %rd36543, 1;
	not.b64 	%rd58324, %rd96576;
	add.s64 	%rd96576, %rd96575, %rd58324;
$L__BB1_18256:
	setp.ne.s64 	%p3028, %rd96576, 0;
	mov.u64 	%rd96575, %rd96576;
	@%p3028 bra 	$L__BB1_18254;
	cvt.u32.u64 	%r5147, %rd96577;
	mov.b64 	%rd96581, 0;
	mov.u64 	%rd96579, %rd5;
$L__BB1_18258:
	shr.u64 	%rd96580, %rd96579, 1;
	add.s64 	%rd36551, %rd96581, %rd96580;
	shl.b64 	%rd58326, %rd36551, 2;
	add.s64 	%rd58327, %rd35739, %rd58326;
	ld.u32 	%r9049, [%rd58327];
	setp.ge.s32 	%p3029, %r9049, %r5146;
	@%p3029 bra 	$L__BB1_18260;
	add.s64 	%rd96581, %rd36551, 1;
	not.b64 	%rd58328, %rd96580;
	add.s64 	%rd96580, %rd96579, %rd58328;
$L__BB1_18260:
	setp.ne.s64 	%p3030, %rd96580, 0;
	mov.u64 	%rd96579, %rd96580;
	@%p3030 bra 	$L__BB1_18258;
	cvt.u32.u64 	%r5148, %rd96581;
	mov.b64 	%rd96585, 0;
	mov.u64 	%rd96583, %rd5;
$L__BB1_18262:
	shr.u64 	%rd96584, %rd96583, 1;
	add.s64 	%rd36559, %rd96585, %rd96584;
	shl.b64 	%rd58330, %rd36559, 2;
	add.s64 	%rd58331, %rd35739, %rd58330;
	ld.u32 	%r9050, [%rd58331];
	setp.ge.s32 	%p3031, %r9050, %r5147;
	@%p3031 bra 	$L__BB1_18264;
	add.s64 	%rd96585, %rd36559, 1;
	not.b64 	%rd58332, %rd96584;
	add.s64 	%rd96584, %rd96583, %rd58332;
$L__BB1_18264:
	setp.ne.s64 	%p3032, %rd96584, 0;
	mov.u64 	%rd96583, %rd96584;
	@%p3032 bra 	$L__BB1_18262;
	cvt.u32.u64 	%r5149, %rd96585;
	mov.b64 	%rd96589, 0;
	mov.u64 	%rd96587, %rd5;
$L__BB1_18266:
	shr.u64 	%rd96588, %rd96587, 1;
	add.s64 	%rd36567, %rd96589, %rd96588;
	shl.b64 	%rd58334, %rd36567, 2;
	add.s64 	%rd58335, %rd35756, %rd58334;
	ld.u32 	%r9051, [%rd58335];
	setp.ge.s32 	%p3033, %r9051, %r5148;
	@%p3033 bra 	$L__BB1_18268;
	add.s64 	%rd96589, %rd36567, 1;
	not.b64 	%rd58336, %rd96588;
	add.s64 	%rd96588, %rd96587, %rd58336;
$L__BB1_18268:
	setp.ne.s64 	%p3034, %rd96588, 0;
	mov.u64 	%rd96587, %rd96588;
	@%p3034 bra 	$L__BB1_18266;
	cvt.u32.u64 	%r5150, %rd96589;
	mov.b64 	%rd96593, 0;
	mov.u64 	%rd96591, %rd5;
$L__BB1_18270:
	shr.u64 	%rd96592, %rd96591, 1;
	add.s64 	%rd36575, %rd96593, %rd96592;
	shl.b64 	%rd58338, %rd36575, 2;
	add.s64 	%rd58339, %rd35756, %rd58338;
	ld.u32 	%r9052, [%rd58339];
	setp.ge.s32 	%p3035, %r9052, %r5149;
	@%p3035 bra 	$L__BB1_18272;
	add.s64 	%rd96593, %rd36575, 1;
	not.b64 	%rd58340, %rd96592;
	add.s64 	%rd96592, %rd96591, %rd58340;
$L__BB1_18272:
	setp.ne.s64 	%p3036, %rd96592, 0;
	mov.u64 	%rd96591, %rd96592;
	@%p3036 bra 	$L__BB1_18270;
	cvt.u32.u64 	%r5151, %rd96593;
	mov.b64 	%rd96597, 0;
	mov.u64 	%rd96595, %rd5;
$L__BB1_18274:
	shr.u64 	%rd96596, %rd96595, 1;
	add.s64 	%rd36583, %rd96597, %rd96596;
	shl.b64 	%rd58342, %rd36583, 2;
	add.s64 	%rd58343, %rd35773, %rd58342;
	ld.u32 	%r9053, [%rd58343];
	setp.ge.s32 	%p3037, %r9053, %r5150;
	@%p3037 bra 	$L__BB1_18276;
	add.s64 	%rd96597, %rd36583, 1;
	not.b64 	%rd58344, %rd96596;
	add.s64 	%rd96596, %rd96595, %rd58344;
$L__BB1_18276:
	setp.ne.s64 	%p3038, %rd96596, 0;
	mov.u64 	%rd96595, %rd96596;
	@%p3038 bra 	$L__BB1_18274;
	cvt.u32.u64 	%r5152, %rd96597;
	mov.b64 	%rd96601, 0;
	mov.u64 	%rd96599, %rd5;
$L__BB1_18278:
	shr.u64 	%rd96600, %rd96599, 1;
	add.s64 	%rd36591, %rd96601, %rd96600;
	shl.b64 	%rd58346, %rd36591, 2;
	add.s64 	%rd58347, %rd35773, %rd58346;
	ld.u32 	%r9054, [%rd58347];
	setp.ge.s32 	%p3039, %r9054, %r5151;
	@%p3039 bra 	$L__BB1_18280;
	add.s64 	%rd96601, %rd36591, 1;
	not.b64 	%rd58348, %rd96600;
	add.s64 	%rd96600, %rd96599, %rd58348;
$L__BB1_18280:
	setp.ne.s64 	%p3040, %rd96600, 0;
	mov.u64 	%rd96599, %rd96600;
	@%p3040 bra 	$L__BB1_18278;
	cvt.u32.u64 	%r5153, %rd96601;
	mov.b64 	%rd96605, 0;
	mov.u64 	%rd96603, %rd5;
$L__BB1_18282:
	shr.u64 	%rd96604, %rd96603, 1;
	add.s64 	%rd36599, %rd96605, %rd96604;
	shl.b64 	%rd58350, %rd36599, 2;
	add.s64 	%rd58351, %rd35790, %rd58350;
	ld.u32 	%r9055, [%rd58351];
	setp.ge.s32 	%p3041, %r9055, %r5152;
	@%p3041 bra 	$L__BB1_18284;
	add.s64 	%rd96605, %rd36599, 1;
	not.b64 	%rd58352, %rd96604;
	add.s64 	%rd96604, %rd96603, %rd58352;
$L__BB1_18284:
	setp.ne.s64 	%p3042, %rd96604, 0;
	mov.u64 	%rd96603, %rd96604;
	@%p3042 bra 	$L__BB1_18282;
	cvt.u32.u64 	%r5154, %rd96605;
	mov.b64 	%rd96609, 0;
	mov.u64 	%rd96607, %rd5;
$L__BB1_18286:
	shr.u64 	%rd96608, %rd96607, 1;
	add.s64 	%rd36607, %rd96609, %rd96608;
	shl.b64 	%rd58354, %rd36607, 2;
	add.s64 	%rd58355, %rd35790, %rd58354;
	ld.u32 	%r9056, [%rd58355];
	setp.ge.s32 	%p3043, %r9056, %r5153;
	@%p3043 bra 	$L__BB1_18288;
	add.s64 	%rd96609, %rd36607, 1;
	not.b64 	%rd58356, %rd96608;
	add.s64 	%rd96608, %rd96607, %rd58356;
$L__BB1_18288:
	setp.ne.s64 	%p3044, %rd96608, 0;
	mov.u64 	%rd96607, %rd96608;
	@%p3044 bra 	$L__BB1_18286;
	cvt.u32.u64 	%r5155, %rd96609;
	mov.b64 	%rd96613, 0;
	mov.u64 	%rd96611, %rd5;
$L__BB1_18290:
	shr.u64 	%rd96612, %rd96611, 1;
	add.s64 	%rd36615, %rd96613, %rd96612;
	shl.b64 	%rd58358, %rd36615, 2;
	add.s64 	%rd58359, %rd35807, %rd58358;
	ld.u32 	%r9057, [%rd58359];
	setp.ge.s32 	%p3045, %r9057, %r5154;
	@%p3045 bra 	$L__BB1_18292;
	add.s64 	%rd96613, %rd36615, 1;
	not.b64 	%rd58360, %rd96612;
	add.s64 	%rd96612, %rd96611, %rd58360;
$L__BB1_18292:
	setp.ne.s64 	%p3046, %rd96612, 0;
	mov.u64 	%rd96611, %rd96612;
	@%p3046 bra 	$L__BB1_18290;
	cvt.u32.u64 	%r5156, %rd96613;
	mov.b64 	%rd96617, 0;
	mov.u64 	%rd96615, %rd5;
$L__BB1_18294:
	shr.u64 	%rd96616, %rd96615, 1;
	add.s64 	%rd36623, %rd96617, %rd96616;
	shl.b64 	%rd58362, %rd36623, 2;
	add.s64 	%rd58363, %rd35807, %rd58362;
	ld.u32 	%r9058, [%rd58363];
	setp.ge.s32 	%p3047, %r9058, %r5155;
	@%p3047 bra 	$L__BB1_18296;
	add.s64 	%rd96617, %rd36623, 1;
	not.b64 	%rd58364, %rd96616;
	add.s64 	%rd96616, %rd96615, %rd58364;
$L__BB1_18296:
	setp.ne.s64 	%p3048, %rd96616, 0;
	mov.u64 	%rd96615, %rd96616;
	@%p3048 bra 	$L__BB1_18294;
	cvt.u32.u64 	%r5157, %rd96617;
	mov.b64 	%rd96621, 0;
	mov.u64 	%rd96619, %rd5;
$L__BB1_18298:
	shr.u64 	%rd96620, %rd96619, 1;
	add.s64 	%rd36631, %rd96621, %rd96620;
	shl.b64 	%rd58366, %rd36631, 2;
	add.s64 	%rd58367, %rd35824, %rd58366;
	ld.u32 	%r9059, [%rd58367];
	setp.ge.s32 	%p3049, %r9059, %r5156;
	@%p3049 bra 	$L__BB1_18300;
	add.s64 	%rd96621, %rd36631, 1;
	not.b64 	%rd58368, %rd96620;
	add.s64 	%rd96620, %rd96619, %rd58368;
$L__BB1_18300:
	setp.ne.s64 	%p3050, %rd96620, 0;
	mov.u64 	%rd96619, %rd96620;
	@%p3050 bra 	$L__BB1_18298;
	cvt.u32.u64 	%r5158, %rd96621;
	mov.b64 	%rd96625, 0;
	mov.u64 	%rd96623, %rd5;
$L__BB1_18302:
	shr.u64 	%rd96624, %rd96623, 1;
	add.s64 	%rd36639, %rd96625, %rd96624;
	shl.b64 	%rd58370, %rd36639, 2;
	add.s64 	%rd58371, %rd35824, %rd58370;
	ld.u32 	%r9060, [%rd58371];
	setp.ge.s32 	%p3051, %r9060, %r5157;
	@%p3051 bra 	$L__BB1_18304;
	add.s64 	%rd96625, %rd36639, 1;
	not.b64 	%rd58372, %rd96624;
	add.s64 	%rd96624, %rd96623, %rd58372;
$L__BB1_18304:
	setp.ne.s64 	%p3052, %rd96624, 0;
	mov.u64 	%rd96623, %rd96624;
	@%p3052 bra 	$L__BB1_18302;
	cvt.u32.u64 	%r5159, %rd96625;
	mov.b64 	%rd96629, 0;
	mov.u64 	%rd96627, %rd5;
$L__BB1_18306:
	shr.u64 	%rd96628, %rd96627, 1;
	add.s64 	%rd36647, %rd96629, %rd96628;
	shl.b64 	%rd58374, %rd36647, 2;
	add.s64 	%rd58375, %rd35841, %rd58374;
	ld.u32 	%r9061, [%rd58375];
	setp.ge.s32 	%p3053, %r9061, %r5158;
	@%p3053 bra 	$L__BB1_18308;
	add.s64 	%rd96629, %rd36647, 1;
	not.b64 	%rd58376, %rd96628;
	add.s64 	%rd96628, %rd96627, %rd58376;
$L__BB1_18308:
	setp.ne.s64 	%p3054, %rd96628, 0;
	mov.u64 	%rd96627, %rd96628;
	@%p3054 bra 	$L__BB1_18306;
	cvt.u32.u64 	%r5160, %rd96629;
	mov.b64 	%rd96633, 0;
	mov.u64 	%rd96631, %rd5;
$L__BB1_18310:
	shr.u64 	%rd96632, %rd96631, 1;
	add.s64 	%rd36655, %rd96633, %rd96632;
	shl.b64 	%rd58378, %rd36655, 2;
	add.s64 	%rd58379, %rd35841, %rd58378;
	ld.u32 	%r9062, [%rd58379];
	setp.ge.s32 	%p3055, %r9062, %r5159;
	@%p3055 bra 	$L__BB1_18312;
	add.s64 	%rd96633, %rd36655, 1;
	not.b64 	%rd58380, %rd96632;
	add.s64 	%rd96632, %rd96631, %rd58380;
$L__BB1_18312:
	setp.ne.s64 	%p3056, %rd96632, 0;
	mov.u64 	%rd96631, %rd96632;
	@%p3056 bra 	$L__BB1_18310;
	cvt.u32.u64 	%r5161, %rd96633;
	mov.b64 	%rd96637, 0;
	mov.u64 	%rd96635, %rd5;
$L__BB1_18314:
	shr.u64 	%rd96636, %rd96635, 1;
	add.s64 	%rd36663, %rd96637, %rd96636;
	shl.b64 	%rd58382, %rd36663, 2;
	add.s64 	%rd58383, %rd35858, %rd58382;
	ld.u32 	%r9063, [%rd58383];
	setp.ge.s32 	%p3057, %r9063, %r5160;
	@%p3057 bra 	$L__BB1_18316;
	add.s64 	%rd96637, %rd36663, 1;
	not.b64 	%rd58384, %rd96636;
	add.s64 	%rd96636, %rd96635, %rd58384;
$L__BB1_18316:
	setp.ne.s64 	%p3058, %rd96636, 0;
	mov.u64 	%rd96635, %rd96636;
	@%p3058 bra 	$L__BB1_18314;
	cvt.u32.u64 	%r5162, %rd96637;
	mov.b64 	%rd96641, 0;
	mov.u64 	%rd96639, %rd5;
$L__BB1_18318:
	shr.u64 	%rd96640, %rd96639, 1;
	add.s64 	%rd36671, %rd96641, %rd96640;
	shl.b64 	%rd58386, %rd36671, 2;
	add.s64 	%rd58387, %rd35858, %rd58386;
	ld.u32 	%r9064, [%rd58387];
	setp.ge.s32 	%p3059, %r9064, %r5161;
	@%p3059 bra 	$L__BB1_18320;
	add.s64 	%rd96641, %rd36671, 1;
	not.b64 	%rd58388, %rd96640;
	add.s64 	%rd96640, %rd96639, %rd58388;
$L__BB1_18320:
	setp.ne.s64 	%p3060, %rd96640, 0;
	mov.u64 	%rd96639, %rd96640;
	@%p3060 bra 	$L__BB1_18318;
	cvt.u32.u64 	%r5163, %rd96641;
	mov.b64 	%rd96645, 0;
	mov.u64 	%rd96643, %rd5;
$L__BB1_18322:
	shr.u64 	%rd96644, %rd96643, 1;
	add.s64 	%rd36679, %rd96645, %rd96644;
	shl.b64 	%rd58390, %rd36679, 2;
	add.s64 	%rd58391, %rd35875, %rd58390;
	ld.u32 	%r9065, [%rd58391];
	setp.ge.s32 	%p3061, %r9065, %r5162;
	@%p3061 bra 	$L__BB1_18324;
	add.s64 	%rd96645, %rd36679, 1;
	not.b64 	%rd58392, %rd96644;
	add.s64 	%rd96644, %rd96643, %rd58392;
$L__BB1_18324:
	setp.ne.s64 	%p3062, %rd96644, 0;
	mov.u64 	%rd96643, %rd96644;
	@%p3062 bra 	$L__BB1_18322;
	cvt.u32.u64 	%r5164, %rd96645;
	mov.b64 	%rd96649, 0;
	mov.u64 	%rd96647, %rd5;
$L__BB1_18326:
	shr.u64 	%rd96648, %rd96647, 1;
	add.s64 	%rd36687, %rd96649, %rd96648;
	shl.b64 	%rd58394, %rd36687, 2;
	add.s64 	%rd58395, %rd35875, %rd58394;
	ld.u32 	%r9066, [%rd58395];
	setp.ge.s32 	%p3063, %r9066, %r5163;
	@%p3063 bra 	$L__BB1_18328;
	add.s64 	%rd96649, %rd36687, 1;
	not.b64 	%rd58396, %rd96648;
	add.s64 	%rd96648, %rd96647, %rd58396;
$L__BB1_18328:
	setp.ne.s64 	%p3064, %rd96648, 0;
	mov.u64 	%rd96647, %rd96648;
	@%p3064 bra 	$L__BB1_18326;
	cvt.u32.u64 	%r9067, %rd96649;
	setp.lt.s32 	%p3065, %r5164, %r9067;
	selp.b32 	%r5165, %r4976, %r4998, %p3065;
	selp.b32 	%r5166, %r4998, %r4976, %p3065;
	mov.b64 	%rd96653, 0;
	mov.u64 	%rd96651, %rd5;
$L__BB1_18330:
	shr.u64 	%rd96652, %rd96651, 1;
	add.s64 	%rd36695, %rd96653, %rd96652;
	shl.b64 	%rd58398, %rd36695, 2;
	add.s64 	%rd58399, %rd35722, %rd58398;
	ld.u32 	%r9068, [%rd58399];
	setp.ge.s32 	%p3066, %r9068, %r5040;
	@%p3066 bra 	$L__BB1_18332;
	add.s64 	%rd96653, %rd36695, 1;
	not.b64 	%rd58400, %rd96652;
	add.s64 	%rd96652, %rd96651, %rd58400;
$L__BB1_18332:
	setp.ne.s64 	%p3067, %rd96652, 0;
	mov.u64 	%rd96651, %rd96652;
	@%p3067 bra 	$L__BB1_18330;
	cvt.u32.u64 	%r5167, %rd96653;
	mov.b64 	%rd96657, 0;
	mov.u64 	%rd96655, %rd5;
$L__BB1_18334:
	shr.u64 	%rd96656, %rd96655, 1;
	add.s64 	%rd36703, %rd96657, %rd96656;
	shl.b64 	%rd58402, %rd36703, 2;
	add.s64 	%rd58403, %rd35722, %rd58402;
	ld.u32 	%r9069, [%rd58403];
	setp.ge.s32 	%p3068, %r9069, %r5018;
	@%p3068 bra 	$L__BB1_18336;
	add.s64 	%rd96657, %rd36703, 1;
	not.b64 	%rd58404, %rd96656;
	add.s64 	%rd96656, %rd96655, %rd58404;
$L__BB1_18336:
	setp.ne.s64 	%p3069, %rd96656, 0;
	mov.u64 	%rd96655, %rd96656;
	@%p3069 bra 	$L__BB1_18334;
	cvt.u32.u64 	%r5168, %rd96657;
	mov.b64 	%rd96661, 0;
	mov.u64 	%rd96659, %rd5;
$L__BB1_18338:
	shr.u64 	%rd96660, %rd96659, 1;
	add.s64 	%rd36711, %rd96661, %rd96660;
	shl.b64 	%rd58406, %rd36711, 2;
	add.s64 	%rd58407, %rd35739, %rd58406;
	ld.u32 	%r9070, [%rd58407];
	setp.ge.s32 	%p3070, %r9070, %r5167;
	@%p3070 bra 	$L__BB1_18340;
	add.s64 	%rd96661, %rd36711, 1;
	not.b64 	%rd58408, %rd96660;
	add.s64 	%rd96660, %rd96659, %rd58408;
$L__BB1_18340:
	setp.ne.s64 	%p3071, %rd96660, 0;
	mov.u64 	%rd96659, %rd96660;
	@%p3071 bra 	$L__BB1_18338;
	cvt.u32.u64 	%r5169, %rd96661;
	mov.b64 	%rd96665, 0;
	mov.u64 	%rd96663, %rd5;
$L__BB1_18342:
	shr.u64 	%rd96664, %rd96663, 1;
	add.s64 	%rd36719, %rd96665, %rd96664;
	shl.b64 	%rd58410, %rd36719, 2;
	add.s64 	%rd58411, %rd35739, %rd58410;
	ld.u32 	%r9071, [%rd58411];
	setp.ge.s32 	%p3072, %r9071, %r5168;
	@%p3072 bra 	$L__BB1_18344;
	add.s64 	%rd96665, %rd36719, 1;
	not.b64 	%rd58412, %rd96664;
	add.s64 	%rd96664, %rd96663, %rd58412;
$L__BB1_18344:
	setp.ne.s64 	%p3073, %rd96664, 0;
	mov.u64 	%rd96663, %rd96664;
	@%p3073 bra 	$L__BB1_18342;
	cvt.u32.u64 	%r5170, %rd96665;
	mov.b64 	%rd96669, 0;
	mov.u64 	%rd96667, %rd5;
$L__BB1_18346:
	shr.u64 	%rd96668, %rd96667, 1;
	add.s64 	%rd36727, %rd96669, %rd96668;
	shl.b64 	%rd58414, %rd36727, 2;
	add.s64 	%rd58415, %rd35756, %rd58414;
	ld.u32 	%r9072, [%rd58415];
	setp.ge.s32 	%p3074, %r9072, %r5169;
	@%p3074 bra 	$L__BB1_18348;
	add.s64 	%rd96669, %rd36727, 1;
	not.b64 	%rd58416, %rd96668;
	add.s64 	%rd96668, %rd96667, %rd58416;
$L__BB1_18348:
	setp.ne.s64 	%p3075, %rd96668, 0;
	mov.u64 	%rd96667, %rd96668;
	@%p3075 bra 	$L__BB1_18346;
	cvt.u32.u64 	%r5171, %rd96669;
	mov.b64 	%rd96673, 0;
	mov.u64 	%rd96671, %rd5;
$L__BB1_18350:
	shr.u64 	%rd96672, %rd96671, 1;
	add.s64 	%rd36735, %rd96673, %rd96672;
	shl.b64 	%rd58418, %rd36735, 2;
	add.s64 	%rd58419, %rd35756, %rd58418;
	ld.u32 	%r9073, [%rd58419];
	setp.ge.s32 	%p3076, %r9073, %r5170;
	@%p3076 bra 	$L__BB1_18352;
	add.s64 	%rd96673, %rd36735, 1;
	not.b64 	%rd58420, %rd96672;
	add.s64 	%rd96672, %rd96671, %rd58420;
$L__BB1_18352:
	setp.ne.s64 	%p3077, %rd96672, 0;
	mov.u64 	%rd96671, %rd96672;
	@%p3077 bra 	$L__BB1_18350;
	cvt.u32.u64 	%r5172, %rd96673;
	mov.b64 	%rd96677, 0;
	mov.u64 	%rd96675, %rd5;
$L__BB1_18354:
	shr.u64 	%rd96676, %rd96675, 1;
	add.s64 	%rd36743, %rd96677, %rd96676;
	shl.b64 	%rd58422, %rd36743, 2;
	add.s64 	%rd58423, %rd35773, %rd58422;
	ld.u32 	%r9074, [%rd58423];
	setp.ge.s32 	%p3078, %r9074, %r5171;
	@%p3078 bra 	$L__BB1_18356;
	add.s64 	%rd96677, %rd36743, 1;
	not.b64 	%rd58424, %rd96676;
	add.s64 	%rd96676, %rd96675, %rd58424;
$L__BB1_18356:
	setp.ne.s64 	%p3079, %rd96676, 0;
	mov.u64 	%rd96675, %rd96676;
	@%p3079 bra 	$L__BB1_18354;
	cvt.u32.u64 	%r5173, %rd96677;
	mov.b64 	%rd96681, 0;
	mov.u64 	%rd96679, %rd5;
$L__BB1_18358:
	shr.u64 	%rd96680, %rd96679, 1;
	add.s64 	%rd36751, %rd96681, %rd96680;
	shl.b64 	%rd58426, %rd36751, 2;
	add.s64 	%rd58427, %rd35773, %rd58426;
	ld.u32 	%r9075, [%rd58427];
	setp.ge.s32 	%p3080, %r9075, %r5172;
	@%p3080 bra 	$L__BB1_18360;
	add.s64 	%rd96681, %rd36751, 1;
	not.b64 	%rd58428, %rd96680;
	add.s64 	%rd96680, %rd96679, %rd58428;
$L__BB1_18360:
	setp.ne.s64 	%p3081, %rd96680, 0;
	mov.u64 	%rd96679, %rd96680;
	@%p3081 bra 	$L__BB1_18358;
	cvt.u32.u64 	%r5174, %rd96681;
	mov.b64 	%rd96685, 0;
	mov.u64 	%rd96683, %rd5;
$L__BB1_18362:
	shr.u64 	%rd96684, %rd96683, 1;
	add.s64 	%rd36759, %rd96685, %rd96684;
	shl.b64 	%rd58430, %rd36759, 2;
	add.s64 	%rd58431, %rd35790, %rd58430;
	ld.u32 	%r9076, [%rd58431];
	setp.ge.s32 	%p3082, %r9076, %r5173;
	@%p3082 bra 	$L__BB1_18364;
	add.s64 	%rd96685, %rd36759, 1;
	not.b64 	%rd58432, %rd96684;
	add.s64 	%rd96684, %rd96683, %rd58432;
$L__BB1_18364:
	setp.ne.s64 	%p3083, %rd96684, 0;
	mov.u64 	%rd96683, %rd96684;
	@%p3083 bra 	$L__BB1_18362;
	cvt.u32.u64 	%r5175, %rd96685;
	mov.b64 	%rd96689, 0;
	mov.u64 	%rd96687, %rd5;
$L__BB1_18366:
	shr.u64 	%rd96688, %rd96687, 1;
	add.s64 	%rd36767, %rd96689, %rd96688;
	shl.b64 	%rd58434, %rd36767, 2;
	add.s64 	%rd58435, %rd35790, %rd58434;
	ld.u32 	%r9077, [%rd58435];
	setp.ge.s32 	%p3084, %r9077, %r5174;
	@%p3084 bra 	$L__BB1_18368;
	add.s64 	%rd96689, %rd36767, 1;
	not.b64 	%rd58436, %rd96688;
	add.s64 	%rd96688, %rd96687, %rd58436;
$L__BB1_18368:
	setp.ne.s64 	%p3085, %rd96688, 0;
	mov.u64 	%rd96687, %rd96688;
	@%p3085 bra 	$L__BB1_18366;
	cvt.u32.u64 	%r5176, %rd96689;
	mov.b64 	%rd96693, 0;
	mov.u64 	%rd96691, %rd5;
$L__BB1_18370:
	shr.u64 	%rd96692, %rd96691, 1;
	add.s64 	%rd36775, %rd96693, %rd96692;
	shl.b64 	%rd58438, %rd36775, 2;
	add.s64 	%rd58439, %rd35807, %rd58438;
	ld.u32 	%r9078, [%rd58439];
	setp.ge.s32 	%p3086, %r9078, %r5175;
	@%p3086 bra 	$L__BB1_18372;
	add.s64 	%rd96693, %rd36775, 1;
	not.b64 	%rd58440, %rd96692;
	add.s64 	%rd96692, %rd96691, %rd58440;
$L__BB1_18372:
	setp.ne.s64 	%p3087, %rd96692, 0;
	mov.u64 	%rd96691, %rd96692;
	@%p3087 bra 	$L__BB1_18370;
	cvt.u32.u64 	%r5177, %rd96693;
	mov.b64 	%rd96697, 0;
	mov.u64 	%rd96695, %rd5;
$L__BB1_18374:
	shr.u64 	%rd96696, %rd96695, 1;
	add.s64 	%rd36783, %rd96697, %rd96696;
	shl.b64 	%rd58442, %rd36783, 2;
	add.s64 	%rd58443, %rd35807, %rd58442;
	ld.u32 	%r9079, [%rd58443];
	setp.ge.s32 	%p3088, %r9079, %r5176;
	@%p3088 bra 	$L__BB1_18376;
	add.s64 	%rd96697, %rd36783, 1;
	not.b64 	%rd58444, %rd96696;
	add.s64 	%rd96696, %rd96695, %rd58444;
$L__BB1_18376:
	setp.ne.s64 	%p3089, %rd96696, 0;
	mov.u64 	%rd96695, %rd96696;
	@%p3089 bra 	$L__BB1_18374;
	cvt.u32.u64 	%r5178, %rd96697;
	mov.b64 	%rd96701, 0;
	mov.u64 	%rd96699, %rd5;
$L__BB1_18378:
	shr.u64 	%rd96700, %rd96699, 1;
	add.s64 	%rd36791, %rd96701, %rd96700;
	shl.b64 	%rd58446, %rd36791, 2;
	add.s64 	%rd58447, %rd35824, %rd58446;
	ld.u32 	%r9080, [%rd58447];
	setp.ge.s32 	%p3090, %r9080, %r5177;
	@%p3090 bra 	$L__BB1_18380;
	add.s64 	%rd96701, %rd36791, 1;
	not.b64 	%rd58448, %rd96700;
	add.s64 	%rd96700, %rd96699, %rd58448;
$L__BB1_18380:
	setp.ne.s64 	%p3091, %rd96700, 0;
	mov.u64 	%rd96699, %rd96700;
	@%p3091 bra 	$L__BB1_18378;
	cvt.u32.u64 	%r5179, %rd96701;
	mov.b64 	%rd96705, 0;
	mov.u64 	%rd96703, %rd5;
$L__BB1_18382:
	shr.u64 	%rd96704, %rd96703, 1;
	add.s64 	%rd36799, %rd96705, %rd96704;
	shl.b64 	%rd58450, %rd36799, 2;
	add.s64 	%rd58451, %rd35824, %rd58450;
	ld.u32 	%r9081, [%rd58451];
	setp.ge.s32 	%p3092, %r9081, %r5178;
	@%p3092 bra 	$L__BB1_18384;
	add.s64 	%rd96705, %rd36799, 1;
	not.b64 	%rd58452, %rd96704;
	add.s64 	%rd96704, %rd96703, %rd58452;
$L__BB1_18384:
	setp.ne.s64 	%p3093, %rd96704, 0;
	mov.u64 	%rd96703, %rd96704;
	@%p3093 bra 	$L__BB1_18382;
	cvt.u32.u64 	%r5180, %rd96705;
	mov.b64 	%rd96709, 0;
	mov.u64 	%rd96707, %rd5;
$L__BB1_18386:
	shr.u64 	%rd96708, %rd96707, 1;
	add.s64 	%rd36807, %rd96709, %rd96708;
	shl.b64 	%rd58454, %rd36807, 2;
	add.s64 	%rd58455, %rd35841, %rd58454;
	ld.u32 	%r9082, [%rd58455];
	setp.ge.s32 	%p3094, %r9082, %r5179;
	@%p3094 bra 	$L__BB1_18388;
	add.s64 	%rd96709, %rd36807, 1;
	not.b64 	%rd58456, %rd96708;
	add.s64 	%rd96708, %rd96707, %rd58456;
$L__BB1_18388:
	setp.ne.s64 	%p3095, %rd96708, 0;
	mov.u64 	%rd96707, %rd96708;
	@%p3095 bra 	$L__BB1_18386;
	cvt.u32.u64 	%r5181, %rd96709;
	mov.b64 	%rd96713, 0;
	mov.u64 	%rd96711, %rd5;
$L__BB1_18390:
	shr.u64 	%rd96712, %rd96711, 1;
	add.s64 	%rd36815, %rd96713, %rd96712;
	shl.b64 	%rd58458, %rd36815, 2;
	add.s64 	%rd58459, %rd35841, %rd58458;
	ld.u32 	%r9083, [%rd58459];
	setp.ge.s32 	%p3096, %r9083, %r5180;
	@%p3096 bra 	$L__BB1_18392;
	add.s64 	%rd96713, %rd36815, 1;
	not.b64 	%rd58460, %rd96712;
	add.s64 	%rd96712, %rd96711, %rd58460;
$L__BB1_18392:
	setp.ne.s64 	%p3097, %rd96712, 0;
	mov.u64 	%rd96711, %rd96712;
	@%p3097 bra 	$L__BB1_18390;
	cvt.u32.u64 	%r5182, %rd96713;
	mov.b64 	%rd96717, 0;
	mov.u64 	%rd96715, %rd5;
$L__BB1_18394:
	shr.u64 	%rd96716, %rd96715, 1;
	add.s64 	%rd36823, %rd96717, %rd96716;
	shl.b64 	%rd58462, %rd36823, 2;
	add.s64 	%rd58463, %rd35858, %rd58462;
	ld.u32 	%r9084, [%rd58463];
	setp.ge.s32 	%p3098, %r9084, %r5181;
	@%p3098 bra 	$L__BB1_18396;
	add.s64 	%rd96717, %rd36823, 1;
	not.b64 	%rd58464, %rd96716;
	add.s64 	%rd96716, %rd96715, %rd58464;
$L__BB1_18396:
	setp.ne.s64 	%p3099, %rd96716, 0;
	mov.u64 	%rd96715, %rd96716;
	@%p3099 bra 	$L__BB1_18394;
	cvt.u32.u64 	%r5183, %rd96717;
	mov.b64 	%rd96721, 0;
	mov.u64 	%rd96719, %rd5;
$L__BB1_18398:
	shr.u64 	%rd96720, %rd96719, 1;
	add.s64 	%rd36831, %rd96721, %rd96720;
	shl.b64 	%rd58466, %rd36831, 2;
	add.s64 	%rd58467, %rd35858, %rd58466;
	ld.u32 	%r9085, [%rd58467];
	setp.ge.s32 	%p3100, %r9085, %r5182;
	@%p3100 bra 	$L__BB1_18400;
	add.s64 	%rd96721, %rd36831, 1;
	not.b64 	%rd58468, %rd96720;
	add.s64 	%rd96720, %rd96719, %rd58468;
$L__BB1_18400:
	setp.ne.s64 	%p3101, %rd96720, 0;
	mov.u64 	%rd96719, %rd96720;
	@%p3101 bra 	$L__BB1_18398;
	cvt.u32.u64 	%r5184, %rd96721;
	mov.b64 	%rd96725, 0;
	mov.u64 	%rd96723, %rd5;
$L__BB1_18402:
	shr.u64 	%rd96724, %rd96723, 1;
	add.s64 	%rd36839, %rd96725, %rd96724;
	shl.b64 	%rd58470, %rd36839, 2;
	add.s64 	%rd58471, %rd35875, %rd58470;
	ld.u32 	%r9086, [%rd58471];
	setp.ge.s32 	%p3102, %r9086, %r5183;
	@%p3102 bra 	$L__BB1_18404;
	add.s64 	%rd96725, %rd36839, 1;
	not.b64 	%rd58472, %rd96724;
	add.s64 	%rd96724, %rd96723, %rd58472;
$L__BB1_18404:
	setp.ne.s64 	%p3103, %rd96724, 0;
	mov.u64 	%rd96723, %rd96724;
	@%p3103 bra 	$L__BB1_18402;
	cvt.u32.u64 	%r5185, %rd96725;
	mov.b64 	%rd96729, 0;
	mov.u64 	%rd96727, %rd5;
$L__BB1_18406:
	shr.u64 	%rd96728, %rd96727, 1;
	add.s64 	%rd36847, %rd96729, %rd96728;
	shl.b64 	%rd58474, %rd36847, 2;
	add.s64 	%rd58475, %rd35875, %rd58474;
	ld.u32 	%r9087, [%rd58475];
	setp.ge.s32 	%p3104, %r9087, %r5184;
	@%p3104 bra 	$L__BB1_18408;
	add.s64 	%rd96729, %rd36847, 1;
	not.b64 	%rd58476, %rd96728;
	add.s64 	%rd96728, %rd96727, %rd58476;
$L__BB1_18408:
	setp.ne.s64 	%p3105, %rd96728, 0;
	mov.u64 	%rd96727, %rd96728;
	@%p3105 bra 	$L__BB1_18406;
	cvt.u32.u64 	%r9088, %rd96729;
	setp.lt.s32 	%p3106, %r5185, %r9088;
	selp.b32 	%r5186, %r5018, %r5040, %p3106;
	selp.b32 	%r5187, %r5040, %r5018, %p3106;
	mov.b64 	%rd96733, 0;
	mov.u64 	%rd96731, %rd5;
$L__BB1_18410:
	shr.u64 	%rd96732, %rd96731, 1;
	add.s64 	%rd36855, %rd96733, %rd96732;
	shl.b64 	%rd58478, %rd36855, 2;
	add.s64 	%rd58479, %rd35722, %rd58478;
	ld.u32 	%r9089, [%rd58479];
	setp.ge.s32 	%p3107, %r9089, %r5061;
	@%p3107 bra 	$L__BB1_18412;
	add.s64 	%rd96733, %rd36855, 1;
	not.b64 	%rd58480, %rd96732;
	add.s64 	%rd96732, %rd96731, %rd58480;
$L__BB1_18412:
	setp.ne.s64 	%p3108, %rd96732, 0;
	mov.u64 	%rd96731, %rd96732;
	@%p3108 bra 	$L__BB1_18410;
	cvt.u32.u64 	%r5188, %rd96733;
	mov.b64 	%rd96737, 0;
	mov.u64 	%rd96735, %rd5;
$L__BB1_18414:
	shr.u64 	%rd96736, %rd96735, 1;
	add.s64 	%rd36863, %rd96737, %rd96736;
	shl.b64 	%rd58482, %rd36863, 2;
	add.s64 	%rd58483, %rd35722, %rd58482;
	ld.u32 	%r9090, [%rd58483];
	setp.ge.s32 	%p3109, %r9090, %r5039;
	@%p3109 bra 	$L__BB1_18416;
	add.s64 	%rd96737, %rd36863, 1;
	not.b64 	%rd58484, %rd96736;
	add.s64 	%rd96736, %rd96735, %rd58484;
$L__BB1_18416:
	setp.ne.s64 	%p3110, %rd96736, 0;
	mov.u64 	%rd96735, %rd96736;
	@%p3110 bra 	$L__BB1_18414;
	cvt.u32.u64 	%r5189, %rd96737;
	mov.b64 	%rd96741, 0;
	mov.u64 	%rd96739, %rd5;
$L__BB1_18418:
	shr.u64 	%rd96740, %rd96739, 1;
	add.s64 	%rd36871, %rd96741, %rd96740;
	shl.b64 	%rd58486, %rd36871, 2;
	add.s64 	%rd58487, %rd35739, %rd58486;
	ld.u32 	%r9091, [%rd58487];
	setp.ge.s32 	%p3111, %r9091, %r5188;
	@%p3111 bra 	$L__BB1_18420;
	add.s64 	%rd96741, %rd36871, 1;
	not.b64 	%rd58488, %rd96740;
	add.s64 	%rd96740, %rd96739, %rd58488;
$L__BB1_18420:
	setp.ne.s64 	%p3112, %rd96740, 0;
	mov.u64 	%rd96739, %rd96740;
	@%p3112 bra 	$L__BB1_18418;
	cvt.u32.u64 	%r5190, %rd96741;
	mov.b64 	%rd96745, 0;
	mov.u64 	%rd96743, %rd5;
$L__BB1_18422:
	shr.u64 	%rd96744, %rd96743, 1;
	add.s64 	%rd36879, %rd96745, %rd96744;
	shl.b64 	%rd58490, %rd36879, 2;
	add.s64 	%rd58491, %rd35739, %rd58490;
	ld.u32 	%r9092, [%rd58491];
	setp.ge.s32 	%p3113, %r9092, %r5189;
	@%p3113 bra 	$L__BB1_18424;
	add.s64 	%rd96745, %rd36879, 1;
	not.b64 	%rd58492, %rd96744;
	add.s64 	%rd96744, %rd96743, %rd58492;
$L__BB1_18424:
	setp.ne.s64 	%p3114, %rd96744, 0;
	mov.u64 	%rd96743, %rd96744;
	@%p3114 bra 	$L__BB1_18422;
	cvt.u32.u64 	%r5191, %rd96745;
	mov.b64 	%rd96749, 0;
	mov.u64 	%rd96747, %rd5;
$L__BB1_18426:
	shr.u64 	%rd96748, %rd96747, 1;
	add.s64 	%rd36887, %rd96749, %rd96748;
	shl.b64 	%rd58494, %rd36887, 2;
	add.s64 	%rd58495, %rd35756, %rd58494;
	ld.u32 	%r9093, [%rd58495];
	setp.ge.s32 	%p3115, %r9093, %r5190;
	@%p3115 bra 	$L__BB1_18428;
	add.s64 	%rd96749, %rd36887, 1;
	not.b64 	%rd58496, %rd96748;
	add.s64 	%rd96748, %rd96747, %rd58496;
$L__BB1_18428:
	setp.ne.s64 	%p3116, %rd96748, 0;
	mov.u64 	%rd96747, %rd96748;
	@%p3116 bra 	$L__BB1_18426;
	cvt.u32.u64 	%r5192, %rd96749;
	mov.b64 	%rd96753, 0;
	mov.u64 	%rd96751, %rd5;
$L__BB1_18430:
	shr.u64 	%rd96752, %rd96751, 1;
	add.s64 	%rd36895, %rd96753, %rd96752;
	shl.b64 	%rd58498, %rd36895, 2;
	add.s64 	%rd58499, %rd35756, %rd58498;
	ld.u32 	%r9094, [%rd58499];
	setp.ge.s32 	%p3117, %r9094, %r5191;
	@%p3117 bra 	$L__BB1_18432;
	add.s64 	%rd96753, %rd36895, 1;
	not.b64 	%rd58500, %rd96752;
	add.s64 	%rd96752, %rd96751, %rd58500;
$L__BB1_18432:
	setp.ne.s64 	%p3118, %rd96752, 0;
	mov.u64 	%rd96751, %rd96752;
	@%p3118 bra 	$L__BB1_18430;
	cvt.u32.u64 	%r5193, %rd96753;
	mov.b64 	%rd96757, 0;
	mov.u64 	%rd96755, %rd5;
$L__BB1_18434:
	shr.u64 	%rd96756, %rd96755, 1;
	add.s64 	%rd36903, %rd96757, %rd96756;
	shl.b64 	%rd58502, %rd36903, 2;
	add.s64 	%rd58503, %rd35773, %rd58502;
	ld.u32 	%r9095, [%rd58503];
	setp.ge.s32 	%p3119, %r9095, %r5192;
	@%p3119 bra 	$L__BB1_18436;
	add.s64 	%rd96757, %rd36903, 1;
	not.b64 	%rd58504, %rd96756;
	add.s64 	%rd96756, %rd96755, %rd58504;
$L__BB1_18436:
	setp.ne.s64 	%p3120, %rd96756, 0;
	mov.u64 	%rd96755, %rd96756;
	@%p3120 bra 	$L__BB1_18434;
	cvt.u32.u64 	%r5194, %rd96757;
	mov.b64 	%rd96761, 0;
	mov.u64 	%rd96759, %rd5;
$L__BB1_18438:
	shr.u64 	%rd96760, %rd96759, 1;
	add.s64 	%rd36911, %rd96761, %rd96760;
	shl.b64 	%rd58506, %rd36911, 2;
	add.s64 	%rd58507, %rd35773, %rd58506;
	ld.u32 	%r9096, [%rd58507];
	setp.ge.s32 	%p3121, %r9096, %r5193;
	@%p3121 bra 	$L__BB1_18440;
	add.s64 	%rd96761, %rd36911, 1;
	not.b64 	%rd58508, %rd96760;
	add.s64 	%rd96760, %rd96759, %rd58508;
$L__BB1_18440:
	setp.ne.s64 	%p3122, %rd96760, 0;
	mov.u64 	%rd96759, %rd96760;
	@%p3122 bra 	$L__BB1_18438;
	cvt.u32.u64 	%r5195, %rd96761;
	mov.b64 	%rd96765, 0;
	mov.u64 	%rd96763, %rd5;
$L__BB1_18442:
	shr.u64 	%rd96764, %rd96763, 1;
	add.s64 	%rd36919, %rd96765, %rd96764;
	shl.b64 	%rd58510, %rd36919, 2;
	add.s64 	%rd58511, %rd35790, %rd58510;
	ld.u32 	%r9097, [%rd58511];
	setp.ge.s32 	%p3123, %r9097, %r5194;
	@%p3123 bra 	$L__BB1_18444;
	add.s64 	%rd96765, %rd36919, 1;
	not.b64 	%rd58512, %rd96764;
	add.s64 	%rd96764, %rd96763, %rd58512;
$L__BB1_18444:
	setp.ne.s64 	%p3124, %rd96764, 0;
	mov.u64 	%rd96763, %rd96764;
	@%p3124 bra 	$L__BB1_18442;
	cvt.u32.u64 	%r5196, %rd96765;
	mov.b64 	%rd96769, 0;
	mov.u64 	%rd96767, %rd5;
$L__BB1_18446:
	shr.u64 	%rd96768, %rd96767, 1;
	add.s64 	%rd36927, %rd96769, %rd96768;
	shl.b64 	%rd58514, %rd36927, 2;
	add.s64 	%rd58515, %rd35790, %rd58514;
	ld.u32 	%r9098, [%rd58515];
	setp.ge.s32 	%p3125, %r9098, %r5195;
	@%p3125 bra 	$L__BB1_18448;
	add.s64 	%rd96769, %rd36927, 1;
	not.b64 	%rd58516, %rd96768;
	add.s64 	%rd96768, %rd96767, %rd58516;
$L__BB1_18448:
	setp.ne.s64 	%p3126, %rd96768, 0;
	mov.u64 	%rd96767, %rd96768;
	@%p3126 bra 	$L__BB1_18446;
	cvt.u32.u64 	%r5197, %rd96769;
	mov.b64 	%rd96773, 0;
	mov.u64 	%rd96771, %rd5;
$L__BB1_18450:
	shr.u64 	%rd96772, %rd96771, 1;
	add.s64 	%rd36935, %rd96773, %rd96772;
	shl.b64 	%rd58518, %rd36935, 2;
	add.s64 	%rd58519, %rd35807, %rd58518;
	ld.u32 	%r9099, [%rd58519];
	setp.ge.s32 	%p3127, %r9099, %r5196;
	@%p3127 bra 	$L__BB1_18452;
	add.s64 	%rd96773, %rd36935, 1;
	not.b64 	%rd58520, %rd96772;
	add.s64 	%rd96772, %rd96771, %rd58520;
$L__BB1_18452:
	setp.ne.s64 	%p3128, %rd96772, 0;
	mov.u64 	%rd96771, %rd96772;
	@%p3128 bra 	$L__BB1_18450;
	cvt.u32.u64 	%r5198, %rd96773;
	mov.b64 	%rd96777, 0;
	mov.u64 	%rd96775, %rd5;
$L__BB1_18454:
	shr.u64 	%rd96776, %rd96775, 1;
	add.s64 	%rd36943, %rd96777, %rd96776;
	shl.b64 	%rd58522, %rd36943, 2;
	add.s64 	%rd58523, %rd35807, %rd58522;
	ld.u32 	%r9100, [%rd58523];
	setp.ge.s32 	%p3129, %r9100, %r5197;
	@%p3129 bra 	$L__BB1_18456;
	add.s64 	%rd96777, %rd36943, 1;
	not.b64 	%rd58524, %rd96776;
	add.s64 	%rd96776, %rd96775, %rd58524;
$L__BB1_18456:
	setp.ne.s64 	%p3130, %rd96776, 0;
	mov.u64 	%rd96775, %rd96776;
	@%p3130 bra 	$L__BB1_18454;
	cvt.u32.u64 	%r5199, %rd96777;
	mov.b64 	%rd96781, 0;
	mov.u64 	%rd96779, %rd5;
$L__BB1_18458:
	shr.u64 	%rd96780, %rd96779, 1;
	add.s64 	%rd36951, %rd96781, %rd96780;
	shl.b64 	%rd58526, %rd36951, 2;
	add.s64 	%rd58527, %rd35824, %rd58526;
	ld.u32 	%r9101, [%rd58527];
	setp.ge.s32 	%p3131, %r9101, %r5198;
	@%p3131 bra 	$L__BB1_18460;
	add.s64 	%rd96781, %rd36951, 1;
	not.b64 	%rd58528, %rd96780;
	add.s64 	%rd96780, %rd96779, %rd58528;
$L__BB1_18460:
	setp.ne.s64 	%p3132, %rd96780, 0;
	mov.u64 	%rd96779, %rd96780;
	@%p3132 bra 	$L__BB1_18458;
	cvt.u32.u64 	%r5200, %rd96781;
	mov.b64 	%rd96785, 0;
	mov.u64 	%rd96783, %rd5;
$L__BB1_18462:
	shr.u64 	%rd96784, %rd96783, 1;
	add.s64 	%rd36959, %rd96785, %rd96784;
	shl.b64 	%rd58530, %rd36959, 2;
	add.s64 	%rd58531, %rd35824, %rd58530;
	ld.u32 	%r9102, [%rd58531];
	setp.ge.s32 	%p3133, %r9102, %r5199;
	@%p3133 bra 	$L__BB1_18464;
	add.s64 	%rd96785, %rd36959, 1;
	not.b64 	%rd58532, %rd96784;
	add.s64 	%rd96784, %rd96783, %rd58532;
$L__BB1_18464:
	setp.ne.s64 	%p3134, %rd96784, 0;
	mov.u64 	%rd96783, %rd96784;
	@%p3134 bra 	$L__BB1_18462;
	cvt.u32.u64 	%r5201, %rd96785;
	mov.b64 	%rd96789, 0;
	mov.u64 	%rd96787, %rd5;
$L__BB1_18466:
	shr.u64 	%rd96788, %rd96787, 1;
	add.s64 	%rd36967, %rd96789, %rd96788;
	shl.b64 	%rd58534, %rd36967, 2;
	add.s64 	%rd58535, %rd35841, %rd58534;
	ld.u32 	%r9103, [%rd58535];
	setp.ge.s32 	%p3135, %r9103, %r5200;
	@%p3135 bra 	$L__BB1_18468;
	add.s64 	%rd96789, %rd36967, 1;
	not.b64 	%rd58536, %rd96788;
	add.s64 	%rd96788, %rd96787, %rd58536;
$L__BB1_18468:
	setp.ne.s64 	%p3136, %rd96788, 0;
	mov.u64 	%rd96787, %rd96788;
	@%p3136 bra 	$L__BB1_18466;
	cvt.u32.u64 	%r5202, %rd96789;
	mov.b64 	%rd96793, 0;
	mov.u64 	%rd96791, %rd5;
$L__BB1_18470:
	shr.u64 	%rd96792, %rd96791, 1;
	add.s64 	%rd36975, %rd96793, %rd96792;
	shl.b64 	%rd58538, %rd36975, 2;
	add.s64 	%rd58539, %rd35841, %rd58538;
	ld.u32 	%r9104, [%rd58539];
	setp.ge.s32 	%p3137, %r9104, %r5201;
	@%p3137 bra 	$L__BB1_18472;
	add.s64 	%rd96793, %rd36975, 1;
	not.b64 	%rd58540, %rd96792;
	add.s64 	%rd96792, %rd96791, %rd58540;
$L__BB1_18472:
	setp.ne.s64 	%p3138, %rd96792, 0;
	mov.u64 	%rd96791, %rd96792;
	@%p3138 bra 	$L__BB1_18470;
	cvt.u32.u64 	%r5203, %rd96793;
	mov.b64 	%rd96797, 0;
	mov.u64 	%rd96795, %rd5;
$L__BB1_18474:
	shr.u64 	%rd96796, %rd96795, 1;
	add.s64 	%rd36983, %rd96797, %rd96796;
	shl.b64 	%rd58542, %rd36983, 2;
	add.s64 	%rd58543, %rd35858, %rd58542;
	ld.u32 	%r9105, [%rd58543];
	setp.ge.s32 	%p3139, %r9105, %r5202;
	@%p3139 bra 	$L__BB1_18476;
	add.s64 	%rd96797, %rd36983, 1;
	not.b64 	%rd58544, %rd96796;
	add.s64 	%rd96796, %rd96795, %rd58544;
$L__BB1_18476:
	setp.ne.s64 	%p3140, %rd96796, 0;
	mov.u64 	%rd96795, %rd96796;
	@%p3140 bra 	$L__BB1_18474;
	cvt.u32.u64 	%r5204, %rd96797;
	mov.b64 	%rd96801, 0;
	mov.u64 	%rd96799, %rd5;
$L__BB1_18478:
	shr.u64 	%rd96800, %rd96799, 1;
	add.s64 	%rd36991, %rd96801, %rd96800;
	shl.b64 	%rd58546, %rd36991, 2;
	add.s64 	%rd58547, %rd35858, %rd58546;
	ld.u32 	%r9106, [%rd58547];
	setp.ge.s32 	%p3141, %r9106, %r5203;
	@%p3141 bra 	$L__BB1_18480;
	add.s64 	%rd96801, %rd36991, 1;
	not.b64 	%rd58548, %rd96800;
	add.s64 	%rd96800, %rd96799, %rd58548;
$L__BB1_18480:
	setp.ne.s64 	%p3142, %rd96800, 0;
	mov.u64 	%rd96799, %rd96800;
	@%p3142 bra 	$L__BB1_18478;
	cvt.u32.u64 	%r5205, %rd96801;
	mov.b64 	%rd96805, 0;
	mov.u64 	%rd96803, %rd5;
$L__BB1_18482:
	shr.u64 	%rd96804, %rd96803, 1;
	add.s64 	%rd36999, %rd96805, %rd96804;
	shl.b64 	%rd58550, %rd36999, 2;
	add.s64 	%rd58551, %rd35875, %rd58550;
	ld.u32 	%r9107, [%rd58551];
	setp.ge.s32 	%p3143, %r9107, %r5204;
	@%p3143 bra 	$L__BB1_18484;
	add.s64 	%rd96805, %rd36999, 1;
	not.b64 	%rd58552, %rd96804;
	add.s64 	%rd96804, %rd96803, %rd58552;
$L__BB1_18484:
	setp.ne.s64 	%p3144, %rd96804, 0;
	mov.u64 	%rd96803, %rd96804;
	@%p3144 bra 	$L__BB1_18482;
	cvt.u32.u64 	%r5206, %rd96805;
	mov.b64 	%rd96809, 0;
	mov.u64 	%rd96807, %rd5;
$L__BB1_18486:
	shr.u64 	%rd96808, %rd96807, 1;
	add.s64 	%rd37007, %rd96809, %rd96808;
	shl.b64 	%rd58554, %rd37007, 2;
	add.s64 	%rd58555, %rd35875, %rd58554;
	ld.u32 	%r9108, [%rd58555];
	setp.ge.s32 	%p3145, %r9108, %r5205;
	@%p3145 bra 	$L__BB1_18488;
	add.s64 	%rd96809, %rd37007, 1;
	not.b64 	%rd58556, %rd96808;
	add.s64 	%rd96808, %rd96807, %rd58556;
$L__BB1_18488:
	setp.ne.s64 	%p3146, %rd96808, 0;
	mov.u64 	%rd96807, %rd96808;
	@%p3146 bra 	$L__BB1_18486;
	cvt.u32.u64 	%r9109, %rd96809;
	setp.lt.s32 	%p3147, %r5206, %r9109;
	selp.b32 	%r5207, %r5039, %r5061, %p3147;
	selp.b32 	%r5208, %r5061, %r5039, %p3147;
	mov.b64 	%rd96813, 0;
	mov.u64 	%rd96811, %rd5;
$L__BB1_18490:
	shr.u64 	%rd96812, %rd96811, 1;
	add.s64 	%rd37015, %rd96813, %rd96812;
	shl.b64 	%rd58558, %rd37015, 2;
	add.s64 	%rd58559, %rd35722, %rd58558;
	ld.u32 	%r9110, [%rd58559];
	setp.ge.s32 	%p3148, %r9110, %r5082;
	@%p3148 bra 	$L__BB1_18492;
	add.s64 	%rd96813, %rd37015, 1;
	not.b64 	%rd58560, %rd96812;
	add.s64 	%rd96812, %rd96811, %rd58560;
$L__BB1_18492:
	setp.ne.s64 	%p3149, %rd96812, 0;
	mov.u64 	%rd96811, %rd96812;
	@%p3149 bra 	$L__BB1_18490;
	cvt.u32.u64 	%r5209, %rd96813;
	mov.b64 	%rd96817, 0;
	mov.u64 	%rd96815, %rd5;
$L__BB1_18494:
	shr.u64 	%rd96816, %rd96815, 1;
	add.s64 	%rd37023, %rd96817, %rd96816;
	shl.b64 	%rd58562, %rd37023, 2;
	add.s64 	%rd58563, %rd35722, %rd58562;
	ld.u32 	%r9111, [%rd58563];
	setp.ge.s32 	%p3150, %r9111, %r5060;
	@%p3150 bra 	$L__BB1_18496;
	add.s64 	%rd96817, %rd37023, 1;
	not.b64 	%rd58564, %rd96816;
	add.s64 	%rd96816, %rd96815, %rd58564;
$L__BB1_18496:
	setp.ne.s64 	%p3151, %rd96816, 0;
	mov.u64 	%rd96815, %rd96816;
	@%p3151 bra 	$L__BB1_18494;
	cvt.u32.u64 	%r5210, %rd96817;
	mov.b64 	%rd96821, 0;
	mov.u64 	%rd96819, %rd5;
$L__BB1_18498:
	shr.u64 	%rd96820, %rd96819, 1;
	add.s64 	%rd37031, %rd96821, %rd96820;
	shl.b64 	%rd58566, %rd37031, 2;
	add.s64 	%rd58567, %rd35739, %rd58566;
	ld.u32 	%r9112, [%rd58567];
	setp.ge.s32 	%p3152, %r9112, %r5209;
	@%p3152 bra 	$L__BB1_18500;
	add.s64 	%rd96821, %rd37031, 1;
	not.b64 	%rd58568, %rd96820;
	add.s64 	%rd96820, %rd96819, %rd58568;
$L__BB1_18500:
	setp.ne.s64 	%p3153, %rd96820, 0;
	mov.u64 	%rd96819, %rd96820;
	@%p3153 bra 	$L__BB1_18498;
	cvt.u32.u64 	%r5211, %rd96821;
	mov.b64 	%rd96825, 0;
	mov.u64 	%rd96823, %rd5;
$L__BB1_18502:
	shr.u64 	%rd96824, %rd96823, 1;
	add.s64 	%rd37039, %rd96825, %rd96824;
	shl.b64 	%rd58570, %rd37039, 2;
	add.s64 	%rd58571, %rd35739, %rd58570;
	ld.u32 	%r9113, [%rd58571];
	setp.ge.s32 	%p3154, %r9113, %r5210;
	@%p3154 bra 	$L__BB1_18504;
	add.s64 	%rd96825, %rd37039, 1;
	not.b64 	%rd58572, %rd96824;
	add.s64 	%rd96824, %rd96823, %rd58572;
$L__BB1_18504:
	setp.ne.s64 	%p3155, %rd96824, 0;
	mov.u64 	%rd96823, %rd96824;
	@%p3155 bra 	$L__BB1_18502;
	cvt.u32.u64 	%r5212, %rd96825;
	mov.b64 	%rd96829, 0;
	mov.u64 	%rd96827, %rd5;
$L__BB1_18506:
	shr.u64 	%rd96828, %rd96827, 1;
	add.s64 	%rd37047, %rd96829, %rd96828;
	shl.b64 	%rd58574, %rd37047, 2;
	add.s64 	%rd58575, %rd35756, %rd58574;
	ld.u32 	%r9114, [%rd58575];
	setp.ge.s32 	%p3156, %r9114, %r5211;
	@%p3156 bra 	$L__BB1_18508;
	add.s64 	%rd96829, %rd37047, 1;
	not.b64 	%rd58576, %rd96828;
	add.s64 	%rd96828, %rd96827, %rd58576;
$L__BB1_18508:
	setp.ne.s64 	%p3157, %rd96828, 0;
	mov.u64 	%rd96827, %rd96828;
	@%p3157 bra 	$L__BB1_18506;
	cvt.u32.u64 	%r5213, %rd96829;
	mov.b64 	%rd96833, 0;
	mov.u64 	%rd96831, %rd5;
$L__BB1_18510:
	shr.u64 	%rd96832, %rd96831, 1;
	add.s64 	%rd37055, %rd96833, %rd96832;
	shl.b64 	%rd58578, %rd37055, 2;
	add.s64 	%rd58579, %rd35756, %rd58578;
	ld.u32 	%r9115, [%rd58579];
	setp.ge.s32 	%p3158, %r9115, %r5212;
	@%p3158 bra 	$L__BB1_18512;
	add.s64 	%rd96833, %rd37055, 1;
	not.b64 	%rd58580, %rd96832;
	add.s64 	%rd96832, %rd96831, %rd58580;
$L__BB1_18512:
	setp.ne.s64 	%p3159, %rd96832, 0;
	mov.u64 	%rd96831, %rd96832;
	@%p3159 bra 	$L__BB1_18510;
	cvt.u32.u64 	%r5214, %rd96833;
	mov.b64 	%rd96837, 0;
	mov.u64 	%rd96835, %rd5;
$L__BB1_18514:
	shr.u64 	%rd96836, %rd96835, 1;
	add.s64 	%rd37063, %rd96837, %rd96836;
	shl.b64 	%rd58582, %rd37063, 2;
	add.s64 	%rd58583, %rd35773, %rd58582;
	ld.u32 	%r9116, [%rd58583];
	setp.ge.s32 	%p3160, %r9116, %r5213;
	@%p3160 bra 	$L__BB1_18516;
	add.s64 	%rd96837, %rd37063, 1;
	not.b64 	%rd58584, %rd96836;
	add.s64 	%rd96836, %rd96835, %rd58584;
$L__BB1_18516:
	setp.ne.s64 	%p3161, %rd96836, 0;
	mov.u64 	%rd96835, %rd96836;
	@%p3161 bra 	$L__BB1_18514;
	cvt.u32.u64 	%r5215, %rd96837;
	mov.b64 	%rd96841, 0;
	mov.u64 	%rd96839, %rd5;
$L__BB1_18518:
	shr.u64 	%rd96840, %rd96839, 1;
	add.s64 	%rd37071, %rd96841, %rd96840;
	shl.b64 	%rd58586, %rd37071, 2;
	add.s64 	%rd58587, %rd35773, %rd58586;
	ld.u32 	%r9117, [%rd58587];
	setp.ge.s32 	%p3162, %r9117, %r5214;
	@%p3162 bra 	$L__BB1_18520;
	add.s64 	%rd96841, %rd37071, 1;
	not.b64 	%rd58588, %rd96840;
	add.s64 	%rd96840, %rd96839, %rd58588;
$L__BB1_18520:
	setp.ne.s64 	%p3163, %rd96840, 0;
	mov.u64 	%rd96839, %rd96840;
	@%p3163 bra 	$L__BB1_18518;
	cvt.u32.u64 	%r5216, %rd96841;
	mov.b64 	%rd96845, 0;
	mov.u64 	%rd96843, %rd5;
$L__BB1_18522:
	shr.u64 	%rd96844, %rd96843, 1;
	add.s64 	%rd37079, %rd96845, %rd96844;
	shl.b64 	%rd58590, %rd37079, 2;
	add.s64 	%rd58591, %rd35790, %rd58590;
	ld.u32 	%r9118, [%rd58591];
	setp.ge.s32 	%p3164, %r9118, %r5215;
	@%p3164 bra 	$L__BB1_18524;
	add.s64 	%rd96845, %rd37079, 1;
	not.b64 	%rd58592, %rd96844;
	add.s64 	%rd96844, %rd96843, %rd58592;
$L__BB1_18524:
	setp.ne.s64 	%p3165, %rd96844, 0;
	mov.u64 	%rd96843, %rd96844;
	@%p3165 bra 	$L__BB1_18522;
	cvt.u32.u64 	%r5217, %rd96845;
	mov.b64 	%rd96849, 0;
	mov.u64 	%rd96847, %rd5;
$L__BB1_18526:
	shr.u64 	%rd96848, %rd96847, 1;
	add.s64 	%rd37087, %rd96849, %rd96848;
	shl.b64 	%rd58594, %rd37087, 2;
	add.s64 	%rd58595, %rd35790, %rd58594;
	ld.u32 	%r9119, [%rd58595];
	setp.ge.s32 	%p3166, %r9119, %r5216;
	@%p3166 bra 	$L__BB1_18528;
	add.s64 	%rd96849, %rd37087, 1;
	not.b64 	%rd58596, %rd96848;
	add.s64 	%rd96848, %rd96847, %rd58596;
$L__BB1_18528:
	setp.ne.s64 	%p3167, %rd96848, 0;
	mov.u64 	%rd96847, %rd96848;
	@%p3167 bra 	$L__BB1_18526;
	cvt.u32.u64 	%r5218, %rd96849;
	mov.b64 	%rd96853, 0;
	mov.u64 	%rd96851, %rd5;
$L__BB1_18530:
	shr.u64 	%rd96852, %rd96851, 1;
	add.s64 	%rd37095, %rd96853, %rd96852;
	shl.b64 	%rd58598, %rd37095, 2;
	add.s64 	%rd58599, %rd35807, %rd58598;
	ld.u32 	%r9120, [%rd58599];
	setp.ge.s32 	%p3168, %r9120, %r5217;
	@%p3168 bra 	$L__BB1_18532;
	add.s64 	%rd96853, %rd37095, 1;
	not.b64 	%rd58600, %rd96852;
	add.s64 	%rd96852, %rd96851, %rd58600;
$L__BB1_18532:
	setp.ne.s64 	%p3169, %rd96852, 0;
	mov.u64 	%rd96851, %rd96852;
	@%p3169 bra 	$L__BB1_18530;
	cvt.u32.u64 	%r5219, %rd96853;
	mov.b64 	%rd96857, 0;
	mov.u64 	%rd96855, %rd5;
$L__BB1_18534:
	shr.u64 	%rd96856, %rd96855, 1;
	add.s64 	%rd37103, %rd96857, %rd96856;
	shl.b64 	%rd58602, %rd37103, 2;
	add.s64 	%rd58603, %rd35807, %rd58602;
	ld.u32 	%r9121, [%rd58603];
	setp.ge.s32 	%p3170, %r9121, %r5218;
	@%p3170 bra 	$L__BB1_18536;
	add.s64 	%rd96857, %rd37103, 1;
	not.b64 	%rd58604, %rd96856;
	add.s64 	%rd96856, %rd96855, %rd58604;
$L__BB1_18536:
	setp.ne.s64 	%p3171, %rd96856, 0;
	mov.u64 	%rd96855, %rd96856;
	@%p3171 bra 	$L__BB1_18534;
	cvt.u32.u64 	%r5220, %rd96857;
	mov.b64 	%rd96861, 0;
	mov.u64 	%rd96859, %rd5;
$L__BB1_18538:
	shr.u64 	%rd96860, %rd96859, 1;
	add.s64 	%rd37111, %rd96861, %rd96860;
	shl.b64 	%rd58606, %rd37111, 2;
	add.s64 	%rd58607, %rd35824, %rd58606;
	ld.u32 	%r9122, [%rd58607];
	setp.ge.s32 	%p3172, %r9122, %r5219;
	@%p3172 bra 	$L__BB1_18540;
	add.s64 	%rd96861, %rd37111, 1;
	not.b64 	%rd58608, %rd96860;
	add.s64 	%rd96860, %rd96859, %rd58608;
$L__BB1_18540:
	setp.ne.s64 	%p3173, %rd96860, 0;
	mov.u64 	%rd96859, %rd96860;
	@%p3173 bra 	$L__BB1_18538;
	cvt.u32.u64 	%r5221, %rd96861;
	mov.b64 	%rd96865, 0;
	mov.u64 	%rd96863, %rd5;
$L__BB1_18542:
	shr.u64 	%rd96864, %rd96863, 1;
	add.s64 	%rd37119, %rd96865, %rd96864;
	shl.b64 	%rd58610, %rd37119, 2;
	add.s64 	%rd58611, %rd35824, %rd58610;
	ld.u32 	%r9123, [%rd58611];
	setp.ge.s32 	%p3174, %r9123, %r5220;
	@%p3174 bra 	$L__BB1_18544;
	add.s64 	%rd96865, %rd37119, 1;
	not.b64 	%rd58612, %rd96864;
	add.s64 	%rd96864, %rd96863, %rd58612;
$L__BB1_18544:
	setp.ne.s64 	%p3175, %rd96864, 0;
	mov.u64 	%rd96863, %rd96864;
	@%p3175 bra 	$L__BB1_18542;
	cvt.u32.u64 	%r5222, %rd96865;
	mov.b64 	%rd96869, 0;
	mov.u64 	%rd96867, %rd5;
$L__BB1_18546:
	shr.u64 	%rd96868, %rd96867, 1;
	add.s64 	%rd37127, %rd96869, %rd96868;
	shl.b64 	%rd58614, %rd37127, 2;
	add.s64 	%rd58615, %rd35841, %rd58614;
	ld.u32 	%r9124, [%rd58615];
	setp.ge.s32 	%p3176, %r9124, %r5221;
	@%p3176 bra 	$L__BB1_18548;
	add.s64 	%rd96869, %rd37127, 1;
	not.b64 	%rd58616, %rd96868;
	add.s64 	%rd96868, %rd96867, %rd58616;
$L__BB1_18548:
	setp.ne.s64 	%p3177, %rd96868, 0;
	mov.u64 	%rd96867, %rd96868;
	@%p3177 bra 	$L__BB1_18546;
	cvt.u32.u64 	%r5223, %rd96869;
	mov.b64 	%rd96873, 0;
	mov.u64 	%rd96871, %rd5;
$L__BB1_18550:
	shr.u64 	%rd96872, %rd96871, 1;
	add.s64 	%rd37135, %rd96873, %rd96872;
	shl.b64 	%rd58618, %rd37135, 2;
	add.s64 	%rd58619, %rd35841, %rd58618;
	ld.u32 	%r9125, [%rd58619];
	setp.ge.s32 	%p3178, %r9125, %r5222;
	@%p3178 bra 	$L__BB1_18552;
	add.s64 	%rd96873, %rd37135, 1;
	not.b64 	%rd58620, %rd96872;
	add.s64 	%rd96872, %rd96871, %rd58620;
$L__BB1_18552:
	setp.ne.s64 	%p3179, %rd96872, 0;
	mov.u64 	%rd96871, %rd96872;
	@%p3179 bra 	$L__BB1_18550;
	cvt.u32.u64 	%r5224, %rd96873;
	mov.b64 	%rd96877, 0;
	mov.u64 	%rd96875, %rd5;
$L__BB1_18554:
	shr.u64 	%rd96876, %rd96875, 1;
	add.s64 	%rd37143, %rd96877, %rd96876;
	shl.b64 	%rd58622, %rd37143, 2;
	add.s64 	%rd58623, %rd35858, %rd58622;
	ld.u32 	%r9126, [%rd58623];
	setp.ge.s32 	%p3180, %r9126, %r5223;
	@%p3180 bra 	$L__BB1_18556;
	add.s64 	%rd96877, %rd37143, 1;
	not.b64 	%rd58624, %rd96876;
	add.s64 	%rd96876, %rd96875, %rd58624;
$L__BB1_18556:
	setp.ne.s64 	%p3181, %rd96876, 0;
	mov.u64 	%rd96875, %rd96876;
	@%p3181 bra 	$L__BB1_18554;
	cvt.u32.u64 	%r5225, %rd96877;
	mov.b64 	%rd96881, 0;
	mov.u64 	%rd96879, %rd5;
$L__BB1_18558:
	shr.u64 	%rd96880, %rd96879, 1;
	add.s64 	%rd37151, %rd96881, %rd96880;
	shl.b64 	%rd58626, %rd37151, 2;
	add.s64 	%rd58627, %rd35858, %rd58626;
	ld.u32 	%r9127, [%rd58627];
	setp.ge.s32 	%p3182, %r9127, %r5224;
	@%p3182 bra 	$L__BB1_18560;
	add.s64 	%rd96881, %rd37151, 1;
	not.b64 	%rd58628, %rd96880;
	add.s64 	%rd96880, %rd96879, %rd58628;
$L__BB1_18560:
	setp.ne.s64 	%p3183, %rd96880, 0;
	mov.u64 	%rd96879, %rd96880;
	@%p3183 bra 	$L__BB1_18558;
	cvt.u32.u64 	%r5226, %rd96881;
	mov.b64 	%rd96885, 0;
	mov.u64 	%rd96883, %rd5;
$L__BB1_18562:
	shr.u64 	%rd96884, %rd96883, 1;
	add.s64 	%rd37159, %rd96885, %rd96884;
	shl.b64 	%rd58630, %rd37159, 2;
	add.s64 	%rd58631, %rd35875, %rd58630;
	ld.u32 	%r9128, [%rd58631];
	setp.ge.s32 	%p3184, %r9128, %r5225;
	@%p3184 bra 	$L__BB1_18564;
	add.s64 	%rd96885, %rd37159, 1;
	not.b64 	%rd58632, %rd96884;
	add.s64 	%rd96884, %rd96883, %rd58632;
$L__BB1_18564:
	setp.ne.s64 	%p3185, %rd96884, 0;
	mov.u64 	%rd96883, %rd96884;
	@%p3185 bra 	$L__BB1_18562;
	cvt.u32.u64 	%r5227, %rd96885;
	mov.b64 	%rd96889, 0;
	mov.u64 	%rd96887, %rd5;
$L__BB1_18566:
	shr.u64 	%rd96888, %rd96887, 1;
	add.s64 	%rd37167, %rd96889, %rd96888;
	shl.b64 	%rd58634, %rd37167, 2;
	add.s64 	%rd58635, %rd35875, %rd58634;
	ld.u32 	%r9129, [%rd58635];
	setp.ge.s32 	%p3186, %r9129, %r5226;
	@%p3186 bra 	$L__BB1_18568;
	add.s64 	%rd96889, %rd37167, 1;
	not.b64 	%rd58636, %rd96888;
	add.s64 	%rd96888, %rd96887, %rd58636;
$L__BB1_18568:
	setp.ne.s64 	%p3187, %rd96888, 0;
	mov.u64 	%rd96887, %rd96888;
	@%p3187 bra 	$L__BB1_18566;
	cvt.u32.u64 	%r9130, %rd96889;
	setp.lt.s32 	%p3188, %r5227, %r9130;
	selp.b32 	%r5228, %r5060, %r5082, %p3188;
	selp.b32 	%r5229, %r5082, %r5060, %p3188;
	mov.b64 	%rd96893, 0;
	mov.u64 	%rd96891, %rd5;
$L__BB1_18570:
	shr.u64 	%rd96892, %rd96891, 1;
	add.s64 	%rd37175, %rd96893, %rd96892;
	shl.b64 	%rd58638, %rd37175, 2;
	add.s64 	%rd58639, %rd35722, %rd58638;
	ld.u32 	%r9131, [%rd58639];
	setp.ge.s32 	%p3189, %r9131, %r5103;
	@%p3189 bra 	$L__BB1_18572;
	add.s64 	%rd96893, %rd37175, 1;
	not.b64 	%rd58640, %rd96892;
	add.s64 	%rd96892, %rd96891, %rd58640;
$L__BB1_18572:
	setp.ne.s64 	%p3190, %rd96892, 0;
	mov.u64 	%rd96891, %rd96892;
	@%p3190 bra 	$L__BB1_18570;
	cvt.u32.u64 	%r5230, %rd96893;
	mov.b64 	%rd96897, 0;
	mov.u64 	%rd96895, %rd5;
$L__BB1_18574:
	shr.u64 	%rd96896, %rd96895, 1;
	add.s64 	%rd37183, %rd96897, %rd96896;
	shl.b64 	%rd58642, %rd37183, 2;
	add.s64 	%rd58643, %rd35722, %rd58642;
	ld.u32 	%r9132, [%rd58643];
	setp.ge.s32 	%p3191, %r9132, %r5081;
	@%p3191 bra 	$L__BB1_18576;
	add.s64 	%rd96897, %rd37183, 1;
	not.b64 	%rd58644, %rd96896;
	add.s64 	%rd96896, %rd96895, %rd58644;
$L__BB1_18576:
	setp.ne.s64 	%p3192, %rd96896, 0;
	mov.u64 	%rd96895, %rd96896;
	@%p3192 bra 	$L__BB1_18574;
	cvt.u32.u64 	%r5231, %rd96897;
	mov.b64 	%rd96901, 0;
	mov.u64 	%rd96899, %rd5;
$L__BB1_18578:
	shr.u64 	%rd96900, %rd96899, 1;
	add.s64 	%rd37191, %rd96901, %rd96900;
	shl.b64 	%rd58646, %rd37191, 2;
	add.s64 	%rd58647, %rd35739, %rd58646;
	ld.u32 	%r9133, [%rd58647];
	setp.ge.s32 	%p3193, %r9133, %r5230;
	@%p3193 bra 	$L__BB1_18580;
	add.s64 	%rd96901, %rd37191, 1;
	not.b64 	%rd58648, %rd96900;
	add.s64 	%rd96900, %rd96899, %rd58648;
$L__BB1_18580:
	setp.ne.s64 	%p3194, %rd96900, 0;
	mov.u64 	%rd96899, %rd96900;
	@%p3194 bra 	$L__BB1_18578;
	cvt.u32.u64 	%r5232, %rd96901;
	mov.b64 	%rd96905, 0;
	mov.u64 	%rd96903, %rd5;
$L__BB1_18582:
	shr.u64 	%rd96904, %rd96903, 1;
	add.s64 	%rd37199, %rd96905, %rd96904;
	shl.b64 	%rd58650, %rd37199, 2;
	add.s64 	%rd58651, %rd35739, %rd58650;
	ld.u32 	%r9134, [%rd58651];
	setp.ge.s32 	%p3195, %r9134, %r5231;
	@%p3195 bra 	$L__BB1_18584;
	add.s64 	%rd96905, %rd37199, 1;
	not.b64 	%rd58652, %rd96904;
	add.s64 	%rd96904, %rd96903, %rd58652;
$L__BB1_18584:
	setp.ne.s64 	%p3196, %rd96904, 0;
	mov.u64 	%rd96903, %rd96904;
	@%p3196 bra 	$L__BB1_18582;
	cvt.u32.u64 	%r5233, %rd96905;
	mov.b64 	%rd96909, 0;
	mov.u64 	%rd96907, %rd5;
$L__BB1_18586:
	shr.u64 	%rd96908, %rd96907, 1;
	add.s64 	%rd37207, %rd96909, %rd96908;
	shl.b64 	%rd58654, %rd37207, 2;
	add.s64 	%rd58655, %rd35756, %rd58654;
	ld.u32 	%r9135, [%rd58655];
	setp.ge.s32 	%p3197, %r9135, %r5232;
	@%p3197 bra 	$L__BB1_18588;
	add.s64 	%rd96909, %rd37207, 1;
	not.b64 	%rd58656, %rd96908;
	add.s64 	%rd96908, %rd96907, %rd58656;
$L__BB1_18588:
	setp.ne.s64 	%p3198, %rd96908, 0;
	mov.u64 	%rd96907, %rd96908;
	@%p3198 bra 	$L__BB1_18586;
	cvt.u32.u64 	%r5234, %rd96909;
	mov.b64 	%rd96913, 0;
	mov.u64 	%rd96911, %rd5;
$L__BB1_18590:
	shr.u64 	%rd96912, %rd96911, 1;
	add.s64 	%rd37215, %rd96913, %rd96912;
	shl.b64 	%rd58658, %rd37215, 2;
	add.s64 	%rd58659, %rd35756, %rd58658;
	ld.u32 	%r9136, [%rd58659];
	setp.ge.s32 	%p3199, %r9136, %r5233;
	@%p3199 bra 	$L__BB1_18592;
	add.s64 	%rd96913, %rd37215, 1;
	not.b64 	%rd58660, %rd96912;
	add.s64 	%rd96912, %rd96911, %rd58660;
$L__BB1_18592:
	setp.ne.s64 	%p3200, %rd96912, 0;
	mov.u64 	%rd96911, %rd96912;
	@%p3200 bra 	$L__BB1_18590;
	cvt.u32.u64 	%r5235, %rd96913;
	mov.b64 	%rd96917, 0;
	mov.u64 	%rd96915, %rd5;
$L__BB1_18594:
	shr.u64 	%rd96916, %rd96915, 1;
	add.s64 	%rd37223, %rd96917, %rd96916;
	shl.b64 	%rd58662, %rd37223, 2;
	add.s64 	%rd58663, %rd35773, %rd58662;
	ld.u32 	%r9137, [%rd58663];
	setp.ge.s32 	%p3201, %r9137, %r5234;
	@%p3201 bra 	$L__BB1_18596;
	add.s64 	%rd96917, %rd37223, 1;
	not.b64 	%rd58664, %rd96916;
	add.s64 	%rd96916, %rd96915, %rd58664;
$L__BB1_18596:
	setp.ne.s64 	%p3202, %rd96916, 0;
	mov.u64 	%rd96915, %rd96916;
	@%p3202 bra 	$L__BB1_18594;
	cvt.u32.u64 	%r5236, %rd96917;
	mov.b64 	%rd96921, 0;
	mov.u64 	%rd96919, %rd5;
$L__BB1_18598:
	shr.u64 	%rd96920, %rd96919, 1;
	add.s64 	%rd37231, %rd96921, %rd96920;
	shl.b64 	%rd58666, %rd37231, 2;
	add.s64 	%rd58667, %rd35773, %rd58666;
	ld.u32 	%r9138, [%rd58667];
	setp.ge.s32 	%p3203, %r9138, %r5235;
	@%p3203 bra 	$L__BB1_18600;
	add.s64 	%rd96921, %rd37231, 1;
	not.b64 	%rd58668, %rd96920;
	add.s64 	%rd96920, %rd96919, %rd58668;
$L__BB1_18600:
	setp.ne.s64 	%p3204, %rd96920, 0;
	mov.u64 	%rd96919, %rd96920;
	@%p3204 bra 	$L__BB1_18598;
	cvt.u32.u64 	%r5237, %rd96921;
	mov.b64 	%rd96925, 0;
	mov.u64 	%rd96923, %rd5;
$L__BB1_18602:
	shr.u64 	%rd96924, %rd96923, 1;
	add.s64 	%rd37239, %rd96925, %rd96924;
	shl.b64 	%rd58670, %rd37239, 2;
	add.s64 	%rd58671, %rd35790, %rd58670;
	ld.u32 	%r9139, [%rd58671];
	setp.ge.s32 	%p3205, %r9139, %r5236;
	@%p3205 bra 	$L__BB1_18604;
	add.s64 	%rd96925, %rd37239, 1;
	not.b64 	%rd58672, %rd96924;
	add.s64 	%rd96924, %rd96923, %rd58672;
$L__BB1_18604:
	setp.ne.s64 	%p3206, %rd96924, 0;
	mov.u64 	%rd96923, %rd96924;
	@%p3206 bra 	$L__BB1_18602;
	cvt.u32.u64 	%r5238, %rd96925;
	mov.b64 	%rd96929, 0;
	mov.u64 	%rd96927, %rd5;
$L__BB1_18606:
	shr.u64 	%rd96928, %rd96927, 1;
	add.s64 	%rd37247, %rd96929, %rd96928;
	shl.b64 	%rd58674, %rd37247, 2;
	add.s64 	%rd58675, %rd35790, %rd58674;
	ld.u32 	%r9140, [%rd58675];
	setp.ge.s32 	%p3207, %r9140, %r5237;
	@%p3207 bra 	$L__BB1_18608;
	add.s64 	%rd96929, %rd37247, 1;
	not.b64 	%rd58676, %rd96928;
	add.s64 	%rd96928, %rd96927, %rd58676;
$L__BB1_18608:
	setp.ne.s64 	%p3208, %rd96928, 0;
	mov.u64 	%rd96927, %rd96928;
	@%p3208 bra 	$L__BB1_18606;
	cvt.u32.u64 	%r5239, %rd96929;
	mov.b64 	%rd96933, 0;
	mov.u64 	%rd96931, %rd5;
$L__BB1_18610:
	shr.u64 	%rd96932, %rd96931, 1;
	add.s64 	%rd37255, %rd96933, %rd96932;
	shl.b64 	%rd58678, %rd37255, 2;
	add.s64 	%rd58679, %rd35807, %rd58678;
	ld.u32 	%r9141, [%rd58679];
	setp.ge.s32 	%p3209, %r9141, %r5238;
	@%p3209 bra 	$L__BB1_18612;
	add.s64 	%rd96933, %rd37255, 1;
	not.b64 	%rd58680, %rd96932;
	add.s64 	%rd96932, %rd96931, %rd58680;
$L__BB1_18612:
	setp.ne.s64 	%p3210, %rd96932, 0;
	mov.u64 	%rd96931, %rd96932;
	@%p3210 bra 	$L__BB1_18610;
	cvt.u32.u64 	%r5240, %rd96933;
	mov.b64 	%rd96937, 0;
	mov.u64 	%rd96935, %rd5;
$L__BB1_18614:
	shr.u64 	%rd96936, %rd96935, 1;
	add.s64 	%rd37263, %rd96937, %rd96936;
	shl.b64 	%rd58682, %rd37263, 2;
	add.s64 	%rd58683, %rd35807, %rd58682;
	ld.u32 	%r9142, [%rd58683];
	setp.ge.s32 	%p3211, %r9142, %r5239;
	@%p3211 bra 	$L__BB1_18616;
	add.s64 	%rd96937, %rd37263, 1;
	not.b64 	%rd58684, %rd96936;
	add.s64 	%rd96936, %rd96935, %rd58684;
$L__BB1_18616:
	setp.ne.s64 	%p3212, %rd96936, 0;
	mov.u64 	%rd96935, %rd96936;
	@%p3212 bra 	$L__BB1_18614;
	cvt.u32.u64 	%r5241, %rd96937;
	mov.b64 	%rd96941, 0;
	mov.u64 	%rd96939, %rd5;
$L__BB1_18618:
	shr.u64 	%rd96940, %rd96939, 1;
	add.s64 	%rd37271, %rd96941, %rd96940;
	shl.b64 	%rd58686, %rd37271, 2;
	add.s64 	%rd58687, %rd35824, %rd58686;
	ld.u32 	%r9143, [%rd58687];
	setp.ge.s32 	%p3213, %r9143, %r5240;
	@%p3213 bra 	$L__BB1_18620;
	add.s64 	%rd96941, %rd37271, 1;
	not.b64 	%rd58688, %rd96940;
	add.s64 	%rd96940, %rd96939, %rd58688;
$L__BB1_18620:
	setp.ne.s64 	%p3214, %rd96940, 0;
	mov.u64 	%rd96939, %rd96940;
	@%p3214 bra 	$L__BB1_18618;
	cvt.u32.u64 	%r5242, %rd96941;
	mov.b64 	%rd96945, 0;
	mov.u64 	%rd96943, %rd5;
$L__BB1_18622:
	shr.u64 	%rd96944, %rd96943, 1;
	add.s64 	%rd37279, %rd96945, %rd96944;
	shl.b64 	%rd58690, %rd37279, 2;
	add.s64 	%rd58691, %rd35824, %rd58690;
	ld.u32 	%r9144, [%rd58691];
	setp.ge.s32 	%p3215, %r9144, %r5241;
	@%p3215 bra 	$L__BB1_18624;
	add.s64 	%rd96945, %rd37279, 1;
	not.b64 	%rd58692, %rd96944;
	add.s64 	%rd96944, %rd96943, %rd58692;
$L__BB1_18624:
	setp.ne.s64 	%p3216, %rd96944, 0;
	mov.u64 	%rd96943, %rd96944;
	@%p3216 bra 	$L__BB1_18622;
	cvt.u32.u64 	%r5243, %rd96945;
	mov.b64 	%rd96949, 0;
	mov.u64 	%rd96947, %rd5;
$L__BB1_18626:
	shr.u64 	%rd96948, %rd96947, 1;
	add.s64 	%rd37287, %rd96949, %rd96948;
	shl.b64 	%rd58694, %rd37287, 2;
	add.s64 	%rd58695, %rd35841, %rd58694;
	ld.u32 	%r9145, [%rd58695];
	setp.ge.s32 	%p3217, %r9145, %r5242;
	@%p3217 bra 	$L__BB1_18628;
	add.s64 	%rd96949, %rd37287, 1;
	not.b64 	%rd58696, %rd96948;
	add.s64 	%rd96948, %rd96947, %rd58696;
$L__BB1_18628:
	setp.ne.s64 	%p3218, %rd96948, 0;
	mov.u64 	%rd96947, %rd96948;
	@%p3218 bra 	$L__BB1_18626;
	cvt.u32.u64 	%r5244, %rd96949;
	mov.b64 	%rd96953, 0;
	mov.u64 	%rd96951, %rd5;
$L__BB1_18630:
	shr.u64 	%rd96952, %rd96951, 1;
	add.s64 	%rd37295, %rd96953, %rd96952;
	shl.b64 	%rd58698, %rd37295, 2;
	add.s64 	%rd58699, %rd35841, %rd58698;
	ld.u32 	%r9146, [%rd58699];
	setp.ge.s32 	%p3219, %r9146, %r5243;
	@%p3219 bra 	$L__BB1_18632;
	add.s64 	%rd96953, %rd37295, 1;
	not.b64 	%rd58700, %rd96952;
	add.s64 	%rd96952, %rd96951, %rd58700;
$L__BB1_18632:
	setp.ne.s64 	%p3220, %rd96952, 0;
	mov.u64 	%rd96951, %rd96952;
	@%p3220 bra 	$L__BB1_18630;
	cvt.u32.u64 	%r5245, %rd96953;
	mov.b64 	%rd96957, 0;
	mov.u64 	%rd96955, %rd5;
$L__BB1_18634:
	shr.u64 	%rd96956, %rd96955, 1;
	add.s64 	%rd37303, %rd96957, %rd96956;
	shl.b64 	%rd58702, %rd37303, 2;
	add.s64 	%rd58703, %rd35858, %rd58702;
	ld.u32 	%r9147, [%rd58703];
	setp.ge.s32 	%p3221, %r9147, %r5244;
	@%p3221 bra 	$L__BB1_18636;
	add.s64 	%rd96957, %rd37303, 1;
	not.b64 	%rd58704, %rd96956;
	add.s64 	%rd96956, %rd96955, %rd58704;
$L__BB1_18636:
	setp.ne.s64 	%p3222, %rd96956, 0;
	mov.u64 	%rd96955, %rd96956;
	@%p3222 bra 	$L__BB1_18634;
	cvt.u32.u64 	%r5246, %rd96957;
	mov.b64 	%rd96961, 0;
	mov.u64 	%rd96959, %rd5;
$L__BB1_18638:
	shr.u64 	%rd96960, %rd96959, 1;
	add.s64 	%rd37311, %rd96961, %rd96960;
	shl.b64 	%rd58706, %rd37311, 2;
	add.s64 	%rd58707, %rd35858, %rd58706;
	ld.u32 	%r9148, [%rd58707];
	setp.ge.s32 	%p3223, %r9148, %r5245;
	@%p3223 bra 	$L__BB1_18640;
	add.s64 	%rd96961, %rd37311, 1;
	not.b64 	%rd58708, %rd96960;
	add.s64 	%rd96960, %rd96959, %rd58708;
$L__BB1_18640:
	setp.ne.s64 	%p3224, %rd96960, 0;
	mov.u64 	%rd96959, %rd96960;
	@%p3224 bra 	$L__BB1_18638;
	cvt.u32.u64 	%r5247, %rd96961;
	mov.b64 	%rd96965, 0;
	mov.u64 	%rd96963, %rd5;
$L__BB1_18642:
	shr.u64 	%rd96964, %rd96963, 1;
	add.s64 	%rd37319, %rd96965, %rd96964;
	shl.b64 	%rd58710, %rd37319, 2;
	add.s64 	%rd58711, %rd35875, %rd58710;
	ld.u32 	%r9149, [%rd58711];
	setp.ge.s32 	%p3225, %r9149, %r5246;
	@%p3225 bra 	$L__BB1_18644;
	add.s64 	%rd96965, %rd37319, 1;
	not.b64 	%rd58712, %rd96964;
	add.s64 	%rd96964, %rd96963, %rd58712;
$L__BB1_18644:
	setp.ne.s64 	%p3226, %rd96964, 0;
	mov.u64 	%rd96963, %rd96964;
	@%p3226 bra 	$L__BB1_18642;
	cvt.u32.u64 	%r5248, %rd96965;
	mov.b64 	%rd96969, 0;
	mov.u64 	%rd96967, %rd5;
$L__BB1_18646:
	shr.u64 	%rd96968, %rd96967, 1;
	add.s64 	%rd37327, %rd96969, %rd96968;
	shl.b64 	%rd58714, %rd37327, 2;
	add.s64 	%rd58715, %rd35875, %rd58714;
	ld.u32 	%r9150, [%rd58715];
	setp.ge.s32 	%p3227, %r9150, %r5247;
	@%p3227 bra 	$L__BB1_18648;
	add.s64 	%rd96969, %rd37327, 1;
	not.b64 	%rd58716, %rd96968;
	add.s64 	%rd96968, %rd96967, %rd58716;
$L__BB1_18648:
	setp.ne.s64 	%p3228, %rd96968, 0;
	mov.u64 	%rd96967, %rd96968;
	@%p3228 bra 	$L__BB1_18646;
	cvt.u32.u64 	%r9151, %rd96969;
	setp.lt.s32 	%p3229, %r5248, %r9151;
	selp.b32 	%r5249, %r5081, %r5103, %p3229;
	selp.b32 	%r5250, %r5103, %r5081, %p3229;
	ld.global.u64 	%rd37332, [%rd4];
	mov.b64 	%rd96973, 0;
	mov.u64 	%rd96971, %rd5;
$L__BB1_18650:
	shr.u64 	%rd96972, %rd96971, 1;
	add.s64 	%rd37336, %rd96973, %rd96972;
	shl.b64 	%rd58718, %rd37336, 2;
	add.s64 	%rd58719, %rd37332, %rd58718;
	ld.u32 	%r9152, [%rd58719];
	setp.ge.s32 	%p3230, %r9152, %r5124;
	@%p3230 bra 	$L__BB1_18652;
	add.s64 	%rd96973, %rd37336, 1;
	not.b64 	%rd58720, %rd96972;
	add.s64 	%rd96972, %rd96971, %rd58720;
$L__BB1_18652:
	setp.ne.s64 	%p3231, %rd96972, 0;
	mov.u64 	%rd96971, %rd96972;
	@%p3231 bra 	$L__BB1_18650;
	cvt.u32.u64 	%r5251, %rd96973;
	mov.b64 	%rd96977, 0;
	mov.u64 	%rd96975, %rd5;
$L__BB1_18654:
	shr.u64 	%rd96976, %rd96975, 1;
	add.s64 	%rd37344, %rd96977, %rd96976;
	shl.b64 	%rd58722, %rd37344, 2;
	add.s64 	%rd58723, %rd37332, %rd58722;
	ld.u32 	%r9153, [%rd58723];
	setp.ge.s32 	%p3232, %r9153, %r5102;
	@%p3232 bra 	$L__BB1_18656;
	add.s64 	%rd96977, %rd37344, 1;
	not.b64 	%rd58724, %rd96976;
	add.s64 	%rd96976, %rd96975, %rd58724;
$L__BB1_18656:
	setp.ne.s64 	%p3233, %rd96976, 0;
	mov.u64 	%rd96975, %rd96976;
	@%p3233 bra 	$L__BB1_18654;
	cvt.u32.u64 	%r5252, %rd96977;
	ld.global.u64 	%rd37349, [%rd4+8];
	mov.b64 	%rd96981, 0;
	mov.u64 	%rd96979, %rd5;
$L__BB1_18658:
	shr.u64 	%rd96980, %rd96979, 1;
	add.s64 	%rd37353, %rd96981, %rd96980;
	shl.b64 	%rd58726, %rd37353, 2;
	add.s64 	%rd58727, %rd37349, %rd58726;
	ld.u32 	%r9154, [%rd58727];
	setp.ge.s32 	%p3234, %r9154, %r5251;
	@%p3234 bra 	$L__BB1_18660;
	add.s64 	%rd96981, %rd37353, 1;
	not.b64 	%rd58728, %rd96980;
	add.s64 	%rd96980, %rd96979, %rd58728;
$L__BB1_18660:
	setp.ne.s64 	%p3235, %rd96980, 0;
	mov.u64 	%rd96979, %rd96980;
	@%p3235 bra 	$L__BB1_18658;
	cvt.u32.u64 	%r5253, %rd96981;
	mov.b64 	%rd96985, 0;
	mov.u64 	%rd96983, %rd5;
$L__BB1_18662:
	shr.u64 	%rd96984, %rd96983, 1;
	add.s64 	%rd37361, %rd96985, %rd96984;
	shl.b64 	%rd58730, %rd37361, 2;
	add.s64 	%rd58731, %rd37349, %rd58730;
	ld.u32 	%r9155, [%rd58731];
	setp.ge.s32 	%p3236, %r9155, %r5252;
	@%p3236 bra 	$L__BB1_18664;
	add.s64 	%rd96985, %rd37361, 1;
	not.b64 	%rd58732, %rd96984;
	add.s64 	%rd96984, %rd96983, %rd58732;
$L__BB1_18664:
	setp.ne.s64 	%p3237, %rd96984, 0;
	mov.u64 	%rd96983, %rd96984;
	@%p3237 bra 	$L__BB1_18662;
	cvt.u32.u64 	%r5254, %rd96985;
	ld.global.u64 	%rd37366, [%rd4+16];
	mov.b64 	%rd96989, 0;
	mov.u64 	%rd96987, %rd5;
$L__BB1_18666:
	shr.u64 	%rd96988, %rd96987, 1;
	add.s64 	%rd37370, %rd96989, %rd96988;
	shl.b64 	%rd58734, %rd37370, 2;
	add.s64 	%rd58735, %rd37366, %rd58734;
	ld.u32 	%r9156, [%rd58735];
	setp.ge.s32 	%p3238, %r9156, %r5253;
	@%p3238 bra 	$L__BB1_18668;
	add.s64 	%rd96989, %rd37370, 1;
	not.b64 	%rd58736, %rd96988;
	add.s64 	%rd96988, %rd96987, %rd58736;
$L__BB1_18668:
	setp.ne.s64 	%p3239, %rd96988, 0;
	mov.u64 	%rd96987, %rd96988;
	@%p3239 bra 	$L__BB1_18666;
	cvt.u32.u64 	%r5255, %rd96989;
	mov.b64 	%rd96993, 0;
	mov.u64 	%rd96991, %rd5;
$L__BB1_18670:
	shr.u64 	%rd96992, %rd96991, 1;
	add.s64 	%rd37378, %rd96993, %rd96992;
	shl.b64 	%rd58738, %rd37378, 2;
	add.s64 	%rd58739, %rd37366, %rd58738;
	ld.u32 	%r9157, [%rd58739];
	setp.ge.s32 	%p3240, %r9157, %r5254;
	@%p3240 bra 	$L__BB1_18672;
	add.s64 	%rd96993, %rd37378, 1;
	not.b64 	%rd58740, %rd96992;
	add.s64 	%rd96992, %rd96991, %rd58740;
$L__BB1_18672:
	setp.ne.s64 	%p3241, %rd96992, 0;
	mov.u64 	%rd96991, %rd96992;
	@%p3241 bra 	$L__BB1_18670;
	cvt.u32.u64 	%r5256, %rd96993;
	ld.global.u64 	%rd37383, [%rd4+24];
	mov.b64 	%rd96997, 0;
	mov.u64 	%rd96995, %rd5;
$L__BB1_18674:
	shr.u64 	%rd96996, %rd96995, 1;
	add.s64 	%rd37387, %rd96997, %rd96996;
	shl.b64 	%rd58742, %rd37387, 2;
	add.s64 	%rd58743, %rd37383, %rd58742;
	ld.u32 	%r9158, [%rd58743];
	setp.ge.s32 	%p3242, %r9158, %r5255;
	@%p3242 bra 	$L__BB1_18676;
	add.s64 	%rd96997, %rd37387, 1;
	not.b64 	%rd58744, %rd96996;
	add.s64 	%rd96996, %rd96995, %rd58744;
$L__BB1_18676:
	setp.ne.s64 	%p3243, %rd96996, 0;
	mov.u64 	%rd96995, %rd96996;
	@%p3243 bra 	$L__BB1_18674;
	cvt.u32.u64 	%r5257, %rd96997;
	mov.b64 	%rd97001, 0;
	mov.u64 	%rd96999, %rd5;
$L__BB1_18678:
	shr.u64 	%rd97000, %rd96999, 1;
	add.s64 	%rd37395, %rd97001, %rd97000;
	shl.b64 	%rd58746, %rd37395, 2;
	add.s64 	%rd58747, %rd37383, %rd58746;
	ld.u32 	%r9159, [%rd58747];
	setp.ge.s32 	%p3244, %r9159, %r5256;
	@%p3244 bra 	$L__BB1_18680;
	add.s64 	%rd97001, %rd37395, 1;
	not.b64 	%rd58748, %rd97000;
	add.s64 	%rd97000, %rd96999, %rd58748;
$L__BB1_18680:
	setp.ne.s64 	%p3245, %rd97000, 0;
	mov.u64 	%rd96999, %rd97000;
	@%p3245 bra 	$L__BB1_18678;
	cvt.u32.u64 	%r5258, %rd97001;
	ld.global.u64 	%rd37400, [%rd4+32];
	mov.b64 	%rd97005, 0;
	mov.u64 	%rd97003, %rd5;
$L__BB1_18682:
	shr.u64 	%rd97004, %rd97003, 1;
	add.s64 	%rd37404, %rd97005, %rd97004;
	shl.b64 	%rd58750, %rd37404, 2;
	add.s64 	%rd58751, %rd37400, %rd58750;
	ld.u32 	%r9160, [%rd58751];
	setp.ge.s32 	%p3246, %r9160, %r5257;
	@%p3246 bra 	$L__BB1_18684;
	add.s64 	%rd97005, %rd37404, 1;
	not.b64 	%rd58752, %rd97004;
	add.s64 	%rd97004, %rd97003, %rd58752;
$L__BB1_18684:
	setp.ne.s64 	%p3247, %rd97004, 0;
	mov.u64 	%rd97003, %rd97004;
	@%p3247 bra 	$L__BB1_18682;
	cvt.u32.u64 	%r5259, %rd97005;
	mov.b64 	%rd97009, 0;
	mov.u64 	%rd97007, %rd5;
$L__BB1_18686:
	shr.u64 	%rd97008, %rd97007, 1;
	add.s64 	%rd37412, %rd97009, %rd97008;
	shl.b64 	%rd58754, %rd37412, 2;
	add.s64 	%rd58755, %rd37400, %rd58754;
	ld.u32 	%r9161, [%rd58755];
	setp.ge.s32 	%p3248, %r9161, %r5258;
	@%p3248 bra 	$L__BB1_18688;
	add.s64 	%rd97009, %rd37412, 1;
	not.b64 	%rd58756, %rd97008;
	add.s64 	%rd97008, %rd97007, %rd58756;
$L__BB1_18688:
	setp.ne.s64 	%p3249, %rd97008, 0;
	mov.u64 	%rd97007, %rd97008;
	@%p3249 bra 	$L__BB1_18686;
	cvt.u32.u64 	%r5260, %rd97009;
	ld.global.u64 	%rd37417, [%rd4+40];
	mov.b64 	%rd97013, 0;
	mov.u64 	%rd97011, %rd5;
$L__BB1_18690:
	shr.u64 	%rd97012, %rd97011, 1;
	add.s64 	%rd37421, %rd97013, %rd97012;
	shl.b64 	%rd58758, %rd37421, 2;
	add.s64 	%rd58759, %rd37417, %rd58758;
	ld.u32 	%r9162, [%rd58759];
	setp.ge.s32 	%p3250, %r9162, %r5259;
	@%p3250 bra 	$L__BB1_18692;
	add.s64 	%rd97013, %rd37421, 1;
	not.b64 	%rd58760, %rd97012;
	add.s64 	%rd97012, %rd97011, %rd58760;
$L__BB1_18692:
	setp.ne.s64 	%p3251, %rd97012, 0;
	mov.u64 	%rd97011, %rd97012;
	@%p3251 bra 	$L__BB1_18690;
	cvt.u32.u64 	%r5261, %rd97013;
	mov.b64 	%rd97017, 0;
	mov.u64 	%rd97015, %rd5;
$L__BB1_18694:
	shr.u64 	%rd97016, %rd97015, 1;
	add.s64 	%rd37429, %rd97017, %rd97016;
	shl.b64 	%rd58762, %rd37429, 2;
	add.s64 	%rd58763, %rd37417, %rd58762;
	ld.u32 	%r9163, [%rd58763];
	setp.ge.s32 	%p3252, %r9163, %r5260;
	@%p3252 bra 	$L__BB1_18696;
	add.s64 	%rd97017, %rd37429, 1;
	not.b64 	%rd58764, %rd97016;
	add.s64 	%rd97016, %rd97015, %rd58764;
$L__BB1_18696:
	setp.ne.s64 	%p3253, %rd97016, 0;
	mov.u64 	%rd97015, %rd97016;
	@%p3253 bra 	$L__BB1_18694;
	cvt.u32.u64 	%r5262, %rd97017;
	ld.global.u64 	%rd37434, [%rd4+48];
	mov.b64 	%rd97021, 0;
	mov.u64 	%rd97019, %rd5;
$L__BB1_18698:
	shr.u64 	%rd97020, %rd97019, 1;
	add.s64 	%rd37438, %rd97021, %rd97020;
	shl.b64 	%rd58766, %rd37438, 2;
	add.s64 	%rd58767, %rd37434, %rd58766;
	ld.u32 	%r9164, [%rd58767];
	setp.ge.s32 	%p3254, %r9164, %r5261;
	@%p3254 bra 	$L__BB1_18700;
	add.s64 	%rd97021, %rd37438, 1;
	not.b64 	%rd58768, %rd97020;
	add.s64 	%rd97020, %rd97019, %rd58768;
$L__BB1_18700:
	setp.ne.s64 	%p3255, %rd97020, 0;
	mov.u64 	%rd97019, %rd97020;
	@%p3255 bra 	$L__BB1_18698;
	cvt.u32.u64 	%r5263, %rd97021;
	mov.b64 	%rd97025, 0;
	mov.u64 	%rd97023, %rd5;
$L__BB1_18702:
	shr.u64 	%rd97024, %rd97023, 1;
	add.s64 	%rd37446, %rd97025, %rd97024;
	shl.b64 	%rd58770, %rd37446, 2;
	add.s64 	%rd58771, %rd37434, %rd58770;
	ld.u32 	%r9165, [%rd58771];
	setp.ge.s32 	%p3256, %r9165, %r5262;
	@%p3256 bra 	$L__BB1_18704;
	add.s64 	%rd97025, %rd37446, 1;
	not.b64 	%rd58772, %rd97024;
	add.s64 	%rd97024, %rd97023, %rd58772;
$L__BB1_18704:
	setp.ne.s64 	%p3257, %rd97024, 0;
	mov.u64 	%rd97023, %rd97024;
	@%p3257 bra 	$L__BB1_18702;
	cvt.u32.u64 	%r5264, %rd97025;
	ld.global.u64 	%rd37451, [%rd4+56];
	mov.b64 	%rd97029, 0;
	mov.u64 	%rd97027, %rd5;
$L__BB1_18706:
	shr.u64 	%rd97028, %rd97027, 1;
	add.s64 	%rd37455, %rd97029, %rd97028;
	shl.b64 	%rd58774, %rd37455, 2;
	add.s64 	%rd58775, %rd37451, %rd58774;
	ld.u32 	%r9166, [%rd58775];
	setp.ge.s32 	%p3258, %r9166, %r5263;
	@%p3258 bra 	$L__BB1_18708;
	add.s64 	%rd97029, %rd37455, 1;
	not.b64 	%rd58776, %rd97028;
	add.s64 	%rd97028, %rd97027, %rd58776;
$L__BB1_18708:
	setp.ne.s64 	%p3259, %rd97028, 0;
	mov.u64 	%rd97027, %rd97028;
	@%p3259 bra 	$L__BB1_18706;
	cvt.u32.u64 	%r5265, %rd97029;
	mov.b64 	%rd97033, 0;
	mov.u64 	%rd97031, %rd5;
$L__BB1_18710:
	shr.u64 	%rd97032, %rd97031, 1;
	add.s64 	%rd37463, %rd97033, %rd97032;
	shl.b64 	%rd58778, %rd37463, 2;
	add.s64 	%rd58779, %rd37451, %rd58778;
	ld.u32 	%r9167, [%rd58779];
	setp.ge.s32 	%p3260, %r9167, %r5264;
	@%p3260 bra 	$L__BB1_18712;
	add.s64 	%rd97033, %rd37463, 1;
	not.b64 	%rd58780, %rd97032;
	add.s64 	%rd97032, %rd97031, %rd58780;
$L__BB1_18712:
	setp.ne.s64 	%p3261, %rd97032, 0;
	mov.u64 	%rd97031, %rd97032;
	@%p3261 bra 	$L__BB1_18710;
	cvt.u32.u64 	%r5266, %rd97033;
	ld.global.u64 	%rd37468, [%rd4+64];
	mov.b64 	%rd97037, 0;
	mov.u64 	%rd97035, %rd5;
$L__BB1_18714:
	shr.u64 	%rd97036, %rd97035, 1;
	add.s64 	%rd37472, %rd97037, %rd97036;
	shl.b64 	%rd58782, %rd37472, 2;
	add.s64 	%rd58783, %rd37468, %rd58782;
	ld.u32 	%r9168, [%rd58783];
	setp.ge.s32 	%p3262, %r9168, %r5265;
	@%p3262 bra 	$L__BB1_18716;
	add.s64 	%rd97037, %rd37472, 1;
	not.b64 	%rd58784, %rd97036;
	add.s64 	%rd97036, %rd97035, %rd58784;
$L__BB1_18716:
	setp.ne.s64 	%p3263, %rd97036, 0;
	mov.u64 	%rd97035, %rd97036;
	@%p3263 bra 	$L__BB1_18714;
	cvt.u32.u64 	%r5267, %rd97037;
	mov.b64 	%rd97041, 0;
	mov.u64 	%rd97039, %rd5;
$L__BB1_18718:
	shr.u64 	%rd97040, %rd97039, 1;
	add.s64 	%rd37480, %rd97041, %rd97040;
	shl.b64 	%rd58786, %rd37480, 2;
	add.s64 	%rd58787, %rd37468, %rd58786;
	ld.u32 	%r9169, [%rd58787];
	setp.ge.s32 	%p3264, %r9169, %r5266;
	@%p3264 bra 	$L__BB1_18720;
	add.s64 	%rd97041, %rd37480, 1;
	not.b64 	%rd58788, %rd97040;
	add.s64 	%rd97040, %rd97039, %rd58788;
$L__BB1_18720:
	setp.ne.s64 	%p3265, %rd97040, 0;
	mov.u64 	%rd97039, %rd97040;
	@%p3265 bra 	$L__BB1_18718;
	cvt.u32.u64 	%r5268, %rd97041;
	ld.global.u64 	%rd37485, [%rd4+72];
	mov.b64 	%rd97045, 0;
	mov.u64 	%rd97043, %rd5;
$L__BB1_18722:
	shr.u64 	%rd97044, %rd97043, 1;
	add.s64 	%rd37489, %rd97045, %rd97044;
	shl.b64 	%rd58790, %rd37489, 2;
	add.s64 	%rd58791, %rd37485, %rd58790;
	ld.u32 	%r9170, [%rd58791];
	setp.ge.s32 	%p3266, %r9170, %r5267;
	@%p3266 bra 	$L__BB1_18724;
	add.s64 	%rd97045, %rd37489, 1;
	not.b64 	%rd58792, %rd97044;
	add.s64 	%rd97044, %rd97043, %rd58792;
$L__BB1_18724:
	setp.ne.s64 	%p3267, %rd97044, 0;
	mov.u64 	%rd97043, %rd97044;
	@%p3267 bra 	$L__BB1_18722;
	cvt.u32.u64 	%r5269, %rd97045;
	mov.b64 	%rd97049, 0;
	mov.u64 	%rd97047, %rd5;
$L__BB1_18726:
	shr.u64 	%rd97048, %rd97047, 1;
	add.s64 	%rd37497, %rd97049, %rd97048;
	shl.b64 	%rd58794, %rd37497, 2;
	add.s64 	%rd58795, %rd37485, %rd58794;
	ld.u32 	%r9171, [%rd58795];
	setp.ge.s32 	%p3268, %r9171, %r5268;
	@%p3268 bra 	$L__BB1_18728;
	add.s64 	%rd97049, %rd37497, 1;
	not.b64 	%rd58796, %rd97048;
	add.s64 	%rd97048, %rd97047, %rd58796;
$L__BB1_18728:
	setp.ne.s64 	%p3269, %rd97048, 0;
	mov.u64 	%rd97047, %rd97048;
	@%p3269 bra 	$L__BB1_18726;
	cvt.u32.u64 	%r9172, %rd97049;
	setp.lt.s32 	%p3270, %r5269, %r9172;
	selp.b32 	%r5270, %r5102, %r5124, %p3270;
	selp.b32 	%r5271, %r5124, %r5102, %p3270;
	mov.b64 	%rd97053, 0;
	mov.u64 	%rd97051, %rd5;
$L__BB1_18730:
	shr.u64 	%rd97052, %rd97051, 1;
	add.s64 	%rd37505, %rd97053, %rd97052;
	shl.b64 	%rd58798, %rd37505, 2;
	add.s64 	%rd58799, %rd37332, %rd58798;
	ld.u32 	%r9173, [%rd58799];
	setp.ge.s32 	%p3271, %r9173, %r5145;
	@%p3271 bra 	$L__BB1_18732;
	add.s64 	%rd97053, %rd37505, 1;
	not.b64 	%rd58800, %rd97052;
	add.s64 	%rd97052, %rd97051, %rd58800;
$L__BB1_18732:
	setp.ne.s64 	%p3272, %rd97052, 0;
	mov.u64 	%rd97051, %rd97052;
	@%p3272 bra 	$L__BB1_18730;
	cvt.u32.u64 	%r5272, %rd97053;
	mov.b64 	%rd97057, 0;
	mov.u64 	%rd97055, %rd5;
$L__BB1_18734:
	shr.u64 	%rd97056, %rd97055, 1;
	add.s64 	%rd37513, %rd97057, %rd97056;
	shl.b64 	%rd58802, %rd37513, 2;
	add.s64 	%rd58803, %rd37332, %rd58802;
	ld.u32 	%r9174, [%rd58803];
	setp.ge.s32 	%p3273, %r9174, %r5123;
	@%p3273 bra 	$L__BB1_18736;
	add.s64 	%rd97057, %rd37513, 1;
	not.b64 	%rd58804, %rd97056;
	add.s64 	%rd97056, %rd97055, %rd58804;
$L__BB1_18736:
	setp.ne.s64 	%p3274, %rd97056, 0;
	mov.u64 	%rd97055, %rd97056;
	@%p3274 bra 	$L__BB1_18734;
	cvt.u32.u64 	%r5273, %rd97057;
	mov.b64 	%rd97061, 0;
	mov.u64 	%rd97059, %rd5;
$L__BB1_18738:
	shr.u64 	%rd97060, %rd97059, 1;
	add.s64 	%rd37521, %rd97061, %rd97060;
	shl.b64 	%rd58806, %rd37521, 2;
	add.s64 	%rd58807, %rd37349, %rd58806;
	ld.u32 	%r9175, [%rd58807];
	setp.ge.s32 	%p3275, %r9175, %r5272;
	@%p3275 bra 	$L__BB1_18740;
	add.s64 	%rd97061, %rd37521, 1;
	not.b64 	%rd58808, %rd97060;
	add.s64 	%rd97060, %rd97059, %rd58808;
$L__BB1_18740:
	setp.ne.s64 	%p3276, %rd97060, 0;
	mov.u64 	%rd97059, %rd97060;
	@%p3276 bra 	$L__BB1_18738;
	cvt.u32.u64 	%r5274, %rd97061;
	mov.b64 	%rd97065, 0;
	mov.u64 	%rd97063, %rd5;
$L__BB1_18742:
	shr.u64 	%rd97064, %rd97063, 1;
	add.s64 	%rd37529, %rd97065, %rd97064;
	shl.b64 	%rd58810, %rd37529, 2;
	add.s64 	%rd58811, %rd37349, %rd58810;
	ld.u32 	%r9176, [%rd58811];
	setp.ge.s32 	%p3277, %r9176, %r5273;
	@%p3277 bra 	$L__BB1_18744;
	add.s64 	%rd97065, %rd37529, 1;
	not.b64 	%rd58812, %rd97064;
	add.s64 	%rd97064, %rd97063, %rd58812;
$L__BB1_18744:
	setp.ne.s64 	%p3278, %rd97064, 0;
	mov.u64 	%rd97063, %rd97064;
	@%p3278 bra 	$L__BB1_18742;
	cvt.u32.u64 	%r5275, %rd97065;
	mov.b64 	%rd97069, 0;
	mov.u64 	%rd97067, %rd5;
$L__BB1_18746:
	shr.u64 	%rd97068, %rd97067, 1;
	add.s64 	%rd37537, %rd97069, %rd97068;
	shl.b64 	%rd58814, %rd37537, 2;
	add.s64 	%rd58815, %rd37366, %rd58814;
	ld.u32 	%r9177, [%rd58815];
	setp.ge.s32 	%p3279, %r9177, %r5274;
	@%p3279 bra 	$L__BB1_18748;
	add.s64 	%rd97069, %rd37537, 1;
	not.b64 	%rd58816, %rd97068;
	add.s64 	%rd97068, %rd97067, %rd58816;
$L__BB1_18748:
	setp.ne.s64 	%p3280, %rd97068, 0;
	mov.u64 	%rd97067, %rd97068;
	@%p3280 bra 	$L__BB1_18746;
	cvt.u32.u64 	%r5276, %rd97069;
	mov.b64 	%rd97073, 0;
	mov.u64 	%rd97071, %rd5;
$L__BB1_18750:
	shr.u64 	%rd97072, %rd97071, 1;
	add.s64 	%rd37545, %rd97073, %rd97072;
	shl.b64 	%rd58818, %rd37545, 2;
	add.s64 	%rd58819, %rd37366, %rd58818;
	ld.u32 	%r9178, [%rd58819];
	setp.ge.s32 	%p3281, %r9178, %r5275;
	@%p3281 bra 	$L__BB1_18752;
	add.s64 	%rd97073, %rd37545, 1;
	not.b64 	%rd58820, %rd97072;
	add.s64 	%rd97072, %rd97071, %rd58820;
$L__BB1_18752:
	setp.ne.s64 	%p3282, %rd97072, 0;
	mov.u64 	%rd97071, %rd97072;
	@%p3282 bra 	$L__BB1_18750;
	cvt.u32.u64 	%r5277, %rd97073;
	mov.b64 	%rd97077, 0;
	mov.u64 	%rd97075, %rd5;
$L__BB1_18754:
	shr.u64 	%rd97076, %rd97075, 1;
	add.s64 	%rd37553, %rd97077, %rd97076;
	shl.b64 	%rd58822, %rd37553, 2;
	add.s64 	%rd58823, %rd37383, %rd58822;
	ld.u32 	%r9179, [%rd58823];
	setp.ge.s32 	%p3283, %r9179, %r5276;
	@%p3283 bra 	$L__BB1_18756;
	add.s64 	%rd97077, %rd37553, 1;
	not.b64 	%rd58824, %rd97076;
	add.s64 	%rd97076, %rd97075, %rd58824;
$L__BB1_18756:
	setp.ne.s64 	%p3284, %rd97076, 0;
	mov.u64 	%rd97075, %rd97076;
	@%p3284 bra 	$L__BB1_18754;
	cvt.u32.u64 	%r5278, %rd97077;
	mov.b64 	%rd97081, 0;
	mov.u64 	%rd97079, %rd5;
$L__BB1_18758:
	shr.u64 	%rd97080, %rd97079, 1;
	add.s64 	%rd37561, %rd97081, %rd97080;
	shl.b64 	%rd58826, %rd37561, 2;
	add.s64 	%rd58827, %rd37383, %rd58826;
	ld.u32 	%r9180, [%rd58827];
	setp.ge.s32 	%p3285, %r9180, %r5277;
	@%p3285 bra 	$L__BB1_18760;
	add.s64 	%rd97081, %rd37561, 1;
	not.b64 	%rd58828, %rd97080;
	add.s64 	%rd97080, %rd97079, %rd58828;
$L__BB1_18760:
	setp.ne.s64 	%p3286, %rd97080, 0;
	mov.u64 	%rd97079, %rd97080;
	@%p3286 bra 	$L__BB1_18758;
	cvt.u32.u64 	%r5279, %rd97081;
	mov.b64 	%rd97085, 0;
	mov.u64 	%rd97083, %rd5;
$L__BB1_18762:
	shr.u64 	%rd97084, %rd97083, 1;
	add.s64 	%rd37569, %rd97085, %rd97084;
	shl.b64 	%rd58830, %rd37569, 2;
	add.s64 	%rd58831, %rd37400, %rd58830;
	ld.u32 	%r9181, [%rd58831];
	setp.ge.s32 	%p3287, %r9181, %r5278;
	@%p3287 bra 	$L__BB1_18764;
	add.s64 	%rd97085, %rd37569, 1;
	not.b64 	%rd58832, %rd97084;
	add.s64 	%rd97084, %rd97083, %rd58832;
$L__BB1_18764:
	setp.ne.s64 	%p3288, %rd97084, 0;
	mov.u64 	%rd97083, %rd97084;
	@%p3288 bra 	$L__BB1_18762;
	cvt.u32.u64 	%r5280, %rd97085;
	mov.b64 	%rd97089, 0;
	mov.u64 	%rd97087, %rd5;
$L__BB1_18766:
	shr.u64 	%rd97088, %rd97087, 1;
	add.s64 	%rd37577, %rd97089, %rd97088;
	shl.b64 	%rd58834, %rd37577, 2;
	add.s64 	%rd58835, %rd37400, %rd58834;
	ld.u32 	%r9182, [%rd58835];
	setp.ge.s32 	%p3289, %r9182, %r5279;
	@%p3289 bra 	$L__BB1_18768;
	add.s64 	%rd97089, %rd37577, 1;
	not.b64 	%rd58836, %rd97088;
	add.s64 	%rd97088, %rd97087, %rd58836;
$L__BB1_18768:
	setp.ne.s64 	%p3290, %rd97088, 0;
	mov.u64 	%rd97087, %rd97088;
	@%p3290 bra 	$L__BB1_18766;
	cvt.u32.u64 	%r5281, %rd97089;
	mov.b64 	%rd97093, 0;
	mov.u64 	%rd97091, %rd5;
$L__BB1_18770:
	shr.u64 	%rd97092, %rd97091, 1;
	add.s64 	%rd37585, %rd97093, %rd97092;
	shl.b64 	%rd58838, %rd37585, 2;
	add.s64 	%rd58839, %rd37417, %rd58838;
	ld.u32 	%r9183, [%rd58839];
	setp.ge.s32 	%p3291, %r9183, %r5280;
	@%p3291 bra 	$L__BB1_18772;
	add.s64 	%rd97093, %rd37585, 1;
	not.b64 	%rd58840, %rd97092;
	add.s64 	%rd97092, %rd97091, %rd58840;
$L__BB1_18772:
	setp.ne.s64 	%p3292, %rd97092, 0;
	mov.u64 	%rd97091, %rd97092;
	@%p3292 bra 	$L__BB1_18770;
	cvt.u32.u64 	%r5282, %rd97093;
	mov.b64 	%rd97097, 0;
	mov.u64 	%rd97095, %rd5;
$L__BB1_18774:
	shr.u64 	%rd97096, %rd97095, 1;
	add.s64 	%rd37593, %rd97097, %rd97096;
	shl.b64 	%rd58842, %rd37593, 2;
	add.s64 	%rd58843, %rd37417, %rd58842;
	ld.u32 	%r9184, [%rd58843];
	setp.ge.s32 	%p3293, %r9184, %r5281;
	@%p3293 bra 	$L__BB1_18776;
	add.s64 	%rd97097, %rd37593, 1;
	not.b64 	%rd58844, %rd97096;
	add.s64 	%rd97096, %rd97095, %rd58844;
$L__BB1_18776:
	setp.ne.s64 	%p3294, %rd97096, 0;
	mov.u64 	%rd97095, %rd97096;
	@%p3294 bra 	$L__BB1_18774;
	cvt.u32.u64 	%r5283, %rd97097;
	mov.b64 	%rd97101, 0;
	mov.u64 	%rd97099, %rd5;
$L__BB1_18778:
	shr.u64 	%rd97100, %rd97099, 1;
	add.s64 	%rd37601, %rd97101, %rd97100;
	shl.b64 	%rd58846, %rd37601, 2;
	add.s64 	%rd58847, %rd37434, %rd58846;
	ld.u32 	%r9185, [%rd58847];
	setp.ge.s32 	%p3295, %r9185, %r5282;
	@%p3295 bra 	$L__BB1_18780;
	add.s64 	%rd97101, %rd37601, 1;
	not.b64 	%rd58848, %rd97100;
	add.s64 	%rd97100, %rd97099, %rd58848;
$L__BB1_18780:
	setp.ne.s64 	%p3296, %rd97100, 0;
	mov.u64 	%rd97099, %rd97100;
	@%p3296 bra 	$L__BB1_18778;
	cvt.u32.u64 	%r5284, %rd97101;
	mov.b64 	%rd97105, 0;
	mov.u64 	%rd97103, %rd5;
$L__BB1_18782:
	shr.u64 	%rd97104, %rd97103, 1;
	add.s64 	%rd37609, %rd97105, %rd97104;
	shl.b64 	%rd58850, %rd37609, 2;
	add.s64 	%rd58851, %rd37434, %rd58850;
	ld.u32 	%r9186, [%rd58851];
	setp.ge.s32 	%p3297, %r9186, %r5283;
	@%p3297 bra 	$L__BB1_18784;
	add.s64 	%rd97105, %rd37609, 1;
	not.b64 	%rd58852, %rd97104;
	add.s64 	%rd97104, %rd97103, %rd58852;
$L__BB1_18784:
	setp.ne.s64 	%p3298, %rd97104, 0;
	mov.u64 	%rd97103, %rd97104;
	@%p3298 bra 	$L__BB1_18782;
	cvt.u32.u64 	%r5285, %rd97105;
	mov.b64 	%rd97109, 0;
	mov.u64 	%rd97107, %rd5;
$L__BB1_18786:
	shr.u64 	%rd97108, %rd97107, 1;
	add.s64 	%rd37617, %rd97109, %rd97108;
	shl.b64 	%rd58854, %rd37617, 2;
	add.s64 	%rd58855, %rd37451, %rd58854;
	ld.u32 	%r9187, [%rd58855];
	setp.ge.s32 	%p3299, %r9187, %r5284;
	@%p3299 bra 	$L__BB1_18788;
	add.s64 	%rd97109, %rd37617, 1;
	not.b64 	%rd58856, %rd97108;
	add.s64 	%rd97108, %rd97107, %rd58856;
$L__BB1_18788:
	setp.ne.s64 	%p3300, %rd97108, 0;
	mov.u64 	%rd97107, %rd97108;
	@%p3300 bra 	$L__BB1_18786;
	cvt.u32.u64 	%r5286, %rd97109;
	mov.b64 	%rd97113, 0;
	mov.u64 	%rd97111, %rd5;
$L__BB1_18790:
	shr.u64 	%rd97112, %rd97111, 1;
	add.s64 	%rd37625, %rd97113, %rd97112;
	shl.b64 	%rd58858, %rd37625, 2;
	add.s64 	%rd58859, %rd37451, %rd58858;
	ld.u32 	%r9188, [%rd58859];
	setp.ge.s32 	%p3301, %r9188, %r5285;
	@%p3301 bra 	$L__BB1_18792;
	add.s64 	%rd97113, %rd37625, 1;
	not.b64 	%rd58860, %rd97112;
	add.s64 	%rd97112, %rd97111, %rd58860;
$L__BB1_18792:
	setp.ne.s64 	%p3302, %rd97112, 0;
	mov.u64 	%rd97111, %rd97112;
	@%p3302 bra 	$L__BB1_18790;
	cvt.u32.u64 	%r5287, %rd97113;
	mov.b64 	%rd97117, 0;
	mov.u64 	%rd97115, %rd5;
$L__BB1_18794:
	shr.u64 	%rd97116, %rd97115, 1;
	add.s64 	%rd37633, %rd97117, %rd97116;
	shl.b64 	%rd58862, %rd37633, 2;
	add.s64 	%rd58863, %rd37468, %rd58862;
	ld.u32 	%r9189, [%rd58863];
	setp.ge.s32 	%p3303, %r9189, %r5286;
	@%p3303 bra 	$L__BB1_18796;
	add.s64 	%rd97117, %rd37633, 1;
	not.b64 	%rd58864, %rd97116;
	add.s64 	%rd97116, %rd97115, %rd58864;
$L__BB1_18796:
	setp.ne.s64 	%p3304, %rd97116, 0;
	mov.u64 	%rd97115, %rd97116;
	@%p3304 bra 	$L__BB1_18794;
	cvt.u32.u64 	%r5288, %rd97117;
	mov.b64 	%rd97121, 0;
	mov.u64 	%rd97119, %rd5;
$L__BB1_18798:
	shr.u64 	%rd97120, %rd97119, 1;
	add.s64 	%rd37641, %rd97121, %rd97120;
	shl.b64 	%rd58866, %rd37641, 2;
	add.s64 	%rd58867, %rd37468, %rd58866;
	ld.u32 	%r9190, [%rd58867];
	setp.ge.s32 	%p3305, %r9190, %r5287;
	@%p3305 bra 	$L__BB1_18800;
	add.s64 	%rd97121, %rd37641, 1;
	not.b64 	%rd58868, %rd97120;
	add.s64 	%rd97120, %rd97119, %rd58868;
$L__BB1_18800:
	setp.ne.s64 	%p3306, %rd97120, 0;
	mov.u64 	%rd97119, %rd97120;
	@%p3306 bra 	$L__BB1_18798;
	cvt.u32.u64 	%r5289, %rd97121;
	mov.b64 	%rd97125, 0;
	mov.u64 	%rd97123, %rd5;
$L__BB1_18802:
	shr.u64 	%rd97124, %rd97123, 1;
	add.s64 	%rd37649, %rd97125, %rd97124;
	shl.b64 	%rd58870, %rd37649, 2;
	add.s64 	%rd58871, %rd37485, %rd58870;
	ld.u32 	%r9191, [%rd58871];
	setp.ge.s32 	%p3307, %r9191, %r5288;
	@%p3307 bra 	$L__BB1_18804;
	add.s64 	%rd97125, %rd37649, 1;
	not.b64 	%rd58872, %rd97124;
	add.s64 	%rd97124, %rd97123, %rd58872;
$L__BB1_18804:
	setp.ne.s64 	%p3308, %rd97124, 0;
	mov.u64 	%rd97123, %rd97124;
	@%p3308 bra 	$L__BB1_18802;
	cvt.u32.u64 	%r5290, %rd97125;
	mov.b64 	%rd97129, 0;
	mov.u64 	%rd97127, %rd5;
$L__BB1_18806:
	shr.u64 	%rd97128, %rd97127, 1;
	add.s64 	%rd37657, %rd97129, %rd97128;
	shl.b64 	%rd58874, %rd37657, 2;
	add.s64 	%rd58875, %rd37485, %rd58874;
	ld.u32 	%r9192, [%rd58875];
	setp.ge.s32 	%p3309, %r9192, %r5289;
	@%p3309 bra 	$L__BB1_18808;
	add.s64 	%rd97129, %rd37657, 1;
	not.b64 	%rd58876, %rd97128;
	add.s64 	%rd97128, %rd97127, %rd58876;
$L__BB1_18808:
	setp.ne.s64 	%p3310, %rd97128, 0;
	mov.u64 	%rd97127, %rd97128;
	@%p3310 bra 	$L__BB1_18806;
	cvt.u32.u64 	%r9193, %rd97129;
	setp.lt.s32 	%p3311, %r5290, %r9193;
	selp.b32 	%r5291, %r5123, %r5145, %p3311;
	selp.b32 	%r5292, %r5145, %r5123, %p3311;
	mov.b64 	%rd97133, 0;
	mov.u64 	%rd97131, %rd5;
$L__BB1_18810:
	shr.u64 	%rd97132, %rd97131, 1;
	add.s64 	%rd37665, %rd97133, %rd97132;
	shl.b64 	%rd58878, %rd37665, 2;
	add.s64 	%rd58879, %rd37332, %rd58878;
	ld.u32 	%r9194, [%rd58879];
	setp.ge.s32 	%p3312, %r9194, %r5166;
	@%p3312 bra 	$L__BB1_18812;
	add.s64 	%rd97133, %rd37665, 1;
	not.b64 	%rd58880, %rd97132;
	add.s64 	%rd97132, %rd97131, %rd58880;
$L__BB1_18812:
	setp.ne.s64 	%p3313, %rd97132, 0;
	mov.u64 	%rd97131, %rd97132;
	@%p3313 bra 	$L__BB1_18810;
	cvt.u32.u64 	%r5293, %rd97133;
	mov.b64 	%rd97137, 0;
	mov.u64 	%rd97135, %rd5;
$L__BB1_18814:
	shr.u64 	%rd97136, %rd97135, 1;
	add.s64 	%rd37673, %rd97137, %rd97136;
	shl.b64 	%rd58882, %rd37673, 2;
	add.s64 	%rd58883, %rd37332, %rd58882;
	ld.u32 	%r9195, [%rd58883];
	setp.ge.s32 	%p3314, %r9195, %r5144;
	@%p3314 bra 	$L__BB1_18816;
	add.s64 	%rd97137, %rd37673, 1;
	not.b64 	%rd58884, %rd97136;
	add.s64 	%rd97136, %rd97135, %rd58884;
$L__BB1_18816:
	setp.ne.s64 	%p3315, %rd97136, 0;
	mov.u64 	%rd97135, %rd97136;
	@%p3315 bra 	$L__BB1_18814;
	cvt.u32.u64 	%r5294, %rd97137;
	mov.b64 	%rd97141, 0;
	mov.u64 	%rd97139, %rd5;
$L__BB1_18818:
	shr.u64 	%rd97140, %rd97139, 1;
	add.s64 	%rd37681, %rd97141, %rd97140;
	shl.b64 	%rd58886, %rd37681, 2;
	add.s64 	%rd58887, %rd37349, %rd58886;
	ld.u32 	%r9196, [%rd58887];
	setp.ge.s32 	%p3316, %r9196, %r5293;
	@%p3316 bra 	$L__BB1_18820;
	add.s64 	%rd97141, %rd37681, 1;
	not.b64 	%rd58888, %rd97140;
	add.s64 	%rd97140, %rd97139, %rd58888;
$L__BB1_18820:
	setp.ne.s64 	%p3317, %rd97140, 0;
	mov.u64 	%rd97139, %rd97140;
	@%p3317 bra 	$L__BB1_18818;
	cvt.u32.u64 	%r5295, %rd97141;
	mov.b64 	%rd97145, 0;
	mov.u64 	%rd97143, %rd5;
$L__BB1_18822:
	shr.u64 	%rd97144, %rd97143, 1;
	add.s64 	%rd37689, %rd97145, %rd97144;
	shl.b64 	%rd58890, %rd37689, 2;
	add.s64 	%rd58891, %rd37349, %rd58890;
	ld.u32 	%r9197, [%rd58891];
	setp.ge.s32 	%p3318, %r9197, %r5294;
	@%p3318 bra 	$L__BB1_18824;
	add.s64 	%rd97145, %rd37689, 1;
	not.b64 	%rd58892, %rd97144;
	add.s64 	%rd97144, %rd97143, %rd58892;
$L__BB1_18824:
	setp.ne.s64 	%p3319, %rd97144, 0;
	mov.u64 	%rd97143, %rd97144;
	@%p3319 bra 	$L__BB1_18822;
	cvt.u32.u64 	%r5296, %rd97145;
	mov.b64 	%rd97149, 0;
	mov.u64 	%rd97147, %rd5;
$L__BB1_18826:
	shr.u64 	%rd97148, %rd97147, 1;
	add.s64 	%rd37697, %rd97149, %rd97148;
	shl.b64 	%rd58894, %rd37697, 2;
	add.s64 	%rd58895, %rd37366, %rd58894;
	ld.u32 	%r9198, [%rd58895];
	setp.ge.s32 	%p3320, %r9198, %r5295;
	@%p3320 bra 	$L__BB1_18828;
	add.s64 	%rd97149, %rd37697, 1;
	not.b64 	%rd58896, %rd97148;
	add.s64 	%rd97148, %rd97147, %rd58896;
$L__BB1_18828:
	setp.ne.s64 	%p3321, %rd97148, 0;
	mov.u64 	%rd97147, %rd97148;
	@%p3321 bra 	$L__BB1_18826;
	cvt.u32.u64 	%r5297, %rd97149;
	mov.b64 	%rd97153, 0;
	mov.u64 	%rd97151, %rd5;
$L__BB1_18830:
	shr.u64 	%rd97152, %rd97151, 1;
	add.s64 	%rd37705, %rd97153, %rd97152;
	shl.b64 	%rd58898, %rd37705, 2;
	add.s64 	%rd58899, %rd37366, %rd58898;
	ld.u32 	%r9199, [%rd58899];
	setp.ge.s32 	%p3322, %r9199, %r5296;
	@%p3322 bra 	$L__BB1_18832;
	add.s64 	%rd97153, %rd37705, 1;
	not.b64 	%rd58900, %rd97152;
	add.s64 	%rd97152, %rd97151, %rd58900;
$L__BB1_18832:
	setp.ne.s64 	%p3323, %rd97152, 0;
	mov.u64 	%rd97151, %rd97152;
	@%p3323 bra 	$L__BB1_18830;
	cvt.u32.u64 	%r5298, %rd97153;
	mov.b64 	%rd97157, 0;
	mov.u64 	%rd97155, %rd5;
$L__BB1_18834:
	shr.u64 	%rd97156, %rd97155, 1;
	add.s64 	%rd37713, %rd97157, %rd97156;
	shl.b64 	%rd58902, %rd37713, 2;
	add.s64 	%rd58903, %rd37383, %rd58902;
	ld.u32 	%r9200, [%rd58903];
	setp.ge.s32 	%p3324, %r9200, %r5297;
	@%p3324 bra 	$L__BB1_18836;
	add.s64 	%rd97157, %rd37713, 1;
	not.b64 	%rd58904, %rd97156;
	add.s64 	%rd97156, %rd97155, %rd58904;
$L__BB1_18836:
	setp.ne.s64 	%p3325, %rd97156, 0;
	mov.u64 	%rd97155, %rd97156;
	@%p3325 bra 	$L__BB1_18834;
	cvt.u32.u64 	%r5299, %rd97157;
	mov.b64 	%rd97161, 0;
	mov.u64 	%rd97159, %rd5;
$L__BB1_18838:
	shr.u64 	%rd97160, %rd97159, 1;
	add.s64 	%rd37721, %rd97161, %rd97160;
	shl.b64 	%rd58906, %rd37721, 2;
	add.s64 	%rd58907, %rd37383, %rd58906;
	ld.u32 	%r9201, [%rd58907];
	setp.ge.s32 	%p3326, %r9201, %r5298;
	@%p3326 bra 	$L__BB1_18840;
	add.s64 	%rd97161, %rd37721, 1;
	not.b64 	%rd58908, %rd97160;
	add.s64 	%rd97160, %rd97159, %rd58908;
$L__BB1_18840:
	setp.ne.s64 	%p3327, %rd97160, 0;
	mov.u64 	%rd97159, %rd97160;
	@%p3327 bra 	$L__BB1_18838;
	cvt.u32.u64 	%r5300, %rd97161;
	mov.b64 	%rd97165, 0;
	mov.u64 	%rd97163, %rd5;
$L__BB1_18842:
	shr.u64 	%rd97164, %rd97163, 1;
	add.s64 	%rd37729, %rd97165, %rd97164;
	shl.b64 	%rd58910, %rd37729, 2;
	add.s64 	%rd58911, %rd37400, %rd58910;
	ld.u32 	%r9202, [%rd58911];
	setp.ge.s32 	%p3328, %r9202, %r5299;
	@%p3328 bra 	$L__BB1_18844;
	add.s64 	%rd97165, %rd37729, 1;
	not.b64 	%rd58912, %rd97164;
	add.s64 	%rd97164, %rd97163, %rd58912;
$L__BB1_18844:
	setp.ne.s64 	%p3329, %rd97164, 0;
	mov.u64 	%rd97163, %rd97164;
	@%p3329 bra 	$L__BB1_18842;
	cvt.u32.u64 	%r5301, %rd97165;
	mov.b64 	%rd97169, 0;
	mov.u64 	%rd97167, %rd5;
$L__BB1_18846:
	shr.u64 	%rd97168, %rd97167, 1;
	add.s64 	%rd37737, %rd97169, %rd97168;
	shl.b64 	%rd58914, %rd37737, 2;
	add.s64 	%rd58915, %rd37400, %rd58914;
	ld.u32 	%r9203, [%rd58915];
	setp.ge.s32 	%p3330, %r9203, %r5300;
	@%p3330 bra 	$L__BB1_18848;
	add.s64 	%rd97169, %rd37737, 1;
	not.b64 	%rd58916, %rd97168;
	add.s64 	%rd97168, %rd97167, %rd58916;
$L__BB1_18848:
	setp.ne.s64 	%p3331, %rd97168, 0;
	mov.u64 	%rd97167, %rd97168;
	@%p3331 bra 	$L__BB1_18846;
	cvt.u32.u64 	%r5302, %rd97169;
	mov.b64 	%rd97173, 0;
	mov.u64 	%rd97171, %rd5;
$L__BB1_18850:
	shr.u64 	%rd97172, %rd97171, 1;
	add.s64 	%rd37745, %rd97173, %rd97172;
	shl.b64 	%rd58918, %rd37745, 2;
	add.s64 	%rd58919, %rd37417, %rd58918;
	ld.u32 	%r9204, [%rd58919];
	setp.ge.s32 	%p3332, %r9204, %r5301;
	@%p3332 bra 	$L__BB1_18852;
	add.s64 	%rd97173, %rd37745, 1;
	not.b64 	%rd58920, %rd97172;
	add.s64 	%rd97172, %rd97171, %rd58920;
$L__BB1_18852:
	setp.ne.s64 	%p3333, %rd97172, 0;
	mov.u64 	%rd97171, %rd97172;
	@%p3333 bra 	$L__BB1_18850;
	cvt.u32.u64 	%r5303, %rd97173;
	mov.b64 	%rd97177, 0;
	mov.u64 	%rd97175, %rd5;
$L__BB1_18854:
	shr.u64 	%rd97176, %rd97175, 1;
	add.s64 	%rd37753, %rd97177, %rd97176;
	shl.b64 	%rd58922, %rd37753, 2;
	add.s64 	%rd58923, %rd37417, %rd58922;
	ld.u32 	%r9205, [%rd58923];
	setp.ge.s32 	%p3334, %r9205, %r5302;
	@%p3334 bra 	$L__BB1_18856;
	add.s64 	%rd97177, %rd37753, 1;
	not.b64 	%rd58924, %rd97176;
	add.s64 	%rd97176, %rd97175, %rd58924;
$L__BB1_18856:
	setp.ne.s64 	%p3335, %rd97176, 0;
	mov.u64 	%rd97175, %rd97176;
	@%p3335 bra 	$L__BB1_18854;
	cvt.u32.u64 	%r5304, %rd97177;
	mov.b64 	%rd97181, 0;
	mov.u64 	%rd97179, %rd5;
$L__BB1_18858:
	shr.u64 	%rd97180, %rd97179, 1;
	add.s64 	%rd37761, %rd97181, %rd97180;
	shl.b64 	%rd58926, %rd37761, 2;
	add.s64 	%rd58927, %rd37434, %rd58926;
	ld.u32 	%r9206, [%rd58927];
	setp.ge.s32 	%p3336, %r9206, %r5303;
	@%p3336 bra 	$L__BB1_18860;
	add.s64 	%rd97181, %rd37761, 1;
	not.b64 	%rd58928, %rd97180;
	add.s64 	%rd97180, %rd97179, %rd58928;
$L__BB1_18860:
	setp.ne.s64 	%p3337, %rd97180, 0;
	mov.u64 	%rd97179, %rd97180;
	@%p3337 bra 	$L__BB1_18858;
	cvt.u32.u64 	%r5305, %rd97181;
	mov.b64 	%rd97185, 0;
	mov.u64 	%rd97183, %rd5;
$L__BB1_18862:
	shr.u64 	%rd97184, %rd97183, 1;
	add.s64 	%rd37769, %rd97185, %rd97184;
	shl.b64 	%rd58930, %rd37769, 2;
	add.s64 	%rd58931, %rd37434, %rd58930;
	ld.u32 	%r9207, [%rd58931];
	setp.ge.s32 	%p3338, %r9207, %r5304;
	@%p3338 bra 	$L__BB1_18864;
	add.s64 	%rd97185, %rd37769, 1;
	not.b64 	%rd58932, %rd97184;
	add.s64 	%rd97184, %rd97183, %rd58932;
$L__BB1_18864:
	setp.ne.s64 	%p3339, %rd97184, 0;
	mov.u64 	%rd97183, %rd97184;
	@%p3339 bra 	$L__BB1_18862;
	cvt.u32.u64 	%r5306, %rd97185;
	mov.b64 	%rd97189, 0;
	mov.u64 	%rd97187, %rd5;
$L__BB1_18866:
	shr.u64 	%rd97188, %rd97187, 1;
	add.s64 	%rd37777, %rd97189, %rd97188;
	shl.b64 	%rd58934, %rd37777, 2;
	add.s64 	%rd58935, %rd37451, %rd58934;
	ld.u32 	%r9208, [%rd58935];
	setp.ge.s32 	%p3340, %r9208, %r5305;
	@%p3340 bra 	$L__BB1_18868;
	add.s64 	%rd97189, %rd37777, 1;
	not.b64 	%rd58936, %rd97188;
	add.s64 	%rd97188, %rd97187, %rd58936;
$L__BB1_18868:
	setp.ne.s64 	%p3341, %rd97188, 0;
	mov.u64 	%rd97187, %rd97188;
	@%p3341 bra 	$L__BB1_18866;
	cvt.u32.u64 	%r5307, %rd97189;
	mov.b64 	%rd97193, 0;
	mov.u64 	%rd97191, %rd5;
$L__BB1_18870:
	shr.u64 	%rd97192, %rd97191, 1;
	add.s64 	%rd37785, %rd97193, %rd97192;
	shl.b64 	%rd58938, %rd37785, 2;
	add.s64 	%rd58939, %rd37451, %rd58938;
	ld.u32 	%r9209, [%rd58939];
	setp.ge.s32 	%p3342, %r9209, %r5306;
	@%p3342 bra 	$L__BB1_18872;
	add.s64 	%rd97193, %rd37785, 1;
	not.b64 	%rd58940, %rd97192;
	add.s64 	%rd97192, %rd97191, %rd58940;
$L__BB1_18872:
	setp.ne.s64 	%p3343, %rd97192, 0;
	mov.u64 	%rd97191, %rd97192;
	@%p3343 bra 	$L__BB1_18870;
	cvt.u32.u64 	%r5308, %rd97193;
	mov.b64 	%rd97197, 0;
	mov.u64 	%rd97195, %rd5;
$L__BB1_18874:
	shr.u64 	%rd97196, %rd97195, 1;
	add.s64 	%rd37793, %rd97197, %rd97196;
	shl.b64 	%rd58942, %rd37793, 2;
	add.s64 	%rd58943, %rd37468, %rd58942;
	ld.u32 	%r9210, [%rd58943];
	setp.ge.s32 	%p3344, %r9210, %r5307;
	@%p3344 bra 	$L__BB1_18876;
	add.s64 	%rd97197, %rd37793, 1;
	not.b64 	%rd58944, %rd97196;
	add.s64 	%rd97196, %rd97195, %rd58944;
$L__BB1_18876:
	setp.ne.s64 	%p3345, %rd97196, 0;
	mov.u64 	%rd97195, %rd97196;
	@%p3345 bra 	$L__BB1_18874;
	cvt.u32.u64 	%r5309, %rd97197;
	mov.b64 	%rd97201, 0;
	mov.u64 	%rd97199, %rd5;
$L__BB1_18878:
	shr.u64 	%rd97200, %rd97199, 1;
	add.s64 	%rd37801, %rd97201, %rd97200;
	shl.b64 	%rd58946, %rd37801, 2;
	add.s64 	%rd58947, %rd37468, %rd58946;
	ld.u32 	%r9211, [%rd58947];
	setp.ge.s32 	%p3346, %r9211, %r5308;
	@%p3346 bra 	$L__BB1_18880;
	add.s64 	%rd97201, %rd37801, 1;
	not.b64 	%rd58948, %rd97200;
	add.s64 	%rd97200, %rd97199, %rd58948;
$L__BB1_18880:
	setp.ne.s64 	%p3347, %rd97200, 0;
	mov.u64 	%rd97199, %rd97200;
	@%p3347 bra 	$L__BB1_18878;
	cvt.u32.u64 	%r5310, %rd97201;
	mov.b64 	%rd97205, 0;
	mov.u64 	%rd97203, %rd5;
$L__BB1_18882:
	shr.u64 	%rd97204, %rd97203, 1;
	add.s64 	%rd37809, %rd97205, %rd97204;
	shl.b64 	%rd58950, %rd37809, 2;
	add.s64 	%rd58951, %rd37485, %rd58950;
	ld.u32 	%r9212, [%rd58951];
	setp.ge.s32 	%p3348, %r9212, %r5309;
	@%p3348 bra 	$L__BB1_18884;
	add.s64 	%rd97205, %rd37809, 1;
	not.b64 	%rd58952, %rd97204;
	add.s64 	%rd97204, %rd97203, %rd58952;
$L__BB1_18884:
	setp.ne.s64 	%p3349, %rd97204, 0;
	mov.u64 	%rd97203, %rd97204;
	@%p3349 bra 	$L__BB1_18882;
	cvt.u32.u64 	%r5311, %rd97205;
	mov.b64 	%rd97209, 0;
	mov.u64 	%rd97207, %rd5;
$L__BB1_18886:
	shr.u64 	%rd97208, %rd97207, 1;
	add.s64 	%rd37817, %rd97209, %rd97208;
	shl.b64 	%rd58954, %rd37817, 2;
	add.s64 	%rd58955, %rd37485, %rd58954;
	ld.u32 	%r9213, [%rd58955];
	setp.ge.s32 	%p3350, %r9213, %r5310;
	@%p3350 bra 	$L__BB1_18888;
	add.s64 	%rd97209, %rd37817, 1;
	not.b64 	%rd58956, %rd97208;
	add.s64 	%rd97208, %rd97207, %rd58956;
$L__BB1_18888:
	setp.ne.s64 	%p3351, %rd97208, 0;
	mov.u64 	%rd97207, %rd97208;
	@%p3351 bra 	$L__BB1_18886;
	cvt.u32.u64 	%r9214, %rd97209;
	setp.lt.s32 	%p3352, %r5311, %r9214;
	selp.b32 	%r5312, %r5144, %r5166, %p3352;
	selp.b32 	%r5313, %r5166, %r5144, %p3352;
	mov.b64 	%rd97213, 0;
	mov.u64 	%rd97211, %rd5;
$L__BB1_18890:
	shr.u64 	%rd97212, %rd97211, 1;
	add.s64 	%rd37825, %rd97213, %rd97212;
	shl.b64 	%rd58958, %rd37825, 2;
	add.s64 	%rd58959, %rd37332, %rd58958;
	ld.u32 	%r9215, [%rd58959];
	setp.ge.s32 	%p3353, %r9215, %r4997;
	@%p3353 bra 	$L__BB1_18892;
	add.s64 	%rd97213, %rd37825, 1;
	not.b64 	%rd58960, %rd97212;
	add.s64 	%rd97212, %rd97211, %rd58960;
$L__BB1_18892:
	setp.ne.s64 	%p3354, %rd97212, 0;
	mov.u64 	%rd97211, %rd97212;
	@%p3354 bra 	$L__BB1_18890;
	cvt.u32.u64 	%r5314, %rd97213;
	mov.b64 	%rd97217, 0;
	mov.u64 	%rd97215, %rd5;
$L__BB1_18894:
	shr.u64 	%rd97216, %rd97215, 1;
	add.s64 	%rd37833, %rd97217, %rd97216;
	shl.b64 	%rd58962, %rd37833, 2;
	add.s64 	%rd58963, %rd37332, %rd58962;
	ld.u32 	%r9216, [%rd58963];
	setp.ge.s32 	%p3355, %r9216, %r5165;
	@%p3355 bra 	$L__BB1_18896;
	add.s64 	%rd97217, %rd37833, 1;
	not.b64 	%rd58964, %rd97216;
	add.s64 	%rd97216, %rd97215, %rd58964;
$L__BB1_18896:
	setp.ne.s64 	%p3356, %rd97216, 0;
	mov.u64 	%rd97215, %rd97216;
	@%p3356 bra 	$L__BB1_18894;
	cvt.u32.u64 	%r5315, %rd97217;
	mov.b64 	%rd97221, 0;
	mov.u64 	%rd97219, %rd5;
$L__BB1_18898:
	shr.u64 	%rd97220, %rd97219, 1;
	add.s64 	%rd37841, %rd97221, %rd97220;
	shl.b64 	%rd58966, %rd37841, 2;
	add.s64 	%rd58967, %rd37349, %rd58966;
	ld.u32 	%r9217, [%rd58967];
	setp.ge.s32 	%p3357, %r9217, %r5314;
	@%p3357 bra 	$L__BB1_18900;
	add.s64 	%rd97221, %rd37841, 1;
	not.b64 	%rd58968, %rd97220;
	add.s64 	%rd97220, %rd97219, %rd58968;
$L__BB1_18900:
	setp.ne.s64 	%p3358, %rd97220, 0;
	mov.u64 	%rd97219, %rd97220;
	@%p3358 bra 	$L__BB1_18898;
	cvt.u32.u64 	%r5316, %rd97221;
	mov.b64 	%rd97225, 0;
	mov.u64 	%rd97223, %rd5;
$L__BB1_18902:
	shr.u64 	%rd97224, %rd97223, 1;
	add.s64 	%rd37849, %rd97225, %rd97224;
	shl.b64 	%rd58970, %rd37849, 2;
	add.s64 	%rd58971, %rd37349, %rd58970;
	ld.u32 	%r9218, [%rd58971];
	setp.ge.s32 	%p3359, %r9218, %r5315;
	@%p3359 bra 	$L__BB1_18904;
	add.s64 	%rd97225, %rd37849, 1;
	not.b64 	%rd58972, %rd97224;
	add.s64 	%rd97224, %rd97223, %rd58972;
$L__BB1_18904:
	setp.ne.s64 	%p3360, %rd97224, 0;
	mov.u64 	%rd97223, %rd97224;
	@%p3360 bra 	$L__BB1_18902;
	cvt.u32.u64 	%r5317, %rd97225;
	mov.b64 	%rd97229, 0;
	mov.u64 	%rd97227, %rd5;
$L__BB1_18906:
	shr.u64 	%rd97228, %rd97227, 1;
	add.s64 	%rd37857, %rd97229, %rd97228;
	shl.b64 	%rd58974, %rd37857, 2;
	add.s64 	%rd58975, %rd37366, %rd58974;
	ld.u32 	%r9219, [%rd58975];
	setp.ge.s32 	%p3361, %r9219, %r5316;
	@%p3361 bra 	$L__BB1_18908;
	add.s64 	%rd97229, %rd37857, 1;
	not.b64 	%rd58976, %rd97228;
	add.s64 	%rd97228, %rd97227, %rd58976;
$L__BB1_18908:
	setp.ne.s64 	%p3362, %rd97228, 0;
	mov.u64 	%rd97227, %rd97228;
	@%p3362 bra 	$L__BB1_18906;
	cvt.u32.u64 	%r5318, %rd97229;
	mov.b64 	%rd97233, 0;
	mov.u64 	%rd97231, %rd5;
$L__BB1_18910:
	shr.u64 	%rd97232, %rd97231, 1;
	add.s64 	%rd37865, %rd97233, %rd97232;
	shl.b64 	%rd58978, %rd37865, 2;
	add.s64 	%rd58979, %rd37366, %rd58978;
	ld.u32 	%r9220, [%rd58979];
	setp.ge.s32 	%p3363, %r9220, %r5317;
	@%p3363 bra 	$L__BB1_18912;
	add.s64 	%rd97233, %rd37865, 1;
	not.b64 	%rd58980, %rd97232;
	add.s64 	%rd97232, %rd97231, %rd58980;
$L__BB1_18912:
	setp.ne.s64 	%p3364, %rd97232, 0;
	mov.u64 	%rd97231, %rd97232;
	@%p3364 bra 	$L__BB1_18910;
	cvt.u32.u64 	%r5319, %rd97233;
	mov.b64 	%rd97237, 0;
	mov.u64 	%rd97235, %rd5;
$L__BB1_18914:
	shr.u64 	%rd97236, %rd97235, 1;
	add.s64 	%rd37873, %rd97237, %rd97236;
	shl.b64 	%rd58982, %rd37873, 2;
	add.s64 	%rd58983, %rd37383, %rd58982;
	ld.u32 	%r9221, [%rd58983];
	setp.ge.s32 	%p3365, %r9221, %r5318;
	@%p3365 bra 	$L__BB1_18916;
	add.s64 	%rd97237, %rd37873, 1;
	not.b64 	%rd58984, %rd97236;
	add.s64 	%rd97236, %rd97235, %rd58984;
$L__BB1_18916:
	setp.ne.s64 	%p3366, %rd97236, 0;
	mov.u64 	%rd97235, %rd97236;
	@%p3366 bra 	$L__BB1_18914;
	cvt.u32.u64 	%r5320, %rd97237;
	mov.b64 	%rd97241, 0;
	mov.u64 	%rd97239, %rd5;
$L__BB1_18918:
	shr.u64 	%rd97240, %rd97239, 1;
	add.s64 	%rd37881, %rd97241, %rd97240;
	shl.b64 	%rd58986, %rd37881, 2;
	add.s64 	%rd58987, %rd37383, %rd58986;
	ld.u32 	%r9222, [%rd58987];
	setp.ge.s32 	%p3367, %r9222, %r5319;
	@%p3367 bra 	$L__BB1_18920;
	add.s64 	%rd97241, %rd37881, 1;
	not.b64 	%rd58988, %rd97240;
	add.s64 	%rd97240, %rd97239, %rd58988;
$L__BB1_18920:
	setp.ne.s64 	%p3368, %rd97240, 0;
	mov.u64 	%rd97239, %rd97240;
	@%p3368 bra 	$L__BB1_18918;
	cvt.u32.u64 	%r5321, %rd97241;
	mov.b64 	%rd97245, 0;
	mov.u64 	%rd97243, %rd5;
$L__BB1_18922:
	shr.u64 	%rd97244, %rd97243, 1;
	add.s64 	%rd37889, %rd97245, %rd97244;
	shl.b64 	%rd58990, %rd37889, 2;
	add.s64 	%rd58991, %rd37400, %rd58990;
	ld.u32 	%r9223, [%rd58991];
	setp.ge.s32 	%p3369, %r9223, %r5320;
	@%p3369 bra 	$L__BB1_18924;
	add.s64 	%rd97245, %rd37889, 1;
	not.b64 	%rd58992, %rd97244;
	add.s64 	%rd97244, %rd97243, %rd58992;
$L__BB1_18924:
	setp.ne.s64 	%p3370, %rd97244, 0;
	mov.u64 	%rd97243, %rd97244;
	@%p3370 bra 	$L__BB1_18922;
	cvt.u32.u64 	%r5322, %rd97245;
	mov.b64 	%rd97249, 0;
	mov.u64 	%rd97247, %rd5;
$L__BB1_18926:
	shr.u64 	%rd97248, %rd97247, 1;
	add.s64 	%rd37897, %rd97249, %rd97248;
	shl.b64 	%rd58994, %rd37897, 2;
	add.s64 	%rd58995, %rd37400, %rd58994;
	ld.u32 	%r9224, [%rd58995];
	setp.ge.s32 	%p3371, %r9224, %r5321;
	@%p3371 bra 	$L__BB1_18928;
	add.s64 	%rd97249, %rd37897, 1;
	not.b64 	%rd58996, %rd97248;
	add.s64 	%rd97248, %rd97247, %rd58996;
$L__BB1_18928:
	setp.ne.s64 	%p3372, %rd97248, 0;
	mov.u64 	%rd97247, %rd97248;
	@%p3372 bra 	$L__BB1_18926;
	cvt.u32.u64 	%r5323, %rd97249;
	mov.b64 	%rd97253, 0;
	mov.u64 	%rd97251, %rd5;
$L__BB1_18930:
	shr.u64 	%rd97252, %rd97251, 1;
	add.s64 	%rd37905, %rd97253, %rd97252;
	shl.b64 	%rd58998, %rd37905, 2;
	add.s64 	%rd58999, %rd37417, %rd58998;
	ld.u32 	%r9225, [%rd58999];
	setp.ge.s32 	%p3373, %r9225, %r5322;
	@%p3373 bra 	$L__BB1_18932;
	add.s64 	%rd97253, %rd37905, 1;
	not.b64 	%rd59000, %rd97252;
	add.s64 	%rd97252, %rd97251, %rd59000;
$L__BB1_18932:
	setp.ne.s64 	%p3374, %rd97252, 0;
	mov.u64 	%rd97251, %rd97252;
	@%p3374 bra 	$L__BB1_18930;
	cvt.u32.u64 	%r5324, %rd97253;
	mov.b64 	%rd97257, 0;
	mov.u64 	%rd97255, %rd5;
$L__BB1_18934:
	shr.u64 	%rd97256, %rd97255, 1;
	add.s64 	%rd37913, %rd97257, %rd97256;
	shl.b64 	%rd59002, %rd37913, 2;
	add.s64 	%rd59003, %rd37417, %rd59002;
	ld.u32 	%r9226, [%rd59003];
	setp.ge.s32 	%p3375, %r9226, %r5323;
	@%p3375 bra 	$L__BB1_18936;
	add.s64 	%rd97257, %rd37913, 1;
	not.b64 	%rd59004, %rd97256;
	add.s64 	%rd97256, %rd97255, %rd59004;
$L__BB1_18936:
	setp.ne.s64 	%p3376, %rd97256, 0;
	mov.u64 	%rd97255, %rd97256;
	@%p3376 bra 	$L__BB1_18934;
	cvt.u32.u64 	%r5325, %rd97257;
	mov.b64 	%rd97261, 0;
	mov.u64 	%rd97259, %rd5;
$L__BB1_18938:
	shr.u64 	%rd97260, %rd97259, 1;
	add.s64 	%rd37921, %rd97261, %rd97260;
	shl.b64 	%rd59006, %rd37921, 2;
	add.s64 	%rd59007, %rd37434, %rd59006;
	ld.u32 	%r9227, [%rd59007];
	setp.ge.s32 	%p3377, %r9227, %r5324;
	@%p3377 bra 	$L__BB1_18940;
	add.s64 	%rd97261, %rd37921, 1;
	not.b64 	%rd59008, %rd97260;
	add.s64 	%rd97260, %rd97259, %rd59008;
$L__BB1_18940:
	setp.ne.s64 	%p3378, %rd97260, 0;
	mov.u64 	%rd97259, %rd97260;
	@%p3378 bra 	$L__BB1_18938;
	cvt.u32.u64 	%r5326, %rd97261;
	mov.b64 	%rd97265, 0;
	mov.u64 	%rd97263, %rd5;
$L__BB1_18942:
	shr.u64 	%rd97264, %rd97263, 1;
	add.s64 	%rd37929, %rd97265, %rd97264;
	shl.b64 	%rd59010, %rd37929, 2;
	add.s64 	%rd59011, %rd37434, %rd59010;
	ld.u32 	%r9228, [%rd59011];
	setp.ge.s32 	%p3379, %r9228, %r5325;
	@%p3379 bra 	$L__BB1_18944;
	add.s64 	%rd97265, %rd37929, 1;
	not.b64 	%rd59012, %rd97264;
	add.s64 	%rd97264, %rd97263, %rd59012;
$L__BB1_18944:
	setp.ne.s64 	%p3380, %rd97264, 0;
	mov.u64 	%rd97263, %rd97264;
	@%p3380 bra 	$L__BB1_18942;
	cvt.u32.u64 	%r5327, %rd97265;
	mov.b64 	%rd97269, 0;
	mov.u64 	%rd97267, %rd5;
$L__BB1_18946:
	shr.u64 	%rd97268, %rd97267, 1;
	add.s64 	%rd37937, %rd97269, %rd97268;
	shl.b64 	%rd59014, %rd37937, 2;
	add.s64 	%rd59015, %rd37451, %rd59014;
	ld.u32 	%r9229, [%rd59015];
	setp.ge.s32 	%p3381, %r9229, %r5326;
	@%p3381 bra 	$L__BB1_18948;
	add.s64 	%rd97269, %rd37937, 1;
	not.b64 	%rd59016, %rd97268;
	add.s64 	%rd97268, %rd97267, %rd59016;
$L__BB1_18948:
	setp.ne.s64 	%p3382, %rd97268, 0;
	mov.u64 	%rd97267, %rd97268;
	@%p3382 bra 	$L__BB1_18946;
	cvt.u32.u64 	%r5328, %rd97269;
	mov.b64 	%rd97273, 0;
	mov.u64 	%rd97271, %rd5;
$L__BB1_18950:
	shr.u64 	%rd97272, %rd97271, 1;
	add.s64 	%rd37945, %rd97273, %rd97272;
	shl.b64 	%rd59018, %rd37945, 2;
	add.s64 	%rd59019, %rd37451, %rd59018;
	ld.u32 	%r9230, [%rd59019];
	setp.ge.s32 	%p3383, %r9230, %r5327;
	@%p3383 bra 	$L__BB1_18952;
	add.s64 	%rd97273, %rd37945, 1;
	not.b64 	%rd59020, %rd97272;
	add.s64 	%rd97272, %rd97271, %rd59020;
$L__BB1_18952:
	setp.ne.s64 	%p3384, %rd97272, 0;
	mov.u64 	%rd97271, %rd97272;
	@%p3384 bra 	$L__BB1_18950;
	cvt.u32.u64 	%r5329, %rd97273;
	mov.b64 	%rd97277, 0;
	mov.u64 	%rd97275, %rd5;
$L__BB1_18954:
	shr.u64 	%rd97276, %rd97275, 1;
	add.s64 	%rd37953, %rd97277, %rd97276;
	shl.b64 	%rd59022, %rd37953, 2;
	add.s64 	%rd59023, %rd37468, %rd59022;
	ld.u32 	%r9231, [%rd59023];
	setp.ge.s32 	%p3385, %r9231, %r5328;
	@%p3385 bra 	$L__BB1_18956;
	add.s64 	%rd97277, %rd37953, 1;
	not.b64 	%rd59024, %rd97276;
	add.s64 	%rd97276, %rd97275, %rd59024;
$L__BB1_18956:
	setp.ne.s64 	%p3386, %rd97276, 0;
	mov.u64 	%rd97275, %rd97276;
	@%p3386 bra 	$L__BB1_18954;
	cvt.u32.u64 	%r5330, %rd97277;
	mov.b64 	%rd97281, 0;
	mov.u64 	%rd97279, %rd5;
$L__BB1_18958:
	shr.u64 	%rd97280, %rd97279, 1;
	add.s64 	%rd37961, %rd97281, %rd97280;
	shl.b64 	%rd59026, %rd37961, 2;
	add.s64 	%rd59027, %rd37468, %rd59026;
	ld.u32 	%r9232, [%rd59027];
	setp.ge.s32 	%p3387, %r9232, %r5329;
	@%p3387 bra 	$L__BB1_18960;
	add.s64 	%rd97281, %rd37961, 1;
	not.b64 	%rd59028, %rd97280;
	add.s64 	%rd97280, %rd97279, %rd59028;
$L__BB1_18960:
	setp.ne.s64 	%p3388, %rd97280, 0;
	mov.u64 	%rd97279, %rd97280;
	@%p3388 bra 	$L__BB1_18958;
	cvt.u32.u64 	%r5331, %rd97281;
	mov.b64 	%rd97285, 0;
	mov.u64 	%rd97283, %rd5;
$L__BB1_18962:
	shr.u64 	%rd97284, %rd97283, 1;
	add.s64 	%rd37969, %rd97285, %rd97284;
	shl.b64 	%rd59030, %rd37969, 2;
	add.s64 	%rd59031, %rd37485, %rd59030;
	ld.u32 	%r9233, [%rd59031];
	setp.ge.s32 	%p3389, %r9233, %r5330;
	@%p3389 bra 	$L__BB1_18964;
	add.s64 	%rd97285, %rd37969, 1;
	not.b64 	%rd59032, %rd97284;
	add.s64 	%rd97284, %rd97283, %rd59032;
$L__BB1_18964:
	setp.ne.s64 	%p3390, %rd97284, 0;
	mov.u64 	%rd97283, %rd97284;
	@%p3390 bra 	$L__BB1_18962;
	cvt.u32.u64 	%r5332, %rd97285;
	mov.b64 	%rd97289, 0;
	mov.u64 	%rd97287, %rd5;
$L__BB1_18966:
	shr.u64 	%rd97288, %rd97287, 1;
	add.s64 	%rd37977, %rd97289, %rd97288;
	shl.b64 	%rd59034, %rd37977, 2;
	add.s64 	%rd59035, %rd37485, %rd59034;
	ld.u32 	%r9234, [%rd59035];
	setp.ge.s32 	%p3391, %r9234, %r5331;
	@%p3391 bra 	$L__BB1_18968;
	add.s64 	%rd97289, %rd37977, 1;
	not.b64 	%rd59036, %rd97288;
	add.s64 	%rd97288, %rd97287, %rd59036;
$L__BB1_18968:
	setp.ne.s64 	%p3392, %rd97288, 0;
	mov.u64 	%rd97287, %rd97288;
	@%p3392 bra 	$L__BB1_18966;
	cvt.u32.u64 	%r9235, %rd97289;
	setp.lt.s32 	%p3393, %r5332, %r9235;
	selp.b32 	%r5333, %r5165, %r4997, %p3393;
	selp.b32 	%r5334, %r4997, %r5165, %p3393;
	mov.b64 	%rd97293, 0;
	mov.u64 	%rd97291, %rd5;
$L__BB1_18970:
	shr.u64 	%rd97292, %rd97291, 1;
	add.s64 	%rd37985, %rd97293, %rd97292;
	shl.b64 	%rd59038, %rd37985, 2;
	add.s64 	%rd59039, %rd37332, %rd59038;
	ld.u32 	%r9236, [%rd59039];
	setp.ge.s32 	%p3394, %r9236, %r5187;
	@%p3394 bra 	$L__BB1_18972;
	add.s64 	%rd97293, %rd37985, 1;
	not.b64 	%rd59040, %rd97292;
	add.s64 	%rd97292, %rd97291, %rd59040;
$L__BB1_18972:
	setp.ne.s64 	%p3395, %rd97292, 0;
	mov.u64 	%rd97291, %rd97292;
	@%p3395 bra 	$L__BB1_18970;
	cvt.u32.u64 	%r5335, %rd97293;
	mov.b64 	%rd97297, 0;
	mov.u64 	%rd97295, %rd5;
$L__BB1_18974:
	shr.u64 	%rd97296, %rd97295, 1;
	add.s64 	%rd37993, %rd97297, %rd97296;
	shl.b64 	%rd59042, %rd37993, 2;
	add.s64 	%rd59043, %rd37332, %rd59042;
	ld.u32 	%r9237, [%rd59043];
	setp.ge.s32 	%p3396, %r9237, %r5019;
	@%p3396 bra 	$L__BB1_18976;
	add.s64 	%rd97297, %rd37993, 1;
	not.b64 	%rd59044, %rd97296;
	add.s64 	%rd97296, %rd97295, %rd59044;
$L__BB1_18976:
	setp.ne.s64 	%p3397, %rd97296, 0;
	mov.u64 	%rd97295, %rd97296;
	@%p3397 bra 	$L__BB1_18974;
	cvt.u32.u64 	%r5336, %rd97297;
	mov.b64 	%rd97301, 0;
	mov.u64 	%rd97299, %rd5;
$L__BB1_18978:
	shr.u64 	%rd97300, %rd97299, 1;
	add.s64 	%rd38001, %rd97301, %rd97300;
	shl.b64 	%rd59046, %rd38001, 2;
	add.s64 	%rd59047, %rd37349, %rd59046;
	ld.u32 	%r9238, [%rd59047];
	setp.ge.s32 	%p3398, %r9238, %r5335;
	@%p3398 bra 	$L__BB1_18980;
	add.s64 	%rd97301, %rd38001, 1;
	not.b64 	%rd59048, %rd97300;
	add.s64 	%rd97300, %rd97299, %rd59048;
$L__BB1_18980:
	setp.ne.s64 	%p3399, %rd97300, 0;
	mov.u64 	%rd97299, %rd97300;
	@%p3399 bra 	$L__BB1_18978;
	cvt.u32.u64 	%r5337, %rd97301;
	mov.b64 	%rd97305, 0;
	mov.u64 	%rd97303, %rd5;
$L__BB1_18982:
	shr.u64 	%rd97304, %rd97303, 1;
	add.s64 	%rd38009, %rd97305, %rd97304;
	shl.b64 	%rd59050, %rd38009, 2;
	add.s64 	%rd59051, %rd37349, %rd59050;
	ld.u32 	%r9239, [%rd59051];
	setp.ge.s32 	%p3400, %r9239, %r5336;
	@%p3400 bra 	$L__BB1_18984;
	add.s64 	%rd97305, %rd38009, 1;
	not.b64 	%rd59052, %rd97304;
	add.s64 	%rd97304, %rd97303, %rd59052;
$L__BB1_18984:
	setp.ne.s64 	%p3401, %rd97304, 0;
	mov.u64 	%rd97303, %rd97304;
	@%p3401 bra 	$L__BB1_18982;
	cvt.u32.u64 	%r5338, %rd97305;
	mov.b64 	%rd97309, 0;
	mov.u64 	%rd97307, %rd5;
$L__BB1_18986:
	shr.u64 	%rd97308, %rd97307, 1;
	add.s64 	%rd38017, %rd97309, %rd97308;
	shl.b64 	%rd59054, %rd38017, 2;
	add.s64 	%rd59055, %rd37366, %rd59054;
	ld.u32 	%r9240, [%rd59055];
	setp.ge.s32 	%p3402, %r9240, %r5337;
	@%p3402 bra 	$L__BB1_18988;
	add.s64 	%rd97309, %rd38017, 1;
	not.b64 	%rd59056, %rd97308;
	add.s64 	%rd97308, %rd97307, %rd59056;
$L__BB1_18988:
	setp.ne.s64 	%p3403, %rd97308, 0;
	mov.u64 	%rd97307, %rd97308;
	@%p3403 bra 	$L__BB1_18986;
	cvt.u32.u64 	%r5339, %rd97309;
	mov.b64 	%rd97313, 0;
	mov.u64 	%rd97311, %rd5;
$L__BB1_18990:
	shr.u64 	%rd97312, %rd97311, 1;
	add.s64 	%rd38025, %rd97313, %rd97312;
	shl.b64 	%rd59058, %rd38025, 2;
	add.s64 	%rd59059, %rd37366, %rd59058;
	ld.u32 	%r9241, [%rd59059];
	setp.ge.s32 	%p3404, %r9241, %r5338;
	@%p3404 bra 	$L__BB1_18992;
	add.s64 	%rd97313, %rd38025, 1;
	not.b64 	%rd59060, %rd97312;
	add.s64 	%rd97312, %rd97311, %rd59060;
$L__BB1_18992:
	setp.ne.s64 	%p3405, %rd97312, 0;
	mov.u64 	%rd97311, %rd97312;
	@%p3405 bra 	$L__BB1_18990;
	cvt.u32.u64 	%r5340, %rd97313;
	mov.b64 	%rd97317, 0;
	mov.u64 	%rd97315, %rd5;
$L__BB1_18994:
	shr.u64 	%rd97316, %rd97315, 1;
	add.s64 	%rd38033, %rd97317, %rd97316;
	shl.b64 	%rd59062, %rd38033, 2;
	add.s64 	%rd59063, %rd37383, %rd59062;
	ld.u32 	%r9242, [%rd59063];
	setp.ge.s32 	%p3406, %r9242, %r5339;
	@%p3406 bra 	$L__BB1_18996;
	add.s64 	%rd97317, %rd38033, 1;
	not.b64 	%rd59064, %rd97316;
	add.s64 	%rd97316, %rd97315, %rd59064;
$L__BB1_18996:
	setp.ne.s64 	%p3407, %rd97316, 0;
	mov.u64 	%rd97315, %rd97316;
	@%p3407 bra 	$L__BB1_18994;
	cvt.u32.u64 	%r5341, %rd97317;
	mov.b64 	%rd97321, 0;
	mov.u64 	%rd97319, %rd5;
$L__BB1_18998:
	shr.u64 	%rd97320, %rd97319, 1;
	add.s64 	%rd38041, %rd97321, %rd97320;
	shl.b64 	%rd59066, %rd38041, 2;
	add.s64 	%rd59067, %rd37383, %rd59066;
	ld.u32 	%r9243, [%rd59067];
	setp.ge.s32 	%p3408, %r9243, %r5340;
	@%p3408 bra 	$L__BB1_19000;
	add.s64 	%rd97321, %rd38041, 1;
	not.b64 	%rd59068, %rd97320;
	add.s64 	%rd97320, %rd97319, %rd59068;
$L__BB1_19000:
	setp.ne.s64 	%p3409, %rd97320, 0;
	mov.u64 	%rd97319, %rd97320;
	@%p3409 bra 	$L__BB1_18998;
	cvt.u32.u64 	%r5342, %rd97321;
	mov.b64 	%rd97325, 0;
	mov.u64 	%rd97323, %rd5;
$L__BB1_19002:
	shr.u64 	%rd97324, %rd97323, 1;
	add.s64 	%rd38049, %rd97325, %rd97324;
	shl.b64 	%rd59070, %rd38049, 2;
	add.s64 	%rd59071, %rd37400, %rd59070;
	ld.u32 	%r9244, [%rd59071];
	setp.ge.s32 	%p3410, %r9244, %r5341;
	@%p3410 bra 	$L__BB1_19004;
	add.s64 	%rd97325, %rd38049, 1;
	not.b64 	%rd59072, %rd97324;
	add.s64 	%rd97324, %rd97323, %rd59072;
$L__BB1_19004:
	setp.ne.s64 	%p3411, %rd97324, 0;
	mov.u64 	%rd97323, %rd97324;
	@%p3411 bra 	$L__BB1_19002;
	cvt.u32.u64 	%r5343, %rd97325;
	mov.b64 	%rd97329, 0;
	mov.u64 	%rd97327, %rd5;
$L__BB1_19006:
	shr.u64 	%rd97328, %rd97327, 1;
	add.s64 	%rd38057, %rd97329, %rd97328;
	shl.b64 	%rd59074, %rd38057, 2;
	add.s64 	%rd59075, %rd37400, %rd59074;
	ld.u32 	%r9245, [%rd59075];
	setp.ge.s32 	%p3412, %r9245, %r5342;
	@%p3412 bra 	$L__BB1_19008;
	add.s64 	%rd97329, %rd38057, 1;
	not.b64 	%rd59076, %rd97328;
	add.s64 	%rd97328, %rd97327, %rd59076;
$L__BB1_19008:
	setp.ne.s64 	%p3413, %rd97328, 0;
	mov.u64 	%rd97327, %rd97328;
	@%p3413 bra 	$L__BB1_19006;
	cvt.u32.u64 	%r5344, %rd97329;
	mov.b64 	%rd97333, 0;
	mov.u64 	%rd97331, %rd5;
$L__BB1_19010:
	shr.u64 	%rd97332, %rd97331, 1;
	add.s64 	%rd38065, %rd97333, %rd97332;
	shl.b64 	%rd59078, %rd38065, 2;
	add.s64 	%rd59079, %rd37417, %rd59078;
	ld.u32 	%r9246, [%rd59079];
	setp.ge.s32 	%p3414, %r9246, %r5343;
	@%p3414 bra 	$L__BB1_19012;
	add.s64 	%rd97333, %rd38065, 1;
	not.b64 	%rd59080, %rd97332;
	add.s64 	%rd97332, %rd97331, %rd59080;
$L__BB1_19012:
	setp.ne.s64 	%p3415, %rd97332, 0;
	mov.u64 	%rd97331, %rd97332;
	@%p3415 bra 	$L__BB1_19010;
	cvt.u32.u64 	%r5345, %rd97333;
	mov.b64 	%rd97337, 0;
	mov.u64 	%rd97335, %rd5;
$L__BB1_19014:
	shr.u64 	%rd97336, %rd97335, 1;
	add.s64 	%rd38073, %rd97337, %rd97336;
	shl.b64 	%rd59082, %rd38073, 2;
	add.s64 	%rd59083, %rd37417, %rd59082;
	ld.u32 	%r9247, [%rd59083];
	setp.ge.s32 	%p3416, %r9247, %r5344;
	@%p3416 bra 	$L__BB1_19016;
	add.s64 	%rd97337, %rd38073, 1;
	not.b64 	%rd59084, %rd97336;
	add.s64 	%rd97336, %rd97335, %rd59084;
$L__BB1_19016:
	setp.ne.s64 	%p3417, %rd97336, 0;
	mov.u64 	%rd97335, %rd97336;
	@%p3417 bra 	$L__BB1_19014;
	cvt.u32.u64 	%r5346, %rd97337;
	mov.b64 	%rd97341, 0;
	mov.u64 	%rd97339, %rd5;
$L__BB1_19018:
	shr.u64 	%rd97340, %rd97339, 1;
	add.s64 	%rd38081, %rd97341, %rd97340;
	shl.b64 	%rd59086, %rd38081, 2;
	add.s64 	%rd59087, %rd37434, %rd59086;
	ld.u32 	%r9248, [%rd59087];
	setp.ge.s32 	%p3418, %r9248, %r5345;
	@%p3418 bra 	$L__BB1_19020;
	add.s64 	%rd97341, %rd38081, 1;
	not.b64 	%rd59088, %rd97340;
	add.s64 	%rd97340, %rd97339, %rd59088;
$L__BB1_19020:
	setp.ne.s64 	%p3419, %rd97340, 0;
	mov.u64 	%rd97339, %rd97340;
	@%p3419 bra 	$L__BB1_19018;
	cvt.u32.u64 	%r5347, %rd97341;
	mov.b64 	%rd97345, 0;
	mov.u64 	%rd97343, %rd5;
$L__BB1_19022:
	shr.u64 	%rd97344, %rd97343, 1;
	add.s64 	%rd38089, %rd97345, %rd97344;
	shl.b64 	%rd59090, %rd38089, 2;
	add.s64 	%rd59091, %rd37434, %rd59090;
	ld.u32 	%r9249, [%rd59091];
	setp.ge.s32 	%p3420, %r9249, %r5346;
	@%p3420 bra 	$L__BB1_19024;
	add.s64 	%rd97345, %rd38089, 1;
	not.b64 	%rd59092, %rd97344;
	add.s64 	%rd97344, %rd97343, %rd59092;
$L__BB1_19024:
	setp.ne.s64 	%p3421, %rd97344, 0;
	mov.u64 	%rd97343, %rd97344;
	@%p3421 bra 	$L__BB1_19022;
	cvt.u32.u64 	%r5348, %rd97345;
	mov.b64 	%rd97349, 0;
	mov.u64 	%rd97347, %rd5;
$L__BB1_19026:
	shr.u64 	%rd97348, %rd97347, 1;
	add.s64 	%rd38097, %rd97349, %rd97348;
	shl.b64 	%rd59094, %rd38097, 2;
	add.s64 	%rd59095, %rd37451, %rd59094;
	ld.u32 	%r9250, [%rd59095];
	setp.ge.s32 	%p3422, %r9250, %r5347;
	@%p3422 bra 	$L__BB1_19028;
	add.s64 	%rd97349, %rd38097, 1;
	not.b64 	%rd59096, %rd97348;
	add.s64 	%rd97348, %rd97347, %rd59096;
$L__BB1_19028:
	setp.ne.s64 	%p3423, %rd97348, 0;
	mov.u64 	%rd97347, %rd97348;
	@%p3423 bra 	$L__BB1_19026;
	cvt.u32.u64 	%r5349, %rd97349;
	mov.b64 	%rd97353, 0;
	mov.u64 	%rd97351, %rd5;
$L__BB1_19030:
	shr.u64 	%rd97352, %rd97351, 1;
	add.s64 	%rd38105, %rd97353, %rd97352;
	shl.b64 	%rd59098, %rd38105, 2;
	add.s64 	%rd59099, %rd37451, %rd59098;
	ld.u32 	%r9251, [%rd59099];
	setp.ge.s32 	%p3424, %r9251, %r5348;
	@%p3424 bra 	$L__BB1_19032;
	add.s64 	%rd97353, %rd38105, 1;
	not.b64 	%rd59100, %rd97352;
	add.s64 	%rd97352, %rd97351, %rd59100;
$L__BB1_19032:
	setp.ne.s64 	%p3425, %rd97352, 0;
	mov.u64 	%rd97351, %rd97352;
	@%p3425 bra 	$L__BB1_19030;
	cvt.u32.u64 	%r5350, %rd97353;
	mov.b64 	%rd97357, 0;
	mov.u64 	%rd97355, %rd5;
$L__BB1_19034:
	shr.u64 	%rd97356, %rd97355, 1;
	add.s64 	%rd38113, %rd97357, %rd97356;
	shl.b64 	%rd59102, %rd38113, 2;
	add.s64 	%rd59103, %rd37468, %rd59102;
	ld.u32 	%r9252, [%rd59103];
	setp.ge.s32 	%p3426, %r9252, %r5349;
	@%p3426 bra 	$L__BB1_19036;
	add.s64 	%rd97357, %rd38113, 1;
	not.b64 	%rd59104, %rd97356;
	add.s64 	%rd97356, %rd97355, %rd59104;
$L__BB1_19036:
	setp.ne.s64 	%p3427, %rd97356, 0;
	mov.u64 	%rd97355, %rd97356;
	@%p3427 bra 	$L__BB1_19034;
	cvt.u32.u64 	%r5351, %rd97357;
	mov.b64 	%rd97361, 0;
	mov.u64 	%rd97359, %rd5;
$L__BB1_19038:
	shr.u64 	%rd97360, %rd97359, 1;
	add.s64 	%rd38121, %rd97361, %rd97360;
	shl.b64 	%rd59106, %rd38121, 2;
	add.s64 	%rd59107, %rd37468, %rd59106;
	ld.u32 	%r9253, [%rd59107];
	setp.ge.s32 	%p3428, %r9253, %r5350;
	@%p3428 bra 	$L__BB1_19040;
	add.s64 	%rd97361, %rd38121, 1;
	not.b64 	%rd59108, %rd97360;
	add.s64 	%rd97360, %rd97359, %rd59108;
$L__BB1_19040:
	setp.ne.s64 	%p3429, %rd97360, 0;
	mov.u64 	%rd97359, %rd97360;
	@%p3429 bra 	$L__BB1_19038;
	cvt.u32.u64 	%r5352, %rd97361;
	mov.b64 	%rd97365, 0;
	mov.u64 	%rd97363, %rd5;
$L__BB1_19042:
	shr.u64 	%rd97364, %rd97363, 1;
	add.s64 	%rd38129, %rd97365, %rd97364;
	shl.b64 	%rd59110, %rd38129, 2;
	add.s64 	%rd59111, %rd37485, %rd59110;
	ld.u32 	%r9254, [%rd59111];
	setp.ge.s32 	%p3430, %r9254, %r5351;
	@%p3430 bra 	$L__BB1_19044;
	add.s64 	%rd97365, %rd38129, 1;
	not.b64 	%rd59112, %rd97364;
	add.s64 	%rd97364, %rd97363, %rd59112;
$L__BB1_19044:
	setp.ne.s64 	%p3431, %rd97364, 0;
	mov.u64 	%rd97363, %rd97364;
	@%p3431 bra 	$L__BB1_19042;
	cvt.u32.u64 	%r5353, %rd97365;
	mov.b64 	%rd97369, 0;
	mov.u64 	%rd97367, %rd5;
$L__BB1_19046:
	shr.u64 	%rd97368, %rd97367, 1;
	add.s64 	%rd38137, %rd97369, %rd97368;
	shl.b64 	%rd59114, %rd38137, 2;
	add.s64 	%rd59115, %rd37485, %rd59114;
	ld.u32 	%r9255, [%rd59115];
	setp.ge.s32 	%p3432, %r9255, %r5352;
	@%p3432 bra 	$L__BB1_19048;
	add.s64 	%rd97369, %rd38137, 1;
	not.b64 	%rd59116, %rd97368;
	add.s64 	%rd97368, %rd97367, %rd59116;
$L__BB1_19048:
	setp.ne.s64 	%p3433, %rd97368, 0;
	mov.u64 	%rd97367, %rd97368;
	@%p3433 bra 	$L__BB1_19046;
	cvt.u32.u64 	%r9256, %rd97369;
	setp.lt.s32 	%p3434, %r5353, %r9256;
	selp.b32 	%r5354, %r5019, %r5187, %p3434;
	selp.b32 	%r5355, %r5187, %r5019, %p3434;
	mov.b64 	%rd97373, 0;
	mov.u64 	%rd97371, %rd5;
$L__BB1_19050:
	shr.u64 	%rd97372, %rd97371, 1;
	add.s64 	%rd38145, %rd97373, %rd97372;
	shl.b64 	%rd59118, %rd38145, 2;
	add.s64 	%rd59119, %rd37332, %rd59118;
	ld.u32 	%r9257, [%rd59119];
	setp.ge.s32 	%p3435, %r9257, %r5208;
	@%p3435 bra 	$L__BB1_19052;
	add.s64 	%rd97373, %rd38145, 1;
	not.b64 	%rd59120, %rd97372;
	add.s64 	%rd97372, %rd97371, %rd59120;
$L__BB1_19052:
	setp.ne.s64 	%p3436, %rd97372, 0;
	mov.u64 	%rd97371, %rd97372;
	@%p3436 bra 	$L__BB1_19050;
	cvt.u32.u64 	%r5356, %rd97373;
	mov.b64 	%rd97377, 0;
	mov.u64 	%rd97375, %rd5;
$L__BB1_19054:
	shr.u64 	%rd97376, %rd97375, 1;
	add.s64 	%rd38153, %rd97377, %rd97376;
	shl.b64 	%rd59122, %rd38153, 2;
	add.s64 	%rd59123, %rd37332, %rd59122;
	ld.u32 	%r9258, [%rd59123];
	setp.ge.s32 	%p3437, %r9258, %r5186;
	@%p3437 bra 	$L__BB1_19056;
	add.s64 	%rd97377, %rd38153, 1;
	not.b64 	%rd59124, %rd97376;
	add.s64 	%rd97376, %rd97375, %rd59124;
$L__BB1_19056:
	setp.ne.s64 	%p3438, %rd97376, 0;
	mov.u64 	%rd97375, %rd97376;
	@%p3438 bra 	$L__BB1_19054;
	cvt.u32.u64 	%r5357, %rd97377;
	mov.b64 	%rd97381, 0;
	mov.u64 	%rd97379, %rd5;
$L__BB1_19058:
	shr.u64 	%rd97380, %rd97379, 1;
	add.s64 	%rd38161, %rd97381, %rd97380;
	shl.b64 	%rd59126, %rd38161, 2;
	add.s64 	%rd59127, %rd37349, %rd59126;
	ld.u32 	%r9259, [%rd59127];
	setp.ge.s32 	%p3439, %r9259, %r5356;
	@%p3439 bra 	$L__BB1_19060;
	add.s64 	%rd97381, %rd38161, 1;
	not.b64 	%rd59128, %rd97380;
	add.s64 	%rd97380, %rd97379, %rd59128;
$L__BB1_19060:
	setp.ne.s64 	%p3440, %rd97380, 0;
	mov.u64 	%rd97379, %rd97380;
	@%p3440 bra 	$L__BB1_19058;
	cvt.u32.u64 	%r5358, %rd97381;
	mov.b64 	%rd97385, 0;
	mov.u64 	%rd97383, %rd5;
$L__BB1_19062:
	shr.u64 	%rd97384, %rd97383, 1;
	add.s64 	%rd38169, %rd97385, %rd97384;
	shl.b64 	%rd59130, %rd38169, 2;
	add.s64 	%rd59131, %rd37349, %rd59130;
	ld.u32 	%r9260, [%rd59131];
	setp.ge.s32 	%p3441, %r9260, %r5357;
	@%p3441 bra 	$L__BB1_19064;
	add.s64 	%rd97385, %rd38169, 1;
	not.b64 	%rd59132, %rd97384;
	add.s64 	%rd97384, %rd97383, %rd59132;
$L__BB1_19064:
	setp.ne.s64 	%p3442, %rd97384, 0;
	mov.u64 	%rd97383, %rd97384;
	@%p3442 bra 	$L__BB1_19062;
	cvt.u32.u64 	%r5359, %rd97385;
	mov.b64 	%rd97389, 0;
	mov.u64 	%rd97387, %rd5;
$L__BB1_19066:
	shr.u64 	%rd97388, %rd97387, 1;
	add.s64 	%rd38177, %rd97389, %rd97388;
	shl.b64 	%rd59134, %rd38177, 2;
	add.s64 	%rd59135, %rd37366, %rd59134;
	ld.u32 	%r9261, [%rd59135];
	setp.ge.s32 	%p3443, %r9261, %r5358;
	@%p3443 bra 	$L__BB1_19068;
	add.s64 	%rd97389, %rd38177, 1;
	not.b64 	%rd59136, %rd97388;
	add.s64 	%rd97388, %rd97387, %rd59136;
$L__BB1_19068:
	setp.ne.s64 	%p3444, %rd97388, 0;
	mov.u64 	%rd97387, %rd97388;
	@%p3444 bra 	$L__BB1_19066;
	cvt.u32.u64 	%r5360, %rd97389;
	mov.b64 	%rd97393, 0;
	mov.u64 	%rd97391, %rd5;
$L__BB1_19070:
	shr.u64 	%rd97392, %rd97391, 1;
	add.s64 	%rd38185, %rd97393, %rd97392;
	shl.b64 	%rd59138, %rd38185, 2;
	add.s64 	%rd59139, %rd37366, %rd59138;
	ld.u32 	%r9262, [%rd59139];
	setp.ge.s32 	%p3445, %r9262, %r5359;
	@%p3445 bra 	$L__BB1_19072;
	add.s64 	%rd97393, %rd38185, 1;
	not.b64 	%rd59140, %rd97392;
	add.s64 	%rd97392, %rd97391, %rd59140;
$L__BB1_19072:
	setp.ne.s64 	%p3446, %rd97392, 0;
	mov.u64 	%rd97391, %rd97392;
	@%p3446 bra 	$L__BB1_19070;
	cvt.u32.u64 	%r5361, %rd97393;
	mov.b64 	%rd97397, 0;
	mov.u64 	%rd97395, %rd5;
$L__BB1_19074:
	shr.u64 	%rd97396, %rd97395, 1;
	add.s64 	%rd38193, %rd97397, %rd97396;
	shl.b64 	%rd59142, %rd38193, 2;
	add.s64 	%rd59143, %rd37383, %rd59142;
	ld.u32 	%r9263, [%rd59143];
	setp.ge.s32 	%p3447, %r9263, %r5360;
	@%p3447 bra 	$L__BB1_19076;
	add.s64 	%rd97397, %rd38193, 1;
	not.b64 	%rd59144, %rd97396;
	add.s64 	%rd97396, %rd97395, %rd59144;
$L__BB1_19076:
	setp.ne.s64 	%p3448, %rd97396, 0;
	mov.u64 	%rd97395, %rd97396;
	@%p3448 bra 	$L__BB1_19074;
	cvt.u32.u64 	%r5362, %rd97397;
	mov.b64 	%rd97401, 0;
	mov.u64 	%rd97399, %rd5;
$L__BB1_19078:
	shr.u64 	%rd97400, %rd97399, 1;
	add.s64 	%rd38201, %rd97401, %rd97400;
	shl.b64 	%rd59146, %rd38201, 2;
	add.s64 	%rd59147, %rd37383, %rd59146;
	ld.u32 	%r9264, [%rd59147];
	setp.ge.s32 	%p3449, %r9264, %r5361;
	@%p3449 bra 	$L__BB1_19080;
	add.s64 	%rd97401, %rd38201, 1;
	not.b64 	%rd59148, %rd97400;
	add.s64 	%rd97400, %rd97399, %rd59148;
$L__BB1_19080:
	setp.ne.s64 	%p3450, %rd97400, 0;
	mov.u64 	%rd97399, %rd97400;
	@%p3450 bra 	$L__BB1_19078;
	cvt.u32.u64 	%r5363, %rd97401;
	mov.b64 	%rd97405, 0;
	mov.u64 	%rd97403, %rd5;
$L__BB1_19082:
	shr.u64 	%rd97404, %rd97403, 1;
	add.s64 	%rd38209, %rd97405, %rd97404;
	shl.b64 	%rd59150, %rd38209, 2;
	add.s64 	%rd59151, %rd37400, %rd59150;
	ld.u32 	%r9265, [%rd59151];
	setp.ge.s32 	%p3451, %r9265, %r5362;
	@%p3451 bra 	$L__BB1_19084;
	add.s64 	%rd97405, %rd38209, 1;
	not.b64 	%rd59152, %rd97404;
	add.s64 	%rd97404, %rd97403, %rd59152;
$L__BB1_19084:
	setp.ne.s64 	%p3452, %rd97404, 0;
	mov.u64 	%rd97403, %rd97404;
	@%p3452 bra 	$L__BB1_19082;
	cvt.u32.u64 	%r5364, %rd97405;
	mov.b64 	%rd97409, 0;
	mov.u64 	%rd97407, %rd5;
$L__BB1_19086:
	shr.u64 	%rd97408, %rd97407, 1;
	add.s64 	%rd38217, %rd97409, %rd97408;
	shl.b64 	%rd59154, %rd38217, 2;
	add.s64 	%rd59155, %rd37400, %rd59154;
	ld.u32 	%r9266, [%rd59155];
	setp.ge.s32 	%p3453, %r9266, %r5363;
	@%p3453 bra 	$L__BB1_19088;
	add.s64 	%rd97409, %rd38217, 1;
	not.b64 	%rd59156, %rd97408;
	add.s64 	%rd97408, %rd97407, %rd59156;
$L__BB1_19088:
	setp.ne.s64 	%p3454, %rd97408, 0;
	mov.u64 	%rd97407, %rd97408;
	@%p3454 bra 	$L__BB1_19086;
	cvt.u32.u64 	%r5365, %rd97409;
	mov.b64 	%rd97413, 0;
	mov.u64 	%rd97411, %rd5;
$L__BB1_19090:
	shr.u64 	%rd97412, %rd97411, 1;
	add.s64 	%rd38225, %rd97413, %rd97412;
	shl.b64 	%rd59158, %rd38225, 2;
	add.s64 	%rd59159, %rd37417, %rd59158;
	ld.u32 	%r9267, [%rd59159];
	setp.ge.s32 	%p3455, %r9267, %r5364;
	@%p3455 bra 	$L__BB1_19092;
	add.s64 	%rd97413, %rd38225, 1;
	not.b64 	%rd59160, %rd97412;
	add.s64 	%rd97412, %rd97411, %rd59160;
$L__BB1_19092:
	setp.ne.s64 	%p3456, %rd97412, 0;
	mov.u64 	%rd97411, %rd97412;
	@%p3456 bra 	$L__BB1_19090;
	cvt.u32.u64 	%r5366, %rd97413;
	mov.b64 	%rd97417, 0;
	mov.u64 	%rd97415, %rd5;
$L__BB1_19094:
	shr.u64 	%rd97416, %rd97415, 1;
	add.s64 	%rd38233, %rd97417, %rd97416;
	shl.b64 	%rd59162, %rd38233, 2;
	add.s64 	%rd59163, %rd37417, %rd59162;
	ld.u32 	%r9268, [%rd59163];
	setp.ge.s32 	%p3457, %r9268, %r5365;
	@%p3457 bra 	$L__BB1_19096;
	add.s64 	%rd97417, %rd38233, 1;
	not.b64 	%rd59164, %rd97416;
	add.s64 	%rd97416, %rd97415, %rd59164;
$L__BB1_19096:
	setp.ne.s64 	%p3458, %rd97416, 0;
	mov.u64 	%rd97415, %rd97416;
	@%p3458 bra 	$L__BB1_19094;
	cvt.u32.u64 	%r5367, %rd97417;
	mov.b64 	%rd97421, 0;
	mov.u64 	%rd97419, %rd5;
$L__BB1_19098:
	shr.u64 	%rd97420, %rd97419, 1;
	add.s64 	%rd38241, %rd97421, %rd97420;
	shl.b64 	%rd59166, %rd38241, 2;
	add.s64 	%rd59167, %rd37434, %rd59166;
	ld.u32 	%r9269, [%rd59167];
	setp.ge.s32 	%p3459, %r9269, %r5366;
	@%p3459 bra 	$L__BB1_19100;
	add.s64 	%rd97421, %rd38241, 1;
	not.b64 	%rd59168, %rd97420;
	add.s64 	%rd97420, %rd97419, %rd59168;
$L__BB1_19100:
	setp.ne.s64 	%p3460, %rd97420, 0;
	mov.u64 	%rd97419, %rd97420;
	@%p3460 bra 	$L__BB1_19098;
	cvt.u32.u64 	%r5368, %rd97421;
	mov.b64 	%rd97425, 0;
	mov.u64 	%rd97423, %rd5;
$L__BB1_19102:
	shr.u64 	%rd97424, %rd97423, 1;
	add.s64 	%rd38249, %rd97425, %rd97424;
	shl.b64 	%rd59170, %rd38249, 2;
	add.s64 	%rd59171, %rd37434, %rd59170;
	ld.u32 	%r9270, [%rd59171];
	setp.ge.s32 	%p3461, %r9270, %r5367;
	@%p3461 bra 	$L__BB1_19104;
	add.s64 	%rd97425, %rd38249, 1;
	not.b64 	%rd59172, %rd97424;
	add.s64 	%rd97424, %rd97423, %rd59172;
$L__BB1_19104:
	setp.ne.s64 	%p3462, %rd97424, 0;
	mov.u64 	%rd97423, %rd97424;
	@%p3462 bra 	$L__BB1_19102;
	cvt.u32.u64 	%r5369, %rd97425;
	mov.b64 	%rd97429, 0;
	mov.u64 	%rd97427, %rd5;
$L__BB1_19106:
	shr.u64 	%rd97428, %rd97427, 1;
	add.s64 	%rd38257, %rd97429, %rd97428;
	shl.b64 	%rd59174, %rd38257, 2;
	add.s64 	%rd59175, %rd37451, %rd59174;
	ld.u32 	%r9271, [%rd59175];
	setp.ge.s32 	%p3463, %r9271, %r5368;
	@%p3463 bra 	$L__BB1_19108;
	add.s64 	%rd97429, %rd38257, 1;
	not.b64 	%rd59176, %rd97428;
	add.s64 	%rd97428, %rd97427, %rd59176;
$L__BB1_19108:
	setp.ne.s64 	%p3464, %rd97428, 0;
	mov.u64 	%rd97427, %rd97428;
	@%p3464 bra 	$L__BB1_19106;
	cvt.u32.u64 	%r5370, %rd97429;
	mov.b64 	%rd97433, 0;
	mov.u64 	%rd97431, %rd5;
$L__BB1_19110:
	shr.u64 	%rd97432, %rd97431, 1;
	add.s64 	%rd38265, %rd97433, %rd97432;
	shl.b64 	%rd59178, %rd38265, 2;
	add.s64 	%rd59179, %rd37451, %rd59178;
	ld.u32 	%r9272, [%rd59179];
	setp.ge.s32 	%p3465, %r9272, %r5369;
	@%p3465 bra 	$L__BB1_19112;
	add.s64 	%rd97433, %rd38265, 1;
	not.b64 	%rd59180, %rd97432;
	add.s64 	%rd97432, %rd97431, %rd59180;
$L__BB1_19112:
	setp.ne.s64 	%p3466, %rd97432, 0;
	mov.u64 	%rd97431, %rd97432;
	@%p3466 bra 	$L__BB1_19110;
	cvt.u32.u64 	%r5371, %rd97433;
	mov.b64 	%rd97437, 0;
	mov.u64 	%rd97435, %rd5;
$L__BB1_19114:
	shr.u64 	%rd97436, %rd97435, 1;
	add.s64 	%rd38273, %rd97437, %rd97436;
	shl.b64 	%rd59182, %rd38273, 2;
	add.s64 	%rd59183, %rd37468, %rd59182;
	ld.u32 	%r9273, [%rd59183];
	setp.ge.s32 	%p3467, %r9273, %r5370;
	@%p3467 bra 	$L__BB1_19116;
	add.s64 	%rd97437, %rd38273, 1;
	not.b64 	%rd59184, %rd97436;
	add.s64 	%rd97436, %rd97435, %rd59184;
$L__BB1_19116:
	setp.ne.s64 	%p3468, %rd97436, 0;
	mov.u64 	%rd97435, %rd97436;
	@%p3468 bra 	$L__BB1_19114;
	cvt.u32.u64 	%r5372, %rd97437;
	mov.b64 	%rd97441, 0;
	mov.u64 	%rd97439, %rd5;
$L__BB1_19118:
	shr.u64 	%rd97440, %rd97439, 1;
	add.s64 	%rd38281, %rd97441, %rd97440;
	shl.b64 	%rd59186, %rd38281, 2;
	add.s64 	%rd59187, %rd37468, %rd59186;
	ld.u32 	%r9274, [%rd59187];
	setp.ge.s32 	%p3469, %r9274, %r5371;
	@%p3469 bra 	$L__BB1_19120;
	add.s64 	%rd97441, %rd38281, 1;
	not.b64 	%rd59188, %rd97440;
	add.s64 	%rd97440, %rd97439, %rd59188;
$L__BB1_19120:
	setp.ne.s64 	%p3470, %rd97440, 0;
	mov.u64 	%rd97439, %rd97440;
	@%p3470 bra 	$L__BB1_19118;
	cvt.u32.u64 	%r5373, %rd97441;
	mov.b64 	%rd97445, 0;
	mov.u64 	%rd97443, %rd5;
$L__BB1_19122:
	shr.u64 	%rd97444, %rd97443, 1;
	add.s64 	%rd38289, %rd97445, %rd97444;
	shl.b64 	%rd59190, %rd38289, 2;
	add.s64 	%rd59191, %rd37485, %rd59190;
	ld.u32 	%r9275, [%rd59191];
	setp.ge.s32 	%p3471, %r9275, %r5372;
	@%p3471 bra 	$L__BB1_19124;
	add.s64 	%rd97445, %rd38289, 1;
	not.b64 	%rd59192, %rd97444;
	add.s64 	%rd97444, %rd97443, %rd59192;
$L__BB1_19124:
	setp.ne.s64 	%p3472, %rd97444, 0;
	mov.u64 	%rd97443, %rd97444;
	@%p3472 bra 	$L__BB1_19122;
	cvt.u32.u64 	%r5374, %rd97445;
	mov.b64 	%rd97449, 0;
	mov.u64 	%rd97447, %rd5;
$L__BB1_19126:
	shr.u64 	%rd97448, %rd97447, 1;
	add.s64 	%rd38297, %rd97449, %rd97448;
	shl.b64 	%rd59194, %rd38297, 2;
	add.s64 	%rd59195, %rd37485, %rd59194;
	ld.u32 	%r9276, [%rd59195];
	setp.ge.s32 	%p3473, %r9276, %r5373;
	@%p3473 bra 	$L__BB1_19128;
	add.s64 	%rd97449, %rd38297, 1;
	not.b64 	%rd59196, %rd97448;
	add.s64 	%rd97448, %rd97447, %rd59196;
$L__BB1_19128:
	setp.ne.s64 	%p3474, %rd97448, 0;
	mov.u64 	%rd97447, %rd97448;
	@%p3474 bra 	$L__BB1_19126;
	cvt.u32.u64 	%r9277, %rd97449;
	setp.lt.s32 	%p3475, %r5374, %r9277;
	selp.b32 	%r5375, %r5186, %r5208, %p3475;
	selp.b32 	%r5376, %r5208, %r5186, %p3475;
	mov.b64 	%rd97453, 0;
	mov.u64 	%rd97451, %rd5;
$L__BB1_19130:
	shr.u64 	%rd97452, %rd97451, 1;
	add.s64 	%rd38305, %rd97453, %rd97452;
	shl.b64 	%rd59198, %rd38305, 2;
	add.s64 	%rd59199, %rd37332, %rd59198;
	ld.u32 	%r9278, [%rd59199];
	setp.ge.s32 	%p3476, %r9278, %r5229;
	@%p3476 bra 	$L__BB1_19132;
	add.s64 	%rd97453, %rd38305, 1;
	not.b64 	%rd59200, %rd97452;
	add.s64 	%rd97452, %rd97451, %rd59200;
$L__BB1_19132:
	setp.ne.s64 	%p3477, %rd97452, 0;
	mov.u64 	%rd97451, %rd97452;
	@%p3477 bra 	$L__BB1_19130;
	cvt.u32.u64 	%r5377, %rd97453;
	mov.b64 	%rd97457, 0;
	mov.u64 	%rd97455, %rd5;
$L__BB1_19134:
	shr.u64 	%rd97456, %rd97455, 1;
	add.s64 	%rd38313, %rd97457, %rd97456;
	shl.b64 	%rd59202, %rd38313, 2;
	add.s64 	%rd59203, %rd37332, %rd59202;
	ld.u32 	%r9279, [%rd59203];
	setp.ge.s32 	%p3478, %r9279, %r5207;
	@%p3478 bra 	$L__BB1_19136;
	add.s64 	%rd97457, %rd38313, 1;
	not.b64 	%rd59204, %rd97456;
	add.s64 	%rd97456, %rd97455, %rd59204;
$L__BB1_19136:
	setp.ne.s64 	%p3479, %rd97456, 0;
	mov.u64 	%rd97455, %rd97456;
	@%p3479 bra 	$L__BB1_19134;
	cvt.u32.u64 	%r5378, %rd97457;
	mov.b64 	%rd97461, 0;
	mov.u64 	%rd97459, %rd5;
$L__BB1_19138:
	shr.u64 	%rd97460, %rd97459, 1;
	add.s64 	%rd38321, %rd97461, %rd97460;
	shl.b64 	%rd59206, %rd38321, 2;
	add.s64 	%rd59207, %rd37349, %rd59206;
	ld.u32 	%r9280, [%rd59207];
	setp.ge.s32 	%p3480, %r9280, %r5377;
	@%p3480 bra 	$L__BB1_19140;
	add.s64 	%rd97461, %rd38321, 1;
	not.b64 	%rd59208, %rd97460;
	add.s64 	%rd97460, %rd97459, %rd59208;
$L__BB1_19140:
	setp.ne.s64 	%p3481, %rd97460, 0;
	mov.u64 	%rd97459, %rd97460;
	@%p3481 bra 	$L__BB1_19138;
	cvt.u32.u64 	%r5379, %rd97461;
	mov.b64 	%rd97465, 0;
	mov.u64 	%rd97463, %rd5;
$L__BB1_19142:
	shr.u64 	%rd97464, %rd97463, 1;
	add.s64 	%rd38329, %rd97465, %rd97464;
	shl.b64 	%rd59210, %rd38329, 2;
	add.s64 	%rd59211, %rd37349, %rd59210;
	ld.u32 	%r9281, [%rd59211];
	setp.ge.s32 	%p3482, %r9281, %r5378;
	@%p3482 bra 	$L__BB1_19144;
	add.s64 	%rd97465, %rd38329, 1;
	not.b64 	%rd59212, %rd97464;
	add.s64 	%rd97464, %rd97463, %rd59212;
$L__BB1_19144:
	setp.ne.s64 	%p3483, %rd97464, 0;
	mov.u64 	%rd97463, %rd97464;
	@%p3483 bra 	$L__BB1_19142;
	cvt.u32.u64 	%r5380, %rd97465;
	mov.b64 	%rd97469, 0;
	mov.u64 	%rd97467, %rd5;
$L__BB1_19146:
	shr.u64 	%rd97468, %rd97467, 1;
	add.s64 	%rd38337, %rd97469, %rd97468;
	shl.b64 	%rd59214, %rd38337, 2;
	add.s64 	%rd59215, %rd37366, %rd59214;
	ld.u32 	%r9282, [%rd59215];
	setp.ge.s32 	%p3484, %r9282, %r5379;
	@%p3484 bra 	$L__BB1_19148;
	add.s64 	%rd97469, %rd38337, 1;
	not.b64 	%rd59216, %rd97468;
	add.s64 	%rd97468, %rd97467, %rd59216;
$L__BB1_19148:
	setp.ne.s64 	%p3485, %rd97468, 0;
	mov.u64 	%rd97467, %rd97468;
	@%p3485 bra 	$L__BB1_19146;
	cvt.u32.u64 	%r5381, %rd97469;
	mov.b64 	%rd97473, 0;
	mov.u64 	%rd97471, %rd5;
$L__BB1_19150:
	shr.u64 	%rd97472, %rd97471, 1;
	add.s64 	%rd38345, %rd97473, %rd97472;
	shl.b64 	%rd59218, %rd38345, 2;
	add.s64 	%rd59219, %rd37366, %rd59218;
	ld.u32 	%r9283, [%rd59219];
	setp.ge.s32 	%p3486, %r9283, %r5380;
	@%p3486 bra 	$L__BB1_19152;
	add.s64 	%rd97473, %rd38345, 1;
	not.b64 	%rd59220, %rd97472;
	add.s64 	%rd97472, %rd97471, %rd59220;
$L__BB1_19152:
	setp.ne.s64 	%p3487, %rd97472, 0;
	mov.u64 	%rd97471, %rd97472;
	@%p3487 bra 	$L__BB1_19150;
	cvt.u32.u64 	%r5382, %rd97473;
	mov.b64 	%rd97477, 0;
	mov.u64 	%rd97475, %rd5;
$L__BB1_19154:
	shr.u64 	%rd97476, %rd97475, 1;
	add.s64 	%rd38353, %rd97477, %rd97476;
	shl.b64 	%rd59222, %rd38353, 2;
	add.s64 	%rd59223, %rd37383, %rd59222;
	ld.u32 	%r9284, [%rd59223];
	setp.ge.s32 	%p3488, %r9284, %r5381;
	@%p3488 bra 	$L__BB1_19156;
	add.s64 	%rd97477, %rd38353, 1;
	not.b64 	%rd59224, %rd97476;
	add.s64 	%rd97476, %rd97475, %rd59224;
$L__BB1_19156:
	setp.ne.s64 	%p3489, %rd97476, 0;
	mov.u64 	%rd97475, %rd97476;
	@%p3489 bra 	$L__BB1_19154;
	cvt.u32.u64 	%r5383, %rd97477;
	mov.b64 	%rd97481, 0;
	mov.u64 	%rd97479, %rd5;
$L__BB1_19158:
	shr.u64 	%rd97480, %rd97479, 1;
	add.s64 	%rd38361, %rd97481, %rd97480;
	shl.b64 	%rd59226, %rd38361, 2;
	add.s64 	%rd59227, %rd37383, %rd59226;
	ld.u32 	%r9285, [%rd59227];
	setp.ge.s32 	%p3490, %r9285, %r5382;
	@%p3490 bra 	$L__BB1_19160;
	add.s64 	%rd97481, %rd38361, 1;
	not.b64 	%rd59228, %rd97480;
	add.s64 	%rd97480, %rd97479, %rd59228;
$L__BB1_19160:
	setp.ne.s64 	%p3491, %rd97480, 0;
	mov.u64 	%rd97479, %rd97480;
	@%p3491 bra 	$L__BB1_19158;
	cvt.u32.u64 	%r5384, %rd97481;
	mov.b64 	%rd97485, 0;
	mov.u64 	%rd97483, %rd5;
$L__BB1_19162:
	shr.u64 	%rd97484, %rd97483, 1;
	add.s64 	%rd38369, %rd97485, %rd97484;
	shl.b64 	%rd59230, %rd38369, 2;
	add.s64 	%rd59231, %rd37400, %rd59230;
	ld.u32 	%r9286, [%rd59231];
	setp.ge.s32 	%p3492, %r9286, %r5383;
	@%p3492 bra 	$L__BB1_19164;
	add.s64 	%rd97485, %rd38369, 1;
	not.b64 	%rd59232, %rd97484;
	add.s64 	%rd97484, %rd97483, %rd59232;
$L__BB1_19164:
	setp.ne.s64 	%p3493, %rd97484, 0;
	mov.u64 	%rd97483, %rd97484;
	@%p3493 bra 	$L__BB1_19162;
	cvt.u32.u64 	%r5385, %rd97485;
	mov.b64 	%rd97489, 0;
	mov.u64 	%rd97487, %rd5;
$L__BB1_19166:
	shr.u64 	%rd97488, %rd97487, 1;
	add.s64 	%rd38377, %rd97489, %rd97488;
	shl.b64 	%rd59234, %rd38377, 2;
	add.s64 	%rd59235, %rd37400, %rd59234;
	ld.u32 	%r9287, [%rd59235];
	setp.ge.s32 	%p3494, %r9287, %r5384;
	@%p3494 bra 	$L__BB1_19168;
	add.s64 	%rd97489, %rd38377, 1;
	not.b64 	%rd59236, %rd97488;
	add.s64 	%rd97488, %rd97487, %rd59236;
$L__BB1_19168:
	setp.ne.s64 	%p3495, %rd97488, 0;
	mov.u64 	%rd97487, %rd97488;
	@%p3495 bra 	$L__BB1_19166;
	cvt.u32.u64 	%r5386, %rd97489;
	mov.b64 	%rd97493, 0;
	mov.u64 	%rd97491, %rd5;
$L__BB1_19170:
	shr.u64 	%rd97492, %rd97491, 1;
	add.s64 	%rd38385, %rd97493, %rd97492;
	shl.b64 	%rd59238, %rd38385, 2;
	add.s64 	%rd59239, %rd37417, %rd59238;
	ld.u32 	%r9288, [%rd59239];
	setp.ge.s32 	%p3496, %r9288, %r5385;
	@%p3496 bra 	$L__BB1_19172;
	add.s64 	%rd97493, %rd38385, 1;
	not.b64 	%rd59240, %rd97492;
	add.s64 	%rd97492, %rd97491, %rd59240;
$L__BB1_19172:
	setp.ne.s64 	%p3497, %rd97492, 0;
	mov.u64 	%rd97491, %rd97492;
	@%p3497 bra 	$L__BB1_19170;
	cvt.u32.u64 	%r5387, %rd97493;
	mov.b64 	%rd97497, 0;
	mov.u64 	%rd97495, %rd5;
$L__BB1_19174:
	shr.u64 	%rd97496, %rd97495, 1;
	add.s64 	%rd38393, %rd97497, %rd97496;
	shl.b64 	%rd59242, %rd38393, 2;
	add.s64 	%rd59243, %rd37417, %rd59242;
	ld.u32 	%r9289, [%rd59243];
	setp.ge.s32 	%p3498, %r9289, %r5386;
	@%p3498 bra 	$L__BB1_19176;
	add.s64 	%rd97497, %rd38393, 1;
	not.b64 	%rd59244, %rd97496;
	add.s64 	%rd97496, %rd97495, %rd59244;
$L__BB1_19176:
	setp.ne.s64 	%p3499, %rd97496, 0;
	mov.u64 	%rd97495, %rd97496;
	@%p3499 bra 	$L__BB1_19174;
	cvt.u32.u64 	%r5388, %rd97497;
	mov.b64 	%rd97501, 0;
	mov.u64 	%rd97499, %rd5;
$L__BB1_19178:
	shr.u64 	%rd97500, %rd97499, 1;
	add.s64 	%rd38401, %rd97501, %rd97500;
	shl.b64 	%rd59246, %rd38401, 2;
	add.s64 	%rd59247, %rd37434, %rd59246;
	ld.u32 	%r9290, [%rd59247];
	setp.ge.s32 	%p3500, %r9290, %r5387;
	@%p3500 bra 	$L__BB1_19180;
	add.s64 	%rd97501, %rd38401, 1;
	not.b64 	%rd59248, %rd97500;
	add.s64 	%rd97500, %rd97499, %rd59248;
$L__BB1_19180:
	setp.ne.s64 	%p3501, %rd97500, 0;
	mov.u64 	%rd97499, %rd97500;
	@%p3501 bra 	$L__BB1_19178;
	cvt.u32.u64 	%r5389, %rd97501;
	mov.b64 	%rd97505, 0;
	mov.u64 	%rd97503, %rd5;
$L__BB1_19182:
	shr.u64 	%rd97504, %rd97503, 1;
	add.s64 	%rd38409, %rd97505, %rd97504;
	shl.b64 	%rd59250, %rd38409, 2;
	add.s64 	%rd59251, %rd37434, %rd59250;
	ld.u32 	%r9291, [%rd59251];
	setp.ge.s32 	%p3502, %r9291, %r5388;
	@%p3502 bra 	$L__BB1_19184;
	add.s64 	%rd97505, %rd38409, 1;
	not.b64 	%rd59252, %rd97504;
	add.s64 	%rd97504, %rd97503, %rd59252;
$L__BB1_19184:
	setp.ne.s64 	%p3503, %rd97504, 0;
	mov.u64 	%rd97503, %rd97504;
	@%p3503 bra 	$L__BB1_19182;
	cvt.u32.u64 	%r5390, %rd97505;
	mov.b64 	%rd97509, 0;
	mov.u64 	%rd97507, %rd5;
$L__BB1_19186:
	shr.u64 	%rd97508, %rd97507, 1;
	add.s64 	%rd38417, %rd97509, %rd97508;
	shl.b64 	%rd59254, %rd38417, 2;
	add.s64 	%rd59255, %rd37451, %rd59254;
	ld.u32 	%r9292, [%rd59255];
	setp.ge.s32 	%p3504, %r9292, %r5389;
	@%p3504 bra 	$L__BB1_19188;
	add.s64 	%rd97509, %rd38417, 1;
	not.b64 	%rd59256, %rd97508;
	add.s64 	%rd97508, %rd97507, %rd59256;
$L__BB1_19188:
	setp.ne.s64 	%p3505, %rd97508, 0;
	mov.u64 	%rd97507, %rd97508;
	@%p3505 bra 	$L__BB1_19186;
	cvt.u32.u64 	%r5391, %rd97509;
	mov.b64 	%rd97513, 0;
	mov.u64 	%rd97511, %rd5;
$L__BB1_19190:
	shr.u64 	%rd97512, %rd97511, 1;
	add.s64 	%rd38425, %rd97513, %rd97512;
	shl.b64 	%rd59258, %rd38425, 2;
	add.s64 	%rd59259, %rd37451, %rd59258;
	ld.u32 	%r9293, [%rd59259];
	setp.ge.s32 	%p3506, %r9293, %r5390;
	@%p3506 bra 	$L__BB1_19192;
	add.s64 	%rd97513, %rd38425, 1;
	not.b64 	%rd59260, %rd97512;
	add.s64 	%rd97512, %rd97511, %rd59260;
$L__BB1_19192:
	setp.ne.s64 	%p3507, %rd97512, 0;
	mov.u64 	%rd97511, %rd97512;
	@%p3507 bra 	$L__BB1_19190;
	cvt.u32.u64 	%r5392, %rd97513;
	mov.b64 	%rd97517, 0;
	mov.u64 	%rd97515, %rd5;
$L__BB1_19194:
	shr.u64 	%rd97516, %rd97515, 1;
	add.s64 	%rd38433, %rd97517, %rd97516;
	shl.b64 	%rd59262, %rd38433, 2;
	add.s64 	%rd59263, %rd37468, %rd59262;
	ld.u32 	%r9294, [%rd59263];
	setp.ge.s32 	%p3508, %r9294, %r5391;
	@%p3508 bra 	$L__BB1_19196;
	add.s64 	%rd97517, %rd38433, 1;
	not.b64 	%rd59264, %rd97516;
	add.s64 	%rd97516, %rd97515, %rd59264;
$L__BB1_19196:
	setp.ne.s64 	%p3509, %rd97516, 0;
	mov.u64 	%rd97515, %rd97516;
	@%p3509 bra 	$L__BB1_19194;
	cvt.u32.u64 	%r5393, %rd97517;
	mov.b64 	%rd97521, 0;
	mov.u64 	%rd97519, %rd5;
$L__BB1_19198:
	shr.u64 	%rd97520, %rd97519, 1;
	add.s64 	%rd38441, %rd97521, %rd97520;
	shl.b64 	%rd59266, %rd38441, 2;
	add.s64 	%rd59267, %rd37468, %rd59266;
	ld.u32 	%r9295, [%rd59267];
	setp.ge.s32 	%p3510, %r9295, %r5392;
	@%p3510 bra 	$L__BB1_19200;
	add.s64 	%rd97521, %rd38441, 1;
	not.b64 	%rd59268, %rd97520;
	add.s64 	%rd97520, %rd97519, %rd59268;
$L__BB1_19200:
	setp.ne.s64 	%p3511, %rd97520, 0;
	mov.u64 	%rd97519, %rd97520;
	@%p3511 bra 	$L__BB1_19198;
	cvt.u32.u64 	%r5394, %rd97521;
	mov.b64 	%rd97525, 0;
	mov.u64 	%rd97523, %rd5;
$L__BB1_19202:
	shr.u64 	%rd97524, %rd97523, 1;
	add.s64 	%rd38449, %rd97525, %rd97524;
	shl.b64 	%rd59270, %rd38449, 2;
	add.s64 	%rd59271, %rd37485, %rd59270;
	ld.u32 	%r9296, [%rd59271];
	setp.ge.s32 	%p3512, %r9296, %r5393;
	@%p3512 bra 	$L__BB1_19204;
	add.s64 	%rd97525, %rd38449, 1;
	not.b64 	%rd59272, %rd97524;
	add.s64 	%rd97524, %rd97523, %rd59272;
$L__BB1_19204:
	setp.ne.s64 	%p3513, %rd97524, 0;
	mov.u64 	%rd97523, %rd97524;
	@%p3513 bra 	$L__BB1_19202;
	cvt.u32.u64 	%r5395, %rd97525;
	mov.b64 	%rd97529, 0;
	mov.u64 	%rd97527, %rd5;
$L__BB1_19206:
	shr.u64 	%rd97528, %rd97527, 1;
	add.s64 	%rd38457, %rd97529, %rd97528;
	shl.b64 	%rd59274, %rd38457, 2;
	add.s64 	%rd59275, %rd37485, %rd59274;
	ld.u32 	%r9297, [%rd59275];
	setp.ge.s32 	%p3514, %r9297, %r5394;
	@%p3514 bra 	$L__BB1_19208;
	add.s64 	%rd97529, %rd38457, 1;
	not.b64 	%rd59276, %rd97528;
	add.s64 	%rd97528, %rd97527, %rd59276;
$L__BB1_19208:
	setp.ne.s64 	%p3515, %rd97528, 0;
	mov.u64 	%rd97527, %rd97528;
	@%p3515 bra 	$L__BB1_19206;
	cvt.u32.u64 	%r9298, %rd97529;
	setp.lt.s32 	%p3516, %r5395, %r9298;
	selp.b32 	%r5396, %r5207, %r5229, %p3516;
	selp.b32 	%r5397, %r5229, %r5207, %p3516;
	mov.b64 	%rd97533, 0;
	mov.u64 	%rd97531, %rd5;
$L__BB1_19210:
	shr.u64 	%rd97532, %rd97531, 1;
	add.s64 	%rd38465, %rd97533, %rd97532;
	shl.b64 	%rd59278, %rd38465, 2;
	add.s64 	%rd59279, %rd37332, %rd59278;
	ld.u32 	%r9299, [%rd59279];
	setp.ge.s32 	%p3517, %r9299, %r5250;
	@%p3517 bra 	$L__BB1_19212;
	add.s64 	%rd97533, %rd38465, 1;
	not.b64 	%rd59280, %rd97532;
	add.s64 	%rd97532, %rd97531, %rd59280;
$L__BB1_19212:
	setp.ne.s64 	%p3518, %rd97532, 0;
	mov.u64 	%rd97531, %rd97532;
	@%p3518 bra 	$L__BB1_19210;
	cvt.u32.u64 	%r5398, %rd97533;
	mov.b64 	%rd97537, 0;
	mov.u64 	%rd97535, %rd5;
$L__BB1_19214:
	shr.u64 	%rd97536, %rd97535, 1;
	add.s64 	%rd38473, %rd97537, %rd97536;
	shl.b64 	%rd59282, %rd38473, 2;
	add.s64 	%rd59283, %rd37332, %rd59282;
	ld.u32 	%r9300, [%rd59283];
	setp.ge.s32 	%p3519, %r9300, %r5228;
	@%p3519 bra 	$L__BB1_19216;
	add.s64 	%rd97537, %rd38473, 1;
	not.b64 	%rd59284, %rd97536;
	add.s64 	%rd97536, %rd97535, %rd59284;
$L__BB1_19216:
	setp.ne.s64 	%p3520, %rd97536, 0;
	mov.u64 	%rd97535, %rd97536;
	@%p3520 bra 	$L__BB1_19214;
	cvt.u32.u64 	%r5399, %rd97537;
	mov.b64 	%rd97541, 0;
	mov.u64 	%rd97539, %rd5;
$L__BB1_19218:
	shr.u64 	%rd97540, %rd97539, 1;
	add.s64 	%rd38481, %rd97541, %rd97540;
	shl.b64 	%rd59286, %rd38481, 2;
	add.s64 	%rd59287, %rd37349, %rd59286;
	ld.u32 	%r9301, [%rd59287];
	setp.ge.s32 	%p3521, %r9301, %r5398;
	@%p3521 bra 	$L__BB1_19220;
	add.s64 	%rd97541, %rd38481, 1;
	not.b64 	%rd59288, %rd97540;
	add.s64 	%rd97540, %rd97539, %rd59288;
$L__BB1_19220:
	setp.ne.s64 	%p3522, %rd97540, 0;
	mov.u64 	%rd97539, %rd97540;
	@%p3522 bra 	$L__BB1_19218;
	cvt.u32.u64 	%r5400, %rd97541;
	mov.b64 	%rd97545, 0;
	mov.u64 	%rd97543, %rd5;
$L__BB1_19222:
	shr.u64 	%rd97544, %rd97543, 1;
	add.s64 	%rd38489, %rd97545, %rd97544;
	shl.b64 	%rd59290, %rd38489, 2;
	add.s64 	%rd59291, %rd37349, %rd59290;
	ld.u32 	%r9302, [%rd59291];
	setp.ge.s32 	%p3523, %r9302, %r5399;
	@%p3523 bra 	$L__BB1_19224;
	add.s64 	%rd97545, %rd38489, 1;
	not.b64 	%rd59292, %rd97544;
	add.s64 	%rd97544, %rd97543, %rd59292;
$L__BB1_19224:
	setp.ne.s64 	%p3524, %rd97544, 0;
	mov.u64 	%rd97543, %rd97544;
	@%p3524 bra 	$L__BB1_19222;
	cvt.u32.u64 	%r5401, %rd97545;
	mov.b64 	%rd97549, 0;
	mov.u64 	%rd97547, %rd5;
$L__BB1_19226:
	shr.u64 	%rd97548, %rd97547, 1;
	add.s64 	%rd38497, %rd97549, %rd97548;
	shl.b64 	%rd59294, %rd38497, 2;
	add.s64 	%rd59295, %rd37366, %rd59294;
	ld.u32 	%r9303, [%rd59295];
	setp.ge.s32 	%p3525, %r9303, %r5400;
	@%p3525 bra 	$L__BB1_19228;
	add.s64 	%rd97549, %rd38497, 1;
	not.b64 	%rd59296, %rd97548;
	add.s64 	%rd97548, %rd97547, %rd59296;
$L__BB1_19228:
	setp.ne.s64 	%p3526, %rd97548, 0;
	mov.u64 	%rd97547, %rd97548;
	@%p3526 bra 	$L__BB1_19226;
	cvt.u32.u64 	%r5402, %rd97549;
	mov.b64 	%rd97553, 0;
	mov.u64 	%rd97551, %rd5;
$L__BB1_19230:
	shr.u64 	%rd97552, %rd97551, 1;
	add.s64 	%rd38505, %rd97553, %rd97552;
	shl.b64 	%rd59298, %rd38505, 2;
	add.s64 	%rd59299, %rd37366, %rd59298;
	ld.u32 	%r9304, [%rd59299];
	setp.ge.s32 	%p3527, %r9304, %r5401;
	@%p3527 bra 	$L__BB1_19232;
	add.s64 	%rd97553, %rd38505, 1;
	not.b64 	%rd59300, %rd97552;
	add.s64 	%rd97552, %rd97551, %rd59300;
$L__BB1_19232:
	setp.ne.s64 	%p3528, %rd97552, 0;
	mov.u64 	%rd97551, %rd97552;
	@%p3528 bra 	$L__BB1_19230;
	cvt.u32.u64 	%r5403, %rd97553;
	mov.b64 	%rd97557, 0;
	mov.u64 	%rd97555, %rd5;
$L__BB1_19234:
	shr.u64 	%rd97556, %rd97555, 1;
	add.s64 	%rd38513, %rd97557, %rd97556;
	shl.b64 	%rd59302, %rd38513, 2;
	add.s64 	%rd59303, %rd37383, %rd59302;
	ld.u32 	%r9305, [%rd59303];
	setp.ge.s32 	%p3529, %r9305, %r5402;
	@%p3529 bra 	$L__BB1_19236;
	add.s64 	%rd97557, %rd38513, 1;
	not.b64 	%rd59304, %rd97556;
	add.s64 	%rd97556, %rd97555, %rd59304;
$L__BB1_19236:
	setp.ne.s64 	%p3530, %rd97556, 0;
	mov.u64 	%rd97555, %rd97556;
	@%p3530 bra 	$L__BB1_19234;
	cvt.u32.u64 	%r5404, %rd97557;
	mov.b64 	%rd97561, 0;
	mov.u64 	%rd97559, %rd5;
$L__BB1_19238:
	shr.u64 	%rd97560, %rd97559, 1;
	add.s64 	%rd38521, %rd97561, %rd97560;
	shl.b64 	%rd59306, %rd38521, 2;
	add.s64 	%rd59307, %rd37383, %rd59306;
	ld.u32 	%r9306, [%rd59307];
	setp.ge.s32 	%p3531, %r9306, %r5403;
	@%p3531 bra 	$L__BB1_19240;
	add.s64 	%rd97561, %rd38521, 1;
	not.b64 	%rd59308, %rd97560;
	add.s64 	%rd97560, %rd97559, %rd59308;
$L__BB1_19240:
	setp.ne.s64 	%p3532, %rd97560, 0;
	mov.u64 	%rd97559, %rd97560;
	@%p3532 bra 	$L__BB1_19238;
	cvt.u32.u64 	%r5405, %rd97561;
	mov.b64 	%rd97565, 0;
	mov.u64 	%rd97563, %rd5;
$L__BB1_19242:
	shr.u64 	%rd97564, %rd97563, 1;
	add.s64 	%rd38529, %rd97565, %rd97564;
	shl.b64 	%rd59310, %rd38529, 2;
	add.s64 	%rd59311, %rd37400, %rd59310;
	ld.u32 	%r9307, [%rd59311];
	setp.ge.s32 	%p3533, %r9307, %r5404;
	@%p3533 bra 	$L__BB1_19244;
	add.s64 	%rd97565, %rd38529, 1;
	not.b64 	%rd59312, %rd97564;
	add.s64 	%rd97564, %rd97563, %rd59312;
$L__BB1_19244:
	setp.ne.s64 	%p3534, %rd97564, 0;
	mov.u64 	%rd97563, %rd97564;
	@%p3534 bra 	$L__BB1_19242;
	cvt.u32.u64 	%r5406, %rd97565;
	mov.b64 	%rd97569, 0;
	mov.u64 	%rd97567, %rd5;
$L__BB1_19246:
	shr.u64 	%rd97568, %rd97567, 1;
	add.s64 	%rd38537, %rd97569, %rd97568;
	shl.b64 	%rd59314, %rd38537, 2;
	add.s64 	%rd59315, %rd37400, %rd59314;
	ld.u32 	%r9308, [%rd59315];
	setp.ge.s32 	%p3535, %r9308, %r5405;
	@%p3535 bra 	$L__BB1_19248;
	add.s64 	%rd97569, %rd38537, 1;
	not.b64 	%rd59316, %rd97568;
	add.s64 	%rd97568, %rd97567, %rd59316;
$L__BB1_19248:
	setp.ne.s64 	%p3536, %rd97568, 0;
	mov.u64 	%rd97567, %rd97568;
	@%p3536 bra 	$L__BB1_19246;
	cvt.u32.u64 	%r5407, %rd97569;
	mov.b64 	%rd97573, 0;
	mov.u64 	%rd97571, %rd5;
$L__BB1_19250:
	shr.u64 	%rd97572, %rd97571, 1;
	add.s64 	%rd38545, %rd97573, %rd97572;
	shl.b64 	%rd59318, %rd38545, 2;
	add.s64 	%rd59319, %rd37417, %rd59318;
	ld.u32 	%r9309, [%rd59319];
	setp.ge.s32 	%p3537, %r9309, %r5406;
	@%p3537 bra 	$L__BB1_19252;
	add.s64 	%rd97573, %rd38545, 1;
	not.b64 	%rd59320, %rd97572;
	add.s64 	%rd97572, %rd97571, %rd59320;
$L__BB1_19252:
	setp.ne.s64 	%p3538, %rd97572, 0;
	mov.u64 	%rd97571, %rd97572;
	@%p3538 bra 	$L__BB1_19250;
	cvt.u32.u64 	%r5408, %rd97573;
	mov.b64 	%rd97577, 0;
	mov.u64 	%rd97575, %rd5;
$L__BB1_19254:
	shr.u64 	%rd97576, %rd97575, 1;
	add.s64 	%rd38553, %rd97577, %rd97576;
	shl.b64 	%rd59322, %rd38553, 2;
	add.s64 	%rd59323, %rd37417, %rd59322;
	ld.u32 	%r9310, [%rd59323];
	setp.ge.s32 	%p3539, %r9310, %r5407;
	@%p3539 bra 	$L__BB1_19256;
	add.s64 	%rd97577, %rd38553, 1;
	not.b64 	%rd59324, %rd97576;
	add.s64 	%rd97576, %rd97575, %rd59324;
$L__BB1_19256:
	setp.ne.s64 	%p3540, %rd97576, 0;
	mov.u64 	%rd97575, %rd97576;
	@%p3540 bra 	$L__BB1_19254;
	cvt.u32.u64 	%r5409, %rd97577;
	mov.b64 	%rd97581, 0;
	mov.u64 	%rd97579, %rd5;
$L__BB1_19258:
	shr.u64 	%rd97580, %rd97579, 1;
	add.s64 	%rd38561, %rd97581, %rd97580;
	shl.b64 	%rd59326, %rd38561, 2;
	add.s64 	%rd59327, %rd37434, %rd59326;
	ld.u32 	%r9311, [%rd59327];
	setp.ge.s32 	%p3541, %r9311, %r5408;
	@%p3541 bra 	$L__BB1_19260;
	add.s64 	%rd97581, %rd38561, 1;
	not.b64 	%rd59328, %rd97580;
	add.s64 	%rd97580, %rd97579, %rd59328;
$L__BB1_19260:
	setp.ne.s64 	%p3542, %rd97580, 0;
	mov.u64 	%rd97579, %rd97580;
	@%p3542 bra 	$L__BB1_19258;
	cvt.u32.u64 	%r5410, %rd97581;
	mov.b64 	%rd97585, 0;
	mov.u64 	%rd97583, %rd5;
$L__BB1_19262:
	shr.u64 	%rd97584, %rd97583, 1;
	add.s64 	%rd38569, %rd97585, %rd97584;
	shl.b64 	%rd59330, %rd38569, 2;
	add.s64 	%rd59331, %rd37434, %rd59330;
	ld.u32 	%r9312, [%rd59331];
	setp.ge.s32 	%p3543, %r9312, %r5409;
	@%p3543 bra 	$L__BB1_19264;
	add.s64 	%rd97585, %rd38569, 1;
	not.b64 	%rd59332, %rd97584;
	add.s64 	%rd97584, %rd97583, %rd59332;
$L__BB1_19264:
	setp.ne.s64 	%p3544, %rd97584, 0;
	mov.u64 	%rd97583, %rd97584;
	@%p3544 bra 	$L__BB1_19262;
	cvt.u32.u64 	%r5411, %rd97585;
	mov.b64 	%rd97589, 0;
	mov.u64 	%rd97587, %rd5;
$L__BB1_19266:
	shr.u64 	%rd97588, %rd97587, 1;
	add.s64 	%rd38577, %rd97589, %rd97588;
	shl.b64 	%rd59334, %rd38577, 2;
	add.s64 	%rd59335, %rd37451, %rd59334;
	ld.u32 	%r9313, [%rd59335];
	setp.ge.s32 	%p3545, %r9313, %r5410;
	@%p3545 bra 	$L__BB1_19268;
	add.s64 	%rd97589, %rd38577, 1;
	not.b64 	%rd59336, %rd97588;
	add.s64 	%rd97588, %rd97587, %rd59336;
$L__BB1_19268:
	setp.ne.s64 	%p3546, %rd97588, 0;
	mov.u64 	%rd97587, %rd97588;
	@%p3546 bra 	$L__BB1_19266;
	cvt.u32.u64 	%r5412, %rd97589;
	mov.b64 	%rd97593, 0;
	mov.u64 	%rd97591, %rd5;
$L__BB1_19270:
	shr.u64 	%rd97592, %rd97591, 1;
	add.s64 	%rd38585, %rd97593, %rd97592;
	shl.b64 	%rd59338, %rd38585, 2;
	add.s64 	%rd59339, %rd37451, %rd59338;
	ld.u32 	%r9314, [%rd59339];
	setp.ge.s32 	%p3547, %r9314, %r5411;
	@%p3547 bra 	$L__BB1_19272;
	add.s64 	%rd97593, %rd38585, 1;
	not.b64 	%rd59340, %rd97592;
	add.s64 	%rd97592, %rd97591, %rd59340;
$L__BB1_19272:
	setp.ne.s64 	%p3548, %rd97592, 0;
	mov.u64 	%rd97591, %rd97592;
	@%p3548 bra 	$L__BB1_19270;
	cvt.u32.u64 	%r5413, %rd97593;
	mov.b64 	%rd97597, 0;
	mov.u64 	%rd97595, %rd5;
$L__BB1_19274:
	shr.u64 	%rd97596, %rd97595, 1;
	add.s64 	%rd38593, %rd97597, %rd97596;
	shl.b64 	%rd59342, %rd38593, 2;
	add.s64 	%rd59343, %rd37468, %rd59342;
	ld.u32 	%r9315, [%rd59343];
	setp.ge.s32 	%p3549, %r9315, %r5412;
	@%p3549 bra 	$L__BB1_19276;
	add.s64 	%rd97597, %rd38593, 1;
	not.b64 	%rd59344, %rd97596;
	add.s64 	%rd97596, %rd97595, %rd59344;
$L__BB1_19276:
	setp.ne.s64 	%p3550, %rd97596, 0;
	mov.u64 	%rd97595, %rd97596;
	@%p3550 bra 	$L__BB1_19274;
	cvt.u32.u64 	%r5414, %rd97597;
	mov.b64 	%rd97601, 0;
	mov.u64 	%rd97599, %rd5;
$L__BB1_19278:
	shr.u64 	%rd97600, %rd97599, 1;
	add.s64 	%rd38601, %rd97601, %rd97600;
	shl.b64 	%rd59346, %rd38601, 2;
	add.s64 	%rd59347, %rd37468, %rd59346;
	ld.u32 	%r9316, [%rd59347];
	setp.ge.s32 	%p3551, %r9316, %r5413;
	@%p3551 bra 	$L__BB1_19280;
	add.s64 	%rd97601, %rd38601, 1;
	not.b64 	%rd59348, %rd97600;
	add.s64 	%rd97600, %rd97599, %rd59348;
$L__BB1_19280:
	setp.ne.s64 	%p3552, %rd97600, 0;
	mov.u64 	%rd97599, %rd97600;
	@%p3552 bra 	$L__BB1_19278;
	cvt.u32.u64 	%r5415, %rd97601;
	mov.b64 	%rd97605, 0;
	mov.u64 	%rd97603, %rd5;
$L__BB1_19282:
	shr.u64 	%rd97604, %rd97603, 1;
	add.s64 	%rd38609, %rd97605, %rd97604;
	shl.b64 	%rd59350, %rd38609, 2;
	add.s64 	%rd59351, %rd37485, %rd59350;
	ld.u32 	%r9317, [%rd59351];
	setp.ge.s32 	%p3553, %r9317, %r5414;
	@%p3553 bra 	$L__BB1_19284;
	add.s64 	%rd97605, %rd38609, 1;
	not.b64 	%rd59352, %rd97604;
	add.s64 	%rd97604, %rd97603, %rd59352;
$L__BB1_19284:
	setp.ne.s64 	%p3554, %rd97604, 0;
	mov.u64 	%rd97603, %rd97604;
	@%p3554 bra 	$L__BB1_19282;
	cvt.u32.u64 	%r5416, %rd97605;
	mov.b64 	%rd97609, 0;
	mov.u64 	%rd97607, %rd5;
$L__BB1_19286:
	shr.u64 	%rd97608, %rd97607, 1;
	add.s64 	%rd38617, %rd97609, %rd97608;
	shl.b64 	%rd59354, %rd38617, 2;
	add.s64 	%rd59355, %rd37485, %rd59354;
	ld.u32 	%r9318, [%rd59355];
	setp.ge.s32 	%p3555, %r9318, %r5415;
	@%p3555 bra 	$L__BB1_19288;
	add.s64 	%rd97609, %rd38617, 1;
	not.b64 	%rd59356, %rd97608;
	add.s64 	%rd97608, %rd97607, %rd59356;
$L__BB1_19288:
	setp.ne.s64 	%p3556, %rd97608, 0;
	mov.u64 	%rd97607, %rd97608;
	@%p3556 bra 	$L__BB1_19286;
	cvt.u32.u64 	%r9319, %rd97609;
	setp.lt.s32 	%p3557, %r5416, %r9319;
	selp.b32 	%r5417, %r5228, %r5250, %p3557;
	selp.b32 	%r5418, %r5250, %r5228, %p3557;
	mov.b64 	%rd97613, 0;
	mov.u64 	%rd97611, %rd5;
$L__BB1_19290:
	shr.u64 	%rd97612, %rd97611, 1;
	add.s64 	%rd38625, %rd97613, %rd97612;
	shl.b64 	%rd59358, %rd38625, 2;
	add.s64 	%rd59359, %rd37332, %rd59358;
	ld.u32 	%r9320, [%rd59359];
	setp.ge.s32 	%p3558, %r9320, %r5271;
	@%p3558 bra 	$L__BB1_19292;
	add.s64 	%rd97613, %rd38625, 1;
	not.b64 	%rd59360, %rd97612;
	add.s64 	%rd97612, %rd97611, %rd59360;
$L__BB1_19292:
	setp.ne.s64 	%p3559, %rd97612, 0;
	mov.u64 	%rd97611, %rd97612;
	@%p3559 bra 	$L__BB1_19290;
	cvt.u32.u64 	%r5419, %rd97613;
	mov.b64 	%rd97617, 0;
	mov.u64 	%rd97615, %rd5;
$L__BB1_19294:
	shr.u64 	%rd97616, %rd97615, 1;
	add.s64 	%rd38633, %rd97617, %rd97616;
	shl.b64 	%rd59362, %rd38633, 2;
	add.s64 	%rd59363, %rd37332, %rd59362;
	ld.u32 	%r9321, [%rd59363];
	setp.ge.s32 	%p3560, %r9321, %r5249;
	@%p3560 bra 	$L__BB1_19296;
	add.s64 	%rd97617, %rd38633, 1;
	not.b64 	%rd59364, %rd97616;
	add.s64 	%rd97616, %rd97615, %rd59364;
$L__BB1_19296:
	setp.ne.s64 	%p3561, %rd97616, 0;
	mov.u64 	%rd97615, %rd97616;
	@%p3561 bra 	$L__BB1_19294;
	cvt.u32.u64 	%r5420, %rd97617;
	mov.b64 	%rd97621, 0;
	mov.u64 	%rd97619, %rd5;
$L__BB1_19298:
	shr.u64 	%rd97620, %rd97619, 1;
	add.s64 	%rd38641, %rd97621, %rd97620;
	shl.b64 	%rd59366, %rd38641, 2;
	add.s64 	%rd59367, %rd37349, %rd59366;
	ld.u32 	%r9322, [%rd59367];
	setp.ge.s32 	%p3562, %r9322, %r5419;
	@%p3562 bra 	$L__BB1_19300;
	add.s64 	%rd97621, %rd38641, 1;
	not.b64 	%rd59368, %rd97620;
	add.s64 	%rd97620, %rd97619, %rd59368;
$L__BB1_19300:
	setp.ne.s64 	%p3563, %rd97620, 0;
	mov.u64 	%rd97619, %rd97620;
	@%p3563 bra 	$L__BB1_19298;
	cvt.u32.u64 	%r5421, %rd97621;
	mov.b64 	%rd97625, 0;
	mov.u64 	%rd97623, %rd5;
$L__BB1_19302:
	shr.u64 	%rd97624, %rd97623, 1;
	add.s64 	%rd38649, %rd97625, %rd97624;
	shl.b64 	%rd59370, %rd38649, 2;
	add.s64 	%rd59371, %rd37349, %rd59370;
	ld.u32 	%r9323, [%rd59371];
	setp.ge.s32 	%p3564, %r9323, %r5420;
	@%p3564 bra 	$L__BB1_19304;
	add.s64 	%rd97625, %rd38649, 1;
	not.b64 	%rd59372, %rd97624;
	add.s64 	%rd97624, %rd97623, %rd59372;
$L__BB1_19304:
	setp.ne.s64 	%p3565, %rd97624, 0;
	mov.u64 	%rd97623, %rd97624;
	@%p3565 bra 	$L__BB1_19302;
	cvt.u32.u64 	%r5422, %rd97625;
	mov.b64 	%rd97629, 0;
	mov.u64 	%rd97627, %rd5;
$L__BB1_19306:
	shr.u64 	%rd97628, %rd97627, 1;
	add.s64 	%rd38657, %rd97629, %rd97628;
	shl.b64 	%rd59374, %rd38657, 2;
	add.s64 	%rd59375, %rd37366, %rd59374;
	ld.u32 	%r9324, [%rd59375];
	setp.ge.s32 	%p3566, %r9324, %r5421;
	@%p3566 bra 	$L__BB1_19308;
	add.s64 	%rd97629, %rd38657, 1;
	not.b64 	%rd59376, %rd97628;
	add.s64 	%rd97628, %rd97627, %rd59376;
$L__BB1_19308:
	setp.ne.s64 	%p3567, %rd97628, 0;
	mov.u64 	%rd97627, %rd97628;
	@%p3567 bra 	$L__BB1_19306;
	cvt.u32.u64 	%r5423, %rd97629;
	mov.b64 	%rd97633, 0;
	mov.u64 	%rd97631, %rd5;
$L__BB1_19310:
	shr.u64 	%rd97632, %rd97631, 1;
	add.s64 	%rd38665, %rd97633, %rd97632;
	shl.b64 	%rd59378, %rd38665, 2;
	add.s64 	%rd59379, %rd37366, %rd59378;
	ld.u32 	%r9325, [%rd59379];
	setp.ge.s32 	%p3568, %r9325, %r5422;
	@%p3568 bra 	$L__BB1_19312;
	add.s64 	%rd97633, %rd38665, 1;
	not.b64 	%rd59380, %rd97632;
	add.s64 	%rd97632, %rd97631, %rd59380;
$L__BB1_19312:
	setp.ne.s64 	%p3569, %rd97632, 0;
	mov.u64 	%rd97631, %rd97632;
	@%p3569 bra 	$L__BB1_19310;
	cvt.u32.u64 	%r5424, %rd97633;
	mov.b64 	%rd97637, 0;
	mov.u64 	%rd97635, %rd5;
$L__BB1_19314:
	shr.u64 	%rd97636, %rd97635, 1;
	add.s64 	%rd38673, %rd97637, %rd97636;
	shl.b64 	%rd59382, %rd38673, 2;
	add.s64 	%rd59383, %rd37383, %rd59382;
	ld.u32 	%r9326, [%rd59383];
	setp.ge.s32 	%p3570, %r9326, %r5423;
	@%p3570 bra 	$L__BB1_19316;
	add.s64 	%rd97637, %rd38673, 1;
	not.b64 	%rd59384, %rd97636;
	add.s64 	%rd97636, %rd97635, %rd59384;
$L__BB1_19316:
	setp.ne.s64 	%p3571, %rd97636, 0;
	mov.u64 	%rd97635, %rd97636;
	@%p3571 bra 	$L__BB1_19314;
	cvt.u32.u64 	%r5425, %rd97637;
	mov.b64 	%rd97641, 0;
	mov.u64 	%rd97639, %rd5;
$L__BB1_19318:
	shr.u64 	%rd97640, %rd97639, 1;
	add.s64 	%rd38681, %rd97641, %rd97640;
	shl.b64 	%rd59386, %rd38681, 2;
	add.s64 	%rd59387, %rd37383, %rd59386;
	ld.u32 	%r9327, [%rd59387];
	setp.ge.s32 	%p3572, %r9327, %r5424;
	@%p3572 bra 	$L__BB1_19320;
	add.s64 	%rd97641, %rd38681, 1;
	not.b64 	%rd59388, %rd97640;
	add.s64 	%rd97640, %rd97639, %rd59388;
$L__BB1_19320:
	setp.ne.s64 	%p3573, %rd97640, 0;
	mov.u64 	%rd97639, %rd97640;
	@%p3573 bra 	$L__BB1_19318;
	cvt.u32.u64 	%r5426, %rd97641;
	mov.b64 	%rd97645, 0;
	mov.u64 	%rd97643, %rd5;
$L__BB1_19322:
	shr.u64 	%rd97644, %rd97643, 1;
	add.s64 	%rd38689, %rd97645, %rd97644;
	shl.b64 	%rd59390, %rd38689, 2;
	add.s64 	%rd59391, %rd37400, %rd59390;
	ld.u32 	%r9328, [%rd59391];
	setp.ge.s32 	%p3574, %r9328, %r5425;
	@%p3574 bra 	$L__BB1_19324;
	add.s64 	%rd97645, %rd38689, 1;
	not.b64 	%rd59392, %rd97644;
	add.s64 	%rd97644, %rd97643, %rd59392;
$L__BB1_19324:
	setp.ne.s64 	%p3575, %rd97644, 0;
	mov.u64 	%rd97643, %rd97644;
	@%p3575 bra 	$L__BB1_19322;
	cvt.u32.u64 	%r5427, %rd97645;
	mov.b64 	%rd97649, 0;
	mov.u64 	%rd97647, %rd5;
$L__BB1_19326:
	shr.u64 	%rd97648, %rd97647, 1;
	add.s64 	%rd38697, %rd97649, %rd97648;
	shl.b64 	%rd59394, %rd38697, 2;
	add.s64 	%rd59395, %rd37400, %rd59394;
	ld.u32 	%r9329, [%rd59395];
	setp.ge.s32 	%p3576, %r9329, %r5426;
	@%p3576 bra 	$L__BB1_19328;
	add.s64 	%rd97649, %rd38697, 1;
	not.b64 	%rd59396, %rd97648;
	add.s64 	%rd97648, %rd97647, %rd59396;
$L__BB1_19328:
	setp.ne.s64 	%p3577, %rd97648, 0;
	mov.u64 	%rd97647, %rd97648;
	@%p3577 bra 	$L__BB1_19326;
	cvt.u32.u64 	%r5428, %rd97649;
	mov.b64 	%rd97653, 0;
	mov.u64 	%rd97651, %rd5;
$L__BB1_19330:
	shr.u64 	%rd97652, %rd97651, 1;
	add.s64 	%rd38705, %rd97653, %rd97652;
	shl.b64 	%rd59398, %rd38705, 2;
	add.s64 	%rd59399, %rd37417, %rd59398;
	ld.u32 	%r9330, [%rd59399];
	setp.ge.s32 	%p3578, %r9330, %r5427;
	@%p3578 bra 	$L__BB1_19332;
	add.s64 	%rd97653, %rd38705, 1;
	not.b64 	%rd59400, %rd97652;
	add.s64 	%rd97652, %rd97651, %rd59400;
$L__BB1_19332:
	setp.ne.s64 	%p3579, %rd97652, 0;
	mov.u64 	%rd97651, %rd97652;
	@%p3579 bra 	$L__BB1_19330;
	cvt.u32.u64 	%r5429, %rd97653;
	mov.b64 	%rd97657, 0;
	mov.u64 	%rd97655, %rd5;
$L__BB1_19334:
	shr.u64 	%rd97656, %rd97655, 1;
	add.s64 	%rd38713, %rd97657, %rd97656;
	shl.b64 	%rd59402, %rd38713, 2;
	add.s64 	%rd59403, %rd37417, %rd59402;
	ld.u32 	%r9331, [%rd59403];
	setp.ge.s32 	%p3580, %r9331, %r5428;
	@%p3580 bra 	$L__BB1_19336;
	add.s64 	%rd97657, %rd38713, 1;
	not.b64 	%rd59404, %rd97656;
	add.s64 	%rd97656, %rd97655, %rd59404;
$L__BB1_19336:
	setp.ne.s64 	%p3581, %rd97656, 0;
	mov.u64 	%rd97655, %rd97656;
	@%p3581 bra 	$L__BB1_19334;
	cvt.u32.u64 	%r5430, %rd97657;
	mov.b64 	%rd97661, 0;
	mov.u64 	%rd97659, %rd5;
$L__BB1_19338:
	shr.u64 	%rd97660, %rd97659, 1;
	add.s64 	%rd38721, %rd97661, %rd97660;
	shl.b64 	%rd59406, %rd38721, 2;
	add.s64 	%rd59407, %rd37434, %rd59406;
	ld.u32 	%r9332, [%rd59407];
	setp.ge.s32 	%p3582, %r9332, %r5429;
	@%p3582 bra 	$L__BB1_19340;
	add.s64 	%rd97661, %rd38721, 1;
	not.b64 	%rd59408, %rd97660;
	add.s64 	%rd97660, %rd97659, %rd59408;
$L__BB1_19340:
	setp.ne.s64 	%p3583, %rd97660, 0;
	mov.u64 	%rd97659, %rd97660;
	@%p3583 bra 	$L__BB1_19338;
	cvt.u32.u64 	%r5431, %rd97661;
	mov.b64 	%rd97665, 0;
	mov.u64 	%rd97663, %rd5;
$L__BB1_19342:
	shr.u64 	%rd97664, %rd97663, 1;
	add.s64 	%rd38729, %rd97665, %rd97664;
	shl.b64 	%rd59410, %rd38729, 2;
	add.s64 	%rd59411, %rd37434, %rd59410;
	ld.u32 	%r9333, [%rd59411];
	setp.ge.s32 	%p3584, %r9333, %r5430;
	@%p3584 bra 	$L__BB1_19344;
	add.s64 	%rd97665, %rd38729, 1;
	not.b64 	%rd59412, %rd97664;
	add.s64 	%rd97664, %rd97663, %rd59412;
$L__BB1_19344:
	setp.ne.s64 	%p3585, %rd97664, 0;
	mov.u64 	%rd97663, %rd97664;
	@%p3585 bra 	$L__BB1_19342;
	cvt.u32.u64 	%r5432, %rd97665;
	mov.b64 	%rd97669, 0;
	mov.u64 	%rd97667, %rd5;
$L__BB1_19346:
	shr.u64 	%rd97668, %rd97667, 1;
	add.s64 	%rd38737, %rd97669, %rd97668;
	shl.b64 	%rd59414, %rd38737, 2;
	add.s64 	%rd59415, %rd37451, %rd59414;
	ld.u32 	%r9334, [%rd59415];
	setp.ge.s32 	%p3586, %r9334, %r5431;
	@%p3586 bra 	$L__BB1_19348;
	add.s64 	%rd97669, %rd38737, 1;
	not.b64 	%rd59416, %rd97668;
	add.s64 	%rd97668, %rd97667, %rd59416;
$L__BB1_19348:
	setp.ne.s64 	%p3587, %rd97668, 0;
	mov.u64 	%rd97667, %rd97668;
	@%p3587 bra 	$L__BB1_19346;
	cvt.u32.u64 	%r5433, %rd97669;
	mov.b64 	%rd97673, 0;
	mov.u64 	%rd97671, %rd5;
$L__BB1_19350:
	shr.u64 	%rd97672, %rd97671, 1;
	add.s64 	%rd38745, %rd97673, %rd97672;
	shl.b64 	%rd59418, %rd38745, 2;
	add.s64 	%rd59419, %rd37451, %rd59418;
	ld.u32 	%r9335, [%rd59419];
	setp.ge.s32 	%p3588, %r9335, %r5432;
	@%p3588 bra 	$L__BB1_19352;
	add.s64 	%rd97673, %rd38745, 1;
	not.b64 	%rd59420, %rd97672;
	add.s64 	%rd97672, %rd97671, %rd59420;
$L__BB1_19352:
	setp.ne.s64 	%p3589, %rd97672, 0;
	mov.u64 	%rd97671, %rd97672;
	@%p3589 bra 	$L__BB1_19350;
	cvt.u32.u64 	%r5434, %rd97673;
	mov.b64 	%rd97677, 0;
	mov.u64 	%rd97675, %rd5;
$L__BB1_19354:
	shr.u64 	%rd97676, %rd97675, 1;
	add.s64 	%rd38753, %rd97677, %rd97676;
	shl.b64 	%rd59422, %rd38753, 2;
	add.s64 	%rd59423, %rd37468, %rd59422;
	ld.u32 	%r9336, [%rd59423];
	setp.ge.s32 	%p3590, %r9336, %r5433;
	@%p3590 bra 	$L__BB1_19356;
	add.s64 	%rd97677, %rd38753, 1;
	not.b64 	%rd59424, %rd97676;
	add.s64 	%rd97676, %rd97675, %rd59424;
$L__BB1_19356:
	setp.ne.s64 	%p3591, %rd97676, 0;
	mov.u64 	%rd97675, %rd97676;
	@%p3591 bra 	$L__BB1_19354;
	cvt.u32.u64 	%r5435, %rd97677;
	mov.b64 	%rd97681, 0;
	mov.u64 	%rd97679, %rd5;
$L__BB1_19358:
	shr.u64 	%rd97680, %rd97679, 1;
	add.s64 	%rd38761, %rd97681, %rd97680;
	shl.b64 	%rd59426, %rd38761, 2;
	add.s64 	%rd59427, %rd37468, %rd59426;
	ld.u32 	%r9337, [%rd59427];
	setp.ge.s32 	%p3592, %r9337, %r5434;
	@%p3592 bra 	$L__BB1_19360;
	add.s64 	%rd97681, %rd38761, 1;
	not.b64 	%rd59428, %rd97680;
	add.s64 	%rd97680, %rd97679, %rd59428;
$L__BB1_19360:
	setp.ne.s64 	%p3593, %rd97680, 0;
	mov.u64 	%rd97679, %rd97680;
	@%p3593 bra 	$L__BB1_19358;
	cvt.u32.u64 	%r5436, %rd97681;
	mov.b64 	%rd97685, 0;
	mov.u64 	%rd97683, %rd5;
$L__BB1_19362:
	shr.u64 	%rd97684, %rd97683, 1;
	add.s64 	%rd38769, %rd97685, %rd97684;
	shl.b64 	%rd59430, %rd38769, 2;
	add.s64 	%rd59431, %rd37485, %rd59430;
	ld.u32 	%r9338, [%rd59431];
	setp.ge.s32 	%p3594, %r9338, %r5435;
	@%p3594 bra 	$L__BB1_19364;
	add.s64 	%rd97685, %rd38769, 1;
	not.b64 	%rd59432, %rd97684;
	add.s64 	%rd97684, %rd97683, %rd59432;
$L__BB1_19364:
	setp.ne.s64 	%p3595, %rd97684, 0;
	mov.u64 	%rd97683, %rd97684;
	@%p3595 bra 	$L__BB1_19362;
	cvt.u32.u64 	%r5437, %rd97685;
	mov.b64 	%rd97689, 0;
	mov.u64 	%rd97687, %rd5;
$L__BB1_19366:
	shr.u64 	%rd97688, %rd97687, 1;
	add.s64 	%rd38777, %rd97689, %rd97688;
	shl.b64 	%rd59434, %rd38777, 2;
	add.s64 	%rd59435, %rd37485, %rd59434;
	ld.u32 	%r9339, [%rd59435];
	setp.ge.s32 	%p3596, %r9339, %r5436;
	@%p3596 bra 	$L__BB1_19368;
	add.s64 	%rd97689, %rd38777, 1;
	not.b64 	%rd59436, %rd97688;
	add.s64 	%rd97688, %rd97687, %rd59436;
$L__BB1_19368:
	setp.ne.s64 	%p3597, %rd97688, 0;
	mov.u64 	%rd97687, %rd97688;
	@%p3597 bra 	$L__BB1_19366;
	cvt.u32.u64 	%r9340, %rd97689;
	setp.lt.s32 	%p3598, %r5437, %r9340;
	selp.b32 	%r5438, %r5249, %r5271, %p3598;
	selp.b32 	%r5439, %r5271, %r5249, %p3598;
	mov.b64 	%rd97693, 0;
	mov.u64 	%rd97691, %rd5;
$L__BB1_19370:
	shr.u64 	%rd97692, %rd97691, 1;
	add.s64 	%rd38785, %rd97693, %rd97692;
	shl.b64 	%rd59438, %rd38785, 2;
	add.s64 	%rd59439, %rd37332, %rd59438;
	ld.u32 	%r9341, [%rd59439];
	setp.ge.s32 	%p3599, %r9341, %r5292;
	@%p3599 bra 	$L__BB1_19372;
	add.s64 	%rd97693, %rd38785, 1;
	not.b64 	%rd59440, %rd97692;
	add.s64 	%rd97692, %rd97691, %rd59440;
$L__BB1_19372:
	setp.ne.s64 	%p3600, %rd97692, 0;
	mov.u64 	%rd97691, %rd97692;
	@%p3600 bra 	$L__BB1_19370;
	cvt.u32.u64 	%r5440, %rd97693;
	mov.b64 	%rd97697, 0;
	mov.u64 	%rd97695, %rd5;
$L__BB1_19374:
	shr.u64 	%rd97696, %rd97695, 1;
	add.s64 	%rd38793, %rd97697, %rd97696;
	shl.b64 	%rd59442, %rd38793, 2;
	add.s64 	%rd59443, %rd37332, %rd59442;
	ld.u32 	%r9342, [%rd59443];
	setp.ge.s32 	%p3601, %r9342, %r5270;
	@%p3601 bra 	$L__BB1_19376;
	add.s64 	%rd97697, %rd38793, 1;
	not.b64 	%rd59444, %rd97696;
	add.s64 	%rd97696, %rd97695, %rd59444;
$L__BB1_19376:
	setp.ne.s64 	%p3602, %rd97696, 0;
	mov.u64 	%rd97695, %rd97696;
	@%p3602 bra 	$L__BB1_19374;
	cvt.u32.u64 	%r5441, %rd97697;
	mov.b64 	%rd97701, 0;
	mov.u64 	%rd97699, %rd5;
$L__BB1_19378:
	shr.u64 	%rd97700, %rd97699, 1;
	add.s64 	%rd38801, %rd97701, %rd97700;
	shl.b64 	%rd59446, %rd38801, 2;
	add.s64 	%rd59447, %rd37349, %rd59446;
	ld.u32 	%r9343, [%rd59447];
	setp.ge.s32 	%p3603, %r9343, %r5440;
	@%p3603 bra 	$L__BB1_19380;
	add.s64 	%rd97701, %rd38801, 1;
	not.b64 	%rd59448, %rd97700;
	add.s64 	%rd97700, %rd97699, %rd59448;
$L__BB1_19380:
	setp.ne.s64 	%p3604, %rd97700, 0;
	mov.u64 	%rd97699, %rd97700;
	@%p3604 bra 	$L__BB1_19378;
	cvt.u32.u64 	%r5442, %rd97701;
	mov.b64 	%rd97705, 0;
	mov.u64 	%rd97703, %rd5;
$L__BB1_19382:
	shr.u64 	%rd97704, %rd97703, 1;
	add.s64 	%rd38809, %rd97705, %rd97704;
	shl.b64 	%rd59450, %rd38809, 2;
	add.s64 	%rd59451, %rd37349, %rd59450;
	ld.u32 	%r9344, [%rd59451];
	setp.ge.s32 	%p3605, %r9344, %r5441;
	@%p3605 bra 	$L__BB1_19384;
	add.s64 	%rd97705, %rd38809, 1;
	not.b64 	%rd59452, %rd97704;
	add.s64 	%rd97704, %rd97703, %rd59452;
$L__BB1_19384:
	setp.ne.s64 	%p3606, %rd97704, 0;
	mov.u64 	%rd97703, %rd97704;
	@%p3606 bra 	$L__BB1_19382;
	cvt.u32.u64 	%r5443, %rd97705;
	mov.b64 	%rd97709, 0;
	mov.u64 	%rd97707, %rd5;
$L__BB1_19386:
	shr.u64 	%rd97708, %rd97707, 1;
	add.s64 	%rd38817, %rd97709, %rd97708;
	shl.b64 	%rd59454, %rd38817, 2;
	add.s64 	%rd59455, %rd37366, %rd59454;
	ld.u32 	%r9345, [%rd59455];
	setp.ge.s32 	%p3607, %r9345, %r5442;
	@%p3607 bra 	$L__BB1_19388;
	add.s64 	%rd97709, %rd38817, 1;
	not.b64 	%rd59456, %rd97708;
	add.s64 	%rd97708, %rd97707, %rd59456;
$L__BB1_19388:
	setp.ne.s64 	%p3608, %rd97708, 0;
	mov.u64 	%rd97707, %rd97708;
	@%p3608 bra 	$L__BB1_19386;
	cvt.u32.u64 	%r5444, %rd97709;
	mov.b64 	%rd97713, 0;
	mov.u64 	%rd97711, %rd5;
$L__BB1_19390:
	shr.u64 	%rd97712, %rd97711, 1;
	add.s64 	%rd38825, %rd97713, %rd97712;
	shl.b64 	%rd59458, %rd38825, 2;
	add.s64 	%rd59459, %rd37366, %rd59458;
	ld.u32 	%r9346, [%rd59459];
	setp.ge.s32 	%p3609, %r9346, %r5443;
	@%p3609 bra 	$L__BB1_19392;
	add.s64 	%rd97713, %rd38825, 1;
	not.b64 	%rd59460, %rd97712;
	add.s64 	%rd97712, %rd97711, %rd59460;
$L__BB1_19392:
	setp.ne.s64 	%p3610, %rd97712, 0;
	mov.u64 	%rd97711, %rd97712;
	@%p3610 bra 	$L__BB1_19390;
	cvt.u32.u64 	%r5445, %rd97713;
	mov.b64 	%rd97717, 0;
	mov.u64 	%rd97715, %rd5;
$L__BB1_19394:
	shr.u64 	%rd97716, %rd97715, 1;
	add.s64 	%rd38833, %rd97717, %rd97716;
	shl.b64 	%rd59462, %rd38833, 2;
	add.s64 	%rd59463, %rd37383, %rd59462;
	ld.u32 	%r9347, [%rd59463];
	setp.ge.s32 	%p3611, %r9347, %r5444;
	@%p3611 bra 	$L__BB1_19396;
	add.s64 	%rd97717, %rd38833, 1;
	not.b64 	%rd59464, %rd97716;
	add.s64 	%rd97716, %rd97715, %rd59464;
$L__BB1_19396:
	setp.ne.s64 	%p3612, %rd97716, 0;
	mov.u64 	%rd97715, %rd97716;
	@%p3612 bra 	$L__BB1_19394;
	cvt.u32.u64 	%r5446, %rd97717;
	mov.b64 	%rd97721, 0;
	mov.u64 	%rd97719, %rd5;
$L__BB1_19398:
	shr.u64 	%rd97720, %rd97719, 1;
	add.s64 	%rd38841, %rd97721, %rd97720;
	shl.b64 	%rd59466, %rd38841, 2;
	add.s64 	%rd59467, %rd37383, %rd59466;
	ld.u32 	%r9348, [%rd59467];
	setp.ge.s32 	%p3613, %r9348, %r5445;
	@%p3613 bra 	$L__BB1_19400;
	add.s64 	%rd97721, %rd38841, 1;
	not.b64 	%rd59468, %rd97720;
	add.s64 	%rd97720, %rd97719, %rd59468;
$L__BB1_19400:
	setp.ne.s64 	%p3614, %rd97720, 0;
	mov.u64 	%rd97719, %rd97720;
	@%p3614 bra 	$L__BB1_19398;
	cvt.u32.u64 	%r5447, %rd97721;
	mov.b64 	%rd97725, 0;
	mov.u64 	%rd97723, %rd5;
$L__BB1_19402:
	shr.u64 	%rd97724, %rd97723, 1;
	add.s64 	%rd38849, %rd97725, %rd97724;
	shl.b64 	%rd59470, %rd38849, 2;
	add.s64 	%rd59471, %rd37400, %rd59470;
	ld.u32 	%r9349, [%rd59471];
	setp.ge.s32 	%p3615, %r9349, %r5446;
	@%p3615 bra 	$L__BB1_19404;
	add.s64 	%rd97725, %rd38849, 1;
	not.b64 	%rd59472, %rd97724;
	add.s64 	%rd97724, %rd97723, %rd59472;
$L__BB1_19404:
	setp.ne.s64 	%p3616, %rd97724, 0;
	mov.u64 	%rd97723, %rd97724;
	@%p3616 bra 	$L__BB1_19402;
	cvt.u32.u64 	%r5448, %rd97725;
	mov.b64 	%rd97729, 0;
	mov.u64 	%rd97727, %rd5;
$L__BB1_19406:
	shr.u64 	%rd97728, %rd97727, 1;
	add.s64 	%rd38857, %rd97729, %rd97728;
	shl.b64 	%rd59474, %rd38857, 2;
	add.s64 	%rd59475, %rd37400, %rd59474;
	ld.u32 	%r9350, [%rd59475];
	setp.ge.s32 	%p3617, %r9350, %r5447;
	@%p3617 bra 	$L__BB1_19408;
	add.s64 	%rd97729, %rd38857, 1;
	not.b64 	%rd59476, %rd97728;
	add.s64 	%rd97728, %rd97727, %rd59476;
$L__BB1_19408:
	setp.ne.s64 	%p3618, %rd97728, 0;
	mov.u64 	%rd97727, %rd97728;
	@%p3618 bra 	$L__BB1_19406;
	cvt.u32.u64 	%r5449, %rd97729;
	mov.b64 	%rd97733, 0;
	mov.u64 	%rd97731, %rd5;
$L__BB1_19410:
	shr.u64 	%rd97732, %rd97731, 1;
	add.s64 	%rd38865, %rd97733, %rd97732;
	shl.b64 	%rd59478, %rd38865, 2;
	add.s64 	%rd59479, %rd37417, %rd59478;
	ld.u32 	%r9351, [%rd59479];
	setp.ge.s32 	%p3619, %r9351, %r5448;
	@%p3619 bra 	$L__BB1_19412;
	add.s64 	%rd97733, %rd38865, 1;
	not.b64 	%rd59480, %rd97732;
	add.s64 	%rd97732, %rd97731, %rd59480;
$L__BB1_19412:
	setp.ne.s64 	%p3620, %rd97732, 0;
	mov.u64 	%rd97731, %rd97732;
	@%p3620 bra 	$L__BB1_19410;
	cvt.u32.u64 	%r5450, %rd97733;
	mov.b64 	%rd97737, 0;
	mov.u64 	%rd97735, %rd5;
$L__BB1_19414:
	shr.u64 	%rd97736, %rd97735, 1;
	add.s64 	%rd38873, %rd97737, %rd97736;
	shl.b64 	%rd59482, %rd38873, 2;
	add.s64 	%rd59483, %rd37417, %rd59482;
	ld.u32 	%r9352, [%rd59483];
	setp.ge.s32 	%p3621, %r9352, %r5449;
	@%p3621 bra 	$L__BB1_19416;
	add.s64 	%rd97737, %rd38873, 1;
	not.b64 	%rd59484, %rd97736;
	add.s64 	%rd97736, %rd97735, %rd59484;
$L__BB1_19416:
	setp.ne.s64 	%p3622, %rd97736, 0;
	mov.u64 	%rd97735, %rd97736;
	@%p3622 bra 	$L__BB1_19414;
	cvt.u32.u64 	%r5451, %rd97737;
	mov.b64 	%rd97741, 0;
	mov.u64 	%rd97739, %rd5;
$L__BB1_19418:
	shr.u64 	%rd97740, %rd97739, 1;
	add.s64 	%rd38881, %rd97741, %rd97740;
	shl.b64 	%rd59486, %rd38881, 2;
	add.s64 	%rd59487, %rd37434, %rd59486;
	ld.u32 	%r9353, [%rd59487];
	setp.ge.s32 	%p3623, %r9353, %r5450;
	@%p3623 bra 	$L__BB1_19420;
	add.s64 	%rd97741, %rd38881, 1;
	not.b64 	%rd59488, %rd97740;
	add.s64 	%rd97740, %rd97739, %rd59488;
$L__BB1_19420:
	setp.ne.s64 	%p3624, %rd97740, 0;
	mov.u64 	%rd97739, %rd97740;
	@%p3624 bra 	$L__BB1_19418;
	cvt.u32.u64 	%r5452, %rd97741;
	mov.b64 	%rd97745, 0;
	mov.u64 	%rd97743, %rd5;
$L__BB1_19422:
	shr.u64 	%rd97744, %rd97743, 1;
	add.s64 	%rd38889, %rd97745, %rd97744;
	shl.b64 	%rd59490, %rd38889, 2;
	add.s64 	%rd59491, %rd37434, %rd59490;
	ld.u32 	%r9354, [%rd59491];
	setp.ge.s32 	%p3625, %r9354, %r5451;
	@%p3625 bra 	$L__BB1_19424;
	add.s64 	%rd97745, %rd38889, 1;
	not.b64 	%rd59492, %rd97744;
	add.s64 	%rd97744, %rd97743, %rd59492;
$L__BB1_19424:
	setp.ne.s64 	%p3626, %rd97744, 0;
	mov.u64 	%rd97743, %rd97744;
	@%p3626 bra 	$L__BB1_19422;
	cvt.u32.u64 	%r5453, %rd97745;
	mov.b64 	%rd97749, 0;
	mov.u64 	%rd97747, %rd5;
$L__BB1_19426:
	shr.u64 	%rd97748, %rd97747, 1;
	add.s64 	%rd38897, %rd97749, %rd97748;
	shl.b64 	%rd59494, %rd38897, 2;
	add.s64 	%rd59495, %rd37451, %rd59494;
	ld.u32 	%r9355, [%rd59495];
	setp.ge.s32 	%p3627, %r9355, %r5452;
	@%p3627 bra 	$L__BB1_19428;
	add.s64 	%rd97749, %rd38897, 1;
	not.b64 	%rd59496, %rd97748;
	add.s64 	%rd97748, %rd97747, %rd59496;
$L__BB1_19428:
	setp.ne.s64 	%p3628, %rd97748, 0;
	mov.u64 	%rd97747, %rd97748;
	@%p3628 bra 	$L__BB1_19426;
	cvt.u32.u64 	%r5454, %rd97749;
	mov.b64 	%rd97753, 0;
	mov.u64 	%rd97751, %rd5;
$L__BB1_19430:
	shr.u64 	%rd97752, %rd97751, 1;
	add.s64 	%rd38905, %rd97753, %rd97752;
	shl.b64 	%rd59498, %rd38905, 2;
	add.s64 	%rd59499, %rd37451, %rd59498;
	ld.u32 	%r9356, [%rd59499];
	setp.ge.s32 	%p3629, %r9356, %r5453;
	@%p3629 bra 	$L__BB1_19432;
	add.s64 	%rd97753, %rd38905, 1;
	not.b64 	%rd59500, %rd97752;
	add.s64 	%rd97752, %rd97751, %rd59500;
$L__BB1_19432:
	setp.ne.s64 	%p3630, %rd97752, 0;
	mov.u64 	%rd97751, %rd97752;
	@%p3630 bra 	$L__BB1_19430;
	cvt.u32.u64 	%r5455, %rd97753;
	mov.b64 	%rd97757, 0;
	mov.u64 	%rd97755, %rd5;
$L__BB1_19434:
	shr.u64 	%rd97756, %rd97755, 1;
	add.s64 	%rd38913, %rd97757, %rd97756;
	shl.b64 	%rd59502, %rd38913, 2;
	add.s64 	%rd59503, %rd37468, %rd59502;
	ld.u32 	%r9357, [%rd59503];
	setp.ge.s32 	%p3631, %r9357, %r5454;
	@%p3631 bra 	$L__BB1_19436;
	add.s64 	%rd97757, %rd38913, 1;
	not.b64 	%rd59504, %rd97756;
	add.s64 	%rd97756, %rd97755, %rd59504;
$L__BB1_19436:
	setp.ne.s64 	%p3632, %rd97756, 0;
	mov.u64 	%rd97755, %rd97756;
	@%p3632 bra 	$L__BB1_19434;
	cvt.u32.u64 	%r5456, %rd97757;
	mov.b64 	%rd97761, 0;
	mov.u64 	%rd97759, %rd5;
$L__BB1_19438:
	shr.u64 	%rd97760, %rd97759, 1;
	add.s64 	%rd38921, %rd97761, %rd97760;
	shl.b64 	%rd59506, %rd38921, 2;
	add.s64 	%rd59507, %rd37468, %rd59506;
	ld.u32 	%r9358, [%rd59507];
	setp.ge.s32 	%p3633, %r9358, %r5455;
	@%p3633 bra 	$L__BB1_19440;
	add.s64 	%rd97761, %rd38921, 1;
	not.b64 	%rd59508, %rd97760;
	add.s64 	%rd97760, %rd97759, %rd59508;
$L__BB1_19440:
	setp.ne.s64 	%p3634, %rd97760, 0;
	mov.u64 	%rd97759, %rd97760;
	@%p3634 bra 	$L__BB1_19438;
	cvt.u32.u64 	%r5457, %rd97761;
	mov.b64 	%rd97765, 0;
	mov.u64 	%rd97763, %rd5;
$L__BB1_19442:
	shr.u64 	%rd97764, %rd97763, 1;
	add.s64 	%rd38929, %rd97765, %rd97764;
	shl.b64 	%rd59510, %rd38929, 2;
	add.s64 	%rd59511, %rd37485, %rd59510;
	ld.u32 	%r9359, [%rd59511];
	setp.ge.s32 	%p3635, %r9359, %r5456;
	@%p3635 bra 	$L__BB1_19444;
	add.s64 	%rd97765, %rd38929, 1;
	not.b64 	%rd59512, %rd97764;
	add.s64 	%rd97764, %rd97763, %rd59512;
$L__BB1_19444:
	setp.ne.s64 	%p3636, %rd97764, 0;
	mov.u64 	%rd97763, %rd97764;
	@%p3636 bra 	$L__BB1_19442;
	cvt.u32.u64 	%r5458, %rd97765;
	mov.b64 	%rd97769, 0;
	mov.u64 	%rd97767, %rd5;
$L__BB1_19446:
	shr.u64 	%rd97768, %rd97767, 1;
	add.s64 	%rd38937, %rd97769, %rd97768;
	shl.b64 	%rd59514, %rd38937, 2;
	add.s64 	%rd59515, %rd37485, %rd59514;
	ld.u32 	%r9360, [%rd59515];
	setp.ge.s32 	%p3637, %r9360, %r5457;
	@%p3637 bra 	$L__BB1_19448;
	add.s64 	%rd97769, %rd38937, 1;
	not.b64 	%rd59516, %rd97768;
	add.s64 	%rd97768, %rd97767, %rd59516;
$L__BB1_19448:
	setp.ne.s64 	%p3638, %rd97768, 0;
	mov.u64 	%rd97767, %rd97768;
	@%p3638 bra 	$L__BB1_19446;
	cvt.u32.u64 	%r9361, %rd97769;
	setp.lt.s32 	%p3639, %r5458, %r9361;
	selp.b32 	%r5459, %r5270, %r5292, %p3639;
	selp.b32 	%r5460, %r5292, %r5270, %p3639;
	ld.global.u64 	%rd38942, [%rd4];
	mov.b64 	%rd97773, 0;
	mov.u64 	%rd97771, %rd5;
$L__BB1_19450:
	shr.u64 	%rd97772, %rd97771, 1;
	add.s64 	%rd38946, %rd97773, %rd97772;
	shl.b64 	%rd59518, %rd38946, 2;
	add.s64 	%rd59519, %rd38942, %rd59518;
	ld.u32 	%r9362, [%rd59519];
	setp.ge.s32 	%p3640, %r9362, %r5313;
	@%p3640 bra 	$L__BB1_19452;
	add.s64 	%rd97773, %rd38946, 1;
	not.b64 	%rd59520, %rd97772;
	add.s64 	%rd97772, %rd97771, %rd59520;
$L__BB1_19452:
	setp.ne.s64 	%p3641, %rd97772, 0;
	mov.u64 	%rd97771, %rd97772;
	@%p3641 bra 	$L__BB1_19450;
	cvt.u32.u64 	%r5461, %rd97773;
	mov.b64 	%rd97777, 0;
	mov.u64 	%rd97775, %rd5;
$L__BB1_19454:
	shr.u64 	%rd97776, %rd97775, 1;
	add.s64 	%rd38954, %rd97777, %rd97776;
	shl.b64 	%rd59522, %rd38954, 2;
	add.s64 	%rd59523, %rd38942, %rd59522;
	ld.u32 	%r9363, [%rd59523];
	setp.ge.s32 	%p3642, %r9363, %r5291;
	@%p3642 bra 	$L__BB1_19456;
	add.s64 	%rd97777, %rd38954, 1;
	not.b64 	%rd59524, %rd97776;
	add.s64 	%rd97776, %rd97775, %rd59524;
$L__BB1_19456:
	setp.ne.s64 	%p3643, %rd97776, 0;
	mov.u64 	%rd97775, %rd97776;
	@%p3643 bra 	$L__BB1_19454;
	cvt.u32.u64 	%r5462, %rd97777;
	ld.global.u64 	%rd38959, [%rd4+8];
	mov.b64 	%rd97781, 0;
	mov.u64 	%rd97779, %rd5;
$L__BB1_19458:
	shr.u64 	%rd97780, %rd97779, 1;
	add.s64 	%rd38963, %rd97781, %rd97780;
	shl.b64 	%rd59526, %rd38963, 2;
	add.s64 	%rd59527, %rd38959, %rd59526;
	ld.u32 	%r9364, [%rd59527];
	setp.ge.s32 	%p3644, %r9364, %r5461;
	@%p3644 bra 	$L__BB1_19460;
	add.s64 	%rd97781, %rd38963, 1;
	not.b64 	%rd59528, %rd97780;
	add.s64 	%rd97780, %rd97779, %rd59528;
$L__BB1_19460:
	setp.ne.s64 	%p3645, %rd97780, 0;
	mov.u64 	%rd97779, %rd97780;
	@%p3645 bra 	$L__BB1_19458;
	cvt.u32.u64 	%r5463, %rd97781;
	mov.b64 	%rd97785, 0;
	mov.u64 	%rd97783, %rd5;
$L__BB1_19462:
	shr.u64 	%rd97784, %rd97783, 1;
	add.s64 	%rd38971, %rd97785, %rd97784;
	shl.b64 	%rd59530, %rd38971, 2;
	add.s64 	%rd59531, %rd38959, %rd59530;
	ld.u32 	%r9365, [%rd59531];
	setp.ge.s32 	%p3646, %r9365, %r5462;
	@%p3646 bra 	$L__BB1_19464;
	add.s64 	%rd97785, %rd38971, 1;
	not.b64 	%rd59532, %rd97784;
	add.s64 	%rd97784, %rd97783, %rd59532;
$L__BB1_19464:
	setp.ne.s64 	%p3647, %rd97784, 0;
	mov.u64 	%rd97783, %rd97784;
	@%p3647 bra 	$L__BB1_19462;
	cvt.u32.u64 	%r5464, %rd97785;
	ld.global.u64 	%rd38976, [%rd4+16];
	mov.b64 	%rd97789, 0;
	mov.u64 	%rd97787, %rd5;
$L__BB1_19466:
	shr.u64 	%rd97788, %rd97787, 1;
	add.s64 	%rd38980, %rd97789, %rd97788;
	shl.b64 	%rd59534, %rd38980, 2;
	add.s64 	%rd59535, %rd38976, %rd59534;
	ld.u32 	%r9366, [%rd59535];
	setp.ge.s32 	%p3648, %r9366, %r5463;
	@%p3648 bra 	$L__BB1_19468;
	add.s64 	%rd97789, %rd38980, 1;
	not.b64 	%rd59536, %rd97788;
	add.s64 	%rd97788, %rd97787, %rd59536;
$L__BB1_19468:
	setp.ne.s64 	%p3649, %rd97788, 0;
	mov.u64 	%rd97787, %rd97788;
	@%p3649 bra 	$L__BB1_19466;
	cvt.u32.u64 	%r5465, %rd97789;
	mov.b64 	%rd97793, 0;
	mov.u64 	%rd97791, %rd5;
$L__BB1_19470:
	shr.u64 	%rd97792, %rd97791, 1;
	add.s64 	%rd38988, %rd97793, %rd97792;
	shl.b64 	%rd59538, %rd38988, 2;
	add.s64 	%rd59539, %rd38976, %rd59538;
	ld.u32 	%r9367, [%rd59539];
	setp.ge.s32 	%p3650, %r9367, %r5464;
	@%p3650 bra 	$L__BB1_19472;
	add.s64 	%rd97793, %rd38988, 1;
	not.b64 	%rd59540, %rd97792;
	add.s64 	%rd97792, %rd97791, %rd59540;
$L__BB1_19472:
	setp.ne.s64 	%p3651, %rd97792, 0;
	mov.u64 	%rd97791, %rd97792;
	@%p3651 bra 	$L__BB1_19470;
	cvt.u32.u64 	%r5466, %rd97793;
	ld.global.u64 	%rd38993, [%rd4+24];
	mov.b64 	%rd97797, 0;
	mov.u64 	%rd97795, %rd5;
$L__BB1_19474:
	shr.u64 	%rd97796, %rd97795, 1;
	add.s64 	%rd38997, %rd97797, %rd97796;
	shl.b64 	%rd59542, %rd38997, 2;
	add.s64 	%rd59543, %rd38993, %rd59542;
	ld.u32 	%r9368, [%rd59543];
	setp.ge.s32 	%p3652, %r9368, %r5465;
	@%p3652 bra 	$L__BB1_19476;
	add.s64 	%rd97797, %rd38997, 1;
	not.b64 	%rd59544, %rd97796;
	add.s64 	%rd97796, %rd97795, %rd59544;
$L__BB1_19476:
	setp.ne.s64 	%p3653, %rd97796, 0;
	mov.u64 	%rd97795, %rd97796;
	@%p3653 bra 	$L__BB1_19474;
	cvt.u32.u64 	%r5467, %rd97797;
	mov.b64 	%rd97801, 0;
	mov.u64 	%rd97799, %rd5;
$L__BB1_19478:
	shr.u64 	%rd97800, %rd97799, 1;
	add.s64 	%rd39005, %rd97801, %rd97800;
	shl.b64 	%rd59546, %rd39005, 2;
	add.s64 	%rd59547, %rd38993, %rd59546;
	ld.u32 	%r9369, [%rd59547];
	setp.ge.s32 	%p3654, %r9369, %r5466;
	@%p3654 bra 	$L__BB1_19480;
	add.s64 	%rd97801, %rd39005, 1;
	not.b64 	%rd59548, %rd97800;
	add.s64 	%rd97800, %rd97799, %rd59548;
$L__BB1_19480:
	setp.ne.s64 	%p3655, %rd97800, 0;
	mov.u64 	%rd97799, %rd97800;
	@%p3655 bra 	$L__BB1_19478;
	cvt.u32.u64 	%r5468, %rd97801;
	ld.global.u64 	%rd39010, [%rd4+32];
	mov.b64 	%rd97805, 0;
	mov.u64 	%rd97803, %rd5;
$L__BB1_19482:
	shr.u64 	%rd97804, %rd97803, 1;
	add.s64 	%rd39014, %rd97805, %rd97804;
	shl.b64 	%rd59550, %rd39014, 2;
	add.s64 	%rd59551, %rd39010, %rd59550;
	ld.u32 	%r9370, [%rd59551];
	setp.ge.s32 	%p3656, %r9370, %r5467;
	@%p3656 bra 	$L__BB1_19484;
	add.s64 	%rd97805, %rd39014, 1;
	not.b64 	%rd59552, %rd97804;
	add.s64 	%rd97804, %rd97803, %rd59552;
$L__BB1_19484:
	setp.ne.s64 	%p3657, %rd97804, 0;
	mov.u64 	%rd97803, %rd97804;
	@%p3657 bra 	$L__BB1_19482;
	cvt.u32.u64 	%r5469, %rd97805;
	mov.b64 	%rd97809, 0;
	mov.u64 	%rd97807, %rd5;
$L__BB1_19486:
	shr.u64 	%rd97808, %rd97807, 1;
	add.s64 	%rd39022, %rd97809, %rd97808;
	shl.b64 	%rd59554, %rd39022, 2;
	add.s64 	%rd59555, %rd39010, %rd59554;
	ld.u32 	%r9371, [%rd59555];
	setp.ge.s32 	%p3658, %r9371, %r5468;
	@%p3658 bra 	$L__BB1_19488;
	add.s64 	%rd97809, %rd39022, 1;
	not.b64 	%rd59556, %rd97808;
	add.s64 	%rd97808, %rd97807, %rd59556;
$L__BB1_19488:
	setp.ne.s64 	%p3659, %rd97808, 0;
	mov.u64 	%rd97807, %rd97808;
	@%p3659 bra 	$L__BB1_19486;
	cvt.u32.u64 	%r5470, %rd97809;
	ld.global.u64 	%rd39027, [%rd4+40];
	mov.b64 	%rd97813, 0;
	mov.u64 	%rd97811, %rd5;
$L__BB1_19490:
	shr.u64 	%rd97812, %rd97811, 1;
	add.s64 	%rd39031, %rd97813, %rd97812;
	shl.b64 	%rd59558, %rd39031, 2;
	add.s64 	%rd59559, %rd39027, %rd59558;
	ld.u32 	%r9372, [%rd59559];
	setp.ge.s32 	%p3660, %r9372, %r5469;
	@%p3660 bra 	$L__BB1_19492;
	add.s64 	%rd97813, %rd39031, 1;
	not.b64 	%rd59560, %rd97812;
	add.s64 	%rd97812, %rd97811, %rd59560;
$L__BB1_19492:
	setp.ne.s64 	%p3661, %rd97812, 0;
	mov.u64 	%rd97811, %rd97812;
	@%p3661 bra 	$L__BB1_19490;
	cvt.u32.u64 	%r5471, %rd97813;
	mov.b64 	%rd97817, 0;
	mov.u64 	%rd97815, %rd5;
$L__BB1_19494:
	shr.u64 	%rd97816, %rd97815, 1;
	add.s64 	%rd39039, %rd97817, %rd97816;
	shl.b64 	%rd59562, %rd39039, 2;
	add.s64 	%rd59563, %rd39027, %rd59562;
	ld.u32 	%r9373, [%rd59563];
	setp.ge.s32 	%p3662, %r9373, %r5470;
	@%p3662 bra 	$L__BB1_19496;
	add.s64 	%rd97817, %rd39039, 1;
	not.b64 	%rd59564, %rd97816;
	add.s64 	%rd97816, %rd97815, %rd59564;
$L__BB1_19496:
	setp.ne.s64 	%p3663, %rd97816, 0;
	mov.u64 	%rd97815, %rd97816;
	@%p3663 bra 	$L__BB1_19494;
	cvt.u32.u64 	%r5472, %rd97817;
	ld.global.u64 	%rd39044, [%rd4+48];
	mov.b64 	%rd97821, 0;
	mov.u64 	%rd97819, %rd5;
$L__BB1_19498:
	shr.u64 	%rd97820, %rd97819, 1;
	add.s64 	%rd39048, %rd97821, %rd97820;
	shl.b64 	%rd59566, %rd39048, 2;
	add.s64 	%rd59567, %rd39044, %rd59566;
	ld.u32 	%r9374, [%rd59567];
	setp.ge.s32 	%p3664, %r9374, %r5471;
	@%p3664 bra 	$L__BB1_19500;
	add.s64 	%rd97821, %rd39048, 1;
	not.b64 	%rd59568, %rd97820;
	add.s64 	%rd97820, %rd97819, %rd59568;
$L__BB1_19500:
	setp.ne.s64 	%p3665, %rd97820, 0;
	mov.u64 	%rd97819, %rd97820;
	@%p3665 bra 	$L__BB1_19498;
	cvt.u32.u64 	%r5473, %rd97821;
	mov.b64 	%rd97825, 0;
	mov.u64 	%rd97823, %rd5;
$L__BB1_19502:
	shr.u64 	%rd97824, %rd97823, 1;
	add.s64 	%rd39056, %rd97825, %rd97824;
	shl.b64 	%rd59570, %rd39056, 2;
	add.s64 	%rd59571, %rd39044, %rd59570;
	ld.u32 	%r9375, [%rd59571];
	setp.ge.s32 	%p3666, %r9375, %r5472;
	@%p3666 bra 	$L__BB1_19504;
	add.s64 	%rd97825, %rd39056, 1;
	not.b64 	%rd59572, %rd97824;
	add.s64 	%rd97824, %rd97823, %rd59572;
$L__BB1_19504:
	setp.ne.s64 	%p3667, %rd97824, 0;
	mov.u64 	%rd97823, %rd97824;
	@%p3667 bra 	$L__BB1_19502;
	cvt.u32.u64 	%r5474, %rd97825;
	ld.global.u64 	%rd39061, [%rd4+56];
	mov.b64 	%rd97829, 0;
	mov.u64 	%rd97827, %rd5;
$L__BB1_19506:
	shr.u64 	%rd97828, %rd97827, 1;
	add.s64 	%rd39065, %rd97829, %rd97828;
	shl.b64 	%rd59574, %rd39065, 2;
	add.s64 	%rd59575, %rd39061, %rd59574;
	ld.u32 	%r9376, [%rd59575];
	setp.ge.s32 	%p3668, %r9376, %r5473;
	@%p3668 bra 	$L__BB1_19508;
	add.s64 	%rd97829, %rd39065, 1;
	not.b64 	%rd59576, %rd97828;
	add.s64 	%rd97828, %rd97827, %rd59576;
$L__BB1_19508:
	setp.ne.s64 	%p3669, %rd97828, 0;
	mov.u64 	%rd97827, %rd97828;
	@%p3669 bra 	$L__BB1_19506;
	cvt.u32.u64 	%r5475, %rd97829;
	mov.b64 	%rd97833, 0;
	mov.u64 	%rd97831, %rd5;
$L__BB1_19510:
	shr.u64 	%rd97832, %rd97831, 1;
	add.s64 	%rd39073, %rd97833, %rd97832;
	shl.b64 	%rd59578, %rd39073, 2;
	add.s64 	%rd59579, %rd39061, %rd59578;
	ld.u32 	%r9377, [%rd59579];
	setp.ge.s32 	%p3670, %r9377, %r5474;
	@%p3670 bra 	$L__BB1_19512;
	add.s64 	%rd97833, %rd39073, 1;
	not.b64 	%rd59580, %rd97832;
	add.s64 	%rd97832, %rd97831, %rd59580;
$L__BB1_19512:
	setp.ne.s64 	%p3671, %rd97832, 0;
	mov.u64 	%rd97831, %rd97832;
	@%p3671 bra 	$L__BB1_19510;
	cvt.u32.u64 	%r5476, %rd97833;
	ld.global.u64 	%rd39078, [%rd4+64];
	mov.b64 	%rd97837, 0;
	mov.u64 	%rd97835, %rd5;
$L__BB1_19514:
	shr.u64 	%rd97836, %rd97835, 1;
	add.s64 	%rd39082, %rd97837, %rd97836;
	shl.b64 	%rd59582, %rd39082, 2;
	add.s64 	%rd59583, %rd39078, %rd59582;
	ld.u32 	%r9378, [%rd59583];
	setp.ge.s32 	%p3672, %r9378, %r5475;
	@%p3672 bra 	$L__BB1_19516;
	add.s64 	%rd97837, %rd39082, 1;
	not.b64 	%rd59584, %rd97836;
	add.s64 	%rd97836, %rd97835, %rd59584;
$L__BB1_19516:
	setp.ne.s64 	%p3673, %rd97836, 0;
	mov.u64 	%rd97835, %rd97836;
	@%p3673 bra 	$L__BB1_19514;
	cvt.u32.u64 	%r5477, %rd97837;
	mov.b64 	%rd97841, 0;
	mov.u64 	%rd97839, %rd5;
$L__BB1_19518:
	shr.u64 	%rd97840, %rd97839, 1;
	add.s64 	%rd39090, %rd97841, %rd97840;
	shl.b64 	%rd59586, %rd39090, 2;
	add.s64 	%rd59587, %rd39078, %rd59586;
	ld.u32 	%r9379, [%rd59587];
	setp.ge.s32 	%p3674, %r9379, %r5476;
	@%p3674 bra 	$L__BB1_19520;
	add.s64 	%rd97841, %rd39090, 1;
	not.b64 	%rd59588, %rd97840;
	add.s64 	%rd97840, %rd97839, %rd59588;
$L__BB1_19520:
	setp.ne.s64 	%p3675, %rd97840, 0;
	mov.u64 	%rd97839, %rd97840;
	@%p3675 bra 	$L__BB1_19518;
	cvt.u32.u64 	%r5478, %rd97841;
	ld.global.u64 	%rd39095, [%rd4+72];
	mov.b64 	%rd97845, 0;
	mov.u64 	%rd97843, %rd5;
$L__BB1_19522:
	shr.u64 	%rd97844, %rd97843, 1;
	add.s64 	%rd39099, %rd97845, %rd97844;
	shl.b64 	%rd59590, %rd39099, 2;
	add.s64 	%rd59591, %rd39095, %rd59590;
	ld.u32 	%r9380, [%rd59591];
	setp.ge.s32 	%p3676, %r9380, %r5477;
	@%p3676 bra 	$L__BB1_19524;
	add.s64 	%rd97845, %rd39099, 1;
	not.b64 	%rd59592, %rd97844;
	add.s64 	%rd97844, %rd97843, %rd59592;
$L__BB1_19524:
	setp.ne.s64 	%p3677, %rd97844, 0;
	mov.u64 	%rd97843, %rd97844;
	@%p3677 bra 	$L__BB1_19522;
	cvt.u32.u64 	%r5479, %rd97845;
	mov.b64 	%rd97849, 0;
	mov.u64 	%rd97847, %rd5;
$L__BB1_19526:
	shr.u64 	%rd97848, %rd97847, 1;
	add.s64 	%rd39107, %rd97849, %rd97848;
	shl.b64 	%rd59594, %rd39107, 2;
	add.s64 	%rd59595, %rd39095, %rd59594;
	ld.u32 	%r9381, [%rd59595];
	setp.ge.s32 	%p3678, %r9381, %r5478;
	@%p3678 bra 	$L__BB1_19528;
	add.s64 	%rd97849, %rd39107, 1;
	not.b64 	%rd59596, %rd97848;
	add.s64 	%rd97848, %rd97847, %rd59596;
$L__BB1_19528:
	setp.ne.s64 	%p3679, %rd97848, 0;
	mov.u64 	%rd97847, %rd97848;
	@%p3679 bra 	$L__BB1_19526;
	cvt.u32.u64 	%r9382, %rd97849;
	setp.lt.s32 	%p3680, %r5479, %r9382;
	selp.b32 	%r5480, %r5291, %r5313, %p3680;
	selp.b32 	%r5481, %r5313, %r5291, %p3680;
	mov.b64 	%rd97853, 0;
	mov.u64 	%rd97851, %rd5;
$L__BB1_19530:
	shr.u64 	%rd97852, %rd97851, 1;
	add.s64 	%rd39115, %rd97853, %rd97852;
	shl.b64 	%rd59598, %rd39115, 2;
	add.s64 	%rd59599, %rd38942, %rd59598;
	ld.u32 	%r9383, [%rd59599];
	setp.ge.s32 	%p3681, %r9383, %r5334;
	@%p3681 bra 	$L__BB1_19532;
	add.s64 	%rd97853, %rd39115, 1;
	not.b64 	%rd59600, %rd97852;
	add.s64 	%rd97852, %rd97851, %rd59600;
$L__BB1_19532:
	setp.ne.s64 	%p3682, %rd97852, 0;
	mov.u64 	%rd97851, %rd97852;
	@%p3682 bra 	$L__BB1_19530;
	cvt.u32.u64 	%r5482, %rd97853;
	mov.b64 	%rd97857, 0;
	mov.u64 	%rd97855, %rd5;
$L__BB1_19534:
	shr.u64 	%rd97856, %rd97855, 1;
	add.s64 	%rd39123, %rd97857, %rd97856;
	shl.b64 	%rd59602, %rd39123, 2;
	add.s64 	%rd59603, %rd38942, %rd59602;
	ld.u32 	%r9384, [%rd59603];
	setp.ge.s32 	%p3683, %r9384, %r5312;
	@%p3683 bra 	$L__BB1_19536;
	add.s64 	%rd97857, %rd39123, 1;
	not.b64 	%rd59604, %rd97856;
	add.s64 	%rd97856, %rd97855, %rd59604;
$L__BB1_19536:
	setp.ne.s64 	%p3684, %rd97856, 0;
	mov.u64 	%rd97855, %rd97856;
	@%p3684 bra 	$L__BB1_19534;
	cvt.u32.u64 	%r5483, %rd97857;
	mov.b64 	%rd97861, 0;
	mov.u64 	%rd97859, %rd5;
$L__BB1_19538:
	shr.u64 	%rd97860, %rd97859, 1;
	add.s64 	%rd39131, %rd97861, %rd97860;
	shl.b64 	%rd59606, %rd39131, 2;
	add.s64 	%rd59607, %rd38959, %rd59606;
	ld.u32 	%r9385, [%rd59607];
	setp.ge.s32 	%p3685, %r9385, %r5482;
	@%p3685 bra 	$L__BB1_19540;
	add.s64 	%rd97861, %rd39131, 1;
	not.b64 	%rd59608, %rd97860;
	add.s64 	%rd97860, %rd97859, %rd59608;
$L__BB1_19540:
	setp.ne.s64 	%p3686, %rd97860, 0;
	mov.u64 	%rd97859, %rd97860;
	@%p3686 bra 	$L__BB1_19538;
	cvt.u32.u64 	%r5484, %rd97861;
	mov.b64 	%rd97865, 0;
	mov.u64 	%rd97863, %rd5;
$L__BB1_19542:
	shr.u64 	%rd97864, %rd97863, 1;
	add.s64 	%rd39139, %rd97865, %rd97864;
	shl.b64 	%rd59610, %rd39139, 2;
	add.s64 	%rd59611, %rd38959, %rd59610;
	ld.u32 	%r9386, [%rd59611];
	setp.ge.s32 	%p3687, %r9386, %r5483;
	@%p3687 bra 	$L__BB1_19544;
	add.s64 	%rd97865, %rd39139, 1;
	not.b64 	%rd59612, %rd97864;
	add.s64 	%rd97864, %rd97863, %rd59612;
$L__BB1_19544:
	setp.ne.s64 	%p3688, %rd97864, 0;
	mov.u64 	%rd97863, %rd97864;
	@%p3688 bra 	$L__BB1_19542;
	cvt.u32.u64 	%r5485, %rd97865;
	mov.b64 	%rd97869, 0;
	mov.u64 	%rd97867, %rd5;
$L__BB1_19546:
	shr.u64 	%rd97868, %rd97867, 1;
	add.s64 	%rd39147, %rd97869, %rd97868;
	shl.b64 	%rd59614, %rd39147, 2;
	add.s64 	%rd59615, %rd38976, %rd59614;
	ld.u32 	%r9387, [%rd59615];
	setp.ge.s32 	%p3689, %r9387, %r5484;
	@%p3689 bra 	$L__BB1_19548;
	add.s64 	%rd97869, %rd39147, 1;
	not.b64 	%rd59616, %rd97868;
	add.s64 	%rd97868, %rd97867, %rd59616;
$L__BB1_19548:
	setp.ne.s64 	%p3690, %rd97868, 0;
	mov.u64 	%rd97867, %rd97868;
	@%p3690 bra 	$L__BB1_19546;
	cvt.u32.u64 	%r5486, %rd97869;
	mov.b64 	%rd97873, 0;
	mov.u64 	%rd97871, %rd5;
$L__BB1_19550:
	shr.u64 	%rd97872, %rd97871, 1;
	add.s64 	%rd39155, %rd97873, %rd97872;
	shl.b64 	%rd59618, %rd39155, 2;
	add.s64 	%rd59619, %rd38976, %rd59618;
	ld.u32 	%r9388, [%rd59619];
	setp.ge.s32 	%p3691, %r9388, %r5485;
	@%p3691 bra 	$L__BB1_19552;
	add.s64 	%rd97873, %rd39155, 1;
	not.b64 	%rd59620, %rd97872;
	add.s64 	%rd97872, %rd97871, %rd59620;
$L__BB1_19552:
	setp.ne.s64 	%p3692, %rd97872, 0;
	mov.u64 	%rd97871, %rd97872;
	@%p3692 bra 	$L__BB1_19550;
	cvt.u32.u64 	%r5487, %rd97873;
	mov.b64 	%rd97877, 0;
	mov.u64 	%rd97875, %rd5;
$L__BB1_19554:
	shr.u64 	%rd97876, %rd97875, 1;
	add.s64 	%rd39163, %rd97877, %rd97876;
	shl.b64 	%rd59622, %rd39163, 2;
	add.s64 	%rd59623, %rd38993, %rd59622;
	ld.u32 	%r9389, [%rd59623];
	setp.ge.s32 	%p3693, %r9389, %r5486;
	@%p3693 bra 	$L__BB1_19556;
	add.s64 	%rd97877, %rd39163, 1;
	not.b64 	%rd59624, %rd97876;
	add.s64 	%rd97876, %rd97875, %rd59624;
$L__BB1_19556:
	setp.ne.s64 	%p3694, %rd97876, 0;
	mov.u64 	%rd97875, %rd97876;
	@%p3694 bra 	$L__BB1_19554;
	cvt.u32.u64 	%r5488, %rd97877;
	mov.b64 	%rd97881, 0;
	mov.u64 	%rd97879, %rd5;
$L__BB1_19558:
	shr.u64 	%rd97880, %rd97879, 1;
	add.s64 	%rd39171, %rd97881, %rd97880;
	shl.b64 	%rd59626, %rd39171, 2;
	add.s64 	%rd59627, %rd38993, %rd59626;
	ld.u32 	%r9390, [%rd59627];
	setp.ge.s32 	%p3695, %r9390, %r5487;
	@%p3695 bra 	$L__BB1_19560;
	add.s64 	%rd97881, %rd39171, 1;
	not.b64 	%rd59628, %rd97880;
	add.s64 	%rd97880, %rd97879, %rd59628;
$L__BB1_19560:
	setp.ne.s64 	%p3696, %rd97880, 0;
	mov.u64 	%rd97879, %rd97880;
	@%p3696 bra 	$L__BB1_19558;
	cvt.u32.u64 	%r5489, %rd97881;
	mov.b64 	%rd97885, 0;
	mov.u64 	%rd97883, %rd5;
$L__BB1_19562:
	shr.u64 	%rd97884, %rd97883, 1;
	add.s64 	%rd39179, %rd97885, %rd97884;
	shl.b64 	%rd59630, %rd39179, 2;
	add.s64 	%rd59631, %rd39010, %rd59630;
	ld.u32 	%r9391, [%rd59631];
	setp.ge.s32 	%p3697, %r9391, %r5488;
	@%p3697 bra 	$L__BB1_19564;
	add.s64 	%rd97885, %rd39179, 1;
	not.b64 	%rd59632, %rd97884;
	add.s64 	%rd97884, %rd97883, %rd59632;
$L__BB1_19564:
	setp.ne.s64 	%p3698, %rd97884, 0;
	mov.u64 	%rd97883, %rd97884;
	@%p3698 bra 	$L__BB1_19562;
	cvt.u32.u64 	%r5490, %rd97885;
	mov.b64 	%rd97889, 0;
	mov.u64 	%rd97887, %rd5;
$L__BB1_19566:
	shr.u64 	%rd97888, %rd97887, 1;
	add.s64 	%rd39187, %rd97889, %rd97888;
	shl.b64 	%rd59634, %rd39187, 2;
	add.s64 	%rd59635, %rd39010, %rd59634;
	ld.u32 	%r9392, [%rd59635];
	setp.ge.s32 	%p3699, %r9392, %r5489;
	@%p3699 bra 	$L__BB1_19568;
	add.s64 	%rd97889, %rd39187, 1;
	not.b64 	%rd59636, %rd97888;
	add.s64 	%rd97888, %rd97887, %rd59636;
$L__BB1_19568:
	setp.ne.s64 	%p3700, %rd97888, 0;
	mov.u64 	%rd97887, %rd97888;
	@%p3700 bra 	$L__BB1_19566;
	cvt.u32.u64 	%r5491, %rd97889;
	mov.b64 	%rd97893, 0;
	mov.u64 	%rd97891, %rd5;
$L__BB1_19570:
	shr.u64 	%rd97892, %rd97891, 1;
	add.s64 	%rd39195, %rd97893, %rd97892;
	shl.b64 	%rd59638, %rd39195, 2;
	add.s64 	%rd59639, %rd39027, %rd59638;
	ld.u32 	%r9393, [%rd59639];
	setp.ge.s32 	%p3701, %r9393, %r5490;
	@%p3701 bra 	$L__BB1_19572;
	add.s64 	%rd97893, %rd39195, 1;
	not.b64 	%rd59640, %rd97892;
	add.s64 	%rd97892, %rd97891, %rd59640;
$L__BB1_19572:
	setp.ne.s64 	%p3702, %rd97892, 0;
	mov.u64 	%rd97891, %rd97892;
	@%p3702 bra 	$L__BB1_19570;
	cvt.u32.u64 	%r5492, %rd97893;
	mov.b64 	%rd97897, 0;
	mov.u64 	%rd97895, %rd5;
$L__BB1_19574:
	shr.u64 	%rd97896, %rd97895, 1;
	add.s64 	%rd39203, %rd97897, %rd97896;
	shl.b64 	%rd59642, %rd39203, 2;
	add.s64 	%rd59643, %rd39027, %rd59642;
	ld.u32 	%r9394, [%rd59643];
	setp.ge.s32 	%p3703, %r9394, %r5491;
	@%p3703 bra 	$L__BB1_19576;
	add.s64 	%rd97897, %rd39203, 1;
	not.b64 	%rd59644, %rd97896;
	add.s64 	%rd97896, %rd97895, %rd59644;
$L__BB1_19576:
	setp.ne.s64 	%p3704, %rd97896, 0;
	mov.u64 	%rd97895, %rd97896;
	@%p3704 bra 	$L__BB1_19574;
	cvt.u32.u64 	%r5493, %rd97897;
	mov.b64 	%rd97901, 0;
	mov.u64 	%rd97899, %rd5;
$L__BB1_19578:
	shr.u64 	%rd97900, %rd97899, 1;
	add.s64 	%rd39211, %rd97901, %rd97900;
	shl.b64 	%rd59646, %rd39211, 2;
	add.s64 	%rd59647, %rd39044, %rd59646;
	ld.u32 	%r9395, [%rd59647];
	setp.ge.s32 	%p3705, %r9395, %r5492;
	@%p3705 bra 	$L__BB1_19580;
	add.s64 	%rd97901, %rd39211, 1;
	not.b64 	%rd59648, %rd97900;
	add.s64 	%rd97900, %rd97899, %rd59648;
$L__BB1_19580:
	setp.ne.s64 	%p3706, %rd97900, 0;
	mov.u64 	%rd97899, %rd97900;
	@%p3706 bra 	$L__BB1_19578;
	cvt.u32.u64 	%r5494, %rd97901;
	mov.b64 	%rd97905, 0;
	mov.u64 	%rd97903, %rd5;
$L__BB1_19582:
	shr.u64 	%rd97904, %rd97903, 1;
	add.s64 	%rd39219, %rd97905, %rd97904;
	shl.b64 	%rd59650, %rd39219, 2;
	add.s64 	%rd59651, %rd39044, %rd59650;
	ld.u32 	%r9396, [%rd59651];
	setp.ge.s32 	%p3707, %r9396, %r5493;
	@%p3707 bra 	$L__BB1_19584;
	add.s64 	%rd97905, %rd39219, 1;
	not.b64 	%rd59652, %rd97904;
	add.s64 	%rd97904, %rd97903, %rd59652;
$L__BB1_19584:
	setp.ne.s64 	%p3708, %rd97904, 0;
	mov.u64 	%rd97903, %rd97904;
	@%p3708 bra 	$L__BB1_19582;
	cvt.u32.u64 	%r5495, %rd97905;
	mov.b64 	%rd97909, 0;
	mov.u64 	%rd97907, %rd5;
$L__BB1_19586:
	shr.u64 	%rd97908, %rd97907, 1;
	add.s64 	%rd39227, %rd97909, %rd97908;
	shl.b64 	%rd59654, %rd39227, 2;
	add.s64 	%rd59655, %rd39061, %rd59654;
	ld.u32 	%r9397, [%rd59655];
	setp.ge.s32 	%p3709, %r9397, %r5494;
	@%p3709 bra 	$L__BB1_19588;
	add.s64 	%rd97909, %rd39227, 1;
	not.b64 	%rd59656, %rd97908;
	add.s64 	%rd97908, %rd97907, %rd59656;
$L__BB1_19588:
	setp.ne.s64 	%p3710, %rd97908, 0;
	mov.u64 	%rd97907, %rd97908;
	@%p3710 bra 	$L__BB1_19586;
	cvt.u32.u64 	%r5496, %rd97909;
	mov.b64 	%rd97913, 0;
	mov.u64 	%rd97911, %rd5;
$L__BB1_19590:
	shr.u64 	%rd97912, %rd97911, 1;
	add.s64 	%rd39235, %rd97913, %rd97912;
	shl.b64 	%rd59658, %rd39235, 2;
	add.s64 	%rd59659, %rd39061, %rd59658;
	ld.u32 	%r9398, [%rd59659];
	setp.ge.s32 	%p3711, %r9398, %r5495;
	@%p3711 bra 	$L__BB1_19592;
	add.s64 	%rd97913, %rd39235, 1;
	not.b64 	%rd59660, %rd97912;
	add.s64 	%rd97912, %rd97911, %rd59660;
$L__BB1_19592:
	setp.ne.s64 	%p3712, %rd97912, 0;
	mov.u64 	%rd97911, %rd97912;
	@%p3712 bra 	$L__BB1_19590;
	cvt.u32.u64 	%r5497, %rd97913;
	mov.b64 	%rd97917, 0;
	mov.u64 	%rd97915, %rd5;
$L__BB1_19594:
	shr.u64 	%rd97916, %rd97915, 1;
	add.s64 	%rd39243, %rd97917, %rd97916;
	shl.b64 	%rd59662, %rd39243, 2;
	add.s64 	%rd59663, %rd39078, %rd59662;
	ld.u32 	%r9399, [%rd59663];
	setp.ge.s32 	%p3713, %r9399, %r5496;
	@%p3713 bra 	$L__BB1_19596;
	add.s64 	%rd97917, %rd39243, 1;
	not.b64 	%rd59664, %rd97916;
	add.s64 	%rd97916, %rd97915, %rd59664;
$L__BB1_19596:
	setp.ne.s64 	%p3714, %rd97916, 0;
	mov.u64 	%rd97915, %rd97916;
	@%p3714 bra 	$L__BB1_19594;
	cvt.u32.u64 	%r5498, %rd97917;
	mov.b64 	%rd97921, 0;
	mov.u64 	%rd97919, %rd5;
$L__BB1_19598:
	shr.u64 	%rd97920, %rd97919, 1;
	add.s64 	%rd39251, %rd97921, %rd97920;
	shl.b64 	%rd59666, %rd39251, 2;
	add.s64 	%rd59667, %rd39078, %rd59666;
	ld.u32 	%r9400, [%rd59667];
	setp.ge.s32 	%p3715, %r9400, %r5497;
	@%p3715 bra 	$L__BB1_19600;
	add.s64 	%rd97921, %rd39251, 1;
	not.b64 	%rd59668, %rd97920;
	add.s64 	%rd97920, %rd97919, %rd59668;
$L__BB1_19600:
	setp.ne.s64 	%p3716, %rd97920, 0;
	mov.u64 	%rd97919, %rd97920;
	@%p3716 bra 	$L__BB1_19598;
	cvt.u32.u64 	%r5499, %rd97921;
	mov.b64 	%rd97925, 0;
	mov.u64 	%rd97923, %rd5;
$L__BB1_19602:
	shr.u64 	%rd97924, %rd97923, 1;
	add.s64 	%rd39259, %rd97925, %rd97924;
	shl.b64 	%rd59670, %rd39259, 2;
	add.s64 	%rd59671, %rd39095, %rd59670;
	ld.u32 	%r9401, [%rd59671];
	setp.ge.s32 	%p3717, %r9401, %r5498;
	@%p3717 bra 	$L__BB1_19604;
	add.s64 	%rd97925, %rd39259, 1;
	not.b64 	%rd59672, %rd97924;
	add.s64 	%rd97924, %rd97923, %rd59672;
$L__BB1_19604:
	setp.ne.s64 	%p3718, %rd97924, 0;
	mov.u64 	%rd97923, %rd97924;
	@%p3718 bra 	$L__BB1_19602;
	cvt.u32.u64 	%r5500, %rd97925;
	mov.b64 	%rd97929, 0;
	mov.u64 	%rd97927, %rd5;
$L__BB1_19606:
	shr.u64 	%rd97928, %rd97927, 1;
	add.s64 	%rd39267, %rd97929, %rd97928;
	shl.b64 	%rd59674, %rd39267, 2;
	add.s64 	%rd59675, %rd39095, %rd59674;
	ld.u32 	%r9402, [%rd59675];
	setp.ge.s32 	%p3719, %r9402, %r5499;
	@%p3719 bra 	$L__BB1_19608;
	add.s64 	%rd97929, %rd39267, 1;
	not.b64 	%rd59676, %rd97928;
	add.s64 	%rd97928, %rd97927, %rd59676;
$L__BB1_19608:
	setp.ne.s64 	%p3720, %rd97928, 0;
	mov.u64 	%rd97927, %rd97928;
	@%p3720 bra 	$L__BB1_19606;
	cvt.u32.u64 	%r9403, %rd97929;
	setp.lt.s32 	%p3721, %r5500, %r9403;
	selp.b32 	%r5501, %r5312, %r5334, %p3721;
	selp.b32 	%r5502, %r5334, %r5312, %p3721;
	mov.b64 	%rd97933, 0;
	mov.u64 	%rd97931, %rd5;
$L__BB1_19610:
	shr.u64 	%rd97932, %rd97931, 1;
	add.s64 	%rd39275, %rd97933, %rd97932;
	shl.b64 	%rd59678, %rd39275, 2;
	add.s64 	%rd59679, %rd38942, %rd59678;
	ld.u32 	%r9404, [%rd59679];
	setp.ge.s32 	%p3722, %r9404, %r5376;
	@%p3722 bra 	$L__BB1_19612;
	add.s64 	%rd97933, %rd39275, 1;
	not.b64 	%rd59680, %rd97932;
	add.s64 	%rd97932, %rd97931, %rd59680;
$L__BB1_19612:
	setp.ne.s64 	%p3723, %rd97932, 0;
	mov.u64 	%rd97931, %rd97932;
	@%p3723 bra 	$L__BB1_19610;
	cvt.u32.u64 	%r5503, %rd97933;
	mov.b64 	%rd97937, 0;
	mov.u64 	%rd97935, %rd5;
$L__BB1_19614:
	shr.u64 	%rd97936, %rd97935, 1;
	add.s64 	%rd39283, %rd97937, %rd97936;
	shl.b64 	%rd59682, %rd39283, 2;
	add.s64 	%rd59683, %rd38942, %rd59682;
	ld.u32 	%r9405, [%rd59683];
	setp.ge.s32 	%p3724, %r9405, %r5354;
	@%p3724 bra 	$L__BB1_19616;
	add.s64 	%rd97937, %rd39283, 1;
	not.b64 	%rd59684, %rd97936;
	add.s64 	%rd97936, %rd97935, %rd59684;
$L__BB1_19616:
	setp.ne.s64 	%p3725, %rd97936, 0;
	mov.u64 	%rd97935, %rd97936;
	@%p3725 bra 	$L__BB1_19614;
	cvt.u32.u64 	%r5504, %rd97937;
	mov.b64 	%rd97941, 0;
	mov.u64 	%rd97939, %rd5;
$L__BB1_19618:
	shr.u64 	%rd97940, %rd97939, 1;
	add.s64 	%rd39291, %rd97941, %rd97940;
	shl.b64 	%rd59686, %rd39291, 2;
	add.s64 	%rd59687, %rd38959, %rd59686;
	ld.u32 	%r9406, [%rd59687];
	setp.ge.s32 	%p3726, %r9406, %r5503;
	@%p3726 bra 	$L__BB1_19620;
	add.s64 	%rd97941, %rd39291, 1;
	not.b64 	%rd59688, %rd97940;
	add.s64 	%rd97940, %rd97939, %rd59688;
$L__BB1_19620:
	setp.ne.s64 	%p3727, %rd97940, 0;
	mov.u64 	%rd97939, %rd97940;
	@%p3727 bra 	$L__BB1_19618;
	cvt.u32.u64 	%r5505, %rd97941;
	mov.b64 	%rd97945, 0;
	mov.u64 	%rd97943, %rd5;
$L__BB1_19622:
	shr.u64 	%rd97944, %rd97943, 1;
	add.s64 	%rd39299, %rd97945, %rd97944;
	shl.b64 	%rd59690, %rd39299, 2;
	add.s64 	%rd59691, %rd38959, %rd59690;
	ld.u32 	%r9407, [%rd59691];
	setp.ge.s32 	%p3728, %r9407, %r5504;
	@%p3728 bra 	$L__BB1_19624;
	add.s64 	%rd97945, %rd39299, 1;
	not.b64 	%rd59692, %rd97944;
	add.s64 	%rd97944, %rd97943, %rd59692;
$L__BB1_19624:
	setp.ne.s64 	%p3729, %rd97944, 0;
	mov.u64 	%rd97943, %rd97944;
	@%p3729 bra 	$L__BB1_19622;
	cvt.u32.u64 	%r5506, %rd97945;
	mov.b64 	%rd97949, 0;
	mov.u64 	%rd97947, %rd5;
$L__BB1_19626:
	shr.u64 	%rd97948, %rd97947, 1;
	add.s64 	%rd39307, %rd97949, %rd97948;
	shl.b64 	%rd59694, %rd39307, 2;
	add.s64 	%rd59695, %rd38976, %rd59694;
	ld.u32 	%r9408, [%rd59695];
	setp.ge.s32 	%p3730, %r9408, %r5505;
	@%p3730 bra 	$L__BB1_19628;
	add.s64 	%rd97949, %rd39307, 1;
	not.b64 	%rd59696, %rd97948;
	add.s64 	%rd97948, %rd97947, %rd59696;
$L__BB1_19628:
	setp.ne.s64 	%p3731, %rd97948, 0;
	mov.u64 	%rd97947, %rd97948;
	@%p3731 bra 	$L__BB1_19626;
	cvt.u32.u64 	%r5507, %rd97949;
	mov.b64 	%rd97953, 0;
	mov.u64 	%rd97951, %rd5;
$L__BB1_19630:
	shr.u64 	%rd97952, %rd97951, 1;
	add.s64 	%rd39315, %rd97953, %rd97952;
	shl.b64 	%rd59698, %rd39315, 2;
	add.s64 	%rd59699, %rd38976, %rd59698;
	ld.u32 	%r9409, [%rd59699];
	setp.ge.s32 	%p3732, %r9409, %r5506;
	@%p3732 bra 	$L__BB1_19632;
	add.s64 	%rd97953, %rd39315, 1;
	not.b64 	%rd59700, %rd97952;
	add.s64 	%rd97952, %rd97951, %rd59700;
$L__BB1_19632:
	setp.ne.s64 	%p3733, %rd97952, 0;
	mov.u64 	%rd97951, %rd97952;
	@%p3733 bra 	$L__BB1_19630;
	cvt.u32.u64 	%r5508, %rd97953;
	mov.b64 	%rd97957, 0;
	mov.u64 	%rd97955, %rd5;
$L__BB1_19634:
	shr.u64 	%rd97956, %rd97955, 1;
	add.s64 	%rd39323, %rd97957, %rd97956;
	shl.b64 	%rd59702, %rd39323, 2;
	add.s64 	%rd59703, %rd38993, %rd59702;
	ld.u32 	%r9410, [%rd59703];
	setp.ge.s32 	%p3734, %r9410, %r5507;
	@%p3734 bra 	$L__BB1_19636;
	add.s64 	%rd97957, %rd39323, 1;
	not.b64 	%rd59704, %rd97956;
	add.s64 	%rd97956, %rd97955, %rd59704;
$L__BB1_19636:
	setp.ne.s64 	%p3735, %rd97956, 0;
	mov.u64 	%rd97955, %rd97956;
	@%p3735 bra 	$L__BB1_19634;
	cvt.u32.u64 	%r5509, %rd97957;
	mov.b64 	%rd97961, 0;
	mov.u64 	%rd97959, %rd5;
$L__BB1_19638:
	shr.u64 	%rd97960, %rd97959, 1;
	add.s64 	%rd39331, %rd97961, %rd97960;
	shl.b64 	%rd59706, %rd39331, 2;
	add.s64 	%rd59707, %rd38993, %rd59706;
	ld.u32 	%r9411, [%rd59707];
	setp.ge.s32 	%p3736, %r9411, %r5508;
	@%p3736 bra 	$L__BB1_19640;
	add.s64 	%rd97961, %rd39331, 1;
	not.b64 	%rd59708, %rd97960;
	add.s64 	%rd97960, %rd97959, %rd59708;
$L__BB1_19640:
	setp.ne.s64 	%p3737, %rd97960, 0;
	mov.u64 	%rd97959, %rd97960;
	@%p3737 bra 	$L__BB1_19638;
	cvt.u32.u64 	%r5510, %rd97961;
	mov.b64 	%rd97965, 0;
	mov.u64 	%rd97963, %rd5;
$L__BB1_19642:
	shr.u64 	%rd97964, %rd97963, 1;
	add.s64 	%rd39339, %rd97965, %rd97964;
	shl.b64 	%rd59710, %rd39339, 2;
	add.s64 	%rd59711, %rd39010, %rd59710;
	ld.u32 	%r9412, [%rd59711];
	setp.ge.s32 	%p3738, %r9412, %r5509;
	@%p3738 bra 	$L__BB1_19644;
	add.s64 	%rd97965, %rd39339, 1;
	not.b64 	%rd59712, %rd97964;
	add.s64 	%rd97964, %rd97963, %rd59712;
$L__BB1_19644:
	setp.ne.s64 	%p3739, %rd97964, 0;
	mov.u64 	%rd97963, %rd97964;
	@%p3739 bra 	$L__BB1_19642;
	cvt.u32.u64 	%r5511, %rd97965;
	mov.b64 	%rd97969, 0;
	mov.u64 	%rd97967, %rd5;
$L__BB1_19646:
	shr.u64 	%rd97968, %rd97967, 1;
	add.s64 	%rd39347, %rd97969, %rd97968;
	shl.b64 	%rd59714, %rd39347, 2;
	add.s64 	%rd59715, %rd39010, %rd59714;
	ld.u32 	%r9413, [%rd59715];
	setp.ge.s32 	%p3740, %r9413, %r5510;
	@%p3740 bra 	$L__BB1_19648;
	add.s64 	%rd97969, %rd39347, 1;
	not.b64 	%rd59716, %rd97968;
	add.s64 	%rd97968, %rd97967, %rd59716;
$L__BB1_19648:
	setp.ne.s64 	%p3741, %rd97968, 0;
	mov.u64 	%rd97967, %rd97968;
	@%p3741 bra 	$L__BB1_19646;
	cvt.u32.u64 	%r5512, %rd97969;
	mov.b64 	%rd97973, 0;
	mov.u64 	%rd97971, %rd5;
$L__BB1_19650:
	shr.u64 	%rd97972, %rd97971, 1;
	add.s64 	%rd39355, %rd97973, %rd97972;
	shl.b64 	%rd59718, %rd39355, 2;
	add.s64 	%rd59719, %rd39027, %rd59718;
	ld.u32 	%r9414, [%rd59719];
	setp.ge.s32 	%p3742, %r9414, %r5511;
	@%p3742 bra 	$L__BB1_19652;
	add.s64 	%rd97973, %rd39355, 1;
	not.b64 	%rd59720, %rd97972;
	add.s64 	%rd97972, %rd97971, %rd59720;
$L__BB1_19652:
	setp.ne.s64 	%p3743, %rd97972, 0;
	mov.u64 	%rd97971, %rd97972;
	@%p3743 bra 	$L__BB1_19650;
	cvt.u32.u64 	%r5513, %rd97973;
	mov.b64 	%rd97977, 0;
	mov.u64 	%rd97975, %rd5;
$L__BB1_19654:
	shr.u64 	%rd97976, %rd97975, 1;
	add.s64 	%rd39363, %rd97977, %rd97976;
	shl.b64 	%rd59722, %rd39363, 2;
	add.s64 	%rd59723, %rd39027, %rd59722;
	ld.u32 	%r9415, [%rd59723];
	setp.ge.s32 	%p3744, %r9415, %r5512;
	@%p3744 bra 	$L__BB1_19656;
	add.s64 	%rd97977, %rd39363, 1;
	not.b64 	%rd59724, %rd97976;
	add.s64 	%rd97976, %rd97975, %rd59724;
$L__BB1_19656:
	setp.ne.s64 	%p3745, %rd97976, 0;
	mov.u64 	%rd97975, %rd97976;
	@%p3745 bra 	$L__BB1_19654;
	cvt.u32.u64 	%r5514, %rd97977;
	mov.b64 	%rd97981, 0;
	mov.u64 	%rd97979, %rd5;
$L__BB1_19658:
	shr.u64 	%rd97980, %rd97979, 1;
	add.s64 	%rd39371, %rd97981, %rd97980;
	shl.b64 	%rd59726, %rd39371, 2;
	add.s64 	%rd59727, %rd39044, %rd59726;
	ld.u32 	%r9416, [%rd59727];
	setp.ge.s32 	%p3746, %r9416, %r5513;
	@%p3746 bra 	$L__BB1_19660;
	add.s64 	%rd97981, %rd39371, 1;
	not.b64 	%rd59728, %rd97980;
	add.s64 	%rd97980, %rd97979, %rd59728;
$L__BB1_19660:
	setp.ne.s64 	%p3747, %rd97980, 0;
	mov.u64 	%rd97979, %rd97980;
	@%p3747 bra 	$L__BB1_19658;
	cvt.u32.u64 	%r5515, %rd97981;
	mov.b64 	%rd97985, 0;
	mov.u64 	%rd97983, %rd5;
$L__BB1_19662:
	shr.u64 	%rd97984, %rd97983, 1;
	add.s64 	%rd39379, %rd97985, %rd97984;
	shl.b64 	%rd59730, %rd39379, 2;
	add.s64 	%rd59731, %rd39044, %rd59730;
	ld.u32 	%r9417, [%rd59731];
	setp.ge.s32 	%p3748, %r9417, %r5514;
	@%p3748 bra 	$L__BB1_19664;
	add.s64 	%rd97985, %rd39379, 1;
	not.b64 	%rd59732, %rd97984;
	add.s64 	%rd97984, %rd97983, %rd59732;
$L__BB1_19664:
	setp.ne.s64 	%p3749, %rd97984, 0;
	mov.u64 	%rd97983, %rd97984;
	@%p3749 bra 	$L__BB1_19662;
	cvt.u32.u64 	%r5516, %rd97985;
	mov.b64 	%rd97989, 0;
	mov.u64 	%rd97987, %rd5;
$L__BB1_19666:
	shr.u64 	%rd97988, %rd97987, 1;
	add.s64 	%rd39387, %rd97989, %rd97988;
	shl.b64 	%rd59734, %rd39387, 2;
	add.s64 	%rd59735, %rd39061, %rd59734;
	ld.u32 	%r9418, [%rd59735];
	setp.ge.s32 	%p3750, %r9418, %r5515;
	@%p3750 bra 	$L__BB1_19668;
	add.s64 	%rd97989, %rd39387, 1;
	not.b64 	%rd59736, %rd97988;
	add.s64 	%rd97988, %rd97987, %rd59736;
$L__BB1_19668:
	setp.ne.s64 	%p3751, %rd97988, 0;
	mov.u64 	%rd97987, %rd97988;
	@%p3751 bra 	$L__BB1_19666;
	cvt.u32.u64 	%r5517, %rd97989;
	mov.b64 	%rd97993, 0;
	mov.u64 	%rd97991, %rd5;
$L__BB1_19670:
	shr.u64 	%rd97992, %rd97991, 1;
	add.s64 	%rd39395, %rd97993, %rd97992;
	shl.b64 	%rd59738, %rd39395, 2;
	add.s64 	%rd59739, %rd39061, %rd59738;
	ld.u32 	%r9419, [%rd59739];
	setp.ge.s32 	%p3752, %r9419, %r5516;
	@%p3752 bra 	$L__BB1_19672;
	add.s64 	%rd97993, %rd39395, 1;
	not.b64 	%rd59740, %rd97992;
	add.s64 	%rd97992, %rd97991, %rd59740;
$L__BB1_19672:
	setp.ne.s64 	%p3753, %rd97992, 0;
	mov.u64 	%rd97991, %rd97992;
	@%p3753 bra 	$L__BB1_19670;
	cvt.u32.u64 	%r5518, %rd97993;
	mov.b64 	%rd97997, 0;
	mov.u64 	%rd97995, %rd5;
$L__BB1_19674:
	shr.u64 	%rd97996, %rd97995, 1;
	add.s64 	%rd39403, %rd97997, %rd97996;
	shl.b64 	%rd59742, %rd39403, 2;
	add.s64 	%rd59743, %rd39078, %rd59742;
	ld.u32 	%r9420, [%rd59743];
	setp.ge.s32 	%p3754, %r9420, %r5517;
	@%p3754 bra 	$L__BB1_19676;
	add.s64 	%rd97997, %rd39403, 1;
	not.b64 	%rd59744, %rd97996;
	add.s64 	%rd97996, %rd97995, %rd59744;
$L__BB1_19676:
	setp.ne.s64 	%p3755, %rd97996, 0;
	mov.u64 	%rd97995, %rd97996;
	@%p3755 bra 	$L__BB1_19674;
	cvt.u32.u64 	%r5519, %rd97997;
	mov.b64 	%rd98001, 0;
	mov.u64 	%rd97999, %rd5;
$L__BB1_19678:
	shr.u64 	%rd98000, %rd97999, 1;
	add.s64 	%rd39411, %rd98001, %rd98000;
	shl.b64 	%rd59746, %rd39411, 2;
	add.s64 	%rd59747, %rd39078, %rd59746;
	ld.u32 	%r9421, [%rd59747];
	setp.ge.s32 	%p3756, %r9421, %r5518;
	@%p3756 bra 	$L__BB1_19680;
	add.s64 	%rd98001, %rd39411, 1;
	not.b64 	%rd59748, %rd98000;
	add.s64 	%rd98000, %rd97999, %rd59748;
$L__BB1_19680:
	setp.ne.s64 	%p3757, %rd98000, 0;
	mov.u64 	%rd97999, %rd98000;
	@%p3757 bra 	$L__BB1_19678;
	cvt.u32.u64 	%r5520, %rd98001;
	mov.b64 	%rd98005, 0;
	mov.u64 	%rd98003, %rd5;
$L__BB1_19682:
	shr.u64 	%rd98004, %rd98003, 1;
	add.s64 	%rd39419, %rd98005, %rd98004;
	shl.b64 	%rd59750, %rd39419, 2;
	add.s64 	%rd59751, %rd39095, %rd59750;
	ld.u32 	%r9422, [%rd59751];
	setp.ge.s32 	%p3758, %r9422, %r5519;
	@%p3758 bra 	$L__BB1_19684;
	add.s64 	%rd98005, %rd39419, 1;
	not.b64 	%rd59752, %rd98004;
	add.s64 	%rd98004, %rd98003, %rd59752;
$L__BB1_19684:
	setp.ne.s64 	%p3759, %rd98004, 0;
	mov.u64 	%rd98003, %rd98004;
	@%p3759 bra 	$L__BB1_19682;
	cvt.u32.u64 	%r5521, %rd98005;
	mov.b64 	%rd98009, 0;
	mov.u64 	%rd98007, %rd5;
$L__BB1_19686:
	shr.u64 	%rd98008, %rd98007, 1;
	add.s64 	%rd39427, %rd98009, %rd98008;
	shl.b64 	%rd59754, %rd39427, 2;
	add.s64 	%rd59755, %rd39095, %rd59754;
	ld.u32 	%r9423, [%rd59755];
	setp.ge.s32 	%p3760, %r9423, %r5520;
	@%p3760 bra 	$L__BB1_19688;
	add.s64 	%rd98009, %rd39427, 1;
	not.b64 	%rd59756, %rd98008;
	add.s64 	%rd98008, %rd98007, %rd59756;
$L__BB1_19688:
	setp.ne.s64 	%p3761, %rd98008, 0;
	mov.u64 	%rd98007, %rd98008;
	@%p3761 bra 	$L__BB1_19686;
	cvt.u32.u64 	%r9424, %rd98009;
	setp.lt.s32 	%p3762, %r5521, %r9424;
	selp.b32 	%r5522, %r5354, %r5376, %p3762;
	selp.b32 	%r5523, %r5376, %r5354, %p3762;
	mov.b64 	%rd98013, 0;
	mov.u64 	%rd98011, %rd5;
$L__BB1_19690:
	shr.u64 	%rd98012, %rd98011, 1;
	add.s64 	%rd39435, %rd98013, %rd98012;
	shl.b64 	%rd59758, %rd39435, 2;
	add.s64 	%rd59759, %rd38942, %rd59758;
	ld.u32 	%r9425, [%rd59759];
	setp.ge.s32 	%p3763, %r9425, %r5397;
	@%p3763 bra 	$L__BB1_19692;
	add.s64 	%rd98013, %rd39435, 1;
	not.b64 	%rd59760, %rd98012;
	add.s64 	%rd98012, %rd98011, %rd59760;
$L__BB1_19692:
	setp.ne.s64 	%p3764, %rd98012, 0;
	mov.u64 	%rd98011, %rd98012;
	@%p3764 bra 	$L__BB1_19690;
	cvt.u32.u64 	%r5524, %rd98013;
	mov.b64 	%rd98017, 0;
	mov.u64 	%rd98015, %rd5;
$L__BB1_19694:
	shr.u64 	%rd98016, %rd98015, 1;
	add.s64 	%rd39443, %rd98017, %rd98016;
	shl.b64 	%rd59762, %rd39443, 2;
	add.s64 	%rd59763, %rd38942, %rd59762;
	ld.u32 	%r9426, [%rd59763];
	setp.ge.s32 	%p3765, %r9426, %r5375;
	@%p3765 bra 	$L__BB1_19696;
	add.s64 	%rd98017, %rd39443, 1;
	not.b64 	%rd59764, %rd98016;
	add.s64 	%rd98016, %rd98015, %rd59764;
$L__BB1_19696:
	setp.ne.s64 	%p3766, %rd98016, 0;
	mov.u64 	%rd98015, %rd98016;
	@%p3766 bra 	$L__BB1_19694;
	cvt.u32.u64 	%r5525, %rd98017;
	mov.b64 	%rd98021, 0;
	mov.u64 	%rd98019, %rd5;
$L__BB1_19698:
	shr.u64 	%rd98020, %rd98019, 1;
	add.s64 	%rd39451, %rd98021, %rd98020;
	shl.b64 	%rd59766, %rd39451, 2;
	add.s64 	%rd59767, %rd38959, %rd59766;
	ld.u32 	%r9427, [%rd59767];
	setp.ge.s32 	%p3767, %r9427, %r5524;
	@%p3767 bra 	$L__BB1_19700;
	add.s64 	%rd98021, %rd39451, 1;
	not.b64 	%rd59768, %rd98020;
	add.s64 	%rd98020, %rd98019, %rd59768;
$L__BB1_19700:
	setp.ne.s64 	%p3768, %rd98020, 0;
	mov.u64 	%rd98019, %rd98020;
	@%p3768 bra 	$L__BB1_19698;
	cvt.u32.u64 	%r5526, %rd98021;
	mov.b64 	%rd98025, 0;
	mov.u64 	%rd98023, %rd5;
$L__BB1_19702:
	shr.u64 	%rd98024, %rd98023, 1;
	add.s64 	%rd39459, %rd98025, %rd98024;
	shl.b64 	%rd59770, %rd39459, 2;
	add.s64 	%rd59771, %rd38959, %rd59770;
	ld.u32 	%r9428, [%rd59771];
	setp.ge.s32 	%p3769, %r9428, %r5525;
	@%p3769 bra 	$L__BB1_19704;
	add.s64 	%rd98025, %rd39459, 1;
	not.b64 	%rd59772, %rd98024;
	add.s64 	%rd98024, %rd98023, %rd59772;
$L__BB1_19704:
	setp.ne.s64 	%p3770, %rd98024, 0;
	mov.u64 	%rd98023, %rd98024;
	@%p3770 bra 	$L__BB1_19702;
	cvt.u32.u64 	%r5527, %rd98025;
	mov.b64 	%rd98029, 0;
	mov.u64 	%rd98027, %rd5;
$L__BB1_19706:
	shr.u64 	%rd98028, %rd98027, 1;
	add.s64 	%rd39467, %rd98029, %rd98028;
	shl.b64 	%rd59774, %rd39467, 2;
	add.s64 	%rd59775, %rd38976, %rd59774;
	ld.u32 	%r9429, [%rd59775];
	setp.ge.s32 	%p3771, %r9429, %r5526;
	@%p3771 bra 	$L__BB1_19708;
	add.s64 	%rd98029, %rd39467, 1;
	not.b64 	%rd59776, %rd98028;
	add.s64 	%rd98028, %rd98027, %rd59776;
$L__BB1_19708:
	setp.ne.s64 	%p3772, %rd98028, 0;
	mov.u64 	%rd98027, %rd98028;
	@%p3772 bra 	$L__BB1_19706;
	cvt.u32.u64 	%r5528, %rd98029;
	mov.b64 	%rd98033, 0;
	mov.u64 	%rd98031, %rd5;
$L__BB1_19710:
	shr.u64 	%rd98032, %rd98031, 1;
	add.s64 	%rd39475, %rd98033, %rd98032;
	shl.b64 	%rd59778, %rd39475, 2;
	add.s64 	%rd59779, %rd38976, %rd59778;
	ld.u32 	%r9430, [%rd59779];
	setp.ge.s32 	%p3773, %r9430, %r5527;
	@%p3773 bra 	$L__BB1_19712;
	add.s64 	%rd98033, %rd39475, 1;
	not.b64 	%rd59780, %rd98032;
	add.s64 	%rd98032, %rd98031, %rd59780;
$L__BB1_19712:
	setp.ne.s64 	%p3774, %rd98032, 0;
	mov.u64 	%rd98031, %rd98032;
	@%p3774 bra 	$L__BB1_19710;
	cvt.u32.u64 	%r5529, %rd98033;
	mov.b64 	%rd98037, 0;
	mov.u64 	%rd98035, %rd5;
$L__BB1_19714:
	shr.u64 	%rd98036, %rd98035, 1;
	add.s64 	%rd39483, %rd98037, %rd98036;
	shl.b64 	%rd59782, %rd39483, 2;
	add.s64 	%rd59783, %rd38993, %rd59782;
	ld.u32 	%r9431, [%rd59783];
	setp.ge.s32 	%p3775, %r9431, %r5528;
	@%p3775 bra 	$L__BB1_19716;
	add.s64 	%rd98037, %rd39483, 1;
	not.b64 	%rd59784, %rd98036;
	add.s64 	%rd98036, %rd98035, %rd59784;
$L__BB1_19716:
	setp.ne.s64 	%p3776, %rd98036, 0;
	mov.u64 	%rd98035, %rd98036;
	@%p3776 bra 	$L__BB1_19714;
	cvt.u32.u64 	%r5530, %rd98037;
	mov.b64 	%rd98041, 0;
	mov.u64 	%rd98039, %rd5;
$L__BB1_19718:
	shr.u64 	%rd98040, %rd98039, 1;
	add.s64 	%rd39491, %rd98041, %rd98040;
	shl.b64 	%rd59786, %rd39491, 2;
	add.s64 	%rd59787, %rd38993, %rd59786;
	ld.u32 	%r9432, [%rd59787];
	setp.ge.s32 	%p3777, %r9432, %r5529;
	@%p3777 bra 	$L__BB1_19720;
	add.s64 	%rd98041, %rd39491, 1;
	not.b64 	%rd59788, %rd98040;
	add.s64 	%rd98040, %rd98039, %rd59788;
$L__BB1_19720:
	setp.ne.s64 	%p3778, %rd98040, 0;
	mov.u64 	%rd98039, %rd98040;
	@%p3778 bra 	$L__BB1_19718;
	cvt.u32.u64 	%r5531, %rd98041;
	mov.b64 	%rd98045, 0;
	mov.u64 	%rd98043, %rd5;
$L__BB1_19722:
	shr.u64 	%rd98044, %rd98043, 1;
	add.s64 	%rd39499, %rd98045, %rd98044;
	shl.b64 	%rd59790, %rd39499, 2;
	add.s64 	%rd59791, %rd39010, %rd59790;
	ld.u32 	%r9433, [%rd59791];
	setp.ge.s32 	%p3779, %r9433, %r5530;
	@%p3779 bra 	$L__BB1_19724;
	add.s64 	%rd98045, %rd39499, 1;
	not.b64 	%rd59792, %rd98044;
	add.s64 	%rd98044, %rd98043, %rd59792;
$L__BB1_19724:
	setp.ne.s64 	%p3780, %rd98044, 0;
	mov.u64 	%rd98043, %rd98044;
	@%p3780 bra 	$L__BB1_19722;
	cvt.u32.u64 	%r5532, %rd98045;
	mov.b64 	%rd98049, 0;
	mov.u64 	%rd98047, %rd5;
$L__BB1_19726:
	shr.u64 	%rd98048, %rd98047, 1;
	add.s64 	%rd39507, %rd98049, %rd98048;
	shl.b64 	%rd59794, %rd39507, 2;
	add.s64 	%rd59795, %rd39010, %rd59794;
	ld.u32 	%r9434, [%rd59795];
	setp.ge.s32 	%p3781, %r9434, %r5531;
	@%p3781 bra 	$L__BB1_19728;
	add.s64 	%rd98049, %rd39507, 1;
	not.b64 	%rd59796, %rd98048;
	add.s64 	%rd98048, %rd98047, %rd59796;
$L__BB1_19728:
	setp.ne.s64 	%p3782, %rd98048, 0;
	mov.u64 	%rd98047, %rd98048;
	@%p3782 bra 	$L__BB1_19726;
	cvt.u32.u64 	%r5533, %rd98049;
	mov.b64 	%rd98053, 0;
	mov.u64 	%rd98051, %rd5;
$L__BB1_19730:
	shr.u64 	%rd98052, %rd98051, 1;
	add.s64 	%rd39515, %rd98053, %rd98052;
	shl.b64 	%rd59798, %rd39515, 2;
	add.s64 	%rd59799, %rd39027, %rd59798;
	ld.u32 	%r9435, [%rd59799];
	setp.ge.s32 	%p3783, %r9435, %r5532;
	@%p3783 bra 	$L__BB1_19732;
	add.s64 	%rd98053, %rd39515, 1;
	not.b64 	%rd59800, %rd98052;
	add.s64 	%rd98052, %rd98051, %rd59800;
$L__BB1_19732:
	setp.ne.s64 	%p3784, %rd98052, 0;
	mov.u64 	%rd98051, %rd98052;
	@%p3784 bra 	$L__BB1_19730;
	cvt.u32.u64 	%r5534, %rd98053;
	mov.b64 	%rd98057, 0;
	mov.u64 	%rd98055, %rd5;
$L__BB1_19734:
	shr.u64 	%rd98056, %rd98055, 1;
	add.s64 	%rd39523, %rd98057, %rd98056;
	shl.b64 	%rd59802, %rd39523, 2;
	add.s64 	%rd59803, %rd39027, %rd59802;
	ld.u32 	%r9436, [%rd59803];
	setp.ge.s32 	%p3785, %r9436, %r5533;
	@%p3785 bra 	$L__BB1_19736;
	add.s64 	%rd98057, %rd39523, 1;
	not.b64 	%rd59804, %rd98056;
	add.s64 	%rd98056, %rd98055, %rd59804;
$L__BB1_19736:
	setp.ne.s64 	%p3786, %rd98056, 0;
	mov.u64 	%rd98055, %rd98056;
	@%p3786 bra 	$L__BB1_19734;
	cvt.u32.u64 	%r5535, %rd98057;
	mov.b64 	%rd98061, 0;
	mov.u64 	%rd98059, %rd5;
$L__BB1_19738:
	shr.u64 	%rd98060, %rd98059, 1;
	add.s64 	%rd39531, %rd98061, %rd98060;
	shl.b64 	%rd59806, %rd39531, 2;
	add.s64 	%rd59807, %rd39044, %rd59806;
	ld.u32 	%r9437, [%rd59807];
	setp.ge.s32 	%p3787, %r9437, %r5534;
	@%p3787 bra 	$L__BB1_19740;
	add.s64 	%rd98061, %rd39531, 1;
	not.b64 	%rd59808, %rd98060;
	add.s64 	%rd98060, %rd98059, %rd59808;
$L__BB1_19740:
	setp.ne.s64 	%p3788, %rd98060, 0;
	mov.u64 	%rd98059, %rd98060;
	@%p3788 bra 	$L__BB1_19738;
	cvt.u32.u64 	%r5536, %rd98061;
	mov.b64 	%rd98065, 0;
	mov.u64 	%rd98063, %rd5;
$L__BB1_19742:
	shr.u64 	%rd98064, %rd98063, 1;
	add.s64 	%rd39539, %rd98065, %rd98064;
	shl.b64 	%rd59810, %rd39539, 2;
	add.s64 	%rd59811, %rd39044, %rd59810;
	ld.u32 	%r9438, [%rd59811];
	setp.ge.s32 	%p3789, %r9438, %r5535;
	@%p3789 bra 	$L__BB1_19744;
	add.s64 	%rd98065, %rd39539, 1;
	not.b64 	%rd59812, %rd98064;
	add.s64 	%rd98064, %rd98063, %rd59812;
$L__BB1_19744:
	setp.ne.s64 	%p3790, %rd98064, 0;
	mov.u64 	%rd98063, %rd98064;
	@%p3790 bra 	$L__BB1_19742;
	cvt.u32.u64 	%r5537, %rd98065;
	mov.b64 	%rd98069, 0;
	mov.u64 	%rd98067, %rd5;
$L__BB1_19746:
	shr.u64 	%rd98068, %rd98067, 1;
	add.s64 	%rd39547, %rd98069, %rd98068;
	shl.b64 	%rd59814, %rd39547, 2;
	add.s64 	%rd59815, %rd39061, %rd59814;
	ld.u32 	%r9439, [%rd59815];
	setp.ge.s32 	%p3791, %r9439, %r5536;
	@%p3791 bra 	$L__BB1_19748;
	add.s64 	%rd98069, %rd39547, 1;
	not.b64 	%rd59816, %rd98068;
	add.s64 	%rd98068, %rd98067, %rd59816;
$L__BB1_19748:
	setp.ne.s64 	%p3792, %rd98068, 0;
	mov.u64 	%rd98067, %rd98068;
	@%p3792 bra 	$L__BB1_19746;
	cvt.u32.u64 	%r5538, %rd98069;
	mov.b64 	%rd98073, 0;
	mov.u64 	%rd98071, %rd5;
$L__BB1_19750:
	shr.u64 	%rd98072, %rd98071, 1;
	add.s64 	%rd39555, %rd98073, %rd98072;
	shl.b64 	%rd59818, %rd39555, 2;
	add.s64 	%rd59819, %rd39061, %rd59818;
	ld.u32 	%r9440, [%rd59819];
	setp.ge.s32 	%p3793, %r9440, %r5537;
	@%p3793 bra 	$L__BB1_19752;
	add.s64 	%rd98073, %rd39555, 1;
	not.b64 	%rd59820, %rd98072;
	add.s64 	%rd98072, %rd98071, %rd59820;
$L__BB1_19752:
	setp.ne.s64 	%p3794, %rd98072, 0;
	mov.u64 	%rd98071, %rd98072;
	@%p3794 bra 	$L__BB1_19750;
	cvt.u32.u64 	%r5539, %rd98073;
	mov.b64 	%rd98077, 0;
	mov.u64 	%rd98075, %rd5;
$L__BB1_19754:
	shr.u64 	%rd98076, %rd98075, 1;
	add.s64 	%rd39563, %rd98077, %rd98076;
	shl.b64 	%rd59822, %rd39563, 2;
	add.s64 	%rd59823, %rd39078, %rd59822;
	ld.u32 	%r9441, [%rd59823];
	setp.ge.s32 	%p3795, %r9441, %r5538;
	@%p3795 bra 	$L__BB1_19756;
	add.s64 	%rd98077, %rd39563, 1;
	not.b64 	%rd59824, %rd98076;
	add.s64 	%rd98076, %rd98075, %rd59824;
$L__BB1_19756:
	setp.ne.s64 	%p3796, %rd98076, 0;
	mov.u64 	%rd98075, %rd98076;
	@%p3796 bra 	$L__BB1_19754;
	cvt.u32.u64 	%r5540, %rd98077;
	mov.b64 	%rd98081, 0;
	mov.u64 	%rd98079, %rd5;
$L__BB1_19758:
	shr.u64 	%rd98080, %rd98079, 1;
	add.s64 	%rd39571, %rd98081, %rd98080;
	shl.b64 	%rd59826, %rd39571, 2;
	add.s64 	%rd59827, %rd39078, %rd59826;
	ld.u32 	%r9442, [%rd59827];
	setp.ge.s32 	%p3797, %r9442, %r5539;
	@%p3797 bra 	$L__BB1_19760;
	add.s64 	%rd98081, %rd39571, 1;
	not.b64 	%rd59828, %rd98080;
	add.s64 	%rd98080, %rd98079, %rd59828;
$L__BB1_19760:
	setp.ne.s64 	%p3798, %rd98080, 0;
	mov.u64 	%rd98079, %rd98080;
	@%p3798 bra 	$L__BB1_19758;
	cvt.u32.u64 	%r5541, %rd98081;
	mov.b64 	%rd98085, 0;
	mov.u64 	%rd98083, %rd5;
$L__BB1_19762:
	shr.u64 	%rd98084, %rd98083, 1;
	add.s64 	%rd39579, %rd98085, %rd98084;
	shl.b64 	%rd59830, %rd39579, 2;
	add.s64 	%rd59831, %rd39095, %rd59830;
	ld.u32 	%r9443, [%rd59831];
	setp.ge.s32 	%p3799, %r9443, %r5540;
	@%p3799 bra 	$L__BB1_19764;
	add.s64 	%rd98085, %rd39579, 1;
	not.b64 	%rd59832, %rd98084;
	add.s64 	%rd98084, %rd98083, %rd59832;
$L__BB1_19764:
	setp.ne.s64 	%p3800, %rd98084, 0;
	mov.u64 	%rd98083, %rd98084;
	@%p3800 bra 	$L__BB1_19762;
	cvt.u32.u64 	%r5542, %rd98085;
	mov.b64 	%rd98089, 0;
	mov.u64 	%rd98087, %rd5;
$L__BB1_19766:
	shr.u64 	%rd98088, %rd98087, 1;
	add.s64 	%rd39587, %rd98089, %rd98088;
	shl.b64 	%rd59834, %rd39587, 2;
	add.s64 	%rd59835, %rd39095, %rd59834;
	ld.u32 	%r9444, [%rd59835];
	setp.ge.s32 	%p3801, %r9444, %r5541;
	@%p3801 bra 	$L__BB1_19768;
	add.s64 	%rd98089, %rd39587, 1;
	not.b64 	%rd59836, %rd98088;
	add.s64 	%rd98088, %rd98087, %rd59836;
$L__BB1_19768:
	setp.ne.s64 	%p3802, %rd98088, 0;
	mov.u64 	%rd98087, %rd98088;
	@%p3802 bra 	$L__BB1_19766;
	cvt.u32.u64 	%r9445, %rd98089;
	setp.lt.s32 	%p3803, %r5542, %r9445;
	selp.b32 	%r5543, %r5375, %r5397, %p3803;
	selp.b32 	%r5544, %r5397, %r5375, %p3803;
	mov.b64 	%rd98093, 0;
	mov.u64 	%rd98091, %rd5;
$L__BB1_19770:
	shr.u64 	%rd98092, %rd98091, 1;
	add.s64 	%rd39595, %rd98093, %rd98092;
	shl.b64 	%rd59838, %rd39595, 2;
	add.s64 	%rd59839, %rd38942, %rd59838;
	ld.u32 	%r9446, [%rd59839];
	setp.ge.s32 	%p3804, %r9446, %r5418;
	@%p3804 bra 	$L__BB1_19772;
	add.s64 	%rd98093, %rd39595, 1;
	not.b64 	%rd59840, %rd98092;
	add.s64 	%rd98092, %rd98091, %rd59840;
$L__BB1_19772:
	setp.ne.s64 	%p3805, %rd98092, 0;
	mov.u64 	%rd98091, %rd98092;
	@%p3805 bra 	$L__BB1_19770;
	cvt.u32.u64 	%r5545, %rd98093;
	mov.b64 	%rd98097, 0;
	mov.u64 	%rd98095, %rd5;
$L__BB1_19774:
	shr.u64 	%rd98096, %rd98095, 1;
	add.s64 	%rd39603, %rd98097, %rd98096;
	shl.b64 	%rd59842, %rd39603, 2;
	add.s64 	%rd59843, %rd38942, %rd59842;
	ld.u32 	%r9447, [%rd59843];
	setp.ge.s32 	%p3806, %r9447, %r5396;
	@%p3806 bra 	$L__BB1_19776;
	add.s64 	%rd98097, %rd39603, 1;
	not.b64 	%rd59844, %rd98096;
	add.s64 	%rd98096, %rd98095, %rd59844;
$L__BB1_19776:
	setp.ne.s64 	%p3807, %rd98096, 0;
	mov.u64 	%rd98095, %rd98096;
	@%p3807 bra 	$L__BB1_19774;
	cvt.u32.u64 	%r5546, %rd98097;
	mov.b64 	%rd98101, 0;
	mov.u64 	%rd98099, %rd5;
$L__BB1_19778:
	shr.u64 	%rd98100, %rd98099, 1;
	add.s64 	%rd39611, %rd98101, %rd98100;
	shl.b64 	%rd59846, %rd39611, 2;
	add.s64 	%rd59847, %rd38959, %rd59846;
	ld.u32 	%r9448, [%rd59847];
	setp.ge.s32 	%p3808, %r9448, %r5545;
	@%p3808 bra 	$L__BB1_19780;
	add.s64 	%rd98101, %rd39611, 1;
	not.b64 	%rd59848, %rd98100;
	add.s64 	%rd98100, %rd98099, %rd59848;
$L__BB1_19780:
	setp.ne.s64 	%p3809, %rd98100, 0;
	mov.u64 	%rd98099, %rd98100;
	@%p3809 bra 	$L__BB1_19778;
	cvt.u32.u64 	%r5547, %rd98101;
	mov.b64 	%rd98105, 0;
	mov.u64 	%rd98103, %rd5;
$L__BB1_19782:
	shr.u64 	%rd98104, %rd98103, 1;
	add.s64 	%rd39619, %rd98105, %rd98104;
	shl.b64 	%rd59850, %rd39619, 2;
	add.s64 	%rd59851, %rd38959, %rd59850;
	ld.u32 	%r9449, [%rd59851];
	setp.ge.s32 	%p3810, %r9449, %r5546;
	@%p3810 bra 	$L__BB1_19784;
	add.s64 	%rd98105, %rd39619, 1;
	not.b64 	%rd59852, %rd98104;
	add.s64 	%rd98104, %rd98103, %rd59852;
$L__BB1_19784:
	setp.ne.s64 	%p3811, %rd98104, 0;
	mov.u64 	%rd98103, %rd98104;
	@%p3811 bra 	$L__BB1_19782;
	cvt.u32.u64 	%r5548, %rd98105;
	mov.b64 	%rd98109, 0;
	mov.u64 	%rd98107, %rd5;
$L__BB1_19786:
	shr.u64 	%rd98108, %rd98107, 1;
	add.s64 	%rd39627, %rd98109, %rd98108;
	shl.b64 	%rd59854, %rd39627, 2;
	add.s64 	%rd59855, %rd38976, %rd59854;
	ld.u32 	%r9450, [%rd59855];
	setp.ge.s32 	%p3812, %r9450, %r5547;
	@%p3812 bra 	$L__BB1_19788;
	add.s64 	%rd98109, %rd39627, 1;
	not.b64 	%rd59856, %rd98108;
	add.s64 	%rd98108, %rd98107, %rd59856;
$L__BB1_19788:
	setp.ne.s64 	%p3813, %rd98108, 0;
	mov.u64 	%rd98107, %rd98108;
	@%p3813 bra 	$L__BB1_19786;
	cvt.u32.u64 	%r5549, %rd98109;
	mov.b64 	%rd98113, 0;
	mov.u64 	%rd98111, %rd5;
$L__BB1_19790:
	shr.u64 	%rd98112, %rd98111, 1;
	add.s64 	%rd39635, %rd98113, %rd98112;
	shl.b64 	%rd59858, %rd39635, 2;
	add.s64 	%rd59859, %rd38976, %rd59858;
	ld.u32 	%r9451, [%rd59859];
	setp.ge.s32 	%p3814, %r9451, %r5548;
	@%p3814 bra 	$L__BB1_19792;
	add.s64 	%rd98113, %rd39635, 1;
	not.b64 	%rd59860, %rd98112;
	add.s64 	%rd98112, %rd98111, %rd59860;
$L__BB1_19792:
	setp.ne.s64 	%p3815, %rd98112, 0;
	mov.u64 	%rd98111, %rd98112;
	@%p3815 bra 	$L__BB1_19790;
	cvt.u32.u64 	%r5550, %rd98113;
	mov.b64 	%rd98117, 0;
	mov.u64 	%rd98115, %rd5;
$L__BB1_19794:
	shr.u64 	%rd98116, %rd98115, 1;
	add.s64 	%rd39643, %rd98117, %rd98116;
	shl.b64 	%rd59862, %rd39643, 2;
	add.s64 	%rd59863, %rd38993, %rd59862;
	ld.u32 	%r9452, [%rd59863];
	setp.ge.s32 	%p3816, %r9452, %r5549;
	@%p3816 bra 	$L__BB1_19796;
	add.s64 	%rd98117, %rd39643, 1;
	not.b64 	%rd59864, %rd98116;
	add.s64 	%rd98116, %rd98115, %rd59864;
$L__BB1_19796:
	setp.ne.s64 	%p3817, %rd98116, 0;
	mov.u64 	%rd98115, %rd98116;
	@%p3817 bra 	$L__BB1_19794;
	cvt.u32.u64 	%r5551, %rd98117;
	mov.b64 	%rd98121, 0;
	mov.u64 	%rd98119, %rd5;
$L__BB1_19798:
	shr.u64 	%rd98120, %rd98119, 1;
	add.s64 	%rd39651, %rd98121, %rd98120;
	shl.b64 	%rd59866, %rd39651, 2;
	add.s64 	%rd59867, %rd38993, %rd59866;
	ld.u32 	%r9453, [%rd59867];
	setp.ge.s32 	%p3818, %r9453, %r5550;
	@%p3818 bra 	$L__BB1_19800;
	add.s64 	%rd98121, %rd39651, 1;
	not.b64 	%rd59868, %rd98120;
	add.s64 	%rd98120, %rd98119, %rd59868;
$L__BB1_19800:
	setp.ne.s64 	%p3819, %rd98120, 0;
	mov.u64 	%rd98119, %rd98120;
	@%p3819 bra 	$L__BB1_19798;
	cvt.u32.u64 	%r5552, %rd98121;
	mov.b64 	%rd98125, 0;
	mov.u64 	%rd98123, %rd5;
$L__BB1_19802:
	shr.u64 	%rd98124, %rd98123, 1;
	add.s64 	%rd39659, %rd98125, %rd98124;
	shl.b64 	%rd59870, %rd39659, 2;
	add.s64 	%rd59871, %rd39010, %rd59870;
	ld.u32 	%r9454, [%rd59871];
	setp.ge.s32 	%p3820, %r9454, %r5551;
	@%p3820 bra 	$L__BB1_19804;
	add.s64 	%rd98125, %rd39659, 1;
	not.b64 	%rd59872, %rd98124;
	add.s64 	%rd98124, %rd98123, %rd59872;
$L__BB1_19804:
	setp.ne.s64 	%p3821, %rd98124, 0;
	mov.u64 	%rd98123, %rd98124;
	@%p3821 bra 	$L__BB1_19802;
	cvt.u32.u64 	%r5553, %rd98125;
	mov.b64 	%rd98129, 0;
	mov.u64 	%rd98127, %rd5;
$L__BB1_19806:
	shr.u64 	%rd98128, %rd98127, 1;
	add.s64 	%rd39667, %rd98129, %rd98128;
	shl.b64 	%rd59874, %rd39667, 2;
	add.s64 	%rd59875, %rd39010, %rd59874;
	ld.u32 	%r9455, [%rd59875];
	setp.ge.s32 	%p3822, %r9455, %r5552;
	@%p3822 bra 	$L__BB1_19808;
	add.s64 	%rd98129, %rd39667, 1;
	not.b64 	%rd59876, %rd98128;
	add.s64 	%rd98128, %rd98127, %rd59876;
$L__BB1_19808:
	setp.ne.s64 	%p3823, %rd98128, 0;
	mov.u64 	%rd98127, %rd98128;
	@%p3823 bra 	$L__BB1_19806;
	cvt.u32.u64 	%r5554, %rd98129;
	mov.b64 	%rd98133, 0;
	mov.u64 	%rd98131, %rd5;
$L__BB1_19810:
	shr.u64 	%rd98132, %rd98131, 1;
	add.s64 	%rd39675, %rd98133, %rd98132;
	shl.b64 	%rd59878, %rd39675, 2;
	add.s64 	%rd59879, %rd39027, %rd59878;
	ld.u32 	%r9456, [%rd59879];
	setp.ge.s32 	%p3824, %r9456, %r5553;
	@%p3824 bra 	$L__BB1_19812;
	add.s64 	%rd98133, %rd39675, 1;
	not.b64 	%rd59880, %rd98132;
	add.s64 	%rd98132, %rd98131, %rd59880;
$L__BB1_19812:
	setp.ne.s64 	%p3825, %rd98132, 0;
	mov.u64 	%rd98131, %rd98132;
	@%p3825 bra 	$L__BB1_19810;
	cvt.u32.u64 	%r5555, %rd98133;
	mov.b64 	%rd98137, 0;
	mov.u64 	%rd98135, %rd5;
$L__BB1_19814:
	shr.u64 	%rd98136, %rd98135, 1;
	add.s64 	%rd39683, %rd98137, %rd98136;
	shl.b64 	%rd59882, %rd39683, 2;
	add.s64 	%rd59883, %rd39027, %rd59882;
	ld.u32 	%r9457, [%rd59883];
	setp.ge.s32 	%p3826, %r9457, %r5554;
	@%p3826 bra 	$L__BB1_19816;
	add.s64 	%rd98137, %rd39683, 1;
	not.b64 	%rd59884, %rd98136;
	add.s64 	%rd98136, %rd98135, %rd59884;
$L__BB1_19816:
	setp.ne.s64 	%p3827, %rd98136, 0;
	mov.u64 	%rd98135, %rd98136;
	@%p3827 bra 	$L__BB1_19814;
	cvt.u32.u64 	%r5556, %rd98137;
	mov.b64 	%rd98141, 0;
	mov.u64 	%rd98139, %rd5;
$L__BB1_19818:
	shr.u64 	%rd98140, %rd98139, 1;
	add.s64 	%rd39691, %rd98141, %rd98140;
	shl.b64 	%rd59886, %rd39691, 2;
	add.s64 	%rd59887, %rd39044, %rd59886;
	ld.u32 	%r9458, [%rd59887];
	setp.ge.s32 	%p3828, %r9458, %r5555;
	@%p3828 bra 	$L__BB1_19820;
	add.s64 	%rd98141, %rd39691, 1;
	not.b64 	%rd59888, %rd98140;
	add.s64 	%rd98140, %rd98139, %rd59888;
$L__BB1_19820:
	setp.ne.s64 	%p3829, %rd98140, 0;
	mov.u64 	%rd98139, %rd98140;
	@%p3829 bra 	$L__BB1_19818;
	cvt.u32.u64 	%r5557, %rd98141;
	mov.b64 	%rd98145, 0;
	mov.u64 	%rd98143, %rd5;
$L__BB1_19822:
	shr.u64 	%rd98144, %rd98143, 1;
	add.s64 	%rd39699, %rd98145, %rd98144;
	shl.b64 	%rd59890, %rd39699, 2;
	add.s64 	%rd59891, %rd39044, %rd59890;
	ld.u32 	%r9459, [%rd59891];
	setp.ge.s32 	%p3830, %r9459, %r5556;
	@%p3830 bra 	$L__BB1_19824;
	add.s64 	%rd98145, %rd39699, 1;
	not.b64 	%rd59892, %rd98144;
	add.s64 	%rd98144, %rd98143, %rd59892;
$L__BB1_19824:
	setp.ne.s64 	%p3831, %rd98144, 0;
	mov.u64 	%rd98143, %rd98144;
	@%p3831 bra 	$L__BB1_19822;
	cvt.u32.u64 	%r5558, %rd98145;
	mov.b64 	%rd98149, 0;
	mov.u64 	%rd98147, %rd5;
$L__BB1_19826:
	shr.u64 	%rd98148, %rd98147, 1;
	add.s64 	%rd39707, %rd98149, %rd98148;
	shl.b64 	%rd59894, %rd39707, 2;
	add.s64 	%rd59895, %rd39061, %rd59894;
	ld.u32 	%r9460, [%rd59895];
	setp.ge.s32 	%p3832, %r9460, %r5557;
	@%p3832 bra 	$L__BB1_19828;
	add.s64 	%rd98149, %rd39707, 1;
	not.b64 	%rd59896, %rd98148;
	add.s64 	%rd98148, %rd98147, %rd59896;
$L__BB1_19828:
	setp.ne.s64 	%p3833, %rd98148, 0;
	mov.u64 	%rd98147, %rd98148;
	@%p3833 bra 	$L__BB1_19826;
	cvt.u32.u64 	%r5559, %rd98149;
	mov.b64 	%rd98153, 0;
	mov.u64 	%rd98151, %rd5;
$L__BB1_19830:
	shr.u64 	%rd98152, %rd98151, 1;
	add.s64 	%rd39715, %rd98153, %rd98152;
	shl.b64 	%rd59898, %rd39715, 2;
	add.s64 	%rd59899, %rd39061, %rd59898;
	ld.u32 	%r9461, [%rd59899];
	setp.ge.s32 	%p3834, %r9461, %r5558;
	@%p3834 bra 	$L__BB1_19832;
	add.s64 	%rd98153, %rd39715, 1;
	not.b64 	%rd59900, %rd98152;
	add.s64 	%rd98152, %rd98151, %rd59900;
$L__BB1_19832:
	setp.ne.s64 	%p3835, %rd98152, 0;
	mov.u64 	%rd98151, %rd98152;
	@%p3835 bra 	$L__BB1_19830;
	cvt.u32.u64 	%r5560, %rd98153;
	mov.b64 	%rd98157, 0;
	mov.u64 	%rd98155, %rd5;
$L__BB1_19834:
	shr.u64 	%rd98156, %rd98155, 1;
	add.s64 	%rd39723, %rd98157, %rd98156;
	shl.b64 	%rd59902, %rd39723, 2;
	add.s64 	%rd59903, %rd39078, %rd59902;
	ld.u32 	%r9462, [%rd59903];
	setp.ge.s32 	%p3836, %r9462, %r5559;
	@%p3836 bra 	$L__BB1_19836;
	add.s64 	%rd98157, %rd39723, 1;
	not.b64 	%rd59904, %rd98156;
	add.s64 	%rd98156, %rd98155, %rd59904;
$L__BB1_19836:
	setp.ne.s64 	%p3837, %rd98156, 0;
	mov.u64 	%rd98155, %rd98156;
	@%p3837 bra 	$L__BB1_19834;
	cvt.u32.u64 	%r5561, %rd98157;
	mov.b64 	%rd98161, 0;
	mov.u64 	%rd98159, %rd5;
$L__BB1_19838:
	shr.u64 	%rd98160, %rd98159, 1;
	add.s64 	%rd39731, %rd98161, %rd98160;
	shl.b64 	%rd59906, %rd39731, 2;
	add.s64 	%rd59907, %rd39078, %rd59906;
	ld.u32 	%r9463, [%rd59907];
	setp.ge.s32 	%p3838, %r9463, %r5560;
	@%p3838 bra 	$L__BB1_19840;
	add.s64 	%rd98161, %rd39731, 1;
	not.b64 	%rd59908, %rd98160;
	add.s64 	%rd98160, %rd98159, %rd59908;
$L__BB1_19840:
	setp.ne.s64 	%p3839, %rd98160, 0;
	mov.u64 	%rd98159, %rd98160;
	@%p3839 bra 	$L__BB1_19838;
	cvt.u32.u64 	%r5562, %rd98161;
	mov.b64 	%rd98165, 0;
	mov.u64 	%rd98163, %rd5;
$L__BB1_19842:
	shr.u64 	%rd98164, %rd98163, 1;
	add.s64 	%rd39739, %rd98165, %rd98164;
	shl.b64 	%rd59910, %rd39739, 2;
	add.s64 	%rd59911, %rd39095, %rd59910;
	ld.u32 	%r9464, [%rd59911];
	setp.ge.s32 	%p3840, %r9464, %r5561;
	@%p3840 bra 	$L__BB1_19844;
	add.s64 	%rd98165, %rd39739, 1;
	not.b64 	%rd59912, %rd98164;
	add.s64 	%rd98164, %rd98163, %rd59912;
$L__BB1_19844:
	setp.ne.s64 	%p3841, %rd98164, 0;
	mov.u64 	%rd98163, %rd98164;
	@%p3841 bra 	$L__BB1_19842;
	cvt.u32.u64 	%r5563, %rd98165;
	mov.b64 	%rd98169, 0;
	mov.u64 	%rd98167, %rd5;
$L__BB1_19846:
	shr.u64 	%rd98168, %rd98167, 1;
	add.s64 	%rd39747, %rd98169, %rd98168;
	shl.b64 	%rd59914, %rd39747, 2;
	add.s64 	%rd59915, %rd39095, %rd59914;
	ld.u32 	%r9465, [%rd59915];
	setp.ge.s32 	%p3842, %r9465, %r5562;
	@%p3842 bra 	$L__BB1_19848;
	add.s64 	%rd98169, %rd39747, 1;
	not.b64 	%rd59916, %rd98168;
	add.s64 	%rd98168, %rd98167, %rd59916;
$L__BB1_19848:
	setp.ne.s64 	%p3843, %rd98168, 0;
	mov.u64 	%rd98167, %rd98168;
	@%p3843 bra 	$L__BB1_19846;
	cvt.u32.u64 	%r9466, %rd98169;
	setp.lt.s32 	%p3844, %r5563, %r9466;
	selp.b32 	%r5564, %r5396, %r5418, %p3844;
	selp.b32 	%r5565, %r5418, %r5396, %p3844;
	mov.b64 	%rd98173, 0;
	mov.u64 	%rd98171, %rd5;
$L__BB1_19850:
	shr.u64 	%rd98172, %rd98171, 1;
	add.s64 	%rd39755, %rd98173, %rd98172;
	shl.b64 	%rd59918, %rd39755, 2;
	add.s64 	%rd59919, %rd38942, %rd59918;
	ld.u32 	%r9467, [%rd59919];
	setp.ge.s32 	%p3845, %r9467, %r5439;
	@%p3845 bra 	$L__BB1_19852;
	add.s64 	%rd98173, %rd39755, 1;
	not.b64 	%rd59920, %rd98172;
	add.s64 	%rd98172, %rd98171, %rd59920;
$L__BB1_19852:
	setp.ne.s64 	%p3846, %rd98172, 0;
	mov.u64 	%rd98171, %rd98172;
	@%p3846 bra 	$L__BB1_19850;
	cvt.u32.u64 	%r5566, %rd98173;
	mov.b64 	%rd98177, 0;
	mov.u64 	%rd98175, %rd5;
$L__BB1_19854:
	shr.u64 	%rd98176, %rd98175, 1;
	add.s64 	%rd39763, %rd98177, %rd98176;
	shl.b64 	%rd59922, %rd39763, 2;
	add.s64 	%rd59923, %rd38942, %rd59922;
	ld.u32 	%r9468, [%rd59923];
	setp.ge.s32 	%p3847, %r9468, %r5417;
	@%p3847 bra 	$L__BB1_19856;
	add.s64 	%rd98177, %rd39763, 1;
	not.b64 	%rd59924, %rd98176;
	add.s64 	%rd98176, %rd98175, %rd59924;
$L__BB1_19856:
	setp.ne.s64 	%p3848, %rd98176, 0;
	mov.u64 	%rd98175, %rd98176;
	@%p3848 bra 	$L__BB1_19854;
	cvt.u32.u64 	%r5567, %rd98177;
	mov.b64 	%rd98181, 0;
	mov.u64 	%rd98179, %rd5;
$L__BB1_19858:
	shr.u64 	%rd98180, %rd98179, 1;
	add.s64 	%rd39771, %rd98181, %rd98180;
	shl.b64 	%rd59926, %rd39771, 2;
	add.s64 	%rd59927, %rd38959, %rd59926;
	ld.u32 	%r9469, [%rd59927];
	setp.ge.s32 	%p3849, %r9469, %r5566;
	@%p3849 bra 	$L__BB1_19860;
	add.s64 	%rd98181, %rd39771, 1;
	not.b64 	%rd59928, %rd98180;
	add.s64 	%rd98180, %rd98179, %rd59928;
$L__BB1_19860:
	setp.ne.s64 	%p3850, %rd98180, 0;
	mov.u64 	%rd98179, %rd98180;
	@%p3850 bra 	$L__BB1_19858;
	cvt.u32.u64 	%r5568, %rd98181;
	mov.b64 	%rd98185, 0;
	mov.u64 	%rd98183, %rd5;
$L__BB1_19862:
	shr.u64 	%rd98184, %rd98183, 1;
	add.s64 	%rd39779, %rd98185, %rd98184;
	shl.b64 	%rd59930, %rd39779, 2;
	add.s64 	%rd59931, %rd38959, %rd59930;
	ld.u32 	%r9470, [%rd59931];
	setp.ge.s32 	%p3851, %r9470, %r5567;
	@%p3851 bra 	$L__BB1_19864;
	add.s64 	%rd98185, %rd39779, 1;
	not.b64 	%rd59932, %rd98184;
	add.s64 	%rd98184, %rd98183, %rd59932;
$L__BB1_19864:
	setp.ne.s64 	%p3852, %rd98184, 0;
	mov.u64 	%rd98183, %rd98184;
	@%p3852 bra 	$L__BB1_19862;
	cvt.u32.u64 	%r5569, %rd98185;
	mov.b64 	%rd98189, 0;
	mov.u64 	%rd98187, %rd5;
$L__BB1_19866:
	shr.u64 	%rd98188, %rd98187, 1;
	add.s64 	%rd39787, %rd98189, %rd98188;
	shl.b64 	%rd59934, %rd39787, 2;
	add.s64 	%rd59935, %rd38976, %rd59934;
	ld.u32 	%r9471, [%rd59935];
	setp.ge.s32 	%p3853, %r9471, %r5568;
	@%p3853 bra 	$L__BB1_19868;
	add.s64 	%rd98189, %rd39787, 1;
	not.b64 	%rd59936, %rd98188;
	add.s64 	%rd98188, %rd98187, %rd59936;
$L__BB1_19868:
	setp.ne.s64 	%p3854, %rd98188, 0;
	mov.u64 	%rd98187, %rd98188;
	@%p3854 bra 	$L__BB1_19866;
	cvt.u32.u64 	%r5570, %rd98189;
	mov.b64 	%rd98193, 0;
	mov.u64 	%rd98191, %rd5;
$L__BB1_19870:
	shr.u64 	%rd98192, %rd98191, 1;
	add.s64 	%rd39795, %rd98193, %rd98192;
	shl.b64 	%rd59938, %rd39795, 2;
	add.s64 	%rd59939, %rd38976, %rd59938;
	ld.u32 	%r9472, [%rd59939];
	setp.ge.s32 	%p3855, %r9472, %r5569;
	@%p3855 bra 	$L__BB1_19872;
	add.s64 	%rd98193, %rd39795, 1;
	not.b64 	%rd59940, %rd98192;
	add.s64 	%rd98192, %rd98191, %rd59940;
$L__BB1_19872:
	setp.ne.s64 	%p3856, %rd98192, 0;
	mov.u64 	%rd98191, %rd98192;
	@%p3856 bra 	$L__BB1_19870;
	cvt.u32.u64 	%r5571, %rd98193;
	mov.b64 	%rd98197, 0;
	mov.u64 	%rd98195, %rd5;
$L__BB1_19874:
	shr.u64 	%rd98196, %rd98195, 1;
	add.s64 	%rd39803, %rd98197, %rd98196;
	shl.b64 	%rd59942, %rd39803, 2;
	add.s64 	%rd59943, %rd38993, %rd59942;
	ld.u32 	%r9473, [%rd59943];
	setp.ge.s32 	%p3857, %r9473, %r5570;
	@%p3857 bra 	$L__BB1_19876;
	add.s64 	%rd98197, %rd39803, 1;
	not.b64 	%rd59944, %rd98196;
	add.s64 	%rd98196, %rd98195, %rd59944;
$L__BB1_19876:
	setp.ne.s64 	%p3858, %rd98196, 0;
	mov.u64 	%rd98195, %rd98196;
	@%p3858 bra 	$L__BB1_19874;
	cvt.u32.u64 	%r5572, %rd98197;
	mov.b64 	%rd98201, 0;
	mov.u64 	%rd98199, %rd5;
$L__BB1_19878:
	shr.u64 	%rd98200, %rd98199, 1;
	add.s64 	%rd39811, %rd98201, %rd98200;
	shl.b64 	%rd59946, %rd39811, 2;
	add.s64 	%rd59947, %rd38993, %rd59946;
	ld.u32 	%r9474, [%rd59947];
	setp.ge.s32 	%p3859, %r9474, %r5571;
	@%p3859 bra 	$L__BB1_19880;
	add.s64 	%rd98201, %rd39811, 1;
	not.b64 	%rd59948, %rd98200;
	add.s64 	%rd98200, %rd98199, %rd59948;
$L__BB1_19880:
	setp.ne.s64 	%p3860, %rd98200, 0;
	mov.u64 	%rd98199, %rd98200;
	@%p3860 bra 	$L__BB1_19878;
	cvt.u32.u64 	%r5573, %rd98201;
	mov.b64 	%rd98205, 0;
	mov.u64 	%rd98203, %rd5;
$L__BB1_19882:
	shr.u64 	%rd98204, %rd98203, 1;
	add.s64 	%rd39819, %rd98205, %rd98204;
	shl.b64 	%rd59950, %rd39819, 2;
	add.s64 	%rd59951, %rd39010, %rd59950;
	ld.u32 	%r9475, [%rd59951];
	setp.ge.s32 	%p3861, %r9475, %r5572;
	@%p3861 bra 	$L__BB1_19884;
	add.s64 	%rd98205, %rd39819, 1;
	not.b64 	%rd59952, %rd98204;
	add.s64 	%rd98204, %rd98203, %rd59952;
$L__BB1_19884:
	setp.ne.s64 	%p3862, %rd98204, 0;
	mov.u64 	%rd98203, %rd98204;
	@%p3862 bra 	$L__BB1_19882;
	cvt.u32.u64 	%r5574, %rd98205;
	mov.b64 	%rd98209, 0;
	mov.u64 	%rd98207, %rd5;
$L__BB1_19886:
	shr.u64 	%rd98208, %rd98207, 1;
	add.s64 	%rd39827, %rd98209, %rd98208;
	shl.b64 	%rd59954, %rd39827, 2;
	add.s64 	%rd59955, %rd39010, %rd59954;
	ld.u32 	%r9476, [%rd59955];
	setp.ge.s32 	%p3863, %r9476, %r5573;
	@%p3863 bra 	$L__BB1_19888;
	add.s64 	%rd98209, %rd39827, 1;
	not.b64 	%rd59956, %rd98208;
	add.s64 	%rd98208, %rd98207, %rd59956;
$L__BB1_19888:
	setp.ne.s64 	%p3864, %rd98208, 0;
	mov.u64 	%rd98207, %rd98208;
	@%p3864 bra 	$L__BB1_19886;
	cvt.u32.u64 	%r5575, %rd98209;
	mov.b64 	%rd98213, 0;
	mov.u64 	%rd98211, %rd5;
$L__BB1_19890:
	shr.u64 	%rd98212, %rd98211, 1;
	add.s64 	%rd39835, %rd98213, %rd98212;
	shl.b64 	%rd59958, %rd39835, 2;
	add.s64 	%rd59959, %rd39027, %rd59958;
	ld.u32 	%r9477, [%rd59959];
	setp.ge.s32 	%p3865, %r9477, %r5574;
	@%p3865 bra 	$L__BB1_19892;
	add.s64 	%rd98213, %rd39835, 1;
	not.b64 	%rd59960, %rd98212;
	add.s64 	%rd98212, %rd98211, %rd59960;
$L__BB1_19892:
	setp.ne.s64 	%p3866, %rd98212, 0;
	mov.u64 	%rd98211, %rd98212;
	@%p3866 bra 	$L__BB1_19890;
	cvt.u32.u64 	%r5576, %rd98213;
	mov.b64 	%rd98217, 0;
	mov.u64 	%rd98215, %rd5;
$L__BB1_19894:
	shr.u64 	%rd98216, %rd98215, 1;
	add.s64 	%rd39843, %rd98217, %rd98216;
	shl.b64 	%rd59962, %rd39843, 2;
	add.s64 	%rd59963, %rd39027, %rd59962;
	ld.u32 	%r9478, [%rd59963];
	setp.ge.s32 	%p3867, %r9478, %r5575;
	@%p3867 bra 	$L__BB1_19896;
	add.s64 	%rd98217, %rd39843, 1;
	not.b64 	%rd59964, %rd98216;
	add.s64 	%rd98216, %rd98215, %rd59964;
$L__BB1_19896:
	setp.ne.s64 	%p3868, %rd98216, 0;
	mov.u64 	%rd98215, %rd98216;
	@%p3868 bra 	$L__BB1_19894;
	cvt.u32.u64 	%r5577, %rd98217;
	mov.b64 	%rd98221, 0;
	mov.u64 	%rd98219, %rd5;
$L__BB1_19898:
	shr.u64 	%rd98220, %rd98219, 1;
	add.s64 	%rd39851, %rd98221, %rd98220;
	shl.b64 	%rd59966, %rd39851, 2;
	add.s64 	%rd59967, %rd39044, %rd59966;
	ld.u32 	%r9479, [%rd59967];
	setp.ge.s32 	%p3869, %r9479, %r5576;
	@%p3869 bra 	$L__BB1_19900;
	add.s64 	%rd98221, %rd39851, 1;
	not.b64 	%rd59968, %rd98220;
	add.s64 	%rd98220, %rd98219, %rd59968;
$L__BB1_19900:
	setp.ne.s64 	%p3870, %rd98220, 0;
	mov.u64 	%rd98219, %rd98220;
	@%p3870 bra 	$L__BB1_19898;
	cvt.u32.u64 	%r5578, %rd98221;
	mov.b64 	%rd98225, 0;
	mov.u64 	%rd98223, %rd5;
$L__BB1_19902:
	shr.u64 	%rd98224, %rd98223, 1;
	add.s64 	%rd39859, %rd98225, %rd98224;
	shl.b64 	%rd59970, %rd39859, 2;
	add.s64 	%rd59971, %rd39044, %rd59970;
	ld.u32 	%r9480, [%rd59971];
	setp.ge.s32 	%p3871, %r9480, %r5577;
	@%p3871 bra 	$L__BB1_19904;
	add.s64 	%rd98225, %rd39859, 1;
	not.b64 	%rd59972, %rd98224;
	add.s64 	%rd98224, %rd98223, %rd59972;
$L__BB1_19904:
	setp.ne.s64 	%p3872, %rd98224, 0;
	mov.u64 	%rd98223, %rd98224;
	@%p3872 bra 	$L__BB1_19902;
	cvt.u32.u64 	%r5579, %rd98225;
	mov.b64 	%rd98229, 0;
	mov.u64 	%rd98227, %rd5;
$L__BB1_19906:
	shr.u64 	%rd98228, %rd98227, 1;
	add.s64 	%rd39867, %rd98229, %rd98228;
	shl.b64 	%rd59974, %rd39867, 2;
	add.s64 	%rd59975, %rd39061, %rd59974;
	ld.u32 	%r9481, [%rd59975];
	setp.ge.s32 	%p3873, %r9481, %r5578;
	@%p3873 bra 	$L__BB1_19908;
	add.s64 	%rd98229, %rd39867, 1;
	not.b64 	%rd59976, %rd98228;
	add.s64 	%rd98228, %rd98227, %rd59976;
$L__BB1_19908:
	setp.ne.s64 	%p3874, %rd98228, 0;
	mov.u64 	%rd98227, %rd98228;
	@%p3874 bra 	$L__BB1_19906;
	cvt.u32.u64 	%r5580, %rd98229;
	mov.b64 	%rd98233, 0;
	mov.u64 	%rd98231, %rd5;
$L__BB1_19910:
	shr.u64 	%rd98232, %rd98231, 1;
	add.s64 	%rd39875, %rd98233, %rd98232;
	shl.b64 	%rd59978, %rd39875, 2;
	add.s64 	%rd59979, %rd39061, %rd59978;
	ld.u32 	%r9482, [%rd59979];
	setp.ge.s32 	%p3875, %r9482, %r5579;
	@%p3875 bra 	$L__BB1_19912;
	add.s64 	%rd98233, %rd39875, 1;
	not.b64 	%rd59980, %rd98232;
	add.s64 	%rd98232, %rd98231, %rd59980;
$L__BB1_19912:
	setp.ne.s64 	%p3876, %rd98232, 0;
	mov.u64 	%rd98231, %rd98232;
	@%p3876 bra 	$L__BB1_19910;
	cvt.u32.u64 	%r5581, %rd98233;
	mov.b64 	%rd98237, 0;
	mov.u64 	%rd98235, %rd5;
$L__BB1_19914:
	shr.u64 	%rd98236, %rd98235, 1;
	add.s64 	%rd39883, %rd98237, %rd98236;
	shl.b64 	%rd59982, %rd39883, 2;
	add.s64 	%rd59983, %rd39078, %rd59982;
	ld.u32 	%r9483, [%rd59983];
	setp.ge.s32 	%p3877, %r9483, %r5580;
	@%p3877 bra 	$L__BB1_19916;
	add.s64 	%rd98237, %rd39883, 1;
	not.b64 	%rd59984, %rd98236;
	add.s64 	%rd98236, %rd98235, %rd59984;
$L__BB1_19916:
	setp.ne.s64 	%p3878, %rd98236, 0;
	mov.u64 	%rd98235, %rd98236;
	@%p3878 bra 	$L__BB1_19914;
	cvt.u32.u64 	%r5582, %rd98237;
	mov.b64 	%rd98241, 0;
	mov.u64 	%rd98239, %rd5;
$L__BB1_19918:
	shr.u64 	%rd98240, %rd98239, 1;
	add.s64 	%rd39891, %rd98241, %rd98240;
	shl.b64 	%rd59986, %rd39891, 2;
	add.s64 	%rd59987, %rd39078, %rd59986;
	ld.u32 	%r9484, [%rd59987];
	setp.ge.s32 	%p3879, %r9484, %r5581;
	@%p3879 bra 	$L__BB1_19920;
	add.s64 	%rd98241, %rd39891, 1;
	not.b64 	%rd59988, %rd98240;
	add.s64 	%rd98240, %rd98239, %rd59988;
$L__BB1_19920:
	setp.ne.s64 	%p3880, %rd98240, 0;
	mov.u64 	%rd98239, %rd98240;
	@%p3880 bra 	$L__BB1_19918;
	cvt.u32.u64 	%r5583, %rd98241;
	mov.b64 	%rd98245, 0;
	mov.u64 	%rd98243, %rd5;
$L__BB1_19922:
	shr.u64 	%rd98244, %rd98243, 1;
	add.s64 	%rd39899, %rd98245, %rd98244;
	shl.b64 	%rd59990, %rd39899, 2;
	add.s64 	%rd59991, %rd39095, %rd59990;
	ld.u32 	%r9485, [%rd59991];
	setp.ge.s32 	%p3881, %r9485, %r5582;
	@%p3881 bra 	$L__BB1_19924;
	add.s64 	%rd98245, %rd39899, 1;
	not.b64 	%rd59992, %rd98244;
	add.s64 	%rd98244, %rd98243, %rd59992;
$L__BB1_19924:
	setp.ne.s64 	%p3882, %rd98244, 0;
	mov.u64 	%rd98243, %rd98244;
	@%p3882 bra 	$L__BB1_19922;
	cvt.u32.u64 	%r5584, %rd98245;
	mov.b64 	%rd98249, 0;
	mov.u64 	%rd98247, %rd5;
$L__BB1_19926:
	shr.u64 	%rd98248, %rd98247, 1;
	add.s64 	%rd39907, %rd98249, %rd98248;
	shl.b64 	%rd59994, %rd39907, 2;
	add.s64 	%rd59995, %rd39095, %rd59994;
	ld.u32 	%r9486, [%rd59995];
	setp.ge.s32 	%p3883, %r9486, %r5583;
	@%p3883 bra 	$L__BB1_19928;
	add.s64 	%rd98249, %rd39907, 1;
	not.b64 	%rd59996, %rd98248;
	add.s64 	%rd98248, %rd98247, %rd59996;
$L__BB1_19928:
	setp.ne.s64 	%p3884, %rd98248, 0;
	mov.u64 	%rd98247, %rd98248;
	@%p3884 bra 	$L__BB1_19926;
	cvt.u32.u64 	%r9487, %rd98249;
	setp.lt.s32 	%p3885, %r5584, %r9487;
	selp.b32 	%r5585, %r5417, %r5439, %p3885;
	selp.b32 	%r5586, %r5439, %r5417, %p3885;
	mov.b64 	%rd98253, 0;
	mov.u64 	%rd98251, %rd5;
$L__BB1_19930:
	shr.u64 	%rd98252, %rd98251, 1;
	add.s64 	%rd39915, %rd98253, %rd98252;
	shl.b64 	%rd59998, %rd39915, 2;
	add.s64 	%rd59999, %rd38942, %rd59998;
	ld.u32 	%r9488, [%rd59999];
	setp.ge.s32 	%p3886, %r9488, %r5460;
	@%p3886 bra 	$L__BB1_19932;
	add.s64 	%rd98253, %rd39915, 1;
	not.b64 	%rd60000, %rd98252;
	add.s64 	%rd98252, %rd98251, %rd60000;
$L__BB1_19932:
	setp.ne.s64 	%p3887, %rd98252, 0;
	mov.u64 	%rd98251, %rd98252;
	@%p3887 bra 	$L__BB1_19930;
	cvt.u32.u64 	%r5587, %rd98253;
	mov.b64 	%rd98257, 0;
	mov.u64 	%rd98255, %rd5;
$L__BB1_19934:
	shr.u64 	%rd98256, %rd98255, 1;
	add.s64 	%rd39923, %rd98257, %rd98256;
	shl.b64 	%rd60002, %rd39923, 2;
	add.s64 	%rd60003, %rd38942, %rd60002;
	ld.u32 	%r9489, [%rd60003];
	setp.ge.s32 	%p3888, %r9489, %r5438;
	@%p3888 bra 	$L__BB1_19936;
	add.s64 	%rd98257, %rd39923, 1;
	not.b64 	%rd60004, %rd98256;
	add.s64 	%rd98256, %rd98255, %rd60004;
$L__BB1_19936:
	setp.ne.s64 	%p3889, %rd98256, 0;
	mov.u64 	%rd98255, %rd98256;
	@%p3889 bra 	$L__BB1_19934;
	cvt.u32.u64 	%r5588, %rd98257;
	mov.b64 	%rd98261, 0;
	mov.u64 	%rd98259, %rd5;
$L__BB1_19938:
	shr.u64 	%rd98260, %rd98259, 1;
	add.s64 	%rd39931, %rd98261, %rd98260;
	shl.b64 	%rd60006, %rd39931, 2;
	add.s64 	%rd60007, %rd38959, %rd60006;
	ld.u32 	%r9490, [%rd60007];
	setp.ge.s32 	%p3890, %r9490, %r5587;
	@%p3890 bra 	$L__BB1_19940;
	add.s64 	%rd98261, %rd39931, 1;
	not.b64 	%rd60008, %rd98260;
	add.s64 	%rd98260, %rd98259, %rd60008;
$L__BB1_19940:
	setp.ne.s64 	%p3891, %rd98260, 0;
	mov.u64 	%rd98259, %rd98260;
	@%p3891 bra 	$L__BB1_19938;
	cvt.u32.u64 	%r5589, %rd98261;
	mov.b64 	%rd98265, 0;
	mov.u64 	%rd98263, %rd5;
$L__BB1_19942:
	shr.u64 	%rd98264, %rd98263, 1;
	add.s64 	%rd39939, %rd98265, %rd98264;
	shl.b64 	%rd60010, %rd39939, 2;
	add.s64 	%rd60011, %rd38959, %rd60010;
	ld.u32 	%r9491, [%rd60011];
	setp.ge.s32 	%p3892, %r9491, %r5588;
	@%p3892 bra 	$L__BB1_19944;
	add.s64 	%rd98265, %rd39939, 1;
	not.b64 	%rd60012, %rd98264;
	add.s64 	%rd98264, %rd98263, %rd60012;
$L__BB1_19944:
	setp.ne.s64 	%p3893, %rd98264, 0;
	mov.u64 	%rd98263, %rd98264;
	@%p3893 bra 	$L__BB1_19942;
	cvt.u32.u64 	%r5590, %rd98265;
	mov.b64 	%rd98269, 0;
	mov.u64 	%rd98267, %rd5;
$L__BB1_19946:
	shr.u64 	%rd98268, %rd98267, 1;
	add.s64 	%rd39947, %rd98269, %rd98268;
	shl.b64 	%rd60014, %rd39947, 2;
	add.s64 	%rd60015, %rd38976, %rd60014;
	ld.u32 	%r9492, [%rd60015];
	setp.ge.s32 	%p3894, %r9492, %r5589;
	@%p3894 bra 	$L__BB1_19948;
	add.s64 	%rd98269, %rd39947, 1;
	not.b64 	%rd60016, %rd98268;
	add.s64 	%rd98268, %rd98267, %rd60016;
$L__BB1_19948:
	setp.ne.s64 	%p3895, %rd98268, 0;
	mov.u64 	%rd98267, %rd98268;
	@%p3895 bra 	$L__BB1_19946;
	cvt.u32.u64 	%r5591, %rd98269;
	mov.b64 	%rd98273, 0;
	mov.u64 	%rd98271, %rd5;
$L__BB1_19950:
	shr.u64 	%rd98272, %rd98271, 1;
	add.s64 	%rd39955, %rd98273, %rd98272;
	shl.b64 	%rd60018, %rd39955, 2;
	add.s64 	%rd60019, %rd38976, %rd60018;
	ld.u32 	%r9493, [%rd60019];
	setp.ge.s32 	%p3896, %r9493, %r5590;
	@%p3896 bra 	$L__BB1_19952;
	add.s64 	%rd98273, %rd39955, 1;
	not.b64 	%rd60020, %rd98272;
	add.s64 	%rd98272, %rd98271, %rd60020;
$L__BB1_19952:
	setp.ne.s64 	%p3897, %rd98272, 0;
	mov.u64 	%rd98271, %rd98272;
	@%p3897 bra 	$L__BB1_19950;
	cvt.u32.u64 	%r5592, %rd98273;
	mov.b64 	%rd98277, 0;
	mov.u64 	%rd98275, %rd5;
$L__BB1_19954:
	shr.u64 	%rd98276, %rd98275, 1;
	add.s64 	%rd39963, %rd98277, %rd98276;
	shl.b64 	%rd60022, %rd39963, 2;
	add.s64 	%rd60023, %rd38993, %rd60022;
	ld.u32 	%r9494, [%rd60023];
	setp.ge.s32 	%p3898, %r9494, %r5591;
	@%p3898 bra 	$L__BB1_19956;
	add.s64 	%rd98277, %rd39963, 1;
	not.b64 	%rd60024, %rd98276;
	add.s64 	%rd98276, %rd98275, %rd60024;
$L__BB1_19956:
	setp.ne.s64 	%p3899, %rd98276, 0;
	mov.u64 	%rd98275, %rd98276;
	@%p3899 bra 	$L__BB1_19954;
	cvt.u32.u64 	%r5593, %rd98277;
	mov.b64 	%rd98281, 0;
	mov.u64 	%rd98279, %rd5;
$L__BB1_19958:
	shr.u64 	%rd98280, %rd98279, 1;
	add.s64 	%rd39971, %rd98281, %rd98280;
	shl.b64 	%rd60026, %rd39971, 2;
	add.s64 	%rd60027, %rd38993, %rd60026;
	ld.u32 	%r9495, [%rd60027];
	setp.ge.s32 	%p3900, %r9495, %r5592;
	@%p3900 bra 	$L__BB1_19960;
	add.s64 	%rd98281, %rd39971, 1;
	not.b64 	%rd60028, %rd98280;
	add.s64 	%rd98280, %rd98279, %rd60028;
$L__BB1_19960:
	setp.ne.s64 	%p3901, %rd98280, 0;
	mov.u64 	%rd98279, %rd98280;
	@%p3901 bra 	$L__BB1_19958;
	cvt.u32.u64 	%r5594, %rd98281;
	mov.b64 	%rd98285, 0;
	mov.u64 	%rd98283, %rd5;
$L__BB1_19962:
	shr.u64 	%rd98284, %rd98283, 1;
	add.s64 	%rd39979, %rd98285, %rd98284;
	shl.b64 	%rd60030, %rd39979, 2;
	add.s64 	%rd60031, %rd39010, %rd60030;
	ld.u32 	%r9496, [%rd60031];
	setp.ge.s32 	%p3902, %r9496, %r5593;
	@%p3902 bra 	$L__BB1_19964;
	add.s64 	%rd98285, %rd39979, 1;
	not.b64 	%rd60032, %rd98284;
	add.s64 	%rd98284, %rd98283, %rd60032;
$L__BB1_19964:
	setp.ne.s64 	%p3903, %rd98284, 0;
	mov.u64 	%rd98283, %rd98284;
	@%p3903 bra 	$L__BB1_19962;
	cvt.u32.u64 	%r5595, %rd98285;
	mov.b64 	%rd98289, 0;
	mov.u64 	%rd98287, %rd5;
$L__BB1_19966:
	shr.u64 	%rd98288, %rd98287, 1;
	add.s64 	%rd39987, %rd98289, %rd98288;
	shl.b64 	%rd60034, %rd39987, 2;
	add.s64 	%rd60035, %rd39010, %rd60034;
	ld.u32 	%r9497, [%rd60035];
	setp.ge.s32 	%p3904, %r9497, %r5594;
	@%p3904 bra 	$L__BB1_19968;
	add.s64 	%rd98289, %rd39987, 1;
	not.b64 	%rd60036, %rd98288;
	add.s64 	%rd98288, %rd98287, %rd60036;
$L__BB1_19968:
	setp.ne.s64 	%p3905, %rd98288, 0;
	mov.u64 	%rd98287, %rd98288;
	@%p3905 bra 	$L__BB1_19966;
	cvt.u32.u64 	%r5596, %rd98289;
	mov.b64 	%rd98293, 0;
	mov.u64 	%rd98291, %rd5;
$L__BB1_19970:
	shr.u64 	%rd98292, %rd98291, 1;
	add.s64 	%rd39995, %rd98293, %rd98292;
	shl.b64 	%rd60038, %rd39995, 2;
	add.s64 	%rd60039, %rd39027, %rd60038;
	ld.u32 	%r9498, [%rd60039];
	setp.ge.s32 	%p3906, %r9498, %r5595;
	@%p3906 bra 	$L__BB1_19972;
	add.s64 	%rd98293, %rd39995, 1;
	not.b64 	%rd60040, %rd98292;
	add.s64 	%rd98292, %rd98291, %rd60040;
$L__BB1_19972:
	setp.ne.s64 	%p3907, %rd98292, 0;
	mov.u64 	%rd98291, %rd98292;
	@%p3907 bra 	$L__BB1_19970;
	cvt.u32.u64 	%r5597, %rd98293;
	mov.b64 	%rd98297, 0;
	mov.u64 	%rd98295, %rd5;
$L__BB1_19974:
	shr.u64 	%rd98296, %rd98295, 1;
	add.s64 	%rd40003, %rd98297, %rd98296;
	shl.b64 	%rd60042, %rd40003, 2;
	add.s64 	%rd60043, %rd39027, %rd60042;
	ld.u32 	%r9499, [%rd60043];
	setp.ge.s32 	%p3908, %r9499, %r5596;
	@%p3908 bra 	$L__BB1_19976;
	add.s64 	%rd98297, %rd40003, 1;
	not.b64 	%rd60044, %rd98296;
	add.s64 	%rd98296, %rd98295, %rd60044;
$L__BB1_19976:
	setp.ne.s64 	%p3909, %rd98296, 0;
	mov.u64 	%rd98295, %rd98296;
	@%p3909 bra 	$L__BB1_19974;
	cvt.u32.u64 	%r5598, %rd98297;
	mov.b64 	%rd98301, 0;
	mov.u64 	%rd98299, %rd5;
$L__BB1_19978:
	shr.u64 	%rd98300, %rd98299, 1;
	add.s64 	%rd40011, %rd98301, %rd98300;
	shl.b64 	%rd60046, %rd40011, 2;
	add.s64 	%rd60047, %rd39044, %rd60046;
	ld.u32 	%r9500, [%rd60047];
	setp.ge.s32 	%p3910, %r9500, %r5597;
	@%p3910 bra 	$L__BB1_19980;
	add.s64 	%rd98301, %rd40011, 1;
	not.b64 	%rd60048, %rd98300;
	add.s64 	%rd98300, %rd98299, %rd60048;
$L__BB1_19980:
	setp.ne.s64 	%p3911, %rd98300, 0;
	mov.u64 	%rd98299, %rd98300;
	@%p3911 bra 	$L__BB1_19978;
	cvt.u32.u64 	%r5599, %rd98301;
	mov.b64 	%rd98305, 0;
	mov.u64 	%rd98303, %rd5;
$L__BB1_19982:
	shr.u64 	%rd98304, %rd98303, 1;
	add.s64 	%rd40019, %rd98305, %rd98304;
	shl.b64 	%rd60050, %rd40019, 2;
	add.s64 	%rd60051, %rd39044, %rd60050;
	ld.u32 	%r9501, [%rd60051];
	setp.ge.s32 	%p3912, %r9501, %r5598;
	@%p3912 bra 	$L__BB1_19984;
	add.s64 	%rd98305, %rd40019, 1;
	not.b64 	%rd60052, %rd98304;
	add.s64 	%rd98304, %rd98303, %rd60052;
$L__BB1_19984:
	setp.ne.s64 	%p3913, %rd98304, 0;
	mov.u64 	%rd98303, %rd98304;
	@%p3913 bra 	$L__BB1_19982;
	cvt.u32.u64 	%r5600, %rd98305;
	mov.b64 	%rd98309, 0;
	mov.u64 	%rd98307, %rd5;
$L__BB1_19986:
	shr.u64 	%rd98308, %rd98307, 1;
	add.s64 	%rd40027, %rd98309, %rd98308;
	shl.b64 	%rd60054, %rd40027, 2;
	add.s64 	%rd60055, %rd39061, %rd60054;
	ld.u32 	%r9502, [%rd60055];
	setp.ge.s32 	%p3914, %r9502, %r5599;
	@%p3914 bra 	$L__BB1_19988;
	add.s64 	%rd98309, %rd40027, 1;
	not.b64 	%rd60056, %rd98308;
	add.s64 	%rd98308, %rd98307, %rd60056;
$L__BB1_19988:
	setp.ne.s64 	%p3915, %rd98308, 0;
	mov.u64 	%rd98307, %rd98308;
	@%p3915 bra 	$L__BB1_19986;
	cvt.u32.u64 	%r5601, %rd98309;
	mov.b64 	%rd98313, 0;
	mov.u64 	%rd98311, %rd5;
$L__BB1_19990:
	shr.u64 	%rd98312, %rd98311, 1;
	add.s64 	%rd40035, %rd98313, %rd98312;
	shl.b64 	%rd60058, %rd40035, 2;
	add.s64 	%rd60059, %rd39061, %rd60058;
	ld.u32 	%r9503, [%rd60059];
	setp.ge.s32 	%p3916, %r9503, %r5600;
	@%p3916 bra 	$L__BB1_19992;
	add.s64 	%rd98313, %rd40035, 1;
	not.b64 	%rd60060, %rd98312;
	add.s64 	%rd98312, %rd98311, %rd60060;
$L__BB1_19992:
	setp.ne.s64 	%p3917, %rd98312, 0;
	mov.u64 	%rd98311, %rd98312;
	@%p3917 bra 	$L__BB1_19990;
	cvt.u32.u64 	%r5602, %rd98313;
	mov.b64 	%rd98317, 0;
	mov.u64 	%rd98315, %rd5;
$L__BB1_19994:
	shr.u64 	%rd98316, %rd98315, 1;
	add.s64 	%rd40043, %rd98317, %rd98316;
	shl.b64 	%rd60062, %rd40043, 2;
	add.s64 	%rd60063, %rd39078, %rd60062;
	ld.u32 	%r9504, [%rd60063];
	setp.ge.s32 	%p3918, %r9504, %r5601;
	@%p3918 bra 	$L__BB1_19996;
	add.s64 	%rd98317, %rd40043, 1;
	not.b64 	%rd60064, %rd98316;
	add.s64 	%rd98316, %rd98315, %rd60064;
$L__BB1_19996:
	setp.ne.s64 	%p3919, %rd98316, 0;
	mov.u64 	%rd98315, %rd98316;
	@%p3919 bra 	$L__BB1_19994;
	cvt.u32.u64 	%r5603, %rd98317;
	mov.b64 	%rd98321, 0;
	mov.u64 	%rd98319, %rd5;
$L__BB1_19998:
	shr.u64 	%rd98320, %rd98319, 1;
	add.s64 	%rd40051, %rd98321, %rd98320;
	shl.b64 	%rd60066, %rd40051, 2;
	add.s64 	%rd60067, %rd39078, %rd60066;
	ld.u32 	%r9505, [%rd60067];
	setp.ge.s32 	%p3920, %r9505, %r5602;
	@%p3920 bra 	$L__BB1_20000;
	add.s64 	%rd98321, %rd40051, 1;
	not.b64 	%rd60068, %rd98320;
	add.s64 	%rd98320, %rd98319, %rd60068;
$L__BB1_20000:
	setp.ne.s64 	%p3921, %rd98320, 0;
	mov.u64 	%rd98319, %rd98320;
	@%p3921 bra 	$L__BB1_19998;
	cvt.u32.u64 	%r5604, %rd98321;
	mov.b64 	%rd98325, 0;
	mov.u64 	%rd98323, %rd5;
$L__BB1_20002:
	shr.u64 	%rd98324, %rd98323, 1;
	add.s64 	%rd40059, %rd98325, %rd98324;
	shl.b64 	%rd60070, %rd40059, 2;
	add.s64 	%rd60071, %rd39095, %rd60070;
	ld.u32 	%r9506, [%rd60071];
	setp.ge.s32 	%p3922, %r9506, %r5603;
	@%p3922 bra 	$L__BB1_20004;
	add.s64 	%rd98325, %rd40059, 1;
	not.b64 	%rd60072, %rd98324;
	add.s64 	%rd98324, %rd98323, %rd60072;
$L__BB1_20004:
	setp.ne.s64 	%p3923, %rd98324, 0;
	mov.u64 	%rd98323, %rd98324;
	@%p3923 bra 	$L__BB1_20002;
	cvt.u32.u64 	%r5605, %rd98325;
	mov.b64 	%rd98329, 0;
	mov.u64 	%rd98327, %rd5;
$L__BB1_20006:
	shr.u64 	%rd98328, %rd98327, 1;
	add.s64 	%rd40067, %rd98329, %rd98328;
	shl.b64 	%rd60074, %rd40067, 2;
	add.s64 	%rd60075, %rd39095, %rd60074;
	ld.u32 	%r9507, [%rd60075];
	setp.ge.s32 	%p3924, %r9507, %r5604;
	@%p3924 bra 	$L__BB1_20008;
	add.s64 	%rd98329, %rd40067, 1;
	not.b64 	%rd60076, %rd98328;
	add.s64 	%rd98328, %rd98327, %rd60076;
$L__BB1_20008:
	setp.ne.s64 	%p3925, %rd98328, 0;
	mov.u64 	%rd98327, %rd98328;
	@%p3925 bra 	$L__BB1_20006;
	cvt.u32.u64 	%r9508, %rd98329;
	setp.lt.s32 	%p3926, %r5605, %r9508;
	selp.b32 	%r5606, %r5438, %r5460, %p3926;
	selp.b32 	%r5607, %r5460, %r5438, %p3926;
	mov.b64 	%rd98333, 0;
	mov.u64 	%rd98331, %rd5;
$L__BB1_20010:
	shr.u64 	%rd98332, %rd98331, 1;
	add.s64 	%rd40075, %rd98333, %rd98332;
	shl.b64 	%rd60078, %rd40075, 2;
	add.s64 	%rd60079, %rd38942, %rd60078;
	ld.u32 	%r9509, [%rd60079];
	setp.ge.s32 	%p3927, %r9509, %r5481;
	@%p3927 bra 	$L__BB1_20012;
	add.s64 	%rd98333, %rd40075, 1;
	not.b64 	%rd60080, %rd98332;
	add.s64 	%rd98332, %rd98331, %rd60080;
$L__BB1_20012:
	setp.ne.s64 	%p3928, %rd98332, 0;
	mov.u64 	%rd98331, %rd98332;
	@%p3928 bra 	$L__BB1_20010;
	cvt.u32.u64 	%r5608, %rd98333;
	mov.b64 	%rd98337, 0;
	mov.u64 	%rd98335, %rd5;
$L__BB1_20014:
	shr.u64 	%rd98336, %rd98335, 1;
	add.s64 	%rd40083, %rd98337, %rd98336;
	shl.b64 	%rd60082, %rd40083, 2;
	add.s64 	%rd60083, %rd38942, %rd60082;
	ld.u32 	%r9510, [%rd60083];
	setp.ge.s32 	%p3929, %r9510, %r5459;
	@%p3929 bra 	$L__BB1_20016;
	add.s64 	%rd98337, %rd40083, 1;
	not.b64 	%rd60084, %rd98336;
	add.s64 	%rd98336, %rd98335, %rd60084;
$L__BB1_20016:
	setp.ne.s64 	%p3930, %rd98336, 0;
	mov.u64 	%rd98335, %rd98336;
	@%p3930 bra 	$L__BB1_20014;
	cvt.u32.u64 	%r5609, %rd98337;
	mov.b64 	%rd98341, 0;
	mov.u64 	%rd98339, %rd5;
$L__BB1_20018:
	shr.u64 	%rd98340, %rd98339, 1;
	add.s64 	%rd40091, %rd98341, %rd98340;
	shl.b64 	%rd60086, %rd40091, 2;
	add.s64 	%rd60087, %rd38959, %rd60086;
	ld.u32 	%r9511, [%rd60087];
	setp.ge.s32 	%p3931, %r9511, %r5608;
	@%p3931 bra 	$L__BB1_20020;
	add.s64 	%rd98341, %rd40091, 1;
	not.b64 	%rd60088, %rd98340;
	add.s64 	%rd98340, %rd98339, %rd60088;
$L__BB1_20020:
	setp.ne.s64 	%p3932, %rd98340, 0;
	mov.u64 	%rd98339, %rd98340;
	@%p3932 bra 	$L__BB1_20018;
	cvt.u32.u64 	%r5610, %rd98341;
	mov.b64 	%rd98345, 0;
	mov.u64 	%rd98343, %rd5;
$L__BB1_20022:
	shr.u64 	%rd98344, %rd98343, 1;
	add.s64 	%rd40099, %rd98345, %rd98344;
	shl.b64 	%rd60090, %rd40099, 2;
	add.s64 	%rd60091, %rd38959, %rd60090;
	ld.u32 	%r9512, [%rd60091];
	setp.ge.s32 	%p3933, %r9512, %r5609;
	@%p3933 bra 	$L__BB1_20024;
	add.s64 	%rd98345, %rd40099, 1;
	not.b64 	%rd60092, %rd98344;
	add.s64 	%rd98344, %rd98343, %rd60092;
$L__BB1_20024:
	setp.ne.s64 	%p3934, %rd98344, 0;
	mov.u64 	%rd98343, %rd98344;
	@%p3934 bra 	$L__BB1_20022;
	cvt.u32.u64 	%r5611, %rd98345;
	mov.b64 	%rd98349, 0;
	mov.u64 	%rd98347, %rd5;
$L__BB1_20026:
	shr.u64 	%rd98348, %rd98347, 1;
	add.s64 	%rd40107, %rd98349, %rd98348;
	shl.b64 	%rd60094, %rd40107, 2;
	add.s64 	%rd60095, %rd38976, %rd60094;
	ld.u32 	%r9513, [%rd60095];
	setp.ge.s32 	%p3935, %r9513, %r5610;
	@%p3935 bra 	$L__BB1_20028;
	add.s64 	%rd98349, %rd40107, 1;
	not.b64 	%rd60096, %rd98348;
	add.s64 	%rd98348, %rd98347, %rd60096;
$L__BB1_20028:
	setp.ne.s64 	%p3936, %rd98348, 0;
	mov.u64 	%rd98347, %rd98348;
	@%p3936 bra 	$L__BB1_20026;
	cvt.u32.u64 	%r5612, %rd98349;
	mov.b64 	%rd98353, 0;
	mov.u64 	%rd98351, %rd5;
$L__BB1_20030:
	shr.u64 	%rd98352, %rd98351, 1;
	add.s64 	%rd40115, %rd98353, %rd98352;
	shl.b64 	%rd60098, %rd40115, 2;
	add.s64 	%rd60099, %rd38976, %rd60098;
	ld.u32 	%r9514, [%rd60099];
	setp.ge.s32 	%p3937, %r9514, %r5611;
	@%p3937 bra 	$L__BB1_20032;
	add.s64 	%rd98353, %rd40115, 1;
	not.b64 	%rd60100, %rd98352;
	add.s64 	%rd98352, %rd98351, %rd60100;
$L__BB1_20032:
	setp.ne.s64 	%p3938, %rd98352, 0;
	mov.u64 	%rd98351, %rd98352;
	@%p3938 bra 	$L__BB1_20030;
	cvt.u32.u64 	%r5613, %rd98353;
	mov.b64 	%rd98357, 0;
	mov.u64 	%rd98355, %rd5;
$L__BB1_20034:
	shr.u64 	%rd98356, %rd98355, 1;
	add.s64 	%rd40123, %rd98357, %rd98356;
	shl.b64 	%rd60102, %rd40123, 2;
	add.s64 	%rd60103, %rd38993, %rd60102;
	ld.u32 	%r9515, [%rd60103];
	setp.ge.s32 	%p3939, %r9515, %r5612;
	@%p3939 bra 	$L__BB1_20036;
	add.s64 	%rd98357, %rd40123, 1;
	not.b64 	%rd60104, %rd98356;
	add.s64 	%rd98356, %rd98355, %rd60104;
$L__BB1_20036:
	setp.ne.s64 	%p3940, %rd98356, 0;
	mov.u64 	%rd98355, %rd98356;
	@%p3940 bra 	$L__BB1_20034;
	cvt.u32.u64 	%r5614, %rd98357;
	mov.b64 	%rd98361, 0;
	mov.u64 	%rd98359, %rd5;
$L__BB1_20038:
	shr.u64 	%rd98360, %rd98359, 1;
	add.s64 	%rd40131, %rd98361, %rd98360;
	shl.b64 	%rd60106, %rd40131, 2;
	add.s64 	%rd60107, %rd38993, %rd60106;
	ld.u32 	%r9516, [%rd60107];
	setp.ge.s32 	%p3941, %r9516, %r5613;
	@%p3941 bra 	$L__BB1_20040;
	add.s64 	%rd98361, %rd40131, 1;
	not.b64 	%rd60108, %rd98360;
	add.s64 	%rd98360, %rd98359, %rd60108;
$L__BB1_20040:
	setp.ne.s64 	%p3942, %rd98360, 0;
	mov.u64 	%rd98359, %rd98360;
	@%p3942 bra 	$L__BB1_20038;
	cvt.u32.u64 	%r5615, %rd98361;
	mov.b64 	%rd98365, 0;
	mov.u64 	%rd98363, %rd5;
$L__BB1_20042:
	shr.u64 	%rd98364, %rd98363, 1;
	add.s64 	%rd40139, %rd98365, %rd98364;
	shl.b64 	%rd60110, %rd40139, 2;
	add.s64 	%rd60111, %rd39010, %rd60110;
	ld.u32 	%r9517, [%rd60111];
	setp.ge.s32 	%p3943, %r9517, %r5614;
	@%p3943 bra 	$L__BB1_20044;
	add.s64 	%rd98365, %rd40139, 1;
	not.b64 	%rd60112, %rd98364;
	add.s64 	%rd98364, %rd98363, %rd60112;
$L__BB1_20044:
	setp.ne.s64 	%p3944, %rd98364, 0;
	mov.u64 	%rd98363, %rd98364;
	@%p3944 bra 	$L__BB1_20042;
	cvt.u32.u64 	%r5616, %rd98365;
	mov.b64 	%rd98369, 0;
	mov.u64 	%rd98367, %rd5;
$L__BB1_20046:
	shr.u64 	%rd98368, %rd98367, 1;
	add.s64 	%rd40147, %rd98369, %rd98368;
	shl.b64 	%rd60114, %rd40147, 2;
	add.s64 	%rd60115, %rd39010, %rd60114;
	ld.u32 	%r9518, [%rd60115];
	setp.ge.s32 	%p3945, %r9518, %r5615;
	@%p3945 bra 	$L__BB1_20048;
	add.s64 	%rd98369, %rd40147, 1;
	not.b64 	%rd60116, %rd98368;
	add.s64 	%rd98368, %rd98367, %rd60116;
$L__BB1_20048:
	setp.ne.s64 	%p3946, %rd98368, 0;
	mov.u64 	%rd98367, %rd98368;
	@%p3946 bra 	$L__BB1_20046;
	cvt.u32.u64 	%r5617, %rd98369;
	mov.b64 	%rd98373, 0;
	mov.u64 	%rd98371, %rd5;
$L__BB1_20050:
	shr.u64 	%rd98372, %rd98371, 1;
	add.s64 	%rd40155, %rd98373, %rd98372;
	shl.b64 	%rd60118, %rd40155, 2;
	add.s64 	%rd60119, %rd39027, %rd60118;
	ld.u32 	%r9519, [%rd60119];
	setp.ge.s32 	%p3947, %r9519, %r5616;
	@%p3947 bra 	$L__BB1_20052;
	add.s64 	%rd98373, %rd40155, 1;
	not.b64 	%rd60120, %rd98372;
	add.s64 	%rd98372, %rd98371, %rd60120;
$L__BB1_20052:
	setp.ne.s64 	%p3948, %rd98372, 0;
	mov.u64 	%rd98371, %rd98372;
	@%p3948 bra 	$L__BB1_20050;
	cvt.u32.u64 	%r5618, %rd98373;
	mov.b64 	%rd98377, 0;
	mov.u64 	%rd98375, %rd5;
$L__BB1_20054:
	shr.u64 	%rd98376, %rd98375, 1;
	add.s64 	%rd40163, %rd98377, %rd98376;
	shl.b64 	%rd60122, %rd40163, 2;
	add.s64 	%rd60123, %rd39027, %rd60122;
	ld.u32 	%r9520, [%rd60123];
	setp.ge.s32 	%p3949, %r9520, %r5617;
	@%p3949 bra 	$L__BB1_20056;
	add.s64 	%rd98377, %rd40163, 1;
	not.b64 	%rd60124, %rd98376;
	add.s64 	%rd98376, %rd98375, %rd60124;
$L__BB1_20056:
	setp.ne.s64 	%p3950, %rd98376, 0;
	mov.u64 	%rd98375, %rd98376;
	@%p3950 bra 	$L__BB1_20054;
	cvt.u32.u64 	%r5619, %rd98377;
	mov.b64 	%rd98381, 0;
	mov.u64 	%rd98379, %rd5;
$L__BB1_20058:
	shr.u64 	%rd98380, %rd98379, 1;
	add.s64 	%rd40171, %rd98381, %rd98380;
	shl.b64 	%rd60126, %rd40171, 2;
	add.s64 	%rd60127, %rd39044, %rd60126;
	ld.u32 	%r9521, [%rd60127];
	setp.ge.s32 	%p3951, %r9521, %r5618;
	@%p3951 bra 	$L__BB1_20060;
	add.s64 	%rd98381, %rd40171, 1;
	not.b64 	%rd60128, %rd98380;
	add.s64 	%rd98380, %rd98379, %rd60128;
$L__BB1_20060:
	setp.ne.s64 	%p3952, %rd98380, 0;
	mov.u64 	%rd98379, %rd98380;
	@%p3952 bra 	$L__BB1_20058;
	cvt.u32.u64 	%r5620, %rd98381;
	mov.b64 	%rd98385, 0;
	mov.u64 	%rd98383, %rd5;
$L__BB1_20062:
	shr.u64 	%rd98384, %rd98383, 1;
	add.s64 	%rd40179, %rd98385, %rd98384;
	shl.b64 	%rd60130, %rd40179, 2;
	add.s64 	%rd60131, %rd39044, %rd60130;
	ld.u32 	%r9522, [%rd60131];
	setp.ge.s32 	%p3953, %r9522, %r5619;
	@%p3953 bra 	$L__BB1_20064;
	add.s64 	%rd98385, %rd40179, 1;
	not.b64 	%rd60132, %rd98384;
	add.s64 	%rd98384, %rd98383, %rd60132;
$L__BB1_20064:
	setp.ne.s64 	%p3954, %rd98384, 0;
	mov.u64 	%rd98383, %rd98384;
	@%p3954 bra 	$L__BB1_20062;
	cvt.u32.u64 	%r5621, %rd98385;
	mov.b64 	%rd98389, 0;
	mov.u64 	%rd98387, %rd5;
$L__BB1_20066:
	shr.u64 	%rd98388, %rd98387, 1;
	add.s64 	%rd40187, %rd98389, %rd98388;
	shl.b64 	%rd60134, %rd40187, 2;
	add.s64 	%rd60135, %rd39061, %rd60134;
	ld.u32 	%r9523, [%rd60135];
	setp.ge.s32 	%p3955, %r9523, %r5620;
	@%p3955 bra 	$L__BB1_20068;
	add.s64 	%rd98389, %rd40187, 1;
	not.b64 	%rd60136, %rd98388;
	add.s64 	%rd98388, %rd98387, %rd60136;
$L__BB1_20068:
	setp.ne.s64 	%p3956, %rd98388, 0;
	mov.u64 	%rd98387, %rd98388;
	@%p3956 bra 	$L__BB1_20066;
	cvt.u32.u64 	%r5622, %rd98389;
	mov.b64 	%rd98393, 0;
	mov.u64 	%rd98391, %rd5;
$L__BB1_20070:
	shr.u64 	%rd98392, %rd98391, 1;
	add.s64 	%rd40195, %rd98393, %rd98392;
	shl.b64 	%rd60138, %rd40195, 2;
	add.s64 	%rd60139, %rd39061, %rd60138;
	ld.u32 	%r9524, [%rd60139];
	setp.ge.s32 	%p3957, %r9524, %r5621;
	@%p3957 bra 	$L__BB1_20072;
	add.s64 	%rd98393, %rd40195, 1;
	not.b64 	%rd60140, %rd98392;
	add.s64 	%rd98392, %rd98391, %rd60140;
$L__BB1_20072:
	setp.ne.s64 	%p3958, %rd98392, 0;
	mov.u64 	%rd98391, %rd98392;
	@%p3958 bra 	$L__BB1_20070;
	cvt.u32.u64 	%r5623, %rd98393;
	mov.b64 	%rd98397, 0;
	mov.u64 	%rd98395, %rd5;
$L__BB1_20074:
	shr.u64 	%rd98396, %rd98395, 1;
	add.s64 	%rd40203, %rd98397, %rd98396;
	shl.b64 	%rd60142, %rd40203, 2;
	add.s64 	%rd60143, %rd39078, %rd60142;
	ld.u32 	%r9525, [%rd60143];
	setp.ge.s32 	%p3959, %r9525, %r5622;
	@%p3959 bra 	$L__BB1_20076;
	add.s64 	%rd98397, %rd40203, 1;
	not.b64 	%rd60144, %rd98396;
	add.s64 	%rd98396, %rd98395, %rd60144;
$L__BB1_20076:
	setp.ne.s64 	%p3960, %rd98396, 0;
	mov.u64 	%rd98395, %rd98396;
	@%p3960 bra 	$L__BB1_20074;
	cvt.u32.u64 	%r5624, %rd98397;
	mov.b64 	%rd98401, 0;
	mov.u64 	%rd98399, %rd5;
$L__BB1_20078:
	shr.u64 	%rd98400, %rd98399, 1;
	add.s64 	%rd40211, %rd98401, %rd98400;
	shl.b64 	%rd60146, %rd40211, 2;
	add.s64 	%rd60147, %rd39078, %rd60146;
	ld.u32 	%r9526, [%rd60147];
	setp.ge.s32 	%p3961, %r9526, %r5623;
	@%p3961 bra 	$L__BB1_20080;
	add.s64 	%rd98401, %rd40211, 1;
	not.b64 	%rd60148, %rd98400;
	add.s64 	%rd98400, %rd98399, %rd60148;
$L__BB1_20080:
	setp.ne.s64 	%p3962, %rd98400, 0;
	mov.u64 	%rd98399, %rd98400;
	@%p3962 bra 	$L__BB1_20078;
	cvt.u32.u64 	%r5625, %rd98401;
	mov.b64 	%rd98405, 0;
	mov.u64 	%rd98403, %rd5;
$L__BB1_20082:
	shr.u64 	%rd98404, %rd98403, 1;
	add.s64 	%rd40219, %rd98405, %rd98404;
	shl.b64 	%rd60150, %rd40219, 2;
	add.s64 	%rd60151, %rd39095, %rd60150;
	ld.u32 	%r9527, [%rd60151];
	setp.ge.s32 	%p3963, %r9527, %r5624;
	@%p3963 bra 	$L__BB1_20084;
	add.s64 	%rd98405, %rd40219, 1;
	not.b64 	%rd60152, %rd98404;
	add.s64 	%rd98404, %rd98403, %rd60152;
$L__BB1_20084:
	setp.ne.s64 	%p3964, %rd98404, 0;
	mov.u64 	%rd98403, %rd98404;
	@%p3964 bra 	$L__BB1_20082;
	cvt.u32.u64 	%r5626, %rd98405;
	mov.b64 	%rd98409, 0;
	mov.u64 	%rd98407, %rd5;
$L__BB1_20086:
	shr.u64 	%rd98408, %rd98407, 1;
	add.s64 	%rd40227, %rd98409, %rd98408;
	shl.b64 	%rd60154, %rd40227, 2;
	add.s64 	%rd60155, %rd39095, %rd60154;
	ld.u32 	%r9528, [%rd60155];
	setp.ge.s32 	%p3965, %r9528, %r5625;
	@%p3965 bra 	$L__BB1_20088;
	add.s64 	%rd98409, %rd40227, 1;
	not.b64 	%rd60156, %rd98408;
	add.s64 	%rd98408, %rd98407, %rd60156;
$L__BB1_20088:
	setp.ne.s64 	%p3966, %rd98408, 0;
	mov.u64 	%rd98407, %rd98408;
	@%p3966 bra 	$L__BB1_20086;
	cvt.u32.u64 	%r9529, %rd98409;
	setp.lt.s32 	%p3967, %r5626, %r9529;
	selp.b32 	%r5627, %r5459, %r5481, %p3967;
	selp.b32 	%r5628, %r5481, %r5459, %p3967;
	mov.b64 	%rd98413, 0;
	mov.u64 	%rd98411, %rd5;
$L__BB1_20090:
	shr.u64 	%rd98412, %rd98411, 1;
	add.s64 	%rd40235, %rd98413, %rd98412;
	shl.b64 	%rd60158, %rd40235, 2;
	add.s64 	%rd60159, %rd38942, %rd60158;
	ld.u32 	%r9530, [%rd60159];
	setp.ge.s32 	%p3968, %r9530, %r5502;
	@%p3968 bra 	$L__BB1_20092;
	add.s64 	%rd98413, %rd40235, 1;
	not.b64 	%rd60160, %rd98412;
	add.s64 	%rd98412, %rd98411, %rd60160;
$L__BB1_20092:
	setp.ne.s64 	%p3969, %rd98412, 0;
	mov.u64 	%rd98411, %rd98412;
	@%p3969 bra 	$L__BB1_20090;
	cvt.u32.u64 	%r5629, %rd98413;
	mov.b64 	%rd98417, 0;
	mov.u64 	%rd98415, %rd5;
$L__BB1_20094:
	shr.u64 	%rd98416, %rd98415, 1;
	add.s64 	%rd40243, %rd98417, %rd98416;
	shl.b64 	%rd60162, %rd40243, 2;
	add.s64 	%rd60163, %rd38942, %rd60162;
	ld.u32 	%r9531, [%rd60163];
	setp.ge.s32 	%p3970, %r9531, %r5480;
	@%p3970 bra 	$L__BB1_20096;
	add.s64 	%rd98417, %rd40243, 1;
	not.b64 	%rd60164, %rd98416;
	add.s64 	%rd98416, %rd98415, %rd60164;
$L__BB1_20096:
	setp.ne.s64 	%p3971, %rd98416, 0;
	mov.u64 	%rd98415, %rd98416;
	@%p3971 bra 	$L__BB1_20094;
	cvt.u32.u64 	%r5630, %rd98417;
	mov.b64 	%rd98421, 0;
	mov.u64 	%rd98419, %rd5;
$L__BB1_20098:
	shr.u64 	%rd98420, %rd98419, 1;
	add.s64 	%rd40251, %rd98421, %rd98420;
	shl.b64 	%rd60166, %rd40251, 2;
	add.s64 	%rd60167, %rd38959, %rd60166;
	ld.u32 	%r9532, [%rd60167];
	setp.ge.s32 	%p3972, %r9532, %r5629;
	@%p3972 bra 	$L__BB1_20100;
	add.s64 	%rd98421, %rd40251, 1;
	not.b64 	%rd60168, %rd98420;
	add.s64 	%rd98420, %rd98419, %rd60168;
$L__BB1_20100:
	setp.ne.s64 	%p3973, %rd98420, 0;
	mov.u64 	%rd98419, %rd98420;
	@%p3973 bra 	$L__BB1_20098;
	cvt.u32.u64 	%r5631, %rd98421;
	mov.b64 	%rd98425, 0;
	mov.u64 	%rd98423, %rd5;
$L__BB1_20102:
	shr.u64 	%rd98424, %rd98423, 1;
	add.s64 	%rd40259, %rd98425, %rd98424;
	shl.b64 	%rd60170, %rd40259, 2;
	add.s64 	%rd60171, %rd38959, %rd60170;
	ld.u32 	%r9533, [%rd60171];
	setp.ge.s32 	%p3974, %r9533, %r5630;
	@%p3974 bra 	$L__BB1_20104;
	add.s64 	%rd98425, %rd40259, 1;
	not.b64 	%rd60172, %rd98424;
	add.s64 	%rd98424, %rd98423, %rd60172;
$L__BB1_20104:
	setp.ne.s64 	%p3975, %rd98424, 0;
	mov.u64 	%rd98423, %rd98424;
	@%p3975 bra 	$L__BB1_20102;
	cvt.u32.u64 	%r5632, %rd98425;
	mov.b64 	%rd98429, 0;
	mov.u64 	%rd98427, %rd5;
$L__BB1_20106:
	shr.u64 	%rd98428, %rd98427, 1;
	add.s64 	%rd40267, %rd98429, %rd98428;
	shl.b64 	%rd60174, %rd40267, 2;
	add.s64 	%rd60175, %rd38976, %rd60174;
	ld.u32 	%r9534, [%rd60175];
	setp.ge.s32 	%p3976, %r9534, %r5631;
	@%p3976 bra 	$L__BB1_20108;
	add.s64 	%rd98429, %rd40267, 1;
	not.b64 	%rd60176, %rd98428;
	add.s64 	%rd98428, %rd98427, %rd60176;
$L__BB1_20108:
	setp.ne.s64 	%p3977, %rd98428, 0;
	mov.u64 	%rd98427, %rd98428;
	@%p3977 bra 	$L__BB1_20106;
	cvt.u32.u64 	%r5633, %rd98429;
	mov.b64 	%rd98433, 0;
	mov.u64 	%rd98431, %rd5;
$L__BB1_20110:
	shr.u64 	%rd98432, %rd98431, 1;
	add.s64 	%rd40275, %rd98433, %rd98432;
	shl.b64 	%rd60178, %rd40275, 2;
	add.s64 	%rd60179, %rd38976, %rd60178;
	ld.u32 	%r9535, [%rd60179];
	setp.ge.s32 	%p3978, %r9535, %r5632;
	@%p3978 bra 	$L__BB1_20112;
	add.s64 	%rd98433, %rd40275, 1;
	not.b64 	%rd60180, %rd98432;
	add.s64 	%rd98432, %rd98431, %rd60180;
$L__BB1_20112:
	setp.ne.s64 	%p3979, %rd98432, 0;
	mov.u64 	%rd98431, %rd98432;
	@%p3979 bra 	$L__BB1_20110;
	cvt.u32.u64 	%r5634, %rd98433;
	mov.b64 	%rd98437, 0;
	mov.u64 	%rd98435, %rd5;
$L__BB1_20114:
	shr.u64 	%rd98436, %rd98435, 1;
	add.s64 	%rd40283, %rd98437, %rd98436;
	shl.b64 	%rd60182, %rd40283, 2;
	add.s64 	%rd60183, %rd38993, %rd60182;
	ld.u32 	%r9536, [%rd60183];
	setp.ge.s32 	%p3980, %r9536, %r5633;
	@%p3980 bra 	$L__BB1_20116;
	add.s64 	%rd98437, %rd40283, 1;
	not.b64 	%rd60184, %rd98436;
	add.s64 	%rd98436, %rd98435, %rd60184;
$L__BB1_20116:
	setp.ne.s64 	%p3981, %rd98436, 0;
	mov.u64 	%rd98435, %rd98436;
	@%p3981 bra 	$L__BB1_20114;
	cvt.u32.u64 	%r5635, %rd98437;
	mov.b64 	%rd98441, 0;
	mov.u64 	%rd98439, %rd5;
$L__BB1_20118:
	shr.u64 	%rd98440, %rd98439, 1;
	add.s64 	%rd40291, %rd98441, %rd98440;
	shl.b64 	%rd60186, %rd40291, 2;
	add.s64 	%rd60187, %rd38993, %rd60186;
	ld.u32 	%r9537, [%rd60187];
	setp.ge.s32 	%p3982, %r9537, %r5634;
	@%p3982 bra 	$L__BB1_20120;
	add.s64 	%rd98441, %rd40291, 1;
	not.b64 	%rd60188, %rd98440;
	add.s64 	%rd98440, %rd98439, %rd60188;
$L__BB1_20120:
	setp.ne.s64 	%p3983, %rd98440, 0;
	mov.u64 	%rd98439, %rd98440;
	@%p3983 bra 	$L__BB1_20118;
	cvt.u32.u64 	%r5636, %rd98441;
	mov.b64 	%rd98445, 0;
	mov.u64 	%rd98443, %rd5;
$L__BB1_20122:
	shr.u64 	%rd98444, %rd98443, 1;
	add.s64 	%rd40299, %rd98445, %rd98444;
	shl.b64 	%rd60190, %rd40299, 2;
	add.s64 	%rd60191, %rd39010, %rd60190;
	ld.u32 	%r9538, [%rd60191];
	setp.ge.s32 	%p3984, %r9538, %r5635;
	@%p3984 bra 	$L__BB1_20124;
	add.s64 	%rd98445, %rd40299, 1;
	not.b64 	%rd60192, %rd98444;
	add.s64 	%rd98444, %rd98443, %rd60192;
$L__BB1_20124:
	setp.ne.s64 	%p3985, %rd98444, 0;
	mov.u64 	%rd98443, %rd98444;
	@%p3985 bra 	$L__BB1_20122;
	cvt.u32.u64 	%r5637, %rd98445;
	mov.b64 	%rd98449, 0;
	mov.u64 	%rd98447, %rd5;
$L__BB1_20126:
	shr.u64 	%rd98448, %rd98447, 1;
	add.s64 	%rd40307, %rd98449, %rd98448;
	shl.b64 	%rd60194, %rd40307, 2;
	add.s64 	%rd60195, %rd39010, %rd60194;
	ld.u32 	%r9539, [%rd60195];
	setp.ge.s32 	%p3986, %r9539, %r5636;
	@%p3986 bra 	$L__BB1_20128;
	add.s64 	%rd98449, %rd40307, 1;
	not.b64 	%rd60196, %rd98448;
	add.s64 	%rd98448, %rd98447, %rd60196;
$L__BB1_20128:
	setp.ne.s64 	%p3987, %rd98448, 0;
	mov.u64 	%rd98447, %rd98448;
	@%p3987 bra 	$L__BB1_20126;
	cvt.u32.u64 	%r5638, %rd98449;
	mov.b64 	%rd98453, 0;
	mov.u64 	%rd98451, %rd5;
$L__BB1_20130:
	shr.u64 	%rd98452, %rd98451, 1;
	add.s64 	%rd40315, %rd98453, %rd98452;
	shl.b64 	%rd60198, %rd40315, 2;
	add.s64 	%rd60199, %rd39027, %rd60198;
	ld.u32 	%r9540, [%rd60199];
	setp.ge.s32 	%p3988, %r9540, %r5637;
	@%p3988 bra 	$L__BB1_20132;
	add.s64 	%rd98453, %rd40315, 1;
	not.b64 	%rd60200, %rd98452;
	add.s64 	%rd98452, %rd98451, %rd60200;
$L__BB1_20132:
	setp.ne.s64 	%p3989, %rd98452, 0;
	mov.u64 	%rd98451, %rd98452;
	@%p3989 bra 	$L__BB1_20130;
	cvt.u32.u64 	%r5639, %rd98453;
	mov.b64 	%rd98457, 0;
	mov.u64 	%rd98455, %rd5;
$L__BB1_20134:
	shr.u64 	%rd98456, %rd98455, 1;
	add.s64 	%rd40323, %rd98457, %rd98456;
	shl.b64 	%rd60202, %rd40323, 2;
	add.s64 	%rd60203, %rd39027, %rd60202;
	ld.u32 	%r9541, [%rd60203];
	setp.ge.s32 	%p3990, %r9541, %r5638;
	@%p3990 bra 	$L__BB1_20136;
	add.s64 	%rd98457, %rd40323, 1;
	not.b64 	%rd60204, %rd98456;
	add.s64 	%rd98456, %rd98455, %rd60204;
$L__BB1_20136:
	setp.ne.s64 	%p3991, %rd98456, 0;
	mov.u64 	%rd98455, %rd98456;
	@%p3991 bra 	$L__BB1_20134;
	cvt.u32.u64 	%r5640, %rd98457;
	mov.b64 	%rd98461, 0;
	mov.u64 	%rd98459, %rd5;
$L__BB1_20138:
	shr.u64 	%rd98460, %rd98459, 1;
	add.s64 	%rd40331, %rd98461, %rd98460;
	shl.b64 	%rd60206, %rd40331, 2;
	add.s64 	%rd60207, %rd39044, %rd60206;
	ld.u32 	%r9542, [%rd60207];
	setp.ge.s32 	%p3992, %r9542, %r5639;
	@%p3992 bra 	$L__BB1_20140;
	add.s64 	%rd98461, %rd40331, 1;
	not.b64 	%rd60208, %rd98460;
	add.s64 	%rd98460, %rd98459, %rd60208;
$L__BB1_20140:
	setp.ne.s64 	%p3993, %rd98460, 0;
	mov.u64 	%rd98459, %rd98460;
	@%p3993 bra 	$L__BB1_20138;
	cvt.u32.u64 	%r5641, %rd98461;
	mov.b64 	%rd98465, 0;
	mov.u64 	%rd98463, %rd5;
$L__BB1_20142:
	shr.u64 	%rd98464, %rd98463, 1;
	add.s64 	%rd40339, %rd98465, %rd98464;
	shl.b64 	%rd60210, %rd40339, 2;
	add.s64 	%rd60211, %rd39044, %rd60210;
	ld.u32 	%r9543, [%rd60211];
	setp.ge.s32 	%p3994, %r9543, %r5640;
	@%p3994 bra 	$L__BB1_20144;
	add.s64 	%rd98465, %rd40339, 1;
	not.b64 	%rd60212, %rd98464;
	add.s64 	%rd98464, %rd98463, %rd60212;
$L__BB1_20144:
	setp.ne.s64 	%p3995, %rd98464, 0;
	mov.u64 	%rd98463, %rd98464;
	@%p3995 bra 	$L__BB1_20142;
	cvt.u32.u64 	%r5642, %rd98465;
	mov.b64 	%rd98469, 0;
	mov.u64 	%rd98467, %rd5;
$L__BB1_20146:
	shr.u64 	%rd98468, %rd98467, 1;
	add.s64 	%rd40347, %rd98469, %rd98468;
	shl.b64 	%rd60214, %rd40347, 2;
	add.s64 	%rd60215, %rd39061, %rd60214;
	ld.u32 	%r9544, [%rd60215];
	setp.ge.s32 	%p3996, %r9544, %r5641;
	@%p3996 bra 	$L__BB1_20148;
	add.s64 	%rd98469, %rd40347, 1;
	not.b64 	%rd60216, %rd98468;
	add.s64 	%rd98468, %rd98467, %rd60216;
$L__BB1_20148:
	setp.ne.s64 	%p3997, %rd98468, 0;
	mov.u64 	%rd98467, %rd98468;
	@%p3997 bra 	$L__BB1_20146;
	cvt.u32.u64 	%r5643, %rd98469;
	mov.b64 	%rd98473, 0;
	mov.u64 	%rd98471, %rd5;
$L__BB1_20150:
	shr.u64 	%rd98472, %rd98471, 1;
	add.s64 	%rd40355, %rd98473, %rd98472;
	shl.b64 	%rd60218, %rd40355, 2;
	add.s64 	%rd60219, %rd39061, %rd60218;
	ld.u32 	%r9545, [%rd60219];
	setp.ge.s32 	%p3998, %r9545, %r5642;
	@%p3998 bra 	$L__BB1_20152;
	add.s64 	%rd98473, %rd40355, 1;
	not.b64 	%rd60220, %rd98472;
	add.s64 	%rd98472, %rd98471, %rd60220;
$L__BB1_20152:
	setp.ne.s64 	%p3999, %rd98472, 0;
	mov.u64 	%rd98471, %rd98472;
	@%p3999 bra 	$L__BB1_20150;
	cvt.u32.u64 	%r5644, %rd98473;
	mov.b64 	%rd98477, 0;
	mov.u64 	%rd98475, %rd5;
$L__BB1_20154:
	shr.u64 	%rd98476, %rd98475, 1;
	add.s64 	%rd40363, %rd98477, %rd98476;
	shl.b64 	%rd60222, %rd40363, 2;
	add.s64 	%rd60223, %rd39078, %rd60222;
	ld.u32 	%r9546, [%rd60223];
	setp.ge.s32 	%p4000, %r9546, %r5643;
	@%p4000 bra 	$L__BB1_20156;
	add.s64 	%rd98477, %rd40363, 1;
	not.b64 	%rd60224, %rd98476;
	add.s64 	%rd98476, %rd98475, %rd60224;
$L__BB1_20156:
	setp.ne.s64 	%p4001, %rd98476, 0;
	mov.u64 	%rd98475, %rd98476;
	@%p4001 bra 	$L__BB1_20154;
	cvt.u32.u64 	%r5645, %rd98477;
	mov.b64 	%rd98481, 0;
	mov.u64 	%rd98479, %rd5;
$L__BB1_20158:
	shr.u64 	%rd98480, %rd98479, 1;
	add.s64 	%rd40371, %rd98481, %rd98480;
	shl.b64 	%rd60226, %rd40371, 2;
	add.s64 	%rd60227, %rd39078, %rd60226;
	ld.u32 	%r9547, [%rd60227];
	setp.ge.s32 	%p4002, %r9547, %r5644;
	@%p4002 bra 	$L__BB1_20160;
	add.s64 	%rd98481, %rd40371, 1;
	not.b64 	%rd60228, %rd98480;
	add.s64 	%rd98480, %rd98479, %rd60228;
$L__BB1_20160:
	setp.ne.s64 	%p4003, %rd98480, 0;
	mov.u64 	%rd98479, %rd98480;
	@%p4003 bra 	$L__BB1_20158;
	cvt.u32.u64 	%r5646, %rd98481;
	mov.b64 	%rd98485, 0;
	mov.u64 	%rd98483, %rd5;
$L__BB1_20162:
	shr.u64 	%rd98484, %rd98483, 1;
	add.s64 	%rd40379, %rd98485, %rd98484;
	shl.b64 	%rd60230, %rd40379, 2;
	add.s64 	%rd60231, %rd39095, %rd60230;
	ld.u32 	%r9548, [%rd60231];
	setp.ge.s32 	%p4004, %r9548, %r5645;
	@%p4004 bra 	$L__BB1_20164;
	add.s64 	%rd98485, %rd40379, 1;
	not.b64 	%rd60232, %rd98484;
	add.s64 	%rd98484, %rd98483, %rd60232;
$L__BB1_20164:
	setp.ne.s64 	%p4005, %rd98484, 0;
	mov.u64 	%rd98483, %rd98484;
	@%p4005 bra 	$L__BB1_20162;
	cvt.u32.u64 	%r5647, %rd98485;
	mov.b64 	%rd98489, 0;
	mov.u64 	%rd98487, %rd5;
$L__BB1_20166:
	shr.u64 	%rd98488, %rd98487, 1;
	add.s64 	%rd40387, %rd98489, %rd98488;
	shl.b64 	%rd60234, %rd40387, 2;
	add.s64 	%rd60235, %rd39095, %rd60234;
	ld.u32 	%r9549, [%rd60235];
	setp.ge.s32 	%p4006, %r9549, %r5646;
	@%p4006 bra 	$L__BB1_20168;
	add.s64 	%rd98489, %rd40387, 1;
	not.b64 	%rd60236, %rd98488;
	add.s64 	%rd98488, %rd98487, %rd60236;
$L__BB1_20168:
	setp.ne.s64 	%p4007, %rd98488, 0;
	mov.u64 	%rd98487, %rd98488;
	@%p4007 bra 	$L__BB1_20166;
	cvt.u32.u64 	%r9550, %rd98489;
	setp.lt.s32 	%p4008, %r5647, %r9550;
	selp.b32 	%r5648, %r5480, %r5502, %p4008;
	selp.b32 	%r5649, %r5502, %r5480, %p4008;
	mov.b64 	%rd98493, 0;
	mov.u64 	%rd98491, %rd5;
$L__BB1_20170:
	shr.u64 	%rd98492, %rd98491, 1;
	add.s64 	%rd40395, %rd98493, %rd98492;
	shl.b64 	%rd60238, %rd40395, 2;
	add.s64 	%rd60239, %rd38942, %rd60238;
	ld.u32 	%r9551, [%rd60239];
	setp.ge.s32 	%p4009, %r9551, %r5333;
	@%p4009 bra 	$L__BB1_20172;
	add.s64 	%rd98493, %rd40395, 1;
	not.b64 	%rd60240, %rd98492;
	add.s64 	%rd98492, %rd98491, %rd60240;
$L__BB1_20172:
	setp.ne.s64 	%p4010, %rd98492, 0;
	mov.u64 	%rd98491, %rd98492;
	@%p4010 bra 	$L__BB1_20170;
	cvt.u32.u64 	%r5650, %rd98493;
	mov.b64 	%rd98497, 0;
	mov.u64 	%rd98495, %rd5;
$L__BB1_20174:
	shr.u64 	%rd98496, %rd98495, 1;
	add.s64 	%rd40403, %rd98497, %rd98496;
	shl.b64 	%rd60242, %rd40403, 2;
	add.s64 	%rd60243, %rd38942, %rd60242;
	ld.u32 	%r9552, [%rd60243];
	setp.ge.s32 	%p4011, %r9552, %r5501;
	@%p4011 bra 	$L__BB1_20176;
	add.s64 	%rd98497, %rd40403, 1;
	not.b64 	%rd60244, %rd98496;
	add.s64 	%rd98496, %rd98495, %rd60244;
$L__BB1_20176:
	setp.ne.s64 	%p4012, %rd98496, 0;
	mov.u64 	%rd98495, %rd98496;
	@%p4012 bra 	$L__BB1_20174;
	cvt.u32.u64 	%r5651, %rd98497;
	mov.b64 	%rd98501, 0;
	mov.u64 	%rd98499, %rd5;
$L__BB1_20178:
	shr.u64 	%rd98500, %rd98499, 1;
	add.s64 	%rd40411, %rd98501, %rd98500;
	shl.b64 	%rd60246, %rd40411, 2;
	add.s64 	%rd60247, %rd38959, %rd60246;
	ld.u32 	%r9553, [%rd60247];
	setp.ge.s32 	%p4013, %r9553, %r5650;
	@%p4013 bra 	$L__BB1_20180;
	add.s64 	%rd98501, %rd40411, 1;
	not.b64 	%rd60248, %rd98500;
	add.s64 	%rd98500, %rd98499, %rd60248;
$L__BB1_20180:
	setp.ne.s64 	%p4014, %rd98500, 0;
	mov.u64 	%rd98499, %rd98500;
	@%p4014 bra 	$L__BB1_20178;
	cvt.u32.u64 	%r5652, %rd98501;
	mov.b64 	%rd98505, 0;
	mov.u64 	%rd98503, %rd5;
$L__BB1_20182:
	shr.u64 	%rd98504, %rd98503, 1;
	add.s64 	%rd40419, %rd98505, %rd98504;
	shl.b64 	%rd60250, %rd40419, 2;
	add.s64 	%rd60251, %rd38959, %rd60250;
	ld.u32 	%r9554, [%rd60251];
	setp.ge.s32 	%p4015, %r9554, %r5651;
	@%p4015 bra 	$L__BB1_20184;
	add.s64 	%rd98505, %rd40419, 1;
	not.b64 	%rd60252, %rd98504;
	add.s64 	%rd98504, %rd98503, %rd60252;
$L__BB1_20184:
	setp.ne.s64 	%p4016, %rd98504, 0;
	mov.u64 	%rd98503, %rd98504;
	@%p4016 bra 	$L__BB1_20182;
	cvt.u32.u64 	%r5653, %rd98505;
	mov.b64 	%rd98509, 0;
	mov.u64 	%rd98507, %rd5;
$L__BB1_20186:
	shr.u64 	%rd98508, %rd98507, 1;
	add.s64 	%rd40427, %rd98509, %rd98508;
	shl.b64 	%rd60254, %rd40427, 2;
	add.s64 	%rd60255, %rd38976, %rd60254;
	ld.u32 	%r9555, [%rd60255];
	setp.ge.s32 	%p4017, %r9555, %r5652;
	@%p4017 bra 	$L__BB1_20188;
	add.s64 	%rd98509, %rd40427, 1;
	not.b64 	%rd60256, %rd98508;
	add.s64 	%rd98508, %rd98507, %rd60256;
$L__BB1_20188:
	setp.ne.s64 	%p4018, %rd98508, 0;
	mov.u64 	%rd98507, %rd98508;
	@%p4018 bra 	$L__BB1_20186;
	cvt.u32.u64 	%r5654, %rd98509;
	mov.b64 	%rd98513, 0;
	mov.u64 	%rd98511, %rd5;
$L__BB1_20190:
	shr.u64 	%rd98512, %rd98511, 1;
	add.s64 	%rd40435, %rd98513, %rd98512;
	shl.b64 	%rd60258, %rd40435, 2;
	add.s64 	%rd60259, %rd38976, %rd60258;
	ld.u32 	%r9556, [%rd60259];
	setp.ge.s32 	%p4019, %r9556, %r5653;
	@%p4019 bra 	$L__BB1_20192;
	add.s64 	%rd98513, %rd40435, 1;
	not.b64 	%rd60260, %rd98512;
	add.s64 	%rd98512, %rd98511, %rd60260;
$L__BB1_20192:
	setp.ne.s64 	%p4020, %rd98512, 0;
	mov.u64 	%rd98511, %rd98512;
	@%p4020 bra 	$L__BB1_20190;
	cvt.u32.u64 	%r5655, %rd98513;
	mov.b64 	%rd98517, 0;
	mov.u64 	%rd98515, %rd5;
$L__BB1_20194:
	shr.u64 	%rd98516, %rd98515, 1;
	add.s64 	%rd40443, %rd98517, %rd98516;
	shl.b64 	%rd60262, %rd40443, 2;
	add.s64 	%rd60263, %rd38993, %rd60262;
	ld.u32 	%r9557, [%rd60263];
	setp.ge.s32 	%p4021, %r9557, %r5654;
	@%p4021 bra 	$L__BB1_20196;
	add.s64 	%rd98517, %rd40443, 1;
	not.b64 	%rd60264, %rd98516;
	add.s64 	%rd98516, %rd98515, %rd60264;
$L__BB1_20196:
	setp.ne.s64 	%p4022, %rd98516, 0;
	mov.u64 	%rd98515, %rd98516;
	@%p4022 bra 	$L__BB1_20194;
	cvt.u32.u64 	%r5656, %rd98517;
	mov.b64 	%rd98521, 0;
	mov.u64 	%rd98519, %rd5;
$L__BB1_20198:
	shr.u64 	%rd98520, %rd98519, 1;
	add.s64 	%rd40451, %rd98521, %rd98520;
	shl.b64 	%rd60266, %rd40451, 2;
	add.s64 	%rd60267, %rd38993, %rd60266;
	ld.u32 	%r9558, [%rd60267];
	setp.ge.s32 	%p4023, %r9558, %r5655;
	@%p4023 bra 	$L__BB1_20200;
	add.s64 	%rd98521, %rd40451, 1;
	not.b64 	%rd60268, %rd98520;
	add.s64 	%rd98520, %rd98519, %rd60268;
$L__BB1_20200:
	setp.ne.s64 	%p4024, %rd98520, 0;
	mov.u64 	%rd98519, %rd98520;
	@%p4024 bra 	$L__BB1_20198;
	cvt.u32.u64 	%r5657, %rd98521;
	mov.b64 	%rd98525, 0;
	mov.u64 	%rd98523, %rd5;
$L__BB1_20202:
	shr.u64 	%rd98524, %rd98523, 1;
	add.s64 	%rd40459, %rd98525, %rd98524;
	shl.b64 	%rd60270, %rd40459, 2;
	add.s64 	%rd60271, %rd39010, %rd60270;
	ld.u32 	%r9559, [%rd60271];
	setp.ge.s32 	%p4025, %r9559, %r5656;
	@%p4025 bra 	$L__BB1_20204;
	add.s64 	%rd98525, %rd40459, 1;
	not.b64 	%rd60272, %rd98524;
	add.s64 	%rd98524, %rd98523, %rd60272;
$L__BB1_20204:
	setp.ne.s64 	%p4026, %rd98524, 0;
	mov.u64 	%rd98523, %rd98524;
	@%p4026 bra 	$L__BB1_20202;
	cvt.u32.u64 	%r5658, %rd98525;
	mov.b64 	%rd98529, 0;
	mov.u64 	%rd98527, %rd5;
$L__BB1_20206:
	shr.u64 	%rd98528, %rd98527, 1;
	add.s64 	%rd40467, %rd98529, %rd98528;
	shl.b64 	%rd60274, %rd40467, 2;
	add.s64 	%rd60275, %rd39010, %rd60274;
	ld.u32 	%r9560, [%rd60275];
	setp.ge.s32 	%p4027, %r9560, %r5657;
	@%p4027 bra 	$L__BB1_20208;
	add.s64 	%rd98529, %rd40467, 1;
	not.b64 	%rd60276, %rd98528;
	add.s64 	%rd98528, %rd98527, %rd60276;
$L__BB1_20208:
	setp.ne.s64 	%p4028, %rd98528, 0;
	mov.u64 	%rd98527, %rd98528;
	@%p4028 bra 	$L__BB1_20206;
	cvt.u32.u64 	%r5659, %rd98529;
	mov.b64 	%rd98533, 0;
	mov.u64 	%rd98531, %rd5;
$L__BB1_20210:
	shr.u64 	%rd98532, %rd98531, 1;
	add.s64 	%rd40475, %rd98533, %rd98532;
	shl.b64 	%rd60278, %rd40475, 2;
	add.s64 	%rd60279, %rd39027, %rd60278;
	ld.u32 	%r9561, [%rd60279];
	setp.ge.s32 	%p4029, %r9561, %r5658;
	@%p4029 bra 	$L__BB1_20212;
	add.s64 	%rd98533, %rd40475, 1;
	not.b64 	%rd60280, %rd98532;
	add.s64 	%rd98532, %rd98531, %rd60280;
$L__BB1_20212:
	setp.ne.s64 	%p4030, %rd98532, 0;
	mov.u64 	%rd98531, %rd98532;
	@%p4030 bra 	$L__BB1_20210;
	cvt.u32.u64 	%r5660, %rd98533;
	mov.b64 	%rd98537, 0;
	mov.u64 	%rd98535, %rd5;
$L__BB1_20214:
	shr.u64 	%rd98536, %rd98535, 1;
	add.s64 	%rd40483, %rd98537, %rd98536;
	shl.b64 	%rd60282, %rd40483, 2;
	add.s64 	%rd60283, %rd39027, %rd60282;
	ld.u32 	%r9562, [%rd60283];
	setp.ge.s32 	%p4031, %r9562, %r5659;
	@%p4031 bra 	$L__BB1_20216;
	add.s64 	%rd98537, %rd40483, 1;
	not.b64 	%rd60284, %rd98536;
	add.s64 	%rd98536, %rd98535, %rd60284;
$L__BB1_20216:
	setp.ne.s64 	%p4032, %rd98536, 0;
	mov.u64 	%rd98535, %rd98536;
	@%p4032 bra 	$L__BB1_20214;
	cvt.u32.u64 	%r5661, %rd98537;
	mov.b64 	%rd98541, 0;
	mov.u64 	%rd98539, %rd5;
$L__BB1_20218:
	shr.u64 	%rd98540, %rd98539, 1;
	add.s64 	%rd40491, %rd98541, %rd98540;
	shl.b64 	%rd60286, %rd40491, 2;
	add.s64 	%rd60287, %rd39044, %rd60286;
	ld.u32 	%r9563, [%rd60287];
	setp.ge.s32 	%p4033, %r9563, %r5660;
	@%p4033 bra 	$L__BB1_20220;
	add.s64 	%rd98541, %rd40491, 1;
	not.b64 	%rd60288, %rd98540;
	add.s64 	%rd98540, %rd98539, %rd60288;
$L__BB1_20220:
	setp.ne.s64 	%p4034, %rd98540, 0;
	mov.u64 	%rd98539, %rd98540;
	@%p4034 bra 	$L__BB1_20218;
	cvt.u32.u64 	%r5662, %rd98541;
	mov.b64 	%rd98545, 0;
	mov.u64 	%rd98543, %rd5;
$L__BB1_20222:
	shr.u64 	%rd98544, %rd98543, 1;
	add.s64 	%rd40499, %rd98545, %rd98544;
	shl.b64 	%rd60290, %rd40499, 2;
	add.s64 	%rd60291, %rd39044, %rd60290;
	ld.u32 	%r9564, [%rd60291];
	setp.ge.s32 	%p4035, %r9564, %r5661;
	@%p4035 bra 	$L__BB1_20224;
	add.s64 	%rd98545, %rd40499, 1;
	not.b64 	%rd60292, %rd98544;
	add.s64 	%rd98544, %rd98543, %rd60292;
$L__BB1_20224:
	setp.ne.s64 	%p4036, %rd98544, 0;
	mov.u64 	%rd98543, %rd98544;
	@%p4036 bra 	$L__BB1_20222;
	cvt.u32.u64 	%r5663, %rd98545;
	mov.b64 	%rd98549, 0;
	mov.u64 	%rd98547, %rd5;
$L__BB1_20226:
	shr.u64 	%rd98548, %rd98547, 1;
	add.s64 	%rd40507, %rd98549, %rd98548;
	shl.b64 	%rd60294, %rd40507, 2;
	add.s64 	%rd60295, %rd39061, %rd60294;
	ld.u32 	%r9565, [%rd60295];
	setp.ge.s32 	%p4037, %r9565, %r5662;
	@%p4037 bra 	$L__BB1_20228;
	add.s64 	%rd98549, %rd40507, 1;
	not.b64 	%rd60296, %rd98548;
	add.s64 	%rd98548, %rd98547, %rd60296;
$L__BB1_20228:
	setp.ne.s64 	%p4038, %rd98548, 0;
	mov.u64 	%rd98547, %rd98548;
	@%p4038 bra 	$L__BB1_20226;
	cvt.u32.u64 	%r5664, %rd98549;
	mov.b64 	%rd98553, 0;
	mov.u64 	%rd98551, %rd5;
$L__BB1_20230:
	shr.u64 	%rd98552, %rd98551, 1;
	add.s64 	%rd40515, %rd98553, %rd98552;
	shl.b64 	%rd60298, %rd40515, 2;
	add.s64 	%rd60299, %rd39061, %rd60298;
	ld.u32 	%r9566, [%rd60299];
	setp.ge.s32 	%p4039, %r9566, %r5663;
	@%p4039 bra 	$L__BB1_20232;
	add.s64 	%rd98553, %rd40515, 1;
	not.b64 	%rd60300, %rd98552;
	add.s64 	%rd98552, %rd98551, %rd60300;
$L__BB1_20232:
	setp.ne.s64 	%p4040, %rd98552, 0;
	mov.u64 	%rd98551, %rd98552;
	@%p4040 bra 	$L__BB1_20230;
	cvt.u32.u64 	%r5665, %rd98553;
	mov.b64 	%rd98557, 0;
	mov.u64 	%rd98555, %rd5;
$L__BB1_20234:
	shr.u64 	%rd98556, %rd98555, 1;
	add.s64 	%rd40523, %rd98557, %rd98556;
	shl.b64 	%rd60302, %rd40523, 2;
	add.s64 	%rd60303, %rd39078, %rd60302;
	ld.u32 	%r9567, [%rd60303];
	setp.ge.s32 	%p4041, %r9567, %r5664;
	@%p4041 bra 	$L__BB1_20236;
	add.s64 	%rd98557, %rd40523, 1;
	not.b64 	%rd60304, %rd98556;
	add.s64 	%rd98556, %rd98555, %rd60304;
$L__BB1_20236:
	setp.ne.s64 	%p4042, %rd98556, 0;
	mov.u64 	%rd98555, %rd98556;
	@%p4042 bra 	$L__BB1_20234;
	cvt.u32.u64 	%r5666, %rd98557;
	mov.b64 	%rd98561, 0;
	mov.u64 	%rd98559, %rd5;
$L__BB1_20238:
	shr.u64 	%rd98560, %rd98559, 1;
	add.s64 	%rd40531, %rd98561, %rd98560;
	shl.b64 	%rd60306, %rd40531, 2;
	add.s64 	%rd60307, %rd39078, %rd60306;
	ld.u32 	%r9568, [%rd60307];
	setp.ge.s32 	%p4043, %r9568, %r5665;
	@%p4043 bra 	$L__BB1_20240;
	add.s64 	%rd98561, %rd40531, 1;
	not.b64 	%rd60308, %rd98560;
	add.s64 	%rd98560, %rd98559, %rd60308;
$L__BB1_20240:
	setp.ne.s64 	%p4044, %rd98560, 0;
	mov.u64 	%rd98559, %rd98560;
	@%p4044 bra 	$L__BB1_20238;
	cvt.u32.u64 	%r5667, %rd98561;
	mov.b64 	%rd98565, 0;
	mov.u64 	%rd98563, %rd5;
$L__BB1_20242:
	shr.u64 	%rd98564, %rd98563, 1;
	add.s64 	%rd40539, %rd98565, %rd98564;
	shl.b64 	%rd60310, %rd40539, 2;
	add.s64 	%rd60311, %rd39095, %rd60310;
	ld.u32 	%r9569, [%rd60311];
	setp.ge.s32 	%p4045, %r9569, %r5666;
	@%p4045 bra 	$L__BB1_20244;
	add.s64 	%rd98565, %rd40539, 1;
	not.b64 	%rd60312, %rd98564;
	add.s64 	%rd98564, %rd98563, %rd60312;
$L__BB1_20244:
	setp.ne.s64 	%p4046, %rd98564, 0;
	mov.u64 	%rd98563, %rd98564;
	@%p4046 bra 	$L__BB1_20242;
	cvt.u32.u64 	%r5668, %rd98565;
	mov.b64 	%rd98569, 0;
	mov.u64 	%rd98567, %rd5;
$L__BB1_20246:
	shr.u64 	%rd98568, %rd98567, 1;
	add.s64 	%rd40547, %rd98569, %rd98568;
	shl.b64 	%rd60314, %rd40547, 2;
	add.s64 	%rd60315, %rd39095, %rd60314;
	ld.u32 	%r9570, [%rd60315];
	setp.ge.s32 	%p4047, %r9570, %r5667;
	@%p4047 bra 	$L__BB1_20248;
	add.s64 	%rd98569, %rd40547, 1;
	not.b64 	%rd60316, %rd98568;
	add.s64 	%rd98568, %rd98567, %rd60316;
$L__BB1_20248:
	setp.ne.s64 	%p4048, %rd98568, 0;
	mov.u64 	%rd98567, %rd98568;
	@%p4048 bra 	$L__BB1_20246;
	cvt.u32.u64 	%r9571, %rd98569;
	setp.lt.s32 	%p4049, %r5668, %r9571;
	selp.b32 	%r5669, %r5501, %r5333, %p4049;
	selp.b32 	%r5670, %r5333, %r5501, %p4049;
	ld.global.u64 	%rd40552, [%rd4];
	mov.b64 	%rd98573, 0;
	mov.u64 	%rd98571, %rd5;
$L__BB1_20250:
	shr.u64 	%rd98572, %rd98571, 1;
	add.s64 	%rd40556, %rd98573, %rd98572;
	shl.b64 	%rd60318, %rd40556, 2;
	add.s64 	%rd60319, %rd40552, %rd60318;
	ld.u32 	%r9572, [%rd60319];
	setp.ge.s32 	%p4050, %r9572, %r5523;
	@%p4050 bra 	$L__BB1_20252;
	add.s64 	%rd98573, %rd40556, 1;
	not.b64 	%rd60320, %rd98572;
	add.s64 	%rd98572, %rd98571, %rd60320;
$L__BB1_20252:
	setp.ne.s64 	%p4051, %rd98572, 0;
	mov.u64 	%rd98571, %rd98572;
	@%p4051 bra 	$L__BB1_20250;
	cvt.u32.u64 	%r5671, %rd98573;
	mov.b64 	%rd98577, 0;
	mov.u64 	%rd98575, %rd5;
$L__BB1_20254:
	shr.u64 	%rd98576, %rd98575, 1;
	add.s64 	%rd40564, %rd98577, %rd98576;
	shl.b64 	%rd60322, %rd40564, 2;
	add.s64 	%rd60323, %rd40552, %rd60322;
	ld.u32 	%r9573, [%rd60323];
	setp.ge.s32 	%p4052, %r9573, %r5355;
	@%p4052 bra 	$L__BB1_20256;
	add.s64 	%rd98577, %rd40564, 1;
	not.b64 	%rd60324, %rd98576;
	add.s64 	%rd98576, %rd98575, %rd60324;
$L__BB1_20256:
	setp.ne.s64 	%p4053, %rd98576, 0;
	mov.u64 	%rd98575, %rd98576;
	@%p4053 bra 	$L__BB1_20254;
	cvt.u32.u64 	%r5672, %rd98577;
	ld.global.u64 	%rd40569, [%rd4+8];
	mov.b64 	%rd98581, 0;
	mov.u64 	%rd98579, %rd5;
$L__BB1_20258:
	shr.u64 	%rd98580, %rd98579, 1;
	add.s64 	%rd40573, %rd98581, %rd98580;
	shl.b64 	%rd60326, %rd40573, 2;
	add.s64 	%rd60327, %rd40569, %rd60326;
	ld.u32 	%r9574, [%rd60327];
	setp.ge.s32 	%p4054, %r9574, %r5671;
	@%p4054 bra 	$L__BB1_20260;
	add.s64 	%rd98581, %rd40573, 1;
	not.b64 	%rd60328, %rd98580;
	add.s64 	%rd98580, %rd98579, %rd60328;
$L__BB1_20260:
	setp.ne.s64 	%p4055, %rd98580, 0;
	mov.u64 	%rd98579, %rd98580;
	@%p4055 bra 	$L__BB1_20258;
	cvt.u32.u64 	%r5673, %rd98581;
	mov.b64 	%rd98585, 0;
	mov.u64 	%rd98583, %rd5;
$L__BB1_20262:
	shr.u64 	%rd98584, %rd98583, 1;
	add.s64 	%rd40581, %rd98585, %rd98584;
	shl.b64 	%rd60330, %rd40581, 2;
	add.s64 	%rd60331, %rd40569, %rd60330;
	ld.u32 	%r9575, [%rd60331];
	setp.ge.s32 	%p4056, %r9575, %r5672;
	@%p4056 bra 	$L__BB1_20264;
	add.s64 	%rd98585, %rd40581, 1;
	not.b64 	%rd60332, %rd98584;
	add.s64 	%rd98584, %rd98583, %rd60332;
$L__BB1_20264:
	setp.ne.s64 	%p4057, %rd98584, 0;
	mov.u64 	%rd98583, %rd98584;
	@%p4057 bra 	$L__BB1_20262;
	cvt.u32.u64 	%r5674, %rd98585;
	ld.global.u64 	%rd40586, [%rd4+16];
	mov.b64 	%rd98589, 0;
	mov.u64 	%rd98587, %rd5;
$L__BB1_20266:
	shr.u64 	%rd98588, %rd98587, 1;
	add.s64 	%rd40590, %rd98589, %rd98588;
	shl.b64 	%rd60334, %rd40590, 2;
	add.s64 	%rd60335, %rd40586, %rd60334;
	ld.u32 	%r9576, [%rd60335];
	setp.ge.s32 	%p4058, %r9576, %r5673;
	@%p4058 bra 	$L__BB1_20268;
	add.s64 	%rd98589, %rd40590, 1;
	not.b64 	%rd60336, %rd98588;
	add.s64 	%rd98588, %rd98587, %rd60336;
$L__BB1_20268:
	setp.ne.s64 	%p4059, %rd98588, 0;
	mov.u64 	%rd98587, %rd98588;
	@%p4059 bra 	$L__BB1_20266;
	cvt.u32.u64 	%r5675, %rd98589;
	mov.b64 	%rd98593, 0;
	mov.u64 	%rd98591, %rd5;
$L__BB1_20270:
	shr.u64 	%rd98592, %rd98591, 1;
	add.s64 	%rd40598, %rd98593, %rd98592;
	shl.b64 	%rd60338, %rd40598, 2;
	add.s64 	%rd60339, %rd40586, %rd60338;
	ld.u32 	%r9577, [%rd60339];
	setp.ge.s32 	%p4060, %r9577, %r5674;
	@%p4060 bra 	$L__BB1_20272;
	add.s64 	%rd98593, %rd40598, 1;
	not.b64 	%rd60340, %rd98592;
	add.s64 	%rd98592, %rd98591, %rd60340;
$L__BB1_20272:
	setp.ne.s64 	%p4061, %rd98592, 0;
	mov.u64 	%rd98591, %rd98592;
	@%p4061 bra 	$L__BB1_20270;
	cvt.u32.u64 	%r5676, %rd98593;
	ld.global.u64 	%rd40603, [%rd4+24];
	mov.b64 	%rd98597, 0;
	mov.u64 	%rd98595, %rd5;
$L__BB1_20274:
	shr.u64 	%rd98596, %rd98595, 1;
	add.s64 	%rd40607, %rd98597, %rd98596;
	shl.b64 	%rd60342, %rd40607, 2;
	add.s64 	%rd60343, %rd40603, %rd60342;
	ld.u32 	%r9578, [%rd60343];
	setp.ge.s32 	%p4062, %r9578, %r5675;
	@%p4062 bra 	$L__BB1_20276;
	add.s64 	%rd98597, %rd40607, 1;
	not.b64 	%rd60344, %rd98596;
	add.s64 	%rd98596, %rd98595, %rd60344;
$L__BB1_20276:
	setp.ne.s64 	%p4063, %rd98596, 0;
	mov.u64 	%rd98595, %rd98596;
	@%p4063 bra 	$L__BB1_20274;
	cvt.u32.u64 	%r5677, %rd98597;
	mov.b64 	%rd98601, 0;
	mov.u64 	%rd98599, %rd5;
$L__BB1_20278:
	shr.u64 	%rd98600, %rd98599, 1;
	add.s64 	%rd40615, %rd98601, %rd98600;
	shl.b64 	%rd60346, %rd40615, 2;
	add.s64 	%rd60347, %rd40603, %rd60346;
	ld.u32 	%r9579, [%rd60347];
	setp.ge.s32 	%p4064, %r9579, %r5676;
	@%p4064 bra 	$L__BB1_20280;
	add.s64 	%rd98601, %rd40615, 1;
	not.b64 	%rd60348, %rd98600;
	add.s64 	%rd98600, %rd98599, %rd60348;
$L__BB1_20280:
	setp.ne.s64 	%p4065, %rd98600, 0;
	mov.u64 	%rd98599, %rd98600;
	@%p4065 bra 	$L__BB1_20278;
	cvt.u32.u64 	%r5678, %rd98601;
	ld.global.u64 	%rd40620, [%rd4+32];
	mov.b64 	%rd98605, 0;
	mov.u64 	%rd98603, %rd5;
$L__BB1_20282:
	shr.u64 	%rd98604, %rd98603, 1;
	add.s64 	%rd40624, %rd98605, %rd98604;
	shl.b64 	%rd60350, %rd40624, 2;
	add.s64 	%rd60351, %rd40620, %rd60350;
	ld.u32 	%r9580, [%rd60351];
	setp.ge.s32 	%p4066, %r9580, %r5677;
	@%p4066 bra 	$L__BB1_20284;
	add.s64 	%rd98605, %rd40624, 1;
	not.b64 	%rd60352, %rd98604;
	add.s64 	%rd98604, %rd98603, %rd60352;
$L__BB1_20284:
	setp.ne.s64 	%p4067, %rd98604, 0;
	mov.u64 	%rd98603, %rd98604;
	@%p4067 bra 	$L__BB1_20282;
	cvt.u32.u64 	%r5679, %rd98605;
	mov.b64 	%rd98609, 0;
	mov.u64 	%rd98607, %rd5;
$L__BB1_20286:
	shr.u64 	%rd98608, %rd98607, 1;
	add.s64 	%rd40632, %rd98609, %rd98608;
	shl.b64 	%rd60354, %rd40632, 2;
	add.s64 	%rd60355, %rd40620, %rd60354;
	ld.u32 	%r9581, [%rd60355];
	setp.ge.s32 	%p4068, %r9581, %r5678;
	@%p4068 bra 	$L__BB1_20288;
	add.s64 	%rd98609, %rd40632, 1;
	not.b64 	%rd60356, %rd98608;
	add.s64 	%rd98608, %rd98607, %rd60356;
$L__BB1_20288:
	setp.ne.s64 	%p4069, %rd98608, 0;
	mov.u64 	%rd98607, %rd98608;
	@%p4069 bra 	$L__BB1_20286;
	cvt.u32.u64 	%r5680, %rd98609;
	ld.global.u64 	%rd40637, [%rd4+40];
	mov.b64 	%rd98613, 0;
	mov.u64 	%rd98611, %rd5;
$L__BB1_20290:
	shr.u64 	%rd98612, %rd98611, 1;
	add.s64 	%rd40641, %rd98613, %rd98612;
	shl.b64 	%rd60358, %rd40641, 2;
	add.s64 	%rd60359, %rd40637, %rd60358;
	ld.u32 	%r9582, [%rd60359];
	setp.ge.s32 	%p4070, %r9582, %r5679;
	@%p4070 bra 	$L__BB1_20292;
	add.s64 	%rd98613, %rd40641, 1;
	not.b64 	%rd60360, %rd98612;
	add.s64 	%rd98612, %rd98611, %rd60360;
$L__BB1_20292:
	setp.ne.s64 	%p4071, %rd98612, 0;
	mov.u64 	%rd98611, %rd98612;
	@%p4071 bra 	$L__BB1_20290;
	cvt.u32.u64 	%r5681, %rd98613;
	mov.b64 	%rd98617, 0;
	mov.u64 	%rd98615, %rd5;
$L__BB1_20294:
	shr.u64 	%rd98616, %rd98615, 1;
	add.s64 	%rd40649, %rd98617, %rd98616;
	shl.b64 	%rd60362, %rd40649, 2;
	add.s64 	%rd60363, %rd40637, %rd60362;
	ld.u32 	%r9583, [%rd60363];
	setp.ge.s32 	%p4072, %r9583, %r5680;
	@%p4072 bra 	$L__BB1_20296;
	add.s64 	%rd98617, %rd40649, 1;
	not.b64 	%rd60364, %rd98616;
	add.s64 	%rd98616, %rd98615, %rd60364;
$L__BB1_20296:
	setp.ne.s64 	%p4073, %rd98616, 0;
	mov.u64 	%rd98615, %rd98616;
	@%p4073 bra 	$L__BB1_20294;
	cvt.u32.u64 	%r5682, %rd98617;
	ld.global.u64 	%rd40654, [%rd4+48];
	mov.b64 	%rd98621, 0;
	mov.u64 	%rd98619, %rd5;
$L__BB1_20298:
	shr.u64 	%rd98620, %rd98619, 1;
	add.s64 	%rd40658, %rd98621, %rd98620;
	shl.b64 	%rd60366, %rd40658, 2;
	add.s64 	%rd60367, %rd40654, %rd60366;
	ld.u32 	%r9584, [%rd60367];
	setp.ge.s32 	%p4074, %r9584, %r5681;
	@%p4074 bra 	$L__BB1_20300;
	add.s64 	%rd98621, %rd40658, 1;
	not.b64 	%rd60368, %rd98620;
	add.s64 	%rd98620, %rd98619, %rd60368;
$L__BB1_20300:
	setp.ne.s64 	%p4075, %rd98620, 0;
	mov.u64 	%rd98619, %rd98620;
	@%p4075 bra 	$L__BB1_20298;
	cvt.u32.u64 	%r5683, %rd98621;
	mov.b64 	%rd98625, 0;
	mov.u64 	%rd98623, %rd5;
$L__BB1_20302:
	shr.u64 	%rd98624, %rd98623, 1;
	add.s64 	%rd40666, %rd98625, %rd98624;
	shl.b64 	%rd60370, %rd40666, 2;
	add.s64 	%rd60371, %rd40654, %rd60370;
	ld.u32 	%r9585, [%rd60371];
	setp.ge.s32 	%p4076, %r9585, %r5682;
	@%p4076 bra 	$L__BB1_20304;
	add.s64 	%rd98625, %rd40666, 1;
	not.b64 	%rd60372, %rd98624;
	add.s64 	%rd98624, %rd98623, %rd60372;
$L__BB1_20304:
	setp.ne.s64 	%p4077, %rd98624, 0;
	mov.u64 	%rd98623, %rd98624;
	@%p4077 bra 	$L__BB1_20302;
	cvt.u32.u64 	%r5684, %rd98625;
	ld.global.u64 	%rd40671, [%rd4+56];
	mov.b64 	%rd98629, 0;
	mov.u64 	%rd98627, %rd5;
$L__BB1_20306:
	shr.u64 	%rd98628, %rd98627, 1;
	add.s64 	%rd40675, %rd98629, %rd98628;
	shl.b64 	%rd60374, %rd40675, 2;
	add.s64 	%rd60375, %rd40671, %rd60374;
	ld.u32 	%r9586, [%rd60375];
	setp.ge.s32 	%p4078, %r9586, %r5683;
	@%p4078 bra 	$L__BB1_20308;
	add.s64 	%rd98629, %rd40675, 1;
	not.b64 	%rd60376, %rd98628;
	add.s64 	%rd98628, %rd98627, %rd60376;
$L__BB1_20308:
	setp.ne.s64 	%p4079, %rd98628, 0;
	mov.u64 	%rd98627, %rd98628;
	@%p4079 bra 	$L__BB1_20306;
	cvt.u32.u64 	%r5685, %rd98629;
	mov.b64 	%rd98633, 0;
	mov.u64 	%rd98631, %rd5;
$L__BB1_20310:
	shr.u64 	%rd98632, %rd98631, 1;
	add.s64 	%rd40683, %rd98633, %rd98632;
	shl.b64 	%rd60378, %rd40683, 2;
	add.s64 	%rd60379, %rd40671, %rd60378;
	ld.u32 	%r9587, [%rd60379];
	setp.ge.s32 	%p4080, %r9587, %r5684;
	@%p4080 bra 	$L__BB1_20312;
	add.s64 	%rd98633, %rd40683, 1;
	not.b64 	%rd60380, %rd98632;
	add.s64 	%rd98632, %rd98631, %rd60380;
$L__BB1_20312:
	setp.ne.s64 	%p4081, %rd98632, 0;
	mov.u64 	%rd98631, %rd98632;
	@%p4081 bra 	$L__BB1_20310;
	cvt.u32.u64 	%r5686, %rd98633;
	ld.global.u64 	%rd40688, [%rd4+64];
	mov.b64 	%rd98637, 0;
	mov.u64 	%rd98635, %rd5;
$L__BB1_20314:
	shr.u64 	%rd98636, %rd98635, 1;
	add.s64 	%rd40692, %rd98637, %rd98636;
	shl.b64 	%rd60382, %rd40692, 2;
	add.s64 	%rd60383, %rd40688, %rd60382;
	ld.u32 	%r9588, [%rd60383];
	setp.ge.s32 	%p4082, %r9588, %r5685;
	@%p4082 bra 	$L__BB1_20316;
	add.s64 	%rd98637, %rd40692, 1;
	not.b64 	%rd60384, %rd98636;
	add.s64 	%rd98636, %rd98635, %rd60384;
$L__BB1_20316:
	setp.ne.s64 	%p4083, %rd98636, 0;
	mov.u64 	%rd98635, %rd98636;
	@%p4083 bra 	$L__BB1_20314;
	cvt.u32.u64 	%r5687, %rd98637;
	mov.b64 	%rd98641, 0;
	mov.u64 	%rd98639, %rd5;
$L__BB1_20318:
	shr.u64 	%rd98640, %rd98639, 1;
	add.s64 	%rd40700, %rd98641, %rd98640;
	shl.b64 	%rd60386, %rd40700, 2;
	add.s64 	%rd60387, %rd40688, %rd60386;
	ld.u32 	%r9589, [%rd60387];
	setp.ge.s32 	%p4084, %r9589, %r5686;
	@%p4084 bra 	$L__BB1_20320;
	add.s64 	%rd98641, %rd40700, 1;
	not.b64 	%rd60388, %rd98640;
	add.s64 	%rd98640, %rd98639, %rd60388;
$L__BB1_20320:
	setp.ne.s64 	%p4085, %rd98640, 0;
	mov.u64 	%rd98639, %rd98640;
	@%p4085 bra 	$L__BB1_20318;
	cvt.u32.u64 	%r5688, %rd98641;
	ld.global.u64 	%rd40705, [%rd4+72];
	mov.b64 	%rd98645, 0;
	mov.u64 	%rd98643, %rd5;
$L__BB1_20322:
	shr.u64 	%rd98644, %rd98643, 1;
	add.s64 	%rd40709, %rd98645, %rd98644;
	shl.b64 	%rd60390, %rd40709, 2;
	add.s64 	%rd60391, %rd40705, %rd60390;
	ld.u32 	%r9590, [%rd60391];
	setp.ge.s32 	%p4086, %r9590, %r5687;
	@%p4086 bra 	$L__BB1_20324;
	add.s64 	%rd98645, %rd40709, 1;
	not.b64 	%rd60392, %rd98644;
	add.s64 	%rd98644, %rd98643, %rd60392;
$L__BB1_20324:
	setp.ne.s64 	%p4087, %rd98644, 0;
	mov.u64 	%rd98643, %rd98644;
	@%p4087 bra 	$L__BB1_20322;
	cvt.u32.u64 	%r5689, %rd98645;
	mov.b64 	%rd98649, 0;
	mov.u64 	%rd98647, %rd5;
$L__BB1_20326:
	shr.u64 	%rd98648, %rd98647, 1;
	add.s64 	%rd40717, %rd98649, %rd98648;
	shl.b64 	%rd60394, %rd40717, 2;
	add.s64 	%rd60395, %rd40705, %rd60394;
	ld.u32 	%r9591, [%rd60395];
	setp.ge.s32 	%p4088, %r9591, %r5688;
	@%p4088 bra 	$L__BB1_20328;
	add.s64 	%rd98649, %rd40717, 1;
	not.b64 	%rd60396, %rd98648;
	add.s64 	%rd98648, %rd98647, %rd60396;
$L__BB1_20328:
	setp.ne.s64 	%p4089, %rd98648, 0;
	mov.u64 	%rd98647, %rd98648;
	@%p4089 bra 	$L__BB1_20326;
	cvt.u32.u64 	%r9592, %rd98649;
	setp.lt.s32 	%p4090, %r5689, %r9592;
	selp.b32 	%r5690, %r5355, %r5523, %p4090;
	selp.b32 	%r5691, %r5523, %r5355, %p4090;
	mov.b64 	%rd98653, 0;
	mov.u64 	%rd98651, %rd5;
$L__BB1_20330:
	shr.u64 	%rd98652, %rd98651, 1;
	add.s64 	%rd40725, %rd98653, %rd98652;
	shl.b64 	%rd60398, %rd40725, 2;
	add.s64 	%rd60399, %rd40552, %rd60398;
	ld.u32 	%r9593, [%rd60399];
	setp.ge.s32 	%p4091, %r9593, %r5544;
	@%p4091 bra 	$L__BB1_20332;
	add.s64 	%rd98653, %rd40725, 1;
	not.b64 	%rd60400, %rd98652;
	add.s64 	%rd98652, %rd98651, %rd60400;
$L__BB1_20332:
	setp.ne.s64 	%p4092, %rd98652, 0;
	mov.u64 	%rd98651, %rd98652;
	@%p4092 bra 	$L__BB1_20330;
	cvt.u32.u64 	%r5692, %rd98653;
	mov.b64 	%rd98657, 0;
	mov.u64 	%rd98655, %rd5;
$L__BB1_20334:
	shr.u64 	%rd98656, %rd98655, 1;
	add.s64 	%rd40733, %rd98657, %rd98656;
	shl.b64 	%rd60402, %rd40733, 2;
	add.s64 	%rd60403, %rd40552, %rd60402;
	ld.u32 	%r9594, [%rd60403];
	setp.ge.s32 	%p4093, %r9594, %r5522;
	@%p4093 bra 	$L__BB1_20336;
	add.s64 	%rd98657, %rd40733, 1;
	not.b64 	%rd60404, %rd98656;
	add.s64 	%rd98656, %rd98655, %rd60404;
$L__BB1_20336:
	setp.ne.s64 	%p4094, %rd98656, 0;
	mov.u64 	%rd98655, %rd98656;
	@%p4094 bra 	$L__BB1_20334;
	cvt.u32.u64 	%r5693, %rd98657;
	mov.b64 	%rd98661, 0;
	mov.u64 	%rd98659, %rd5;
$L__BB1_20338:
	shr.u64 	%rd98660, %rd98659, 1;
	add.s64 	%rd40741, %rd98661, %rd98660;
	shl.b64 	%rd60406, %rd40741, 2;
	add.s64 	%rd60407, %rd40569, %rd60406;
	ld.u32 	%r9595, [%rd60407];
	setp.ge.s32 	%p4095, %r9595, %r5692;
	@%p4095 bra 	$L__BB1_20340;
	add.s64 	%rd98661, %rd40741, 1;
	not.b64 	%rd60408, %rd98660;
	add.s64 	%rd98660, %rd98659, %rd60408;
$L__BB1_20340:
	setp.ne.s64 	%p4096, %rd98660, 0;
	mov.u64 	%rd98659, %rd98660;
	@%p4096 bra 	$L__BB1_20338;
	cvt.u32.u64 	%r5694, %rd98661;
	mov.b64 	%rd98665, 0;
	mov.u64 	%rd98663, %rd5;
$L__BB1_20342:
	shr.u64 	%rd98664, %rd98663, 1;
	add.s64 	%rd40749, %rd98665, %rd98664;
	shl.b64 	%rd60410, %rd40749, 2;
	add.s64 	%rd60411, %rd40569, %rd60410;
	ld.u32 	%r9596, [%rd60411];
	setp.ge.s32 	%p4097, %r9596, %r5693;
	@%p4097 bra 	$L__BB1_20344;
	add.s64 	%rd98665, %rd40749, 1;
	not.b64 	%rd60412, %rd98664;
	add.s64 	%rd98664, %rd98663, %rd60412;
$L__BB1_20344:
	setp.ne.s64 	%p4098, %rd98664, 0;
	mov.u64 	%rd98663, %rd98664;
	@%p4098 bra 	$L__BB1_20342;
	cvt.u32.u64 	%r5695, %rd98665;
	mov.b64 	%rd98669, 0;
	mov.u64 	%rd98667, %rd5;
$L__BB1_20346:
	shr.u64 	%rd98668, %rd98667, 1;
	add.s64 	%rd40757, %rd98669, %rd98668;
	shl.b64 	%rd60414, %rd40757, 2;
	add.s64 	%rd60415, %rd40586, %rd60414;
	ld.u32 	%r9597, [%rd60415];
	setp.ge.s32 	%p4099, %r9597, %r5694;
	@%p4099 bra 	$L__BB1_20348;
	add.s64 	%rd98669, %rd40757, 1;
	not.b64 	%rd60416, %rd98668;
	add.s64 	%rd98668, %rd98667, %rd60416;
$L__BB1_20348:
	setp.ne.s64 	%p4100, %rd98668, 0;
	mov.u64 	%rd98667, %rd98668;
	@%p4100 bra 	$L__BB1_20346;
	cvt.u32.u64 	%r5696, %rd98669;
	mov.b64 	%rd98673, 0;
	mov.u64 	%rd98671, %rd5;
$L__BB1_20350:
	shr.u64 	%rd98672, %rd98671, 1;
	add.s64 	%rd40765, %rd98673, %rd98672;
	shl.b64 	%rd60418, %rd40765, 2;
	add.s64 	%rd60419, %rd40586, %rd60418;
	ld.u32 	%r9598, [%rd60419];
	setp.ge.s32 	%p4101, %r9598, %r5695;
	@%p4101 bra 	$L__BB1_20352;
	add.s64 	%rd98673, %rd40765, 1;
	not.b64 	%rd60420, %rd98672;
	add.s64 	%rd98672, %rd98671, %rd60420;
$L__BB1_20352:
	setp.ne.s64 	%p4102, %rd98672, 0;
	mov.u64 	%rd98671, %rd98672;
	@%p4102 bra 	$L__BB1_20350;
	cvt.u32.u64 	%r5697, %rd98673;
	mov.b64 	%rd98677, 0;
	mov.u64 	%rd98675, %rd5;
$L__BB1_20354:
	shr.u64 	%rd98676, %rd98675, 1;
	add.s64 	%rd40773, %rd98677, %rd98676;
	shl.b64 	%rd60422, %rd40773, 2;
	add.s64 	%rd60423, %rd40603, %rd60422;
	ld.u32 	%r9599, [%rd60423];
	setp.ge.s32 	%p4103, %r9599, %r5696;
	@%p4103 bra 	$L__BB1_20356;
	add.s64 	%rd98677, %rd40773, 1;
	not.b64 	%rd60424, %rd98676;
	add.s64 	%rd98676, %rd98675, %rd60424;
$L__BB1_20356:
	setp.ne.s64 	%p4104, %rd98676, 0;
	mov.u64 	%rd98675, %rd98676;
	@%p4104 bra 	$L__BB1_20354;
	cvt.u32.u64 	%r5698, %rd98677;
	mov.b64 	%rd98681, 0;
	mov.u64 	%rd98679, %rd5;
$L__BB1_20358:
	shr.u64 	%rd98680, %rd98679, 1;
	add.s64 	%rd40781, %rd98681, %rd98680;
	shl.b64 	%rd60426, %rd40781, 2;
	add.s64 	%rd60427, %rd40603, %rd60426;
	ld.u32 	%r9600, [%rd60427];
	setp.ge.s32 	%p4105, %r9600, %r5697;
	@%p4105 bra 	$L__BB1_20360;
	add.s64 	%rd98681, %rd40781, 1;
	not.b64 	%rd60428, %rd98680;
	add.s64 	%rd98680, %rd98679, %rd60428;
$L__BB1_20360:
	setp.ne.s64 	%p4106, %rd98680, 0;
	mov.u64 	%rd98679, %rd98680;
	@%p4106 bra 	$L__BB1_20358;
	cvt.u32.u64 	%r5699, %rd98681;
	mov.b64 	%rd98685, 0;
	mov.u64 	%rd98683, %rd5;
$L__BB1_20362:
	shr.u64 	%rd98684, %rd98683, 1;
	add.s64 	%rd40789, %rd98685, %rd98684;
	shl.b64 	%rd60430, %rd40789, 2;
	add.s64 	%rd60431, %rd40620, %rd60430;
	ld.u32 	%r9601, [%rd60431];
	setp.ge.s32 	%p4107, %r9601, %r5698;
	@%p4107 bra 	$L__BB1_20364;
	add.s64 	%rd98685, %rd40789, 1;
	not.b64 	%rd60432, %rd98684;
	add.s64 	%rd98684, %rd98683, %rd60432;
$L__BB1_20364:
	setp.ne.s64 	%p4108, %rd98684, 0;
	mov.u64 	%rd98683, %rd98684;
	@%p4108 bra 	$L__BB1_20362;
	cvt.u32.u64 	%r5700, %rd98685;
	mov.b64 	%rd98689, 0;
	mov.u64 	%rd98687, %rd5;
$L__BB1_20366:
	shr.u64 	%rd98688, %rd98687, 1;
	add.s64 	%rd40797, %rd98689, %rd98688;
	shl.b64 	%rd60434, %rd40797, 2;
	add.s64 	%rd60435, %rd40620, %rd60434;
	ld.u32 	%r9602, [%rd60435];
	setp.ge.s32 	%p4109, %r9602, %r5699;
	@%p4109 bra 	$L__BB1_20368;
	add.s64 	%rd98689, %rd40797, 1;
	not.b64 	%rd60436, %rd98688;
	add.s64 	%rd98688, %rd98687, %rd60436;
$L__BB1_20368:
	setp.ne.s64 	%p4110, %rd98688, 0;
	mov.u64 	%rd98687, %rd98688;
	@%p4110 bra 	$L__BB1_20366;
	cvt.u32.u64 	%r5701, %rd98689;
	mov.b64 	%rd98693, 0;
	mov.u64 	%rd98691, %rd5;
$L__BB1_20370:
	shr.u64 	%rd98692, %rd98691, 1;
	add.s64 	%rd40805, %rd98693, %rd98692;
	shl.b64 	%rd60438, %rd40805, 2;
	add.s64 	%rd60439, %rd40637, %rd60438;
	ld.u32 	%r9603, [%rd60439];
	setp.ge.s32 	%p4111, %r9603, %r5700;
	@%p4111 bra 	$L__BB1_20372;
	add.s64 	%rd98693, %rd40805, 1;
	not.b64 	%rd60440, %rd98692;
	add.s64 	%rd98692, %rd98691, %rd60440;
$L__BB1_20372:
	setp.ne.s64 	%p4112, %rd98692, 0;
	mov.u64 	%rd98691, %rd98692;
	@%p4112 bra 	$L__BB1_20370;
	cvt.u32.u64 	%r5702, %rd98693;
	mov.b64 	%rd98697, 0;
	mov.u64 	%rd98695, %rd5;
$L__BB1_20374:
	shr.u64 	%rd98696, %rd98695, 1;
	add.s64 	%rd40813, %rd98697, %rd98696;
	shl.b64 	%rd60442, %rd40813, 2;
	add.s64 	%rd60443, %rd40637, %rd60442;
	ld.u32 	%r9604, [%rd60443];
	setp.ge.s32 	%p4113, %r9604, %r5701;
	@%p4113 bra 	$L__BB1_20376;
	add.s64 	%rd98697, %rd40813, 1;
	not.b64 	%rd60444, %rd98696;
	add.s64 	%rd98696, %rd98695, %rd60444;
$L__BB1_20376:
	setp.ne.s64 	%p4114, %rd98696, 0;
	mov.u64 	%rd98695, %rd98696;
	@%p4114 bra 	$L__BB1_20374;
	cvt.u32.u64 	%r5703, %rd98697;
	mov.b64 	%rd98701, 0;
	mov.u64 	%rd98699, %rd5;
$L__BB1_20378:
	shr.u64 	%rd98700, %rd98699, 1;
	add.s64 	%rd40821, %rd98701, %rd98700;
	shl.b64 	%rd60446, %rd40821, 2;
	add.s64 	%rd60447, %rd40654, %rd60446;
	ld.u32 	%r9605, [%rd60447];
	setp.ge.s32 	%p4115, %r9605, %r5702;
	@%p4115 bra 	$L__BB1_20380;
	add.s64 	%rd98701, %rd40821, 1;
	not.b64 	%rd60448, %rd98700;
	add.s64 	%rd98700, %rd98699, %rd60448;
$L__BB1_20380:
	setp.ne.s64 	%p4116, %rd98700, 0;
	mov.u64 	%rd98699, %rd98700;
	@%p4116 bra 	$L__BB1_20378;
	cvt.u32.u64 	%r5704, %rd98701;
	mov.b64 	%rd98705, 0;
	mov.u64 	%rd98703, %rd5;
$L__BB1_20382:
	shr.u64 	%rd98704, %rd98703, 1;
	add.s64 	%rd40829, %rd98705, %rd98704;
	shl.b64 	%rd60450, %rd40829, 2;
	add.s64 	%rd60451, %rd40654, %rd60450;
	ld.u32 	%r9606, [%rd60451];
	setp.ge.s32 	%p4117, %r9606, %r5703;
	@%p4117 bra 	$L__BB1_20384;
	add.s64 	%rd98705, %rd40829, 1;
	not.b64 	%rd60452, %rd98704;
	add.s64 	%rd98704, %rd98703, %rd60452;
$L__BB1_20384:
	setp.ne.s64 	%p4118, %rd98704, 0;
	mov.u64 	%rd98703, %rd98704;
	@%p4118 bra 	$L__BB1_20382;
	cvt.u32.u64 	%r5705, %rd98705;
	mov.b64 	%rd98709, 0;
	mov.u64 	%rd98707, %rd5;
$L__BB1_20386:
	shr.u64 	%rd98708, %rd98707, 1;
	add.s64 	%rd40837, %rd98709, %rd98708;
	shl.b64 	%rd60454, %rd40837, 2;
	add.s64 	%rd60455, %rd40671, %rd60454;
	ld.u32 	%r9607, [%rd60455];
	setp.ge.s32 	%p4119, %r9607, %r5704;
	@%p4119 bra 	$L__BB1_20388;
	add.s64 	%rd98709, %rd40837, 1;
	not.b64 	%rd60456, %rd98708;
	add.s64 	%rd98708, %rd98707, %rd60456;
$L__BB1_20388:
	setp.ne.s64 	%p4120, %rd98708, 0;
	mov.u64 	%rd98707, %rd98708;
	@%p4120 bra 	$L__BB1_20386;
	cvt.u32.u64 	%r5706, %rd98709;
	mov.b64 	%rd98713, 0;
	mov.u64 	%rd98711, %rd5;
$L__BB1_20390:
	shr.u64 	%rd98712, %rd98711, 1;
	add.s64 	%rd40845, %rd98713, %rd98712;
	shl.b64 	%rd60458, %rd40845, 2;
	add.s64 	%rd60459, %rd40671, %rd60458;
	ld.u32 	%r9608, [%rd60459];
	setp.ge.s32 	%p4121, %r9608, %r5705;
	@%p4121 bra 	$L__BB1_20392;
	add.s64 	%rd98713, %rd40845, 1;
	not.b64 	%rd60460, %rd98712;
	add.s64 	%rd98712, %rd98711, %rd60460;
$L__BB1_20392:
	setp.ne.s64 	%p4122, %rd98712, 0;
	mov.u64 	%rd98711, %rd98712;
	@%p4122 bra 	$L__BB1_20390;
	cvt.u32.u64 	%r5707, %rd98713;
	mov.b64 	%rd98717, 0;
	mov.u64 	%rd98715, %rd5;
$L__BB1_20394:
	shr.u64 	%rd98716, %rd98715, 1;
	add.s64 	%rd40853, %rd98717, %rd98716;
	shl.b64 	%rd60462, %rd40853, 2;
	add.s64 	%rd60463, %rd40688, %rd60462;
	ld.u32 	%r9609, [%rd60463];
	setp.ge.s32 	%p4123, %r9609, %r5706;
	@%p4123 bra 	$L__BB1_20396;
	add.s64 	%rd98717, %rd40853, 1;
	not.b64 	%rd60464, %rd98716;
	add.s64 	%rd98716, %rd98715, %rd60464;
$L__BB1_20396:
	setp.ne.s64 	%p4124, %rd98716, 0;
	mov.u64 	%rd98715, %rd98716;
	@%p4124 bra 	$L__BB1_20394;
	cvt.u32.u64 	%r5708, %rd98717;
	mov.b64 	%rd98721, 0;
	mov.u64 	%rd98719, %rd5;
$L__BB1_20398:
	shr.u64 	%rd98720, %rd98719, 1;
	add.s64 	%rd40861, %rd98721, %rd98720;
	shl.b64 	%rd60466, %rd40861, 2;
	add.s64 	%rd60467, %rd40688, %rd60466;
	ld.u32 	%r9610, [%rd60467];
	setp.ge.s32 	%p4125, %r9610, %r5707;
	@%p4125 bra 	$L__BB1_20400;
	add.s64 	%rd98721, %rd40861, 1;
	not.b64 	%rd60468, %rd98720;
	add.s64 	%rd98720, %rd98719, %rd60468;
$L__BB1_20400:
	setp.ne.s64 	%p4126, %rd98720, 0;
	mov.u64 	%rd98719, %rd98720;
	@%p4126 bra 	$L__BB1_20398;
	cvt.u32.u64 	%r5709, %rd98721;
	mov.b64 	%rd98725, 0;
	mov.u64 	%rd98723, %rd5;
$L__BB1_20402:
	shr.u64 	%rd98724, %rd98723, 1;
	add.s64 	%rd40869, %rd98725, %rd98724;
	shl.b64 	%rd60470, %rd40869, 2;
	add.s64 	%rd60471, %rd40705, %rd60470;
	ld.u32 	%r9611, [%rd60471];
	setp.ge.s32 	%p4127, %r9611, %r5708;
	@%p4127 bra 	$L__BB1_20404;
	add.s64 	%rd98725, %rd40869, 1;
	not.b64 	%rd60472, %rd98724;
	add.s64 	%rd98724, %rd98723, %rd60472;
$L__BB1_20404:
	setp.ne.s64 	%p4128, %rd98724, 0;
	mov.u64 	%rd98723, %rd98724;
	@%p4128 bra 	$L__BB1_20402;
	cvt.u32.u64 	%r5710, %rd98725;
	mov.b64 	%rd98729, 0;
	mov.u64 	%rd98727, %rd5;
$L__BB1_20406:
	shr.u64 	%rd98728, %rd98727, 1;
	add.s64 	%rd40877, %rd98729, %rd98728;
	shl.b64 	%rd60474, %rd40877, 2;
	add.s64 	%rd60475, %rd40705, %rd60474;
	ld.u32 	%r9612, [%rd60475];
	setp.ge.s32 	%p4129, %r9612, %r5709;
	@%p4129 bra 	$L__BB1_20408;
	add.s64 	%rd98729, %rd40877, 1;
	not.b64 	%rd60476, %rd98728;
	add.s64 	%rd98728, %rd98727, %rd60476;
$L__BB1_20408:
	setp.ne.s64 	%p4130, %rd98728, 0;
	mov.u64 	%rd98727, %rd98728;
	@%p4130 bra 	$L__BB1_20406;
	cvt.u32.u64 	%r9613, %rd98729;
	setp.lt.s32 	%p4131, %r5710, %r9613;
	selp.b32 	%r5711, %r5522, %r5544, %p4131;
	selp.b32 	%r5712, %r5544, %r5522, %p4131;
	mov.b64 	%rd98733, 0;
	mov.u64 	%rd98731, %rd5;
$L__BB1_20410:
	shr.u64 	%rd98732, %rd98731, 1;
	add.s64 	%rd40885, %rd98733, %rd98732;
	shl.b64 	%rd60478, %rd40885, 2;
	add.s64 	%rd60479, %rd40552, %rd60478;
	ld.u32 	%r9614, [%rd60479];
	setp.ge.s32 	%p4132, %r9614, %r5565;
	@%p4132 bra 	$L__BB1_20412;
	add.s64 	%rd98733, %rd40885, 1;
	not.b64 	%rd60480, %rd98732;
	add.s64 	%rd98732, %rd98731, %rd60480;
$L__BB1_20412:
	setp.ne.s64 	%p4133, %rd98732, 0;
	mov.u64 	%rd98731, %rd98732;
	@%p4133 bra 	$L__BB1_20410;
	cvt.u32.u64 	%r5713, %rd98733;
	mov.b64 	%rd98737, 0;
	mov.u64 	%rd98735, %rd5;
$L__BB1_20414:
	shr.u64 	%rd98736, %rd98735, 1;
	add.s64 	%rd40893, %rd98737, %rd98736;
	shl.b64 	%rd60482, %rd40893, 2;
	add.s64 	%rd60483, %rd40552, %rd60482;
	ld.u32 	%r9615, [%rd60483];
	setp.ge.s32 	%p4134, %r9615, %r5543;
	@%p4134 bra 	$L__BB1_20416;
	add.s64 	%rd98737, %rd40893, 1;
	not.b64 	%rd60484, %rd98736;
	add.s64 	%rd98736, %rd98735, %rd60484;
$L__BB1_20416:
	setp.ne.s64 	%p4135, %rd98736, 0;
	mov.u64 	%rd98735, %rd98736;
	@%p4135 bra 	$L__BB1_20414;
	cvt.u32.u64 	%r5714, %rd98737;
	mov.b64 	%rd98741, 0;
	mov.u64 	%rd98739, %rd5;
$L__BB1_20418:
	shr.u64 	%rd98740, %rd98739, 1;
	add.s64 	%rd40901, %rd98741, %rd98740;
	shl.b64 	%rd60486, %rd40901, 2;
	add.s64 	%rd60487, %rd40569, %rd60486;
	ld.u32 	%r9616, [%rd60487];
	setp.ge.s32 	%p4136, %r9616, %r5713;
	@%p4136 bra 	$L__BB1_20420;
	add.s64 	%rd98741, %rd40901, 1;
	not.b64 	%rd60488, %rd98740;
	add.s64 	%rd98740, %rd98739, %rd60488;
$L__BB1_20420:
	setp.ne.s64 	%p4137, %rd98740, 0;
	mov.u64 	%rd98739, %rd98740;
	@%p4137 bra 	$L__BB1_20418;
	cvt.u32.u64 	%r5715, %rd98741;
	mov.b64 	%rd98745, 0;
	mov.u64 	%rd98743, %rd5;
$L__BB1_20422:
	shr.u64 	%rd98744, %rd98743, 1;
	add.s64 	%rd40909, %rd98745, %rd98744;
	shl.b64 	%rd60490, %rd40909, 2;
	add.s64 	%rd60491, %rd40569, %rd60490;
	ld.u32 	%r9617, [%rd60491];
	setp.ge.s32 	%p4138, %r9617, %r5714;
	@%p4138 bra 	$L__BB1_20424;
	add.s64 	%rd98745, %rd40909, 1;
	not.b64 	%rd60492, %rd98744;
	add.s64 	%rd98744, %rd98743, %rd60492;
$L__BB1_20424:
	setp.ne.s64 	%p4139, %rd98744, 0;
	mov.u64 	%rd98743, %rd98744;
	@%p4139 bra 	$L__BB1_20422;
	cvt.u32.u64 	%r5716, %rd98745;
	mov.b64 	%rd98749, 0;
	mov.u64 	%rd98747, %rd5;
$L__BB1_20426:
	shr.u64 	%rd98748, %rd98747, 1;
	add.s64 	%rd40917, %rd98749, %rd98748;
	shl.b64 	%rd60494, %rd40917, 2;
	add.s64 	%rd60495, %rd40586, %rd60494;
	ld.u32 	%r9618, [%rd60495];
	setp.ge.s32 	%p4140, %r9618, %r5715;
	@%p4140 bra 	$L__BB1_20428;
	add.s64 	%rd98749, %rd40917, 1;
	not.b64 	%rd60496, %rd98748;
	add.s64 	%rd98748, %rd98747, %rd60496;
$L__BB1_20428:
	setp.ne.s64 	%p4141, %rd98748, 0;
	mov.u64 	%rd98747, %rd98748;
	@%p4141 bra 	$L__BB1_20426;
	cvt.u32.u64 	%r5717, %rd98749;
	mov.b64 	%rd98753, 0;
	mov.u64 	%rd98751, %rd5;
$L__BB1_20430:
	shr.u64 	%rd98752, %rd98751, 1;
	add.s64 	%rd40925, %rd98753, %rd98752;
	shl.b64 	%rd60498, %rd40925, 2;
	add.s64 	%rd60499, %rd40586, %rd60498;
	ld.u32 	%r9619, [%rd60499];
	setp.ge.s32 	%p4142, %r9619, %r5716;
	@%p4142 bra 	$L__BB1_20432;
	add.s64 	%rd98753, %rd40925, 1;
	not.b64 	%rd60500, %rd98752;
	add.s64 	%rd98752, %rd98751, %rd60500;
$L__BB1_20432:
	setp.ne.s64 	%p4143, %rd98752, 0;
	mov.u64 	%rd98751, %rd98752;
	@%p4143 bra 	$L__BB1_20430;
	cvt.u32.u64 	%r5718, %rd98753;
	mov.b64 	%rd98757, 0;
	mov.u64 	%rd98755, %rd5;
$L__BB1_20434:
	shr.u64 	%rd98756, %rd98755, 1;
	add.s64 	%rd40933, %rd98757, %rd98756;
	shl.b64 	%rd60502, %rd40933, 2;
	add.s64 	%rd60503, %rd40603, %rd60502;
	ld.u32 	%r9620, [%rd60503];
	setp.ge.s32 	%p4144, %r9620, %r5717;
	@%p4144 bra 	$L__BB1_20436;
	add.s64 	%rd98757, %rd40933, 1;
	not.b64 	%rd60504, %rd98756;
	add.s64 	%rd98756, %rd98755, %rd60504;
$L__BB1_20436:
	setp.ne.s64 	%p4145, %rd98756, 0;
	mov.u64 	%rd98755, %rd98756;
	@%p4145 bra 	$L__BB1_20434;
	cvt.u32.u64 	%r5719, %rd98757;
	mov.b64 	%rd98761, 0;
	mov.u64 	%rd98759, %rd5;
$L__BB1_20438:
	shr.u64 	%rd98760, %rd98759, 1;
	add.s64 	%rd40941, %rd98761, %rd98760;
	shl.b64 	%rd60506, %rd40941, 2;
	add.s64 	%rd60507, %rd40603, %rd60506;
	ld.u32 	%r9621, [%rd60507];
	setp.ge.s32 	%p4146, %r9621, %r5718;
	@%p4146 bra 	$L__BB1_20440;
	add.s64 	%rd98761, %rd40941, 1;
	not.b64 	%rd60508, %rd98760;
	add.s64 	%rd98760, %rd98759, %rd60508;
$L__BB1_20440:
	setp.ne.s64 	%p4147, %rd98760, 0;
	mov.u64 	%rd98759, %rd98760;
	@%p4147 bra 	$L__BB1_20438;
	cvt.u32.u64 	%r5720, %rd98761;
	mov.b64 	%rd98765, 0;
	mov.u64 	%rd98763, %rd5;
$L__BB1_20442:
	shr.u64 	%rd98764, %rd98763, 1;
	add.s64 	%rd40949, %rd98765, %rd98764;
	shl.b64 	%rd60510, %rd40949, 2;
	add.s64 	%rd60511, %rd40620, %rd60510;
	ld.u32 	%r9622, [%rd60511];
	setp.ge.s32 	%p4148, %r9622, %r5719;
	@%p4148 bra 	$L__BB1_20444;
	add.s64 	%rd98765, %rd40949, 1;
	not.b64 	%rd60512, %rd98764;
	add.s64 	%rd98764, %rd98763, %rd60512;
$L__BB1_20444:
	setp.ne.s64 	%p4149, %rd98764, 0;
	mov.u64 	%rd98763, %rd98764;
	@%p4149 bra 	$L__BB1_20442;
	cvt.u32.u64 	%r5721, %rd98765;
	mov.b64 	%rd98769, 0;
	mov.u64 	%rd98767, %rd5;
$L__BB1_20446:
	shr.u64 	%rd98768, %rd98767, 1;
	add.s64 	%rd40957, %rd98769, %rd98768;
	shl.b64 	%rd60514, %rd40957, 2;
	add.s64 	%rd60515, %rd40620, %rd60514;
	ld.u32 	%r9623, [%rd60515];
	setp.ge.s32 	%p4150, %r9623, %r5720;
	@%p4150 bra 	$L__BB1_20448;
	add.s64 	%rd98769, %rd40957, 1;
	not.b64 	%rd60516, %rd98768;
	add.s64 	%rd98768, %rd98767, %rd60516;
$L__BB1_20448:
	setp.ne.s64 	%p4151, %rd98768, 0;
	mov.u64 	%rd98767, %rd98768;
	@%p4151 bra 	$L__BB1_20446;
	cvt.u32.u64 	%r5722, %rd98769;
	mov.b64 	%rd98773, 0;
	mov.u64 	%rd98771, %rd5;
$L__BB1_20450:
	shr.u64 	%rd98772, %rd98771, 1;
	add.s64 	%rd40965, %rd98773, %rd98772;
	shl.b64 	%rd60518, %rd40965, 2;
	add.s64 	%rd60519, %rd40637, %rd60518;
	ld.u32 	%r9624, [%rd60519];
	setp.ge.s32 	%p4152, %r9624, %r5721;
	@%p4152 bra 	$L__BB1_20452;
	add.s64 	%rd98773, %rd40965, 1;
	not.b64 	%rd60520, %rd98772;
	add.s64 	%rd98772, %rd98771, %rd60520;
$L__BB1_20452:
	setp.ne.s64 	%p4153, %rd98772, 0;
	mov.u64 	%rd98771, %rd98772;
	@%p4153 bra 	$L__BB1_20450;
	cvt.u32.u64 	%r5723, %rd98773;
	mov.b64 	%rd98777, 0;
	mov.u64 	%rd98775, %rd5;
$L__BB1_20454:
	shr.u64 	%rd98776, %rd98775, 1;
	add.s64 	%rd40973, %rd98777, %rd98776;
	shl.b64 	%rd60522, %rd40973, 2;
	add.s64 	%rd60523, %rd40637, %rd60522;
	ld.u32 	%r9625, [%rd60523];
	setp.ge.s32 	%p4154, %r9625, %r5722;
	@%p4154 bra 	$L__BB1_20456;
	add.s64 	%rd98777, %rd40973, 1;
	not.b64 	%rd60524, %rd98776;
	add.s64 	%rd98776, %rd98775, %rd60524;
$L__BB1_20456:
	setp.ne.s64 	%p4155, %rd98776, 0;
	mov.u64 	%rd98775, %rd98776;
	@%p4155 bra 	$L__BB1_20454;
	cvt.u32.u64 	%r5724, %rd98777;
	mov.b64 	%rd98781, 0;
	mov.u64 	%rd98779, %rd5;
$L__BB1_20458:
	shr.u64 	%rd98780, %rd98779, 1;
	add.s64 	%rd40981, %rd98781, %rd98780;
	shl.b64 	%rd60526, %rd40981, 2;
	add.s64 	%rd60527, %rd40654, %rd60526;
	ld.u32 	%r9626, [%rd60527];
	setp.ge.s32 	%p4156, %r9626, %r5723;
	@%p4156 bra 	$L__BB1_20460;
	add.s64 	%rd98781, %rd40981, 1;
	not.b64 	%rd60528, %rd98780;
	add.s64 	%rd98780, %rd98779, %rd60528;
$L__BB1_20460:
	setp.ne.s64 	%p4157, %rd98780, 0;
	mov.u64 	%rd98779, %rd98780;
	@%p4157 bra 	$L__BB1_20458;
	cvt.u32.u64 	%r5725, %rd98781;
	mov.b64 	%rd98785, 0;
	mov.u64 	%rd98783, %rd5;
$L__BB1_20462:
	shr.u64 	%rd98784, %rd98783, 1;
	add.s64 	%rd40989, %rd98785, %rd98784;
	shl.b64 	%rd60530, %rd40989, 2;
	add.s64 	%rd60531, %rd40654, %rd60530;
	ld.u32 	%r9627, [%rd60531];
	setp.ge.s32 	%p4158, %r9627, %r5724;
	@%p4158 bra 	$L__BB1_20464;
	add.s64 	%rd98785, %rd40989, 1;
	not.b64 	%rd60532, %rd98784;
	add.s64 	%rd98784, %rd98783, %rd60532;
$L__BB1_20464:
	setp.ne.s64 	%p4159, %rd98784, 0;
	mov.u64 	%rd98783, %rd98784;
	@%p4159 bra 	$L__BB1_20462;
	cvt.u32.u64 	%r5726, %rd98785;
	mov.b64 	%rd98789, 0;
	mov.u64 	%rd98787, %rd5;
$L__BB1_20466:
	shr.u64 	%rd98788, %rd98787, 1;
	add.s64 	%rd40997, %rd98789, %rd98788;
	shl.b64 	%rd60534, %rd40997, 2;
	add.s64 	%rd60535, %rd40671, %rd60534;
	ld.u32 	%r9628, [%rd60535];
	setp.ge.s32 	%p4160, %r9628, %r5725;
	@%p4160 bra 	$L__BB1_20468;
	add.s64 	%rd98789, %rd40997, 1;
	not.b64 	%rd60536, %rd98788;
	add.s64 	%rd98788, %rd98787, %rd60536;
$L__BB1_20468:
	setp.ne.s64 	%p4161, %rd98788, 0;
	mov.u64 	%rd98787, %rd98788;
	@%p4161 bra 	$L__BB1_20466;
	cvt.u32.u64 	%r5727, %rd98789;
	mov.b64 	%rd98793, 0;
	mov.u64 	%rd98791, %rd5;
$L__BB1_20470:
	shr.u64 	%rd98792, %rd98791, 1;
	add.s64 	%rd41005, %rd98793, %rd98792;
	shl.b64 	%rd60538, %rd41005, 2;
	add.s64 	%rd60539, %rd40671, %rd60538;
	ld.u32 	%r9629, [%rd60539];
	setp.ge.s32 	%p4162, %r9629, %r5726;
	@%p4162 bra 	$L__BB1_20472;
	add.s64 	%rd98793, %rd41005, 1;
	not.b64 	%rd60540, %rd98792;
	add.s64 	%rd98792, %rd98791, %rd60540;
$L__BB1_20472:
	setp.ne.s64 	%p4163, %rd98792, 0;
	mov.u64 	%rd98791, %rd98792;
	@%p4163 bra 	$L__BB1_20470;
	cvt.u32.u64 	%r5728, %rd98793;
	mov.b64 	%rd98797, 0;
	mov.u64 	%rd98795, %rd5;
$L__BB1_20474:
	shr.u64 	%rd98796, %rd98795, 1;
	add.s64 	%rd41013, %rd98797, %rd98796;
	shl.b64 	%rd60542, %rd41013, 2;
	add.s64 	%rd60543, %rd40688, %rd60542;
	ld.u32 	%r9630, [%rd60543];
	setp.ge.s32 	%p4164, %r9630, %r5727;
	@%p4164 bra 	$L__BB1_20476;
	add.s64 	%rd98797, %rd41013, 1;
	not.b64 	%rd60544, %rd98796;
	add.s64 	%rd98796, %rd98795, %rd60544;
$L__BB1_20476:
	setp.ne.s64 	%p4165, %rd98796, 0;
	mov.u64 	%rd98795, %rd98796;
	@%p4165 bra 	$L__BB1_20474;
	cvt.u32.u64 	%r5729, %rd98797;
	mov.b64 	%rd98801, 0;
	mov.u64 	%rd98799, %rd5;
$L__BB1_20478:
	shr.u64 	%rd98800, %rd98799, 1;
	add.s64 	%rd41021, %rd98801, %rd98800;
	shl.b64 	%rd60546, %rd41021, 2;
	add.s64 	%rd60547, %rd40688, %rd60546;
	ld.u32 	%r9631, [%rd60547];
	setp.ge.s32 	%p4166, %r9631, %r5728;
	@%p4166 bra 	$L__BB1_20480;
	add.s64 	%rd98801, %rd41021, 1;
	not.b64 	%rd60548, %rd98800;
	add.s64 	%rd98800, %rd98799, %rd60548;
$L__BB1_20480:
	setp.ne.s64 	%p4167, %rd98800, 0;
	mov.u64 	%rd98799, %rd98800;
	@%p4167 bra 	$L__BB1_20478;
	cvt.u32.u64 	%r5730, %rd98801;
	mov.b64 	%rd98805, 0;
	mov.u64 	%rd98803, %rd5;
$L__BB1_20482:
	shr.u64 	%rd98804, %rd98803, 1;
	add.s64 	%rd41029, %rd98805, %rd98804;
	shl.b64 	%rd60550, %rd41029, 2;
	add.s64 	%rd60551, %rd40705, %rd60550;
	ld.u32 	%r9632, [%rd60551];
	setp.ge.s32 	%p4168, %r9632, %r5729;
	@%p4168 bra 	$L__BB1_20484;
	add.s64 	%rd98805, %rd41029, 1;
	not.b64 	%rd60552, %rd98804;
	add.s64 	%rd98804, %rd98803, %rd60552;
$L__BB1_20484:
	setp.ne.s64 	%p4169, %rd98804, 0;
	mov.u64 	%rd98803, %rd98804;
	@%p4169 bra 	$L__BB1_20482;
	cvt.u32.u64 	%r5731, %rd98805;
	mov.b64 	%rd98809, 0;
	mov.u64 	%rd98807, %rd5;
$L__BB1_20486:
	shr.u64 	%rd98808, %rd98807, 1;
	add.s64 	%rd41037, %rd98809, %rd98808;
	shl.b64 	%rd60554, %rd41037, 2;
	add.s64 	%rd60555, %rd40705, %rd60554;
	ld.u32 	%r9633, [%rd60555];
	setp.ge.s32 	%p4170, %r9633, %r5730;
	@%p4170 bra 	$L__BB1_20488;
	add.s64 	%rd98809, %rd41037, 1;
	not.b64 	%rd60556, %rd98808;
	add.s64 	%rd98808, %rd98807, %rd60556;
$L__BB1_20488:
	setp.ne.s64 	%p4171, %rd98808, 0;
	mov.u64 	%rd98807, %rd98808;
	@%p4171 bra 	$L__BB1_20486;
	cvt.u32.u64 	%r9634, %rd98809;
	setp.lt.s32 	%p4172, %r5731, %r9634;
	selp.b32 	%r5732, %r5543, %r5565, %p4172;
	selp.b32 	%r5733, %r5565, %r5543, %p4172;
	mov.b64 	%rd98813, 0;
	mov.u64 	%rd98811, %rd5;
$L__BB1_20490:
	shr.u64 	%rd98812, %rd98811, 1;
	add.s64 	%rd41045, %rd98813, %rd98812;
	shl.b64 	%rd60558, %rd41045, 2;
	add.s64 	%rd60559, %rd40552, %rd60558;
	ld.u32 	%r9635, [%rd60559];
	setp.ge.s32 	%p4173, %r9635, %r5586;
	@%p4173 bra 	$L__BB1_20492;
	add.s64 	%rd98813, %rd41045, 1;
	not.b64 	%rd60560, %rd98812;
	add.s64 	%rd98812, %rd98811, %rd60560;
$L__BB1_20492:
	setp.ne.s64 	%p4174, %rd98812, 0;
	mov.u64 	%rd98811, %rd98812;
	@%p4174 bra 	$L__BB1_20490;
	cvt.u32.u64 	%r5734, %rd98813;
	mov.b64 	%rd98817, 0;
	mov.u64 	%rd98815, %rd5;
$L__BB1_20494:
	shr.u64 	%rd98816, %rd98815, 1;
	add.s64 	%rd41053, %rd98817, %rd98816;
	shl.b64 	%rd60562, %rd41053, 2;
	add.s64 	%rd60563, %rd40552, %rd60562;
	ld.u32 	%r9636, [%rd60563];
	setp.ge.s32 	%p4175, %r9636, %r5564;
	@%p4175 bra 	$L__BB1_20496;
	add.s64 	%rd98817, %rd41053, 1;
	not.b64 	%rd60564, %rd98816;
	add.s64 	%rd98816, %rd98815, %rd60564;
$L__BB1_20496:
	setp.ne.s64 	%p4176, %rd98816, 0;
	mov.u64 	%rd98815, %rd98816;
	@%p4176 bra 	$L__BB1_20494;
	cvt.u32.u64 	%r5735, %rd98817;
	mov.b64 	%rd98821, 0;
	mov.u64 	%rd98819, %rd5;
$L__BB1_20498:
	shr.u64 	%rd98820, %rd98819, 1;
	add.s64 	%rd41061, %rd98821, %rd98820;
	shl.b64 	%rd60566, %rd41061, 2;
	add.s64 	%rd60567, %rd40569, %rd60566;
	ld.u32 	%r9637, [%rd60567];
	setp.ge.s32 	%p4177, %r9637, %r5734;
	@%p4177 bra 	$L__BB1_20500;
	add.s64 	%rd98821, %rd41061, 1;
	not.b64 	%rd60568, %rd98820;
	add.s64 	%rd98820, %rd98819, %rd60568;
$L__BB1_20500:
	setp.ne.s64 	%p4178, %rd98820, 0;
	mov.u64 	%rd98819, %rd98820;
	@%p4178 bra 	$L__BB1_20498;
	cvt.u32.u64 	%r5736, %rd98821;
	mov.b64 	%rd98825, 0;
	mov.u64 	%rd98823, %rd5;
$L__BB1_20502:
	shr.u64 	%rd98824, %rd98823, 1;
	add.s64 	%rd41069, %rd98825, %rd98824;
	shl.b64 	%rd60570, %rd41069, 2;
	add.s64 	%rd60571, %rd40569, %rd60570;
	ld.u32 	%r9638, [%rd60571];
	setp.ge.s32 	%p4179, %r9638, %r5735;
	@%p4179 bra 	$L__BB1_20504;
	add.s64 	%rd98825, %rd41069, 1;
	not.b64 	%rd60572, %rd98824;
	add.s64 	%rd98824, %rd98823, %rd60572;
$L__BB1_20504:
	setp.ne.s64 	%p4180, %rd98824, 0;
	mov.u64 	%rd98823, %rd98824;
	@%p4180 bra 	$L__BB1_20502;
	cvt.u32.u64 	%r5737, %rd98825;
	mov.b64 	%rd98829, 0;
	mov.u64 	%rd98827, %rd5;
$L__BB1_20506:
	shr.u64 	%rd98828, %rd98827, 1;
	add.s64 	%rd41077, %rd98829, %rd98828;
	shl.b64 	%rd60574, %rd41077, 2;
	add.s64 	%rd60575, %rd40586, %rd60574;
	ld.u32 	%r9639, [%rd60575];
	setp.ge.s32 	%p4181, %r9639, %r5736;
	@%p4181 bra 	$L__BB1_20508;
	add.s64 	%rd98829, %rd41077, 1;
	not.b64 	%rd60576, %rd98828;
	add.s64 	%rd98828, %rd98827, %rd60576;
$L__BB1_20508:
	setp.ne.s64 	%p4182, %rd98828, 0;
	mov.u64 	%rd98827, %rd98828;
	@%p4182 bra 	$L__BB1_20506;
	cvt.u32.u64 	%r5738, %rd98829;
	mov.b64 	%rd98833, 0;
	mov.u64 	%rd98831, %rd5;
$L__BB1_20510:
	shr.u64 	%rd98832, %rd98831, 1;
	add.s64 	%rd41085, %rd98833, %rd98832;
	shl.b64 	%rd60578, %rd41085, 2;
	add.s64 	%rd60579, %rd40586, %rd60578;
	ld.u32 	%r9640, [%rd60579];
	setp.ge.s32 	%p4183, %r9640, %r5737;
	@%p4183 bra 	$L__BB1_20512;
	add.s64 	%rd98833, %rd41085, 1;
	not.b64 	%rd60580, %rd98832;
	add.s64 	%rd98832, %rd98831, %rd60580;
$L__BB1_20512:
	setp.ne.s64 	%p4184, %rd98832, 0;
	mov.u64 	%rd98831, %rd98832;
	@%p4184 bra 	$L__BB1_20510;
	cvt.u32.u64 	%r5739, %rd98833;
	mov.b64 	%rd98837, 0;
	mov.u64 	%rd98835, %rd5;
$L__BB1_20514:
	shr.u64 	%rd98836, %rd98835, 1;
	add.s64 	%rd41093, %rd98837, %rd98836;
	shl.b64 	%rd60582, %rd41093, 2;
	add.s64 	%rd60583, %rd40603, %rd60582;
	ld.u32 	%r9641, [%rd60583];
	setp.ge.s32 	%p4185, %r9641, %r5738;
	@%p4185 bra 	$L__BB1_20516;
	add.s64 	%rd98837, %rd41093, 1;
	not.b64 	%rd60584, %rd98836;
	add.s64 	%rd98836, %rd98835, %rd60584;
$L__BB1_20516:
	setp.ne.s64 	%p4186, %rd98836, 0;
	mov.u64 	%rd98835, %rd98836;
	@%p4186 bra 	$L__BB1_20514;
	cvt.u32.u64 	%r5740, %rd98837;
	mov.b64 	%rd98841, 0;
	mov.u64 	%rd98839, %rd5;
$L__BB1_20518:
	shr.u64 	%rd98840, %rd98839, 1;
	add.s64 	%rd41101, %rd98841, %rd98840;
	shl.b64 	%rd60586, %rd41101, 2;
	add.s64 	%rd60587, %rd40603, %rd60586;
	ld.u32 	%r9642, [%rd60587];
	setp.ge.s32 	%p4187, %r9642, %r5739;
	@%p4187 bra 	$L__BB1_20520;
	add.s64 	%rd98841, %rd41101, 1;
	not.b64 	%rd60588, %rd98840;
	add.s64 	%rd98840, %rd98839, %rd60588;
$L__BB1_20520:
	setp.ne.s64 	%p4188, %rd98840, 0;
	mov.u64 	%rd98839, %rd98840;
	@%p4188 bra 	$L__BB1_20518;
	cvt.u32.u64 	%r5741, %rd98841;
	mov.b64 	%rd98845, 0;
	mov.u64 	%rd98843, %rd5;
$L__BB1_20522:
	shr.u64 	%rd98844, %rd98843, 1;
	add.s64 	%rd41109, %rd98845, %rd98844;
	shl.b64 	%rd60590, %rd41109, 2;
	add.s64 	%rd60591, %rd40620, %rd60590;
	ld.u32 	%r9643, [%rd60591];
	setp.ge.s32 	%p4189, %r9643, %r5740;
	@%p4189 bra 	$L__BB1_20524;
	add.s64 	%rd98845, %rd41109, 1;
	not.b64 	%rd60592, %rd98844;
	add.s64 	%rd98844, %rd98843, %rd60592;
$L__BB1_20524:
	setp.ne.s64 	%p4190, %rd98844, 0;
	mov.u64 	%rd98843, %rd98844;
	@%p4190 bra 	$L__BB1_20522;
	cvt.u32.u64 	%r5742, %rd98845;
	mov.b64 	%rd98849, 0;
	mov.u64 	%rd98847, %rd5;
$L__BB1_20526:
	shr.u64 	%rd98848, %rd98847, 1;
	add.s64 	%rd41117, %rd98849, %rd98848;
	shl.b64 	%rd60594, %rd41117, 2;
	add.s64 	%rd60595, %rd40620, %rd60594;
	ld.u32 	%r9644, [%rd60595];
	setp.ge.s32 	%p4191, %r9644, %r5741;
	@%p4191 bra 	$L__BB1_20528;
	add.s64 	%rd98849, %rd41117, 1;
	not.b64 	%rd60596, %rd98848;
	add.s64 	%rd98848, %rd98847, %rd60596;
$L__BB1_20528:
	setp.ne.s64 	%p4192, %rd98848, 0;
	mov.u64 	%rd98847, %rd98848;
	@%p4192 bra 	$L__BB1_20526;
	cvt.u32.u64 	%r5743, %rd98849;
	mov.b64 	%rd98853, 0;
	mov.u64 	%rd98851, %rd5;
$L__BB1_20530:
	shr.u64 	%rd98852, %rd98851, 1;
	add.s64 	%rd41125, %rd98853, %rd98852;
	shl.b64 	%rd60598, %rd41125, 2;
	add.s64 	%rd60599, %rd40637, %rd60598;
	ld.u32 	%r9645, [%rd60599];
	setp.ge.s32 	%p4193, %r9645, %r5742;
	@%p4193 bra 	$L__BB1_20532;
	add.s64 	%rd98853, %rd41125, 1;
	not.b64 	%rd60600, %rd98852;
	add.s64 	%rd98852, %rd98851, %rd60600;
$L__BB1_20532:
	setp.ne.s64 	%p4194, %rd98852, 0;
	mov.u64 	%rd98851, %rd98852;
	@%p4194 bra 	$L__BB1_20530;
	cvt.u32.u64 	%r5744, %rd98853;
	mov.b64 	%rd98857, 0;
	mov.u64 	%rd98855, %rd5;
$L__BB1_20534:
	shr.u64 	%rd98856, %rd98855, 1;
	add.s64 	%rd41133, %rd98857, %rd98856;
	shl.b64 	%rd60602, %rd41133, 2;
	add.s64 	%rd60603, %rd40637, %rd60602;
	ld.u32 	%r9646, [%rd60603];
	setp.ge.s32 	%p4195, %r9646, %r5743;
	@%p4195 bra 	$L__BB1_20536;
	add.s64 	%rd98857, %rd41133, 1;
	not.b64 	%rd60604, %rd98856;
	add.s64 	%rd98856, %rd98855, %rd60604;
$L__BB1_20536:
	setp.ne.s64 	%p4196, %rd98856, 0;
	mov.u64 	%rd98855, %rd98856;
	@%p4196 bra 	$L__BB1_20534;
	cvt.u32.u64 	%r5745, %rd98857;
	mov.b64 	%rd98861, 0;
	mov.u64 	%rd98859, %rd5;
$L__BB1_20538:
	shr.u64 	%rd98860, %rd98859, 1;
	add.s64 	%rd41141, %rd98861, %rd98860;
	shl.b64 	%rd60606, %rd41141, 2;
	add.s64 	%rd60607, %rd40654, %rd60606;
	ld.u32 	%r9647, [%rd60607];
	setp.ge.s32 	%p4197, %r9647, %r5744;
	@%p4197 bra 	$L__BB1_20540;
	add.s64 	%rd98861, %rd41141, 1;
	not.b64 	%rd60608, %rd98860;
	add.s64 	%rd98860, %rd98859, %rd60608;
$L__BB1_20540:
	setp.ne.s64 	%p4198, %rd98860, 0;
	mov.u64 	%rd98859, %rd98860;
	@%p4198 bra 	$L__BB1_20538;
	cvt.u32.u64 	%r5746, %rd98861;
	mov.b64 	%rd98865, 0;
	mov.u64 	%rd98863, %rd5;
$L__BB1_20542:
	shr.u64 	%rd98864, %rd98863, 1;
	add.s64 	%rd41149, %rd98865, %rd98864;
	shl.b64 	%rd60610, %rd41149, 2;
	add.s64 	%rd60611, %rd40654, %rd60610;
	ld.u32 	%r9648, [%rd60611];
	setp.ge.s32 	%p4199, %r9648, %r5745;
	@%p4199 bra 	$L__BB1_20544;
	add.s64 	%rd98865, %rd41149, 1;
	not.b64 	%rd60612, %rd98864;
	add.s64 	%rd98864, %rd98863, %rd60612;
$L__BB1_20544:
	setp.ne.s64 	%p4200, %rd98864, 0;
	mov.u64 	%rd98863, %rd98864;
	@%p4200 bra 	$L__BB1_20542;
	cvt.u32.u64 	%r5747, %rd98865;
	mov.b64 	%rd98869, 0;
	mov.u64 	%rd98867, %rd5;
$L__BB1_20546:
	shr.u64 	%rd98868, %rd98867, 1;
	add.s64 	%rd41157, %rd98869, %rd98868;
	shl.b64 	%rd60614, %rd41157, 2;
	add.s64 	%rd60615, %rd40671, %rd60614;
	ld.u32 	%r9649, [%rd60615];
	setp.ge.s32 	%p4201, %r9649, %r5746;
	@%p4201 bra 	$L__BB1_20548;
	add.s64 	%rd98869, %rd41157, 1;
	not.b64 	%rd60616, %rd98868;
	add.s64 	%rd98868, %rd98867, %rd60616;
$L__BB1_20548:
	setp.ne.s64 	%p4202, %rd98868, 0;
	mov.u64 	%rd98867, %rd98868;
	@%p4202 bra 	$L__BB1_20546;
	cvt.u32.u64 	%r5748, %rd98869;
	mov.b64 	%rd98873, 0;
	mov.u64 	%rd98871, %rd5;
$L__BB1_20550:
	shr.u64 	%rd98872, %rd98871, 1;
	add.s64 	%rd41165, %rd98873, %rd98872;
	shl.b64 	%rd60618, %rd41165, 2;
	add.s64 	%rd60619, %rd40671, %rd60618;
	ld.u32 	%r9650, [%rd60619];
	setp.ge.s32 	%p4203, %r9650, %r5747;
	@%p4203 bra 	$L__BB1_20552;
	add.s64 	%rd98873, %rd41165, 1;
	not.b64 	%rd60620, %rd98872;
	add.s64 	%rd98872, %rd98871, %rd60620;
$L__BB1_20552:
	setp.ne.s64 	%p4204, %rd98872, 0;
	mov.u64 	%rd98871, %rd98872;
	@%p4204 bra 	$L__BB1_20550;
	cvt.u32.u64 	%r5749, %rd98873;
	mov.b64 	%rd98877, 0;
	mov.u64 	%rd98875, %rd5;
$L__BB1_20554:
	shr.u64 	%rd98876, %rd98875, 1;
	add.s64 	%rd41173, %rd98877, %rd98876;
	shl.b64 	%rd60622, %rd41173, 2;
	add.s64 	%rd60623, %rd40688, %rd60622;
	ld.u32 	%r9651, [%rd60623];
	setp.ge.s32 	%p4205, %r9651, %r5748;
	@%p4205 bra 	$L__BB1_20556;
	add.s64 	%rd98877, %rd41173, 1;
	not.b64 	%rd60624, %rd98876;
	add.s64 	%rd98876, %rd98875, %rd60624;
$L__BB1_20556:
	setp.ne.s64 	%p4206, %rd98876, 0;
	mov.u64 	%rd98875, %rd98876;
	@%p4206 bra 	$L__BB1_20554;
	cvt.u32.u64 	%r5750, %rd98877;
	mov.b64 	%rd98881, 0;
	mov.u64 	%rd98879, %rd5;
$L__BB1_20558:
	shr.u64 	%rd98880, %rd98879, 1;
	add.s64 	%rd41181, %rd98881, %rd98880;
	shl.b64 	%rd60626, %rd41181, 2;
	add.s64 	%rd60627, %rd40688, %rd60626;
	ld.u32 	%r9652, [%rd60627];
	setp.ge.s32 	%p4207, %r9652, %r5749;
	@%p4207 bra 	$L__BB1_20560;
	add.s64 	%rd98881, %rd41181, 1;
	not.b64 	%rd60628, %rd98880;
	add.s64 	%rd98880, %rd98879, %rd60628;
$L__BB1_20560:
	setp.ne.s64 	%p4208, %rd98880, 0;
	mov.u64 	%rd98879, %rd98880;
	@%p4208 bra 	$L__BB1_20558;
	cvt.u32.u64 	%r5751, %rd98881;
	mov.b64 	%rd98885, 0;
	mov.u64 	%rd98883, %rd5;
$L__BB1_20562:
	shr.u64 	%rd98884, %rd98883, 1;
	add.s64 	%rd41189, %rd98885, %rd98884;
	shl.b64 	%rd60630, %rd41189, 2;
	add.s64 	%rd60631, %rd40705, %rd60630;
	ld.u32 	%r9653, [%rd60631];
	setp.ge.s32 	%p4209, %r9653, %r5750;
	@%p4209 bra 	$L__BB1_20564;
	add.s64 	%rd98885, %rd41189, 1;
	not.b64 	%rd60632, %rd98884;
	add.s64 	%rd98884, %rd98883, %rd60632;
$L__BB1_20564:
	setp.ne.s64 	%p4210, %rd98884, 0;
	mov.u64 	%rd98883, %rd98884;
	@%p4210 bra 	$L__BB1_20562;
	cvt.u32.u64 	%r5752, %rd98885;
	mov.b64 	%rd98889, 0;
	mov.u64 	%rd98887, %rd5;
$L__BB1_20566:
	shr.u64 	%rd98888, %rd98887, 1;
	add.s64 	%rd41197, %rd98889, %rd98888;
	shl.b64 	%rd60634, %rd41197, 2;
	add.s64 	%rd60635, %rd40705, %rd60634;
	ld.u32 	%r9654, [%rd60635];
	setp.ge.s32 	%p4211, %r9654, %r5751;
	@%p4211 bra 	$L__BB1_20568;
	add.s64 	%rd98889, %rd41197, 1;
	not.b64 	%rd60636, %rd98888;
	add.s64 	%rd98888, %rd98887, %rd60636;
$L__BB1_20568:
	setp.ne.s64 	%p4212, %rd98888, 0;
	mov.u64 	%rd98887, %rd98888;
	@%p4212 bra 	$L__BB1_20566;
	cvt.u32.u64 	%r9655, %rd98889;
	setp.lt.s32 	%p4213, %r5752, %r9655;
	selp.b32 	%r5753, %r5564, %r5586, %p4213;
	selp.b32 	%r5754, %r5586, %r5564, %p4213;
	mov.b64 	%rd98893, 0;
	mov.u64 	%rd98891, %rd5;
$L__BB1_20570:
	shr.u64 	%rd98892, %rd98891, 1;
	add.s64 	%rd41205, %rd98893, %rd98892;
	shl.b64 	%rd60638, %rd41205, 2;
	add.s64 	%rd60639, %rd40552, %rd60638;
	ld.u32 	%r9656, [%rd60639];
	setp.ge.s32 	%p4214, %r9656, %r5607;
	@%p4214 bra 	$L__BB1_20572;
	add.s64 	%rd98893, %rd41205, 1;
	not.b64 	%rd60640, %rd98892;
	add.s64 	%rd98892, %rd98891, %rd60640;
$L__BB1_20572:
	setp.ne.s64 	%p4215, %rd98892, 0;
	mov.u64 	%rd98891, %rd98892;
	@%p4215 bra 	$L__BB1_20570;
	cvt.u32.u64 	%r5755, %rd98893;
	mov.b64 	%rd98897, 0;
	mov.u64 	%rd98895, %rd5;
$L__BB1_20574:
	shr.u64 	%rd98896, %rd98895, 1;
	add.s64 	%rd41213, %rd98897, %rd98896;
	shl.b64 	%rd60642, %rd41213, 2;
	add.s64 	%rd60643, %rd40552, %rd60642;
	ld.u32 	%r9657, [%rd60643];
	setp.ge.s32 	%p4216, %r9657, %r5585;
	@%p4216 bra 	$L__BB1_20576;
	add.s64 	%rd98897, %rd41213, 1;
	not.b64 	%rd60644, %rd98896;
	add.s64 	%rd98896, %rd98895, %rd60644;
$L__BB1_20576:
	setp.ne.s64 	%p4217, %rd98896, 0;
	mov.u64 	%rd98895, %rd98896;
	@%p4217 bra 	$L__BB1_20574;
	cvt.u32.u64 	%r5756, %rd98897;
	mov.b64 	%rd98901, 0;
	mov.u64 	%rd98899, %rd5;
$L__BB1_20578:
	shr.u64 	%rd98900, %rd98899, 1;
	add.s64 	%rd41221, %rd98901, %rd98900;
	shl.b64 	%rd60646, %rd41221, 2;
	add.s64 	%rd60647, %rd40569, %rd60646;
	ld.u32 	%r9658, [%rd60647];
	setp.ge.s32 	%p4218, %r9658, %r5755;
	@%p4218 bra 	$L__BB1_20580;
	add.s64 	%rd98901, %rd41221, 1;
	not.b64 	%rd60648, %rd98900;
	add.s64 	%rd98900, %rd98899, %rd60648;
$L__BB1_20580:
	setp.ne.s64 	%p4219, %rd98900, 0;
	mov.u64 	%rd98899, %rd98900;
	@%p4219 bra 	$L__BB1_20578;
	cvt.u32.u64 	%r5757, %rd98901;
	mov.b64 	%rd98905, 0;
	mov.u64 	%rd98903, %rd5;
$L__BB1_20582:
	shr.u64 	%rd98904, %rd98903, 1;
	add.s64 	%rd41229, %rd98905, %rd98904;
	shl.b64 	%rd60650, %rd41229, 2;
	add.s64 	%rd60651, %rd40569, %rd60650;
	ld.u32 	%r9659, [%rd60651];
	setp.ge.s32 	%p4220, %r9659, %r5756;
	@%p4220 bra 	$L__BB1_20584;
	add.s64 	%rd98905, %rd41229, 1;
	not.b64 	%rd60652, %rd98904;
	add.s64 	%rd98904, %rd98903, %rd60652;
$L__BB1_20584:
	setp.ne.s64 	%p4221, %rd98904, 0;
	mov.u64 	%rd98903, %rd98904;
	@%p4221 bra 	$L__BB1_20582;
	cvt.u32.u64 	%r5758, %rd98905;
	mov.b64 	%rd98909, 0;
	mov.u64 	%rd98907, %rd5;
$L__BB1_20586:
	shr.u64 	%rd98908, %rd98907, 1;
	add.s64 	%rd41237, %rd98909, %rd98908;
	shl.b64 	%rd60654, %rd41237, 2;
	add.s64 	%rd60655, %rd40586, %rd60654;
	ld.u32 	%r9660, [%rd60655];
	setp.ge.s32 	%p4222, %r9660, %r5757;
	@%p4222 bra 	$L__BB1_20588;
	add.s64 	%rd98909, %rd41237, 1;
	not.b64 	%rd60656, %rd98908;
	add.s64 	%rd98908, %rd98907, %rd60656;
$L__BB1_20588:
	setp.ne.s64 	%p4223, %rd98908, 0;
	mov.u64 	%rd98907, %rd98908;
	@%p4223 bra 	$L__BB1_20586;
	cvt.u32.u64 	%r5759, %rd98909;
	mov.b64 	%rd98913, 0;
	mov.u64 	%rd98911, %rd5;
$L__BB1_20590:
	shr.u64 	%rd98912, %rd98911, 1;
	add.s64 	%rd41245, %rd98913, %rd98912;
	shl.b64 	%rd60658, %rd41245, 2;
	add.s64 	%rd60659, %rd40586, %rd60658;
	ld.u32 	%r9661, [%rd60659];
	setp.ge.s32 	%p4224, %r9661, %r5758;
	@%p4224 bra 	$L__BB1_20592;
	add.s64 	%rd98913, %rd41245, 1;
	not.b64 	%rd60660, %rd98912;
	add.s64 	%rd98912, %rd98911, %rd60660;
$L__BB1_20592:
	setp.ne.s64 	%p4225, %rd98912, 0;
	mov.u64 	%rd98911, %rd98912;
	@%p4225 bra 	$L__BB1_20590;
	cvt.u32.u64 	%r5760, %rd98913;
	mov.b64 	%rd98917, 0;
	mov.u64 	%rd98915, %rd5;
$L__BB1_20594:
	shr.u64 	%rd98916, %rd98915, 1;
	add.s64 	%rd41253, %rd98917, %rd98916;
	shl.b64 	%rd60662, %rd41253, 2;
	add.s64 	%rd60663, %rd40603, %rd60662;
	ld.u32 	%r9662, [%rd60663];
	setp.ge.s32 	%p4226, %r9662, %r5759;
	@%p4226 bra 	$L__BB1_20596;
	add.s64 	%rd98917, %rd41253, 1;
	not.b64 	%rd60664, %rd98916;
	add.s64 	%rd98916, %rd98915, %rd60664;
$L__BB1_20596:
	setp.ne.s64 	%p4227, %rd98916, 0;
	mov.u64 	%rd98915, %rd98916;
	@%p4227 bra 	$L__BB1_20594;
	cvt.u32.u64 	%r5761, %rd98917;
	mov.b64 	%rd98921, 0;
	mov.u64 	%rd98919, %rd5;
$L__BB1_20598:
	shr.u64 	%rd98920, %rd98919, 1;
	add.s64 	%rd41261, %rd98921, %rd98920;
	shl.b64 	%rd60666, %rd41261, 2;
	add.s64 	%rd60667, %rd40603, %rd60666;
	ld.u32 	%r9663, [%rd60667];
	setp.ge.s32 	%p4228, %r9663, %r5760;
	@%p4228 bra 	$L__BB1_20600;
	add.s64 	%rd98921, %rd41261, 1;
	not.b64 	%rd60668, %rd98920;
	add.s64 	%rd98920, %rd98919, %rd60668;
$L__BB1_20600:
	setp.ne.s64 	%p4229, %rd98920, 0;
	mov.u64 	%rd98919, %rd98920;
	@%p4229 bra 	$L__BB1_20598;
	cvt.u32.u64 	%r5762, %rd98921;
	mov.b64 	%rd98925, 0;
	mov.u64 	%rd98923, %rd5;
$L__BB1_20602:
	shr.u64 	%rd98924, %rd98923, 1;
	add.s64 	%rd41269, %rd98925, %rd98924;
	shl.b64 	%rd60670, %rd41269, 2;
	add.s64 	%rd60671, %rd40620, %rd60670;
	ld.u32 	%r9664, [%rd60671];
	setp.ge.s32 	%p4230, %r9664, %r5761;
	@%p4230 bra 	$L__BB1_20604;
	add.s64 	%rd98925, %rd41269, 1;
	not.b64 	%rd60672, %rd98924;
	add.s64 	%rd98924, %rd98923, %rd60672;
$L__BB1_20604:
	setp.ne.s64 	%p4231, %rd98924, 0;
	mov.u64 	%rd98923, %rd98924;
	@%p4231 bra 	$L__BB1_20602;
	cvt.u32.u64 	%r5763, %rd98925;
	mov.b64 	%rd98929, 0;
	mov.u64 	%rd98927, %rd5;
$L__BB1_20606:
	shr.u64 	%rd98928, %rd98927, 1;
	add.s64 	%rd41277, %rd98929, %rd98928;
	shl.b64 	%rd60674, %rd41277, 2;
	add.s64 	%rd60675, %rd40620, %rd60674;
	ld.u32 	%r9665, [%rd60675];
	setp.ge.s32 	%p4232, %r9665, %r5762;
	@%p4232 bra 	$L__BB1_20608;
	add.s64 	%rd98929, %rd41277, 1;
	not.b64 	%rd60676, %rd98928;
	add.s64 	%rd98928, %rd98927, %rd60676;
$L__BB1_20608:
	setp.ne.s64 	%p4233, %rd98928, 0;
	mov.u64 	%rd98927, %rd98928;
	@%p4233 bra 	$L__BB1_20606;
	cvt.u32.u64 	%r5764, %rd98929;
	mov.b64 	%rd98933, 0;
	mov.u64 	%rd98931, %rd5;
$L__BB1_20610:
	shr.u64 	%rd98932, %rd98931, 1;
	add.s64 	%rd41285, %rd98933, %rd98932;
	shl.b64 	%rd60678, %rd41285, 2;
	add.s64 	%rd60679, %rd40637, %rd60678;
	ld.u32 	%r9666, [%rd60679];
	setp.ge.s32 	%p4234, %r9666, %r5763;
	@%p4234 bra 	$L__BB1_20612;
	add.s64 	%rd98933, %rd41285, 1;
	not.b64 	%rd60680, %rd98932;
	add.s64 	%rd98932, %rd98931, %rd60680;
$L__BB1_20612:
	setp.ne.s64 	%p4235, %rd98932, 0;
	mov.u64 	%rd98931, %rd98932;
	@%p4235 bra 	$L__BB1_20610;
	cvt.u32.u64 	%r5765, %rd98933;
	mov.b64 	%rd98937, 0;
	mov.u64 	%rd98935, %rd5;
$L__BB1_20614:
	shr.u64 	%rd98936, %rd98935, 1;
	add.s64 	%rd41293, %rd98937, %rd98936;
	shl.b64 	%rd60682, %rd41293, 2;
	add.s64 	%rd60683, %rd40637, %rd60682;
	ld.u32 	%r9667, [%rd60683];
	setp.ge.s32 	%p4236, %r9667, %r5764;
	@%p4236 bra 	$L__BB1_20616;
	add.s64 	%rd98937, %rd41293, 1;
	not.b64 	%rd60684, %rd98936;
	add.s64 	%rd98936, %rd98935, %rd60684;
$L__BB1_20616:
	setp.ne.s64 	%p4237, %rd98936, 0;
	mov.u64 	%rd98935, %rd98936;
	@%p4237 bra 	$L__BB1_20614;
	cvt.u32.u64 	%r5766, %rd98937;
	mov.b64 	%rd98941, 0;
	mov.u64 	%rd98939, %rd5;
$L__BB1_20618:
	shr.u64 	%rd98940, %rd98939, 1;
	add.s64 	%rd41301, %rd98941, %rd98940;
	shl.b64 	%rd60686, %rd41301, 2;
	add.s64 	%rd60687, %rd40654, %rd60686;
	ld.u32 	%r9668, [%rd60687];
	setp.ge.s32 	%p4238, %r9668, %r5765;
	@%p4238 bra 	$L__BB1_20620;
	add.s64 	%rd98941, %rd41301, 1;
	not.b64 	%rd60688, %rd98940;
	add.s64 	%rd98940, %rd98939, %rd60688;
$L__BB1_20620:
	setp.ne.s64 	%p4239, %rd98940, 0;
	mov.u64 	%rd98939, %rd98940;
	@%p4239 bra 	$L__BB1_20618;
	cvt.u32.u64 	%r5767, %rd98941;
	mov.b64 	%rd98945, 0;
	mov.u64 	%rd98943, %rd5;
$L__BB1_20622:
	shr.u64 	%rd98944, %rd98943, 1;
	add.s64 	%rd41309, %rd98945, %rd98944;
	shl.b64 	%rd60690, %rd41309, 2;
	add.s64 	%rd60691, %rd40654, %rd60690;
	ld.u32 	%r9669, [%rd60691];
	setp.ge.s32 	%p4240, %r9669, %r5766;
	@%p4240 bra 	$L__BB1_20624;
	add.s64 	%rd98945, %rd41309, 1;
	not.b64 	%rd60692, %rd98944;
	add.s64 	%rd98944, %rd98943, %rd60692;
$L__BB1_20624:
	setp.ne.s64 	%p4241, %rd98944, 0;
	mov.u64 	%rd98943, %rd98944;
	@%p4241 bra 	$L__BB1_20622;
	cvt.u32.u64 	%r5768, %rd98945;
	mov.b64 	%rd98949, 0;
	mov.u64 	%rd98947, %rd5;
$L__BB1_20626:
	shr.u64 	%rd98948, %rd98947, 1;
	add.s64 	%rd41317, %rd98949, %rd98948;
	shl.b64 	%rd60694, %rd41317, 2;
	add.s64 	%rd60695, %rd40671, %rd60694;
	ld.u32 	%r9670, [%rd60695];
	setp.ge.s32 	%p4242, %r9670, %r5767;
	@%p4242 bra 	$L__BB1_20628;
	add.s64 	%rd98949, %rd41317, 1;
	not.b64 	%rd60696, %rd98948;
	add.s64 	%rd98948, %rd98947, %rd60696;
$L__BB1_20628:
	setp.ne.s64 	%p4243, %rd98948, 0;
	mov.u64 	%rd98947, %rd98948;
	@%p4243 bra 	$L__BB1_20626;
	cvt.u32.u64 	%r5769, %rd98949;
	mov.b64 	%rd98953, 0;
	mov.u64 	%rd98951, %rd5;
$L__BB1_20630:
	shr.u64 	%rd98952, %rd98951, 1;
	add.s64 	%rd41325, %rd98953, %rd98952;
	shl.b64 	%rd60698, %rd41325, 2;
	add.s64 	%rd60699, %rd40671, %rd60698;
	ld.u32 	%r9671, [%rd60699];
	setp.ge.s32 	%p4244, %r9671, %r5768;
	@%p4244 bra 	$L__BB1_20632;
	add.s64 	%rd98953, %rd41325, 1;
	not.b64 	%rd60700, %rd98952;
	add.s64 	%rd98952, %rd98951, %rd60700;
$L__BB1_20632:
	setp.ne.s64 	%p4245, %rd98952, 0;
	mov.u64 	%rd98951, %rd98952;
	@%p4245 bra 	$L__BB1_20630;
	cvt.u32.u64 	%r5770, %rd98953;
	mov.b64 	%rd98957, 0;
	mov.u64 	%rd98955, %rd5;
$L__BB1_20634:
	shr.u64 	%rd98956, %rd98955, 1;
	add.s64 	%rd41333, %rd98957, %rd98956;
	shl.b64 	%rd60702, %rd41333, 2;
	add.s64 	%rd60703, %rd40688, %rd60702;
	ld.u32 	%r9672, [%rd60703];
	setp.ge.s32 	%p4246, %r9672, %r5769;
	@%p4246 bra 	$L__BB1_20636;
	add.s64 	%rd98957, %rd41333, 1;
	not.b64 	%rd60704, %rd98956;
	add.s64 	%rd98956, %rd98955, %rd60704;
$L__BB1_20636:
	setp.ne.s64 	%p4247, %rd98956, 0;
	mov.u64 	%rd98955, %rd98956;
	@%p4247 bra 	$L__BB1_20634;
	cvt.u32.u64 	%r5771, %rd98957;
	mov.b64 	%rd98961, 0;
	mov.u64 	%rd98959, %rd5;
$L__BB1_20638:
	shr.u64 	%rd98960, %rd98959, 1;
	add.s64 	%rd41341, %rd98961, %rd98960;
	shl.b64 	%rd60706, %rd41341, 2;
	add.s64 	%rd60707, %rd40688, %rd60706;
	ld.u32 	%r9673, [%rd60707];
	setp.ge.s32 	%p4248, %r9673, %r5770;
	@%p4248 bra 	$L__BB1_20640;
	add.s64 	%rd98961, %rd41341, 1;
	not.b64 	%rd60708, %rd98960;
	add.s64 	%rd98960, %rd98959, %rd60708;
$L__BB1_20640:
	setp.ne.s64 	%p4249, %rd98960, 0;
	mov.u64 	%rd98959, %rd98960;
	@%p4249 bra 	$L__BB1_20638;
	cvt.u32.u64 	%r5772, %rd98961;
	mov.b64 	%rd98965, 0;
	mov.u64 	%rd98963, %rd5;
$L__BB1_20642:
	shr.u64 	%rd98964, %rd98963, 1;
	add.s64 	%rd41349, %rd98965, %rd98964;
	shl.b64 	%rd60710, %rd41349, 2;
	add.s64 	%rd60711, %rd40705, %rd60710;
	ld.u32 	%r9674, [%rd60711];
	setp.ge.s32 	%p4250, %r9674, %r5771;
	@%p4250 bra 	$L__BB1_20644;
	add.s64 	%rd98965, %rd41349, 1;
	not.b64 	%rd60712, %rd98964;
	add.s64 	%rd98964, %rd98963, %rd60712;
$L__BB1_20644:
	setp.ne.s64 	%p4251, %rd98964, 0;
	mov.u64 	%rd98963, %rd98964;
	@%p4251 bra 	$L__BB1_20642;
	cvt.u32.u64 	%r5773, %rd98965;
	mov.b64 	%rd98969, 0;
	mov.u64 	%rd98967, %rd5;
$L__BB1_20646:
	shr.u64 	%rd98968, %rd98967, 1;
	add.s64 	%rd41357, %rd98969, %rd98968;
	shl.b64 	%rd60714, %rd41357, 2;
	add.s64 	%rd60715, %rd40705, %rd60714;
	ld.u32 	%r9675, [%rd60715];
	setp.ge.s32 	%p4252, %r9675, %r5772;
	@%p4252 bra 	$L__BB1_20648;
	add.s64 	%rd98969, %rd41357, 1;
	not.b64 	%rd60716, %rd98968;
	add.s64 	%rd98968, %rd98967, %rd60716;
$L__BB1_20648:
	setp.ne.s64 	%p4253, %rd98968, 0;
	mov.u64 	%rd98967, %rd98968;
	@%p4253 bra 	$L__BB1_20646;
	cvt.u32.u64 	%r9676, %rd98969;
	setp.lt.s32 	%p4254, %r5773, %r9676;
	selp.b32 	%r5774, %r5585, %r5607, %p4254;
	selp.b32 	%r5775, %r5607, %r5585, %p4254;
	mov.b64 	%rd98973, 0;
	mov.u64 	%rd98971, %rd5;
$L__BB1_20650:
	shr.u64 	%rd98972, %rd98971, 1;
	add.s64 	%rd41365, %rd98973, %rd98972;
	shl.b64 	%rd60718, %rd41365, 2;
	add.s64 	%rd60719, %rd40552, %rd60718;
	ld.u32 	%r9677, [%rd60719];
	setp.ge.s32 	%p4255, %r9677, %r5628;
	@%p4255 bra 	$L__BB1_20652;
	add.s64 	%rd98973, %rd41365, 1;
	not.b64 	%rd60720, %rd98972;
	add.s64 	%rd98972, %rd98971, %rd60720;
$L__BB1_20652:
	setp.ne.s64 	%p4256, %rd98972, 0;
	mov.u64 	%rd98971, %rd98972;
	@%p4256 bra 	$L__BB1_20650;
	cvt.u32.u64 	%r5776, %rd98973;
	mov.b64 	%rd98977, 0;
	mov.u64 	%rd98975, %rd5;
$L__BB1_20654:
	shr.u64 	%rd98976, %rd98975, 1;
	add.s64 	%rd41373, %rd98977, %rd98976;
	shl.b64 	%rd60722, %rd41373, 2;
	add.s64 	%rd60723, %rd40552, %rd60722;
	ld.u32 	%r9678, [%rd60723];
	setp.ge.s32 	%p4257, %r9678, %r5606;
	@%p4257 bra 	$L__BB1_20656;
	add.s64 	%rd98977, %rd41373, 1;
	not.b64 	%rd60724, %rd98976;
	add.s64 	%rd98976, %rd98975, %rd60724;
$L__BB1_20656:
	setp.ne.s64 	%p4258, %rd98976, 0;
	mov.u64 	%rd98975, %rd98976;
	@%p4258 bra 	$L__BB1_20654;
	cvt.u32.u64 	%r5777, %rd98977;
	mov.b64 	%rd98981, 0;
	mov.u64 	%rd98979, %rd5;
$L__BB1_20658:
	shr.u64 	%rd98980, %rd98979, 1;
	add.s64 	%rd41381, %rd98981, %rd98980;
	shl.b64 	%rd60726, %rd41381, 2;
	add.s64 	%rd60727, %rd40569, %rd60726;
	ld.u32 	%r9679, [%rd60727];
	setp.ge.s32 	%p4259, %r9679, %r5776;
	@%p4259 bra 	$L__BB1_20660;
	add.s64 	%rd98981, %rd41381, 1;
	not.b64 	%rd60728, %rd98980;
	add.s64 	%rd98980, %rd98979, %rd60728;
$L__BB1_20660:
	setp.ne.s64 	%p4260, %rd98980, 0;
	mov.u64 	%rd98979, %rd98980;
	@%p4260 bra 	$L__BB1_20658;
	cvt.u32.u64 	%r5778, %rd98981;
	mov.b64 	%rd98985, 0;
	mov.u64 	%rd98983, %rd5;
$L__BB1_20662:
	shr.u64 	%rd98984, %rd98983, 1;
	add.s64 	%rd41389, %rd98985, %rd98984;
	shl.b64 	%rd60730, %rd41389, 2;
	add.s64 	%rd60731, %rd40569, %rd60730;
	ld.u32 	%r9680, [%rd60731];
	setp.ge.s32 	%p4261, %r9680, %r5777;
	@%p4261 bra 	$L__BB1_20664;
	add.s64 	%rd98985, %rd41389, 1;
	not.b64 	%rd60732, %rd98984;
	add.s64 	%rd98984, %rd98983, %rd60732;
$L__BB1_20664:
	setp.ne.s64 	%p4262, %rd98984, 0;
	mov.u64 	%rd98983, %rd98984;
	@%p4262 bra 	$L__BB1_20662;
	cvt.u32.u64 	%r5779, %rd98985;
	mov.b64 	%rd98989, 0;
	mov.u64 	%rd98987, %rd5;
$L__BB1_20666:
	shr.u64 	%rd98988, %rd98987, 1;
	add.s64 	%rd41397, %rd98989, %rd98988;
	shl.b64 	%rd60734, %rd41397, 2;
	add.s64 	%rd60735, %rd40586, %rd60734;
	ld.u32 	%r9681, [%rd60735];
	setp.ge.s32 	%p4263, %r9681, %r5778;
	@%p4263 bra 	$L__BB1_20668;
	add.s64 	%rd98989, %rd41397, 1;
	not.b64 	%rd60736, %rd98988;
	add.s64 	%rd98988, %rd98987, %rd60736;
$L__BB1_20668:
	setp.ne.s64 	%p4264, %rd98988, 0;
	mov.u64 	%rd98987, %rd98988;
	@%p4264 bra 	$L__BB1_20666;
	cvt.u32.u64 	%r5780, %rd98989;
	mov.b64 	%rd98993, 0;
	mov.u64 	%rd98991, %rd5;
$L__BB1_20670:
	shr.u64 	%rd98992, %rd98991, 1;
	add.s64 	%rd41405, %rd98993, %rd98992;
	shl.b64 	%rd60738, %rd41405, 2;
	add.s64 	%rd60739, %rd40586, %rd60738;
	ld.u32 	%r9682, [%rd60739];
	setp.ge.s32 	%p4265, %r9682, %r5779;
	@%p4265 bra 	$L__BB1_20672;
	add.s64 	%rd98993, %rd41405, 1;
	not.b64 	%rd60740, %rd98992;
	add.s64 	%rd98992, %rd98991, %rd60740;
$L__BB1_20672:
	setp.ne.s64 	%p4266, %rd98992, 0;
	mov.u64 	%rd98991, %rd98992;
	@%p4266 bra 	$L__BB1_20670;
	cvt.u32.u64 	%r5781, %rd98993;
	mov.b64 	%rd98997, 0;
	mov.u64 	%rd98995, %rd5;
$L__BB1_20674:
	shr.u64 	%rd98996, %rd98995, 1;
	add.s64 	%rd41413, %rd98997, %rd98996;
	shl.b64 	%rd60742, %rd41413, 2;
	add.s64 	%rd60743, %rd40603, %rd60742;
	ld.u32 	%r9683, [%rd60743];
	setp.ge.s32 	%p4267, %r9683, %r5780;
	@%p4267 bra 	$L__BB1_20676;
	add.s64 	%rd98997, %rd41413, 1;
	not.b64 	%rd60744, %rd98996;
	add.s64 	%rd98996, %rd98995, %rd60744;
$L__BB1_20676:
	setp.ne.s64 	%p4268, %rd98996, 0;
	mov.u64 	%rd98995, %rd98996;
	@%p4268 bra 	$L__BB1_20674;
	cvt.u32.u64 	%r5782, %rd98997;
	mov.b64 	%rd99001, 0;
	mov.u64 	%rd98999, %rd5;
$L__BB1_20678:
	shr.u64 	%rd99000, %rd98999, 1;
	add.s64 	%rd41421, %rd99001, %rd99000;
	shl.b64 	%rd60746, %rd41421, 2;
	add.s64 	%rd60747, %rd40603, %rd60746;
	ld.u32 	%r9684, [%rd60747];
	setp.ge.s32 	%p4269, %r9684, %r5781;
	@%p4269 bra 	$L__BB1_20680;
	add.s64 	%rd99001, %rd41421, 1;
	not.b64 	%rd60748, %rd99000;
	add.s64 	%rd99000, %rd98999, %rd60748;
$L__BB1_20680:
	setp.ne.s64 	%p4270, %rd99000, 0;
	mov.u64 	%rd98999, %rd99000;
	@%p4270 bra 	$L__BB1_20678;
	cvt.u32.u64 	%r5783, %rd99001;
	mov.b64 	%rd99005, 0;
	mov.u64 	%rd99003, %rd5;
$L__BB1_20682:
	shr.u64 	%rd99004, %rd99003, 1;
	add.s64 	%rd41429, %rd99005, %rd99004;
	shl.b64 	%rd60750, %rd41429, 2;
	add.s64 	%rd60751, %rd40620, %rd60750;
	ld.u32 	%r9685, [%rd60751];
	setp.ge.s32 	%p4271, %r9685, %r5782;
	@%p4271 bra 	$L__BB1_20684;
	add.s64 	%rd99005, %rd41429, 1;
	not.b64 	%rd60752, %rd99004;
	add.s64 	%rd99004, %rd99003, %rd60752;
$L__BB1_20684:
	setp.ne.s64 	%p4272, %rd99004, 0;
	mov.u64 	%rd99003, %rd99004;
	@%p4272 bra 	$L__BB1_20682;
	cvt.u32.u64 	%r5784, %rd99005;
	mov.b64 	%rd99009, 0;
	mov.u64 	%rd99007, %rd5;
$L__BB1_20686:
	shr.u64 	%rd99008, %rd99007, 1;
	add.s64 	%rd41437, %rd99009, %rd99008;
	shl.b64 	%rd60754, %rd41437, 2;
	add.s64 	%rd60755, %rd40620, %rd60754;
	ld.u32 	%r9686, [%rd60755];
	setp.ge.s32 	%p4273, %r9686, %r5783;
	@%p4273 bra 	$L__BB1_20688;
	add.s64 	%rd99009, %rd41437, 1;
	not.b64 	%rd60756, %rd99008;
	add.s64 	%rd99008, %rd99007, %rd60756;
$L__BB1_20688:
	setp.ne.s64 	%p4274, %rd99008, 0;
	mov.u64 	%rd99007, %rd99008;
	@%p4274 bra 	$L__BB1_20686;
	cvt.u32.u64 	%r5785, %rd99009;
	mov.b64 	%rd99013, 0;
	mov.u64 	%rd99011, %rd5;
$L__BB1_20690:
	shr.u64 	%rd99012, %rd99011, 1;
	add.s64 	%rd41445, %rd99013, %rd99012;
	shl.b64 	%rd60758, %rd41445, 2;
	add.s64 	%rd60759, %rd40637, %rd60758;
	ld.u32 	%r9687, [%rd60759];
	setp.ge.s32 	%p4275, %r9687, %r5784;
	@%p4275 bra 	$L__BB1_20692;
	add.s64 	%rd99013, %rd41445, 1;
	not.b64 	%rd60760, %rd99012;
	add.s64 	%rd99012, %rd99011, %rd60760;
$L__BB1_20692:
	setp.ne.s64 	%p4276, %rd99012, 0;
	mov.u64 	%rd99011, %rd99012;
	@%p4276 bra 	$L__BB1_20690;
	cvt.u32.u64 	%r5786, %rd99013;
	mov.b64 	%rd99017, 0;
	mov.u64 	%rd99015, %rd5;
$L__BB1_20694:
	shr.u64 	%rd99016, %rd99015, 1;
	add.s64 	%rd41453, %rd99017, %rd99016;
	shl.b64 	%rd60762, %rd41453, 2;
	add.s64 	%rd60763, %rd40637, %rd60762;
	ld.u32 	%r9688, [%rd60763];
	setp.ge.s32 	%p4277, %r9688, %r5785;
	@%p4277 bra 	$L__BB1_20696;
	add.s64 	%rd99017, %rd41453, 1;
	not.b64 	%rd60764, %rd99016;
	add.s64 	%rd99016, %rd99015, %rd60764;
$L__BB1_20696:
	setp.ne.s64 	%p4278, %rd99016, 0;
	mov.u64 	%rd99015, %rd99016;
	@%p4278 bra 	$L__BB1_20694;
	cvt.u32.u64 	%r5787, %rd99017;
	mov.b64 	%rd99021, 0;
	mov.u64 	%rd99019, %rd5;
$L__BB1_20698:
	shr.u64 	%rd99020, %rd99019, 1;
	add.s64 	%rd41461, %rd99021, %rd99020;
	shl.b64 	%rd60766, %rd41461, 2;
	add.s64 	%rd60767, %rd40654, %rd60766;
	ld.u32 	%r9689, [%rd60767];
	setp.ge.s32 	%p4279, %r9689, %r5786;
	@%p4279 bra 	$L__BB1_20700;
	add.s64 	%rd99021, %rd41461, 1;
	not.b64 	%rd60768, %rd99020;
	add.s64 	%rd99020, %rd99019, %rd60768;
$L__BB1_20700:
	setp.ne.s64 	%p4280, %rd99020, 0;
	mov.u64 	%rd99019, %rd99020;
	@%p4280 bra 	$L__BB1_20698;
	cvt.u32.u64 	%r5788, %rd99021;
	mov.b64 	%rd99025, 0;
	mov.u64 	%rd99023, %rd5;
$L__BB1_20702:
	shr.u64 	%rd99024, %rd99023, 1;
	add.s64 	%rd41469, %rd99025, %rd99024;
	shl.b64 	%rd60770, %rd41469, 2;
	add.s64 	%rd60771, %rd40654, %rd60770;
	ld.u32 	%r9690, [%rd60771];
	setp.ge.s32 	%p4281, %r9690, %r5787;
	@%p4281 bra 	$L__BB1_20704;
	add.s64 	%rd99025, %rd41469, 1;
	not.b64 	%rd60772, %rd99024;
	add.s64 	%rd99024, %rd99023, %rd60772;
$L__BB1_20704:
	setp.ne.s64 	%p4282, %rd99024, 0;
	mov.u64 	%rd99023, %rd99024;
	@%p4282 bra 	$L__BB1_20702;
	cvt.u32.u64 	%r5789, %rd99025;
	mov.b64 	%rd99029, 0;
	mov.u64 	%rd99027, %rd5;
$L__BB1_20706:
	shr.u64 	%rd99028, %rd99027, 1;
	add.s64 	%rd41477, %rd99029, %rd99028;
	shl.b64 	%rd60774, %rd41477, 2;
	add.s64 	%rd60775, %rd40671, %rd60774;
	ld.u32 	%r9691, [%rd60775];
	setp.ge.s32 	%p4283, %r9691, %r5788;
	@%p4283 bra 	$L__BB1_20708;
	add.s64 	%rd99029, %rd41477, 1;
	not.b64 	%rd60776, %rd99028;
	add.s64 	%rd99028, %rd99027, %rd60776;
$L__BB1_20708:
	setp.ne.s64 	%p4284, %rd99028, 0;
	mov.u64 	%rd99027, %rd99028;
	@%p4284 bra 	$L__BB1_20706;
	cvt.u32.u64 	%r5790, %rd99029;
	mov.b64 	%rd99033, 0;
	mov.u64 	%rd99031, %rd5;
$L__BB1_20710:
	shr.u64 	%rd99032, %rd99031, 1;
	add.s64 	%rd41485, %rd99033, %rd99032;
	shl.b64 	%rd60778, %rd41485, 2;
	add.s64 	%rd60779, %rd40671, %rd60778;
	ld.u32 	%r9692, [%rd60779];
	setp.ge.s32 	%p4285, %r9692, %r5789;
	@%p4285 bra 	$L__BB1_20712;
	add.s64 	%rd99033, %rd41485, 1;
	not.b64 	%rd60780, %rd99032;
	add.s64 	%rd99032, %rd99031, %rd60780;
$L__BB1_20712:
	setp.ne.s64 	%p4286, %rd99032, 0;
	mov.u64 	%rd99031, %rd99032;
	@%p4286 bra 	$L__BB1_20710;
	cvt.u32.u64 	%r5791, %rd99033;
	mov.b64 	%rd99037, 0;
	mov.u64 	%rd99035, %rd5;
$L__BB1_20714:
	shr.u64 	%rd99036, %rd99035, 1;
	add.s64 	%rd41493, %rd99037, %rd99036;
	shl.b64 	%rd60782, %rd41493, 2;
	add.s64 	%rd60783, %rd40688, %rd60782;
	ld.u32 	%r9693, [%rd60783];
	setp.ge.s32 	%p4287, %r9693, %r5790;
	@%p4287 bra 	$L__BB1_20716;
	add.s64 	%rd99037, %rd41493, 1;
	not.b64 	%rd60784, %rd99036;
	add.s64 	%rd99036, %rd99035, %rd60784;
$L__BB1_20716:
	setp.ne.s64 	%p4288, %rd99036, 0;
	mov.u64 	%rd99035, %rd99036;
	@%p4288 bra 	$L__BB1_20714;
	cvt.u32.u64 	%r5792, %rd99037;
	mov.b64 	%rd99041, 0;
	mov.u64 	%rd99039, %rd5;
$L__BB1_20718:
	shr.u64 	%rd99040, %rd99039, 1;
	add.s64 	%rd41501, %rd99041, %rd99040;
	shl.b64 	%rd60786, %rd41501, 2;
	add.s64 	%rd60787, %rd40688, %rd60786;
	ld.u32 	%r9694, [%rd60787];
	setp.ge.s32 	%p4289, %r9694, %r5791;
	@%p4289 bra 	$L__BB1_20720;
	add.s64 	%rd99041, %rd41501, 1;
	not.b64 	%rd60788, %rd99040;
	add.s64 	%rd99040, %rd99039, %rd60788;
$L__BB1_20720:
	setp.ne.s64 	%p4290, %rd99040, 0;
	mov.u64 	%rd99039, %rd99040;
	@%p4290 bra 	$L__BB1_20718;
	cvt.u32.u64 	%r5793, %rd99041;
	mov.b64 	%rd99045, 0;
	mov.u64 	%rd99043, %rd5;
$L__BB1_20722:
	shr.u64 	%rd99044, %rd99043, 1;
	add.s64 	%rd41509, %rd99045, %rd99044;
	shl.b64 	%rd60790, %rd41509, 2;
	add.s64 	%rd60791, %rd40705, %rd60790;
	ld.u32 	%r9695, [%rd60791];
	setp.ge.s32 	%p4291, %r9695, %r5792;
	@%p4291 bra 	$L__BB1_20724;
	add.s64 	%rd99045, %rd41509, 1;
	not.b64 	%rd60792, %rd99044;
	add.s64 	%rd99044, %rd99043, %rd60792;
$L__BB1_20724:
	setp.ne.s64 	%p4292, %rd99044, 0;
	mov.u64 	%rd99043, %rd99044;
	@%p4292 bra 	$L__BB1_20722;
	cvt.u32.u64 	%r5794, %rd99045;
	mov.b64 	%rd99049, 0;
	mov.u64 	%rd99047, %rd5;
$L__BB1_20726:
	shr.u64 	%rd99048, %rd99047, 1;
	add.s64 	%rd41517, %rd99049, %rd99048;
	shl.b64 	%rd60794, %rd41517, 2;
	add.s64 	%rd60795, %rd40705, %rd60794;
	ld.u32 	%r9696, [%rd60795];
	setp.ge.s32 	%p4293, %r9696, %r5793;
	@%p4293 bra 	$L__BB1_20728;
	add.s64 	%rd99049, %rd41517, 1;
	not.b64 	%rd60796, %rd99048;
	add.s64 	%rd99048, %rd99047, %rd60796;
$L__BB1_20728:
	setp.ne.s64 	%p4294, %rd99048, 0;
	mov.u64 	%rd99047, %rd99048;
	@%p4294 bra 	$L__BB1_20726;
	cvt.u32.u64 	%r9697, %rd99049;
	setp.lt.s32 	%p4295, %r5794, %r9697;
	selp.b32 	%r5795, %r5606, %r5628, %p4295;
	selp.b32 	%r5796, %r5628, %r5606, %p4295;
	mov.b64 	%rd99053, 0;
	mov.u64 	%rd99051, %rd5;
$L__BB1_20730:
	shr.u64 	%rd99052, %rd99051, 1;
	add.s64 	%rd41525, %rd99053, %rd99052;
	shl.b64 	%rd60798, %rd41525, 2;
	add.s64 	%rd60799, %rd40552, %rd60798;
	ld.u32 	%r9698, [%rd60799];
	setp.ge.s32 	%p4296, %r9698, %r5649;
	@%p4296 bra 	$L__BB1_20732;
	add.s64 	%rd99053, %rd41525, 1;
	not.b64 	%rd60800, %rd99052;
	add.s64 	%rd99052, %rd99051, %rd60800;
$L__BB1_20732:
	setp.ne.s64 	%p4297, %rd99052, 0;
	mov.u64 	%rd99051, %rd99052;
	@%p4297 bra 	$L__BB1_20730;
	cvt.u32.u64 	%r5797, %rd99053;
	mov.b64 	%rd99057, 0;
	mov.u64 	%rd99055, %rd5;
$L__BB1_20734:
	shr.u64 	%rd99056, %rd99055, 1;
	add.s64 	%rd41533, %rd99057, %rd99056;
	shl.b64 	%rd60802, %rd41533, 2;
	add.s64 	%rd60803, %rd40552, %rd60802;
	ld.u32 	%r9699, [%rd60803];
	setp.ge.s32 	%p4298, %r9699, %r5627;
	@%p4298 bra 	$L__BB1_20736;
	add.s64 	%rd99057, %rd41533, 1;
	not.b64 	%rd60804, %rd99056;
	add.s64 	%rd99056, %rd99055, %rd60804;
$L__BB1_20736:
	setp.ne.s64 	%p4299, %rd99056, 0;
	mov.u64 	%rd99055, %rd99056;
	@%p4299 bra 	$L__BB1_20734;
	cvt.u32.u64 	%r5798, %rd99057;
	mov.b64 	%rd99061, 0;
	mov.u64 	%rd99059, %rd5;
$L__BB1_20738:
	shr.u64 	%rd99060, %rd99059, 1;
	add.s64 	%rd41541, %rd99061, %rd99060;
	shl.b64 	%rd60806, %rd41541, 2;
	add.s64 	%rd60807, %rd40569, %rd60806;
	ld.u32 	%r9700, [%rd60807];
	setp.ge.s32 	%p4300, %r9700, %r5797;
	@%p4300 bra 	$L__BB1_20740;
	add.s64 	%rd99061, %rd41541, 1;
	not.b64 	%rd60808, %rd99060;
	add.s64 	%rd99060, %rd99059, %rd60808;
$L__BB1_20740:
	setp.ne.s64 	%p4301, %rd99060, 0;
	mov.u64 	%rd99059, %rd99060;
	@%p4301 bra 	$L__BB1_20738;
	cvt.u32.u64 	%r5799, %rd99061;
	mov.b64 	%rd99065, 0;
	mov.u64 	%rd99063, %rd5;
$L__BB1_20742:
	shr.u64 	%rd99064, %rd99063, 1;
	add.s64 	%rd41549, %rd99065, %rd99064;
	shl.b64 	%rd60810, %rd41549, 2;
	add.s64 	%rd60811, %rd40569, %rd60810;
	ld.u32 	%r9701, [%rd60811];
	setp.ge.s32 	%p4302, %r9701, %r5798;
	@%p4302 bra 	$L__BB1_20744;
	add.s64 	%rd99065, %rd41549, 1;
	not.b64 	%rd60812, %rd99064;
	add.s64 	%rd99064, %rd99063, %rd60812;
$L__BB1_20744:
	setp.ne.s64 	%p4303, %rd99064, 0;
	mov.u64 	%rd99063, %rd99064;
	@%p4303 bra 	$L__BB1_20742;
	cvt.u32.u64 	%r5800, %rd99065;
	mov.b64 	%rd99069, 0;
	mov.u64 	%rd99067, %rd5;
$L__BB1_20746:
	shr.u64 	%rd99068, %rd99067, 1;
	add.s64 	%rd41557, %rd99069, %rd99068;
	shl.b64 	%rd60814, %rd41557, 2;
	add.s64 	%rd60815, %rd40586, %rd60814;
	ld.u32 	%r9702, [%rd60815];
	setp.ge.s32 	%p4304, %r9702, %r5799;
	@%p4304 bra 	$L__BB1_20748;
	add.s64 	%rd99069, %rd41557, 1;
	not.b64 	%rd60816, %rd99068;
	add.s64 	%rd99068, %rd99067, %rd60816;
$L__BB1_20748:
	setp.ne.s64 	%p4305, %rd99068, 0;
	mov.u64 	%rd99067, %rd99068;
	@%p4305 bra 	$L__BB1_20746;
	cvt.u32.u64 	%r5801, %rd99069;
	mov.b64 	%rd99073, 0;
	mov.u64 	%rd99071, %rd5;
$L__BB1_20750:
	shr.u64 	%rd99072, %rd99071, 1;
	add.s64 	%rd41565, %rd99073, %rd99072;
	shl.b64 	%rd60818, %rd41565, 2;
	add.s64 	%rd60819, %rd40586, %rd60818;
	ld.u32 	%r9703, [%rd60819];
	setp.ge.s32 	%p4306, %r9703, %r5800;
	@%p4306 bra 	$L__BB1_20752;
	add.s64 	%rd99073, %rd41565, 1;
	not.b64 	%rd60820, %rd99072;
	add.s64 	%rd99072, %rd99071, %rd60820;
$L__BB1_20752:
	setp.ne.s64 	%p4307, %rd99072, 0;
	mov.u64 	%rd99071, %rd99072;
	@%p4307 bra 	$L__BB1_20750;
	cvt.u32.u64 	%r5802, %rd99073;
	mov.b64 	%rd99077, 0;
	mov.u64 	%rd99075, %rd5;
$L__BB1_20754:
	shr.u64 	%rd99076, %rd99075, 1;
	add.s64 	%rd41573, %rd99077, %rd99076;
	shl.b64 	%rd60822, %rd41573, 2;
	add.s64 	%rd60823, %rd40603, %rd60822;
	ld.u32 	%r9704, [%rd60823];
	setp.ge.s32 	%p4308, %r9704, %r5801;
	@%p4308 bra 	$L__BB1_20756;
	add.s64 	%rd99077, %rd41573, 1;
	not.b64 	%rd60824, %rd99076;
	add.s64 	%rd99076, %rd99075, %rd60824;
$L__BB1_20756:
	setp.ne.s64 	%p4309, %rd99076, 0;
	mov.u64 	%rd99075, %rd99076;
	@%p4309 bra 	$L__BB1_20754;
	cvt.u32.u64 	%r5803, %rd99077;
	mov.b64 	%rd99081, 0;
	mov.u64 	%rd99079, %rd5;
$L__BB1_20758:
	shr.u64 	%rd99080, %rd99079, 1;
	add.s64 	%rd41581, %rd99081, %rd99080;
	shl.b64 	%rd60826, %rd41581, 2;
	add.s64 	%rd60827, %rd40603, %rd60826;
	ld.u32 	%r9705, [%rd60827];
	setp.ge.s32 	%p4310, %r9705, %r5802;
	@%p4310 bra 	$L__BB1_20760;
	add.s64 	%rd99081, %rd41581, 1;
	not.b64 	%rd60828, %rd99080;
	add.s64 	%rd99080, %rd99079, %rd60828;
$L__BB1_20760:
	setp.ne.s64 	%p4311, %rd99080, 0;
	mov.u64 	%rd99079, %rd99080;
	@%p4311 bra 	$L__BB1_20758;
	cvt.u32.u64 	%r5804, %rd99081;
	mov.b64 	%rd99085, 0;
	mov.u64 	%rd99083, %rd5;
$L__BB1_20762:
	shr.u64 	%rd99084, %rd99083, 1;
	add.s64 	%rd41589, %rd99085, %rd99084;
	shl.b64 	%rd60830, %rd41589, 2;
	add.s64 	%rd60831, %rd40620, %rd60830;
	ld.u32 	%r9706, [%rd60831];
	setp.ge.s32 	%p4312, %r9706, %r5803;
	@%p4312 bra 	$L__BB1_20764;
	add.s64 	%rd99085, %rd41589, 1;
	not.b64 	%rd60832, %rd99084;
	add.s64 	%rd99084, %rd99083, %rd60832;
$L__BB1_20764:
	setp.ne.s64 	%p4313, %rd99084, 0;
	mov.u64 	%rd99083, %rd99084;
	@%p4313 bra 	$L__BB1_20762;
	cvt.u32.u64 	%r5805, %rd99085;
	mov.b64 	%rd99089, 0;
	mov.u64 	%rd99087, %rd5;
$L__BB1_20766:
	shr.u64 	%rd99088, %rd99087, 1;
	add.s64 	%rd41597, %rd99089, %rd99088;
	shl.b64 	%rd60834, %rd41597, 2;
	add.s64 	%rd60835, %rd40620, %rd60834;
	ld.u32 	%r9707, [%rd60835];
	setp.ge.s32 	%p4314, %r9707, %r5804;
	@%p4314 bra 	$L__BB1_20768;
	add.s64 	%rd99089, %rd41597, 1;
	not.b64 	%rd60836, %rd99088;
	add.s64 	%rd99088, %rd99087, %rd60836;
$L__BB1_20768:
	setp.ne.s64 	%p4315, %rd99088, 0;
	mov.u64 	%rd99087, %rd99088;
	@%p4315 bra 	$L__BB1_20766;
	cvt.u32.u64 	%r5806, %rd99089;
	mov.b64 	%rd99093, 0;
	mov.u64 	%rd99091, %rd5;
$L__BB1_20770:
	shr.u64 	%rd99092, %rd99091, 1;
	add.s64 	%rd41605, %rd99093, %rd99092;
	shl.b64 	%rd60838, %rd41605, 2;
	add.s64 	%rd60839, %rd40637, %rd60838;
	ld.u32 	%r9708, [%rd60839];
	setp.ge.s32 	%p4316, %r9708, %r5805;
	@%p4316 bra 	$L__BB1_20772;
	add.s64 	%rd99093, %rd41605, 1;
	not.b64 	%rd60840, %rd99092;
	add.s64 	%rd99092, %rd99091, %rd60840;
$L__BB1_20772:
	setp.ne.s64 	%p4317, %rd99092, 0;
	mov.u64 	%rd99091, %rd99092;
	@%p4317 bra 	$L__BB1_20770;
	cvt.u32.u64 	%r5807, %rd99093;
	mov.b64 	%rd99097, 0;
	mov.u64 	%rd99095, %rd5;
$L__BB1_20774:
	shr.u64 	%rd99096, %rd99095, 1;
	add.s64 	%rd41613, %rd99097, %rd99096;
	shl.b64 	%rd60842, %rd41613, 2;
	add.s64 	%rd60843, %rd40637, %rd60842;
	ld.u32 	%r9709, [%rd60843];
	setp.ge.s32 	%p4318, %r9709, %r5806;
	@%p4318 bra 	$L__BB1_20776;
	add.s64 	%rd99097, %rd41613, 1;
	not.b64 	%rd60844, %rd99096;
	add.s64 	%rd99096, %rd99095, %rd60844;
$L__BB1_20776:
	setp.ne.s64 	%p4319, %rd99096, 0;
	mov.u64 	%rd99095, %rd99096;
	@%p4319 bra 	$L__BB1_20774;
	cvt.u32.u64 	%r5808, %rd99097;
	mov.b64 	%rd99101, 0;
	mov.u64 	%rd99099, %rd5;
$L__BB1_20778:
	shr.u64 	%rd99100, %rd99099, 1;
	add.s64 	%rd41621, %rd99101, %rd99100;
	shl.b64 	%rd60846, %rd41621, 2;
	add.s64 	%rd60847, %rd40654, %rd60846;
	ld.u32 	%r9710, [%rd60847];
	setp.ge.s32 	%p4320, %r9710, %r5807;
	@%p4320 bra 	$L__BB1_20780;
	add.s64 	%rd99101, %rd41621, 1;
	not.b64 	%rd60848, %rd99100;
	add.s64 	%rd99100, %rd99099, %rd60848;
$L__BB1_20780:
	setp.ne.s64 	%p4321, %rd99100, 0;
	mov.u64 	%rd99099, %rd99100;
	@%p4321 bra 	$L__BB1_20778;
	cvt.u32.u64 	%r5809, %rd99101;
	mov.b64 	%rd99105, 0;
	mov.u64 	%rd99103, %rd5;
$L__BB1_20782:
	shr.u64 	%rd99104, %rd99103, 1;
	add.s64 	%rd41629, %rd99105, %rd99104;
	shl.b64 	%rd60850, %rd41629, 2;
	add.s64 	%rd60851, %rd40654, %rd60850;
	ld.u32 	%r9711, [%rd60851];
	setp.ge.s32 	%p4322, %r9711, %r5808;
	@%p4322 bra 	$L__BB1_20784;
	add.s64 	%rd99105, %rd41629, 1;
	not.b64 	%rd60852, %rd99104;
	add.s64 	%rd99104, %rd99103, %rd60852;
$L__BB1_20784:
	setp.ne.s64 	%p4323, %rd99104, 0;
	mov.u64 	%rd99103, %rd99104;
	@%p4323 bra 	$L__BB1_20782;
	cvt.u32.u64 	%r5810, %rd99105;
	mov.b64 	%rd99109, 0;
	mov.u64 	%rd99107, %rd5;
$L__BB1_20786:
	shr.u64 	%rd99108, %rd99107, 1;
	add.s64 	%rd41637, %rd99109, %rd99108;
	shl.b64 	%rd60854, %rd41637, 2;
	add.s64 	%rd60855, %rd40671, %rd60854;
	ld.u32 	%r9712, [%rd60855];
	setp.ge.s32 	%p4324, %r9712, %r5809;
	@%p4324 bra 	$L__BB1_20788;
	add.s64 	%rd99109, %rd41637, 1;
	not.b64 	%rd60856, %rd99108;
	add.s64 	%rd99108, %rd99107, %rd60856;
$L__BB1_20788:
	setp.ne.s64 	%p4325, %rd99108, 0;
	mov.u64 	%rd99107, %rd99108;
	@%p4325 bra 	$L__BB1_20786;
	cvt.u32.u64 	%r5811, %rd99109;
	mov.b64 	%rd99113, 0;
	mov.u64 	%rd99111, %rd5;
$L__BB1_20790:
	shr.u64 	%rd99112, %rd99111, 1;
	add.s64 	%rd41645, %rd99113, %rd99112;
	shl.b64 	%rd60858, %rd41645, 2;
	add.s64 	%rd60859, %rd40671, %rd60858;
	ld.u32 	%r9713, [%rd60859];
	setp.ge.s32 	%p4326, %r9713, %r5810;
	@%p4326 bra 	$L__BB1_20792;
	add.s64 	%rd99113, %rd41645, 1;
	not.b64 	%rd60860, %rd99112;
	add.s64 	%rd99112, %rd99111, %rd60860;
$L__BB1_20792:
	setp.ne.s64 	%p4327, %rd99112, 0;
	mov.u64 	%rd99111, %rd99112;
	@%p4327 bra 	$L__BB1_20790;
	cvt.u32.u64 	%r5812, %rd99113;
	mov.b64 	%rd99117, 0;
	mov.u64 	%rd99115, %rd5;
$L__BB1_20794:
	shr.u64 	%rd99116, %rd99115, 1;
	add.s64 	%rd41653, %rd99117, %rd99116;
	shl.b64 	%rd60862, %rd41653, 2;
	add.s64 	%rd60863, %rd40688, %rd60862;
	ld.u32 	%r9714, [%rd60863];
	setp.ge.s32 	%p4328, %r9714, %r5811;
	@%p4328 bra 	$L__BB1_20796;
	add.s64 	%rd99117, %rd41653, 1;
	not.b64 	%rd60864, %rd99116;
	add.s64 	%rd99116, %rd99115, %rd60864;
$L__BB1_20796:
	setp.ne.s64 	%p4329, %rd99116, 0;
	mov.u64 	%rd99115, %rd99116;
	@%p4329 bra 	$L__BB1_20794;
	cvt.u32.u64 	%r5813, %rd99117;
	mov.b64 	%rd99121, 0;
	mov.u64 	%rd99119, %rd5;
$L__BB1_20798:
	shr.u64 	%rd99120, %rd99119, 1;
	add.s64 	%rd41661, %rd99121, %rd99120;
	shl.b64 	%rd60866, %rd41661, 2;
	add.s64 	%rd60867, %rd40688, %rd60866;
	ld.u32 	%r9715, [%rd60867];
	setp.ge.s32 	%p4330, %r9715, %r5812;
	@%p4330 bra 	$L__BB1_20800;
	add.s64 	%rd99121, %rd41661, 1;
	not.b64 	%rd60868, %rd99120;
	add.s64 	%rd99120, %rd99119, %rd60868;
$L__BB1_20800:
	setp.ne.s64 	%p4331, %rd99120, 0;
	mov.u64 	%rd99119, %rd99120;
	@%p4331 bra 	$L__BB1_20798;
	cvt.u32.u64 	%r5814, %rd99121;
	mov.b64 	%rd99125, 0;
	mov.u64 	%rd99123, %rd5;
$L__BB1_20802:
	shr.u64 	%rd99124, %rd99123, 1;
	add.s64 	%rd41669, %rd99125, %rd99124;
	shl.b64 	%rd60870, %rd41669, 2;
	add.s64 	%rd60871, %rd40705, %rd60870;
	ld.u32 	%r9716, [%rd60871];
	setp.ge.s32 	%p4332, %r9716, %r5813;
	@%p4332 bra 	$L__BB1_20804;
	add.s64 	%rd99125, %rd41669, 1;
	not.b64 	%rd60872, %rd99124;
	add.s64 	%rd99124, %rd99123, %rd60872;
$L__BB1_20804:
	setp.ne.s64 	%p4333, %rd99124, 0;
	mov.u64 	%rd99123, %rd99124;
	@%p4333 bra 	$L__BB1_20802;
	cvt.u32.u64 	%r5815, %rd99125;
	mov.b64 	%rd99129, 0;
	mov.u64 	%rd99127, %rd5;
$L__BB1_20806:
	shr.u64 	%rd99128, %rd99127, 1;
	add.s64 	%rd41677, %rd99129, %rd99128;
	shl.b64 	%rd60874, %rd41677, 2;
	add.s64 	%rd60875, %rd40705, %rd60874;
	ld.u32 	%r9717, [%rd60875];
	setp.ge.s32 	%p4334, %r9717, %r5814;
	@%p4334 bra 	$L__BB1_20808;
	add.s64 	%rd99129, %rd41677, 1;
	not.b64 	%rd60876, %rd99128;
	add.s64 	%rd99128, %rd99127, %rd60876;
$L__BB1_20808:
	setp.ne.s64 	%p4335, %rd99128, 0;
	mov.u64 	%rd99127, %rd99128;
	@%p4335 bra 	$L__BB1_20806;
	cvt.u32.u64 	%r9718, %rd99129;
	setp.lt.s32 	%p4336, %r5815, %r9718;
	selp.b32 	%r5816, %r5627, %r5649, %p4336;
	selp.b32 	%r5817, %r5649, %r5627, %p4336;
	mov.b64 	%rd99133, 0;
	mov.u64 	%rd99131, %rd5;
$L__BB1_20810:
	shr.u64 	%rd99132, %rd99131, 1;
	add.s64 	%rd41685, %rd99133, %rd99132;
	shl.b64 	%rd60878, %rd41685, 2;
	add.s64 	%rd60879, %rd40552, %rd60878;
	ld.u32 	%r9719, [%rd60879];
	setp.ge.s32 	%p4337, %r9719, %r5670;
	@%p4337 bra 	$L__BB1_20812;
	add.s64 	%rd99133, %rd41685, 1;
	not.b64 	%rd60880, %rd99132;
	add.s64 	%rd99132, %rd99131, %rd60880;
$L__BB1_20812:
	setp.ne.s64 	%p4338, %rd99132, 0;
	mov.u64 	%rd99131, %rd99132;
	@%p4338 bra 	$L__BB1_20810;
	cvt.u32.u64 	%r5818, %rd99133;
	mov.b64 	%rd99137, 0;
	mov.u64 	%rd99135, %rd5;
$L__BB1_20814:
	shr.u64 	%rd99136, %rd99135, 1;
	add.s64 	%rd41693, %rd99137, %rd99136;
	shl.b64 	%rd60882, %rd41693, 2;
	add.s64 	%rd60883, %rd40552, %rd60882;
	ld.u32 	%r9720, [%rd60883];
	setp.ge.s32 	%p4339, %r9720, %r5648;
	@%p4339 bra 	$L__BB1_20816;
	add.s64 	%rd99137, %rd41693, 1;
	not.b64 	%rd60884, %rd99136;
	add.s64 	%rd99136, %rd99135, %rd60884;
$L__BB1_20816:
	setp.ne.s64 	%p4340, %rd99136, 0;
	mov.u64 	%rd99135, %rd99136;
	@%p4340 bra 	$L__BB1_20814;
	cvt.u32.u64 	%r5819, %rd99137;
	mov.b64 	%rd99141, 0;
	mov.u64 	%rd99139, %rd5;
$L__BB1_20818:
	shr.u64 	%rd99140, %rd99139, 1;
	add.s64 	%rd41701, %rd99141, %rd99140;
	shl.b64 	%rd60886, %rd41701, 2;
	add.s64 	%rd60887, %rd40569, %rd60886;
	ld.u32 	%r9721, [%rd60887];
	setp.ge.s32 	%p4341, %r9721, %r5818;
	@%p4341 bra 	$L__BB1_20820;
	add.s64 	%rd99141, %rd41701, 1;
	not.b64 	%rd60888, %rd99140;
	add.s64 	%rd99140, %rd99139, %rd60888;
$L__BB1_20820:
	setp.ne.s64 	%p4342, %rd99140, 0;
	mov.u64 	%rd99139, %rd99140;
	@%p4342 bra 	$L__BB1_20818;
	cvt.u32.u64 	%r5820, %rd99141;
	mov.b64 	%rd99145, 0;
	mov.u64 	%rd99143, %rd5;
$L__BB1_20822:
	shr.u64 	%rd99144, %rd99143, 1;
	add.s64 	%rd41709, %rd99145, %rd99144;
	shl.b64 	%rd60890, %rd41709, 2;
	add.s64 	%rd60891, %rd40569, %rd60890;
	ld.u32 	%r9722, [%rd60891];
	setp.ge.s32 	%p4343, %r9722, %r5819;
	@%p4343 bra 	$L__BB1_20824;
	add.s64 	%rd99145, %rd41709, 1;
	not.b64 	%rd60892, %rd99144;
	add.s64 	%rd99144, %rd99143, %rd60892;
$L__BB1_20824:
	setp.ne.s64 	%p4344, %rd99144, 0;
	mov.u64 	%rd99143, %rd99144;
	@%p4344 bra 	$L__BB1_20822;
	cvt.u32.u64 	%r5821, %rd99145;
	mov.b64 	%rd99149, 0;
	mov.u64 	%rd99147, %rd5;
$L__BB1_20826:
	shr.u64 	%rd99148, %rd99147, 1;
	add.s64 	%rd41717, %rd99149, %rd99148;
	shl.b64 	%rd60894, %rd41717, 2;
	add.s64 	%rd60895, %rd40586, %rd60894;
	ld.u32 	%r9723, [%rd60895];
	setp.ge.s32 	%p4345, %r9723, %r5820;
	@%p4345 bra 	$L__BB1_20828;
	add.s64 	%rd99149, %rd41717, 1;
	not.b64 	%rd60896, %rd99148;
	add.s64 	%rd99148, %rd99147, %rd60896;
$L__BB1_20828:
	setp.ne.s64 	%p4346, %rd99148, 0;
	mov.u64 	%rd99147, %rd99148;
	@%p4346 bra 	$L__BB1_20826;
	cvt.u32.u64 	%r5822, %rd99149;
	mov.b64 	%rd99153, 0;
	mov.u64 	%rd99151, %rd5;
$L__BB1_20830:
	shr.u64 	%rd99152, %rd99151, 1;
	add.s64 	%rd41725, %rd99153, %rd99152;
	shl.b64 	%rd60898, %rd41725, 2;
	add.s64 	%rd60899, %rd40586, %rd60898;
	ld.u32 	%r9724, [%rd60899];
	setp.ge.s32 	%p4347, %r9724, %r5821;
	@%p4347 bra 	$L__BB1_20832;
	add.s64 	%rd99153, %rd41725, 1;
	not.b64 	%rd60900, %rd99152;
	add.s64 	%rd99152, %rd99151, %rd60900;
$L__BB1_20832:
	setp.ne.s64 	%p4348, %rd99152, 0;
	mov.u64 	%rd99151, %rd99152;
	@%p4348 bra 	$L__BB1_20830;
	cvt.u32.u64 	%r5823, %rd99153;
	mov.b64 	%rd99157, 0;
	mov.u64 	%rd99155, %rd5;
$L__BB1_20834:
	shr.u64 	%rd99156, %rd99155, 1;
	add.s64 	%rd41733, %rd99157, %rd99156;
	shl.b64 	%rd60902, %rd41733, 2;
	add.s64 	%rd60903, %rd40603, %rd60902;
	ld.u32 	%r9725, [%rd60903];
	setp.ge.s32 	%p4349, %r9725, %r5822;
	@%p4349 bra 	$L__BB1_20836;
	add.s64 	%rd99157, %rd41733, 1;
	not.b64 	%rd60904, %rd99156;
	add.s64 	%rd99156, %rd99155, %rd60904;
$L__BB1_20836:
	setp.ne.s64 	%p4350, %rd99156, 0;
	mov.u64 	%rd99155, %rd99156;
	@%p4350 bra 	$L__BB1_20834;
	cvt.u32.u64 	%r5824, %rd99157;
	mov.b64 	%rd99161, 0;
	mov.u64 	%rd99159, %rd5;
$L__BB1_20838:
	shr.u64 	%rd99160, %rd99159, 1;
	add.s64 	%rd41741, %rd99161, %rd99160;
	shl.b64 	%rd60906, %rd41741, 2;
	add.s64 	%rd60907, %rd40603, %rd60906;
	ld.u32 	%r9726, [%rd60907];
	setp.ge.s32 	%p4351, %r9726, %r5823;
	@%p4351 bra 	$L__BB1_20840;
	add.s64 	%rd99161, %rd41741, 1;
	not.b64 	%rd60908, %rd99160;
	add.s64 	%rd99160, %rd99159, %rd60908;
$L__BB1_20840:
	setp.ne.s64 	%p4352, %rd99160, 0;
	mov.u64 	%rd99159, %rd99160;
	@%p4352 bra 	$L__BB1_20838;
	cvt.u32.u64 	%r5825, %rd99161;
	mov.b64 	%rd99165, 0;
	mov.u64 	%rd99163, %rd5;
$L__BB1_20842:
	shr.u64 	%rd99164, %rd99163, 1;
	add.s64 	%rd41749, %rd99165, %rd99164;
	shl.b64 	%rd60910, %rd41749, 2;
	add.s64 	%rd60911, %rd40620, %rd60910;
	ld.u32 	%r9727, [%rd60911];
	setp.ge.s32 	%p4353, %r9727, %r5824;
	@%p4353 bra 	$L__BB1_20844;
	add.s64 	%rd99165, %rd41749, 1;
	not.b64 	%rd60912, %rd99164;
	add.s64 	%rd99164, %rd99163, %rd60912;
$L__BB1_20844:
	setp.ne.s64 	%p4354, %rd99164, 0;
	mov.u64 	%rd99163, %rd99164;
	@%p4354 bra 	$L__BB1_20842;
	cvt.u32.u64 	%r5826, %rd99165;
	mov.b64 	%rd99169, 0;
	mov.u64 	%rd99167, %rd5;
$L__BB1_20846:
	shr.u64 	%rd99168, %rd99167, 1;
	add.s64 	%rd41757, %rd99169, %rd99168;
	shl.b64 	%rd60914, %rd41757, 2;
	add.s64 	%rd60915, %rd40620, %rd60914;
	ld.u32 	%r9728, [%rd60915];
	setp.ge.s32 	%p4355, %r9728, %r5825;
	@%p4355 bra 	$L__BB1_20848;
	add.s64 	%rd99169, %rd41757, 1;
	not.b64 	%rd60916, %rd99168;
	add.s64 	%rd99168, %rd99167, %rd60916;
$L__BB1_20848:
	setp.ne.s64 	%p4356, %rd99168, 0;
	mov.u64 	%rd99167, %rd99168;
	@%p4356 bra 	$L__BB1_20846;
	cvt.u32.u64 	%r5827, %rd99169;
	mov.b64 	%rd99173, 0;
	mov.u64 	%rd99171, %rd5;
$L__BB1_20850:
	shr.u64 	%rd99172, %rd99171, 1;
	add.s64 	%rd41765, %rd99173, %rd99172;
	shl.b64 	%rd60918, %rd41765, 2;
	add.s64 	%rd60919, %rd40637, %rd60918;
	ld.u32 	%r9729, [%rd60919];
	setp.ge.s32 	%p4357, %r9729, %r5826;
	@%p4357 bra 	$L__BB1_20852;
	add.s64 	%rd99173, %rd41765, 1;
	not.b64 	%rd60920, %rd99172;
	add.s64 	%rd99172, %rd99171, %rd60920;
$L__BB1_20852:
	setp.ne.s64 	%p4358, %rd99172, 0;
	mov.u64 	%rd99171, %rd99172;
	@%p4358 bra 	$L__BB1_20850;
	cvt.u32.u64 	%r5828, %rd99173;
	mov.b64 	%rd99177, 0;
	mov.u64 	%rd99175, %rd5;
$L__BB1_20854:
	shr.u64 	%rd99176, %rd99175, 1;
	add.s64 	%rd41773, %rd99177, %rd99176;
	shl.b64 	%rd60922, %rd41773, 2;
	add.s64 	%rd60923, %rd40637, %rd60922;
	ld.u32 	%r9730, [%rd60923];
	setp.ge.s32 	%p4359, %r9730, %r5827;
	@%p4359 bra 	$L__BB1_20856;
	add.s64 	%rd99177, %rd41773, 1;
	not.b64 	%rd60924, %rd99176;
	add.s64 	%rd99176, %rd99175, %rd60924;
$L__BB1_20856:
	setp.ne.s64 	%p4360, %rd99176, 0;
	mov.u64 	%rd99175, %rd99176;
	@%p4360 bra 	$L__BB1_20854;
	cvt.u32.u64 	%r5829, %rd99177;
	mov.b64 	%rd99181, 0;
	mov.u64 	%rd99179, %rd5;
$L__BB1_20858:
	shr.u64 	%rd99180, %rd99179, 1;
	add.s64 	%rd41781, %rd99181, %rd99180;
	shl.b64 	%rd60926, %rd41781, 2;
	add.s64 	%rd60927, %rd40654, %rd60926;
	ld.u32 	%r9731, [%rd60927];
	setp.ge.s32 	%p4361, %r9731, %r5828;
	@%p4361 bra 	$L__BB1_20860;
	add.s64 	%rd99181, %rd41781, 1;
	not.b64 	%rd60928, %rd99180;
	add.s64 	%rd99180, %rd99179, %rd60928;
$L__BB1_20860:
	setp.ne.s64 	%p4362, %rd99180, 0;
	mov.u64 	%rd99179, %rd99180;
	@%p4362 bra 	$L__BB1_20858;
	cvt.u32.u64 	%r5830, %rd99181;
	mov.b64 	%rd99185, 0;
	mov.u64 	%rd99183, %rd5;
$L__BB1_20862:
	shr.u64 	%rd99184, %rd99183, 1;
	add.s64 	%rd41789, %rd99185, %rd99184;
	shl.b64 	%rd60930, %rd41789, 2;
	add.s64 	%rd60931, %rd40654, %rd60930;
	ld.u32 	%r9732, [%rd60931];
	setp.ge.s32 	%p4363, %r9732, %r5829;
	@%p4363 bra 	$L__BB1_20864;
	add.s64 	%rd99185, %rd41789, 1;
	not.b64 	%rd60932, %rd99184;
	add.s64 	%rd99184, %rd99183, %rd60932;
$L__BB1_20864:
	setp.ne.s64 	%p4364, %rd99184, 0;
	mov.u64 	%rd99183, %rd99184;
	@%p4364 bra 	$L__BB1_20862;
	cvt.u32.u64 	%r5831, %rd99185;
	mov.b64 	%rd99189, 0;
	mov.u64 	%rd99187, %rd5;
$L__BB1_20866:
	shr.u64 	%rd99188, %rd99187, 1;
	add.s64 	%rd41797, %rd99189, %rd99188;
	shl.b64 	%rd60934, %rd41797, 2;
	add.s64 	%rd60935, %rd40671, %rd60934;
	ld.u32 	%r9733, [%rd60935];
	setp.ge.s32 	%p4365, %r9733, %r5830;
	@%p4365 bra 	$L__BB1_20868;
	add.s64 	%rd99189, %rd41797, 1;
	not.b64 	%rd60936, %rd99188;
	add.s64 	%rd99188, %rd99187, %rd60936;
$L__BB1_20868:
	setp.ne.s64 	%p4366, %rd99188, 0;
	mov.u64 	%rd99187, %rd99188;
	@%p4366 bra 	$L__BB1_20866;
	cvt.u32.u64 	%r5832, %rd99189;
	mov.b64 	%rd99193, 0;
	mov.u64 	%rd99191, %rd5;
$L__BB1_20870:
	shr.u64 	%rd99192, %rd99191, 1;
	add.s64 	%rd41805, %rd99193, %rd99192;
	shl.b64 	%rd60938, %rd41805, 2;
	add.s64 	%rd60939, %rd40671, %rd60938;
	ld.u32 	%r9734, [%rd60939];
	setp.ge.s32 	%p4367, %r9734, %r5831;
	@%p4367 bra 	$L__BB1_20872;
	add.s64 	%rd99193, %rd41805, 1;
	not.b64 	%rd60940, %rd99192;
	add.s64 	%rd99192, %rd99191, %rd60940;
$L__BB1_20872:
	setp.ne.s64 	%p4368, %rd99192, 0;
	mov.u64 	%rd99191, %rd99192;
	@%p4368 bra 	$L__BB1_20870;
	cvt.u32.u64 	%r5833, %rd99193;
	mov.b64 	%rd99197, 0;
	mov.u64 	%rd99195, %rd5;
$L__BB1_20874:
	shr.u64 	%rd99196, %rd99195, 1;
	add.s64 	%rd41813, %rd99197, %rd99196;
	shl.b64 	%rd60942, %rd41813, 2;
	add.s64 	%rd60943, %rd40688, %rd60942;
	ld.u32 	%r9735, [%rd60943];
	setp.ge.s32 	%p4369, %r9735, %r5832;
	@%p4369 bra 	$L__BB1_20876;
	add.s64 	%rd99197, %rd41813, 1;
	not.b64 	%rd60944, %rd99196;
	add.s64 	%rd99196, %rd99195, %rd60944;
$L__BB1_20876:
	setp.ne.s64 	%p4370, %rd99196, 0;
	mov.u64 	%rd99195, %rd99196;
	@%p4370 bra 	$L__BB1_20874;
	cvt.u32.u64 	%r5834, %rd99197;
	mov.b64 	%rd99201, 0;
	mov.u64 	%rd99199, %rd5;
$L__BB1_20878:
	shr.u64 	%rd99200, %rd99199, 1;
	add.s64 	%rd41821, %rd99201, %rd99200;
	shl.b64 	%rd60946, %rd41821, 2;
	add.s64 	%rd60947, %rd40688, %rd60946;
	ld.u32 	%r9736, [%rd60947];
	setp.ge.s32 	%p4371, %r9736, %r5833;
	@%p4371 bra 	$L__BB1_20880;
	add.s64 	%rd99201, %rd41821, 1;
	not.b64 	%rd60948, %rd99200;
	add.s64 	%rd99200, %rd99199, %rd60948;
$L__BB1_20880:
	setp.ne.s64 	%p4372, %rd99200, 0;
	mov.u64 	%rd99199, %rd99200;
	@%p4372 bra 	$L__BB1_20878;
	cvt.u32.u64 	%r5835, %rd99201;
	mov.b64 	%rd99205, 0;
	mov.u64 	%rd99203, %rd5;
$L__BB1_20882:
	shr.u64 	%rd99204, %rd99203, 1;
	add.s64 	%rd41829, %rd99205, %rd99204;
	shl.b64 	%rd60950, %rd41829, 2;
	add.s64 	%rd60951, %rd40705, %rd60950;
	ld.u32 	%r9737, [%rd60951];
	setp.ge.s32 	%p4373, %r9737, %r5834;
	@%p4373 bra 	$L__BB1_20884;
	add.s64 	%rd99205, %rd41829, 1;
	not.b64 	%rd60952, %rd99204;
	add.s64 	%rd99204, %rd99203, %rd60952;
$L__BB1_20884:
	setp.ne.s64 	%p4374, %rd99204, 0;
	mov.u64 	%rd99203, %rd99204;
	@%p4374 bra 	$L__BB1_20882;
	cvt.u32.u64 	%r5836, %rd99205;
	mov.b64 	%rd99209, 0;
	mov.u64 	%rd99207, %rd5;
$L__BB1_20886:
	shr.u64 	%rd99208, %rd99207, 1;
	add.s64 	%rd41837, %rd99209, %rd99208;
	shl.b64 	%rd60954, %rd41837, 2;
	add.s64 	%rd60955, %rd40705, %rd60954;
	ld.u32 	%r9738, [%rd60955];
	setp.ge.s32 	%p4375, %r9738, %r5835;
	@%p4375 bra 	$L__BB1_20888;
	add.s64 	%rd99209, %rd41837, 1;
	not.b64 	%rd60956, %rd99208;
	add.s64 	%rd99208, %rd99207, %rd60956;
$L__BB1_20888:
	setp.ne.s64 	%p4376, %rd99208, 0;
	mov.u64 	%rd99207, %rd99208;
	@%p4376 bra 	$L__BB1_20886;
	cvt.u32.u64 	%r9739, %rd99209;
	setp.lt.s32 	%p4377, %r5836, %r9739;
	selp.b32 	%r5837, %r5648, %r5670, %p4377;
	selp.b32 	%r5838, %r5670, %r5648, %p4377;
	mov.b64 	%rd99213, 0;
	mov.u64 	%rd99211, %rd5;
$L__BB1_20890:
	shr.u64 	%rd99212, %rd99211, 1;
	add.s64 	%rd41845, %rd99213, %rd99212;
	shl.b64 	%rd60958, %rd41845, 2;
	add.s64 	%rd60959, %rd40552, %rd60958;
	ld.u32 	%r9740, [%rd60959];
	setp.ge.s32 	%p4378, %r9740, %r5712;
	@%p4378 bra 	$L__BB1_20892;
	add.s64 	%rd99213, %rd41845, 1;
	not.b64 	%rd60960, %rd99212;
	add.s64 	%rd99212, %rd99211, %rd60960;
$L__BB1_20892:
	setp.ne.s64 	%p4379, %rd99212, 0;
	mov.u64 	%rd99211, %rd99212;
	@%p4379 bra 	$L__BB1_20890;
	cvt.u32.u64 	%r5839, %rd99213;
	mov.b64 	%rd99217, 0;
	mov.u64 	%rd99215, %rd5;
$L__BB1_20894:
	shr.u64 	%rd99216, %rd99215, 1;
	add.s64 	%rd41853, %rd99217, %rd99216;
	shl.b64 	%rd60962, %rd41853, 2;
	add.s64 	%rd60963, %rd40552, %rd60962;
	ld.u32 	%r9741, [%rd60963];
	setp.ge.s32 	%p4380, %r9741, %r5690;
	@%p4380 bra 	$L__BB1_20896;
	add.s64 	%rd99217, %rd41853, 1;
	not.b64 	%rd60964, %rd99216;
	add.s64 	%rd99216, %rd99215, %rd60964;
$L__BB1_20896:
	setp.ne.s64 	%p4381, %rd99216, 0;
	mov.u64 	%rd99215, %rd99216;
	@%p4381 bra 	$L__BB1_20894;
	cvt.u32.u64 	%r5840, %rd99217;
	mov.b64 	%rd99221, 0;
	mov.u64 	%rd99219, %rd5;
$L__BB1_20898:
	shr.u64 	%rd99220, %rd99219, 1;
	add.s64 	%rd41861, %rd99221, %rd99220;
	shl.b64 	%rd60966, %rd41861, 2;
	add.s64 	%rd60967, %rd40569, %rd60966;
	ld.u32 	%r9742, [%rd60967];
	setp.ge.s32 	%p4382, %r9742, %r5839;
	@%p4382 bra 	$L__BB1_20900;
	add.s64 	%rd99221, %rd41861, 1;
	not.b64 	%rd60968, %rd99220;
	add.s64 	%rd99220, %rd99219, %rd60968;
$L__BB1_20900:
	setp.ne.s64 	%p4383, %rd99220, 0;
	mov.u64 	%rd99219, %rd99220;
	@%p4383 bra 	$L__BB1_20898;
	cvt.u32.u64 	%r5841, %rd99221;
	mov.b64 	%rd99225, 0;
	mov.u64 	%rd99223, %rd5;
$L__BB1_20902:
	shr.u64 	%rd99224, %rd99223, 1;
	add.s64 	%rd41869, %rd99225, %rd99224;
	shl.b64 	%rd60970, %rd41869, 2;
	add.s64 	%rd60971, %rd40569, %rd60970;
	ld.u32 	%r9743, [%rd60971];
	setp.ge.s32 	%p4384, %r9743, %r5840;
	@%p4384 bra 	$L__BB1_20904;
	add.s64 	%rd99225, %rd41869, 1;
	not.b64 	%rd60972, %rd99224;
	add.s64 	%rd99224, %rd99223, %rd60972;
$L__BB1_20904:
	setp.ne.s64 	%p4385, %rd99224, 0;
	mov.u64 	%rd99223, %rd99224;
	@%p4385 bra 	$L__BB1_20902;
	cvt.u32.u64 	%r5842, %rd99225;
	mov.b64 	%rd99229, 0;
	mov.u64 	%rd99227, %rd5;
$L__BB1_20906:
	shr.u64 	%rd99228, %rd99227, 1;
	add.s64 	%rd41877, %rd99229, %rd99228;
	shl.b64 	%rd60974, %rd41877, 2;
	add.s64 	%rd60975, %rd40586, %rd60974;
	ld.u32 	%r9744, [%rd60975];
	setp.ge.s32 	%p4386, %r9744, %r5841;
	@%p4386 bra 	$L__BB1_20908;
	add.s64 	%rd99229, %rd41877, 1;
	not.b64 	%rd60976, %rd99228;
	add.s64 	%rd99228, %rd99227, %rd60976;
$L__BB1_20908:
	setp.ne.s64 	%p4387, %rd99228, 0;
	mov.u64 	%rd99227, %rd99228;
	@%p4387 bra 	$L__BB1_20906;
	cvt.u32.u64 	%r5843, %rd99229;
	mov.b64 	%rd99233, 0;
	mov.u64 	%rd99231, %rd5;
$L__BB1_20910:
	shr.u64 	%rd99232, %rd99231, 1;
	add.s64 	%rd41885, %rd99233, %rd99232;
	shl.b64 	%rd60978, %rd41885, 2;
	add.s64 	%rd60979, %rd40586, %rd60978;
	ld.u32 	%r9745, [%rd60979];
	setp.ge.s32 	%p4388, %r9745, %r5842;
	@%p4388 bra 	$L__BB1_20912;
	add.s64 	%rd99233, %rd41885, 1;
	not.b64 	%rd60980, %rd99232;
	add.s64 	%rd99232, %rd99231, %rd60980;
$L__BB1_20912:
	setp.ne.s64 	%p4389, %rd99232, 0;
	mov.u64 	%rd99231, %rd99232;
	@%p4389 bra 	$L__BB1_20910;
	cvt.u32.u64 	%r5844, %rd99233;
	mov.b64 	%rd99237, 0;
	mov.u64 	%rd99235, %rd5;
$L__BB1_20914:
	shr.u64 	%rd99236, %rd99235, 1;
	add.s64 	%rd41893, %rd99237, %rd99236;
	shl.b64 	%rd60982, %rd41893, 2;
	add.s64 	%rd60983, %rd40603, %rd60982;
	ld.u32 	%r9746, [%rd60983];
	setp.ge.s32 	%p4390, %r9746, %r5843;
	@%p4390 bra 	$L__BB1_20916;
	add.s64 	%rd99237, %rd41893, 1;
	not.b64 	%rd60984, %rd99236;
	add.s64 	%rd99236, %rd99235, %rd60984;
$L__BB1_20916:
	setp.ne.s64 	%p4391, %rd99236, 0;
	mov.u64 	%rd99235, %rd99236;
	@%p4391 bra 	$L__BB1_20914;
	cvt.u32.u64 	%r5845, %rd99237;
	mov.b64 	%rd99241, 0;
	mov.u64 	%rd99239, %rd5;
$L__BB1_20918:
	shr.u64 	%rd99240, %rd99239, 1;
	add.s64 	%rd41901, %rd99241, %rd99240;
	shl.b64 	%rd60986, %rd41901, 2;
	add.s64 	%rd60987, %rd40603, %rd60986;
	ld.u32 	%r9747, [%rd60987];
	setp.ge.s32 	%p4392, %r9747, %r5844;
	@%p4392 bra 	$L__BB1_20920;
	add.s64 	%rd99241, %rd41901, 1;
	not.b64 	%rd60988, %rd99240;
	add.s64 	%rd99240, %rd99239, %rd60988;
$L__BB1_20920:
	setp.ne.s64 	%p4393, %rd99240, 0;
	mov.u64 	%rd99239, %rd99240;
	@%p4393 bra 	$L__BB1_20918;
	cvt.u32.u64 	%r5846, %rd99241;
	mov.b64 	%rd99245, 0;
	mov.u64 	%rd99243, %rd5;
$L__BB1_20922:
	shr.u64 	%rd99244, %rd99243, 1;
	add.s64 	%rd41909, %rd99245, %rd99244;
	shl.b64 	%rd60990, %rd41909, 2;
	add.s64 	%rd60991, %rd40620, %rd60990;
	ld.u32 	%r9748, [%rd60991];
	setp.ge.s32 	%p4394, %r9748, %r5845;
	@%p4394 bra 	$L__BB1_20924;
	add.s64 	%rd99245, %rd41909, 1;
	not.b64 	%rd60992, %rd99244;
	add.s64 	%rd99244, %rd99243, %rd60992;
$L__BB1_20924:
	setp.ne.s64 	%p4395, %rd99244, 0;
	mov.u64 	%rd99243, %rd99244;
	@%p4395 bra 	$L__BB1_20922;
	cvt.u32.u64 	%r5847, %rd99245;
	mov.b64 	%rd99249, 0;
	mov.u64 	%rd99247, %rd5;
$L__BB1_20926:
	shr.u64 	%rd99248, %rd99247, 1;
	add.s64 	%rd41917, %rd99249, %rd99248;
	shl.b64 	%rd60994, %rd41917, 2;
	add.s64 	%rd60995, %rd40620, %rd60994;
	ld.u32 	%r9749, [%rd60995];
	setp.ge.s32 	%p4396, %r9749, %r5846;
	@%p4396 bra 	$L__BB1_20928;
	add.s64 	%rd99249, %rd41917, 1;
	not.b64 	%rd60996, %rd99248;
	add.s64 	%rd99248, %rd99247, %rd60996;
$L__BB1_20928:
	setp.ne.s64 	%p4397, %rd99248, 0;
	mov.u64 	%rd99247, %rd99248;
	@%p4397 bra 	$L__BB1_20926;
	cvt.u32.u64 	%r5848, %rd99249;
	mov.b64 	%rd99253, 0;
	mov.u64 	%rd99251, %rd5;
$L__BB1_20930:
	shr.u64 	%rd99252, %rd99251, 1;
	add.s64 	%rd41925, %rd99253, %rd99252;
	shl.b64 	%rd60998, %rd41925, 2;
	add.s64 	%rd60999, %rd40637, %rd60998;
	ld.u32 	%r9750, [%rd60999];
	setp.ge.s32 	%p4398, %r9750, %r5847;
	@%p4398 bra 	$L__BB1_20932;
	add.s64 	%rd99253, %rd41925, 1;
	not.b64 	%rd61000, %rd99252;
	add.s64 	%rd99252, %rd99251, %rd61000;
$L__BB1_20932:
	setp.ne.s64 	%p4399, %rd99252, 0;
	mov.u64 	%rd99251, %rd99252;
	@%p4399 bra 	$L__BB1_20930;
	cvt.u32.u64 	%r5849, %rd99253;
	mov.b64 	%rd99257, 0;
	mov.u64 	%rd99255, %rd5;
$L__BB1_20934:
	shr.u64 	%rd99256, %rd99255, 1;
	add.s64 	%rd41933, %rd99257, %rd99256;
	shl.b64 	%rd61002, %rd41933, 2;
	add.s64 	%rd61003, %rd40637, %rd61002;
	ld.u32 	%r9751, [%rd61003];
	setp.ge.s32 	%p4400, %r9751, %r5848;
	@%p4400 bra 	$L__BB1_20936;
	add.s64 	%rd99257, %rd41933, 1;
	not.b64 	%rd61004, %rd99256;
	add.s64 	%rd99256, %rd99255, %rd61004;
$L__BB1_20936:
	setp.ne.s64 	%p4401, %rd99256, 0;
	mov.u64 	%rd99255, %rd99256;
	@%p4401 bra 	$L__BB1_20934;
	cvt.u32.u64 	%r5850, %rd99257;
	mov.b64 	%rd99261, 0;
	mov.u64 	%rd99259, %rd5;
$L__BB1_20938:
	shr.u64 	%rd99260, %rd99259, 1;
	add.s64 	%rd41941, %rd99261, %rd99260;
	shl.b64 	%rd61006, %rd41941, 2;
	add.s64 	%rd61007, %rd40654, %rd61006;
	ld.u32 	%r9752, [%rd61007];
	setp.ge.s32 	%p4402, %r9752, %r5849;
	@%p4402 bra 	$L__BB1_20940;
	add.s64 	%rd99261, %rd41941, 1;
	not.b64 	%rd61008, %rd99260;
	add.s64 	%rd99260, %rd99259, %rd61008;
$L__BB1_20940:
	setp.ne.s64 	%p4403, %rd99260, 0;
	mov.u64 	%rd99259, %rd99260;
	@%p4403 bra 	$L__BB1_20938;
	cvt.u32.u64 	%r5851, %rd99261;
	mov.b64 	%rd99265, 0;
	mov.u64 	%rd99263, %rd5;
$L__BB1_20942:
	shr.u64 	%rd99264, %rd99263, 1;
	add.s64 	%rd41949, %rd99265, %rd99264;
	shl.b64 	%rd61010, %rd41949, 2;
	add.s64 	%rd61011, %rd40654, %rd61010;
	ld.u32 	%r9753, [%rd61011];
	setp.ge.s32 	%p4404, %r9753, %r5850;
	@%p4404 bra 	$L__BB1_20944;
	add.s64 	%rd99265, %rd41949, 1;
	not.b64 	%rd61012, %rd99264;
	add.s64 	%rd99264, %rd99263, %rd61012;
$L__BB1_20944:
	setp.ne.s64 	%p4405, %rd99264, 0;
	mov.u64 	%rd99263, %rd99264;
	@%p4405 bra 	$L__BB1_20942;
	cvt.u32.u64 	%r5852, %rd99265;
	mov.b64 	%rd99269, 0;
	mov.u64 	%rd99267, %rd5;
$L__BB1_20946:
	shr.u64 	%rd99268, %rd99267, 1;
	add.s64 	%rd41957, %rd99269, %rd99268;
	shl.b64 	%rd61014, %rd41957, 2;
	add.s64 	%rd61015, %rd40671, %rd61014;
	ld.u32 	%r9754, [%rd61015];
	setp.ge.s32 	%p4406, %r9754, %r5851;
	@%p4406 bra 	$L__BB1_20948;
	add.s64 	%rd99269, %rd41957, 1;
	not.b64 	%rd61016, %rd99268;
	add.s64 	%rd99268, %rd99267, %rd61016;
$L__BB1_20948:
	setp.ne.s64 	%p4407, %rd99268, 0;
	mov.u64 	%rd99267, %rd99268;
	@%p4407 bra 	$L__BB1_20946;
	cvt.u32.u64 	%r5853, %rd99269;
	mov.b64 	%rd99273, 0;
	mov.u64 	%rd99271, %rd5;
$L__BB1_20950:
	shr.u64 	%rd99272, %rd99271, 1;
	add.s64 	%rd41965, %rd99273, %rd99272;
	shl.b64 	%rd61018, %rd41965, 2;
	add.s64 	%rd61019, %rd40671, %rd61018;
	ld.u32 	%r9755, [%rd61019];
	setp.ge.s32 	%p4408, %r9755, %r5852;
	@%p4408 bra 	$L__BB1_20952;
	add.s64 	%rd99273, %rd41965, 1;
	not.b64 	%rd61020, %rd99272;
	add.s64 	%rd99272, %rd99271, %rd61020;
$L__BB1_20952:
	setp.ne.s64 	%p4409, %rd99272, 0;
	mov.u64 	%rd99271, %rd99272;
	@%p4409 bra 	$L__BB1_20950;
	cvt.u32.u64 	%r5854, %rd99273;
	mov.b64 	%rd99277, 0;
	mov.u64 	%rd99275, %rd5;
$L__BB1_20954:
	shr.u64 	%rd99276, %rd99275, 1;
	add.s64 	%rd41973, %rd99277, %rd99276;
	shl.b64 	%rd61022, %rd41973, 2;
	add.s64 	%rd61023, %rd40688, %rd61022;
	ld.u32 	%r9756, [%rd61023];
	setp.ge.s32 	%p4410, %r9756, %r5853;
	@%p4410 bra 	$L__BB1_20956;
	add.s64 	%rd99277, %rd41973, 1;
	not.b64 	%rd61024, %rd99276;
	add.s64 	%rd99276, %rd99275, %rd61024;
$L__BB1_20956:
	setp.ne.s64 	%p4411, %rd99276, 0;
	mov.u64 	%rd99275, %rd99276;
	@%p4411 bra 	$L__BB1_20954;
	cvt.u32.u64 	%r5855, %rd99277;
	mov.b64 	%rd99281, 0;
	mov.u64 	%rd99279, %rd5;
$L__BB1_20958:
	shr.u64 	%rd99280, %rd99279, 1;
	add.s64 	%rd41981, %rd99281, %rd99280;
	shl.b64 	%rd61026, %rd41981, 2;
	add.s64 	%rd61027, %rd40688, %rd61026;
	ld.u32 	%r9757, [%rd61027];
	setp.ge.s32 	%p4412, %r9757, %r5854;
	@%p4412 bra 	$L__BB1_20960;
	add.s64 	%rd99281, %rd41981, 1;
	not.b64 	%rd61028, %rd99280;
	add.s64 	%rd99280, %rd99279, %rd61028;
$L__BB1_20960:
	setp.ne.s64 	%p4413, %rd99280, 0;
	mov.u64 	%rd99279, %rd99280;
	@%p4413 bra 	$L__BB1_20958;
	cvt.u32.u64 	%r5856, %rd99281;
	mov.b64 	%rd99285, 0;
	mov.u64 	%rd99283, %rd5;
$L__BB1_20962:
	shr.u64 	%rd99284, %rd99283, 1;
	add.s64 	%rd41989, %rd99285, %rd99284;
	shl.b64 	%rd61030, %rd41989, 2;
	add.s64 	%rd61031, %rd40705, %rd61030;
	ld.u32 	%r9758, [%rd61031];
	setp.ge.s32 	%p4414, %r9758, %r5855;
	@%p4414 bra 	$L__BB1_20964;
	add.s64 	%rd99285, %rd41989, 1;
	not.b64 	%rd61032, %rd99284;
	add.s64 	%rd99284, %rd99283, %rd61032;
$L__BB1_20964:
	setp.ne.s64 	%p4415, %rd99284, 0;
	mov.u64 	%rd99283, %rd99284;
	@%p4415 bra 	$L__BB1_20962;
	cvt.u32.u64 	%r5857, %rd99285;
	mov.b64 	%rd99289, 0;
	mov.u64 	%rd99287, %rd5;
$L__BB1_20966:
	shr.u64 	%rd99288, %rd99287, 1;
	add.s64 	%rd41997, %rd99289, %rd99288;
	shl.b64 	%rd61034, %rd41997, 2;
	add.s64 	%rd61035, %rd40705, %rd61034;
	ld.u32 	%r9759, [%rd61035];
	setp.ge.s32 	%p4416, %r9759, %r5856;
	@%p4416 bra 	$L__BB1_20968;
	add.s64 	%rd99289, %rd41997, 1;
	not.b64 	%rd61036, %rd99288;
	add.s64 	%rd99288, %rd99287, %rd61036;
$L__BB1_20968:
	setp.ne.s64 	%p4417, %rd99288, 0;
	mov.u64 	%rd99287, %rd99288;
	@%p4417 bra 	$L__BB1_20966;
	cvt.u32.u64 	%r9760, %rd99289;
	setp.lt.s32 	%p4418, %r5857, %r9760;
	selp.b32 	%r5858, %r5690, %r5712, %p4418;
	selp.b32 	%r5859, %r5712, %r5690, %p4418;
	mov.b64 	%rd99293, 0;
	mov.u64 	%rd99291, %rd5;
$L__BB1_20970:
	shr.u64 	%rd99292, %rd99291, 1;
	add.s64 	%rd42005, %rd99293, %rd99292;
	shl.b64 	%rd61038, %rd42005, 2;
	add.s64 	%rd61039, %rd40552, %rd61038;
	ld.u32 	%r9761, [%rd61039];
	setp.ge.s32 	%p4419, %r9761, %r5733;
	@%p4419 bra 	$L__BB1_20972;
	add.s64 	%rd99293, %rd42005, 1;
	not.b64 	%rd61040, %rd99292;
	add.s64 	%rd99292, %rd99291, %rd61040;
$L__BB1_20972:
	setp.ne.s64 	%p4420, %rd99292, 0;
	mov.u64 	%rd99291, %rd99292;
	@%p4420 bra 	$L__BB1_20970;
	cvt.u32.u64 	%r5860, %rd99293;
	mov.b64 	%rd99297, 0;
	mov.u64 	%rd99295, %rd5;
$L__BB1_20974:
	shr.u64 	%rd99296, %rd99295, 1;
	add.s64 	%rd42013, %rd99297, %rd99296;
	shl.b64 	%rd61042, %rd42013, 2;
	add.s64 	%rd61043, %rd40552, %rd61042;
	ld.u32 	%r9762, [%rd61043];
	setp.ge.s32 	%p4421, %r9762, %r5711;
	@%p4421 bra 	$L__BB1_20976;
	add.s64 	%rd99297, %rd42013, 1;
	not.b64 	%rd61044, %rd99296;
	add.s64 	%rd99296, %rd99295, %rd61044;
$L__BB1_20976:
	setp.ne.s64 	%p4422, %rd99296, 0;
	mov.u64 	%rd99295, %rd99296;
	@%p4422 bra 	$L__BB1_20974;
	cvt.u32.u64 	%r5861, %rd99297;
	mov.b64 	%rd99301, 0;
	mov.u64 	%rd99299, %rd5;
$L__BB1_20978:
	shr.u64 	%rd99300, %rd99299, 1;
	add.s64 	%rd42021, %rd99301, %rd99300;
	shl.b64 	%rd61046, %rd42021, 2;
	add.s64 	%rd61047, %rd40569, %rd61046;
	ld.u32 	%r9763, [%rd61047];
	setp.ge.s32 	%p4423, %r9763, %r5860;
	@%p4423 bra 	$L__BB1_20980;
	add.s64 	%rd99301, %rd42021, 1;
	not.b64 	%rd61048, %rd99300;
	add.s64 	%rd99300, %rd99299, %rd61048;
$L__BB1_20980:
	setp.ne.s64 	%p4424, %rd99300, 0;
	mov.u64 	%rd99299, %rd99300;
	@%p4424 bra 	$L__BB1_20978;
	cvt.u32.u64 	%r5862, %rd99301;
	mov.b64 	%rd99305, 0;
	mov.u64 	%rd99303, %rd5;
$L__BB1_20982:
	shr.u64 	%rd99304, %rd99303, 1;
	add.s64 	%rd42029, %rd99305, %rd99304;
	shl.b64 	%rd61050, %rd42029, 2;
	add.s64 	%rd61051, %rd40569, %rd61050;
	ld.u32 	%r9764, [%rd61051];
	setp.ge.s32 	%p4425, %r9764, %r5861;
	@%p4425 bra 	$L__BB1_20984;
	add.s64 	%rd99305, %rd42029, 1;
	not.b64 	%rd61052, %rd99304;
	add.s64 	%rd99304, %rd99303, %rd61052;
$L__BB1_20984:
	setp.ne.s64 	%p4426, %rd99304, 0;
	mov.u64 	%rd99303, %rd99304;
	@%p4426 bra 	$L__BB1_20982;
	cvt.u32.u64 	%r5863, %rd99305;
	mov.b64 	%rd99309, 0;
	mov.u64 	%rd99307, %rd5;
$L__BB1_20986:
	shr.u64 	%rd99308, %rd99307, 1;
	add.s64 	%rd42037, %rd99309, %rd99308;
	shl.b64 	%rd61054, %rd42037, 2;
	add.s64 	%rd61055, %rd40586, %rd61054;
	ld.u32 	%r9765, [%rd61055];
	setp.ge.s32 	%p4427, %r9765, %r5862;
	@%p4427 bra 	$L__BB1_20988;
	add.s64 	%rd99309, %rd42037, 1;
	not.b64 	%rd61056, %rd99308;
	add.s64 	%rd99308, %rd99307, %rd61056;
$L__BB1_20988:
	setp.ne.s64 	%p4428, %rd99308, 0;
	mov.u64 	%rd99307, %rd99308;
	@%p4428 bra 	$L__BB1_20986;
	cvt.u32.u64 	%r5864, %rd99309;
	mov.b64 	%rd99313, 0;
	mov.u64 	%rd99311, %rd5;
$L__BB1_20990:
	shr.u64 	%rd99312, %rd99311, 1;
	add.s64 	%rd42045, %rd99313, %rd99312;
	shl.b64 	%rd61058, %rd42045, 2;
	add.s64 	%rd61059, %rd40586, %rd61058;
	ld.u32 	%r9766, [%rd61059];
	setp.ge.s32 	%p4429, %r9766, %r5863;
	@%p4429 bra 	$L__BB1_20992;
	add.s64 	%rd99313, %rd42045, 1;
	not.b64 	%rd61060, %rd99312;
	add.s64 	%rd99312, %rd99311, %rd61060;
$L__BB1_20992:
	setp.ne.s64 	%p4430, %rd99312, 0;
	mov.u64 	%rd99311, %rd99312;
	@%p4430 bra 	$L__BB1_20990;
	cvt.u32.u64 	%r5865, %rd99313;
	mov.b64 	%rd99317, 0;
	mov.u64 	%rd99315, %rd5;
$L__BB1_20994:
	shr.u64 	%rd99316, %rd99315, 1;
	add.s64 	%rd42053, %rd99317, %rd99316;
	shl.b64 	%rd61062, %rd42053, 2;
	add.s64 	%rd61063, %rd40603, %rd61062;
	ld.u32 	%r9767, [%rd61063];
	setp.ge.s32 	%p4431, %r9767, %r5864;
	@%p4431 bra 	$L__BB1_20996;
	add.s64 	%rd99317, %rd42053, 1;
	not.b64 	%rd61064, %rd99316;
	add.s64 	%rd99316, %rd99315, %rd61064;
$L__BB1_20996:
	setp.ne.s64 	%p4432, %rd99316, 0;
	mov.u64 	%rd99315, %rd99316;
	@%p4432 bra 	$L__BB1_20994;
	cvt.u32.u64 	%r5866, %rd99317;
	mov.b64 	%rd99321, 0;
	mov.u64 	%rd99319, %rd5;
$L__BB1_20998:
	shr.u64 	%rd99320, %rd99319, 1;
	add.s64 	%rd42061, %rd99321, %rd99320;
	shl.b64 	%rd61066, %rd42061, 2;
	add.s64 	%rd61067, %rd40603, %rd61066;
	ld.u32 	%r9768, [%rd61067];
	setp.ge.s32 	%p4433, %r9768, %r5865;
	@%p4433 bra 	$L__BB1_21000;
	add.s64 	%rd99321, %rd42061, 1;
	not.b64 	%rd61068, %rd99320;
	add.s64 	%rd99320, %rd99319, %rd61068;
$L__BB1_21000:
	setp.ne.s64 	%p4434, %rd99320, 0;
	mov.u64 	%rd99319, %rd99320;
	@%p4434 bra 	$L__BB1_20998;
	cvt.u32.u64 	%r5867, %rd99321;
	mov.b64 	%rd99325, 0;
	mov.u64 	%rd99323, %rd5;
$L__BB1_21002:
	shr.u64 	%rd99324, %rd99323, 1;
	add.s64 	%rd42069, %rd99325, %rd99324;
	shl.b64 	%rd61070, %rd42069, 2;
	add.s64 	%rd61071, %rd40620, %rd61070;
	ld.u32 	%r9769, [%rd61071];
	setp.ge.s32 	%p4435, %r9769, %r5866;
	@%p4435 bra 	$L__BB1_21004;
	add.s64 	%rd99325, %rd42069, 1;
	not.b64 	%rd61072, %rd99324;
	add.s64 	%rd99324, %rd99323, %rd61072;
$L__BB1_21004:
	setp.ne.s64 	%p4436, %rd99324, 0;
	mov.u64 	%rd99323, %rd99324;
	@%p4436 bra 	$L__BB1_21002;
	cvt.u32.u64 	%r5868, %rd99325;
	mov.b64 	%rd99329, 0;
	mov.u64 	%rd99327, %rd5;
$L__BB1_21006:
	shr.u64 	%rd99328, %rd99327, 1;
	add.s64 	%rd42077, %rd99329, %rd99328;
	shl.b64 	%rd61074, %rd42077, 2;
	add.s64 	%rd61075, %rd40620, %rd61074;
	ld.u32 	%r9770, [%rd61075];
	setp.ge.s32 	%p4437, %r9770, %r5867;
	@%p4437 bra 	$L__BB1_21008;
	add.s64 	%rd99329, %rd42077, 1;
	not.b64 	%rd61076, %rd99328;
	add.s64 	%rd99328, %rd99327, %rd61076;
$L__BB1_21008:
	setp.ne.s64 	%p4438, %rd99328, 0;
	mov.u64 	%rd99327, %rd99328;
	@%p4438 bra 	$L__BB1_21006;
	cvt.u32.u64 	%r5869, %rd99329;
	mov.b64 	%rd99333, 0;
	mov.u64 	%rd99331, %rd5;
$L__BB1_21010:
	shr.u64 	%rd99332, %rd99331, 1;
	add.s64 	%rd42085, %rd99333, %rd99332;
	shl.b64 	%rd61078, %rd42085, 2;
	add.s64 	%rd61079, %rd40637, %rd61078;
	ld.u32 	%r9771, [%rd61079];
	setp.ge.s32 	%p4439, %r9771, %r5868;
	@%p4439 bra 	$L__BB1_21012;
	add.s64 	%rd99333, %rd42085, 1;
	not.b64 	%rd61080, %rd99332;
	add.s64 	%rd99332, %rd99331, %rd61080;
$L__BB1_21012:
	setp.ne.s64 	%p4440, %rd99332, 0;
	mov.u64 	%rd99331, %rd99332;
	@%p4440 bra 	$L__BB1_21010;
	cvt.u32.u64 	%r5870, %rd99333;
	mov.b64 	%rd99337, 0;
	mov.u64 	%rd99335, %rd5;
$L__BB1_21014:
	shr.u64 	%rd99336, %rd99335, 1;
	add.s64 	%rd42093, %rd99337, %rd99336;
	shl.b64 	%rd61082, %rd42093, 2;
	add.s64 	%rd61083, %rd40637, %rd61082;
	ld.u32 	%r9772, [%rd61083];
	setp.ge.s32 	%p4441, %r9772, %r5869;
	@%p4441 bra 	$L__BB1_21016;
	add.s64 	%rd99337, %rd42093, 1;
	not.b64 	%rd61084, %rd99336;
	add.s64 	%rd99336, %rd99335, %rd61084;
$L__BB1_21016:
	setp.ne.s64 	%p4442, %rd99336, 0;
	mov.u64 	%rd99335, %rd99336;
	@%p4442 bra 	$L__BB1_21014;
	cvt.u32.u64 	%r5871, %rd99337;
	mov.b64 	%rd99341, 0;
	mov.u64 	%rd99339, %rd5;
$L__BB1_21018:
	shr.u64 	%rd99340, %rd99339, 1;
	add.s64 	%rd42101, %rd99341, %rd99340;
	shl.b64 	%rd61086, %rd42101, 2;
	add.s64 	%rd61087, %rd40654, %rd61086;
	ld.u32 	%r9773, [%rd61087];
	setp.ge.s32 	%p4443, %r9773, %r5870;
	@%p4443 bra 	$L__BB1_21020;
	add.s64 	%rd99341, %rd42101, 1;
	not.b64 	%rd61088, %rd99340;
	add.s64 	%rd99340, %rd99339, %rd61088;
$L__BB1_21020:
	setp.ne.s64 	%p4444, %rd99340, 0;
	mov.u64 	%rd99339, %rd99340;
	@%p4444 bra 	$L__BB1_21018;
	cvt.u32.u64 	%r5872, %rd99341;
	mov.b64 	%rd99345, 0;
	mov.u64 	%rd99343, %rd5;
$L__BB1_21022:
	shr.u64 	%rd99344, %rd99343, 1;
	add.s64 	%rd42109, %rd99345, %rd99344;
	shl.b64 	%rd61090, %rd42109, 2;
	add.s64 	%rd61091, %rd40654, %rd61090;
	ld.u32 	%r9774, [%rd61091];
	setp.ge.s32 	%p4445, %r9774, %r5871;
	@%p4445 bra 	$L__BB1_21024;
	add.s64 	%rd99345, %rd42109, 1;
	not.b64 	%rd61092, %rd99344;
	add.s64 	%rd99344, %rd99343, %rd61092;
$L__BB1_21024:
	setp.ne.s64 	%p4446, %rd99344, 0;
	mov.u64 	%rd99343, %rd99344;
	@%p4446 bra 	$L__BB1_21022;
	cvt.u32.u64 	%r5873, %rd99345;
	mov.b64 	%rd99349, 0;
	mov.u64 	%rd99347, %rd5;
$L__BB1_21026:
	shr.u64 	%rd99348, %rd99347, 1;
	add.s64 	%rd42117, %rd99349, %rd99348;
	shl.b64 	%rd61094, %rd42117, 2;
	add.s64 	%rd61095, %rd40671, %rd61094;
	ld.u32 	%r9775, [%rd61095];
	setp.ge.s32 	%p4447, %r9775, %r5872;
	@%p4447 bra 	$L__BB1_21028;
	add.s64 	%rd99349, %rd42117, 1;
	not.b64 	%rd61096, %rd99348;
	add.s64 	%rd99348, %rd99347, %rd61096;
$L__BB1_21028:
	setp.ne.s64 	%p4448, %rd99348, 0;
	mov.u64 	%rd99347, %rd99348;
	@%p4448 bra 	$L__BB1_21026;
	cvt.u32.u64 	%r5874, %rd99349;
	mov.b64 	%rd99353, 0;
	mov.u64 	%rd99351, %rd5;
$L__BB1_21030:
	shr.u64 	%rd99352, %rd99351, 1;
	add.s64 	%rd42125, %rd99353, %rd99352;
	shl.b64 	%rd61098, %rd42125, 2;
	add.s64 	%rd61099, %rd40671, %rd61098;
	ld.u32 	%r9776, [%rd61099];
	setp.ge.s32 	%p4449, %r9776, %r5873;
	@%p4449 bra 	$L__BB1_21032;
	add.s64 	%rd99353, %rd42125, 1;
	not.b64 	%rd61100, %rd99352;
	add.s64 	%rd99352, %rd99351, %rd61100;
$L__BB1_21032:
	setp.ne.s64 	%p4450, %rd99352, 0;
	mov.u64 	%rd99351, %rd99352;
	@%p4450 bra 	$L__BB1_21030;
	cvt.u32.u64 	%r5875, %rd99353;
	mov.b64 	%rd99357, 0;
	mov.u64 	%rd99355, %rd5;
$L__BB1_21034:
	shr.u64 	%rd99356, %rd99355, 1;
	add.s64 	%rd42133, %rd99357, %rd99356;
	shl.b64 	%rd61102, %rd42133, 2;
	add.s64 	%rd61103, %rd40688, %rd61102;
	ld.u32 	%r9777, [%rd61103];
	setp.ge.s32 	%p4451, %r9777, %r5874;
	@%p4451 bra 	$L__BB1_21036;
	add.s64 	%rd99357, %rd42133, 1;
	not.b64 	%rd61104, %rd99356;
	add.s64 	%rd99356, %rd99355, %rd61104;
$L__BB1_21036:
	setp.ne.s64 	%p4452, %rd99356, 0;
	mov.u64 	%rd99355, %rd99356;
	@%p4452 bra 	$L__BB1_21034;
	cvt.u32.u64 	%r5876, %rd99357;
	mov.b64 	%rd99361, 0;
	mov.u64 	%rd99359, %rd5;
$L__BB1_21038:
	shr.u64 	%rd99360, %rd99359, 1;
	add.s64 	%rd42141, %rd99361, %rd99360;
	shl.b64 	%rd61106, %rd42141, 2;
	add.s64 	%rd61107, %rd40688, %rd61106;
	ld.u32 	%r9778, [%rd61107];
	setp.ge.s32 	%p4453, %r9778, %r5875;
	@%p4453 bra 	$L__BB1_21040;
	add.s64 	%rd99361, %rd42141, 1;
	not.b64 	%rd61108, %rd99360;
	add.s64 	%rd99360, %rd99359, %rd61108;
$L__BB1_21040:
	setp.ne.s64 	%p4454, %rd99360, 0;
	mov.u64 	%rd99359, %rd99360;
	@%p4454 bra 	$L__BB1_21038;
	cvt.u32.u64 	%r5877, %rd99361;
	mov.b64 	%rd99365, 0;
	mov.u64 	%rd99363, %rd5;
$L__BB1_21042:
	shr.u64 	%rd99364, %rd99363, 1;
	add.s64 	%rd42149, %rd99365, %rd99364;
	shl.b64 	%rd61110, %rd42149, 2;
	add.s64 	%rd61111, %rd40705, %rd61110;
	ld.u32 	%r9779, [%rd61111];
	setp.ge.s32 	%p4455, %r9779, %r5876;
	@%p4455 bra 	$L__BB1_21044;
	add.s64 	%rd99365, %rd42149, 1;
	not.b64 	%rd61112, %rd99364;
	add.s64 	%rd99364, %rd99363, %rd61112;
$L__BB1_21044:
	setp.ne.s64 	%p4456, %rd99364, 0;
	mov.u64 	%rd99363, %rd99364;
	@%p4456 bra 	$L__BB1_21042;
	cvt.u32.u64 	%r5878, %rd99365;
	mov.b64 	%rd99369, 0;
	mov.u64 	%rd99367, %rd5;
$L__BB1_21046:
	shr.u64 	%rd99368, %rd99367, 1;
	add.s64 	%rd42157, %rd99369, %rd99368;
	shl.b64 	%rd61114, %rd42157, 2;
	add.s64 	%rd61115, %rd40705, %rd61114;
	ld.u32 	%r9780, [%rd61115];
	setp.ge.s32 	%p4457, %r9780, %r5877;
	@%p4457 bra 	$L__BB1_21048;
	add.s64 	%rd99369, %rd42157, 1;
	not.b64 	%rd61116, %rd99368;
	add.s64 	%rd99368, %rd99367, %rd61116;
$L__BB1_21048:
	setp.ne.s64 	%p4458, %rd99368, 0;
	mov.u64 	%rd99367, %rd99368;
	@%p4458 bra 	$L__BB1_21046;
	cvt.u32.u64 	%r9781, %rd99369;
	setp.lt.s32 	%p4459, %r5878, %r9781;
	selp.b32 	%r5879, %r5711, %r5733, %p4459;
	selp.b32 	%r5880, %r5733, %r5711, %p4459;
	ld.global.u64 	%rd42162, [%rd4];
	mov.b64 	%rd99373, 0;
	mov.u64 	%rd99371, %rd5;
$L__BB1_21050:
	shr.u64 	%rd99372, %rd99371, 1;
	add.s64 	%rd42166, %rd99373, %rd99372;
	shl.b64 	%rd61118, %rd42166, 2;
	add.s64 	%rd61119, %rd42162, %rd61118;
	ld.u32 	%r9782, [%rd61119];
	setp.ge.s32 	%p4460, %r9782, %r5754;
	@%p4460 bra 	$L__BB1_21052;
	add.s64 	%rd99373, %rd42166, 1;
	not.b64 	%rd61120, %rd99372;
	add.s64 	%rd99372, %rd99371, %rd61120;
$L__BB1_21052:
	setp.ne.s64 	%p4461, %rd99372, 0;
	mov.u64 	%rd99371, %rd99372;
	@%p4461 bra 	$L__BB1_21050;
	cvt.u32.u64 	%r5881, %rd99373;
	mov.b64 	%rd99377, 0;
	mov.u64 	%rd99375, %rd5;
$L__BB1_21054:
	shr.u64 	%rd99376, %rd99375, 1;
	add.s64 	%rd42174, %rd99377, %rd99376;
	shl.b64 	%rd61122, %rd42174, 2;
	add.s64 	%rd61123, %rd42162, %rd61122;
	ld.u32 	%r9783, [%rd61123];
	setp.ge.s32 	%p4462, %r9783, %r5732;
	@%p4462 bra 	$L__BB1_21056;
	add.s64 	%rd99377, %rd42174, 1;
	not.b64 	%rd61124, %rd99376;
	add.s64 	%rd99376, %rd99375, %rd61124;
$L__BB1_21056:
	setp.ne.s64 	%p4463, %rd99376, 0;
	mov.u64 	%rd99375, %rd99376;
	@%p4463 bra 	$L__BB1_21054;
	cvt.u32.u64 	%r5882, %rd99377;
	ld.global.u64 	%rd42179, [%rd4+8];
	mov.b64 	%rd99381, 0;
	mov.u64 	%rd99379, %rd5;
$L__BB1_21058:
	shr.u64 	%rd99380, %rd99379, 1;
	add.s64 	%rd42183, %rd99381, %rd99380;
	shl.b64 	%rd61126, %rd42183, 2;
	add.s64 	%rd61127, %rd42179, %rd61126;
	ld.u32 	%r9784, [%rd61127];
	setp.ge.s32 	%p4464, %r9784, %r5881;
	@%p4464 bra 	$L__BB1_21060;
	add.s64 	%rd99381, %rd42183, 1;
	not.b64 	%rd61128, %rd99380;
	add.s64 	%rd99380, %rd99379, %rd61128;
$L__BB1_21060:
	setp.ne.s64 	%p4465, %rd99380, 0;
	mov.u64 	%rd99379, %rd99380;
	@%p4465 bra 	$L__BB1_21058;
	cvt.u32.u64 	%r5883, %rd99381;
	mov.b64 	%rd99385, 0;
	mov.u64 	%rd99383, %rd5;
$L__BB1_21062:
	shr.u64 	%rd99384, %rd99383, 1;
	add.s64 	%rd42191, %rd99385, %rd99384;
	shl.b64 	%rd61130, %rd42191, 2;
	add.s64 	%rd61131, %rd42179, %rd61130;
	ld.u32 	%r9785, [%rd61131];
	setp.ge.s32 	%p4466, %r9785, %r5882;
	@%p4466 bra 	$L__BB1_21064;
	add.s64 	%rd99385, %rd42191, 1;
	not.b64 	%rd61132, %rd99384;
	add.s64 	%rd99384, %rd99383, %rd61132;
$L__BB1_21064:
	setp.ne.s64 	%p4467, %rd99384, 0;
	mov.u64 	%rd99383, %rd99384;
	@%p4467 bra 	$L__BB1_21062;
	cvt.u32.u64 	%r5884, %rd99385;
	ld.global.u64 	%rd42196, [%rd4+16];
	mov.b64 	%rd99389, 0;
	mov.u64 	%rd99387, %rd5;
$L__BB1_21066:
	shr.u64 	%rd99388, %rd99387, 1;
	add.s64 	%rd42200, %rd99389, %rd99388;
	shl.b64 	%rd61134, %rd42200, 2;
	add.s64 	%rd61135, %rd42196, %rd61134;
	ld.u32 	%r9786, [%rd61135];
	setp.ge.s32 	%p4468, %r9786, %r5883;
	@%p4468 bra 	$L__BB1_21068;
	add.s64 	%rd99389, %rd42200, 1;
	not.b64 	%rd61136, %rd99388;
	add.s64 	%rd99388, %rd99387, %rd61136;
$L__BB1_21068:
	setp.ne.s64 	%p4469, %rd99388, 0;
	mov.u64 	%rd99387, %rd99388;
	@%p4469 bra 	$L__BB1_21066;
	cvt.u32.u64 	%r5885, %rd99389;
	mov.b64 	%rd99393, 0;
	mov.u64 	%rd99391, %rd5;
$L__BB1_21070:
	shr.u64 	%rd99392, %rd99391, 1;
	add.s64 	%rd42208, %rd99393, %rd99392;
	shl.b64 	%rd61138, %rd42208, 2;
	add.s64 	%rd61139, %rd42196, %rd61138;
	ld.u32 	%r9787, [%rd61139];
	setp.ge.s32 	%p4470, %r9787, %r5884;
	@%p4470 bra 	$L__BB1_21072;
	add.s64 	%rd99393, %rd42208, 1;
	not.b64 	%rd61140, %rd99392;
	add.s64 	%rd99392, %rd99391, %rd61140;
$L__BB1_21072:
	setp.ne.s64 	%p4471, %rd99392, 0;
	mov.u64 	%rd99391, %rd99392;
	@%p4471 bra 	$L__BB1_21070;
	cvt.u32.u64 	%r5886, %rd99393;
	ld.global.u64 	%rd42213, [%rd4+24];
	mov.b64 	%rd99397, 0;
	mov.u64 	%rd99395, %rd5;
$L__BB1_21074:
	shr.u64 	%rd99396, %rd99395, 1;
	add.s64 	%rd42217, %rd99397, %rd99396;
	shl.b64 	%rd61142, %rd42217, 2;
	add.s64 	%rd61143, %rd42213, %rd61142;
	ld.u32 	%r9788, [%rd61143];
	setp.ge.s32 	%p4472, %r9788, %r5885;
	@%p4472 bra 	$L__BB1_21076;
	add.s64 	%rd99397, %rd42217, 1;
	not.b64 	%rd61144, %rd99396;
	add.s64 	%rd99396, %rd99395, %rd61144;
$L__BB1_21076:
	setp.ne.s64 	%p4473, %rd99396, 0;
	mov.u64 	%rd99395, %rd99396;
	@%p4473 bra 	$L__BB1_21074;
	cvt.u32.u64 	%r5887, %rd99397;
	mov.b64 	%rd99401, 0;
	mov.u64 	%rd99399, %rd5;
$L__BB1_21078:
	shr.u64 	%rd99400, %rd99399, 1;
	add.s64 	%rd42225, %rd99401, %rd99400;
	shl.b64 	%rd61146, %rd42225, 2;
	add.s64 	%rd61147, %rd42213, %rd61146;
	ld.u32 	%r9789, [%rd61147];
	setp.ge.s32 	%p4474, %r9789, %r5886;
	@%p4474 bra 	$L__BB1_21080;
	add.s64 	%rd99401, %rd42225, 1;
	not.b64 	%rd61148, %rd99400;
	add.s64 	%rd99400, %rd99399, %rd61148;
$L__BB1_21080:
	setp.ne.s64 	%p4475, %rd99400, 0;
	mov.u64 	%rd99399, %rd99400;
	@%p4475 bra 	$L__BB1_21078;
	cvt.u32.u64 	%r5888, %rd99401;
	ld.global.u64 	%rd42230, [%rd4+32];
	mov.b64 	%rd99405, 0;
	mov.u64 	%rd99403, %rd5;
$L__BB1_21082:
	shr.u64 	%rd99404, %rd99403, 1;
	add.s64 	%rd42234, %rd99405, %rd99404;
	shl.b64 	%rd61150, %rd42234, 2;
	add.s64 	%rd61151, %rd42230, %rd61150;
	ld.u32 	%r9790, [%rd61151];
	setp.ge.s32 	%p4476, %r9790, %r5887;
	@%p4476 bra 	$L__BB1_21084;
	add.s64 	%rd99405, %rd42234, 1;
	not.b64 	%rd61152, %rd99404;
	add.s64 	%rd99404, %rd99403, %rd61152;
$L__BB1_21084:
	setp.ne.s64 	%p4477, %rd99404, 0;
	mov.u64 	%rd99403, %rd99404;
	@%p4477 bra 	$L__BB1_21082;
	cvt.u32.u64 	%r5889, %rd99405;
	mov.b64 	%rd99409, 0;
	mov.u64 	%rd99407, %rd5;
$L__BB1_21086:
	shr.u64 	%rd99408, %rd99407, 1;
	add.s64 	%rd42242, %rd99409, %rd99408;
	shl.b64 	%rd61154, %rd42242, 2;
	add.s64 	%rd61155, %rd42230, %rd61154;
	ld.u32 	%r9791, [%rd61155];
	setp.ge.s32 	%p4478, %r9791, %r5888;
	@%p4478 bra 	$L__BB1_21088;
	add.s64 	%rd99409, %rd42242, 1;
	not.b64 	%rd61156, %rd99408;
	add.s64 	%rd99408, %rd99407, %rd61156;
$L__BB1_21088:
	setp.ne.s64 	%p4479, %rd99408, 0;
	mov.u64 	%rd99407, %rd99408;
	@%p4479 bra 	$L__BB1_21086;
	cvt.u32.u64 	%r5890, %rd99409;
	ld.global.u64 	%rd42247, [%rd4+40];
	mov.b64 	%rd99413, 0;
	mov.u64 	%rd99411, %rd5;
$L__BB1_21090:
	shr.u64 	%rd99412, %rd99411, 1;
	add.s64 	%rd42251, %rd99413, %rd99412;
	shl.b64 	%rd61158, %rd42251, 2;
	add.s64 	%rd61159, %rd42247, %rd61158;
	ld.u32 	%r9792, [%rd61159];
	setp.ge.s32 	%p4480, %r9792, %r5889;
	@%p4480 bra 	$L__BB1_21092;
	add.s64 	%rd99413, %rd42251, 1;
	not.b64 	%rd61160, %rd99412;
	add.s64 	%rd99412, %rd99411, %rd61160;
$L__BB1_21092:
	setp.ne.s64 	%p4481, %rd99412, 0;
	mov.u64 	%rd99411, %rd99412;
	@%p4481 bra 	$L__BB1_21090;
	cvt.u32.u64 	%r5891, %rd99413;
	mov.b64 	%rd99417, 0;
	mov.u64 	%rd99415, %rd5;
$L__BB1_21094:
	shr.u64 	%rd99416, %rd99415, 1;
	add.s64 	%rd42259, %rd99417, %rd99416;
	shl.b64 	%rd61162, %rd42259, 2;
	add.s64 	%rd61163, %rd42247, %rd61162;
	ld.u32 	%r9793, [%rd61163];
	setp.ge.s32 	%p4482, %r9793, %r5890;
	@%p4482 bra 	$L__BB1_21096;
	add.s64 	%rd99417, %rd42259, 1;
	not.b64 	%rd61164, %rd99416;
	add.s64 	%rd99416, %rd99415, %rd61164;
$L__BB1_21096:
	setp.ne.s64 	%p4483, %rd99416, 0;
	mov.u64 	%rd99415, %rd99416;
	@%p4483 bra 	$L__BB1_21094;
	cvt.u32.u64 	%r5892, %rd99417;
	ld.global.u64 	%rd42264, [%rd4+48];
	mov.b64 	%rd99421, 0;
	mov.u64 	%rd99419, %rd5;
$L__BB1_21098:
	shr.u64 	%rd99420, %rd99419, 1;
	add.s64 	%rd42268, %rd99421, %rd99420;
	shl.b64 	%rd61166, %rd42268, 2;
	add.s64 	%rd61167, %rd42264, %rd61166;
	ld.u32 	%r9794, [%rd61167];
	setp.ge.s32 	%p4484, %r9794, %r5891;
	@%p4484 bra 	$L__BB1_21100;
	add.s64 	%rd99421, %rd42268, 1;
	not.b64 	%rd61168, %rd99420;
	add.s64 	%rd99420, %rd99419, %rd61168;
$L__BB1_21100:
	setp.ne.s64 	%p4485, %rd99420, 0;
	mov.u64 	%rd99419, %rd99420;
	@%p4485 bra 	$L__BB1_21098;
	cvt.u32.u64 	%r5893, %rd99421;
	mov.b64 	%rd99425, 0;
	mov.u64 	%rd99423, %rd5;
$L__BB1_21102:
	shr.u64 	%rd99424, %rd99423, 1;
	add.s64 	%rd42276, %rd99425, %rd99424;
	shl.b64 	%rd61170, %rd42276, 2;
	add.s64 	%rd61171, %rd42264, %rd61170;
	ld.u32 	%r9795, [%rd61171];
	setp.ge.s32 	%p4486, %r9795, %r5892;
	@%p4486 bra 	$L__BB1_21104;
	add.s64 	%rd99425, %rd42276, 1;
	not.b64 	%rd61172, %rd99424;
	add.s64 	%rd99424, %rd99423, %rd61172;
$L__BB1_21104:
	setp.ne.s64 	%p4487, %rd99424, 0;
	mov.u64 	%rd99423, %rd99424;
	@%p4487 bra 	$L__BB1_21102;
	cvt.u32.u64 	%r5894, %rd99425;
	ld.global.u64 	%rd42281, [%rd4+56];
	mov.b64 	%rd99429, 0;
	mov.u64 	%rd99427, %rd5;
$L__BB1_21106:
	shr.u64 	%rd99428, %rd99427, 1;
	add.s64 	%rd42285, %rd99429, %rd99428;
	shl.b64 	%rd61174, %rd42285, 2;
	add.s64 	%rd61175, %rd42281, %rd61174;
	ld.u32 	%r9796, [%rd61175];
	setp.ge.s32 	%p4488, %r9796, %r5893;
	@%p4488 bra 	$L__BB1_21108;
	add.s64 	%rd99429, %rd42285, 1;
	not.b64 	%rd61176, %rd99428;
	add.s64 	%rd99428, %rd99427, %rd61176;
$L__BB1_21108:
	setp.ne.s64 	%p4489, %rd99428, 0;
	mov.u64 	%rd99427, %rd99428;
	@%p4489 bra 	$L__BB1_21106;
	cvt.u32.u64 	%r5895, %rd99429;
	mov.b64 	%rd99433, 0;
	mov.u64 	%rd99431, %rd5;
$L__BB1_21110:
	shr.u64 	%rd99432, %rd99431, 1;
	add.s64 	%rd42293, %rd99433, %rd99432;
	shl.b64 	%rd61178, %rd42293, 2;
	add.s64 	%rd61179, %rd42281, %rd61178;
	ld.u32 	%r9797, [%rd61179];
	setp.ge.s32 	%p4490, %r9797, %r5894;
	@%p4490 bra 	$L__BB1_21112;
	add.s64 	%rd99433, %rd42293, 1;
	not.b64 	%rd61180, %rd99432;
	add.s64 	%rd99432, %rd99431, %rd61180;
$L__BB1_21112:
	setp.ne.s64 	%p4491, %rd99432, 0;
	mov.u64 	%rd99431, %rd99432;
	@%p4491 bra 	$L__BB1_21110;
	cvt.u32.u64 	%r5896, %rd99433;
	ld.global.u64 	%rd42298, [%rd4+64];
	mov.b64 	%rd99437, 0;
	mov.u64 	%rd99435, %rd5;
$L__BB1_21114:
	shr.u64 	%rd99436, %rd99435, 1;
	add.s64 	%rd42302, %rd99437, %rd99436;
	shl.b64 	%rd61182, %rd42302, 2;
	add.s64 	%rd61183, %rd42298, %rd61182;
	ld.u32 	%r9798, [%rd61183];
	setp.ge.s32 	%p4492, %r9798, %r5895;
	@%p4492 bra 	$L__BB1_21116;
	add.s64 	%rd99437, %rd42302, 1;
	not.b64 	%rd61184, %rd99436;
	add.s64 	%rd99436, %rd99435, %rd61184;
$L__BB1_21116:
	setp.ne.s64 	%p4493, %rd99436, 0;
	mov.u64 	%rd99435, %rd99436;
	@%p4493 bra 	$L__BB1_21114;
	cvt.u32.u64 	%r5897, %rd99437;
	mov.b64 	%rd99441, 0;
	mov.u64 	%rd99439, %rd5;
$L__BB1_21118:
	shr.u64 	%rd99440, %rd99439, 1;
	add.s64 	%rd42310, %rd99441, %rd99440;
	shl.b64 	%rd61186, %rd42310, 2;
	add.s64 	%rd61187, %rd42298, %rd61186;
	ld.u32 	%r9799, [%rd61187];
	setp.ge.s32 	%p4494, %r9799, %r5896;
	@%p4494 bra 	$L__BB1_21120;
	add.s64 	%rd99441, %rd42310, 1;
	not.b64 	%rd61188, %rd99440;
	add.s64 	%rd99440, %rd99439, %rd61188;
$L__BB1_21120:
	setp.ne.s64 	%p4495, %rd99440, 0;
	mov.u64 	%rd99439, %rd99440;
	@%p4495 bra 	$L__BB1_21118;
	cvt.u32.u64 	%r5898, %rd99441;
	ld.global.u64 	%rd42315, [%rd4+72];
	mov.b64 	%rd99445, 0;
	mov.u64 	%rd99443, %rd5;
$L__BB1_21122:
	shr.u64 	%rd99444, %rd99443, 1;
	add.s64 	%rd42319, %rd99445, %rd99444;
	shl.b64 	%rd61190, %rd42319, 2;
	add.s64 	%rd61191, %rd42315, %rd61190;
	ld.u32 	%r9800, [%rd61191];
	setp.ge.s32 	%p4496, %r9800, %r5897;
	@%p4496 bra 	$L__BB1_21124;
	add.s64 	%rd99445, %rd42319, 1;
	not.b64 	%rd61192, %rd99444;
	add.s64 	%rd99444, %rd99443, %rd61192;
$L__BB1_21124:
	setp.ne.s64 	%p4497, %rd99444, 0;
	mov.u64 	%rd99443, %rd99444;
	@%p4497 bra 	$L__BB1_21122;
	cvt.u32.u64 	%r5899, %rd99445;
	mov.b64 	%rd99449, 0;
	mov.u64 	%rd99447, %rd5;
$L__BB1_21126:
	shr.u64 	%rd99448, %rd99447, 1;
	add.s64 	%rd42327, %rd99449, %rd99448;
	shl.b64 	%rd61194, %rd42327, 2;
	add.s64 	%rd61195, %rd42315, %rd61194;
	ld.u32 	%r9801, [%rd61195];
	setp.ge.s32 	%p4498, %r9801, %r5898;
	@%p4498 bra 	$L__BB1_21128;
	add.s64 	%rd99449, %rd42327, 1;
	not.b64 	%rd61196, %rd99448;
	add.s64 	%rd99448, %rd99447, %rd61196;
$L__BB1_21128:
	setp.ne.s64 	%p4499, %rd99448, 0;
	mov.u64 	%rd99447, %rd99448;
	@%p4499 bra 	$L__BB1_21126;
	cvt.u32.u64 	%r9802, %rd99449;
	setp.lt.s32 	%p4500, %r5899, %r9802;
	selp.b32 	%r5900, %r5732, %r5754, %p4500;
	selp.b32 	%r5901, %r5754, %r5732, %p4500;
	mov.b64 	%rd99453, 0;
	mov.u64 	%rd99451, %rd5;
$L__BB1_21130:
	shr.u64 	%rd99452, %rd99451, 1;
	add.s64 	%rd42335, %rd99453, %rd99452;
	shl.b64 	%rd61198, %rd42335, 2;
	add.s64 	%rd61199, %rd42162, %rd61198;
	ld.u32 	%r9803, [%rd61199];
	setp.ge.s32 	%p4501, %r9803, %r5775;
	@%p4501 bra 	$L__BB1_21132;
	add.s64 	%rd99453, %rd42335, 1;
	not.b64 	%rd61200, %rd99452;
	add.s64 	%rd99452, %rd99451, %rd61200;
$L__BB1_21132:
	setp.ne.s64 	%p4502, %rd99452, 0;
	mov.u64 	%rd99451, %rd99452;
	@%p4502 bra 	$L__BB1_21130;
	cvt.u32.u64 	%r5902, %rd99453;
	mov.b64 	%rd99457, 0;
	mov.u64 	%rd99455, %rd5;
$L__BB1_21134:
	shr.u64 	%rd99456, %rd99455, 1;
	add.s64 	%rd42343, %rd99457, %rd99456;
	shl.b64 	%rd61202, %rd42343, 2;
	add.s64 	%rd61203, %rd42162, %rd61202;
	ld.u32 	%r9804, [%rd61203];
	setp.ge.s32 	%p4503, %r9804, %r5753;
	@%p4503 bra 	$L__BB1_21136;
	add.s64 	%rd99457, %rd42343, 1;
	not.b64 	%rd61204, %rd99456;
	add.s64 	%rd99456, %rd99455, %rd61204;
$L__BB1_21136:
	setp.ne.s64 	%p4504, %rd99456, 0;
	mov.u64 	%rd99455, %rd99456;
	@%p4504 bra 	$L__BB1_21134;
	cvt.u32.u64 	%r5903, %rd99457;
	mov.b64 	%rd99461, 0;
	mov.u64 	%rd99459, %rd5;
$L__BB1_21138:
	shr.u64 	%rd99460, %rd99459, 1;
	add.s64 	%rd42351, %rd99461, %rd99460;
	shl.b64 	%rd61206, %rd42351, 2;
	add.s64 	%rd61207, %rd42179, %rd61206;
	ld.u32 	%r9805, [%rd61207];
	setp.ge.s32 	%p4505, %r9805, %r5902;
	@%p4505 bra 	$L__BB1_21140;
	add.s64 	%rd99461, %rd42351, 1;
	not.b64 	%rd61208, %rd99460;
	add.s64 	%rd99460, %rd99459, %rd61208;
$L__BB1_21140:
	setp.ne.s64 	%p4506, %rd99460, 0;
	mov.u64 	%rd99459, %rd99460;
	@%p4506 bra 	$L__BB1_21138;
	cvt.u32.u64 	%r5904, %rd99461;
	mov.b64 	%rd99465, 0;
	mov.u64 	%rd99463, %rd5;
$L__BB1_21142:
	shr.u64 	%rd99464, %rd99463, 1;
	add.s64 	%rd42359, %rd99465, %rd99464;
	shl.b64 	%rd61210, %rd42359, 2;
	add.s64 	%rd61211, %rd42179, %rd61210;
	ld.u32 	%r9806, [%rd61211];
	setp.ge.s32 	%p4507, %r9806, %r5903;
	@%p4507 bra 	$L__BB1_21144;
	add.s64 	%rd99465, %rd42359, 1;
	not.b64 	%rd61212, %rd99464;
	add.s64 	%rd99464, %rd99463, %rd61212;
$L__BB1_21144:
	setp.ne.s64 	%p4508, %rd99464, 0;
	mov.u64 	%rd99463, %rd99464;
	@%p4508 bra 	$L__BB1_21142;
	cvt.u32.u64 	%r5905, %rd99465;
	mov.b64 	%rd99469, 0;
	mov.u64 	%rd99467, %rd5;
$L__BB1_21146:
	shr.u64 	%rd99468, %rd99467, 1;
	add.s64 	%rd42367, %rd99469, %rd99468;
	shl.b64 	%rd61214, %rd42367, 2;
	add.s64 	%rd61215, %rd42196, %rd61214;
	ld.u32 	%r9807, [%rd61215];
	setp.ge.s32 	%p4509, %r9807, %r5904;
	@%p4509 bra 	$L__BB1_21148;
	add.s64 	%rd99469, %rd42367, 1;
	not.b64 	%rd61216, %rd99468;
	add.s64 	%rd99468, %rd99467, %rd61216;
$L__BB1_21148:
	setp.ne.s64 	%p4510, %rd99468, 0;
	mov.u64 	%rd99467, %rd99468;
	@%p4510 bra 	$L__BB1_21146;
	cvt.u32.u64 	%r5906, %rd99469;
	mov.b64 	%rd99473, 0;
	mov.u64 	%rd99471, %rd5;
$L__BB1_21150:
	shr.u64 	%rd99472, %rd99471, 1;
	add.s64 	%rd42375, %rd99473, %rd99472;
	shl.b64 	%rd61218, %rd42375, 2;
	add.s64 	%rd61219, %rd42196, %rd61218;
	ld.u32 	%r9808, [%rd61219];
	setp.ge.s32 	%p4511, %r9808, %r5905;
	@%p4511 bra 	$L__BB1_21152;
	add.s64 	%rd99473, %rd42375, 1;
	not.b64 	%rd61220, %rd99472;
	add.s64 	%rd99472, %rd99471, %rd61220;
$L__BB1_21152:
	setp.ne.s64 	%p4512, %rd99472, 0;
	mov.u64 	%rd99471, %rd99472;
	@%p4512 bra 	$L__BB1_21150;
	cvt.u32.u64 	%r5907, %rd99473;
	mov.b64 	%rd99477, 0;
	mov.u64 	%rd99475, %rd5;
$L__BB1_21154:
	shr.u64 	%rd99476, %rd99475, 1;
	add.s64 	%rd42383, %rd99477, %rd99476;
	shl.b64 	%rd61222, %rd42383, 2;
	add.s64 	%rd61223, %rd42213, %rd61222;
	ld.u32 	%r9809, [%rd61223];
	setp.ge.s32 	%p4513, %r9809, %r5906;
	@%p4513 bra 	$L__BB1_21156;
	add.s64 	%rd99477, %rd42383, 1;
	not.b64 	%rd61224, %rd99476;
	add.s64 	%rd99476, %rd99475, %rd61224;
$L__BB1_21156:
	setp.ne.s64 	%p4514, %rd99476, 0;
	mov.u64 	%rd99475, %rd99476;
	@%p4514 bra 	$L__BB1_21154;
	cvt.u32.u64 	%r5908, %rd99477;
	mov.b64 	%rd99481, 0;
	mov.u64 	%rd99479, %rd5;
$L__BB1_21158:
	shr.u64 	%rd99480, %rd99479, 1;
	add.s64 	%rd42391, %rd99481, %rd99480;
	shl.b64 	%rd61226, %rd42391, 2;
	add.s64 	%rd61227, %rd42213, %rd61226;
	ld.u32 	%r9810, [%rd61227];
	setp.ge.s32 	%p4515, %r9810, %r5907;
	@%p4515 bra 	$L__BB1_21160;
	add.s64 	%rd99481, %rd42391, 1;
	not.b64 	%rd61228, %rd99480;
	add.s64 	%rd99480, %rd99479, %rd61228;
$L__BB1_21160:
	setp.ne.s64 	%p4516, %rd99480, 0;
	mov.u64 	%rd99479, %rd99480;
	@%p4516 bra 	$L__BB1_21158;
	cvt.u32.u64 	%r5909, %rd99481;
	mov.b64 	%rd99485, 0;
	mov.u64 	%rd99483, %rd5;
$L__BB1_21162:
	shr.u64 	%rd99484, %rd99483, 1;
	add.s64 	%rd42399, %rd99485, %rd99484;
	shl.b64 	%rd61230, %rd42399, 2;
	add.s64 	%rd61231, %rd42230, %rd61230;
	ld.u32 	%r9811, [%rd61231];
	setp.ge.s32 	%p4517, %r9811, %r5908;
	@%p4517 bra 	$L__BB1_21164;
	add.s64 	%rd99485, %rd42399, 1;
	not.b64 	%rd61232, %rd99484;
	add.s64 	%rd99484, %rd99483, %rd61232;
$L__BB1_21164:
	setp.ne.s64 	%p4518, %rd99484, 0;
	mov.u64 	%rd99483, %rd99484;
	@%p4518 bra 	$L__BB1_21162;
	cvt.u32.u64 	%r5910, %rd99485;
	mov.b64 	%rd99489, 0;
	mov.u64 	%rd99487, %rd5;
$L__BB1_21166:
	shr.u64 	%rd99488, %rd99487, 1;
	add.s64 	%rd42407, %rd99489, %rd99488;
	shl.b64 	%rd61234, %rd42407, 2;
	add.s64 	%rd61235, %rd42230, %rd61234;
	ld.u32 	%r9812, [%rd61235];
	setp.ge.s32 	%p4519, %r9812, %r5909;
	@%p4519 bra 	$L__BB1_21168;
	add.s64 	%rd99489, %rd42407, 1;
	not.b64 	%rd61236, %rd99488;
	add.s64 	%rd99488, %rd99487, %rd61236;
$L__BB1_21168:
	setp.ne.s64 	%p4520, %rd99488, 0;
	mov.u64 	%rd99487, %rd99488;
	@%p4520 bra 	$L__BB1_21166;
	cvt.u32.u64 	%r5911, %rd99489;
	mov.b64 	%rd99493, 0;
	mov.u64 	%rd99491, %rd5;
$L__BB1_21170:
	shr.u64 	%rd99492, %rd99491, 1;
	add.s64 	%rd42415, %rd99493, %rd99492;
	shl.b64 	%rd61238, %rd42415, 2;
	add.s64 	%rd61239, %rd42247, %rd61238;
	ld.u32 	%r9813, [%rd61239];
	setp.ge.s32 	%p4521, %r9813, %r5910;
	@%p4521 bra 	$L__BB1_21172;
	add.s64 	%rd99493, %rd42415, 1;
	not.b64 	%rd61240, %rd99492;
	add.s64 	%rd99492, %rd99491, %rd61240;
$L__BB1_21172:
	setp.ne.s64 	%p4522, %rd99492, 0;
	mov.u64 	%rd99491, %rd99492;
	@%p4522 bra 	$L__BB1_21170;
	cvt.u32.u64 	%r5912, %rd99493;
	mov.b64 	%rd99497, 0;
	mov.u64 	%rd99495, %rd5;
$L__BB1_21174:
	shr.u64 	%rd99496, %rd99495, 1;
	add.s64 	%rd42423, %rd99497, %rd99496;
	shl.b64 	%rd61242, %rd42423, 2;
	add.s64 	%rd61243, %rd42247, %rd61242;
	ld.u32 	%r9814, [%rd61243];
	setp.ge.s32 	%p4523, %r9814, %r5911;
	@%p4523 bra 	$L__BB1_21176;
	add.s64 	%rd99497, %rd42423, 1;
	not.b64 	%rd61244, %rd99496;
	add.s64 	%rd99496, %rd99495, %rd61244;
$L__BB1_21176:
	setp.ne.s64 	%p4524, %rd99496, 0;
	mov.u64 	%rd99495, %rd99496;
	@%p4524 bra 	$L__BB1_21174;
	cvt.u32.u64 	%r5913, %rd99497;
	mov.b64 	%rd99501, 0;
	mov.u64 	%rd99499, %rd5;
$L__BB1_21178:
	shr.u64 	%rd99500, %rd99499, 1;
	add.s64 	%rd42431, %rd99501, %rd99500;
	shl.b64 	%rd61246, %rd42431, 2;
	add.s64 	%rd61247, %rd42264, %rd61246;
	ld.u32 	%r9815, [%rd61247];
	setp.ge.s32 	%p4525, %r9815, %r5912;
	@%p4525 bra 	$L__BB1_21180;
	add.s64 	%rd99501, %rd42431, 1;
	not.b64 	%rd61248, %rd99500;
	add.s64 	%rd99500, %rd99499, %rd61248;
$L__BB1_21180:
	setp.ne.s64 	%p4526, %rd99500, 0;
	mov.u64 	%rd99499, %rd99500;
	@%p4526 bra 	$L__BB1_21178;
	cvt.u32.u64 	%r5914, %rd99501;
	mov.b64 	%rd99505, 0;
	mov.u64 	%rd99503, %rd5;
$L__BB1_21182:
	shr.u64 	%rd99504, %rd99503, 1;
	add.s64 	%rd42439, %rd99505, %rd99504;
	shl.b64 	%rd61250, %rd42439, 2;
	add.s64 	%rd61251, %rd42264, %rd61250;
	ld.u32 	%r9816, [%rd61251];
	setp.ge.s32 	%p4527, %r9816, %r5913;
	@%p4527 bra 	$L__BB1_21184;
	add.s64 	%rd99505, %rd42439, 1;
	not.b64 	%rd61252, %rd99504;
	add.s64 	%rd99504, %rd99503, %rd61252;
$L__BB1_21184:
	setp.ne.s64 	%p4528, %rd99504, 0;
	mov.u64 	%rd99503, %rd99504;
	@%p4528 bra 	$L__BB1_21182;
	cvt.u32.u64 	%r5915, %rd99505;
	mov.b64 	%rd99509, 0;
	mov.u64 	%rd99507, %rd5;
$L__BB1_21186:
	shr.u64 	%rd99508, %rd99507, 1;
	add.s64 	%rd42447, %rd99509, %rd99508;
	shl.b64 	%rd61254, %rd42447, 2;
	add.s64 	%rd61255, %rd42281, %rd61254;
	ld.u32 	%r9817, [%rd61255];
	setp.ge.s32 	%p4529, %r9817, %r5914;
	@%p4529 bra 	$L__BB1_21188;
	add.s64 	%rd99509, %rd42447, 1;
	not.b64 	%rd61256, %rd99508;
	add.s64 	%rd99508, %rd99507, %rd61256;
$L__BB1_21188:
	setp.ne.s64 	%p4530, %rd99508, 0;
	mov.u64 	%rd99507, %rd99508;
	@%p4530 bra 	$L__BB1_21186;
	cvt.u32.u64 	%r5916, %rd99509;
	mov.b64 	%rd99513, 0;
	mov.u64 	%rd99511, %rd5;
$L__BB1_21190:
	shr.u64 	%rd99512, %rd99511, 1;
	add.s64 	%rd42455, %rd99513, %rd99512;
	shl.b64 	%rd61258, %rd42455, 2;
	add.s64 	%rd61259, %rd42281, %rd61258;
	ld.u32 	%r9818, [%rd61259];
	setp.ge.s32 	%p4531, %r9818, %r5915;
	@%p4531 bra 	$L__BB1_21192;
	add.s64 	%rd99513, %rd42455, 1;
	not.b64 	%rd61260, %rd99512;
	add.s64 	%rd99512, %rd99511, %rd61260;
$L__BB1_21192:
	setp.ne.s64 	%p4532, %rd99512, 0;
	mov.u64 	%rd99511, %rd99512;
	@%p4532 bra 	$L__BB1_21190;
	cvt.u32.u64 	%r5917, %rd99513;
	mov.b64 	%rd99517, 0;
	mov.u64 	%rd99515, %rd5;
$L__BB1_21194:
	shr.u64 	%rd99516, %rd99515, 1;
	add.s64 	%rd42463, %rd99517, %rd99516;
	shl.b64 	%rd61262, %rd42463, 2;
	add.s64 	%rd61263, %rd42298, %rd61262;
	ld.u32 	%r9819, [%rd61263];
	setp.ge.s32 	%p4533, %r9819, %r5916;
	@%p4533 bra 	$L__BB1_21196;
	add.s64 	%rd99517, %rd42463, 1;
	not.b64 	%rd61264, %rd99516;
	add.s64 	%rd99516, %rd99515, %rd61264;
$L__BB1_21196:
	setp.ne.s64 	%p4534, %rd99516, 0;
	mov.u64 	%rd99515, %rd99516;
	@%p4534 bra 	$L__BB1_21194;
	cvt.u32.u64 	%r5918, %rd99517;
	mov.b64 	%rd99521, 0;
	mov.u64 	%rd99519, %rd5;
$L__BB1_21198:
	shr.u64 	%rd99520, %rd99519, 1;
	add.s64 	%rd42471, %rd99521, %rd99520;
	shl.b64 	%rd61266, %rd42471, 2;
	add.s64 	%rd61267, %rd42298, %rd61266;
	ld.u32 	%r9820, [%rd61267];
	setp.ge.s32 	%p4535, %r9820, %r5917;
	@%p4535 bra 	$L__BB1_21200;
	add.s64 	%rd99521, %rd42471, 1;
	not.b64 	%rd61268, %rd99520;
	add.s64 	%rd99520, %rd99519, %rd61268;
$L__BB1_21200:
	setp.ne.s64 	%p4536, %rd99520, 0;
	mov.u64 	%rd99519, %rd99520;
	@%p4536 bra 	$L__BB1_21198;
	cvt.u32.u64 	%r5919, %rd99521;
	mov.b64 	%rd99525, 0;
	mov.u64 	%rd99523, %rd5;
$L__BB1_21202:
	shr.u64 	%rd99524, %rd99523, 1;
	add.s64 	%rd42479, %rd99525, %rd99524;
	shl.b64 	%rd61270, %rd42479, 2;
	add.s64 	%rd61271, %rd42315, %rd61270;
	ld.u32 	%r9821, [%rd61271];
	setp.ge.s32 	%p4537, %r9821, %r5918;
	@%p4537 bra 	$L__BB1_21204;
	add.s64 	%rd99525, %rd42479, 1;
	not.b64 	%rd61272, %rd99524;
	add.s64 	%rd99524, %rd99523, %rd61272;
$L__BB1_21204:
	setp.ne.s64 	%p4538, %rd99524, 0;
	mov.u64 	%rd99523, %rd99524;
	@%p4538 bra 	$L__BB1_21202;
	cvt.u32.u64 	%r5920, %rd99525;
	mov.b64 	%rd99529, 0;
	mov.u64 	%rd99527, %rd5;
$L__BB1_21206:
	shr.u64 	%rd99528, %rd99527, 1;
	add.s64 	%rd42487, %rd99529, %rd99528;
	shl.b64 	%rd61274, %rd42487, 2;
	add.s64 	%rd61275, %rd42315, %rd61274;
	ld.u32 	%r9822, [%rd61275];
	setp.ge.s32 	%p4539, %r9822, %r5919;
	@%p4539 bra 	$L__BB1_21208;
	add.s64 	%rd99529, %rd42487, 1;
	not.b64 	%rd61276, %rd99528;
	add.s64 	%rd99528, %rd99527, %rd61276;
$L__BB1_21208:
	setp.ne.s64 	%p4540, %rd99528, 0;
	mov.u64 	%rd99527, %rd99528;
	@%p4540 bra 	$L__BB1_21206;
	cvt.u32.u64 	%r9823, %rd99529;
	setp.lt.s32 	%p4541, %r5920, %r9823;
	selp.b32 	%r5921, %r5753, %r5775, %p4541;
	selp.b32 	%r5922, %r5775, %r5753, %p4541;
	mov.b64 	%rd99533, 0;
	mov.u64 	%rd99531, %rd5;
$L__BB1_21210:
	shr.u64 	%rd99532, %rd99531, 1;
	add.s64 	%rd42495, %rd99533, %rd99532;
	shl.b64 	%rd61278, %rd42495, 2;
	add.s64 	%rd61279, %rd42162, %rd61278;
	ld.u32 	%r9824, [%rd61279];
	setp.ge.s32 	%p4542, %r9824, %r5796;
	@%p4542 bra 	$L__BB1_21212;
	add.s64 	%rd99533, %rd42495, 1;
	not.b64 	%rd61280, %rd99532;
	add.s64 	%rd99532, %rd99531, %rd61280;
$L__BB1_21212:
	setp.ne.s64 	%p4543, %rd99532, 0;
	mov.u64 	%rd99531, %rd99532;
	@%p4543 bra 	$L__BB1_21210;
	cvt.u32.u64 	%r5923, %rd99533;
	mov.b64 	%rd99537, 0;
	mov.u64 	%rd99535, %rd5;
$L__BB1_21214:
	shr.u64 	%rd99536, %rd99535, 1;
	add.s64 	%rd42503, %rd99537, %rd99536;
	shl.b64 	%rd61282, %rd42503, 2;
	add.s64 	%rd61283, %rd42162, %rd61282;
	ld.u32 	%r9825, [%rd61283];
	setp.ge.s32 	%p4544, %r9825, %r5774;
	@%p4544 bra 	$L__BB1_21216;
	add.s64 	%rd99537, %rd42503, 1;
	not.b64 	%rd61284, %rd99536;
	add.s64 	%rd99536, %rd99535, %rd61284;
$L__BB1_21216:
	setp.ne.s64 	%p4545, %rd99536, 0;
	mov.u64 	%rd99535, %rd99536;
	@%p4545 bra 	$L__BB1_21214;
	cvt.u32.u64 	%r5924, %rd99537;
	mov.b64 	%rd99541, 0;
	mov.u64 	%rd99539, %rd5;
$L__BB1_21218:
	shr.u64 	%rd99540, %rd99539, 1;
	add.s64 	%rd42511, %rd99541, %rd99540;
	shl.b64 	%rd61286, %rd42511, 2;
	add.s64 	%rd61287, %rd42179, %rd61286;
	ld.u32 	%r9826, [%rd61287];
	setp.ge.s32 	%p4546, %r9826, %r5923;
	@%p4546 bra 	$L__BB1_21220;
	add.s64 	%rd99541, %rd42511, 1;
	not.b64 	%rd61288, %rd99540;
	add.s64 	%rd99540, %rd99539, %rd61288;
$L__BB1_21220:
	setp.ne.s64 	%p4547, %rd99540, 0;
	mov.u64 	%rd99539, %rd99540;
	@%p4547 bra 	$L__BB1_21218;
	cvt.u32.u64 	%r5925, %rd99541;
	mov.b64 	%rd99545, 0;
	mov.u64 	%rd99543, %rd5;
$L__BB1_21222:
	shr.u64 	%rd99544, %rd99543, 1;
	add.s64 	%rd42519, %rd99545, %rd99544;
	shl.b64 	%rd61290, %rd42519, 2;
	add.s64 	%rd61291, %rd42179, %rd61290;
	ld.u32 	%r9827, [%rd61291];
	setp.ge.s32 	%p4548, %r9827, %r5924;
	@%p4548 bra 	$L__BB1_21224;
	add.s64 	%rd99545, %rd42519, 1;
	not.b64 	%rd61292, %rd99544;
	add.s64 	%rd99544, %rd99543, %rd61292;
$L__BB1_21224:
	setp.ne.s64 	%p4549, %rd99544, 0;
	mov.u64 	%rd99543, %rd99544;
	@%p4549 bra 	$L__BB1_21222;
	cvt.u32.u64 	%r5926, %rd99545;
	mov.b64 	%rd99549, 0;
	mov.u64 	%rd99547, %rd5;
$L__BB1_21226:
	shr.u64 	%rd99548, %rd99547, 1;
	add.s64 	%rd42527, %rd99549, %rd99548;
	shl.b64 	%rd61294, %rd42527, 2;
	add.s64 	%rd61295, %rd42196, %rd61294;
	ld.u32 	%r9828, [%rd61295];
	setp.ge.s32 	%p4550, %r9828, %r5925;
	@%p4550 bra 	$L__BB1_21228;
	add.s64 	%rd99549, %rd42527, 1;
	not.b64 	%rd61296, %rd99548;
	add.s64 	%rd99548, %rd99547, %rd61296;
$L__BB1_21228:
	setp.ne.s64 	%p4551, %rd99548, 0;
	mov.u64 	%rd99547, %rd99548;
	@%p4551 bra 	$L__BB1_21226;
	cvt.u32.u64 	%r5927, %rd99549;
	mov.b64 	%rd99553, 0;
	mov.u64 	%rd99551, %rd5;
$L__BB1_21230:
	shr.u64 	%rd99552, %rd99551, 1;
	add.s64 	%rd42535, %rd99553, %rd99552;
	shl.b64 	%rd61298, %rd42535, 2;
	add.s64 	%rd61299, %rd42196, %rd61298;
	ld.u32 	%r9829, [%rd61299];
	setp.ge.s32 	%p4552, %r9829, %r5926;
	@%p4552 bra 	$L__BB1_21232;
	add.s64 	%rd99553, %rd42535, 1;
	not.b64 	%rd61300, %rd99552;
	add.s64 	%rd99552, %rd99551, %rd61300;
$L__BB1_21232:
	setp.ne.s64 	%p4553, %rd99552, 0;
	mov.u64 	%rd99551, %rd99552;
	@%p4553 bra 	$L__BB1_21230;
	cvt.u32.u64 	%r5928, %rd99553;
	mov.b64 	%rd99557, 0;
	mov.u64 	%rd99555, %rd5;
$L__BB1_21234:
	shr.u64 	%rd99556, %rd99555, 1;
	add.s64 	%rd42543, %rd99557, %rd99556;
	shl.b64 	%rd61302, %rd42543, 2;
	add.s64 	%rd61303, %rd42213, %rd61302;
	ld.u32 	%r9830, [%rd61303];
	setp.ge.s32 	%p4554, %r9830, %r5927;
	@%p4554 bra 	$L__BB1_21236;
	add.s64 	%rd99557, %rd42543, 1;
	not.b64 	%rd61304, %rd99556;
	add.s64 	%rd99556, %rd99555, %rd61304;
$L__BB1_21236:
	setp.ne.s64 	%p4555, %rd99556, 0;
	mov.u64 	%rd99555, %rd99556;
	@%p4555 bra 	$L__BB1_21234;
	cvt.u32.u64 	%r5929, %rd99557;
	mov.b64 	%rd99561, 0;
	mov.u64 	%rd99559, %rd5;
$L__BB1_21238:
	shr.u64 	%rd99560, %rd99559, 1;
	add.s64 	%rd42551, %rd99561, %rd99560;
	shl.b64 	%rd61306, %rd42551, 2;
	add.s64 	%rd61307, %rd42213, %rd61306;
	ld.u32 	%r9831, [%rd61307];
	setp.ge.s32 	%p4556, %r9831, %r5928;
	@%p4556 bra 	$L__BB1_21240;
	add.s64 	%rd99561, %rd42551, 1;
	not.b64 	%rd61308, %rd99560;
	add.s64 	%rd99560, %rd99559, %rd61308;
$L__BB1_21240:
	setp.ne.s64 	%p4557, %rd99560, 0;
	mov.u64 	%rd99559, %rd99560;
	@%p4557 bra 	$L__BB1_21238;
	cvt.u32.u64 	%r5930, %rd99561;
	mov.b64 	%rd99565, 0;
	mov.u64 	%rd99563, %rd5;
$L__BB1_21242:
	shr.u64 	%rd99564, %rd99563, 1;
	add.s64 	%rd42559, %rd99565, %rd99564;
	shl.b64 	%rd61310, %rd42559, 2;
	add.s64 	%rd61311, %rd42230, %rd61310;
	ld.u32 	%r9832, [%rd61311];
	setp.ge.s32 	%p4558, %r9832, %r5929;
	@%p4558 bra 	$L__BB1_21244;
	add.s64 	%rd99565, %rd42559, 1;
	not.b64 	%rd61312, %rd99564;
	add.s64 	%rd99564, %rd99563, %rd61312;
$L__BB1_21244:
	setp.ne.s64 	%p4559, %rd99564, 0;
	mov.u64 	%rd99563, %rd99564;
	@%p4559 bra 	$L__BB1_21242;
	cvt.u32.u64 	%r5931, %rd99565;
	mov.b64 	%rd99569, 0;
	mov.u64 	%rd99567, %rd5;
$L__BB1_21246:
	shr.u64 	%rd99568, %rd99567, 1;
	add.s64 	%rd42567, %rd99569, %rd99568;
	shl.b64 	%rd61314, %rd42567, 2;
	add.s64 	%rd61315, %rd42230, %rd61314;
	ld.u32 	%r9833, [%rd61315];
	setp.ge.s32 	%p4560, %r9833, %r5930;
	@%p4560 bra 	$L__BB1_21248;
	add.s64 	%rd99569, %rd42567, 1;
	not.b64 	%rd61316, %rd99568;
	add.s64 	%rd99568, %rd99567, %rd61316;
$L__BB1_21248:
	setp.ne.s64 	%p4561, %rd99568, 0;
	mov.u64 	%rd99567, %rd99568;
	@%p4561 bra 	$L__BB1_21246;
	cvt.u32.u64 	%r5932, %rd99569;
	mov.b64 	%rd99573, 0;
	mov.u64 	%rd99571, %rd5;
$L__BB1_21250:
	shr.u64 	%rd99572, %rd99571, 1;
	add.s64 	%rd42575, %rd99573, %rd99572;
	shl.b64 	%rd61318, %rd42575, 2;
	add.s64 	%rd61319, %rd42247, %rd61318;
	ld.u32 	%r9834, [%rd61319];
	setp.ge.s32 	%p4562, %r9834, %r5931;
	@%p4562 bra 	$L__BB1_21252;
	add.s64 	%rd99573, %rd42575, 1;
	not.b64 	%rd61320, %rd99572;
	add.s64 	%rd99572, %rd99571, %rd61320;
$L__BB1_21252:
	setp.ne.s64 	%p4563, %rd99572, 0;
	mov.u64 	%rd99571, %rd99572;
	@%p4563 bra 	$L__BB1_21250;
	cvt.u32.u64 	%r5933, %rd99573;
	mov.b64 	%rd99577, 0;
	mov.u64 	%rd99575, %rd5;
$L__BB1_21254:
	shr.u64 	%rd99576, %rd99575, 1;
	add.s64 	%rd42583, %rd99577, %rd99576;
	shl.b64 	%rd61322, %rd42583, 2;
	add.s64 	%rd61323, %rd42247, %rd61322;
	ld.u32 	%r9835, [%rd61323];
	setp.ge.s32 	%p4564, %r9835, %r5932;
	@%p4564 bra 	$L__BB1_21256;
	add.s64 	%rd99577, %rd42583, 1;
	not.b64 	%rd61324, %rd99576;
	add.s64 	%rd99576, %rd99575, %rd61324;
$L__BB1_21256:
	setp.ne.s64 	%p4565, %rd99576, 0;
	mov.u64 	%rd99575, %rd99576;
	@%p4565 bra 	$L__BB1_21254;
	cvt.u32.u64 	%r5934, %rd99577;
	mov.b64 	%rd99581, 0;
	mov.u64 	%rd99579, %rd5;
$L__BB1_21258:
	shr.u64 	%rd99580, %rd99579, 1;
	add.s64 	%rd42591, %rd99581, %rd99580;
	shl.b64 	%rd61326, %rd42591, 2;
	add.s64 	%rd61327, %rd42264, %rd61326;
	ld.u32 	%r9836, [%rd61327];
	setp.ge.s32 	%p4566, %r9836, %r5933;
	@%p4566 bra 	$L__BB1_21260;
	add.s64 	%rd99581, %rd42591, 1;
	not.b64 	%rd61328, %rd99580;
	add.s64 	%rd99580, %rd99579, %rd61328;
$L__BB1_21260:
	setp.ne.s64 	%p4567, %rd99580, 0;
	mov.u64 	%rd99579, %rd99580;
	@%p4567 bra 	$L__BB1_21258;
	cvt.u32.u64 	%r5935, %rd99581;
	mov.b64 	%rd99585, 0;
	mov.u64 	%rd99583, %rd5;
$L__BB1_21262:
	shr.u64 	%rd99584, %rd99583, 1;
	add.s64 	%rd42599, %rd99585, %rd99584;
	shl.b64 	%rd61330, %rd42599, 2;
	add.s64 	%rd61331, %rd42264, %rd61330;
	ld.u32 	%r9837, [%rd61331];
	setp.ge.s32 	%p4568, %r9837, %r5934;
	@%p4568 bra 	$L__BB1_21264;
	add.s64 	%rd99585, %rd42599, 1;
	not.b64 	%rd61332, %rd99584;
	add.s64 	%rd99584, %rd99583, %rd61332;
$L__BB1_21264:
	setp.ne.s64 	%p4569, %rd99584, 0;
	mov.u64 	%rd99583, %rd99584;
	@%p4569 bra 	$L__BB1_21262;
	cvt.u32.u64 	%r5936, %rd99585;
	mov.b64 	%rd99589, 0;
	mov.u64 	%rd99587, %rd5;
$L__BB1_21266:
	shr.u64 	%rd99588, %rd99587, 1;
	add.s64 	%rd42607, %rd99589, %rd99588;
	shl.b64 	%rd61334, %rd42607, 2;
	add.s64 	%rd61335, %rd42281, %rd61334;
	ld.u32 	%r9838, [%rd61335];
	setp.ge.s32 	%p4570, %r9838, %r5935;
	@%p4570 bra 	$L__BB1_21268;
	add.s64 	%rd99589, %rd42607, 1;
	not.b64 	%rd61336, %rd99588;
	add.s64 	%rd99588, %rd99587, %rd61336;
$L__BB1_21268:
	setp.ne.s64 	%p4571, %rd99588, 0;
	mov.u64 	%rd99587, %rd99588;
	@%p4571 bra 	$L__BB1_21266;
	cvt.u32.u64 	%r5937, %rd99589;
	mov.b64 	%rd99593, 0;
	mov.u64 	%rd99591, %rd5;
$L__BB1_21270:
	shr.u64 	%rd99592, %rd99591, 1;
	add.s64 	%rd42615, %rd99593, %rd99592;
	shl.b64 	%rd61338, %rd42615, 2;
	add.s64 	%rd61339, %rd42281, %rd61338;
	ld.u32 	%r9839, [%rd61339];
	setp.ge.s32 	%p4572, %r9839, %r5936;
	@%p4572 bra 	$L__BB1_21272;
	add.s64 	%rd99593, %rd42615, 1;
	not.b64 	%rd61340, %rd99592;
	add.s64 	%rd99592, %rd99591, %rd61340;
$L__BB1_21272:
	setp.ne.s64 	%p4573, %rd99592, 0;
	mov.u64 	%rd99591, %rd99592;
	@%p4573 bra 	$L__BB1_21270;
	cvt.u32.u64 	%r5938, %rd99593;
	mov.b64 	%rd99597, 0;
	mov.u64 	%rd99595, %rd5;
$L__BB1_21274:
	shr.u64 	%rd99596, %rd99595, 1;
	add.s64 	%rd42623, %rd99597, %rd99596;
	shl.b64 	%rd61342, %rd42623, 2;
	add.s64 	%rd61343, %rd42298, %rd61342;
	ld.u32 	%r9840, [%rd61343];
	setp.ge.s32 	%p4574, %r9840, %r5937;
	@%p4574 bra 	$L__BB1_21276;
	add.s64 	%rd99597, %rd42623, 1;
	not.b64 	%rd61344, %rd99596;
	add.s64 	%rd99596, %rd99595, %rd61344;
$L__BB1_21276:
	setp.ne.s64 	%p4575, %rd99596, 0;
	mov.u64 	%rd99595, %rd99596;
	@%p4575 bra 	$L__BB1_21274;
	cvt.u32.u64 	%r5939, %rd99597;
	mov.b64 	%rd99601, 0;
	mov.u64 	%rd99599, %rd5;
$L__BB1_21278:
	shr.u64 	%rd99600, %rd99599, 1;
	add.s64 	%rd42631, %rd99601, %rd99600;
	shl.b64 	%rd61346, %rd42631, 2;
	add.s64 	%rd61347, %rd42298, %rd61346;
	ld.u32 	%r9841, [%rd61347];
	setp.ge.s32 	%p4576, %r9841, %r5938;
	@%p4576 bra 	$L__BB1_21280;
	add.s64 	%rd99601, %rd42631, 1;
	not.b64 	%rd61348, %rd99600;
	add.s64 	%rd99600, %rd99599, %rd61348;
$L__BB1_21280:
	setp.ne.s64 	%p4577, %rd99600, 0;
	mov.u64 	%rd99599, %rd99600;
	@%p4577 bra 	$L__BB1_21278;
	cvt.u32.u64 	%r5940, %rd99601;
	mov.b64 	%rd99605, 0;
	mov.u64 	%rd99603, %rd5;
$L__BB1_21282:
	shr.u64 	%rd99604, %rd99603, 1;
	add.s64 	%rd42639, %rd99605, %rd99604;
	shl.b64 	%rd61350, %rd42639, 2;
	add.s64 	%rd61351, %rd42315, %rd61350;
	ld.u32 	%r9842, [%rd61351];
	setp.ge.s32 	%p4578, %r9842, %r5939;
	@%p4578 bra 	$L__BB1_21284;
	add.s64 	%rd99605, %rd42639, 1;
	not.b64 	%rd61352, %rd99604;
	add.s64 	%rd99604, %rd99603, %rd61352;
$L__BB1_21284:
	setp.ne.s64 	%p4579, %rd99604, 0;
	mov.u64 	%rd99603, %rd99604;
	@%p4579 bra 	$L__BB1_21282;
	cvt.u32.u64 	%r5941, %rd99605;
	mov.b64 	%rd99609, 0;
	mov.u64 	%rd99607, %rd5;
$L__BB1_21286:
	shr.u64 	%rd99608, %rd99607, 1;
	add.s64 	%rd42647, %rd99609, %rd99608;
	shl.b64 	%rd61354, %rd42647, 2;
	add.s64 	%rd61355, %rd42315, %rd61354;
	ld.u32 	%r9843, [%rd61355];
	setp.ge.s32 	%p4580, %r9843, %r5940;
	@%p4580 bra 	$L__BB1_21288;
	add.s64 	%rd99609, %rd42647, 1;
	not.b64 	%rd61356, %rd99608;
	add.s64 	%rd99608, %rd99607, %rd61356;
$L__BB1_21288:
	setp.ne.s64 	%p4581, %rd99608, 0;
	mov.u64 	%rd99607, %rd99608;
	@%p4581 bra 	$L__BB1_21286;
	cvt.u32.u64 	%r9844, %rd99609;
	setp.lt.s32 	%p4582, %r5941, %r9844;
	selp.b32 	%r5942, %r5774, %r5796, %p4582;
	selp.b32 	%r5943, %r5796, %r5774, %p4582;
	mov.b64 	%rd99613, 0;
	mov.u64 	%rd99611, %rd5;
$L__BB1_21290:
	shr.u64 	%rd99612, %rd99611, 1;
	add.s64 	%rd42655, %rd99613, %rd99612;
	shl.b64 	%rd61358, %rd42655, 2;
	add.s64 	%rd61359, %rd42162, %rd61358;
	ld.u32 	%r9845, [%rd61359];
	setp.ge.s32 	%p4583, %r9845, %r5817;
	@%p4583 bra 	$L__BB1_21292;
	add.s64 	%rd99613, %rd42655, 1;
	not.b64 	%rd61360, %rd99612;
	add.s64 	%rd99612, %rd99611, %rd61360;
$L__BB1_21292:
	setp.ne.s64 	%p4584, %rd99612, 0;
	mov.u64 	%rd99611, %rd99612;
	@%p4584 bra 	$L__BB1_21290;
	cvt.u32.u64 	%r5944, %rd99613;
	mov.b64 	%rd99617, 0;
	mov.u64 	%rd99615, %rd5;
$L__BB1_21294:
	shr.u64 	%rd99616, %rd99615, 1;
	add.s64 	%rd42663, %rd99617, %rd99616;
	shl.b64 	%rd61362, %rd42663, 2;
	add.s64 	%rd61363, %rd42162, %rd61362;
	ld.u32 	%r9846, [%rd61363];
	setp.ge.s32 	%p4585, %r9846, %r5795;
	@%p4585 bra 	$L__BB1_21296;
	add.s64 	%rd99617, %rd42663, 1;
	not.b64 	%rd61364, %rd99616;
	add.s64 	%rd99616, %rd99615, %rd61364;
$L__BB1_21296:
	setp.ne.s64 	%p4586, %rd99616, 0;
	mov.u64 	%rd99615, %rd99616;
	@%p4586 bra 	$L__BB1_21294;
	cvt.u32.u64 	%r5945, %rd99617;
	mov.b64 	%rd99621, 0;
	mov.u64 	%rd99619, %rd5;
$L__BB1_21298:
	shr.u64 	%rd99620, %rd99619, 1;
	add.s64 	%rd42671, %rd99621, %rd99620;
	shl.b64 	%rd61366, %rd42671, 2;
	add.s64 	%rd61367, %rd42179, %rd61366;
	ld.u32 	%r9847, [%rd61367];
	setp.ge.s32 	%p4587, %r9847, %r5944;
	@%p4587 bra 	$L__BB1_21300;
	add.s64 	%rd99621, %rd42671, 1;
	not.b64 	%rd61368, %rd99620;
	add.s64 	%rd99620, %rd99619, %rd61368;
$L__BB1_21300:
	setp.ne.s64 	%p4588, %rd99620, 0;
	mov.u64 	%rd99619, %rd99620;
	@%p4588 bra 	$L__BB1_21298;
	cvt.u32.u64 	%r5946, %rd99621;
	mov.b64 	%rd99625, 0;
	mov.u64 	%rd99623, %rd5;
$L__BB1_21302:
	shr.u64 	%rd99624, %rd99623, 1;
	add.s64 	%rd42679, %rd99625, %rd99624;
	shl.b64 	%rd61370, %rd42679, 2;
	add.s64 	%rd61371, %rd42179, %rd61370;
	ld.u32 	%r9848, [%rd61371];
	setp.ge.s32 	%p4589, %r9848, %r5945;
	@%p4589 bra 	$L__BB1_21304;
	add.s64 	%rd99625, %rd42679, 1;
	not.b64 	%rd61372, %rd99624;
	add.s64 	%rd99624, %rd99623, %rd61372;
$L__BB1_21304:
	setp.ne.s64 	%p4590, %rd99624, 0;
	mov.u64 	%rd99623, %rd99624;
	@%p4590 bra 	$L__BB1_21302;
	cvt.u32.u64 	%r5947, %rd99625;
	mov.b64 	%rd99629, 0;
	mov.u64 	%rd99627, %rd5;
$L__BB1_21306:
	shr.u64 	%rd99628, %rd99627, 1;
	add.s64 	%rd42687, %rd99629, %rd99628;
	shl.b64 	%rd61374, %rd42687, 2;
	add.s64 	%rd61375, %rd42196, %rd61374;
	ld.u32 	%r9849, [%rd61375];
	setp.ge.s32 	%p4591, %r9849, %r5946;
	@%p4591 bra 	$L__BB1_21308;
	add.s64 	%rd99629, %rd42687, 1;
	not.b64 	%rd61376, %rd99628;
	add.s64 	%rd99628, %rd99627, %rd61376;
$L__BB1_21308:
	setp.ne.s64 	%p4592, %rd99628, 0;
	mov.u64 	%rd99627, %rd99628;
	@%p4592 bra 	$L__BB1_21306;
	cvt.u32.u64 	%r5948, %rd99629;
	mov.b64 	%rd99633, 0;
	mov.u64 	%rd99631, %rd5;
$L__BB1_21310:
	shr.u64 	%rd99632, %rd99631, 1;
	add.s64 	%rd42695, %rd99633, %rd99632;
	shl.b64 	%rd61378, %rd42695, 2;
	add.s64 	%rd61379, %rd42196, %rd61378;
	ld.u32 	%r9850, [%rd61379];
	setp.ge.s32 	%p4593, %r9850, %r5947;
	@%p4593 bra 	$L__BB1_21312;
	add.s64 	%rd99633, %rd42695, 1;
	not.b64 	%rd61380, %rd99632;
	add.s64 	%rd99632, %rd99631, %rd61380;
$L__BB1_21312:
	setp.ne.s64 	%p4594, %rd99632, 0;
	mov.u64 	%rd99631, %rd99632;
	@%p4594 bra 	$L__BB1_21310;
	cvt.u32.u64 	%r5949, %rd99633;
	mov.b64 	%rd99637, 0;
	mov.u64 	%rd99635, %rd5;
$L__BB1_21314:
	shr.u64 	%rd99636, %rd99635, 1;
	add.s64 	%rd42703, %rd99637, %rd99636;
	shl.b64 	%rd61382, %rd42703, 2;
	add.s64 	%rd61383, %rd42213, %rd61382;
	ld.u32 	%r9851, [%rd61383];
	setp.ge.s32 	%p4595, %r9851, %r5948;
	@%p4595 bra 	$L__BB1_21316;
	add.s64 	%rd99637, %rd42703, 1;
	not.b64 	%rd61384, %rd99636;
	add.s64 	%rd99636, %rd99635, %rd61384;
$L__BB1_21316:
	setp.ne.s64 	%p4596, %rd99636, 0;
	mov.u64 	%rd99635, %rd99636;
	@%p4596 bra 	$L__BB1_21314;
	cvt.u32.u64 	%r5950, %rd99637;
	mov.b64 	%rd99641, 0;
	mov.u64 	%rd99639, %rd5;
$L__BB1_21318:
	shr.u64 	%rd99640, %rd99639, 1;
	add.s64 	%rd42711, %rd99641, %rd99640;
	shl.b64 	%rd61386, %rd42711, 2;
	add.s64 	%rd61387, %rd42213, %rd61386;
	ld.u32 	%r9852, [%rd61387];
	setp.ge.s32 	%p4597, %r9852, %r5949;
	@%p4597 bra 	$L__BB1_21320;
	add.s64 	%rd99641, %rd42711, 1;
	not.b64 	%rd61388, %rd99640;
	add.s64 	%rd99640, %rd99639, %rd61388;
$L__BB1_21320:
	setp.ne.s64 	%p4598, %rd99640, 0;
	mov.u64 	%rd99639, %rd99640;
	@%p4598 bra 	$L__BB1_21318;
	cvt.u32.u64 	%r5951, %rd99641;
	mov.b64 	%rd99645, 0;
	mov.u64 	%rd99643, %rd5;
$L__BB1_21322:
	shr.u64 	%rd99644, %rd99643, 1;
	add.s64 	%rd42719, %rd99645, %rd99644;
	shl.b64 	%rd61390, %rd42719, 2;
	add.s64 	%rd61391, %rd42230, %rd61390;
	ld.u32 	%r9853, [%rd61391];
	setp.ge.s32 	%p4599, %r9853, %r5950;
	@%p4599 bra 	$L__BB1_21324;
	add.s64 	%rd99645, %rd42719, 1;
	not.b64 	%rd61392, %rd99644;
	add.s64 	%rd99644, %rd99643, %rd61392;
$L__BB1_21324:
	setp.ne.s64 	%p4600, %rd99644, 0;
	mov.u64 	%rd99643, %rd99644;
	@%p4600 bra 	$L__BB1_21322;
	cvt.u32.u64 	%r5952, %rd99645;
	mov.b64 	%rd99649, 0;
	mov.u64 	%rd99647, %rd5;
$L__BB1_21326:
	shr.u64 	%rd99648, %rd99647, 1;
	add.s64 	%rd42727, %rd99649, %rd99648;
	shl.b64 	%rd61394, %rd42727, 2;
	add.s64 	%rd61395, %rd42230, %rd61394;
	ld.u32 	%r9854, [%rd61395];
	setp.ge.s32 	%p4601, %r9854, %r5951;
	@%p4601 bra 	$L__BB1_21328;
	add.s64 	%rd99649, %rd42727, 1;
	not.b64 	%rd61396, %rd99648;
	add.s64 	%rd99648, %rd99647, %rd61396;
$L__BB1_21328:
	setp.ne.s64 	%p4602, %rd99648, 0;
	mov.u64 	%rd99647, %rd99648;
	@%p4602 bra 	$L__BB1_21326;
	cvt.u32.u64 	%r5953, %rd99649;
	mov.b64 	%rd99653, 0;
	mov.u64 	%rd99651, %rd5;
$L__BB1_21330:
	shr.u64 	%rd99652, %rd99651, 1;
	add.s64 	%rd42735, %rd99653, %rd99652;
	shl.b64 	%rd61398, %rd42735, 2;
	add.s64 	%rd61399, %rd42247, %rd61398;
	ld.u32 	%r9855, [%rd61399];
	setp.ge.s32 	%p4603, %r9855, %r5952;
	@%p4603 bra 	$L__BB1_21332;
	add.s64 	%rd99653, %rd42735, 1;
	not.b64 	%rd61400, %rd99652;
	add.s64 	%rd99652, %rd99651, %rd61400;
$L__BB1_21332:
	setp.ne.s64 	%p4604, %rd99652, 0;
	mov.u64 	%rd99651, %rd99652;
	@%p4604 bra 	$L__BB1_21330;
	cvt.u32.u64 	%r5954, %rd99653;
	mov.b64 	%rd99657, 0;
	mov.u64 	%rd99655, %rd5;
$L__BB1_21334:
	shr.u64 	%rd99656, %rd99655, 1;
	add.s64 	%rd42743, %rd99657, %rd99656;
	shl.b64 	%rd61402, %rd42743, 2;
	add.s64 	%rd61403, %rd42247, %rd61402;
	ld.u32 	%r9856, [%rd61403];
	setp.ge.s32 	%p4605, %r9856, %r5953;
	@%p4605 bra 	$L__BB1_21336;
	add.s64 	%rd99657, %rd42743, 1;
	not.b64 	%rd61404, %rd99656;
	add.s64 	%rd99656, %rd99655, %rd61404;
$L__BB1_21336:
	setp.ne.s64 	%p4606, %rd99656, 0;
	mov.u64 	%rd99655, %rd99656;
	@%p4606 bra 	$L__BB1_21334;
	cvt.u32.u64 	%r5955, %rd99657;
	mov.b64 	%rd99661, 0;
	mov.u64 	%rd99659, %rd5;
$L__BB1_21338:
	shr.u64 	%rd99660, %rd99659, 1;
	add.s64 	%rd42751, %rd99661, %rd99660;
	shl.b64 	%rd61406, %rd42751, 2;
	add.s64 	%rd61407, %rd42264, %rd61406;
	ld.u32 	%r9857, [%rd61407];
	setp.ge.s32 	%p4607, %r9857, %r5954;
	@%p4607 bra 	$L__BB1_21340;
	add.s64 	%rd99661, %rd42751, 1;
	not.b64 	%rd61408, %rd99660;
	add.s64 	%rd99660, %rd99659, %rd61408;
$L__BB1_21340:
	setp.ne.s64 	%p4608, %rd99660, 0;
	mov.u64 	%rd99659, %rd99660;
	@%p4608 bra 	$L__BB1_21338;
	cvt.u32.u64 	%r5956, %rd99661;
	mov.b64 	%rd99665, 0;
	mov.u64 	%rd99663, %rd5;
$L__BB1_21342:
	shr.u64 	%rd99664, %rd99663, 1;
	add.s64 	%rd42759, %rd99665, %rd99664;
	shl.b64 	%rd61410, %rd42759, 2;
	add.s64 	%rd61411, %rd42264, %rd61410;
	ld.u32 	%r9858, [%rd61411];
	setp.ge.s32 	%p4609, %r9858, %r5955;
	@%p4609 bra 	$L__BB1_21344;
	add.s64 	%rd99665, %rd42759, 1;
	not.b64 	%rd61412, %rd99664;
	add.s64 	%rd99664, %rd99663, %rd61412;
$L__BB1_21344:
	setp.ne.s64 	%p4610, %rd99664, 0;
	mov.u64 	%rd99663, %rd99664;
	@%p4610 bra 	$L__BB1_21342;
	cvt.u32.u64 	%r5957, %rd99665;
	mov.b64 	%rd99669, 0;
	mov.u64 	%rd99667, %rd5;
$L__BB1_21346:
	shr.u64 	%rd99668, %rd99667, 1;
	add.s64 	%rd42767, %rd99669, %rd99668;
	shl.b64 	%rd61414, %rd42767, 2;
	add.s64 	%rd61415, %rd42281, %rd61414;
	ld.u32 	%r9859, [%rd61415];
	setp.ge.s32 	%p4611, %r9859, %r5956;
	@%p4611 bra 	$L__BB1_21348;
	add.s64 	%rd99669, %rd42767, 1;
	not.b64 	%rd61416, %rd99668;
	add.s64 	%rd99668, %rd99667, %rd61416;
$L__BB1_21348:
	setp.ne.s64 	%p4612, %rd99668, 0;
	mov.u64 	%rd99667, %rd99668;
	@%p4612 bra 	$L__BB1_21346;
	cvt.u32.u64 	%r5958, %rd99669;
	mov.b64 	%rd99673, 0;
	mov.u64 	%rd99671, %rd5;
$L__BB1_21350:
	shr.u64 	%rd99672, %rd99671, 1;
	add.s64 	%rd42775, %rd99673, %rd99672;
	shl.b64 	%rd61418, %rd42775, 2;
	add.s64 	%rd61419, %rd42281, %rd61418;
	ld.u32 	%r9860, [%rd61419];
	setp.ge.s32 	%p4613, %r9860, %r5957;
	@%p4613 bra 	$L__BB1_21352;
	add.s64 	%rd99673, %rd42775, 1;
	not.b64 	%rd61420, %rd99672;
	add.s64 	%rd99672, %rd99671, %rd61420;
$L__BB1_21352:
	setp.ne.s64 	%p4614, %rd99672, 0;
	mov.u64 	%rd99671, %rd99672;
	@%p4614 bra 	$L__BB1_21350;
	cvt.u32.u64 	%r5959, %rd99673;
	mov.b64 	%rd99677, 0;
	mov.u64 	%rd99675, %rd5;
$L__BB1_21354:
	shr.u64 	%rd99676, %rd99675, 1;
	add.s64 	%rd42783, %rd99677, %rd99676;
	shl.b64 	%rd61422, %rd42783, 2;
	add.s64 	%rd61423, %rd42298, %rd61422;
	ld.u32 	%r9861, [%rd61423];
	setp.ge.s32 	%p4615, %r9861, %r5958;
	@%p4615 bra 	$L__BB1_21356;
	add.s64 	%rd99677, %rd42783, 1;
	not.b64 	%rd61424, %rd99676;
	add.s64 	%rd99676, %rd99675, %rd61424;
$L__BB1_21356:
	setp.ne.s64 	%p4616, %rd99676, 0;
	mov.u64 	%rd99675, %rd99676;
	@%p4616 bra 	$L__BB1_21354;
	cvt.u32.u64 	%r5960, %rd99677;
	mov.b64 	%rd99681, 0;
	mov.u64 	%rd99679, %rd5;
$L__BB1_21358:
	shr.u64 	%rd99680, %rd99679, 1;
	add.s64 	%rd42791, %rd99681, %rd99680;
	shl.b64 	%rd61426, %rd42791, 2;
	add.s64 	%rd61427, %rd42298, %rd61426;
	ld.u32 	%r9862, [%rd61427];
	setp.ge.s32 	%p4617, %r9862, %r5959;
	@%p4617 bra 	$L__BB1_21360;
	add.s64 	%rd99681, %rd42791, 1;
	not.b64 	%rd61428, %rd99680;
	add.s64 	%rd99680, %rd99679, %rd61428;
$L__BB1_21360:
	setp.ne.s64 	%p4618, %rd99680, 0;
	mov.u64 	%rd99679, %rd99680;
	@%p4618 bra 	$L__BB1_21358;
	cvt.u32.u64 	%r5961, %rd99681;
	mov.b64 	%rd99685, 0;
	mov.u64 	%rd99683, %rd5;
$L__BB1_21362:
	shr.u64 	%rd99684, %rd99683, 1;
	add.s64 	%rd42799, %rd99685, %rd99684;
	shl.b64 	%rd61430, %rd42799, 2;
	add.s64 	%rd61431, %rd42315, %rd61430;
	ld.u32 	%r9863, [%rd61431];
	setp.ge.s32 	%p4619, %r9863, %r5960;
	@%p4619 bra 	$L__BB1_21364;
	add.s64 	%rd99685, %rd42799, 1;
	not.b64 	%rd61432, %rd99684;
	add.s64 	%rd99684, %rd99683, %rd61432;
$L__BB1_21364:
	setp.ne.s64 	%p4620, %rd99684, 0;
	mov.u64 	%rd99683, %rd99684;
	@%p4620 bra 	$L__BB1_21362;
	cvt.u32.u64 	%r5962, %rd99685;
	mov.b64 	%rd99689, 0;
	mov.u64 	%rd99687, %rd5;
$L__BB1_21366:
	shr.u64 	%rd99688, %rd99687, 1;
	add.s64 	%rd42807, %rd99689, %rd99688;
	shl.b64 	%rd61434, %rd42807, 2;
	add.s64 	%rd61435, %rd42315, %rd61434;
	ld.u32 	%r9864, [%rd61435];
	setp.ge.s32 	%p4621, %r9864, %r5961;
	@%p4621 bra 	$L__BB1_21368;
	add.s64 	%rd99689, %rd42807, 1;
	not.b64 	%rd61436, %rd99688;
	add.s64 	%rd99688, %rd99687, %rd61436;
$L__BB1_21368:
	setp.ne.s64 	%p4622, %rd99688, 0;
	mov.u64 	%rd99687, %rd99688;
	@%p4622 bra 	$L__BB1_21366;
	cvt.u32.u64 	%r9865, %rd99689;
	setp.lt.s32 	%p4623, %r5962, %r9865;
	selp.b32 	%r5963, %r5795, %r5817, %p4623;
	selp.b32 	%r5964, %r5817, %r5795, %p4623;
	mov.b64 	%rd99693, 0;
	mov.u64 	%rd99691, %rd5;
$L__BB1_21370:
	shr.u64 	%rd99692, %rd99691, 1;
	add.s64 	%rd42815, %rd99693, %rd99692;
	shl.b64 	%rd61438, %rd42815, 2;
	add.s64 	%rd61439, %rd42162, %rd61438;
	ld.u32 	%r9866, [%rd61439];
	setp.ge.s32 	%p4624, %r9866, %r5838;
	@%p4624 bra 	$L__BB1_21372;
	add.s64 	%rd99693, %rd42815, 1;
	not.b64 	%rd61440, %rd99692;
	add.s64 	%rd99692, %rd99691, %rd61440;
$L__BB1_21372:
	setp.ne.s64 	%p4625, %rd99692, 0;
	mov.u64 	%rd99691, %rd99692;
	@%p4625 bra 	$L__BB1_21370;
	cvt.u32.u64 	%r5965, %rd99693;
	mov.b64 	%rd99697, 0;
	mov.u64 	%rd99695, %rd5;
$L__BB1_21374:
	shr.u64 	%rd99696, %rd99695, 1;
	add.s64 	%rd42823, %rd99697, %rd99696;
	shl.b64 	%rd61442, %rd42823, 2;
	add.s64 	%rd61443, %rd42162, %rd61442;
	ld.u32 	%r9867, [%rd61443];
	setp.ge.s32 	%p4626, %r9867, %r5816;
	@%p4626 bra 	$L__BB1_21376;
	add.s64 	%rd99697, %rd42823, 1;
	not.b64 	%rd61444, %rd99696;
	add.s64 	%rd99696, %rd99695, %rd61444;
$L__BB1_21376:
	setp.ne.s64 	%p4627, %rd99696, 0;
	mov.u64 	%rd99695, %rd99696;
	@%p4627 bra 	$L__BB1_21374;
	cvt.u32.u64 	%r5966, %rd99697;
	mov.b64 	%rd99701, 0;
	mov.u64 	%rd99699, %rd5;
$L__BB1_21378:
	shr.u64 	%rd99700, %rd99699, 1;
	add.s64 	%rd42831, %rd99701, %rd99700;
	shl.b64 	%rd61446, %rd42831, 2;
	add.s64 	%rd61447, %rd42179, %rd61446;
	ld.u32 	%r9868, [%rd61447];
	setp.ge.s32 	%p4628, %r9868, %r5965;
	@%p4628 bra 	$L__BB1_21380;
	add.s64 	%rd99701, %rd42831, 1;
	not.b64 	%rd61448, %rd99700;
	add.s64 	%rd99700, %rd99699, %rd61448;
$L__BB1_21380:
	setp.ne.s64 	%p4629, %rd99700, 0;
	mov.u64 	%rd99699, %rd99700;
	@%p4629 bra 	$L__BB1_21378;
	cvt.u32.u64 	%r5967, %rd99701;
	mov.b64 	%rd99705, 0;
	mov.u64 	%rd99703, %rd5;
$L__BB1_21382:
	shr.u64 	%rd99704, %rd99703, 1;
	add.s64 	%rd42839, %rd99705, %rd99704;
	shl.b64 	%rd61450, %rd42839, 2;
	add.s64 	%rd61451, %rd42179, %rd61450;
	ld.u32 	%r9869, [%rd61451];
	setp.ge.s32 	%p4630, %r9869, %r5966;
	@%p4630 bra 	$L__BB1_21384;
	add.s64 	%rd99705, %rd42839, 1;
	not.b64 	%rd61452, %rd99704;
	add.s64 	%rd99704, %rd99703, %rd61452;
$L__BB1_21384:
	setp.ne.s64 	%p4631, %rd99704, 0;
	mov.u64 	%rd99703, %rd99704;
	@%p4631 bra 	$L__BB1_21382;
	cvt.u32.u64 	%r5968, %rd99705;
	mov.b64 	%rd99709, 0;
	mov.u64 	%rd99707, %rd5;
$L__BB1_21386:
	shr.u64 	%rd99708, %rd99707, 1;
	add.s64 	%rd42847, %rd99709, %rd99708;
	shl.b64 	%rd61454, %rd42847, 2;
	add.s64 	%rd61455, %rd42196, %rd61454;
	ld.u32 	%r9870, [%rd61455];
	setp.ge.s32 	%p4632, %r9870, %r5967;
	@%p4632 bra 	$L__BB1_21388;
	add.s64 	%rd99709, %rd42847, 1;
	not.b64 	%rd61456, %rd99708;
	add.s64 	%rd99708, %rd99707, %rd61456;
$L__BB1_21388:
	setp.ne.s64 	%p4633, %rd99708, 0;
	mov.u64 	%rd99707, %rd99708;
	@%p4633 bra 	$L__BB1_21386;
	cvt.u32.u64 	%r5969, %rd99709;
	mov.b64 	%rd99713, 0;
	mov.u64 	%rd99711, %rd5;
$L__BB1_21390:
	shr.u64 	%rd99712, %rd99711, 1;
	add.s64 	%rd42855, %rd99713, %rd99712;
	shl.b64 	%rd61458, %rd42855, 2;
	add.s64 	%rd61459, %rd42196, %rd61458;
	ld.u32 	%r9871, [%rd61459];
	setp.ge.s32 	%p4634, %r9871, %r5968;
	@%p4634 bra 	$L__BB1_21392;
	add.s64 	%rd99713, %rd42855, 1;
	not.b64 	%rd61460, %rd99712;
	add.s64 	%rd99712, %rd99711, %rd61460;
$L__BB1_21392:
	setp.ne.s64 	%p4635, %rd99712, 0;
	mov.u64 	%rd99711, %rd99712;
	@%p4635 bra 	$L__BB1_21390;
	cvt.u32.u64 	%r5970, %rd99713;
	mov.b64 	%rd99717, 0;
	mov.u64 	%rd99715, %rd5;
$L__BB1_21394:
	shr.u64 	%rd99716, %rd99715, 1;
	add.s64 	%rd42863, %rd99717, %rd99716;
	shl.b64 	%rd61462, %rd42863, 2;
	add.s64 	%rd61463, %rd42213, %rd61462;
	ld.u32 	%r9872, [%rd61463];
	setp.ge.s32 	%p4636, %r9872, %r5969;
	@%p4636 bra 	$L__BB1_21396;
	add.s64 	%rd99717, %rd42863, 1;
	not.b64 	%rd61464, %rd99716;
	add.s64 	%rd99716, %rd99715, %rd61464;
$L__BB1_21396:
	setp.ne.s64 	%p4637, %rd99716, 0;
	mov.u64 	%rd99715, %rd99716;
	@%p4637 bra 	$L__BB1_21394;
	cvt.u32.u64 	%r5971, %rd99717;
	mov.b64 	%rd99721, 0;
	mov.u64 	%rd99719, %rd5;
$L__BB1_21398:
	shr.u64 	%rd99720, %rd99719, 1;
	add.s64 	%rd42871, %rd99721, %rd99720;
	shl.b64 	%rd61466, %rd42871, 2;
	add.s64 	%rd61467, %rd42213, %rd61466;
	ld.u32 	%r9873, [%rd61467];
	setp.ge.s32 	%p4638, %r9873, %r5970;
	@%p4638 bra 	$L__BB1_21400;
	add.s64 	%rd99721, %rd42871, 1;
	not.b64 	%rd61468, %rd99720;
	add.s64 	%rd99720, %rd99719, %rd61468;
$L__BB1_21400:
	setp.ne.s64 	%p4639, %rd99720, 0;
	mov.u64 	%rd99719, %rd99720;
	@%p4639 bra 	$L__BB1_21398;
	cvt.u32.u64 	%r5972, %rd99721;
	mov.b64 	%rd99725, 0;
	mov.u64 	%rd99723, %rd5;
$L__BB1_21402:
	shr.u64 	%rd99724, %rd99723, 1;
	add.s64 	%rd42879, %rd99725, %rd99724;
	shl.b64 	%rd61470, %rd42879, 2;
	add.s64 	%rd61471, %rd42230, %rd61470;
	ld.u32 	%r9874, [%rd61471];
	setp.ge.s32 	%p4640, %r9874, %r5971;
	@%p4640 bra 	$L__BB1_21404;
	add.s64 	%rd99725, %rd42879, 1;
	not.b64 	%rd61472, %rd99724;
	add.s64 	%rd99724, %rd99723, %rd61472;
$L__BB1_21404:
	setp.ne.s64 	%p4641, %rd99724, 0;
	mov.u64 	%rd99723, %rd99724;
	@%p4641 bra 	$L__BB1_21402;
	cvt.u32.u64 	%r5973, %rd99725;
	mov.b64 	%rd99729, 0;
	mov.u64 	%rd99727, %rd5;
$L__BB1_21406:
	shr.u64 	%rd99728, %rd99727, 1;
	add.s64 	%rd42887, %rd99729, %rd99728;
	shl.b64 	%rd61474, %rd42887, 2;
	add.s64 	%rd61475, %rd42230, %rd61474;
	ld.u32 	%r9875, [%rd61475];
	setp.ge.s32 	%p4642, %r9875, %r5972;
	@%p4642 bra 	$L__BB1_21408;
	add.s64 	%rd99729, %rd42887, 1;
	not.b64 	%rd61476, %rd99728;
	add.s64 	%rd99728, %rd99727, %rd61476;
$L__BB1_21408:
	setp.ne.s64 	%p4643, %rd99728, 0;
	mov.u64 	%rd99727, %rd99728;
	@%p4643 bra 	$L__BB1_21406;
	cvt.u32.u64 	%r5974, %rd99729;
	mov.b64 	%rd99733, 0;
	mov.u64 	%rd99731, %rd5;
$L__BB1_21410:
	shr.u64 	%rd99732, %rd99731, 1;
	add.s64 	%rd42895, %rd99733, %rd99732;
	shl.b64 	%rd61478, %rd42895, 2;
	add.s64 	%rd61479, %rd42247, %rd61478;
	ld.u32 	%r9876, [%rd61479];
	setp.ge.s32 	%p4644, %r9876, %r5973;
	@%p4644 bra 	$L__BB1_21412;
	add.s64 	%rd99733, %rd42895, 1;
	not.b64 	%rd61480, %rd99732;
	add.s64 	%rd99732, %rd99731, %rd61480;
$L__BB1_21412:
	setp.ne.s64 	%p4645, %rd99732, 0;
	mov.u64 	%rd99731, %rd99732;
	@%p4645 bra 	$L__BB1_21410;
	cvt.u32.u64 	%r5975, %rd99733;
	mov.b64 	%rd99737, 0;
	mov.u64 	%rd99735, %rd5;
$L__BB1_21414:
	shr.u64 	%rd99736, %rd99735, 1;
	add.s64 	%rd42903, %rd99737, %rd99736;
	shl.b64 	%rd61482, %rd42903, 2;
	add.s64 	%rd61483, %rd42247, %rd61482;
	ld.u32 	%r9877, [%rd61483];
	setp.ge.s32 	%p4646, %r9877, %r5974;
	@%p4646 bra 	$L__BB1_21416;
	add.s64 	%rd99737, %rd42903, 1;
	not.b64 	%rd61484, %rd99736;
	add.s64 	%rd99736, %rd99735, %rd61484;
$L__BB1_21416:
	setp.ne.s64 	%p4647, %rd99736, 0;
	mov.u64 	%rd99735, %rd99736;
	@%p4647 bra 	$L__BB1_21414;
	cvt.u32.u64 	%r5976, %rd99737;
	mov.b64 	%rd99741, 0;
	mov.u64 	%rd99739, %rd5;
$L__BB1_21418:
	shr.u64 	%rd99740, %rd99739, 1;
	add.s64 	%rd42911, %rd99741, %rd99740;
	shl.b64 	%rd61486, %rd42911, 2;
	add.s64 	%rd61487, %rd42264, %rd61486;
	ld.u32 	%r9878, [%rd61487];
	setp.ge.s32 	%p4648, %r9878, %r5975;
	@%p4648 bra 	$L__BB1_21420;
	add.s64 	%rd99741, %rd42911, 1;
	not.b64 	%rd61488, %rd99740;
	add.s64 	%rd99740, %rd99739, %rd61488;
$L__BB1_21420:
	setp.ne.s64 	%p4649, %rd99740, 0;
	mov.u64 	%rd99739, %rd99740;
	@%p4649 bra 	$L__BB1_21418;
	cvt.u32.u64 	%r5977, %rd99741;
	mov.b64 	%rd99745, 0;
	mov.u64 	%rd99743, %rd5;
$L__BB1_21422:
	shr.u64 	%rd99744, %rd99743, 1;
	add.s64 	%rd42919, %rd99745, %rd99744;
	shl.b64 	%rd61490, %rd42919, 2;
	add.s64 	%rd61491, %rd42264, %rd61490;
	ld.u32 	%r9879, [%rd61491];
	setp.ge.s32 	%p4650, %r9879, %r5976;
	@%p4650 bra 	$L__BB1_21424;
	add.s64 	%rd99745, %rd42919, 1;
	not.b64 	%rd61492, %rd99744;
	add.s64 	%rd99744, %rd99743, %rd61492;
$L__BB1_21424:
	setp.ne.s64 	%p4651, %rd99744, 0;
	mov.u64 	%rd99743, %rd99744;
	@%p4651 bra 	$L__BB1_21422;
	cvt.u32.u64 	%r5978, %rd99745;
	mov.b64 	%rd99749, 0;
	mov.u64 	%rd99747, %rd5;
$L__BB1_21426:
	shr.u64 	%rd99748, %rd99747, 1;
	add.s64 	%rd42927, %rd99749, %rd99748;
	shl.b64 	%rd61494, %rd42927, 2;
	add.s64 	%rd61495, %rd42281, %rd61494;
	ld.u32 	%r9880, [%rd61495];
	setp.ge.s32 	%p4652, %r9880, %r5977;
	@%p4652 bra 	$L__BB1_21428;
	add.s64 	%rd99749, %rd42927, 1;
	not.b64 	%rd61496, %rd99748;
	add.s64 	%rd99748, %rd99747, %rd61496;
$L__BB1_21428:
	setp.ne.s64 	%p4653, %rd99748, 0;
	mov.u64 	%rd99747, %rd99748;
	@%p4653 bra 	$L__BB1_21426;
	cvt.u32.u64 	%r5979, %rd99749;
	mov.b64 	%rd99753, 0;
	mov.u64 	%rd99751, %rd5;
$L__BB1_21430:
	shr.u64 	%rd99752, %rd99751, 1;
	add.s64 	%rd42935, %rd99753, %rd99752;
	shl.b64 	%rd61498, %rd42935, 2;
	add.s64 	%rd61499, %rd42281, %rd61498;
	ld.u32 	%r9881, [%rd61499];
	setp.ge.s32 	%p4654, %r9881, %r5978;
	@%p4654 bra 	$L__BB1_21432;
	add.s64 	%rd99753, %rd42935, 1;
	not.b64 	%rd61500, %rd99752;
	add.s64 	%rd99752, %rd99751, %rd61500;
$L__BB1_21432:
	setp.ne.s64 	%p4655, %rd99752, 0;
	mov.u64 	%rd99751, %rd99752;
	@%p4655 bra 	$L__BB1_21430;
	cvt.u32.u64 	%r5980, %rd99753;
	mov.b64 	%rd99757, 0;
	mov.u64 	%rd99755, %rd5;
$L__BB1_21434:
	shr.u64 	%rd99756, %rd99755, 1;
	add.s64 	%rd42943, %rd99757, %rd99756;
	shl.b64 	%rd61502, %rd42943, 2;
	add.s64 	%rd61503, %rd42298, %rd61502;
	ld.u32 	%r9882, [%rd61503];
	setp.ge.s32 	%p4656, %r9882, %r5979;
	@%p4656 bra 	$L__BB1_21436;
	add.s64 	%rd99757, %rd42943, 1;
	not.b64 	%rd61504, %rd99756;
	add.s64 	%rd99756, %rd99755, %rd61504;
$L__BB1_21436:
	setp.ne.s64 	%p4657, %rd99756, 0;
	mov.u64 	%rd99755, %rd99756;
	@%p4657 bra 	$L__BB1_21434;
	cvt.u32.u64 	%r5981, %rd99757;
	mov.b64 	%rd99761, 0;
	mov.u64 	%rd99759, %rd5;
$L__BB1_21438:
	shr.u64 	%rd99760, %rd99759, 1;
	add.s64 	%rd42951, %rd99761, %rd99760;
	shl.b64 	%rd61506, %rd42951, 2;
	add.s64 	%rd61507, %rd42298, %rd61506;
	ld.u32 	%r9883, [%rd61507];
	setp.ge.s32 	%p4658, %r9883, %r5980;
	@%p4658 bra 	$L__BB1_21440;
	add.s64 	%rd99761, %rd42951, 1;
	not.b64 	%rd61508, %rd99760;
	add.s64 	%rd99760, %rd99759, %rd61508;
$L__BB1_21440:
	setp.ne.s64 	%p4659, %rd99760, 0;
	mov.u64 	%rd99759, %rd99760;
	@%p4659 bra 	$L__BB1_21438;
	cvt.u32.u64 	%r5982, %rd99761;
	mov.b64 	%rd99765, 0;
	mov.u64 	%rd99763, %rd5;
$L__BB1_21442:
	shr.u64 	%rd99764, %rd99763, 1;
	add.s64 	%rd42959, %rd99765, %rd99764;
	shl.b64 	%rd61510, %rd42959, 2;
	add.s64 	%rd61511, %rd42315, %rd61510;
	ld.u32 	%r9884, [%rd61511];
	setp.ge.s32 	%p4660, %r9884, %r5981;
	@%p4660 bra 	$L__BB1_21444;
	add.s64 	%rd99765, %rd42959, 1;
	not.b64 	%rd61512, %rd99764;
	add.s64 	%rd99764, %rd99763, %rd61512;
$L__BB1_21444:
	setp.ne.s64 	%p4661, %rd99764, 0;
	mov.u64 	%rd99763, %rd99764;
	@%p4661 bra 	$L__BB1_21442;
	cvt.u32.u64 	%r5983, %rd99765;
	mov.b64 	%rd99769, 0;
	mov.u64 	%rd99767, %rd5;
$L__BB1_21446:
	shr.u64 	%rd99768, %rd99767, 1;
	add.s64 	%rd42967, %rd99769, %rd99768;
	shl.b64 	%rd61514, %rd42967, 2;
	add.s64 	%rd61515, %rd42315, %rd61514;
	ld.u32 	%r9885, [%rd61515];
	setp.ge.s32 	%p4662, %r9885, %r5982;
	@%p4662 bra 	$L__BB1_21448;
	add.s64 	%rd99769, %rd42967, 1;
	not.b64 	%rd61516, %rd99768;
	add.s64 	%rd99768, %rd99767, %rd61516;
$L__BB1_21448:
	setp.ne.s64 	%p4663, %rd99768, 0;
	mov.u64 	%rd99767, %rd99768;
	@%p4663 bra 	$L__BB1_21446;
	cvt.u32.u64 	%r9886, %rd99769;
	setp.lt.s32 	%p4664, %r5983, %r9886;
	selp.b32 	%r5984, %r5816, %r5838, %p4664;
	selp.b32 	%r5985, %r5838, %r5816, %p4664;
	mov.b64 	%rd99773, 0;
	mov.u64 	%rd99771, %rd5;
$L__BB1_21450:
	shr.u64 	%rd99772, %rd99771, 1;
	add.s64 	%rd42975, %rd99773, %rd99772;
	shl.b64 	%rd61518, %rd42975, 2;
	add.s64 	%rd61519, %rd42162, %rd61518;
	ld.u32 	%r9887, [%rd61519];
	setp.ge.s32 	%p4665, %r9887, %r5669;
	@%p4665 bra 	$L__BB1_21452;
	add.s64 	%rd99773, %rd42975, 1;
	not.b64 	%rd61520, %rd99772;
	add.s64 	%rd99772, %rd99771, %rd61520;
$L__BB1_21452:
	setp.ne.s64 	%p4666, %rd99772, 0;
	mov.u64 	%rd99771, %rd99772;
	@%p4666 bra 	$L__BB1_21450;
	cvt.u32.u64 	%r5986, %rd99773;
	mov.b64 	%rd99777, 0;
	mov.u64 	%rd99775, %rd5;
$L__BB1_21454:
	shr.u64 	%rd99776, %rd99775, 1;
	add.s64 	%rd42983, %rd99777, %rd99776;
	shl.b64 	%rd61522, %rd42983, 2;
	add.s64 	%rd61523, %rd42162, %rd61522;
	ld.u32 	%r9888, [%rd61523];
	setp.ge.s32 	%p4667, %r9888, %r5837;
	@%p4667 bra 	$L__BB1_21456;
	add.s64 	%rd99777, %rd42983, 1;
	not.b64 	%rd61524, %rd99776;
	add.s64 	%rd99776, %rd99775, %rd61524;
$L__BB1_21456:
	setp.ne.s64 	%p4668, %rd99776, 0;
	mov.u64 	%rd99775, %rd99776;
	@%p4668 bra 	$L__BB1_21454;
	cvt.u32.u64 	%r5987, %rd99777;
	mov.b64 	%rd99781, 0;
	mov.u64 	%rd99779, %rd5;
$L__BB1_21458:
	shr.u64 	%rd99780, %rd99779, 1;
	add.s64 	%rd42991, %rd99781, %rd99780;
	shl.b64 	%rd61526, %rd42991, 2;
	add.s64 	%rd61527, %rd42179, %rd61526;
	ld.u32 	%r9889, [%rd61527];
	setp.ge.s32 	%p4669, %r9889, %r5986;
	@%p4669 bra 	$L__BB1_21460;
	add.s64 	%rd99781, %rd42991, 1;
	not.b64 	%rd61528, %rd99780;
	add.s64 	%rd99780, %rd99779, %rd61528;
$L__BB1_21460:
	setp.ne.s64 	%p4670, %rd99780, 0;
	mov.u64 	%rd99779, %rd99780;
	@%p4670 bra 	$L__BB1_21458;
	cvt.u32.u64 	%r5988, %rd99781;
	mov.b64 	%rd99785, 0;
	mov.u64 	%rd99783, %rd5;
$L__BB1_21462:
	shr.u64 	%rd99784, %rd99783, 1;
	add.s64 	%rd42999, %rd99785, %rd99784;
	shl.b64 	%rd61530, %rd42999, 2;
	add.s64 	%rd61531, %rd42179, %rd61530;
	ld.u32 	%r9890, [%rd61531];
	setp.ge.s32 	%p4671, %r9890, %r5987;
	@%p4671 bra 	$L__BB1_21464;
	add.s64 	%rd99785, %rd42999, 1;
	not.b64 	%rd61532, %rd99784;
	add.s64 	%rd99784, %rd99783, %rd61532;
$L__BB1_21464:
	setp.ne.s64 	%p4672, %rd99784, 0;
	mov.u64 	%rd99783, %rd99784;
	@%p4672 bra 	$L__BB1_21462;
	cvt.u32.u64 	%r5989, %rd99785;
	mov.b64 	%rd99789, 0;
	mov.u64 	%rd99787, %rd5;
$L__BB1_21466:
	shr.u64 	%rd99788, %rd99787, 1;
	add.s64 	%rd43007, %rd99789, %rd99788;
	shl.b64 	%rd61534, %rd43007, 2;
	add.s64 	%rd61535, %rd42196, %rd61534;
	ld.u32 	%r9891, [%rd61535];
	setp.ge.s32 	%p4673, %r9891, %r5988;
	@%p4673 bra 	$L__BB1_21468;
	add.s64 	%rd99789, %rd43007, 1;
	not.b64 	%rd61536, %rd99788;
	add.s64 	%rd99788, %rd99787, %rd61536;
$L__BB1_21468:
	setp.ne.s64 	%p4674, %rd99788, 0;
	mov.u64 	%rd99787, %rd99788;
	@%p4674 bra 	$L__BB1_21466;
	cvt.u32.u64 	%r5990, %rd99789;
	mov.b64 	%rd99793, 0;
	mov.u64 	%rd99791, %rd5;
$L__BB1_21470:
	shr.u64 	%rd99792, %rd99791, 1;
	add.s64 	%rd43015, %rd99793, %rd99792;
	shl.b64 	%rd61538, %rd43015, 2;
	add.s64 	%rd61539, %rd42196, %rd61538;
	ld.u32 	%r9892, [%rd61539];
	setp.ge.s32 	%p4675, %r9892, %r5989;
	@%p4675 bra 	$L__BB1_21472;
	add.s64 	%rd99793, %rd43015, 1;
	not.b64 	%rd61540, %rd99792;
	add.s64 	%rd99792, %rd99791, %rd61540;
$L__BB1_21472:
	setp.ne.s64 	%p4676, %rd99792, 0;
	mov.u64 	%rd99791, %rd99792;
	@%p4676 bra 	$L__BB1_21470;
	cvt.u32.u64 	%r5991, %rd99793;
	mov.b64 	%rd99797, 0;
	mov.u64 	%rd99795, %rd5;
$L__BB1_21474:
	shr.u64 	%rd99796, %rd99795, 1;
	add.s64 	%rd43023, %rd99797, %rd99796;
	shl.b64 	%rd61542, %rd43023, 2;
	add.s64 	%rd61543, %rd42213, %rd61542;
	ld.u32 	%r9893, [%rd61543];
	setp.ge.s32 	%p4677, %r9893, %r5990;
	@%p4677 bra 	$L__BB1_21476;
	add.s64 	%rd99797, %rd43023, 1;
	not.b64 	%rd61544, %rd99796;
	add.s64 	%rd99796, %rd99795, %rd61544;
$L__BB1_21476:
	setp.ne.s64 	%p4678, %rd99796, 0;
	mov.u64 	%rd99795, %rd99796;
	@%p4678 bra 	$L__BB1_21474;
	cvt.u32.u64 	%r5992, %rd99797;
	mov.b64 	%rd99801, 0;
	mov.u64 	%rd99799, %rd5;
$L__BB1_21478:
	shr.u64 	%rd99800, %rd99799, 1;
	add.s64 	%rd43031, %rd99801, %rd99800;
	shl.b64 	%rd61546, %rd43031, 2;
	add.s64 	%rd61547, %rd42213, %rd61546;
	ld.u32 	%r9894, [%rd61547];
	setp.ge.s32 	%p4679, %r9894, %r5991;
	@%p4679 bra 	$L__BB1_21480;
	add.s64 	%rd99801, %rd43031, 1;
	not.b64 	%rd61548, %rd99800;
	add.s64 	%rd99800, %rd99799, %rd61548;
$L__BB1_21480:
	setp.ne.s64 	%p4680, %rd99800, 0;
	mov.u64 	%rd99799, %rd99800;
	@%p4680 bra 	$L__BB1_21478;
	cvt.u32.u64 	%r5993, %rd99801;
	mov.b64 	%rd99805, 0;
	mov.u64 	%rd99803, %rd5;
$L__BB1_21482:
	shr.u64 	%rd99804, %rd99803, 1;
	add.s64 	%rd43039, %rd99805, %rd99804;
	shl.b64 	%rd61550, %rd43039, 2;
	add.s64 	%rd61551, %rd42230, %rd61550;
	ld.u32 	%r9895, [%rd61551];
	setp.ge.s32 	%p4681, %r9895, %r5992;
	@%p4681 bra 	$L__BB1_21484;
	add.s64 	%rd99805, %rd43039, 1;
	not.b64 	%rd61552, %rd99804;
	add.s64 	%rd99804, %rd99803, %rd61552;
$L__BB1_21484:
	setp.ne.s64 	%p4682, %rd99804, 0;
	mov.u64 	%rd99803, %rd99804;
	@%p4682 bra 	$L__BB1_21482;
	cvt.u32.u64 	%r5994, %rd99805;
	mov.b64 	%rd99809, 0;
	mov.u64 	%rd99807, %rd5;
$L__BB1_21486:
	shr.u64 	%rd99808, %rd99807, 1;
	add.s64 	%rd43047, %rd99809, %rd99808;
	shl.b64 	%rd61554, %rd43047, 2;
	add.s64 	%rd61555, %rd42230, %rd61554;
	ld.u32 	%r9896, [%rd61555];
	setp.ge.s32 	%p4683, %r9896, %r5993;
	@%p4683 bra 	$L__BB1_21488;
	add.s64 	%rd99809, %rd43047, 1;
	not.b64 	%rd61556, %rd99808;
	add.s64 	%rd99808, %rd99807, %rd61556;
$L__BB1_21488:
	setp.ne.s64 	%p4684, %rd99808, 0;
	mov.u64 	%rd99807, %rd99808;
	@%p4684 bra 	$L__BB1_21486;
	cvt.u32.u64 	%r5995, %rd99809;
	mov.b64 	%rd99813, 0;
	mov.u64 	%rd99811, %rd5;
$L__BB1_21490:
	shr.u64 	%rd99812, %rd99811, 1;
	add.s64 	%rd43055, %rd99813, %rd99812;
	shl.b64 	%rd61558, %rd43055, 2;
	add.s64 	%rd61559, %rd42247, %rd61558;
	ld.u32 	%r9897, [%rd61559];
	setp.ge.s32 	%p4685, %r9897, %r5994;
	@%p4685 bra 	$L__BB1_21492;
	add.s64 	%rd99813, %rd43055, 1;
	not.b64 	%rd61560, %rd99812;
	add.s64 	%rd99812, %rd99811, %rd61560;
$L__BB1_21492:
	setp.ne.s64 	%p4686, %rd99812, 0;
	mov.u64 	%rd99811, %rd99812;
	@%p4686 bra 	$L__BB1_21490;
	cvt.u32.u64 	%r5996, %rd99813;
	mov.b64 	%rd99817, 0;
	mov.u64 	%rd99815, %rd5;
$L__BB1_21494:
	shr.u64 	%rd99816, %rd99815, 1;
	add.s64 	%rd43063, %rd99817, %rd99816;
	shl.b64 	%rd61562, %rd43063, 2;
	add.s64 	%rd61563, %rd42247, %rd61562;
	ld.u32 	%r9898, [%rd61563];
	setp.ge.s32 	%p4687, %r9898, %r5995;
	@%p4687 bra 	$L__BB1_21496;
	add.s64 	%rd99817, %rd43063, 1;
	not.b64 	%rd61564, %rd99816;
	add.s64 	%rd99816, %rd99815, %rd61564;
$L__BB1_21496:
	setp.ne.s64 	%p4688, %rd99816, 0;
	mov.u64 	%rd99815, %rd99816;
	@%p4688 bra 	$L__BB1_21494;
	cvt.u32.u64 	%r5997, %rd99817;
	mov.b64 	%rd99821, 0;
	mov.u64 	%rd99819, %rd5;
$L__BB1_21498:
	shr.u64 	%rd99820, %rd99819, 1;
	add.s64 	%rd43071, %rd99821, %rd99820;
	shl.b64 	%rd61566, %rd43071, 2;
	add.s64 	%rd61567, %rd42264, %rd61566;
	ld.u32 	%r9899, [%rd61567];
	setp.ge.s32 	%p4689, %r9899, %r5996;
	@%p4689 bra 	$L__BB1_21500;
	add.s64 	%rd99821, %rd43071, 1;
	not.b64 	%rd61568, %rd99820;
	add.s64 	%rd99820, %rd99819, %rd61568;
$L__BB1_21500:
	setp.ne.s64 	%p4690, %rd99820, 0;
	mov.u64 	%rd99819, %rd99820;
	@%p4690 bra 	$L__BB1_21498;
	cvt.u32.u64 	%r5998, %rd99821;
	mov.b64 	%rd99825, 0;
	mov.u64 	%rd99823, %rd5;
$L__BB1_21502:
	shr.u64 	%rd99824, %rd99823, 1;
	add.s64 	%rd43079, %rd99825, %rd99824;
	shl.b64 	%rd61570, %rd43079, 2;
	add.s64 	%rd61571, %rd42264, %rd61570;
	ld.u32 	%r9900, [%rd61571];
	setp.ge.s32 	%p4691, %r9900, %r5997;
	@%p4691 bra 	$L__BB1_21504;
	add.s64 	%rd99825, %rd43079, 1;
	not.b64 	%rd61572, %rd99824;
	add.s64 	%rd99824, %rd99823, %rd61572;
$L__BB1_21504:
	setp.ne.s64 	%p4692, %rd99824, 0;
	mov.u64 	%rd99823, %rd99824;
	@%p4692 bra 	$L__BB1_21502;
	cvt.u32.u64 	%r5999, %rd99825;
	mov.b64 	%rd99829, 0;
	mov.u64 	%rd99827, %rd5;
$L__BB1_21506:
	shr.u64 	%rd99828, %rd99827, 1;
	add.s64 	%rd43087, %rd99829, %rd99828;
	shl.b64 	%rd61574, %rd43087, 2;
	add.s64 	%rd61575, %rd42281, %rd61574;
	ld.u32 	%r9901, [%rd61575];
	setp.ge.s32 	%p4693, %r9901, %r5998;
	@%p4693 bra 	$L__BB1_21508;
	add.s64 	%rd99829, %rd43087, 1;
	not.b64 	%rd61576, %rd99828;
	add.s64 	%rd99828, %rd99827, %rd61576;
$L__BB1_21508:
	setp.ne.s64 	%p4694, %rd99828, 0;
	mov.u64 	%rd99827, %rd99828;
	@%p4694 bra 	$L__BB1_21506;
	cvt.u32.u64 	%r6000, %rd99829;
	mov.b64 	%rd99833, 0;
	mov.u64 	%rd99831, %rd5;
$L__BB1_21510:
	shr.u64 	%rd99832, %rd99831, 1;
	add.s64 	%rd43095, %rd99833, %rd99832;
	shl.b64 	%rd61578, %rd43095, 2;
	add.s64 	%rd61579, %rd42281, %rd61578;
	ld.u32 	%r9902, [%rd61579];
	setp.ge.s32 	%p4695, %r9902, %r5999;
	@%p4695 bra 	$L__BB1_21512;
	add.s64 	%rd99833, %rd43095, 1;
	not.b64 	%rd61580, %rd99832;
	add.s64 	%rd99832, %rd99831, %rd61580;
$L__BB1_21512:
	setp.ne.s64 	%p4696, %rd99832, 0;
	mov.u64 	%rd99831, %rd99832;
	@%p4696 bra 	$L__BB1_21510;
	cvt.u32.u64 	%r6001, %rd99833;
	mov.b64 	%rd99837, 0;
	mov.u64 	%rd99835, %rd5;
$L__BB1_21514:
	shr.u64 	%rd99836, %rd99835, 1;
	add.s64 	%rd43103, %rd99837, %rd99836;
	shl.b64 	%rd61582, %rd43103, 2;
	add.s64 	%rd61583, %rd42298, %rd61582;
	ld.u32 	%r9903, [%rd61583];
	setp.ge.s32 	%p4697, %r9903, %r6000;
	@%p4697 bra 	$L__BB1_21516;
	add.s64 	%rd99837, %rd43103, 1;
	not.b64 	%rd61584, %rd99836;
	add.s64 	%rd99836, %rd99835, %rd61584;
$L__BB1_21516:
	setp.ne.s64 	%p4698, %rd99836, 0;
	mov.u64 	%rd99835, %rd99836;
	@%p4698 bra 	$L__BB1_21514;
	cvt.u32.u64 	%r6002, %rd99837;
	mov.b64 	%rd99841, 0;
	mov.u64 	%rd99839, %rd5;
$L__BB1_21518:
	shr.u64 	%rd99840, %rd99839, 1;
	add.s64 	%rd43111, %rd99841, %rd99840;
	shl.b64 	%rd61586, %rd43111, 2;
	add.s64 	%rd61587, %rd42298, %rd61586;
	ld.u32 	%r9904, [%rd61587];
	setp.ge.s32 	%p4699, %r9904, %r6001;
	@%p4699 bra 	$L__BB1_21520;
	add.s64 	%rd99841, %rd43111, 1;
	not.b64 	%rd61588, %rd99840;
	add.s64 	%rd99840, %rd99839, %rd61588;
$L__BB1_21520:
	setp.ne.s64 	%p4700, %rd99840, 0;
	mov.u64 	%rd99839, %rd99840;
	@%p4700 bra 	$L__BB1_21518;
	cvt.u32.u64 	%r6003, %rd99841;
	mov.b64 	%rd99845, 0;
	mov.u64 	%rd99843, %rd5;
$L__BB1_21522:
	shr.u64 	%rd99844, %rd99843, 1;
	add.s64 	%rd43119, %rd99845, %rd99844;
	shl.b64 	%rd61590, %rd43119, 2;
	add.s64 	%rd61591, %rd42315, %rd61590;
	ld.u32 	%r9905, [%rd61591];
	setp.ge.s32 	%p4701, %r9905, %r6002;
	@%p4701 bra 	$L__BB1_21524;
	add.s64 	%rd99845, %rd43119, 1;
	not.b64 	%rd61592, %rd99844;
	add.s64 	%rd99844, %rd99843, %rd61592;
$L__BB1_21524:
	setp.ne.s64 	%p4702, %rd99844, 0;
	mov.u64 	%rd99843, %rd99844;
	@%p4702 bra 	$L__BB1_21522;
	cvt.u32.u64 	%r6004, %rd99845;
	mov.b64 	%rd99849, 0;
	mov.u64 	%rd99847, %rd5;
$L__BB1_21526:
	shr.u64 	%rd99848, %rd99847, 1;
	add.s64 	%rd43127, %rd99849, %rd99848;
	shl.b64 	%rd61594, %rd43127, 2;
	add.s64 	%rd61595, %rd42315, %rd61594;
	ld.u32 	%r9906, [%rd61595];
	setp.ge.s32 	%p4703, %r9906, %r6003;
	@%p4703 bra 	$L__BB1_21528;
	add.s64 	%rd99849, %rd43127, 1;
	not.b64 	%rd61596, %rd99848;
	add.s64 	%rd99848, %rd99847, %rd61596;
$L__BB1_21528:
	setp.ne.s64 	%p4704, %rd99848, 0;
	mov.u64 	%rd99847, %rd99848;
	@%p4704 bra 	$L__BB1_21526;
	cvt.u32.u64 	%r9907, %rd99849;
	setp.lt.s32 	%p4705, %r6004, %r9907;
	selp.b32 	%r6005, %r5837, %r5669, %p4705;
	selp.b32 	%r6006, %r5669, %r5837, %p4705;
	mov.b64 	%rd99853, 0;
	mov.u64 	%rd99851, %rd5;
$L__BB1_21530:
	shr.u64 	%rd99852, %rd99851, 1;
	add.s64 	%rd43135, %rd99853, %rd99852;
	shl.b64 	%rd61598, %rd43135, 2;
	add.s64 	%rd61599, %rd42162, %rd61598;
	ld.u32 	%r9908, [%rd61599];
	setp.ge.s32 	%p4706, %r9908, %r5859;
	@%p4706 bra 	$L__BB1_21532;
	add.s64 	%rd99853, %rd43135, 1;
	not.b64 	%rd61600, %rd99852;
	add.s64 	%rd99852, %rd99851, %rd61600;
$L__BB1_21532:
	setp.ne.s64 	%p4707, %rd99852, 0;
	mov.u64 	%rd99851, %rd99852;
	@%p4707 bra 	$L__BB1_21530;
	cvt.u32.u64 	%r6007, %rd99853;
	mov.b64 	%rd99857, 0;
	mov.u64 	%rd99855, %rd5;
$L__BB1_21534:
	shr.u64 	%rd99856, %rd99855, 1;
	add.s64 	%rd43143, %rd99857, %rd99856;
	shl.b64 	%rd61602, %rd43143, 2;
	add.s64 	%rd61603, %rd42162, %rd61602;
	ld.u32 	%r9909, [%rd61603];
	setp.ge.s32 	%p4708, %r9909, %r5691;
	@%p4708 bra 	$L__BB1_21536;
	add.s64 	%rd99857, %rd43143, 1;
	not.b64 	%rd61604, %rd99856;
	add.s64 	%rd99856, %rd99855, %rd61604;
$L__BB1_21536:
	setp.ne.s64 	%p4709, %rd99856, 0;
	mov.u64 	%rd99855, %rd99856;
	@%p4709 bra 	$L__BB1_21534;
	cvt.u32.u64 	%r6008, %rd99857;
	mov.b64 	%rd99861, 0;
	mov.u64 	%rd99859, %rd5;
$L__BB1_21538:
	shr.u64 	%rd99860, %rd99859, 1;
	add.s64 	%rd43151, %rd99861, %rd99860;
	shl.b64 	%rd61606, %rd43151, 2;
	add.s64 	%rd61607, %rd42179, %rd61606;
	ld.u32 	%r9910, [%rd61607];
	setp.ge.s32 	%p4710, %r9910, %r6007;
	@%p4710 bra 	$L__BB1_21540;
	add.s64 	%rd99861, %rd43151, 1;
	not.b64 	%rd61608, %rd99860;
	add.s64 	%rd99860, %rd99859, %rd61608;
$L__BB1_21540:
	setp.ne.s64 	%p4711, %rd99860, 0;
	mov.u64 	%rd99859, %rd99860;
	@%p4711 bra 	$L__BB1_21538;
	cvt.u32.u64 	%r6009, %rd99861;
	mov.b64 	%rd99865, 0;
	mov.u64 	%rd99863, %rd5;
$L__BB1_21542:
	shr.u64 	%rd99864, %rd99863, 1;
	add.s64 	%rd43159, %rd99865, %rd99864;
	shl.b64 	%rd61610, %rd43159, 2;
	add.s64 	%rd61611, %rd42179, %rd61610;
	ld.u32 	%r9911, [%rd61611];
	setp.ge.s32 	%p4712, %r9911, %r6008;
	@%p4712 bra 	$L__BB1_21544;
	add.s64 	%rd99865, %rd43159, 1;
	not.b64 	%rd61612, %rd99864;
	add.s64 	%rd99864, %rd99863, %rd61612;
$L__BB1_21544:
	setp.ne.s64 	%p4713, %rd99864, 0;
	mov.u64 	%rd99863, %rd99864;
	@%p4713 bra 	$L__BB1_21542;
	cvt.u32.u64 	%r6010, %rd99865;
	mov.b64 	%rd99869, 0;
	mov.u64 	%rd99867, %rd5;
$L__BB1_21546:
	shr.u64 	%rd99868, %rd99867, 1;
	add.s64 	%rd43167, %rd99869, %rd99868;
	shl.b64 	%rd61614, %rd43167, 2;
	add.s64 	%rd61615, %rd42196, %rd61614;
	ld.u32 	%r9912, [%rd61615];
	setp.ge.s32 	%p4714, %r9912, %r6009;
	@%p4714 bra 	$L__BB1_21548;
	add.s64 	%rd99869, %rd43167, 1;
	not.b64 	%rd61616, %rd99868;
	add.s64 	%rd99868, %rd99867, %rd61616;
$L__BB1_21548:
	setp.ne.s64 	%p4715, %rd99868, 0;
	mov.u64 	%rd99867, %rd99868;
	@%p4715 bra 	$L__BB1_21546;
	cvt.u32.u64 	%r6011, %rd99869;
	mov.b64 	%rd99873, 0;
	mov.u64 	%rd99871, %rd5;
$L__BB1_21550:
	shr.u64 	%rd99872, %rd99871, 1;
	add.s64 	%rd43175, %rd99873, %rd99872;
	shl.b64 	%rd61618, %rd43175, 2;
	add.s64 	%rd61619, %rd42196, %rd61618;
	ld.u32 	%r9913, [%rd61619];
	setp.ge.s32 	%p4716, %r9913, %r6010;
	@%p4716 bra 	$L__BB1_21552;
	add.s64 	%rd99873, %rd43175, 1;
	not.b64 	%rd61620, %rd99872;
	add.s64 	%rd99872, %rd99871, %rd61620;
$L__BB1_21552:
	setp.ne.s64 	%p4717, %rd99872, 0;
	mov.u64 	%rd99871, %rd99872;
	@%p4717 bra 	$L__BB1_21550;
	cvt.u32.u64 	%r6012, %rd99873;
	mov.b64 	%rd99877, 0;
	mov.u64 	%rd99875, %rd5;
$L__BB1_21554:
	shr.u64 	%rd99876, %rd99875, 1;
	add.s64 	%rd43183, %rd99877, %rd99876;
	shl.b64 	%rd61622, %rd43183, 2;
	add.s64 	%rd61623, %rd42213, %rd61622;
	ld.u32 	%r9914, [%rd61623];
	setp.ge.s32 	%p4718, %r9914, %r6011;
	@%p4718 bra 	$L__BB1_21556;
	add.s64 	%rd99877, %rd43183, 1;
	not.b64 	%rd61624, %rd99876;
	add.s64 	%rd99876, %rd99875, %rd61624;
$L__BB1_21556:
	setp.ne.s64 	%p4719, %rd99876, 0;
	mov.u64 	%rd99875, %rd99876;
	@%p4719 bra 	$L__BB1_21554;
	cvt.u32.u64 	%r6013, %rd99877;
	mov.b64 	%rd99881, 0;
	mov.u64 	%rd99879, %rd5;
$L__BB1_21558:
	shr.u64 	%rd99880, %rd99879, 1;
	add.s64 	%rd43191, %rd99881, %rd99880;
	shl.b64 	%rd61626, %rd43191, 2;
	add.s64 	%rd61627, %rd42213, %rd61626;
	ld.u32 	%r9915, [%rd61627];
	setp.ge.s32 	%p4720, %r9915, %r6012;
	@%p4720 bra 	$L__BB1_21560;
	add.s64 	%rd99881, %rd43191, 1;
	not.b64 	%rd61628, %rd99880;
	add.s64 	%rd99880, %rd99879, %rd61628;
$L__BB1_21560:
	setp.ne.s64 	%p4721, %rd99880, 0;
	mov.u64 	%rd99879, %rd99880;
	@%p4721 bra 	$L__BB1_21558;
	cvt.u32.u64 	%r6014, %rd99881;
	mov.b64 	%rd99885, 0;
	mov.u64 	%rd99883, %rd5;
$L__BB1_21562:
	shr.u64 	%rd99884, %rd99883, 1;
	add.s64 	%rd43199, %rd99885, %rd99884;
	shl.b64 	%rd61630, %rd43199, 2;
	add.s64 	%rd61631, %rd42230, %rd61630;
	ld.u32 	%r9916, [%rd61631];
	setp.ge.s32 	%p4722, %r9916, %r6013;
	@%p4722 bra 	$L__BB1_21564;
	add.s64 	%rd99885, %rd43199, 1;
	not.b64 	%rd61632, %rd99884;
	add.s64 	%rd99884, %rd99883, %rd61632;
$L__BB1_21564:
	setp.ne.s64 	%p4723, %rd99884, 0;
	mov.u64 	%rd99883, %rd99884;
	@%p4723 bra 	$L__BB1_21562;
	cvt.u32.u64 	%r6015, %rd99885;
	mov.b64 	%rd99889, 0;
	mov.u64 	%rd99887, %rd5;
$L__BB1_21566:
	shr.u64 	%rd99888, %rd99887, 1;
	add.s64 	%rd43207, %rd99889, %rd99888;
	shl.b64 	%rd61634, %rd43207, 2;
	add.s64 	%rd61635, %rd42230, %rd61634;
	ld.u32 	%r9917, [%rd61635];
	setp.ge.s32 	%p4724, %r9917, %r6014;
	@%p4724 bra 	$L__BB1_21568;
	add.s64 	%rd99889, %rd43207, 1;
	not.b64 	%rd61636, %rd99888;
	add.s64 	%rd99888, %rd99887, %rd61636;
$L__BB1_21568:
	setp.ne.s64 	%p4725, %rd99888, 0;
	mov.u64 	%rd99887, %rd99888;
	@%p4725 bra 	$L__BB1_21566;
	cvt.u32.u64 	%r6016, %rd99889;
	mov.b64 	%rd99893, 0;
	mov.u64 	%rd99891, %rd5;
$L__BB1_21570:
	shr.u64 	%rd99892, %rd99891, 1;
	add.s64 	%rd43215, %rd99893, %rd99892;
	shl.b64 	%rd61638, %rd43215, 2;
	add.s64 	%rd61639, %rd42247, %rd61638;
	ld.u32 	%r9918, [%rd61639];
	setp.ge.s32 	%p4726, %r9918, %r6015;
	@%p4726 bra 	$L__BB1_21572;
	add.s64 	%rd99893, %rd43215, 1;
	not.b64 	%rd61640, %rd99892;
	add.s64 	%rd99892, %rd99891, %rd61640;
$L__BB1_21572:
	setp.ne.s64 	%p4727, %rd99892, 0;
	mov.u64 	%rd99891, %rd99892;
	@%p4727 bra 	$L__BB1_21570;
	cvt.u32.u64 	%r6017, %rd99893;
	mov.b64 	%rd99897, 0;
	mov.u64 	%rd99895, %rd5;
$L__BB1_21574:
	shr.u64 	%rd99896, %rd99895, 1;
	add.s64 	%rd43223, %rd99897, %rd99896;
	shl.b64 	%rd61642, %rd43223, 2;
	add.s64 	%rd61643, %rd42247, %rd61642;
	ld.u32 	%r9919, [%rd61643];
	setp.ge.s32 	%p4728, %r9919, %r6016;
	@%p4728 bra 	$L__BB1_21576;
	add.s64 	%rd99897, %rd43223, 1;
	not.b64 	%rd61644, %rd99896;
	add.s64 	%rd99896, %rd99895, %rd61644;
$L__BB1_21576:
	setp.ne.s64 	%p4729, %rd99896, 0;
	mov.u64 	%rd99895, %rd99896;
	@%p4729 bra 	$L__BB1_21574;
	cvt.u32.u64 	%r6018, %rd99897;
	mov.b64 	%rd99901, 0;
	mov.u64 	%rd99899, %rd5;
$L__BB1_21578:
	shr.u64 	%rd99900, %rd99899, 1;
	add.s64 	%rd43231, %rd99901, %rd99900;
	shl.b64 	%rd61646, %rd43231, 2;
	add.s64 	%rd61647, %rd42264, %rd61646;
	ld.u32 	%r9920, [%rd61647];
	setp.ge.s32 	%p4730, %r9920, %r6017;
	@%p4730 bra 	$L__BB1_21580;
	add.s64 	%rd99901, %rd43231, 1;
	not.b64 	%rd61648, %rd99900;
	add.s64 	%rd99900, %rd99899, %rd61648;
$L__BB1_21580:
	setp.ne.s64 	%p4731, %rd99900, 0;
	mov.u64 	%rd99899, %rd99900;
	@%p4731 bra 	$L__BB1_21578;
	cvt.u32.u64 	%r6019, %rd99901;
	mov.b64 	%rd99905, 0;
	mov.u64 	%rd99903, %rd5;
$L__BB1_21582:
	shr.u64 	%rd99904, %rd99903, 1;
	add.s64 	%rd43239, %rd99905, %rd99904;
	shl.b64 	%rd61650, %rd43239, 2;
	add.s64 	%rd61651, %rd42264, %rd61650;
	ld.u32 	%r9921, [%rd61651];
	setp.ge.s32 	%p4732, %r9921, %r6018;
	@%p4732 bra 	$L__BB1_21584;
	add.s64 	%rd99905, %rd43239, 1;
	not.b64 	%rd61652, %rd99904;
	add.s64 	%rd99904, %rd99903, %rd61652;
$L__BB1_21584:
	setp.ne.s64 	%p4733, %rd99904, 0;
	mov.u64 	%rd99903, %rd99904;
	@%p4733 bra 	$L__BB1_21582;
	cvt.u32.u64 	%r6020, %rd99905;
	mov.b64 	%rd99909, 0;
	mov.u64 	%rd99907, %rd5;
$L__BB1_21586:
	shr.u64 	%rd99908, %rd99907, 1;
	add.s64 	%rd43247, %rd99909, %rd99908;
	shl.b64 	%rd61654, %rd43247, 2;
	add.s64 	%rd61655, %rd42281, %rd61654;
	ld.u32 	%r9922, [%rd61655];
	setp.ge.s32 	%p4734, %r9922, %r6019;
	@%p4734 bra 	$L__BB1_21588;
	add.s64 	%rd99909, %rd43247, 1;
	not.b64 	%rd61656, %rd99908;
	add.s64 	%rd99908, %rd99907, %rd61656;
$L__BB1_21588:
	setp.ne.s64 	%p4735, %rd99908, 0;
	mov.u64 	%rd99907, %rd99908;
	@%p4735 bra 	$L__BB1_21586;
	cvt.u32.u64 	%r6021, %rd99909;
	mov.b64 	%rd99913, 0;
	mov.u64 	%rd99911, %rd5;
$L__BB1_21590:
	shr.u64 	%rd99912, %rd99911, 1;
	add.s64 	%rd43255, %rd99913, %rd99912;
	shl.b64 	%rd61658, %rd43255, 2;
	add.s64 	%rd61659, %rd42281, %rd61658;
	ld.u32 	%r9923, [%rd61659];
	setp.ge.s32 	%p4736, %r9923, %r6020;
	@%p4736 bra 	$L__BB1_21592;
	add.s64 	%rd99913, %rd43255, 1;
	not.b64 	%rd61660, %rd99912;
	add.s64 	%rd99912, %rd99911, %rd61660;
$L__BB1_21592:
	setp.ne.s64 	%p4737, %rd99912, 0;
	mov.u64 	%rd99911, %rd99912;
	@%p4737 bra 	$L__BB1_21590;
	cvt.u32.u64 	%r6022, %rd99913;
	mov.b64 	%rd99917, 0;
	mov.u64 	%rd99915, %rd5;
$L__BB1_21594:
	shr.u64 	%rd99916, %rd99915, 1;
	add.s64 	%rd43263, %rd99917, %rd99916;
	shl.b64 	%rd61662, %rd43263, 2;
	add.s64 	%rd61663, %rd42298, %rd61662;
	ld.u32 	%r9924, [%rd61663];
	setp.ge.s32 	%p4738, %r9924, %r6021;
	@%p4738 bra 	$L__BB1_21596;
	add.s64 	%rd99917, %rd43263, 1;
	not.b64 	%rd61664, %rd99916;
	add.s64 	%rd99916, %rd99915, %rd61664;
$L__BB1_21596:
	setp.ne.s64 	%p4739, %rd99916, 0;
	mov.u64 	%rd99915, %rd99916;
	@%p4739 bra 	$L__BB1_21594;
	cvt.u32.u64 	%r6023, %rd99917;
	mov.b64 	%rd99921, 0;
	mov.u64 	%rd99919, %rd5;
$L__BB1_21598:
	shr.u64 	%rd99920, %rd99919, 1;
	add.s64 	%rd43271, %rd99921, %rd99920;
	shl.b64 	%rd61666, %rd43271, 2;
	add.s64 	%rd61667, %rd42298, %rd61666;
	ld.u32 	%r9925, [%rd61667];
	setp.ge.s32 	%p4740, %r9925, %r6022;
	@%p4740 bra 	$L__BB1_21600;
	add.s64 	%rd99921, %rd43271, 1;
	not.b64 	%rd61668, %rd99920;
	add.s64 	%rd99920, %rd99919, %rd61668;
$L__BB1_21600:
	setp.ne.s64 	%p4741, %rd99920, 0;
	mov.u64 	%rd99919, %rd99920;
	@%p4741 bra 	$L__BB1_21598;
	cvt.u32.u64 	%r6024, %rd99921;
	mov.b64 	%rd99925, 0;
	mov.u64 	%rd99923, %rd5;
$L__BB1_21602:
	shr.u64 	%rd99924, %rd99923, 1;
	add.s64 	%rd43279, %rd99925, %rd99924;
	shl.b64 	%rd61670, %rd43279, 2;
	add.s64 	%rd61671, %rd42315, %rd61670;
	ld.u32 	%r9926, [%rd61671];
	setp.ge.s32 	%p4742, %r9926, %r6023;
	@%p4742 bra 	$L__BB1_21604;
	add.s64 	%rd99925, %rd43279, 1;
	not.b64 	%rd61672, %rd99924;
	add.s64 	%rd99924, %rd99923, %rd61672;
$L__BB1_21604:
	setp.ne.s64 	%p4743, %rd99924, 0;
	mov.u64 	%rd99923, %rd99924;
	@%p4743 bra 	$L__BB1_21602;
	cvt.u32.u64 	%r6025, %rd99925;
	mov.b64 	%rd99929, 0;
	mov.u64 	%rd99927, %rd5;
$L__BB1_21606:
	shr.u64 	%rd99928, %rd99927, 1;
	add.s64 	%rd43287, %rd99929, %rd99928;
	shl.b64 	%rd61674, %rd43287, 2;
	add.s64 	%rd61675, %rd42315, %rd61674;
	ld.u32 	%r9927, [%rd61675];
	setp.ge.s32 	%p4744, %r9927, %r6024;
	@%p4744 bra 	$L__BB1_21608;
	add.s64 	%rd99929, %rd43287, 1;
	not.b64 	%rd61676, %rd99928;
	add.s64 	%rd99928, %rd99927, %rd61676;
$L__BB1_21608:
	setp.ne.s64 	%p4745, %rd99928, 0;
	mov.u64 	%rd99927, %rd99928;
	@%p4745 bra 	$L__BB1_21606;
	cvt.u32.u64 	%r9928, %rd99929;
	setp.lt.s32 	%p4746, %r6025, %r9928;
	selp.b32 	%r6026, %r5691, %r5859, %p4746;
	selp.b32 	%r6027, %r5859, %r5691, %p4746;
	mov.b64 	%rd99933, 0;
	mov.u64 	%rd99931, %rd5;
$L__BB1_21610:
	shr.u64 	%rd99932, %rd99931, 1;
	add.s64 	%rd43295, %rd99933, %rd99932;
	shl.b64 	%rd61678, %rd43295, 2;
	add.s64 	%rd61679, %rd42162, %rd61678;
	ld.u32 	%r9929, [%rd61679];
	setp.ge.s32 	%p4747, %r9929, %r5880;
	@%p4747 bra 	$L__BB1_21612;
	add.s64 	%rd99933, %rd43295, 1;
	not.b64 	%rd61680, %rd99932;
	add.s64 	%rd99932, %rd99931, %rd61680;
$L__BB1_21612:
	setp.ne.s64 	%p4748, %rd99932, 0;
	mov.u64 	%rd99931, %rd99932;
	@%p4748 bra 	$L__BB1_21610;
	cvt.u32.u64 	%r6028, %rd99933;
	mov.b64 	%rd99937, 0;
	mov.u64 	%rd99935, %rd5;
$L__BB1_21614:
	shr.u64 	%rd99936, %rd99935, 1;
	add.s64 	%rd43303, %rd99937, %rd99936;
	shl.b64 	%rd61682, %rd43303, 2;
	add.s64 	%rd61683, %rd42162, %rd61682;
	ld.u32 	%r9930, [%rd61683];
	setp.ge.s32 	%p4749, %r9930, %r5858;
	@%p4749 bra 	$L__BB1_21616;
	add.s64 	%rd99937, %rd43303, 1;
	not.b64 	%rd61684, %rd99936;
	add.s64 	%rd99936, %rd99935, %rd61684;
$L__BB1_21616:
	setp.ne.s64 	%p4750, %rd99936, 0;
	mov.u64 	%rd99935, %rd99936;
	@%p4750 bra 	$L__BB1_21614;
	cvt.u32.u64 	%r6029, %rd99937;
	mov.b64 	%rd99941, 0;
	mov.u64 	%rd99939, %rd5;
$L__BB1_21618:
	shr.u64 	%rd99940, %rd99939, 1;
	add.s64 	%rd43311, %rd99941, %rd99940;
	shl.b64 	%rd61686, %rd43311, 2;
	add.s64 	%rd61687, %rd42179, %rd61686;
	ld.u32 	%r9931, [%rd61687];
	setp.ge.s32 	%p4751, %r9931, %r6028;
	@%p4751 bra 	$L__BB1_21620;
	add.s64 	%rd99941, %rd43311, 1;
	not.b64 	%rd61688, %rd99940;
	add.s64 	%rd99940, %rd99939, %rd61688;
$L__BB1_21620:
	setp.ne.s64 	%p4752, %rd99940, 0;
	mov.u64 	%rd99939, %rd99940;
	@%p4752 bra 	$L__BB1_21618;
	cvt.u32.u64 	%r6030, %rd99941;
	mov.b64 	%rd99945, 0;
	mov.u64 	%rd99943, %rd5;
$L__BB1_21622:
	shr.u64 	%rd99944, %rd99943, 1;
	add.s64 	%rd43319, %rd99945, %rd99944;
	shl.b64 	%rd61690, %rd43319, 2;
	add.s64 	%rd61691, %rd42179, %rd61690;
	ld.u32 	%r9932, [%rd61691];
	setp.ge.s32 	%p4753, %r9932, %r6029;
	@%p4753 bra 	$L__BB1_21624;
	add.s64 	%rd99945, %rd43319, 1;
	not.b64 	%rd61692, %rd99944;
	add.s64 	%rd99944, %rd99943, %rd61692;
$L__BB1_21624:
	setp.ne.s64 	%p4754, %rd99944, 0;
	mov.u64 	%rd99943, %rd99944;
	@%p4754 bra 	$L__BB1_21622;
	cvt.u32.u64 	%r6031, %rd99945;
	mov.b64 	%rd99949, 0;
	mov.u64 	%rd99947, %rd5;
$L__BB1_21626:
	shr.u64 	%rd99948, %rd99947, 1;
	add.s64 	%rd43327, %rd99949, %rd99948;
	shl.b64 	%rd61694, %rd43327, 2;
	add.s64 	%rd61695, %rd42196, %rd61694;
	ld.u32 	%r9933, [%rd61695];
	setp.ge.s32 	%p4755, %r9933, %r6030;
	@%p4755 bra 	$L__BB1_21628;
	add.s64 	%rd99949, %rd43327, 1;
	not.b64 	%rd61696, %rd99948;
	add.s64 	%rd99948, %rd99947, %rd61696;
$L__BB1_21628:
	setp.ne.s64 	%p4756, %rd99948, 0;
	mov.u64 	%rd99947, %rd99948;
	@%p4756 bra 	$L__BB1_21626;
	cvt.u32.u64 	%r6032, %rd99949;
	mov.b64 	%rd99953, 0;
	mov.u64 	%rd99951, %rd5;
$L__BB1_21630:
	shr.u64 	%rd99952, %rd99951, 1;
	add.s64 	%rd43335, %rd99953, %rd99952;
	shl.b64 	%rd61698, %rd43335, 2;
	add.s64 	%rd61699, %rd42196, %rd61698;
	ld.u32 	%r9934, [%rd61699];
	setp.ge.s32 	%p4757, %r9934, %r6031;
	@%p4757 bra 	$L__BB1_21632;
	add.s64 	%rd99953, %rd43335, 1;
	not.b64 	%rd61700, %rd99952;
	add.s64 	%rd99952, %rd99951, %rd61700;
$L__BB1_21632:
	setp.ne.s64 	%p4758, %rd99952, 0;
	mov.u64 	%rd99951, %rd99952;
	@%p4758 bra 	$L__BB1_21630;
	cvt.u32.u64 	%r6033, %rd99953;
	mov.b64 	%rd99957, 0;
	mov.u64 	%rd99955, %rd5;
$L__BB1_21634:
	shr.u64 	%rd99956, %rd99955, 1;
	add.s64 	%rd43343, %rd99957, %rd99956;
	shl.b64 	%rd61702, %rd43343, 2;
	add.s64 	%rd61703, %rd42213, %rd61702;
	ld.u32 	%r9935, [%rd61703];
	setp.ge.s32 	%p4759, %r9935, %r6032;
	@%p4759 bra 	$L__BB1_21636;
	add.s64 	%rd99957, %rd43343, 1;
	not.b64 	%rd61704, %rd99956;
	add.s64 	%rd99956, %rd99955, %rd61704;
$L__BB1_21636:
	setp.ne.s64 	%p4760, %rd99956, 0;
	mov.u64 	%rd99955, %rd99956;
	@%p4760 bra 	$L__BB1_21634;
	cvt.u32.u64 	%r6034, %rd99957;
	mov.b64 	%rd99961, 0;
	mov.u64 	%rd99959, %rd5;
$L__BB1_21638:
	shr.u64 	%rd99960, %rd99959, 1;
	add.s64 	%rd43351, %rd99961, %rd99960;
	shl.b64 	%rd61706, %rd43351, 2;
	add.s64 	%rd61707, %rd42213, %rd61706;
	ld.u32 	%r9936, [%rd61707];
	setp.ge.s32 	%p4761, %r9936, %r6033;
	@%p4761 bra 	$L__BB1_21640;
	add.s64 	%rd99961, %rd43351, 1;
	not.b64 	%rd61708, %rd99960;
	add.s64 	%rd99960, %rd99959, %rd61708;
$L__BB1_21640:
	setp.ne.s64 	%p4762, %rd99960, 0;
	mov.u64 	%rd99959, %rd99960;
	@%p4762 bra 	$L__BB1_21638;
	cvt.u32.u64 	%r6035, %rd99961;
	mov.b64 	%rd99965, 0;
	mov.u64 	%rd99963, %rd5;
$L__BB1_21642:
	shr.u64 	%rd99964, %rd99963, 1;
	add.s64 	%rd43359, %rd99965, %rd99964;
	shl.b64 	%rd61710, %rd43359, 2;
	add.s64 	%rd61711, %rd42230, %rd61710;
	ld.u32 	%r9937, [%rd61711];
	setp.ge.s32 	%p4763, %r9937, %r6034;
	@%p4763 bra 	$L__BB1_21644;
	add.s64 	%rd99965, %rd43359, 1;
	not.b64 	%rd61712, %rd99964;
	add.s64 	%rd99964, %rd99963, %rd61712;
$L__BB1_21644:
	setp.ne.s64 	%p4764, %rd99964, 0;
	mov.u64 	%rd99963, %rd99964;
	@%p4764 bra 	$L__BB1_21642;
	cvt.u32.u64 	%r6036, %rd99965;
	mov.b64 	%rd99969, 0;
	mov.u64 	%rd99967, %rd5;
$L__BB1_21646:
	shr.u64 	%rd99968, %rd99967, 1;
	add.s64 	%rd43367, %rd99969, %rd99968;
	shl.b64 	%rd61714, %rd43367, 2;
	add.s64 	%rd61715, %rd42230, %rd61714;
	ld.u32 	%r9938, [%rd61715];
	setp.ge.s32 	%p4765, %r9938, %r6035;
	@%p4765 bra 	$L__BB1_21648;
	add.s64 	%rd99969, %rd43367, 1;
	not.b64 	%rd61716, %rd99968;
	add.s64 	%rd99968, %rd99967, %rd61716;
$L__BB1_21648:
	setp.ne.s64 	%p4766, %rd99968, 0;
	mov.u64 	%rd99967, %rd99968;
	@%p4766 bra 	$L__BB1_21646;
	cvt.u32.u64 	%r6037, %rd99969;
	mov.b64 	%rd99973, 0;
	mov.u64 	%rd99971, %rd5;
$L__BB1_21650:
	shr.u64 	%rd99972, %rd99971, 1;
	add.s64 	%rd43375, %rd99973, %rd99972;
	shl.b64 	%rd61718, %rd43375, 2;
	add.s64 	%rd61719, %rd42247, %rd61718;
	ld.u32 	%r9939, [%rd61719];
	setp.ge.s32 	%p4767, %r9939, %r6036;
	@%p4767 bra 	$L__BB1_21652;
	add.s64 	%rd99973, %rd43375, 1;
	not.b64 	%rd61720, %rd99972;
	add.s64 	%rd99972, %rd99971, %rd61720;
$L__BB1_21652:
	setp.ne.s64 	%p4768, %rd99972, 0;
	mov.u64 	%rd99971, %rd99972;
	@%p4768 bra 	$L__BB1_21650;
	cvt.u32.u64 	%r6038, %rd99973;
	mov.b64 	%rd99977, 0;
	mov.u64 	%rd99975, %rd5;
$L__BB1_21654:
	shr.u64 	%rd99976, %rd99975, 1;
	add.s64 	%rd43383, %rd99977, %rd99976;
	shl.b64 	%rd61722, %rd43383, 2;
	add.s64 	%rd61723, %rd42247, %rd61722;
	ld.u32 	%r9940, [%rd61723];
	setp.ge.s32 	%p4769, %r9940, %r6037;
	@%p4769 bra 	$L__BB1_21656;
	add.s64 	%rd99977, %rd43383, 1;
	not.b64 	%rd61724, %rd99976;
	add.s64 	%rd99976, %rd99975, %rd61724;
$L__BB1_21656:
	setp.ne.s64 	%p4770, %rd99976, 0;
	mov.u64 	%rd99975, %rd99976;
	@%p4770 bra 	$L__BB1_21654;
	cvt.u32.u64 	%r6039, %rd99977;
	mov.b64 	%rd99981, 0;
	mov.u64 	%rd99979, %rd5;
$L__BB1_21658:
	shr.u64 	%rd99980, %rd99979, 1;
	add.s64 	%rd43391, %rd99981, %rd99980;
	shl.b64 	%rd61726, %rd43391, 2;
	add.s64 	%rd61727, %rd42264, %rd61726;
	ld.u32 	%r9941, [%rd61727];
	setp.ge.s32 	%p4771, %r9941, %r6038;
	@%p4771 bra 	$L__BB1_21660;
	add.s64 	%rd99981, %rd43391, 1;
	not.b64 	%rd61728, %rd99980;
	add.s64 	%rd99980, %rd99979, %rd61728;
$L__BB1_21660:
	setp.ne.s64 	%p4772, %rd99980, 0;
	mov.u64 	%rd99979, %rd99980;
	@%p4772 bra 	$L__BB1_21658;
	cvt.u32.u64 	%r6040, %rd99981;
	mov.b64 	%rd99985, 0;
	mov.u64 	%rd99983, %rd5;
$L__BB1_21662:
	shr.u64 	%rd99984, %rd99983, 1;
	add.s64 	%rd43399, %rd99985, %rd99984;
	shl.b64 	%rd61730, %rd43399, 2;
	add.s64 	%rd61731, %rd42264, %rd61730;
	ld.u32 	%r9942, [%rd61731];
	setp.ge.s32 	%p4773, %r9942, %r6039;
	@%p4773 bra 	$L__BB1_21664;
	add.s64 	%rd99985, %rd43399, 1;
	not.b64 	%rd61732, %rd99984;
	add.s64 	%rd99984, %rd99983, %rd61732;
$L__BB1_21664:
	setp.ne.s64 	%p4774, %rd99984, 0;
	mov.u64 	%rd99983, %rd99984;
	@%p4774 bra 	$L__BB1_21662;
	cvt.u32.u64 	%r6041, %rd99985;
	mov.b64 	%rd99989, 0;
	mov.u64 	%rd99987, %rd5;
$L__BB1_21666:
	shr.u64 	%rd99988, %rd99987, 1;
	add.s64 	%rd43407, %rd99989, %rd99988;
	shl.b64 	%rd61734, %rd43407, 2;
	add.s64 	%rd61735, %rd42281, %rd61734;
	ld.u32 	%r9943, [%rd61735];
	setp.ge.s32 	%p4775, %r9943, %r6040;
	@%p4775 bra 	$L__BB1_21668;
	add.s64 	%rd99989, %rd43407, 1;
	not.b64 	%rd61736, %rd99988;
	add.s64 	%rd99988, %rd99987, %rd61736;
$L__BB1_21668:
	setp.ne.s64 	%p4776, %rd99988, 0;
	mov.u64 	%rd99987, %rd99988;
	@%p4776 bra 	$L__BB1_21666;
	cvt.u32.u64 	%r6042, %rd99989;
	mov.b64 	%rd99993, 0;
	mov.u64 	%rd99991, %rd5;
$L__BB1_21670:
	shr.u64 	%rd99992, %rd99991, 1;
	add.s64 	%rd43415, %rd99993, %rd99992;
	shl.b64 	%rd61738, %rd43415, 2;
	add.s64 	%rd61739, %rd42281, %rd61738;
	ld.u32 	%r9944, [%rd61739];
	setp.ge.s32 	%p4777, %r9944, %r6041;
	@%p4777 bra 	$L__BB1_21672;
	add.s64 	%rd99993, %rd43415, 1;
	not.b64 	%rd61740, %rd99992;
	add.s64 	%rd99992, %rd99991, %rd61740;
$L__BB1_21672:
	setp.ne.s64 	%p4778, %rd99992, 0;
	mov.u64 	%rd99991, %rd99992;
	@%p4778 bra 	$L__BB1_21670;
	cvt.u32.u64 	%r6043, %rd99993;
	mov.b64 	%rd99997, 0;
	mov.u64 	%rd99995, %rd5;
$L__BB1_21674:
	shr.u64 	%rd99996, %rd99995, 1;
	add.s64 	%rd43423, %rd99997, %rd99996;
	shl.b64 	%rd61742, %rd43423, 2;
	add.s64 	%rd61743, %rd42298, %rd61742;
	ld.u32 	%r9945, [%rd61743];
	setp.ge.s32 	%p4779, %r9945, %r6042;
	@%p4779 bra 	$L__BB1_21676;
	add.s64 	%rd99997, %rd43423, 1;
	not.b64 	%rd61744, %rd99996;
	add.s64 	%rd99996, %rd99995, %rd61744;
$L__BB1_21676:
	setp.ne.s64 	%p4780, %rd99996, 0;
	mov.u64 	%rd99995, %rd99996;
	@%p4780 bra 	$L__BB1_21674;
	cvt.u32.u64 	%r6044, %rd99997;
	mov.b64 	%rd100001, 0;
	mov.u64 	%rd99999, %rd5;
$L__BB1_21678:
	shr.u64 	%rd100000, %rd99999, 1;
	add.s64 	%rd43431, %rd100001, %rd100000;
	shl.b64 	%rd61746, %rd43431, 2;
	add.s64 	%rd61747, %rd42298, %rd61746;
	ld.u32 	%r9946, [%rd61747];
	setp.ge.s32 	%p4781, %r9946, %r6043;
	@%p4781 bra 	$L__BB1_21680;
	add.s64 	%rd100001, %rd43431, 1;
	not.b64 	%rd61748, %rd100000;
	add.s64 	%rd100000, %rd99999, %rd61748;
$L__BB1_21680:
	setp.ne.s64 	%p4782, %rd100000, 0;
	mov.u64 	%rd99999, %rd100000;
	@%p4782 bra 	$L__BB1_21678;
	cvt.u32.u64 	%r6045, %rd100001;
	mov.b64 	%rd100005, 0;
	mov.u64 	%rd100003, %rd5;
$L__BB1_21682:
	shr.u64 	%rd100004, %rd100003, 1;
	add.s64 	%rd43439, %rd100005, %rd100004;
	shl.b64 	%rd61750, %rd43439, 2;
	add.s64 	%rd61751, %rd42315, %rd61750;
	ld.u32 	%r9947, [%rd61751];
	setp.ge.s32 	%p4783, %r9947, %r6044;
	@%p4783 bra 	$L__BB1_21684;
	add.s64 	%rd100005, %rd43439, 1;
	not.b64 	%rd61752, %rd100004;
	add.s64 	%rd100004, %rd100003, %rd61752;
$L__BB1_21684:
	setp.ne.s64 	%p4784, %rd100004, 0;
	mov.u64 	%rd100003, %rd100004;
	@%p4784 bra 	$L__BB1_21682;
	cvt.u32.u64 	%r6046, %rd100005;
	mov.b64 	%rd100009, 0;
	mov.u64 	%rd100007, %rd5;
$L__BB1_21686:
	shr.u64 	%rd100008, %rd100007, 1;
	add.s64 	%rd43447, %rd100009, %rd100008;
	shl.b64 	%rd61754, %rd43447, 2;
	add.s64 	%rd61755, %rd42315, %rd61754;
	ld.u32 	%r9948, [%rd61755];
	setp.ge.s32 	%p4785, %r9948, %r6045;
	@%p4785 bra 	$L__BB1_21688;
	add.s64 	%rd100009, %rd43447, 1;
	not.b64 	%rd61756, %rd100008;
	add.s64 	%rd100008, %rd100007, %rd61756;
$L__BB1_21688:
	setp.ne.s64 	%p4786, %rd100008, 0;
	mov.u64 	%rd100007, %rd100008;
	@%p4786 bra 	$L__BB1_21686;
	cvt.u32.u64 	%r9949, %rd100009;
	setp.lt.s32 	%p4787, %r6046, %r9949;
	selp.b32 	%r6047, %r5858, %r5880, %p4787;
	selp.b32 	%r6048, %r5880, %r5858, %p4787;
	mov.b64 	%rd100013, 0;
	mov.u64 	%rd100011, %rd5;
$L__BB1_21690:
	shr.u64 	%rd100012, %rd100011, 1;
	add.s64 	%rd43455, %rd100013, %rd100012;
	shl.b64 	%rd61758, %rd43455, 2;
	add.s64 	%rd61759, %rd42162, %rd61758;
	ld.u32 	%r9950, [%rd61759];
	setp.ge.s32 	%p4788, %r9950, %r5901;
	@%p4788 bra 	$L__BB1_21692;
	add.s64 	%rd100013, %rd43455, 1;
	not.b64 	%rd61760, %rd100012;
	add.s64 	%rd100012, %rd100011, %rd61760;
$L__BB1_21692:
	setp.ne.s64 	%p4789, %rd100012, 0;
	mov.u64 	%rd100011, %rd100012;
	@%p4789 bra 	$L__BB1_21690;
	cvt.u32.u64 	%r6049, %rd100013;
	mov.b64 	%rd100017, 0;
	mov.u64 	%rd100015, %rd5;
$L__BB1_21694:
	shr.u64 	%rd100016, %rd100015, 1;
	add.s64 	%rd43463, %rd100017, %rd100016;
	shl.b64 	%rd61762, %rd43463, 2;
	add.s64 	%rd61763, %rd42162, %rd61762;
	ld.u32 	%r9951, [%rd61763];
	setp.ge.s32 	%p4790, %r9951, %r5879;
	@%p4790 bra 	$L__BB1_21696;
	add.s64 	%rd100017, %rd43463, 1;
	not.b64 	%rd61764, %rd100016;
	add.s64 	%rd100016, %rd100015, %rd61764;
$L__BB1_21696:
	setp.ne.s64 	%p4791, %rd100016, 0;
	mov.u64 	%rd100015, %rd100016;
	@%p4791 bra 	$L__BB1_21694;
	cvt.u32.u64 	%r6050, %rd100017;
	mov.b64 	%rd100021, 0;
	mov.u64 	%rd100019, %rd5;
$L__BB1_21698:
	shr.u64 	%rd100020, %rd100019, 1;
	add.s64 	%rd43471, %rd100021, %rd100020;
	shl.b64 	%rd61766, %rd43471, 2;
	add.s64 	%rd61767, %rd42179, %rd61766;
	ld.u32 	%r9952, [%rd61767];
	setp.ge.s32 	%p4792, %r9952, %r6049;
	@%p4792 bra 	$L__BB1_21700;
	add.s64 	%rd100021, %rd43471, 1;
	not.b64 	%rd61768, %rd100020;
	add.s64 	%rd100020, %rd100019, %rd61768;
$L__BB1_21700:
	setp.ne.s64 	%p4793, %rd100020, 0;
	mov.u64 	%rd100019, %rd100020;
	@%p4793 bra 	$L__BB1_21698;
	cvt.u32.u64 	%r6051, %rd100021;
	mov.b64 	%rd100025, 0;
	mov.u64 	%rd100023, %rd5;
$L__BB1_21702:
	shr.u64 	%rd100024, %rd100023, 1;
	add.s64 	%rd43479, %rd100025, %rd100024;
	shl.b64 	%rd61770, %rd43479, 2;
	add.s64 	%rd61771, %rd42179, %rd61770;
	ld.u32 	%r9953, [%rd61771];
	setp.ge.s32 	%p4794, %r9953, %r6050;
	@%p4794 bra 	$L__BB1_21704;
	add.s64 	%rd100025, %rd43479, 1;
	not.b64 	%rd61772, %rd100024;
	add.s64 	%rd100024, %rd100023, %rd61772;
$L__BB1_21704:
	setp.ne.s64 	%p4795, %rd100024, 0;
	mov.u64 	%rd100023, %rd100024;
	@%p4795 bra 	$L__BB1_21702;
	cvt.u32.u64 	%r6052, %rd100025;
	mov.b64 	%rd100029, 0;
	mov.u64 	%rd100027, %rd5;
$L__BB1_21706:
	shr.u64 	%rd100028, %rd100027, 1;
	add.s64 	%rd43487, %rd100029, %rd100028;
	shl.b64 	%rd61774, %rd43487, 2;
	add.s64 	%rd61775, %rd42196, %rd61774;
	ld.u32 	%r9954, [%rd61775];
	setp.ge.s32 	%p4796, %r9954, %r6051;
	@%p4796 bra 	$L__BB1_21708;
	add.s64 	%rd100029, %rd43487, 1;
	not.b64 	%rd61776, %rd100028;
	add.s64 	%rd100028, %rd100027, %rd61776;
$L__BB1_21708:
	setp.ne.s64 	%p4797, %rd100028, 0;
	mov.u64 	%rd100027, %rd100028;
	@%p4797 bra 	$L__BB1_21706;
	cvt.u32.u64 	%r6053, %rd100029;
	mov.b64 	%rd100033, 0;
	mov.u64 	%rd100031, %rd5;
$L__BB1_21710:
	shr.u64 	%rd100032, %rd100031, 1;
	add.s64 	%rd43495, %rd100033, %rd100032;
	shl.b64 	%rd61778, %rd43495, 2;
	add.s64 	%rd61779, %rd42196, %rd61778;
	ld.u32 	%r9955, [%rd61779];
	setp.ge.s32 	%p4798, %r9955, %r6052;
	@%p4798 bra 	$L__BB1_21712;
	add.s64 	%rd100033, %rd43495, 1;
	not.b64 	%rd61780, %rd100032;
	add.s64 	%rd100032, %rd100031, %rd61780;
$L__BB1_21712:
	setp.ne.s64 	%p4799, %rd100032, 0;
	mov.u64 	%rd100031, %rd100032;
	@%p4799 bra 	$L__BB1_21710;
	cvt.u32.u64 	%r6054, %rd100033;
	mov.b64 	%rd100037, 0;
	mov.u64 	%rd100035, %rd5;
$L__BB1_21714:
	shr.u64 	%rd100036, %rd100035, 1;
	add.s64 	%rd43503, %rd100037, %rd100036;
	shl.b64 	%rd61782, %rd43503, 2;
	add.s64 	%rd61783, %rd42213, %rd61782;
	ld.u32 	%r9956, [%rd61783];
	setp.ge.s32 	%p4800, %r9956, %r6053;
	@%p4800 bra 	$L__BB1_21716;
	add.s64 	%rd100037, %rd43503, 1;
	not.b64 	%rd61784, %rd100036;
	add.s64 	%rd100036, %rd100035, %rd61784;
$L__BB1_21716:
	setp.ne.s64 	%p4801, %rd100036, 0;
	mov.u64 	%rd100035, %rd100036;
	@%p4801 bra 	$L__BB1_21714;
	cvt.u32.u64 	%r6055, %rd100037;
	mov.b64 	%rd100041, 0;
	mov.u64 	%rd100039, %rd5;
$L__BB1_21718:
	shr.u64 	%rd100040, %rd100039, 1;
	add.s64 	%rd43511, %rd100041, %rd100040;
	shl.b64 	%rd61786, %rd43511, 2;
	add.s64 	%rd61787, %rd42213, %rd61786;
	ld.u32 	%r9957, [%rd61787];
	setp.ge.s32 	%p4802, %r9957, %r6054;
	@%p4802 bra 	$L__BB1_21720;
	add.s64 	%rd100041, %rd43511, 1;
	not.b64 	%rd61788, %rd100040;
	add.s64 	%rd100040, %rd100039, %rd61788;
$L__BB1_21720:
	setp.ne.s64 	%p4803, %rd100040, 0;
	mov.u64 	%rd100039, %rd100040;
	@%p4803 bra 	$L__BB1_21718;
	cvt.u32.u64 	%r6056, %rd100041;
	mov.b64 	%rd100045, 0;
	mov.u64 	%rd100043, %rd5;
$L__BB1_21722:
	shr.u64 	%rd100044, %rd100043, 1;
	add.s64 	%rd43519, %rd100045, %rd100044;
	shl.b64 	%rd61790, %rd43519, 2;
	add.s64 	%rd61791, %rd42230, %rd61790;
	ld.u32 	%r9958, [%rd61791];
	setp.ge.s32 	%p4804, %r9958, %r6055;
	@%p4804 bra 	$L__BB1_21724;
	add.s64 	%rd100045, %rd43519, 1;
	not.b64 	%rd61792, %rd100044;
	add.s64 	%rd100044, %rd100043, %rd61792;
$L__BB1_21724:
	setp.ne.s64 	%p4805, %rd100044, 0;
	mov.u64 	%rd100043, %rd100044;
	@%p4805 bra 	$L__BB1_21722;
	cvt.u32.u64 	%r6057, %rd100045;
	mov.b64 	%rd100049, 0;
	mov.u64 	%rd100047, %rd5;
$L__BB1_21726:
	shr.u64 	%rd100048, %rd100047, 1;
	add.s64 	%rd43527, %rd100049, %rd100048;
	shl.b64 	%rd61794, %rd43527, 2;
	add.s64 	%rd61795, %rd42230, %rd61794;
	ld.u32 	%r9959, [%rd61795];
	setp.ge.s32 	%p4806, %r9959, %r6056;
	@%p4806 bra 	$L__BB1_21728;
	add.s64 	%rd100049, %rd43527, 1;
	not.b64 	%rd61796, %rd100048;
	add.s64 	%rd100048, %rd100047, %rd61796;
$L__BB1_21728:
	setp.ne.s64 	%p4807, %rd100048, 0;
	mov.u64 	%rd100047, %rd100048;
	@%p4807 bra 	$L__BB1_21726;
	cvt.u32.u64 	%r6058, %rd100049;
	mov.b64 	%rd100053, 0;
	mov.u64 	%rd100051, %rd5;
$L__BB1_21730:
	shr.u64 	%rd100052, %rd100051, 1;
	add.s64 	%rd43535, %rd100053, %rd100052;
	shl.b64 	%rd61798, %rd43535, 2;
	add.s64 	%rd61799, %rd42247, %rd61798;
	ld.u32 	%r9960, [%rd61799];
	setp.ge.s32 	%p4808, %r9960, %r6057;
	@%p4808 bra 	$L__BB1_21732;
	add.s64 	%rd100053, %rd43535, 1;
	not.b64 	%rd61800, %rd100052;
	add.s64 	%rd100052, %rd100051, %rd61800;
$L__BB1_21732:
	setp.ne.s64 	%p4809, %rd100052, 0;
	mov.u64 	%rd100051, %rd100052;
	@%p4809 bra 	$L__BB1_21730;
	cvt.u32.u64 	%r6059, %rd100053;
	mov.b64 	%rd100057, 0;
	mov.u64 	%rd100055, %rd5;
$L__BB1_21734:
	shr.u64 	%rd100056, %rd100055, 1;
	add.s64 	%rd43543, %rd100057, %rd100056;
	shl.b64 	%rd61802, %rd43543, 2;
	add.s64 	%rd61803, %rd42247, %rd61802;
	ld.u32 	%r9961, [%rd61803];
	setp.ge.s32 	%p4810, %r9961, %r6058;
	@%p4810 bra 	$L__BB1_21736;
	add.s64 	%rd100057, %rd43543, 1;
	not.b64 	%rd61804, %rd100056;
	add.s64 	%rd100056, %rd100055, %rd61804;
$L__BB1_21736:
	setp.ne.s64 	%p4811, %rd100056, 0;
	mov.u64 	%rd100055, %rd100056;
	@%p4811 bra 	$L__BB1_21734;
	cvt.u32.u64 	%r6060, %rd100057;
	mov.b64 	%rd100061, 0;
	mov.u64 	%rd100059, %rd5;
$L__BB1_21738:
	shr.u64 	%rd100060, %rd100059, 1;
	add.s64 	%rd43551, %rd100061, %rd100060;
	shl.b64 	%rd61806, %rd43551, 2;
	add.s64 	%rd61807, %rd42264, %rd61806;
	ld.u32 	%r9962, [%rd61807];
	setp.ge.s32 	%p4812, %r9962, %r6059;
	@%p4812 bra 	$L__BB1_21740;
	add.s64 	%rd100061, %rd43551, 1;
	not.b64 	%rd61808, %rd100060;
	add.s64 	%rd100060, %rd100059, %rd61808;
$L__BB1_21740:
	setp.ne.s64 	%p4813, %rd100060, 0;
	mov.u64 	%rd100059, %rd100060;
	@%p4813 bra 	$L__BB1_21738;
	cvt.u32.u64 	%r6061, %rd100061;
	mov.b64 	%rd100065, 0;
	mov.u64 	%rd100063, %rd5;
$L__BB1_21742:
	shr.u64 	%rd100064, %rd100063, 1;
	add.s64 	%rd43559, %rd100065, %rd100064;
	shl.b64 	%rd61810, %rd43559, 2;
	add.s64 	%rd61811, %rd42264, %rd61810;
	ld.u32 	%r9963, [%rd61811];
	setp.ge.s32 	%p4814, %r9963, %r6060;
	@%p4814 bra 	$L__BB1_21744;
	add.s64 	%rd100065, %rd43559, 1;
	not.b64 	%rd61812, %rd100064;
	add.s64 	%rd100064, %rd100063, %rd61812;
$L__BB1_21744:
	setp.ne.s64 	%p4815, %rd100064, 0;
	mov.u64 	%rd100063, %rd100064;
	@%p4815 bra 	$L__BB1_21742;
	cvt.u32.u64 	%r6062, %rd100065;
	mov.b64 	%rd100069, 0;
	mov.u64 	%rd100067, %rd5;
$L__BB1_21746:
	shr.u64 	%rd100068, %rd100067, 1;
	add.s64 	%rd43567, %rd100069, %rd100068;
	shl.b64 	%rd61814, %rd43567, 2;
	add.s64 	%rd61815, %rd42281, %rd61814;
	ld.u32 	%r9964, [%rd61815];
	setp.ge.s32 	%p4816, %r9964, %r6061;
	@%p4816 bra 	$L__BB1_21748;
	add.s64 	%rd100069, %rd43567, 1;
	not.b64 	%rd61816, %rd100068;
	add.s64 	%rd100068, %rd100067, %rd61816;
$L__BB1_21748:
	setp.ne.s64 	%p4817, %rd100068, 0;
	mov.u64 	%rd100067, %rd100068;
	@%p4817 bra 	$L__BB1_21746;
	cvt.u32.u64 	%r6063, %rd100069;
	mov.b64 	%rd100073, 0;
	mov.u64 	%rd100071, %rd5;
$L__BB1_21750:
	shr.u64 	%rd100072, %rd100071, 1;
	add.s64 	%rd43575, %rd100073, %rd100072;
	shl.b64 	%rd61818, %rd43575, 2;
	add.s64 	%rd61819, %rd42281, %rd61818;
	ld.u32 	%r9965, [%rd61819];
	setp.ge.s32 	%p4818, %r9965, %r6062;
	@%p4818 bra 	$L__BB1_21752;
	add.s64 	%rd100073, %rd43575, 1;
	not.b64 	%rd61820, %rd100072;
	add.s64 	%rd100072, %rd100071, %rd61820;
$L__BB1_21752:
	setp.ne.s64 	%p4819, %rd100072, 0;
	mov.u64 	%rd100071, %rd100072;
	@%p4819 bra 	$L__BB1_21750;
	cvt.u32.u64 	%r6064, %rd100073;
	mov.b64 	%rd100077, 0;
	mov.u64 	%rd100075, %rd5;
$L__BB1_21754:
	shr.u64 	%rd100076, %rd100075, 1;
	add.s64 	%rd43583, %rd100077, %rd100076;
	shl.b64 	%rd61822, %rd43583, 2;
	add.s64 	%rd61823, %rd42298, %rd61822;
	ld.u32 	%r9966, [%rd61823];
	setp.ge.s32 	%p4820, %r9966, %r6063;
	@%p4820 bra 	$L__BB1_21756;
	add.s64 	%rd100077, %rd43583, 1;
	not.b64 	%rd61824, %rd100076;
	add.s64 	%rd100076, %rd100075, %rd61824;
$L__BB1_21756:
	setp.ne.s64 	%p4821, %rd100076, 0;
	mov.u64 	%rd100075, %rd100076;
	@%p4821 bra 	$L__BB1_21754;
	cvt.u32.u64 	%r6065, %rd100077;
	mov.b64 	%rd100081, 0;
	mov.u64 	%rd100079, %rd5;
$L__BB1_21758:
	shr.u64 	%rd100080, %rd100079, 1;
	add.s64 	%rd43591, %rd100081, %rd100080;
	shl.b64 	%rd61826, %rd43591, 2;
	add.s64 	%rd61827, %rd42298, %rd61826;
	ld.u32 	%r9967, [%rd61827];
	setp.ge.s32 	%p4822, %r9967, %r6064;
	@%p4822 bra 	$L__BB1_21760;
	add.s64 	%rd100081, %rd43591, 1;
	not.b64 	%rd61828, %rd100080;
	add.s64 	%rd100080, %rd100079, %rd61828;
$L__BB1_21760:
	setp.ne.s64 	%p4823, %rd100080, 0;
	mov.u64 	%rd100079, %rd100080;
	@%p4823 bra 	$L__BB1_21758;
	cvt.u32.u64 	%r6066, %rd100081;
	mov.b64 	%rd100085, 0;
	mov.u64 	%rd100083, %rd5;
$L__BB1_21762:
	shr.u64 	%rd100084, %rd100083, 1;
	add.s64 	%rd43599, %rd100085, %rd100084;
	shl.b64 	%rd61830, %rd43599, 2;
	add.s64 	%rd61831, %rd42315, %rd61830;
	ld.u32 	%r9968, [%rd61831];
	setp.ge.s32 	%p4824, %r9968, %r6065;
	@%p4824 bra 	$L__BB1_21764;
	add.s64 	%rd100085, %rd43599, 1;
	not.b64 	%rd61832, %rd100084;
	add.s64 	%rd100084, %rd100083, %rd61832;
$L__BB1_21764:
	setp.ne.s64 	%p4825, %rd100084, 0;
	mov.u64 	%rd100083, %rd100084;
	@%p4825 bra 	$L__BB1_21762;
	cvt.u32.u64 	%r6067, %rd100085;
	mov.b64 	%rd100089, 0;
	mov.u64 	%rd100087, %rd5;
$L__BB1_21766:
	shr.u64 	%rd100088, %rd100087, 1;
	add.s64 	%rd43607, %rd100089, %rd100088;
	shl.b64 	%rd61834, %rd43607, 2;
	add.s64 	%rd61835, %rd42315, %rd61834;
	ld.u32 	%r9969, [%rd61835];
	setp.ge.s32 	%p4826, %r9969, %r6066;
	@%p4826 bra 	$L__BB1_21768;
	add.s64 	%rd100089, %rd43607, 1;
	not.b64 	%rd61836, %rd100088;
	add.s64 	%rd100088, %rd100087, %rd61836;
$L__BB1_21768:
	setp.ne.s64 	%p4827, %rd100088, 0;
	mov.u64 	%rd100087, %rd100088;
	@%p4827 bra 	$L__BB1_21766;
	cvt.u32.u64 	%r9970, %rd100089;
	setp.lt.s32 	%p4828, %r6067, %r9970;
	selp.b32 	%r6068, %r5879, %r5901, %p4828;
	selp.b32 	%r6069, %r5901, %r5879, %p4828;
	mov.b64 	%rd100093, 0;
	mov.u64 	%rd100091, %rd5;
$L__BB1_21770:
	shr.u64 	%rd100092, %rd100091, 1;
	add.s64 	%rd43615, %rd100093, %rd100092;
	shl.b64 	%rd61838, %rd43615, 2;
	add.s64 	%rd61839, %rd42162, %rd61838;
	ld.u32 	%r9971, [%rd61839];
	setp.ge.s32 	%p4829, %r9971, %r5922;
	@%p4829 bra 	$L__BB1_21772;
	add.s64 	%rd100093, %rd43615, 1;
	not.b64 	%rd61840, %rd100092;
	add.s64 	%rd100092, %rd100091, %rd61840;
$L__BB1_21772:
	setp.ne.s64 	%p4830, %rd100092, 0;
	mov.u64 	%rd100091, %rd100092;
	@%p4830 bra 	$L__BB1_21770;
	cvt.u32.u64 	%r6070, %rd100093;
	mov.b64 	%rd100097, 0;
	mov.u64 	%rd100095, %rd5;
$L__BB1_21774:
	shr.u64 	%rd100096, %rd100095, 1;
	add.s64 	%rd43623, %rd100097, %rd100096;
	shl.b64 	%rd61842, %rd43623, 2;
	add.s64 	%rd61843, %rd42162, %rd61842;
	ld.u32 	%r9972, [%rd61843];
	setp.ge.s32 	%p4831, %r9972, %r5900;
	@%p4831 bra 	$L__BB1_21776;
	add.s64 	%rd100097, %rd43623, 1;
	not.b64 	%rd61844, %rd100096;
	add.s64 	%rd100096, %rd100095, %rd61844;
$L__BB1_21776:
	setp.ne.s64 	%p4832, %rd100096, 0;
	mov.u64 	%rd100095, %rd100096;
	@%p4832 bra 	$L__BB1_21774;
	cvt.u32.u64 	%r6071, %rd100097;
	mov.b64 	%rd100101, 0;
	mov.u64 	%rd100099, %rd5;
$L__BB1_21778:
	shr.u64 	%rd100100, %rd100099, 1;
	add.s64 	%rd43631, %rd100101, %rd100100;
	shl.b64 	%rd61846, %rd43631, 2;
	add.s64 	%rd61847, %rd42179, %rd61846;
	ld.u32 	%r9973, [%rd61847];
	setp.ge.s32 	%p4833, %r9973, %r6070;
	@%p4833 bra 	$L__BB1_21780;
	add.s64 	%rd100101, %rd43631, 1;
	not.b64 	%rd61848, %rd100100;
	add.s64 	%rd100100, %rd100099, %rd61848;
$L__BB1_21780:
	setp.ne.s64 	%p4834, %rd100100, 0;
	mov.u64 	%rd100099, %rd100100;
	@%p4834 bra 	$L__BB1_21778;
	cvt.u32.u64 	%r6072, %rd100101;
	mov.b64 	%rd100105, 0;
	mov.u64 	%rd100103, %rd5;
$L__BB1_21782:
	shr.u64 	%rd100104, %rd100103, 1;
	add.s64 	%rd43639, %rd100105, %rd100104;
	shl.b64 	%rd61850, %rd43639, 2;
	add.s64 	%rd61851, %rd42179, %rd61850;
	ld.u32 	%r9974, [%rd61851];
	setp.ge.s32 	%p4835, %r9974, %r6071;
	@%p4835 bra 	$L__BB1_21784;
	add.s64 	%rd100105, %rd43639, 1;
	not.b64 	%rd61852, %rd100104;
	add.s64 	%rd100104, %rd100103, %rd61852;
$L__BB1_21784:
	setp.ne.s64 	%p4836, %rd100104, 0;
	mov.u64 	%rd100103, %rd100104;
	@%p4836 bra 	$L__BB1_21782;
	cvt.u32.u64 	%r6073, %rd100105;
	mov.b64 	%rd100109, 0;
	mov.u64 	%rd100107, %rd5;
$L__BB1_21786:
	shr.u64 	%rd100108, %rd100107, 1;
	add.s64 	%rd43647, %rd100109, %rd100108;
	shl.b64 	%rd61854, %rd43647, 2;
	add.s64 	%rd61855, %rd42196, %rd61854;
	ld.u32 	%r9975, [%rd61855];
	setp.ge.s32 	%p4837, %r9975, %r6072;
	@%p4837 bra 	$L__BB1_21788;
	add.s64 	%rd100109, %rd43647, 1;
	not.b64 	%rd61856, %rd100108;
	add.s64 	%rd100108, %rd100107, %rd61856;
$L__BB1_21788:
	setp.ne.s64 	%p4838, %rd100108, 0;
	mov.u64 	%rd100107, %rd100108;
	@%p4838 bra 	$L__BB1_21786;
	cvt.u32.u64 	%r6074, %rd100109;
	mov.b64 	%rd100113, 0;
	mov.u64 	%rd100111, %rd5;
$L__BB1_21790:
	shr.u64 	%rd100112, %rd100111, 1;
	add.s64 	%rd43655, %rd100113, %rd100112;
	shl.b64 	%rd61858, %rd43655, 2;
	add.s64 	%rd61859, %rd42196, %rd61858;
	ld.u32 	%r9976, [%rd61859];
	setp.ge.s32 	%p4839, %r9976, %r6073;
	@%p4839 bra 	$L__BB1_21792;
	add.s64 	%rd100113, %rd43655, 1;
	not.b64 	%rd61860, %rd100112;
	add.s64 	%rd100112, %rd100111, %rd61860;
$L__BB1_21792:
	setp.ne.s64 	%p4840, %rd100112, 0;
	mov.u64 	%rd100111, %rd100112;
	@%p4840 bra 	$L__BB1_21790;
	cvt.u32.u64 	%r6075, %rd100113;
	mov.b64 	%rd100117, 0;
	mov.u64 	%rd100115, %rd5;
$L__BB1_21794:
	shr.u64 	%rd100116, %rd100115, 1;
	add.s64 	%rd43663, %rd100117, %rd100116;
	shl.b64 	%rd61862, %rd43663, 2;
	add.s64 	%rd61863, %rd42213, %rd61862;
	ld.u32 	%r9977, [%rd61863];
	setp.ge.s32 	%p4841, %r9977, %r6074;
	@%p4841 bra 	$L__BB1_21796;
	add.s64 	%rd100117, %rd43663, 1;
	not.b64 	%rd61864, %rd100116;
	add.s64 	%rd100116, %rd100115, %rd61864;
$L__BB1_21796:
	setp.ne.s64 	%p4842, %rd100116, 0;
	mov.u64 	%rd100115, %rd100116;
	@%p4842 bra 	$L__BB1_21794;
	cvt.u32.u64 	%r6076, %rd100117;
	mov.b64 	%rd100121, 0;
	mov.u64 	%rd100119, %rd5;
$L__BB1_21798:
	shr.u64 	%rd100120, %rd100119, 1;
	add.s64 	%rd43671, %rd100121, %rd100120;
	shl.b64 	%rd61866, %rd43671, 2;
	add.s64 	%rd61867, %rd42213, %rd61866;
	ld.u32 	%r9978, [%rd61867];
	setp.ge.s32 	%p4843, %r9978, %r6075;
	@%p4843 bra 	$L__BB1_21800;
	add.s64 	%rd100121, %rd43671, 1;
	not.b64 	%rd61868, %rd100120;
	add.s64 	%rd100120, %rd100119, %rd61868;
$L__BB1_21800:
	setp.ne.s64 	%p4844, %rd100120, 0;
	mov.u64 	%rd100119, %rd100120;
	@%p4844 bra 	$L__BB1_21798;
	cvt.u32.u64 	%r6077, %rd100121;
	mov.b64 	%rd100125, 0;
	mov.u64 	%rd100123, %rd5;
$L__BB1_21802:
	shr.u64 	%rd100124, %rd100123, 1;
	add.s64 	%rd43679, %rd100125, %rd100124;
	shl.b64 	%rd61870, %rd43679, 2;
	add.s64 	%rd61871, %rd42230, %rd61870;
	ld.u32 	%r9979, [%rd61871];
	setp.ge.s32 	%p4845, %r9979, %r6076;
	@%p4845 bra 	$L__BB1_21804;
	add.s64 	%rd100125, %rd43679, 1;
	not.b64 	%rd61872, %rd100124;
	add.s64 	%rd100124, %rd100123, %rd61872;
$L__BB1_21804:
	setp.ne.s64 	%p4846, %rd100124, 0;
	mov.u64 	%rd100123, %rd100124;
	@%p4846 bra 	$L__BB1_21802;
	cvt.u32.u64 	%r6078, %rd100125;
	mov.b64 	%rd100129, 0;
	mov.u64 	%rd100127, %rd5;
$L__BB1_21806:
	shr.u64 	%rd100128, %rd100127, 1;
	add.s64 	%rd43687, %rd100129, %rd100128;
	shl.b64 	%rd61874, %rd43687, 2;
	add.s64 	%rd61875, %rd42230, %rd61874;
	ld.u32 	%r9980, [%rd61875];
	setp.ge.s32 	%p4847, %r9980, %r6077;
	@%p4847 bra 	$L__BB1_21808;
	add.s64 	%rd100129, %rd43687, 1;
	not.b64 	%rd61876, %rd100128;
	add.s64 	%rd100128, %rd100127, %rd61876;
$L__BB1_21808:
	setp.ne.s64 	%p4848, %rd100128, 0;
	mov.u64 	%rd100127, %rd100128;
	@%p4848 bra 	$L__BB1_21806;
	cvt.u32.u64 	%r6079, %rd100129;
	mov.b64 	%rd100133, 0;
	mov.u64 	%rd100131, %rd5;
$L__BB1_21810:
	shr.u64 	%rd100132, %rd100131, 1;
	add.s64 	%rd43695, %rd100133, %rd100132;
	shl.b64 	%rd61878, %rd43695, 2;
	add.s64 	%rd61879, %rd42247, %rd61878;
	ld.u32 	%r9981, [%rd61879];
	setp.ge.s32 	%p4849, %r9981, %r6078;
	@%p4849 bra 	$L__BB1_21812;
	add.s64 	%rd100133, %rd43695, 1;
	not.b64 	%rd61880, %rd100132;
	add.s64 	%rd100132, %rd100131, %rd61880;
$L__BB1_21812:
	setp.ne.s64 	%p4850, %rd100132, 0;
	mov.u64 	%rd100131, %rd100132;
	@%p4850 bra 	$L__BB1_21810;
	cvt.u32.u64 	%r6080, %rd100133;
	mov.b64 	%rd100137, 0;
	mov.u64 	%rd100135, %rd5;
$L__BB1_21814:
	shr.u64 	%rd100136, %rd100135, 1;
	add.s64 	%rd43703, %rd100137, %rd100136;
	shl.b64 	%rd61882, %rd43703, 2;
	add.s64 	%rd61883, %rd42247, %rd61882;
	ld.u32 	%r9982, [%rd61883];
	setp.ge.s32 	%p4851, %r9982, %r6079;
	@%p4851 bra 	$L__BB1_21816;
	add.s64 	%rd100137, %rd43703, 1;
	not.b64 	%rd61884, %rd100136;
	add.s64 	%rd100136, %rd100135, %rd61884;
$L__BB1_21816:
	setp.ne.s64 	%p4852, %rd100136, 0;
	mov.u64 	%rd100135, %rd100136;
	@%p4852 bra 	$L__BB1_21814;
	cvt.u32.u64 	%r6081, %rd100137;
	mov.b64 	%rd100141, 0;
	mov.u64 	%rd100139, %rd5;
$L__BB1_21818:
	shr.u64 	%rd100140, %rd100139, 1;
	add.s64 	%rd43711, %rd100141, %rd100140;
	shl.b64 	%rd61886, %rd43711, 2;
	add.s64 	%rd61887, %rd42264, %rd61886;
	ld.u32 	%r9983, [%rd61887];
	setp.ge.s32 	%p4853, %r9983, %r6080;
	@%p4853 bra 	$L__BB1_21820;
	add.s64 	%rd100141, %rd43711, 1;
	not.b64 	%rd61888, %rd100140;
	add.s64 	%rd100140, %rd100139, %rd61888;
$L__BB1_21820:
	setp.ne.s64 	%p4854, %rd100140, 0;
	mov.u64 	%rd100139, %rd100140;
	@%p4854 bra 	$L__BB1_21818;
	cvt.u32.u64 	%r6082, %rd100141;
	mov.b64 	%rd100145, 0;
	mov.u64 	%rd100143, %rd5;
$L__BB1_21822:
	shr.u64 	%rd100144, %rd100143, 1;
	add.s64 	%rd43719, %rd100145, %rd100144;
	shl.b64 	%rd61890, %rd43719, 2;
	add.s64 	%rd61891, %rd42264, %rd61890;
	ld.u32 	%r9984, [%rd61891];
	setp.ge.s32 	%p4855, %r9984, %r6081;
	@%p4855 bra 	$L__BB1_21824;
	add.s64 	%rd100145, %rd43719, 1;
	not.b64 	%rd61892, %rd100144;
	add.s64 	%rd100144, %rd100143, %rd61892;
$L__BB1_21824:
	setp.ne.s64 	%p4856, %rd100144, 0;
	mov.u64 	%rd100143, %rd100144;
	@%p4856 bra 	$L__BB1_21822;
	cvt.u32.u64 	%r6083, %rd100145;
	mov.b64 	%rd100149, 0;
	mov.u64 	%rd100147, %rd5;
$L__BB1_21826:
	shr.u64 	%rd100148, %rd100147, 1;
	add.s64 	%rd43727, %rd100149, %rd100148;
	shl.b64 	%rd61894, %rd43727, 2;
	add.s64 	%rd61895, %rd42281, %rd61894;
	ld.u32 	%r9985, [%rd61895];
	setp.ge.s32 	%p4857, %r9985, %r6082;
	@%p4857 bra 	$L__BB1_21828;
	add.s64 	%rd100149, %rd43727, 1;
	not.b64 	%rd61896, %rd100148;
	add.s64 	%rd100148, %rd100147, %rd61896;
$L__BB1_21828:
	setp.ne.s64 	%p4858, %rd100148, 0;
	mov.u64 	%rd100147, %rd100148;
	@%p4858 bra 	$L__BB1_21826;
	cvt.u32.u64 	%r6084, %rd100149;
	mov.b64 	%rd100153, 0;
	mov.u64 	%rd100151, %rd5;
$L__BB1_21830:
	shr.u64 	%rd100152, %rd100151, 1;
	add.s64 	%rd43735, %rd100153, %rd100152;
	shl.b64 	%rd61898, %rd43735, 2;
	add.s64 	%rd61899, %rd42281, %rd61898;
	ld.u32 	%r9986, [%rd61899];
	setp.ge.s32 	%p4859, %r9986, %r6083;
	@%p4859 bra 	$L__BB1_21832;
	add.s64 	%rd100153, %rd43735, 1;
	not.b64 	%rd61900, %rd100152;
	add.s64 	%rd100152, %rd100151, %rd61900;
$L__BB1_21832:
	setp.ne.s64 	%p4860, %rd100152, 0;
	mov.u64 	%rd100151, %rd100152;
	@%p4860 bra 	$L__BB1_21830;
	cvt.u32.u64 	%r6085, %rd100153;
	mov.b64 	%rd100157, 0;
	mov.u64 	%rd100155, %rd5;
$L__BB1_21834:
	shr.u64 	%rd100156, %rd100155, 1;
	add.s64 	%rd43743, %rd100157, %rd100156;
	shl.b64 	%rd61902, %rd43743, 2;
	add.s64 	%rd61903, %rd42298, %rd61902;
	ld.u32 	%r9987, [%rd61903];
	setp.ge.s32 	%p4861, %r9987, %r6084;
	@%p4861 bra 	$L__BB1_21836;
	add.s64 	%rd100157, %rd43743, 1;
	not.b64 	%rd61904, %rd100156;
	add.s64 	%rd100156, %rd100155, %rd61904;
$L__BB1_21836:
	setp.ne.s64 	%p4862, %rd100156, 0;
	mov.u64 	%rd100155, %rd100156;
	@%p4862 bra 	$L__BB1_21834;
	cvt.u32.u64 	%r6086, %rd100157;
	mov.b64 	%rd100161, 0;
	mov.u64 	%rd100159, %rd5;
$L__BB1_21838:
	shr.u64 	%rd100160, %rd100159, 1;
	add.s64 	%rd43751, %rd100161, %rd100160;
	shl.b64 	%rd61906, %rd43751, 2;
	add.s64 	%rd61907, %rd42298, %rd61906;
	ld.u32 	%r9988, [%rd61907];
	setp.ge.s32 	%p4863, %r9988, %r6085;
	@%p4863 bra 	$L__BB1_21840;
	add.s64 	%rd100161, %rd43751, 1;
	not.b64 	%rd61908, %rd100160;
	add.s64 	%rd100160, %rd100159, %rd61908;
$L__BB1_21840:
	setp.ne.s64 	%p4864, %rd100160, 0;
	mov.u64 	%rd100159, %rd100160;
	@%p4864 bra 	$L__BB1_21838;
	cvt.u32.u64 	%r6087, %rd100161;
	mov.b64 	%rd100165, 0;
	mov.u64 	%rd100163, %rd5;
$L__BB1_21842:
	shr.u64 	%rd100164, %rd100163, 1;
	add.s64 	%rd43759, %rd100165, %rd100164;
	shl.b64 	%rd61910, %rd43759, 2;
	add.s64 	%rd61911, %rd42315, %rd61910;
	ld.u32 	%r9989, [%rd61911];
	setp.ge.s32 	%p4865, %r9989, %r6086;
	@%p4865 bra 	$L__BB1_21844;
	add.s64 	%rd100165, %rd43759, 1;
	not.b64 	%rd61912, %rd100164;
	add.s64 	%rd100164, %rd100163, %rd61912;
$L__BB1_21844:
	setp.ne.s64 	%p4866, %rd100164, 0;
	mov.u64 	%rd100163, %rd100164;
	@%p4866 bra 	$L__BB1_21842;
	cvt.u32.u64 	%r6088, %rd100165;
	mov.b64 	%rd100169, 0;
	mov.u64 	%rd100167, %rd5;
$L__BB1_21846:
	shr.u64 	%rd100168, %rd100167, 1;
	add.s64 	%rd43767, %rd100169, %rd100168;
	shl.b64 	%rd61914, %rd43767, 2;
	add.s64 	%rd61915, %rd42315, %rd61914;
	ld.u32 	%r9990, [%rd61915];
	setp.ge.s32 	%p4867, %r9990, %r6087;
	@%p4867 bra 	$L__BB1_21848;
	add.s64 	%rd100169, %rd43767, 1;
	not.b64 	%rd61916, %rd100168;
	add.s64 	%rd100168, %rd100167, %rd61916;
$L__BB1_21848:
	setp.ne.s64 	%p4868, %rd100168, 0;
	mov.u64 	%rd100167, %rd100168;
	@%p4868 bra 	$L__BB1_21846;
	cvt.u32.u64 	%r9991, %rd100169;
	setp.lt.s32 	%p4869, %r6088, %r9991;
	selp.b32 	%r6089, %r5900, %r5922, %p4869;
	selp.b32 	%r6090, %r5922, %r5900, %p4869;
	ld.global.u64 	%rd43772, [%rd4];
	mov.b64 	%rd100173, 0;
	mov.u64 	%rd100171, %rd5;
$L__BB1_21850:
	shr.u64 	%rd100172, %rd100171, 1;
	add.s64 	%rd43776, %rd100173, %rd100172;
	shl.b64 	%rd61918, %rd43776, 2;
	add.s64 	%rd61919, %rd43772, %rd61918;
	ld.u32 	%r9992, [%rd61919];
	setp.ge.s32 	%p4870, %r9992, %r5943;
	@%p4870 bra 	$L__BB1_21852;
	add.s64 	%rd100173, %rd43776, 1;
	not.b64 	%rd61920, %rd100172;
	add.s64 	%rd100172, %rd100171, %rd61920;
$L__BB1_21852:
	setp.ne.s64 	%p4871, %rd100172, 0;
	mov.u64 	%rd100171, %rd100172;
	@%p4871 bra 	$L__BB1_21850;
	cvt.u32.u64 	%r6091, %rd100173;
	mov.b64 	%rd100177, 0;
	mov.u64 	%rd100175, %rd5;
$L__BB1_21854:
	shr.u64 	%rd100176, %rd100175, 1;
	add.s64 	%rd43784, %rd100177, %rd100176;
	shl.b64 	%rd61922, %rd43784, 2;
	add.s64 	%rd61923, %rd43772, %rd61922;
	ld.u32 	%r9993, [%rd61923];
	setp.ge.s32 	%p4872, %r9993, %r5921;
	@%p4872 bra 	$L__BB1_21856;
	add.s64 	%rd100177, %rd43784, 1;
	not.b64 	%rd61924, %rd100176;
	add.s64 	%rd100176, %rd100175, %rd61924;
$L__BB1_21856:
	setp.ne.s64 	%p4873, %rd100176, 0;
	mov.u64 	%rd100175, %rd100176;
	@%p4873 bra 	$L__BB1_21854;
	cvt.u32.u64 	%r6092, %rd100177;
	ld.global.u64 	%rd43789, [%rd4+8];
	mov.b64 	%rd100181, 0;
	mov.u64 	%rd100179, %rd5;
$L__BB1_21858:
	shr.u64 	%rd100180, %rd100179, 1;
	add.s64 	%rd43793, %rd100181, %rd100180;
	shl.b64 	%rd61926, %rd43793, 2;
	add.s64 	%rd61927, %rd43789, %rd61926;
	ld.u32 	%r9994, [%rd61927];
	setp.ge.s32 	%p4874, %r9994, %r6091;
	@%p4874 bra 	$L__BB1_21860;
	add.s64 	%rd100181, %rd43793, 1;
	not.b64 	%rd61928, %rd100180;
	add.s64 	%rd100180, %rd100179, %rd61928;
$L__BB1_21860:
	setp.ne.s64 	%p4875, %rd100180, 0;
	mov.u64 	%rd100179, %rd100180;
	@%p4875 bra 	$L__BB1_21858;
	cvt.u32.u64 	%r6093, %rd100181;
	mov.b64 	%rd100185, 0;
	mov.u64 	%rd100183, %rd5;
$L__BB1_21862:
	shr.u64 	%rd100184, %rd100183, 1;
	add.s64 	%rd43801, %rd100185, %rd100184;
	shl.b64 	%rd61930, %rd43801, 2;
	add.s64 	%rd61931, %rd43789, %rd61930;
	ld.u32 	%r9995, [%rd61931];
	setp.ge.s32 	%p4876, %r9995, %r6092;
	@%p4876 bra 	$L__BB1_21864;
	add.s64 	%rd100185, %rd43801, 1;
	not.b64 	%rd61932, %rd100184;
	add.s64 	%rd100184, %rd100183, %rd61932;
$L__BB1_21864:
	setp.ne.s64 	%p4877, %rd100184, 0;
	mov.u64 	%rd100183, %rd100184;
	@%p4877 bra 	$L__BB1_21862;
	cvt.u32.u64 	%r6094, %rd100185;
	ld.global.u64 	%rd43806, [%rd4+16];
	mov.b64 	%rd100189, 0;
	mov.u64 	%rd100187, %rd5;
$L__BB1_21866:
	shr.u64 	%rd100188, %rd100187, 1;
	add.s64 	%rd43810, %rd100189, %rd100188;
	shl.b64 	%rd61934, %rd43810, 2;
	add.s64 	%rd61935, %rd43806, %rd61934;
	ld.u32 	%r9996, [%rd61935];
	setp.ge.s32 	%p4878, %r9996, %r6093;
	@%p4878 bra 	$L__BB1_21868;
	add.s64 	%rd100189, %rd43810, 1;
	not.b64 	%rd61936, %rd100188;
	add.s64 	%rd100188, %rd100187, %rd61936;
$L__BB1_21868:
	setp.ne.s64 	%p4879, %rd100188, 0;
	mov.u64 	%rd100187, %rd100188;
	@%p4879 bra 	$L__BB1_21866;
	cvt.u32.u64 	%r6095, %rd100189;
	mov.b64 	%rd100193, 0;
	mov.u64 	%rd100191, %rd5;
$L__BB1_21870:
	shr.u64 	%rd100192, %rd100191, 1;
	add.s64 	%rd43818, %rd100193, %rd100192;
	shl.b64 	%rd61938, %rd43818, 2;
	add.s64 	%rd61939, %rd43806, %rd61938;
	ld.u32 	%r9997, [%rd61939];
	setp.ge.s32 	%p4880, %r9997, %r6094;
	@%p4880 bra 	$L__BB1_21872;
	add.s64 	%rd100193, %rd43818, 1;
	not.b64 	%rd61940, %rd100192;
	add.s64 	%rd100192, %rd100191, %rd61940;
$L__BB1_21872:
	setp.ne.s64 	%p4881, %rd100192, 0;
	mov.u64 	%rd100191, %rd100192;
	@%p4881 bra 	$L__BB1_21870;
	cvt.u32.u64 	%r6096, %rd100193;
	ld.global.u64 	%rd43823, [%rd4+24];
	mov.b64 	%rd100197, 0;
	mov.u64 	%rd100195, %rd5;
$L__BB1_21874:
	shr.u64 	%rd100196, %rd100195, 1;
	add.s64 	%rd43827, %rd100197, %rd100196;
	shl.b64 	%rd61942, %rd43827, 2;
	add.s64 	%rd61943, %rd43823, %rd61942;
	ld.u32 	%r9998, [%rd61943];
	setp.ge.s32 	%p4882, %r9998, %r6095;
	@%p4882 bra 	$L__BB1_21876;
	add.s64 	%rd100197, %rd43827, 1;
	not.b64 	%rd61944, %rd100196;
	add.s64 	%rd100196, %rd100195, %rd61944;
$L__BB1_21876:
	setp.ne.s64 	%p4883, %rd100196, 0;
	mov.u64 	%rd100195, %rd100196;
	@%p4883 bra 	$L__BB1_21874;
	cvt.u32.u64 	%r6097, %rd100197;
	mov.b64 	%rd100201, 0;
	mov.u64 	%rd100199, %rd5;
$L__BB1_21878:
	shr.u64 	%rd100200, %rd100199, 1;
	add.s64 	%rd43835, %rd100201, %rd100200;
	shl.b64 	%rd61946, %rd43835, 2;
	add.s64 	%rd61947, %rd43823, %rd61946;
	ld.u32 	%r9999, [%rd61947];
	setp.ge.s32 	%p4884, %r9999, %r6096;
	@%p4884 bra 	$L__BB1_21880;
	add.s64 	%rd100201, %rd43835, 1;
	not.b64 	%rd61948, %rd100200;
	add.s64 	%rd100200, %rd100199, %rd61948;
$L__BB1_21880:
	setp.ne.s64 	%p4885, %rd100200, 0;
	mov.u64 	%rd100199, %rd100200;
	@%p4885 bra 	$L__BB1_21878;
	cvt.u32.u64 	%r6098, %rd100201;
	ld.global.u64 	%rd43840, [%rd4+32];
	mov.b64 	%rd100205, 0;
	mov.u64 	%rd100203, %rd5;
$L__BB1_21882:
	shr.u64 	%rd100204, %rd100203, 1;
	add.s64 	%rd43844, %rd100205, %rd100204;
	shl.b64 	%rd61950, %rd43844, 2;
	add.s64 	%rd61951, %rd43840, %rd61950;
	ld.u32 	%r10000, [%rd61951];
	setp.ge.s32 	%p4886, %r10000, %r6097;
	@%p4886 bra 	$L__BB1_21884;
	add.s64 	%rd100205, %rd43844, 1;
	not.b64 	%rd61952, %rd100204;
	add.s64 	%rd100204, %rd100203, %rd61952;
$L__BB1_21884:
	setp.ne.s64 	%p4887, %rd100204, 0;
	mov.u64 	%rd100203, %rd100204;
	@%p4887 bra 	$L__BB1_21882;
	cvt.u32.u64 	%r6099, %rd100205;
	mov.b64 	%rd100209, 0;
	mov.u64 	%rd100207, %rd5;
$L__BB1_21886:
	shr.u64 	%rd100208, %rd100207, 1;
	add.s64 	%rd43852, %rd100209, %rd100208;
	shl.b64 	%rd61954, %rd43852, 2;
	add.s64 	%rd61955, %rd43840, %rd61954;
	ld.u32 	%r10001, [%rd61955];
	setp.ge.s32 	%p4888, %r10001, %r6098;
	@%p4888 bra 	$L__BB1_21888;
	add.s64 	%rd100209, %rd43852, 1;
	not.b64 	%rd61956, %rd100208;
	add.s64 	%rd100208, %rd100207, %rd61956;
$L__BB1_21888:
	setp.ne.s64 	%p4889, %rd100208, 0;
	mov.u64 	%rd100207, %rd100208;
	@%p4889 bra 	$L__BB1_21886;
	cvt.u32.u64 	%r6100, %rd100209;
	ld.global.u64 	%rd43857, [%rd4+40];
	mov.b64 	%rd100213, 0;
	mov.u64 	%rd100211, %rd5;
$L__BB1_21890:
	shr.u64 	%rd100212, %rd100211, 1;
	add.s64 	%rd43861, %rd100213, %rd100212;
	shl.b64 	%rd61958, %rd43861, 2;
	add.s64 	%rd61959, %rd43857, %rd61958;
	ld.u32 	%r10002, [%rd61959];
	setp.ge.s32 	%p4890, %r10002, %r6099;
	@%p4890 bra 	$L__BB1_21892;
	add.s64 	%rd100213, %rd43861, 1;
	not.b64 	%rd61960, %rd100212;
	add.s64 	%rd100212, %rd100211, %rd61960;
$L__BB1_21892:
	setp.ne.s64 	%p4891, %rd100212, 0;
	mov.u64 	%rd100211, %rd100212;
	@%p4891 bra 	$L__BB1_21890;
	cvt.u32.u64 	%r6101, %rd100213;
	mov.b64 	%rd100217, 0;
	mov.u64 	%rd100215, %rd5;
$L__BB1_21894:
	shr.u64 	%rd100216, %rd100215, 1;
	add.s64 	%rd43869, %rd100217, %rd100216;
	shl.b64 	%rd61962, %rd43869, 2;
	add.s64 	%rd61963, %rd43857, %rd61962;
	ld.u32 	%r10003, [%rd61963];
	setp.ge.s32 	%p4892, %r10003, %r6100;
	@%p4892 bra 	$L__BB1_21896;
	add.s64 	%rd100217, %rd43869, 1;
	not.b64 	%rd61964, %rd100216;
	add.s64 	%rd100216, %rd100215, %rd61964;
$L__BB1_21896:
	setp.ne.s64 	%p4893, %rd100216, 0;
	mov.u64 	%rd100215, %rd100216;
	@%p4893 bra 	$L__BB1_21894;
	cvt.u32.u64 	%r6102, %rd100217;
	ld.global.u64 	%rd43874, [%rd4+48];
	mov.b64 	%rd100221, 0;
	mov.u64 	%rd100219, %rd5;
$L__BB1_21898:
	shr.u64 	%rd100220, %rd100219, 1;
	add.s64 	%rd43878, %rd100221, %rd100220;
	shl.b64 	%rd61966, %rd43878, 2;
	add.s64 	%rd61967, %rd43874, %rd61966;
	ld.u32 	%r10004, [%rd61967];
	setp.ge.s32 	%p4894, %r10004, %r6101;
	@%p4894 bra 	$L__BB1_21900;
	add.s64 	%rd100221, %rd43878, 1;
	not.b64 	%rd61968, %rd100220;
	add.s64 	%rd100220, %rd100219, %rd61968;
$L__BB1_21900:
	setp.ne.s64 	%p4895, %rd100220, 0;
	mov.u64 	%rd100219, %rd100220;
	@%p4895 bra 	$L__BB1_21898;
	cvt.u32.u64 	%r6103, %rd100221;
	mov.b64 	%rd100225, 0;
	mov.u64 	%rd100223, %rd5;
$L__BB1_21902:
	shr.u64 	%rd100224, %rd100223, 1;
	add.s64 	%rd43886, %rd100225, %rd100224;
	shl.b64 	%rd61970, %rd43886, 2;
	add.s64 	%rd61971, %rd43874, %rd61970;
	ld.u32 	%r10005, [%rd61971];
	setp.ge.s32 	%p4896, %r10005, %r6102;
	@%p4896 bra 	$L__BB1_21904;
	add.s64 	%rd100225, %rd43886, 1;
	not.b64 	%rd61972, %rd100224;
	add.s64 	%rd100224, %rd100223, %rd61972;
$L__BB1_21904:
	setp.ne.s64 	%p4897, %rd100224, 0;
	mov.u64 	%rd100223, %rd100224;
	@%p4897 bra 	$L__BB1_21902;
	cvt.u32.u64 	%r6104, %rd100225;
	ld.global.u64 	%rd43891, [%rd4+56];
	mov.b64 	%rd100229, 0;
	mov.u64 	%rd100227, %rd5;
$L__BB1_21906:
	shr.u64 	%rd100228, %rd100227, 1;
	add.s64 	%rd43895, %rd100229, %rd100228;
	shl.b64 	%rd61974, %rd43895, 2;
	add.s64 	%rd61975, %rd43891, %rd61974;
	ld.u32 	%r10006, [%rd61975];
	setp.ge.s32 	%p4898, %r10006, %r6103;
	@%p4898 bra 	$L__BB1_21908;
	add.s64 	%rd100229, %rd43895, 1;
	not.b64 	%rd61976, %rd100228;
	add.s64 	%rd100228, %rd100227, %rd61976;
$L__BB1_21908:
	setp.ne.s64 	%p4899, %rd100228, 0;
	mov.u64 	%rd100227, %rd100228;
	@%p4899 bra 	$L__BB1_21906;
	cvt.u32.u64 	%r6105, %rd100229;
	mov.b64 	%rd100233, 0;
	mov.u64 	%rd100231, %rd5;
$L__BB1_21910:
	shr.u64 	%rd100232, %rd100231, 1;
	add.s64 	%rd43903, %rd100233, %rd100232;
	shl.b64 	%rd61978, %rd43903, 2;
	add.s64 	%rd61979, %rd43891, %rd61978;
	ld.u32 	%r10007, [%rd61979];
	setp.ge.s32 	%p4900, %r10007, %r6104;
	@%p4900 bra 	$L__BB1_21912;
	add.s64 	%rd100233, %rd43903, 1;
	not.b64 	%rd61980, %rd100232;
	add.s64 	%rd100232, %rd100231, %rd61980;
$L__BB1_21912:
	setp.ne.s64 	%p4901, %rd100232, 0;
	mov.u64 	%rd100231, %rd100232;
	@%p4901 bra 	$L__BB1_21910;
	cvt.u32.u64 	%r6106, %rd100233;
	ld.global.u64 	%rd43908, [%rd4+64];
	mov.b64 	%rd100237, 0;
	mov.u64 	%rd100235, %rd5;
$L__BB1_21914:
	shr.u64 	%rd100236, %rd100235, 1;
	add.s64 	%rd43912, %rd100237, %rd100236;
	shl.b64 	%rd61982, %rd43912, 2;
	add.s64 	%rd61983, %rd43908, %rd61982;
	ld.u32 	%r10008, [%rd61983];
	setp.ge.s32 	%p4902, %r10008, %r6105;
	@%p4902 bra 	$L__BB1_21916;
	add.s64 	%rd100237, %rd43912, 1;
	not.b64 	%rd61984, %rd100236;
	add.s64 	%rd100236, %rd100235, %rd61984;
$L__BB1_21916:
	setp.ne.s64 	%p4903, %rd100236, 0;
	mov.u64 	%rd100235, %rd100236;
	@%p4903 bra 	$L__BB1_21914;
	cvt.u32.u64 	%r6107, %rd100237;
	mov.b64 	%rd100241, 0;
	mov.u64 	%rd100239, %rd5;
$L__BB1_21918:
	shr.u64 	%rd100240, %rd100239, 1;
	add.s64 	%rd43920, %rd100241, %rd100240;
	shl.b64 	%rd61986, %rd43920, 2;
	add.s64 	%rd61987, %rd43908, %rd61986;
	ld.u32 	%r10009, [%rd61987];
	setp.ge.s32 	%p4904, %r10009, %r6106;
	@%p4904 bra 	$L__BB1_21920;
	add.s64 	%rd100241, %rd43920, 1;
	not.b64 	%rd61988, %rd100240;
	add.s64 	%rd100240, %rd100239, %rd61988;
$L__BB1_21920:
	setp.ne.s64 	%p4905, %rd100240, 0;
	mov.u64 	%rd100239, %rd100240;
	@%p4905 bra 	$L__BB1_21918;
	cvt.u32.u64 	%r6108, %rd100241;
	ld.global.u64 	%rd43925, [%rd4+72];
	mov.b64 	%rd100245, 0;
	mov.u64 	%rd100243, %rd5;
$L__BB1_21922:
	shr.u64 	%rd100244, %rd100243, 1;
	add.s64 	%rd43929, %rd100245, %rd100244;
	shl.b64 	%rd61990, %rd43929, 2;
	add.s64 	%rd61991, %rd43925, %rd61990;
	ld.u32 	%r10010, [%rd61991];
	setp.ge.s32 	%p4906, %r10010, %r6107;
	@%p4906 bra 	$L__BB1_21924;
	add.s64 	%rd100245, %rd43929, 1;
	not.b64 	%rd61992, %rd100244;
	add.s64 	%rd100244, %rd100243, %rd61992;
$L__BB1_21924:
	setp.ne.s64 	%p4907, %rd100244, 0;
	mov.u64 	%rd100243, %rd100244;
	@%p4907 bra 	$L__BB1_21922;
	cvt.u32.u64 	%r6109, %rd100245;
	mov.b64 	%rd100249, 0;
	mov.u64 	%rd100247, %rd5;
$L__BB1_21926:
	shr.u64 	%rd100248, %rd100247, 1;
	add.s64 	%rd43937, %rd100249, %rd100248;
	shl.b64 	%rd61994, %rd43937, 2;
	add.s64 	%rd61995, %rd43925, %rd61994;
	ld.u32 	%r10011, [%rd61995];
	setp.ge.s32 	%p4908, %r10011, %r6108;
	@%p4908 bra 	$L__BB1_21928;
	add.s64 	%rd100249, %rd43937, 1;
	not.b64 	%rd61996, %rd100248;
	add.s64 	%rd100248, %rd100247, %rd61996;
$L__BB1_21928:
	setp.ne.s64 	%p4909, %rd100248, 0;
	mov.u64 	%rd100247, %rd100248;
	@%p4909 bra 	$L__BB1_21926;
	cvt.u32.u64 	%r10012, %rd100249;
	setp.lt.s32 	%p4910, %r6109, %r10012;
	selp.b32 	%r6110, %r5921, %r5943, %p4910;
	selp.b32 	%r6111, %r5943, %r5921, %p4910;
	mov.b64 	%rd100253, 0;
	mov.u64 	%rd100251, %rd5;
$L__BB1_21930:
	shr.u64 	%rd100252, %rd100251, 1;
	add.s64 	%rd43945, %rd100253, %rd100252;
	shl.b64 	%rd61998, %rd43945, 2;
	add.s64 	%rd61999, %rd43772, %rd61998;
	ld.u32 	%r10013, [%rd61999];
	setp.ge.s32 	%p4911, %r10013, %r5964;
	@%p4911 bra 	$L__BB1_21932;
	add.s64 	%rd100253, %rd43945, 1;
	not.b64 	%rd62000, %rd100252;
	add.s64 	%rd100252, %rd100251, %rd62000;
$L__BB1_21932:
	setp.ne.s64 	%p4912, %rd100252, 0;
	mov.u64 	%rd100251, %rd100252;
	@%p4912 bra 	$L__BB1_21930;
	cvt.u32.u64 	%r6112, %rd100253;
	mov.b64 	%rd100257, 0;
	mov.u64 	%rd100255, %rd5;
$L__BB1_21934:
	shr.u64 	%rd100256, %rd100255, 1;
	add.s64 	%rd43953, %rd100257, %rd100256;
	shl.b64 	%rd62002, %rd43953, 2;
	add.s64 	%rd62003, %rd43772, %rd62002;
	ld.u32 	%r10014, [%rd62003];
	setp.ge.s32 	%p4913, %r10014, %r5942;
	@%p4913 bra 	$L__BB1_21936;
	add.s64 	%rd100257, %rd43953, 1;
	not.b64 	%rd62004, %rd100256;
	add.s64 	%rd100256, %rd100255, %rd62004;
$L__BB1_21936:
	setp.ne.s64 	%p4914, %rd100256, 0;
	mov.u64 	%rd100255, %rd100256;
	@%p4914 bra 	$L__BB1_21934;
	cvt.u32.u64 	%r6113, %rd100257;
	mov.b64 	%rd100261, 0;
	mov.u64 	%rd100259, %rd5;
$L__BB1_21938:
	shr.u64 	%rd100260, %rd100259, 1;
	add.s64 	%rd43961, %rd100261, %rd100260;
	shl.b64 	%rd62006, %rd43961, 2;
	add.s64 	%rd62007, %rd43789, %rd62006;
	ld.u32 	%r10015, [%rd62007];
	setp.ge.s32 	%p4915, %r10015, %r6112;
	@%p4915 bra 	$L__BB1_21940;
	add.s64 	%rd100261, %rd43961, 1;
	not.b64 	%rd62008, %rd100260;
	add.s64 	%rd100260, %rd100259, %rd62008;
$L__BB1_21940:
	setp.ne.s64 	%p4916, %rd100260, 0;
	mov.u64 	%rd100259, %rd100260;
	@%p4916 bra 	$L__BB1_21938;
	cvt.u32.u64 	%r6114, %rd100261;
	mov.b64 	%rd100265, 0;
	mov.u64 	%rd100263, %rd5;
$L__BB1_21942:
	shr.u64 	%rd100264, %rd100263, 1;
	add.s64 	%rd43969, %rd100265, %rd100264;
	shl.b64 	%rd62010, %rd43969, 2;
	add.s64 	%rd62011, %rd43789, %rd62010;
	ld.u32 	%r10016, [%rd62011];
	setp.ge.s32 	%p4917, %r10016, %r6113;
	@%p4917 bra 	$L__BB1_21944;
	add.s64 	%rd100265, %rd43969, 1;
	not.b64 	%rd62012, %rd100264;
	add.s64 	%rd100264, %rd100263, %rd62012;
$L__BB1_21944:
	setp.ne.s64 	%p4918, %rd100264, 0;
	mov.u64 	%rd100263, %rd100264;
	@%p4918 bra 	$L__BB1_21942;
	cvt.u32.u64 	%r6115, %rd100265;
	mov.b64 	%rd100269, 0;
	mov.u64 	%rd100267, %rd5;
$L__BB1_21946:
	shr.u64 	%rd100268, %rd100267, 1;
	add.s64 	%rd43977, %rd100269, %rd100268;
	shl.b64 	%rd62014, %rd43977, 2;
	add.s64 	%rd62015, %rd43806, %rd62014;
	ld.u32 	%r10017, [%rd62015];
	setp.ge.s32 	%p4919, %r10017, %r6114;
	@%p4919 bra 	$L__BB1_21948;
	add.s64 	%rd100269, %rd43977, 1;
	not.b64 	%rd62016, %rd100268;
	add.s64 	%rd100268, %rd100267, %rd62016;
$L__BB1_21948:
	setp.ne.s64 	%p4920, %rd100268, 0;
	mov.u64 	%rd100267, %rd100268;
	@%p4920 bra 	$L__BB1_21946;
	cvt.u32.u64 	%r6116, %rd100269;
	mov.b64 	%rd100273, 0;
	mov.u64 	%rd100271, %rd5;
$L__BB1_21950:
	shr.u64 	%rd100272, %rd100271, 1;
	add.s64 	%rd43985, %rd100273, %rd100272;
	shl.b64 	%rd62018, %rd43985, 2;
	add.s64 	%rd62019, %rd43806, %rd62018;
	ld.u32 	%r10018, [%rd62019];
	setp.ge.s32 	%p4921, %r10018, %r6115;
	@%p4921 bra 	$L__BB1_21952;
	add.s64 	%rd100273, %rd43985, 1;
	not.b64 	%rd62020, %rd100272;
	add.s64 	%rd100272, %rd100271, %rd62020;
$L__BB1_21952:
	setp.ne.s64 	%p4922, %rd100272, 0;
	mov.u64 	%rd100271, %rd100272;
	@%p4922 bra 	$L__BB1_21950;
	cvt.u32.u64 	%r6117, %rd100273;
	mov.b64 	%rd100277, 0;
	mov.u64 	%rd100275, %rd5;
$L__BB1_21954:
	shr.u64 	%rd100276, %rd100275, 1;
	add.s64 	%rd43993, %rd100277, %rd100276;
	shl.b64 	%rd62022, %rd43993, 2;
	add.s64 	%rd62023, %rd43823, %rd62022;
	ld.u32 	%r10019, [%rd62023];
	setp.ge.s32 	%p4923, %r10019, %r6116;
	@%p4923 bra 	$L__BB1_21956;
	add.s64 	%rd100277, %rd43993, 1;
	not.b64 	%rd62024, %rd100276;
	add.s64 	%rd100276, %rd100275, %rd62024;
$L__BB1_21956:
	setp.ne.s64 	%p4924, %rd100276, 0;
	mov.u64 	%rd100275, %rd100276;
	@%p4924 bra 	$L__BB1_21954;
	cvt.u32.u64 	%r6118, %rd100277;
	mov.b64 	%rd100281, 0;
	mov.u64 	%rd100279, %rd5;
$L__BB1_21958:
	shr.u64 	%rd100280, %rd100279, 1;
	add.s64 	%rd44001, %rd100281, %rd100280;
	shl.b64 	%rd62026, %rd44001, 2;
	add.s64 	%rd62027, %rd43823, %rd62026;
	ld.u32 	%r10020, [%rd62027];
	setp.ge.s32 	%p4925, %r10020, %r6117;
	@%p4925 bra 	$L__BB1_21960;
	add.s64 	%rd100281, %rd44001, 1;
	not.b64 	%rd62028, %rd100280;
	add.s64 	%rd100280, %rd100279, %rd62028;
$L__BB1_21960:
	setp.ne.s64 	%p4926, %rd100280, 0;
	mov.u64 	%rd100279, %rd100280;
	@%p4926 bra 	$L__BB1_21958;
	cvt.u32.u64 	%r6119, %rd100281;
	mov.b64 	%rd100285, 0;
	mov.u64 	%rd100283, %rd5;
$L__BB1_21962:
	shr.u64 	%rd100284, %rd100283, 1;
	add.s64 	%rd44009, %rd100285, %rd100284;
	shl.b64 	%rd62030, %rd44009, 2;
	add.s64 	%rd62031, %rd43840, %rd62030;
	ld.u32 	%r10021, [%rd62031];
	setp.ge.s32 	%p4927, %r10021, %r6118;
	@%p4927 bra 	$L__BB1_21964;
	add.s64 	%rd100285, %rd44009, 1;
	not.b64 	%rd62032, %rd100284;
	add.s64 	%rd100284, %rd100283, %rd62032;
$L__BB1_21964:
	setp.ne.s64 	%p4928, %rd100284, 0;
	mov.u64 	%rd100283, %rd100284;
	@%p4928 bra 	$L__BB1_21962;
	cvt.u32.u64 	%r6120, %rd100285;
	mov.b64 	%rd100289, 0;
	mov.u64 	%rd100287, %rd5;
$L__BB1_21966:
	shr.u64 	%rd100288, %rd100287, 1;
	add.s64 	%rd44017, %rd100289, %rd100288;
	shl.b64 	%rd62034, %rd44017, 2;
	add.s64 	%rd62035, %rd43840, %rd62034;
	ld.u32 	%r10022, [%rd62035];
	setp.ge.s32 	%p4929, %r10022, %r6119;
	@%p4929 bra 	$L__BB1_21968;
	add.s64 	%rd100289, %rd44017, 1;
	not.b64 	%rd62036, %rd100288;
	add.s64 	%rd100288, %rd100287, %rd62036;
$L__BB1_21968:
	setp.ne.s64 	%p4930, %rd100288, 0;
	mov.u64 	%rd100287, %rd100288;
	@%p4930 bra 	$L__BB1_21966;
	cvt.u32.u64 	%r6121, %rd100289;
	mov.b64 	%rd100293, 0;
	mov.u64 	%rd100291, %rd5;
$L__BB1_21970:
	shr.u64 	%rd100292, %rd100291, 1;
	add.s64 	%rd44025, %rd100293, %rd100292;
	shl.b64 	%rd62038, %rd44025, 2;
	add.s64 	%rd62039, %rd43857, %rd62038;
	ld.u32 	%r10023, [%rd62039];
	setp.ge.s32 	%p4931, %r10023, %r6120;
	@%p4931 bra 	$L__BB1_21972;
	add.s64 	%rd100293, %rd44025, 1;
	not.b64 	%rd62040, %rd100292;
	add.s64 	%rd100292, %rd100291, %rd62040;
$L__BB1_21972:
	setp.ne.s64 	%p4932, %rd100292, 0;
	mov.u64 	%rd100291, %rd100292;
	@%p4932 bra 	$L__BB1_21970;
	cvt.u32.u64 	%r6122, %rd100293;
	mov.b64 	%rd100297, 0;
	mov.u64 	%rd100295, %rd5;
$L__BB1_21974:
	shr.u64 	%rd100296, %rd100295, 1;
	add.s64 	%rd44033, %rd100297, %rd100296;
	shl.b64 	%rd62042, %rd44033, 2;
	add.s64 	%rd62043, %rd43857, %rd62042;
	ld.u32 	%r10024, [%rd62043];
	setp.ge.s32 	%p4933, %r10024, %r6121;
	@%p4933 bra 	$L__BB1_21976;
	add.s64 	%rd100297, %rd44033, 1;
	not.b64 	%rd62044, %rd100296;
	add.s64 	%rd100296, %rd100295, %rd62044;
$L__BB1_21976:
	setp.ne.s64 	%p4934, %rd100296, 0;
	mov.u64 	%rd100295, %rd100296;
	@%p4934 bra 	$L__BB1_21974;
	cvt.u32.u64 	%r6123, %rd100297;
	mov.b64 	%rd100301, 0;
	mov.u64 	%rd100299, %rd5;
$L__BB1_21978:
	shr.u64 	%rd100300, %rd100299, 1;
	add.s64 	%rd44041, %rd100301, %rd100300;
	shl.b64 	%rd62046, %rd44041, 2;
	add.s64 	%rd62047, %rd43874, %rd62046;
	ld.u32 	%r10025, [%rd62047];
	setp.ge.s32 	%p4935, %r10025, %r6122;
	@%p4935 bra 	$L__BB1_21980;
	add.s64 	%rd100301, %rd44041, 1;
	not.b64 	%rd62048, %rd100300;
	add.s64 	%rd100300, %rd100299, %rd62048;
$L__BB1_21980:
	setp.ne.s64 	%p4936, %rd100300, 0;
	mov.u64 	%rd100299, %rd100300;
	@%p4936 bra 	$L__BB1_21978;
	cvt.u32.u64 	%r6124, %rd100301;
	mov.b64 	%rd100305, 0;
	mov.u64 	%rd100303, %rd5;
$L__BB1_21982:
	shr.u64 	%rd100304, %rd100303, 1;
	add.s64 	%rd44049, %rd100305, %rd100304;
	shl.b64 	%rd62050, %rd44049, 2;
	add.s64 	%rd62051, %rd43874, %rd62050;
	ld.u32 	%r10026, [%rd62051];
	setp.ge.s32 	%p4937, %r10026, %r6123;
	@%p4937 bra 	$L__BB1_21984;
	add.s64 	%rd100305, %rd44049, 1;
	not.b64 	%rd62052, %rd100304;
	add.s64 	%rd100304, %rd100303, %rd62052;
$L__BB1_21984:
	setp.ne.s64 	%p4938, %rd100304, 0;
	mov.u64 	%rd100303, %rd100304;
	@%p4938 bra 	$L__BB1_21982;
	cvt.u32.u64 	%r6125, %rd100305;
	mov.b64 	%rd100309, 0;
	mov.u64 	%rd100307, %rd5;
$L__BB1_21986:
	shr.u64 	%rd100308, %rd100307, 1;
	add.s64 	%rd44057, %rd100309, %rd100308;
	shl.b64 	%rd62054, %rd44057, 2;
	add.s64 	%rd62055, %rd43891, %rd62054;
	ld.u32 	%r10027, [%rd62055];
	setp.ge.s32 	%p4939, %r10027, %r6124;
	@%p4939 bra 	$L__BB1_21988;
	add.s64 	%rd100309, %rd44057, 1;
	not.b64 	%rd62056, %rd100308;
	add.s64 	%rd100308, %rd100307, %rd62056;
$L__BB1_21988:
	setp.ne.s64 	%p4940, %rd100308, 0;
	mov.u64 	%rd100307, %rd100308;
	@%p4940 bra 	$L__BB1_21986;
	cvt.u32.u64 	%r6126, %rd100309;
	mov.b64 	%rd100313, 0;
	mov.u64 	%rd100311, %rd5;
$L__BB1_21990:
	shr.u64 	%rd100312, %rd100311, 1;
	add.s64 	%rd44065, %rd100313, %rd100312;
	shl.b64 	%rd62058, %rd44065, 2;
	add.s64 	%rd62059, %rd43891, %rd62058;
	ld.u32 	%r10028, [%rd62059];
	setp.ge.s32 	%p4941, %r10028, %r6125;
	@%p4941 bra 	$L__BB1_21992;
	add.s64 	%rd100313, %rd44065, 1;
	not.b64 	%rd62060, %rd100312;
	add.s64 	%rd100312, %rd100311, %rd62060;
$L__BB1_21992:
	setp.ne.s64 	%p4942, %rd100312, 0;
	mov.u64 	%rd100311, %rd100312;
	@%p4942 bra 	$L__BB1_21990;
	cvt.u32.u64 	%r6127, %rd100313;
	mov.b64 	%rd100317, 0;
	mov.u64 	%rd100315, %rd5;
$L__BB1_21994:
	shr.u64 	%rd100316, %rd100315, 1;
	add.s64 	%rd44073, %rd100317, %rd100316;
	shl.b64 	%rd62062, %rd44073, 2;
	add.s64 	%rd62063, %rd43908, %rd62062;
	ld.u32 	%r10029, [%rd62063];
	setp.ge.s32 	%p4943, %r10029, %r6126;
	@%p4943 bra 	$L__BB1_21996;
	add.s64 	%rd100317, %rd44073, 1;
	not.b64 	%rd62064, %rd100316;
	add.s64 	%rd100316, %rd100315, %rd62064;
$L__BB1_21996:
	setp.ne.s64 	%p4944, %rd100316, 0;
	mov.u64 	%rd100315, %rd100316;
	@%p4944 bra 	$L__BB1_21994;
	cvt.u32.u64 	%r6128, %rd100317;
	mov.b64 	%rd100321, 0;
	mov.u64 	%rd100319, %rd5;
$L__BB1_21998:
	shr.u64 	%rd100320, %rd100319, 1;
	add.s64 	%rd44081, %rd100321, %rd100320;
	shl.b64 	%rd62066, %rd44081, 2;
	add.s64 	%rd62067, %rd43908, %rd62066;
	ld.u32 	%r10030, [%rd62067];
	setp.ge.s32 	%p4945, %r10030, %r6127;
	@%p4945 bra 	$L__BB1_22000;
	add.s64 	%rd100321, %rd44081, 1;
	not.b64 	%rd62068, %rd100320;
	add.s64 	%rd100320, %rd100319, %rd62068;
$L__BB1_22000:
	setp.ne.s64 	%p4946, %rd100320, 0;
	mov.u64 	%rd100319, %rd100320;
	@%p4946 bra 	$L__BB1_21998;
	cvt.u32.u64 	%r6129, %rd100321;
	mov.b64 	%rd100325, 0;
	mov.u64 	%rd100323, %rd5;
$L__BB1_22002:
	shr.u64 	%rd100324, %rd100323, 1;
	add.s64 	%rd44089, %rd100325, %rd100324;
	shl.b64 	%rd62070, %rd44089, 2;
	add.s64 	%rd62071, %rd43925, %rd62070;
	ld.u32 	%r10031, [%rd62071];
	setp.ge.s32 	%p4947, %r10031, %r6128;
	@%p4947 bra 	$L__BB1_22004;
	add.s64 	%rd100325, %rd44089, 1;
	not.b64 	%rd62072, %rd100324;
	add.s64 	%rd100324, %rd100323, %rd62072;
$L__BB1_22004:
	setp.ne.s64 	%p4948, %rd100324, 0;
	mov.u64 	%rd100323, %rd100324;
	@%p4948 bra 	$L__BB1_22002;
	cvt.u32.u64 	%r6130, %rd100325;
	mov.b64 	%rd100329, 0;
	mov.u64 	%rd100327, %rd5;
$L__BB1_22006:
	shr.u64 	%rd100328, %rd100327, 1;
	add.s64 	%rd44097, %rd100329, %rd100328;
	shl.b64 	%rd62074, %rd44097, 2;
	add.s64 	%rd62075, %rd43925, %rd62074;
	ld.u32 	%r10032, [%rd62075];
	setp.ge.s32 	%p4949, %r10032, %r6129;
	@%p4949 bra 	$L__BB1_22008;
	add.s64 	%rd100329, %rd44097, 1;
	not.b64 	%rd62076, %rd100328;
	add.s64 	%rd100328, %rd100327, %rd62076;
$L__BB1_22008:
	setp.ne.s64 	%p4950, %rd100328, 0;
	mov.u64 	%rd100327, %rd100328;
	@%p4950 bra 	$L__BB1_22006;
	cvt.u32.u64 	%r10033, %rd100329;
	setp.lt.s32 	%p4951, %r6130, %r10033;
	selp.b32 	%r6131, %r5942, %r5964, %p4951;
	selp.b32 	%r6132, %r5964, %r5942, %p4951;
	mov.b64 	%rd100333, 0;
	mov.u64 	%rd100331, %rd5;
$L__BB1_22010:
	shr.u64 	%rd100332, %rd100331, 1;
	add.s64 	%rd44105, %rd100333, %rd100332;
	shl.b64 	%rd62078, %rd44105, 2;
	add.s64 	%rd62079, %rd43772, %rd62078;
	ld.u32 	%r10034, [%rd62079];
	setp.ge.s32 	%p4952, %r10034, %r5985;
	@%p4952 bra 	$L__BB1_22012;
	add.s64 	%rd100333, %rd44105, 1;
	not.b64 	%rd62080, %rd100332;
	add.s64 	%rd100332, %rd100331, %rd62080;
$L__BB1_22012:
	setp.ne.s64 	%p4953, %rd100332, 0;
	mov.u64 	%rd100331, %rd100332;
	@%p4953 bra 	$L__BB1_22010;
	cvt.u32.u64 	%r6133, %rd100333;
	mov.b64 	%rd100337, 0;
	mov.u64 	%rd100335, %rd5;
$L__BB1_22014:
	shr.u64 	%rd100336, %rd100335, 1;
	add.s64 	%rd44113, %rd100337, %rd100336;
	shl.b64 	%rd62082, %rd44113, 2;
	add.s64 	%rd62083, %rd43772, %rd62082;
	ld.u32 	%r10035, [%rd62083];
	setp.ge.s32 	%p4954, %r10035, %r5963;
	@%p4954 bra 	$L__BB1_22016;
	add.s64 	%rd100337, %rd44113, 1;
	not.b64 	%rd62084, %rd100336;
	add.s64 	%rd100336, %rd100335, %rd62084;
$L__BB1_22016:
	setp.ne.s64 	%p4955, %rd100336, 0;
	mov.u64 	%rd100335, %rd100336;
	@%p4955 bra 	$L__BB1_22014;
	cvt.u32.u64 	%r6134, %rd100337;
	mov.b64 	%rd100341, 0;
	mov.u64 	%rd100339, %rd5;
$L__BB1_22018:
	shr.u64 	%rd100340, %rd100339, 1;
	add.s64 	%rd44121, %rd100341, %rd100340;
	shl.b64 	%rd62086, %rd44121, 2;
	add.s64 	%rd62087, %rd43789, %rd62086;
	ld.u32 	%r10036, [%rd62087];
	setp.ge.s32 	%p4956, %r10036, %r6133;
	@%p4956 bra 	$L__BB1_22020;
	add.s64 	%rd100341, %rd44121, 1;
	not.b64 	%rd62088, %rd100340;
	add.s64 	%rd100340, %rd100339, %rd62088;
$L__BB1_22020:
	setp.ne.s64 	%p4957, %rd100340, 0;
	mov.u64 	%rd100339, %rd100340;
	@%p4957 bra 	$L__BB1_22018;
	cvt.u32.u64 	%r6135, %rd100341;
	mov.b64 	%rd100345, 0;
	mov.u64 	%rd100343, %rd5;
$L__BB1_22022:
	shr.u64 	%rd100344, %rd100343, 1;
	add.s64 	%rd44129, %rd100345, %rd100344;
	shl.b64 	%rd62090, %rd44129, 2;
	add.s64 	%rd62091, %rd43789, %rd62090;
	ld.u32 	%r10037, [%rd62091];
	setp.ge.s32 	%p4958, %r10037, %r6134;
	@%p4958 bra 	$L__BB1_22024;
	add.s64 	%rd100345, %rd44129, 1;
	not.b64 	%rd62092, %rd100344;
	add.s64 	%rd100344, %rd100343, %rd62092;
$L__BB1_22024:
	setp.ne.s64 	%p4959, %rd100344, 0;
	mov.u64 	%rd100343, %rd100344;
	@%p4959 bra 	$L__BB1_22022;
	cvt.u32.u64 	%r6136, %rd100345;
	mov.b64 	%rd100349, 0;
	mov.u64 	%rd100347, %rd5;
$L__BB1_22026:
	shr.u64 	%rd100348, %rd100347, 1;
	add.s64 	%rd44137, %rd100349, %rd100348;
	shl.b64 	%rd62094, %rd44137, 2;
	add.s64 	%rd62095, %rd43806, %rd62094;
	ld.u32 	%r10038, [%rd62095];
	setp.ge.s32 	%p4960, %r10038, %r6135;
	@%p4960 bra 	$L__BB1_22028;
	add.s64 	%rd100349, %rd44137, 1;
	not.b64 	%rd62096, %rd100348;
	add.s64 	%rd100348, %rd100347, %rd62096;
$L__BB1_22028:
	setp.ne.s64 	%p4961, %rd100348, 0;
	mov.u64 	%rd100347, %rd100348;
	@%p4961 bra 	$L__BB1_22026;
	cvt.u32.u64 	%r6137, %rd100349;
	mov.b64 	%rd100353, 0;
	mov.u64 	%rd100351, %rd5;
$L__BB1_22030:
	shr.u64 	%rd100352, %rd100351, 1;
	add.s64 	%rd44145, %rd100353, %rd100352;
	shl.b64 	%rd62098, %rd44145, 2;
	add.s64 	%rd62099, %rd43806, %rd62098;
	ld.u32 	%r10039, [%rd62099];
	setp.ge.s32 	%p4962, %r10039, %r6136;
	@%p4962 bra 	$L__BB1_22032;
	add.s64 	%rd100353, %rd44145, 1;
	not.b64 	%rd62100, %rd100352;
	add.s64 	%rd100352, %rd100351, %rd62100;
$L__BB1_22032:
	setp.ne.s64 	%p4963, %rd100352, 0;
	mov.u64 	%rd100351, %rd100352;
	@%p4963 bra 	$L__BB1_22030;
	cvt.u32.u64 	%r6138, %rd100353;
	mov.b64 	%rd100357, 0;
	mov.u64 	%rd100355, %rd5;
$L__BB1_22034:
	shr.u64 	%rd100356, %rd100355, 1;
	add.s64 	%rd44153, %rd100357, %rd100356;
	shl.b64 	%rd62102, %rd44153, 2;
	add.s64 	%rd62103, %rd43823, %rd62102;
	ld.u32 	%r10040, [%rd62103];
	setp.ge.s32 	%p4964, %r10040, %r6137;
	@%p4964 bra 	$L__BB1_22036;
	add.s64 	%rd100357, %rd44153, 1;
	not.b64 	%rd62104, %rd100356;
	add.s64 	%rd100356, %rd100355, %rd62104;
$L__BB1_22036:
	setp.ne.s64 	%p4965, %rd100356, 0;
	mov.u64 	%rd100355, %rd100356;
	@%p4965 bra 	$L__BB1_22034;
	cvt.u32.u64 	%r6139, %rd100357;
	mov.b64 	%rd100361, 0;
	mov.u64 	%rd100359, %rd5;
$L__BB1_22038:
	shr.u64 	%rd100360, %rd100359, 1;
	add.s64 	%rd44161, %rd100361, %rd100360;
	shl.b64 	%rd62106, %rd44161, 2;
	add.s64 	%rd62107, %rd43823, %rd62106;
	ld.u32 	%r10041, [%rd62107];
	setp.ge.s32 	%p4966, %r10041, %r6138;
	@%p4966 bra 	$L__BB1_22040;
	add.s64 	%rd100361, %rd44161, 1;
	not.b64 	%rd62108, %rd100360;
	add.s64 	%rd100360, %rd100359, %rd62108;
$L__BB1_22040:
	setp.ne.s64 	%p4967, %rd100360, 0;
	mov.u64 	%rd100359, %rd100360;
	@%p4967 bra 	$L__BB1_22038;
	cvt.u32.u64 	%r6140, %rd100361;
	mov.b64 	%rd100365, 0;
	mov.u64 	%rd100363, %rd5;
$L__BB1_22042:
	shr.u64 	%rd100364, %rd100363, 1;
	add.s64 	%rd44169, %rd100365, %rd100364;
	shl.b64 	%rd62110, %rd44169, 2;
	add.s64 	%rd62111, %rd43840, %rd62110;
	ld.u32 	%r10042, [%rd62111];
	setp.ge.s32 	%p4968, %r10042, %r6139;
	@%p4968 bra 	$L__BB1_22044;
	add.s64 	%rd100365, %rd44169, 1;
	not.b64 	%rd62112, %rd100364;
	add.s64 	%rd100364, %rd100363, %rd62112;
$L__BB1_22044:
	setp.ne.s64 	%p4969, %rd100364, 0;
	mov.u64 	%rd100363, %rd100364;
	@%p4969 bra 	$L__BB1_22042;
	cvt.u32.u64 	%r6141, %rd100365;
	mov.b64 	%rd100369, 0;
	mov.u64 	%rd100367, %rd5;
$L__BB1_22046:
	shr.u64 	%rd100368, %rd100367, 1;
	add.s64 	%rd44177, %rd100369, %rd100368;
	shl.b64 	%rd62114, %rd44177, 2;
	add.s64 	%rd62115, %rd43840, %rd62114;
	ld.u32 	%r10043, [%rd62115];
	setp.ge.s32 	%p4970, %r10043, %r6140;
	@%p4970 bra 	$L__BB1_22048;
	add.s64 	%rd100369, %rd44177, 1;
	not.b64 	%rd62116, %rd100368;
	add.s64 	%rd100368, %rd100367, %rd62116;
$L__BB1_22048:
	setp.ne.s64 	%p4971, %rd100368, 0;
	mov.u64 	%rd100367, %rd100368;
	@%p4971 bra 	$L__BB1_22046;
	cvt.u32.u64 	%r6142, %rd100369;
	mov.b64 	%rd100373, 0;
	mov.u64 	%rd100371, %rd5;
$L__BB1_22050:
	shr.u64 	%rd100372, %rd100371, 1;
	add.s64 	%rd44185, %rd100373, %rd100372;
	shl.b64 	%rd62118, %rd44185, 2;
	add.s64 	%rd62119, %rd43857, %rd62118;
	ld.u32 	%r10044, [%rd62119];
	setp.ge.s32 	%p4972, %r10044, %r6141;
	@%p4972 bra 	$L__BB1_22052;
	add.s64 	%rd100373, %rd44185, 1;
	not.b64 	%rd62120, %rd100372;
	add.s64 	%rd100372, %rd100371, %rd62120;
$L__BB1_22052:
	setp.ne.s64 	%p4973, %rd100372, 0;
	mov.u64 	%rd100371, %rd100372;
	@%p4973 bra 	$L__BB1_22050;
	cvt.u32.u64 	%r6143, %rd100373;
	mov.b64 	%rd100377, 0;
	mov.u64 	%rd100375, %rd5;
$L__BB1_22054:
	shr.u64 	%rd100376, %rd100375, 1;
	add.s64 	%rd44193, %rd100377, %rd100376;
	shl.b64 	%rd62122, %rd44193, 2;
	add.s64 	%rd62123, %rd43857, %rd62122;
	ld.u32 	%r10045, [%rd62123];
	setp.ge.s32 	%p4974, %r10045, %r6142;
	@%p4974 bra 	$L__BB1_22056;
	add.s64 	%rd100377, %rd44193, 1;
	not.b64 	%rd62124, %rd100376;
	add.s64 	%rd100376, %rd100375, %rd62124;
$L__BB1_22056:
	setp.ne.s64 	%p4975, %rd100376, 0;
	mov.u64 	%rd100375, %rd100376;
	@%p4975 bra 	$L__BB1_22054;
	cvt.u32.u64 	%r6144, %rd100377;
	mov.b64 	%rd100381, 0;
	mov.u64 	%rd100379, %rd5;
$L__BB1_22058:
	shr.u64 	%rd100380, %rd100379, 1;
	add.s64 	%rd44201, %rd100381, %rd100380;
	shl.b64 	%rd62126, %rd44201, 2;
	add.s64 	%rd62127, %rd43874, %rd62126;
	ld.u32 	%r10046, [%rd62127];
	setp.ge.s32 	%p4976, %r10046, %r6143;
	@%p4976 bra 	$L__BB1_22060;
	add.s64 	%rd100381, %rd44201, 1;
	not.b64 	%rd62128, %rd100380;
	add.s64 	%rd100380, %rd100379, %rd62128;
$L__BB1_22060:
	setp.ne.s64 	%p4977, %rd100380, 0;
	mov.u64 	%rd100379, %rd100380;
	@%p4977 bra 	$L__BB1_22058;
	cvt.u32.u64 	%r6145, %rd100381;
	mov.b64 	%rd100385, 0;
	mov.u64 	%rd100383, %rd5;
$L__BB1_22062:
	shr.u64 	%rd100384, %rd100383, 1;
	add.s64 	%rd44209, %rd100385, %rd100384;
	shl.b64 	%rd62130, %rd44209, 2;
	add.s64 	%rd62131, %rd43874, %rd62130;
	ld.u32 	%r10047, [%rd62131];
	setp.ge.s32 	%p4978, %r10047, %r6144;
	@%p4978 bra 	$L__BB1_22064;
	add.s64 	%rd100385, %rd44209, 1;
	not.b64 	%rd62132, %rd100384;
	add.s64 	%rd100384, %rd100383, %rd62132;
$L__BB1_22064:
	setp.ne.s64 	%p4979, %rd100384, 0;
	mov.u64 	%rd100383, %rd100384;
	@%p4979 bra 	$L__BB1_22062;
	cvt.u32.u64 	%r6146, %rd100385;
	mov.b64 	%rd100389, 0;
	mov.u64 	%rd100387, %rd5;
$L__BB1_22066:
	shr.u64 	%rd100388, %rd100387, 1;
	add.s64 	%rd44217, %rd100389, %rd100388;
	shl.b64 	%rd62134, %rd44217, 2;
	add.s64 	%rd62135, %rd43891, %rd62134;
	ld.u32 	%r10048, [%rd62135];
	setp.ge.s32 	%p4980, %r10048, %r6145;
	@%p4980 bra 	$L__BB1_22068;
	add.s64 	%rd100389, %rd44217, 1;
	not.b64 	%rd62136, %rd100388;
	add.s64 	%rd100388, %rd100387, %rd62136;
$L__BB1_22068:
	setp.ne.s64 	%p4981, %rd100388, 0;
	mov.u64 	%rd100387, %rd100388;
	@%p4981 bra 	$L__BB1_22066;
	cvt.u32.u64 	%r6147, %rd100389;
	mov.b64 	%rd100393, 0;
	mov.u64 	%rd100391, %rd5;
$L__BB1_22070:
	shr.u64 	%rd100392, %rd100391, 1;
	add.s64 	%rd44225, %rd100393, %rd100392;
	shl.b64 	%rd62138, %rd44225, 2;
	add.s64 	%rd62139, %rd43891, %rd62138;
	ld.u32 	%r10049, [%rd62139];
	setp.ge.s32 	%p4982, %r10049, %r6146;
	@%p4982 bra 	$L__BB1_22072;
	add.s64 	%rd100393, %rd44225, 1;
	not.b64 	%rd62140, %rd100392;
	add.s64 	%rd100392, %rd100391, %rd62140;
$L__BB1_22072:
	setp.ne.s64 	%p4983, %rd100392, 0;
	mov.u64 	%rd100391, %rd100392;
	@%p4983 bra 	$L__BB1_22070;
	cvt.u32.u64 	%r6148, %rd100393;
	mov.b64 	%rd100397, 0;
	mov.u64 	%rd100395, %rd5;
$L__BB1_22074:
	shr.u64 	%rd100396, %rd100395, 1;
	add.s64 	%rd44233, %rd100397, %rd100396;
	shl.b64 	%rd62142, %rd44233, 2;
	add.s64 	%rd62143, %rd43908, %rd62142;
	ld.u32 	%r10050, [%rd62143];
	setp.ge.s32 	%p4984, %r10050, %r6147;
	@%p4984 bra 	$L__BB1_22076;
	add.s64 	%rd100397, %rd44233, 1;
	not.b64 	%rd62144, %rd100396;
	add.s64 	%rd100396, %rd100395, %rd62144;
$L__BB1_22076:
	setp.ne.s64 	%p4985, %rd100396, 0;
	mov.u64 	%rd100395, %rd100396;
	@%p4985 bra 	$L__BB1_22074;
	cvt.u32.u64 	%r6149, %rd100397;
	mov.b64 	%rd100401, 0;
	mov.u64 	%rd100399, %rd5;
$L__BB1_22078:
	shr.u64 	%rd100400, %rd100399, 1;
	add.s64 	%rd44241, %rd100401, %rd100400;
	shl.b64 	%rd62146, %rd44241, 2;
	add.s64 	%rd62147, %rd43908, %rd62146;
	ld.u32 	%r10051, [%rd62147];
	setp.ge.s32 	%p4986, %r10051, %r6148;
	@%p4986 bra 	$L__BB1_22080;
	add.s64 	%rd100401, %rd44241, 1;
	not.b64 	%rd62148, %rd100400;
	add.s64 	%rd100400, %rd100399, %rd62148;
$L__BB1_22080:
	setp.ne.s64 	%p4987, %rd100400, 0;
	mov.u64 	%rd100399, %rd100400;
	@%p4987 bra 	$L__BB1_22078;
	cvt.u32.u64 	%r6150, %rd100401;
	mov.b64 	%rd100405, 0;
	mov.u64 	%rd100403, %rd5;
$L__BB1_22082:
	shr.u64 	%rd100404, %rd100403, 1;
	add.s64 	%rd44249, %rd100405, %rd100404;
	shl.b64 	%rd62150, %rd44249, 2;
	add.s64 	%rd62151, %rd43925, %rd62150;
	ld.u32 	%r10052, [%rd62151];
	setp.ge.s32 	%p4988, %r10052, %r6149;
	@%p4988 bra 	$L__BB1_22084;
	add.s64 	%rd100405, %rd44249, 1;
	not.b64 	%rd62152, %rd100404;
	add.s64 	%rd100404, %rd100403, %rd62152;
$L__BB1_22084:
	setp.ne.s64 	%p4989, %rd100404, 0;
	mov.u64 	%rd100403, %rd100404;
	@%p4989 bra 	$L__BB1_22082;
	cvt.u32.u64 	%r6151, %rd100405;
	mov.b64 	%rd100409, 0;
	mov.u64 	%rd100407, %rd5;
$L__BB1_22086:
	shr.u64 	%rd100408, %rd100407, 1;
	add.s64 	%rd44257, %rd100409, %rd100408;
	shl.b64 	%rd62154, %rd44257, 2;
	add.s64 	%rd62155, %rd43925, %rd62154;
	ld.u32 	%r10053, [%rd62155];
	setp.ge.s32 	%p4990, %r10053, %r6150;
	@%p4990 bra 	$L__BB1_22088;
	add.s64 	%rd100409, %rd44257, 1;
	not.b64 	%rd62156, %rd100408;
	add.s64 	%rd100408, %rd100407, %rd62156;
$L__BB1_22088:
	setp.ne.s64 	%p4991, %rd100408, 0;
	mov.u64 	%rd100407, %rd100408;
	@%p4991 bra 	$L__BB1_22086;
	cvt.u32.u64 	%r10054, %rd100409;
	setp.lt.s32 	%p4992, %r6151, %r10054;
	selp.b32 	%r6152, %r5963, %r5985, %p4992;
	selp.b32 	%r6153, %r5985, %r5963, %p4992;
	mov.b64 	%rd100413, 0;
	mov.u64 	%rd100411, %rd5;
$L__BB1_22090:
	shr.u64 	%rd100412, %rd100411, 1;
	add.s64 	%rd44265, %rd100413, %rd100412;
	shl.b64 	%rd62158, %rd44265, 2;
	add.s64 	%rd62159, %rd43772, %rd62158;
	ld.u32 	%r10055, [%rd62159];
	setp.ge.s32 	%p4993, %r10055, %r6006;
	@%p4993 bra 	$L__BB1_22092;
	add.s64 	%rd100413, %rd44265, 1;
	not.b64 	%rd62160, %rd100412;
	add.s64 	%rd100412, %rd100411, %rd62160;
$L__BB1_22092:
	setp.ne.s64 	%p4994, %rd100412, 0;
	mov.u64 	%rd100411, %rd100412;
	@%p4994 bra 	$L__BB1_22090;
	cvt.u32.u64 	%r6154, %rd100413;
	mov.b64 	%rd100417, 0;
	mov.u64 	%rd100415, %rd5;
$L__BB1_22094:
	shr.u64 	%rd100416, %rd100415, 1;
	add.s64 	%rd44273, %rd100417, %rd100416;
	shl.b64 	%rd62162, %rd44273, 2;
	add.s64 	%rd62163, %rd43772, %rd62162;
	ld.u32 	%r10056, [%rd62163];
	setp.ge.s32 	%p4995, %r10056, %r5984;
	@%p4995 bra 	$L__BB1_22096;
	add.s64 	%rd100417, %rd44273, 1;
	not.b64 	%rd62164, %rd100416;
	add.s64 	%rd100416, %rd100415, %rd62164;
$L__BB1_22096:
	setp.ne.s64 	%p4996, %rd100416, 0;
	mov.u64 	%rd100415, %rd100416;
	@%p4996 bra 	$L__BB1_22094;
	cvt.u32.u64 	%r6155, %rd100417;
	mov.b64 	%rd100421, 0;
	mov.u64 	%rd100419, %rd5;
$L__BB1_22098:
	shr.u64 	%rd100420, %rd100419, 1;
	add.s64 	%rd44281, %rd100421, %rd100420;
	shl.b64 	%rd62166, %rd44281, 2;
	add.s64 	%rd62167, %rd43789, %rd62166;
	ld.u32 	%r10057, [%rd62167];
	setp.ge.s32 	%p4997, %r10057, %r6154;
	@%p4997 bra 	$L__BB1_22100;
	add.s64 	%rd100421, %rd44281, 1;
	not.b64 	%rd62168, %rd100420;
	add.s64 	%rd100420, %rd100419, %rd62168;
$L__BB1_22100:
	setp.ne.s64 	%p4998, %rd100420, 0;
	mov.u64 	%rd100419, %rd100420;
	@%p4998 bra 	$L__BB1_22098;
	cvt.u32.u64 	%r6156, %rd100421;
	mov.b64 	%rd100425, 0;
	mov.u64 	%rd100423, %rd5;
$L__BB1_22102:
	shr.u64 	%rd100424, %rd100423, 1;
	add.s64 	%rd44289, %rd100425, %rd100424;
	shl.b64 	%rd62170, %rd44289, 2;
	add.s64 	%rd62171, %rd43789, %rd62170;
	ld.u32 	%r10058, [%rd62171];
	setp.ge.s32 	%p4999, %r10058, %r6155;
	@%p4999 bra 	$L__BB1_22104;
	add.s64 	%rd100425, %rd44289, 1;
	not.b64 	%rd62172, %rd100424;
	add.s64 	%rd100424, %rd100423, %rd62172;
$L__BB1_22104:
	setp.ne.s64 	%p5000, %rd100424, 0;
	mov.u64 	%rd100423, %rd100424;
	@%p5000 bra 	$L__BB1_22102;
	cvt.u32.u64 	%r6157, %rd100425;
	mov.b64 	%rd100429, 0;
	mov.u64 	%rd100427, %rd5;
$L__BB1_22106:
	shr.u64 	%rd100428, %rd100427, 1;
	add.s64 	%rd44297, %rd100429, %rd100428;
	shl.b64 	%rd62174, %rd44297, 2;
	add.s64 	%rd62175, %rd43806, %rd62174;
	ld.u32 	%r10059, [%rd62175];
	setp.ge.s32 	%p5001, %r10059, %r6156;
	@%p5001 bra 	$L__BB1_22108;
	add.s64 	%rd100429, %rd44297, 1;
	not.b64 	%rd62176, %rd100428;
	add.s64 	%rd100428, %rd100427, %rd62176;
$L__BB1_22108:
	setp.ne.s64 	%p5002, %rd100428, 0;
	mov.u64 	%rd100427, %rd100428;
	@%p5002 bra 	$L__BB1_22106;
	cvt.u32.u64 	%r6158, %rd100429;
	mov.b64 	%rd100433, 0;
	mov.u64 	%rd100431, %rd5;
$L__BB1_22110:
	shr.u64 	%rd100432, %rd100431, 1;
	add.s64 	%rd44305, %rd100433, %rd100432;
	shl.b64 	%rd62178, %rd44305, 2;
	add.s64 	%rd62179, %rd43806, %rd62178;
	ld.u32 	%r10060, [%rd62179];
	setp.ge.s32 	%p5003, %r10060, %r6157;
	@%p5003 bra 	$L__BB1_22112;
	add.s64 	%rd100433, %rd44305, 1;
	not.b64 	%rd62180, %rd100432;
	add.s64 	%rd100432, %rd100431, %rd62180;
$L__BB1_22112:
	setp.ne.s64 	%p5004, %rd100432, 0;
	mov.u64 	%rd100431, %rd100432;
	@%p5004 bra 	$L__BB1_22110;
	cvt.u32.u64 	%r6159, %rd100433;
	mov.b64 	%rd100437, 0;
	mov.u64 	%rd100435, %rd5;
$L__BB1_22114:
	shr.u64 	%rd100436, %rd100435, 1;
	add.s64 	%rd44313, %rd100437, %rd100436;
	shl.b64 	%rd62182, %rd44313, 2;
	add.s64 	%rd62183, %rd43823, %rd62182;
	ld.u32 	%r10061, [%rd62183];
	setp.ge.s32 	%p5005, %r10061, %r6158;
	@%p5005 bra 	$L__BB1_22116;
	add.s64 	%rd100437, %rd44313, 1;
	not.b64 	%rd62184, %rd100436;
	add.s64 	%rd100436, %rd100435, %rd62184;
$L__BB1_22116:
	setp.ne.s64 	%p5006, %rd100436, 0;
	mov.u64 	%rd100435, %rd100436;
	@%p5006 bra 	$L__BB1_22114;
	cvt.u32.u64 	%r6160, %rd100437;
	mov.b64 	%rd100441, 0;
	mov.u64 	%rd100439, %rd5;
$L__BB1_22118:
	shr.u64 	%rd100440, %rd100439, 1;
	add.s64 	%rd44321, %rd100441, %rd100440;
	shl.b64 	%rd62186, %rd44321, 2;
	add.s64 	%rd62187, %rd43823, %rd62186;
	ld.u32 	%r10062, [%rd62187];
	setp.ge.s32 	%p5007, %r10062, %r6159;
	@%p5007 bra 	$L__BB1_22120;
	add.s64 	%rd100441, %rd44321, 1;
	not.b64 	%rd62188, %rd100440;
	add.s64 	%rd100440, %rd100439, %rd62188;
$L__BB1_22120:
	setp.ne.s64 	%p5008, %rd100440, 0;
	mov.u64 	%rd100439, %rd100440;
	@%p5008 bra 	$L__BB1_22118;
	cvt.u32.u64 	%r6161, %rd100441;
	mov.b64 	%rd100445, 0;
	mov.u64 	%rd100443, %rd5;
$L__BB1_22122:
	shr.u64 	%rd100444, %rd100443, 1;
	add.s64 	%rd44329, %rd100445, %rd100444;
	shl.b64 	%rd62190, %rd44329, 2;
	add.s64 	%rd62191, %rd43840, %rd62190;
	ld.u32 	%r10063, [%rd62191];
	setp.ge.s32 	%p5009, %r10063, %r6160;
	@%p5009 bra 	$L__BB1_22124;
	add.s64 	%rd100445, %rd44329, 1;
	not.b64 	%rd62192, %rd100444;
	add.s64 	%rd100444, %rd100443, %rd62192;
$L__BB1_22124:
	setp.ne.s64 	%p5010, %rd100444, 0;
	mov.u64 	%rd100443, %rd100444;
	@%p5010 bra 	$L__BB1_22122;
	cvt.u32.u64 	%r6162, %rd100445;
	mov.b64 	%rd100449, 0;
	mov.u64 	%rd100447, %rd5;
$L__BB1_22126:
	shr.u64 	%rd100448, %rd100447, 1;
	add.s64 	%rd44337, %rd100449, %rd100448;
	shl.b64 	%rd62194, %rd44337, 2;
	add.s64 	%rd62195, %rd43840, %rd62194;
	ld.u32 	%r10064, [%rd62195];
	setp.ge.s32 	%p5011, %r10064, %r6161;
	@%p5011 bra 	$L__BB1_22128;
	add.s64 	%rd100449, %rd44337, 1;
	not.b64 	%rd62196, %rd100448;
	add.s64 	%rd100448, %rd100447, %rd62196;
$L__BB1_22128:
	setp.ne.s64 	%p5012, %rd100448, 0;
	mov.u64 	%rd100447, %rd100448;
	@%p5012 bra 	$L__BB1_22126;
	cvt.u32.u64 	%r6163, %rd100449;
	mov.b64 	%rd100453, 0;
	mov.u64 	%rd100451, %rd5;
$L__BB1_22130:
	shr.u64 	%rd100452, %rd100451, 1;
	add.s64 	%rd44345, %rd100453, %rd100452;
	shl.b64 	%rd62198, %rd44345, 2;
	add.s64 	%rd62199, %rd43857, %rd62198;
	ld.u32 	%r10065, [%rd62199];
	setp.ge.s32 	%p5013, %r10065, %r6162;
	@%p5013 bra 	$L__BB1_22132;
	add.s64 	%rd100453, %rd44345, 1;
	not.b64 	%rd62200, %rd100452;
	add.s64 	%rd100452, %rd100451, %rd62200;
$L__BB1_22132:
	setp.ne.s64 	%p5014, %rd100452, 0;
	mov.u64 	%rd100451, %rd100452;
	@%p5014 bra 	$L__BB1_22130;
	cvt.u32.u64 	%r6164, %rd100453;
	mov.b64 	%rd100457, 0;
	mov.u64 	%rd100455, %rd5;
$L__BB1_22134:
	shr.u64 	%rd100456, %rd100455, 1;
	add.s64 	%rd44353, %rd100457, %rd100456;
	shl.b64 	%rd62202, %rd44353, 2;
	add.s64 	%rd62203, %rd43857, %rd62202;
	ld.u32 	%r10066, [%rd62203];
	setp.ge.s32 	%p5015, %r10066, %r6163;
	@%p5015 bra 	$L__BB1_22136;
	add.s64 	%rd100457, %rd44353, 1;
	not.b64 	%rd62204, %rd100456;
	add.s64 	%rd100456, %rd100455, %rd62204;
$L__BB1_22136:
	setp.ne.s64 	%p5016, %rd100456, 0;
	mov.u64 	%rd100455, %rd100456;
	@%p5016 bra 	$L__BB1_22134;
	cvt.u32.u64 	%r6165, %rd100457;
	mov.b64 	%rd100461, 0;
	mov.u64 	%rd100459, %rd5;
$L__BB1_22138:
	shr.u64 	%rd100460, %rd100459, 1;
	add.s64 	%rd44361, %rd100461, %rd100460;
	shl.b64 	%rd62206, %rd44361, 2;
	add.s64 	%rd62207, %rd43874, %rd62206;
	ld.u32 	%r10067, [%rd62207];
	setp.ge.s32 	%p5017, %r10067, %r6164;
	@%p5017 bra 	$L__BB1_22140;
	add.s64 	%rd100461, %rd44361, 1;
	not.b64 	%rd62208, %rd100460;
	add.s64 	%rd100460, %rd100459, %rd62208;
$L__BB1_22140:
	setp.ne.s64 	%p5018, %rd100460, 0;
	mov.u64 	%rd100459, %rd100460;
	@%p5018 bra 	$L__BB1_22138;
	cvt.u32.u64 	%r6166, %rd100461;
	mov.b64 	%rd100465, 0;
	mov.u64 	%rd100463, %rd5;
$L__BB1_22142:
	shr.u64 	%rd100464, %rd100463, 1;
	add.s64 	%rd44369, %rd100465, %rd100464;
	shl.b64 	%rd62210, %rd44369, 2;
	add.s64 	%rd62211, %rd43874, %rd62210;
	ld.u32 	%r10068, [%rd62211];
	setp.ge.s32 	%p5019, %r10068, %r6165;
	@%p5019 bra 	$L__BB1_22144;
	add.s64 	%rd100465, %rd44369, 1;
	not.b64 	%rd62212, %rd100464;
	add.s64 	%rd100464, %rd100463, %rd62212;
$L__BB1_22144:
	setp.ne.s64 	%p5020, %rd100464, 0;
	mov.u64 	%rd100463, %rd100464;
	@%p5020 bra 	$L__BB1_22142;
	cvt.u32.u64 	%r6167, %rd100465;
	mov.b64 	%rd100469, 0;
	mov.u64 	%rd100467, %rd5;
$L__BB1_22146:
	shr.u64 	%rd100468, %rd100467, 1;
	add.s64 	%rd44377, %rd100469, %rd100468;
	shl.b64 	%rd62214, %rd44377, 2;
	add.s64 	%rd62215, %rd43891, %rd62214;
	ld.u32 	%r10069, [%rd62215];
	setp.ge.s32 	%p5021, %r10069, %r6166;
	@%p5021 bra 	$L__BB1_22148;
	add.s64 	%rd100469, %rd44377, 1;
	not.b64 	%rd62216, %rd100468;
	add.s64 	%rd100468, %rd100467, %rd62216;
$L__BB1_22148:
	setp.ne.s64 	%p5022, %rd100468, 0;
	mov.u64 	%rd100467, %rd100468;
	@%p5022 bra 	$L__BB1_22146;
	cvt.u32.u64 	%r6168, %rd100469;
	mov.b64 	%rd100473, 0;
	mov.u64 	%rd100471, %rd5;
$L__BB1_22150:
	shr.u64 	%rd100472, %rd100471, 1;
	add.s64 	%rd44385, %rd100473, %rd100472;
	shl.b64 	%rd62218, %rd44385, 2;
	add.s64 	%rd62219, %rd43891, %rd62218;
	ld.u32 	%r10070, [%rd62219];
	setp.ge.s32 	%p5023, %r10070, %r6167;
	@%p5023 bra 	$L__BB1_22152;
	add.s64 	%rd100473, %rd44385, 1;
	not.b64 	%rd62220, %rd100472;
	add.s64 	%rd100472, %rd100471, %rd62220;
$L__BB1_22152:
	setp.ne.s64 	%p5024, %rd100472, 0;
	mov.u64 	%rd100471, %rd100472;
	@%p5024 bra 	$L__BB1_22150;
	cvt.u32.u64 	%r6169, %rd100473;
	mov.b64 	%rd100477, 0;
	mov.u64 	%rd100475, %rd5;
$L__BB1_22154:
	shr.u64 	%rd100476, %rd100475, 1;
	add.s64 	%rd44393, %rd100477, %rd100476;
	shl.b64 	%rd62222, %rd44393, 2;
	add.s64 	%rd62223, %rd43908, %rd62222;
	ld.u32 	%r10071, [%rd62223];
	setp.ge.s32 	%p5025, %r10071, %r6168;
	@%p5025 bra 	$L__BB1_22156;
	add.s64 	%rd100477, %rd44393, 1;
	not.b64 	%rd62224, %rd100476;
	add.s64 	%rd100476, %rd100475, %rd62224;
$L__BB1_22156:
	setp.ne.s64 	%p5026, %rd100476, 0;
	mov.u64 	%rd100475, %rd100476;
	@%p5026 bra 	$L__BB1_22154;
	cvt.u32.u64 	%r6170, %rd100477;
	mov.b64 	%rd100481, 0;
	mov.u64 	%rd100479, %rd5;
$L__BB1_22158:
	shr.u64 	%rd100480, %rd100479, 1;
	add.s64 	%rd44401, %rd100481, %rd100480;
	shl.b64 	%rd62226, %rd44401, 2;
	add.s64 	%rd62227, %rd43908, %rd62226;
	ld.u32 	%r10072, [%rd62227];
	setp.ge.s32 	%p5027, %r10072, %r6169;
	@%p5027 bra 	$L__BB1_22160;
	add.s64 	%rd100481, %rd44401, 1;
	not.b64 	%rd62228, %rd100480;
	add.s64 	%rd100480, %rd100479, %rd62228;
$L__BB1_22160:
	setp.ne.s64 	%p5028, %rd100480, 0;
	mov.u64 	%rd100479, %rd100480;
	@%p5028 bra 	$L__BB1_22158;
	cvt.u32.u64 	%r6171, %rd100481;
	mov.b64 	%rd100485, 0;
	mov.u64 	%rd100483, %rd5;
$L__BB1_22162:
	shr.u64 	%rd100484, %rd100483, 1;
	add.s64 	%rd44409, %rd100485, %rd100484;
	shl.b64 	%rd62230, %rd44409, 2;
	add.s64 	%rd62231, %rd43925, %rd62230;
	ld.u32 	%r10073, [%rd62231];
	setp.ge.s32 	%p5029, %r10073, %r6170;
	@%p5029 bra 	$L__BB1_22164;
	add.s64 	%rd100485, %rd44409, 1;
	not.b64 	%rd62232, %rd100484;
	add.s64 	%rd100484, %rd100483, %rd62232;
$L__BB1_22164:
	setp.ne.s64 	%p5030, %rd100484, 0;
	mov.u64 	%rd100483, %rd100484;
	@%p5030 bra 	$L__BB1_22162;
	cvt.u32.u64 	%r6172, %rd100485;
	mov.b64 	%rd100489, 0;
	mov.u64 	%rd100487, %rd5;
$L__BB1_22166:
	shr.u64 	%rd100488, %rd100487, 1;
	add.s64 	%rd44417, %rd100489, %rd100488;
	shl.b64 	%rd62234, %rd44417, 2;
	add.s64 	%rd62235, %rd43925, %rd62234;
	ld.u32 	%r10074, [%rd62235];
	setp.ge.s32 	%p5031, %r10074, %r6171;
	@%p5031 bra 	$L__BB1_22168;
	add.s64 	%rd100489, %rd44417, 1;
	not.b64 	%rd62236, %rd100488;
	add.s64 	%rd100488, %rd100487, %rd62236;
$L__BB1_22168:
	setp.ne.s64 	%p5032, %rd100488, 0;
	mov.u64 	%rd100487, %rd100488;
	@%p5032 bra 	$L__BB1_22166;
	cvt.u32.u64 	%r10075, %rd100489;
	setp.lt.s32 	%p5033, %r6172, %r10075;
	selp.b32 	%r6173, %r5984, %r6006, %p5033;
	selp.b32 	%r6174, %r6006, %r5984, %p5033;
	mov.b64 	%rd100493, 0;
	mov.u64 	%rd100491, %rd5;
$L__BB1_22170:
	shr.u64 	%rd100492, %rd100491, 1;
	add.s64 	%rd44425, %rd100493, %rd100492;
	shl.b64 	%rd62238, %rd44425, 2;
	add.s64 	%rd62239, %rd43772, %rd62238;
	ld.u32 	%r10076, [%rd62239];
	setp.ge.s32 	%p5034, %r10076, %r6048;
	@%p5034 bra 	$L__BB1_22172;
	add.s64 	%rd100493, %rd44425, 1;
	not.b64 	%rd62240, %rd100492;
	add.s64 	%rd100492, %rd100491, %rd62240;
$L__BB1_22172:
	setp.ne.s64 	%p5035, %rd100492, 0;
	mov.u64 	%rd100491, %rd100492;
	@%p5035 bra 	$L__BB1_22170;
	cvt.u32.u64 	%r6175, %rd100493;
	mov.b64 	%rd100497, 0;
	mov.u64 	%rd100495, %rd5;
$L__BB1_22174:
	shr.u64 	%rd100496, %rd100495, 1;
	add.s64 	%rd44433, %rd100497, %rd100496;
	shl.b64 	%rd62242, %rd44433, 2;
	add.s64 	%rd62243, %rd43772, %rd62242;
	ld.u32 	%r10077, [%rd62243];
	setp.ge.s32 	%p5036, %r10077, %r6026;
	@%p5036 bra 	$L__BB1_22176;
	add.s64 	%rd100497, %rd44433, 1;
	not.b64 	%rd62244, %rd100496;
	add.s64 	%rd100496, %rd100495, %rd62244;
$L__BB1_22176:
	setp.ne.s64 	%p5037, %rd100496, 0;
	mov.u64 	%rd100495, %rd100496;
	@%p5037 bra 	$L__BB1_22174;
	cvt.u32.u64 	%r6176, %rd100497;
	mov.b64 	%rd100501, 0;
	mov.u64 	%rd100499, %rd5;
$L__BB1_22178:
	shr.u64 	%rd100500, %rd100499, 1;
	add.s64 	%rd44441, %rd100501, %rd100500;
	shl.b64 	%rd62246, %rd44441, 2;
	add.s64 	%rd62247, %rd43789, %rd62246;
	ld.u32 	%r10078, [%rd62247];
	setp.ge.s32 	%p5038, %r10078, %r6175;
	@%p5038 bra 	$L__BB1_22180;
	add.s64 	%rd100501, %rd44441, 1;
	not.b64 	%rd62248, %rd100500;
	add.s64 	%rd100500, %rd100499, %rd62248;
$L__BB1_22180:
	setp.ne.s64 	%p5039, %rd100500, 0;
	mov.u64 	%rd100499, %rd100500;
	@%p5039 bra 	$L__BB1_22178;
	cvt.u32.u64 	%r6177, %rd100501;
	mov.b64 	%rd100505, 0;
	mov.u64 	%rd100503, %rd5;
$L__BB1_22182:
	shr.u64 	%rd100504, %rd100503, 1;
	add.s64 	%rd44449, %rd100505, %rd100504;
	shl.b64 	%rd62250, %rd44449, 2;
	add.s64 	%rd62251, %rd43789, %rd62250;
	ld.u32 	%r10079, [%rd62251];
	setp.ge.s32 	%p5040, %r10079, %r6176;
	@%p5040 bra 	$L__BB1_22184;
	add.s64 	%rd100505, %rd44449, 1;
	not.b64 	%rd62252, %rd100504;
	add.s64 	%rd100504, %rd100503, %rd62252;
$L__BB1_22184:
	setp.ne.s64 	%p5041, %rd100504, 0;
	mov.u64 	%rd100503, %rd100504;
	@%p5041 bra 	$L__BB1_22182;
	cvt.u32.u64 	%r6178, %rd100505;
	mov.b64 	%rd100509, 0;
	mov.u64 	%rd100507, %rd5;
$L__BB1_22186:
	shr.u64 	%rd100508, %rd100507, 1;
	add.s64 	%rd44457, %rd100509, %rd100508;
	shl.b64 	%rd62254, %rd44457, 2;
	add.s64 	%rd62255, %rd43806, %rd62254;
	ld.u32 	%r10080, [%rd62255];
	setp.ge.s32 	%p5042, %r10080, %r6177;
	@%p5042 bra 	$L__BB1_22188;
	add.s64 	%rd100509, %rd44457, 1;
	not.b64 	%rd62256, %rd100508;
	add.s64 	%rd100508, %rd100507, %rd62256;
$L__BB1_22188:
	setp.ne.s64 	%p5043, %rd100508, 0;
	mov.u64 	%rd100507, %rd100508;
	@%p5043 bra 	$L__BB1_22186;
	cvt.u32.u64 	%r6179, %rd100509;
	mov.b64 	%rd100513, 0;
	mov.u64 	%rd100511, %rd5;
$L__BB1_22190:
	shr.u64 	%rd100512, %rd100511, 1;
	add.s64 	%rd44465, %rd100513, %rd100512;
	shl.b64 	%rd62258, %rd44465, 2;
	add.s64 	%rd62259, %rd43806, %rd62258;
	ld.u32 	%r10081, [%rd62259];
	setp.ge.s32 	%p5044, %r10081, %r6178;
	@%p5044 bra 	$L__BB1_22192;
	add.s64 	%rd100513, %rd44465, 1;
	not.b64 	%rd62260, %rd100512;
	add.s64 	%rd100512, %rd100511, %rd62260;
$L__BB1_22192:
	setp.ne.s64 	%p5045, %rd100512, 0;
	mov.u64 	%rd100511, %rd100512;
	@%p5045 bra 	$L__BB1_22190;
	cvt.u32.u64 	%r6180, %rd100513;
	mov.b64 	%rd100517, 0;
	mov.u64 	%rd100515, %rd5;
$L__BB1_22194:
	shr.u64 	%rd100516, %rd100515, 1;
	add.s64 	%rd44473, %rd100517, %rd100516;
	shl.b64 	%rd62262, %rd44473, 2;
	add.s64 	%rd62263, %rd43823, %rd62262;
	ld.u32 	%r10082, [%rd62263];
	setp.ge.s32 	%p5046, %r10082, %r6179;
	@%p5046 bra 	$L__BB1_22196;
	add.s64 	%rd100517, %rd44473, 1;
	not.b64 	%rd62264, %rd100516;
	add.s64 	%rd100516, %rd100515, %rd62264;
$L__BB1_22196:
	setp.ne.s64 	%p5047, %rd100516, 0;
	mov.u64 	%rd100515, %rd100516;
	@%p5047 bra 	$L__BB1_22194;
	cvt.u32.u64 	%r6181, %rd100517;
	mov.b64 	%rd100521, 0;
	mov.u64 	%rd100519, %rd5;
$L__BB1_22198:
	shr.u64 	%rd100520, %rd100519, 1;
	add.s64 	%rd44481, %rd100521, %rd100520;
	shl.b64 	%rd62266, %rd44481, 2;
	add.s64 	%rd62267, %rd43823, %rd62266;
	ld.u32 	%r10083, [%rd62267];
	setp.ge.s32 	%p5048, %r10083, %r6180;
	@%p5048 bra 	$L__BB1_22200;
	add.s64 	%rd100521, %rd44481, 1;
	not.b64 	%rd62268, %rd100520;
	add.s64 	%rd100520, %rd100519, %rd62268;
$L__BB1_22200:
	setp.ne.s64 	%p5049, %rd100520, 0;
	mov.u64 	%rd100519, %rd100520;
	@%p5049 bra 	$L__BB1_22198;
	cvt.u32.u64 	%r6182, %rd100521;
	mov.b64 	%rd100525, 0;
	mov.u64 	%rd100523, %rd5;
$L__BB1_22202:
	shr.u64 	%rd100524, %rd100523, 1;
	add.s64 	%rd44489, %rd100525, %rd100524;
	shl.b64 	%rd62270, %rd44489, 2;
	add.s64 	%rd62271, %rd43840, %rd62270;
	ld.u32 	%r10084, [%rd62271];
	setp.ge.s32 	%p5050, %r10084, %r6181;
	@%p5050 bra 	$L__BB1_22204;
	add.s64 	%rd100525, %rd44489, 1;
	not.b64 	%rd62272, %rd100524;
	add.s64 	%rd100524, %rd100523, %rd62272;
$L__BB1_22204:
	setp.ne.s64 	%p5051, %rd100524, 0;
	mov.u64 	%rd100523, %rd100524;
	@%p5051 bra 	$L__BB1_22202;
	cvt.u32.u64 	%r6183, %rd100525;
	mov.b64 	%rd100529, 0;
	mov.u64 	%rd100527, %rd5;
$L__BB1_22206:
	shr.u64 	%rd100528, %rd100527, 1;
	add.s64 	%rd44497, %rd100529, %rd100528;
	shl.b64 	%rd62274, %rd44497, 2;
	add.s64 	%rd62275, %rd43840, %rd62274;
	ld.u32 	%r10085, [%rd62275];
	setp.ge.s32 	%p5052, %r10085, %r6182;
	@%p5052 bra 	$L__BB1_22208;
	add.s64 	%rd100529, %rd44497, 1;
	not.b64 	%rd62276, %rd100528;
	add.s64 	%rd100528, %rd100527, %rd62276;
$L__BB1_22208:
	setp.ne.s64 	%p5053, %rd100528, 0;
	mov.u64 	%rd100527, %rd100528;
	@%p5053 bra 	$L__BB1_22206;
	cvt.u32.u64 	%r6184, %rd100529;
	mov.b64 	%rd100533, 0;
	mov.u64 	%rd100531, %rd5;
$L__BB1_22210:
	shr.u64 	%rd100532, %rd100531, 1;
	add.s64 	%rd44505, %rd100533, %rd100532;
	shl.b64 	%rd62278, %rd44505, 2;
	add.s64 	%rd62279, %rd43857, %rd62278;
	ld.u32 	%r10086, [%rd62279];
	setp.ge.s32 	%p5054, %r10086, %r6183;
	@%p5054 bra 	$L__BB1_22212;
	add.s64 	%rd100533, %rd44505, 1;
	not.b64 	%rd62280, %rd100532;
	add.s64 	%rd100532, %rd100531, %rd62280;
$L__BB1_22212:
	setp.ne.s64 	%p5055, %rd100532, 0;
	mov.u64 	%rd100531, %rd100532;
	@%p5055 bra 	$L__BB1_22210;
	cvt.u32.u64 	%r6185, %rd100533;
	mov.b64 	%rd100537, 0;
	mov.u64 	%rd100535, %rd5;
$L__BB1_22214:
	shr.u64 	%rd100536, %rd100535, 1;
	add.s64 	%rd44513, %rd100537, %rd100536;
	shl.b64 	%rd62282, %rd44513, 2;
	add.s64 	%rd62283, %rd43857, %rd62282;
	ld.u32 	%r10087, [%rd62283];
	setp.ge.s32 	%p5056, %r10087, %r6184;
	@%p5056 bra 	$L__BB1_22216;
	add.s64 	%rd100537, %rd44513, 1;
	not.b64 	%rd62284, %rd100536;
	add.s64 	%rd100536, %rd100535, %rd62284;
$L__BB1_22216:
	setp.ne.s64 	%p5057, %rd100536, 0;
	mov.u64 	%rd100535, %rd100536;
	@%p5057 bra 	$L__BB1_22214;
	cvt.u32.u64 	%r6186, %rd100537;
	mov.b64 	%rd100541, 0;
	mov.u64 	%rd100539, %rd5;
$L__BB1_22218:
	shr.u64 	%rd100540, %rd100539, 1;
	add.s64 	%rd44521, %rd100541, %rd100540;
	shl.b64 	%rd62286, %rd44521, 2;
	add.s64 	%rd62287, %rd43874, %rd62286;
	ld.u32 	%r10088, [%rd62287];
	setp.ge.s32 	%p5058, %r10088, %r6185;
	@%p5058 bra 	$L__BB1_22220;
	add.s64 	%rd100541, %rd44521, 1;
	not.b64 	%rd62288, %rd100540;
	add.s64 	%rd100540, %rd100539, %rd62288;
$L__BB1_22220:
	setp.ne.s64 	%p5059, %rd100540, 0;
	mov.u64 	%rd100539, %rd100540;
	@%p5059 bra 	$L__BB1_22218;
	cvt.u32.u64 	%r6187, %rd100541;
	mov.b64 	%rd100545, 0;
	mov.u64 	%rd100543, %rd5;
$L__BB1_22222:
	shr.u64 	%rd100544, %rd100543, 1;
	add.s64 	%rd44529, %rd100545, %rd100544;
	shl.b64 	%rd62290, %rd44529, 2;
	add.s64 	%rd62291, %rd43874, %rd62290;
	ld.u32 	%r10089, [%rd62291];
	setp.ge.s32 	%p5060, %r10089, %r6186;
	@%p5060 bra 	$L__BB1_22224;
	add.s64 	%rd100545, %rd44529, 1;
	not.b64 	%rd62292, %rd100544;
	add.s64 	%rd100544, %rd100543, %rd62292;
$L__BB1_22224:
	setp.ne.s64 	%p5061, %rd100544, 0;
	mov.u64 	%rd100543, %rd100544;
	@%p5061 bra 	$L__BB1_22222;
	cvt.u32.u64 	%r6188, %rd100545;
	mov.b64 	%rd100549, 0;
	mov.u64 	%rd100547, %rd5;
$L__BB1_22226:
	shr.u64 	%rd100548, %rd100547, 1;
	add.s64 	%rd44537, %rd100549, %rd100548;
	shl.b64 	%rd62294, %rd44537, 2;
	add.s64 	%rd62295, %rd43891, %rd62294;
	ld.u32 	%r10090, [%rd62295];
	setp.ge.s32 	%p5062, %r10090, %r6187;
	@%p5062 bra 	$L__BB1_22228;
	add.s64 	%rd100549, %rd44537, 1;
	not.b64 	%rd62296, %rd100548;
	add.s64 	%rd100548, %rd100547, %rd62296;
$L__BB1_22228:
	setp.ne.s64 	%p5063, %rd100548, 0;
	mov.u64 	%rd100547, %rd100548;
	@%p5063 bra 	$L__BB1_22226;
	cvt.u32.u64 	%r6189, %rd100549;
	mov.b64 	%rd100553, 0;
	mov.u64 	%rd100551, %rd5;
$L__BB1_22230:
	shr.u64 	%rd100552, %rd100551, 1;
	add.s64 	%rd44545, %rd100553, %rd100552;
	shl.b64 	%rd62298, %rd44545, 2;
	add.s64 	%rd62299, %rd43891, %rd62298;
	ld.u32 	%r10091, [%rd62299];
	setp.ge.s32 	%p5064, %r10091, %r6188;
	@%p5064 bra 	$L__BB1_22232;
	add.s64 	%rd100553, %rd44545, 1;
	not.b64 	%rd62300, %rd100552;
	add.s64 	%rd100552, %rd100551, %rd62300;
$L__BB1_22232:
	setp.ne.s64 	%p5065, %rd100552, 0;
	mov.u64 	%rd100551, %rd100552;
	@%p5065 bra 	$L__BB1_22230;
	cvt.u32.u64 	%r6190, %rd100553;
	mov.b64 	%rd100557, 0;
	mov.u64 	%rd100555, %rd5;
$L__BB1_22234:
	shr.u64 	%rd100556, %rd100555, 1;
	add.s64 	%rd44553, %rd100557, %rd100556;
	shl.b64 	%rd62302, %rd44553, 2;
	add.s64 	%rd62303, %rd43908, %rd62302;
	ld.u32 	%r10092, [%rd62303];
	setp.ge.s32 	%p5066, %r10092, %r6189;
	@%p5066 bra 	$L__BB1_22236;
	add.s64 	%rd100557, %rd44553, 1;
	not.b64 	%rd62304, %rd100556;
	add.s64 	%rd100556, %rd100555, %rd62304;
$L__BB1_22236:
	setp.ne.s64 	%p5067, %rd100556, 0;
	mov.u64 	%rd100555, %rd100556;
	@%p5067 bra 	$L__BB1_22234;
	cvt.u32.u64 	%r6191, %rd100557;
	mov.b64 	%rd100561, 0;
	mov.u64 	%rd100559, %rd5;
$L__BB1_22238:
	shr.u64 	%rd100560, %rd100559, 1;
	add.s64 	%rd44561, %rd100561, %rd100560;
	shl.b64 	%rd62306, %rd44561, 2;
	add.s64 	%rd62307, %rd43908, %rd62306;
	ld.u32 	%r10093, [%rd62307];
	setp.ge.s32 	%p5068, %r10093, %r6190;
	@%p5068 bra 	$L__BB1_22240;
	add.s64 	%rd100561, %rd44561, 1;
	not.b64 	%rd62308, %rd100560;
	add.s64 	%rd100560, %rd100559, %rd62308;
$L__BB1_22240:
	setp.ne.s64 	%p5069, %rd100560, 0;
	mov.u64 	%rd100559, %rd100560;
	@%p5069 bra 	$L__BB1_22238;
	cvt.u32.u64 	%r6192, %rd100561;
	mov.b64 	%rd100565, 0;
	mov.u64 	%rd100563, %rd5;
$L__BB1_22242:
	shr.u64 	%rd100564, %rd100563, 1;
	add.s64 	%rd44569, %rd100565, %rd100564;
	shl.b64 	%rd62310, %rd44569, 2;
	add.s64 	%rd62311, %rd43925, %rd62310;
	ld.u32 	%r10094, [%rd62311];
	setp.ge.s32 	%p5070, %r10094, %r6191;
	@%p5070 bra 	$L__BB1_22244;
	add.s64 	%rd100565, %rd44569, 1;
	not.b64 	%rd62312, %rd100564;
	add.s64 	%rd100564, %rd100563, %rd62312;
$L__BB1_22244:
	setp.ne.s64 	%p5071, %rd100564, 0;
	mov.u64 	%rd100563, %rd100564;
	@%p5071 bra 	$L__BB1_22242;
	cvt.u32.u64 	%r6193, %rd100565;
	mov.b64 	%rd100569, 0;
	mov.u64 	%rd100567, %rd5;
$L__BB1_22246:
	shr.u64 	%rd100568, %rd100567, 1;
	add.s64 	%rd44577, %rd100569, %rd100568;
	shl.b64 	%rd62314, %rd44577, 2;
	add.s64 	%rd62315, %rd43925, %rd62314;
	ld.u32 	%r10095, [%rd62315];
	setp.ge.s32 	%p5072, %r10095, %r6192;
	@%p5072 bra 	$L__BB1_22248;
	add.s64 	%rd100569, %rd44577, 1;
	not.b64 	%rd62316, %rd100568;
	add.s64 	%rd100568, %rd100567, %rd62316;
$L__BB1_22248:
	setp.ne.s64 	%p5073, %rd100568, 0;
	mov.u64 	%rd100567, %rd100568;
	@%p5073 bra 	$L__BB1_22246;
	cvt.u32.u64 	%r10096, %rd100569;
	setp.lt.s32 	%p5074, %r6193, %r10096;
	selp.b32 	%r6194, %r6026, %r6048, %p5074;
	selp.b32 	%r6195, %r6048, %r6026, %p5074;
	mov.b64 	%rd100573, 0;
	mov.u64 	%rd100571, %rd5;
$L__BB1_22250:
	shr.u64 	%rd100572, %rd100571, 1;
	add.s64 	%rd44585, %rd100573, %rd100572;
	shl.b64 	%rd62318, %rd44585, 2;
	add.s64 	%rd62319, %rd43772, %rd62318;
	ld.u32 	%r10097, [%rd62319];
	setp.ge.s32 	%p5075, %r10097, %r6069;
	@%p5075 bra 	$L__BB1_22252;
	add.s64 	%rd100573, %rd44585, 1;
	not.b64 	%rd62320, %rd100572;
	add.s64 	%rd100572, %rd100571, %rd62320;
$L__BB1_22252:
	setp.ne.s64 	%p5076, %rd100572, 0;
	mov.u64 	%rd100571, %rd100572;
	@%p5076 bra 	$L__BB1_22250;
	cvt.u32.u64 	%r6196, %rd100573;
	mov.b64 	%rd100577, 0;
	mov.u64 	%rd100575, %rd5;
$L__BB1_22254:
	shr.u64 	%rd100576, %rd100575, 1;
	add.s64 	%rd44593, %rd100577, %rd100576;
	shl.b64 	%rd62322, %rd44593, 2;
	add.s64 	%rd62323, %rd43772, %rd62322;
	ld.u32 	%r10098, [%rd62323];
	setp.ge.s32 	%p5077, %r10098, %r6047;
	@%p5077 bra 	$L__BB1_22256;
	add.s64 	%rd100577, %rd44593, 1;
	not.b64 	%rd62324, %rd100576;
	add.s64 	%rd100576, %rd100575, %rd62324;
$L__BB1_22256:
	setp.ne.s64 	%p5078, %rd100576, 0;
	mov.u64 	%rd100575, %rd100576;
	@%p5078 bra 	$L__BB1_22254;
	cvt.u32.u64 	%r6197, %rd100577;
	mov.b64 	%rd100581, 0;
	mov.u64 	%rd100579, %rd5;
$L__BB1_22258:
	shr.u64 	%rd100580, %rd100579, 1;
	add.s64 	%rd44601, %rd100581, %rd100580;
	shl.b64 	%rd62326, %rd44601, 2;
	add.s64 	%rd62327, %rd43789, %rd62326;
	ld.u32 	%r10099, [%rd62327];
	setp.ge.s32 	%p5079, %r10099, %r6196;
	@%p5079 bra 	$L__BB1_22260;
	add.s64 	%rd100581, %rd44601, 1;
	not.b64 	%rd62328, %rd100580;
	add.s64 	%rd100580, %rd100579, %rd62328;
$L__BB1_22260:
	setp.ne.s64 	%p5080, %rd100580, 0;
	mov.u64 	%rd100579, %rd100580;
	@%p5080 bra 	$L__BB1_22258;
	cvt.u32.u64 	%r6198, %rd100581;
	mov.b64 	%rd100585, 0;
	mov.u64 	%rd100583, %rd5;
$L__BB1_22262:
	shr.u64 	%rd100584, %rd100583, 1;
	add.s64 	%rd44609, %rd100585, %rd100584;
	shl.b64 	%rd62330, %rd44609, 2;
	add.s64 	%rd62331, %rd43789, %rd62330;
	ld.u32 	%r10100, [%rd62331];
	setp.ge.s32 	%p5081, %r10100, %r6197;
	@%p5081 bra 	$L__BB1_22264;
	add.s64 	%rd100585, %rd44609, 1;
	not.b64 	%rd62332, %rd100584;
	add.s64 	%rd100584, %rd100583, %rd62332;
$L__BB1_22264:
	setp.ne.s64 	%p5082, %rd100584, 0;
	mov.u64 	%rd100583, %rd100584;
	@%p5082 bra 	$L__BB1_22262;
	cvt.u32.u64 	%r6199, %rd100585;
	mov.b64 	%rd100589, 0;
	mov.u64 	%rd100587, %rd5;
$L__BB1_22266:
	shr.u64 	%rd100588, %rd100587, 1;
	add.s64 	%rd44617, %rd100589, %rd100588;
	shl.b64 	%rd62334, %rd44617, 2;
	add.s64 	%rd62335, %rd43806, %rd62334;
	ld.u32 	%r10101, [%rd62335];
	setp.ge.s32 	%p5083, %r10101, %r6198;
	@%p5083 bra 	$L__BB1_22268;
	add.s64 	%rd100589, %rd44617, 1;
	not.b64 	%rd62336, %rd100588;
	add.s64 	%rd100588, %rd100587, %rd62336;
$L__BB1_22268:
	setp.ne.s64 	%p5084, %rd100588, 0;
	mov.u64 	%rd100587, %rd100588;
	@%p5084 bra 	$L__BB1_22266;
	cvt.u32.u64 	%r6200, %rd100589;
	mov.b64 	%rd100593, 0;
	mov.u64 	%rd100591, %rd5;
$L__BB1_22270:
	shr.u64 	%rd100592, %rd100591, 1;
	add.s64 	%rd44625, %rd100593, %rd100592;
	shl.b64 	%rd62338, %rd44625, 2;
	add.s64 	%rd62339, %rd43806, %rd62338;
	ld.u32 	%r10102, [%rd62339];
	setp.ge.s32 	%p5085, %r10102, %r6199;
	@%p5085 bra 	$L__BB1_22272;
	add.s64 	%rd100593, %rd44625, 1;
	not.b64 	%rd62340, %rd100592;
	add.s64 	%rd100592, %rd100591, %rd62340;
$L__BB1_22272:
	setp.ne.s64 	%p5086, %rd100592, 0;
	mov.u64 	%rd100591, %rd100592;
	@%p5086 bra 	$L__BB1_22270;
	cvt.u32.u64 	%r6201, %rd100593;
	mov.b64 	%rd100597, 0;
	mov.u64 	%rd100595, %rd5;
$L__BB1_22274:
	shr.u64 	%rd100596, %rd100595, 1;
	add.s64 	%rd44633, %rd100597, %rd100596;
	shl.b64 	%rd62342, %rd44633, 2;
	add.s64 	%rd62343, %rd43823, %rd62342;
	ld.u32 	%r10103, [%rd62343];
	setp.ge.s32 	%p5087, %r10103, %r6200;
	@%p5087 bra 	$L__BB1_22276;
	add.s64 	%rd100597, %rd44633, 1;
	not.b64 	%rd62344, %rd100596;
	add.s64 	%rd100596, %rd100595, %rd62344;
$L__BB1_22276:
	setp.ne.s64 	%p5088, %rd100596, 0;
	mov.u64 	%rd100595, %rd100596;
	@%p5088 bra 	$L__BB1_22274;
	cvt.u32.u64 	%r6202, %rd100597;
	mov.b64 	%rd100601, 0;
	mov.u64 	%rd100599, %rd5;
$L__BB1_22278:
	shr.u64 	%rd100600, %rd100599, 1;
	add.s64 	%rd44641, %rd100601, %rd100600;
	shl.b64 	%rd62346, %rd44641, 2;
	add.s64 	%rd62347, %rd43823, %rd62346;
	ld.u32 	%r10104, [%rd62347];
	setp.ge.s32 	%p5089, %r10104, %r6201;
	@%p5089 bra 	$L__BB1_22280;
	add.s64 	%rd100601, %rd44641, 1;
	not.b64 	%rd62348, %rd100600;
	add.s64 	%rd100600, %rd100599, %rd62348;
$L__BB1_22280:
	setp.ne.s64 	%p5090, %rd100600, 0;
	mov.u64 	%rd100599, %rd100600;
	@%p5090 bra 	$L__BB1_22278;
	cvt.u32.u64 	%r6203, %rd100601;
	mov.b64 	%rd100605, 0;
	mov.u64 	%rd100603, %rd5;
$L__BB1_22282:
	shr.u64 	%rd100604, %rd100603, 1;
	add.s64 	%rd44649, %rd100605, %rd100604;
	shl.b64 	%rd62350, %rd44649, 2;
	add.s64 	%rd62351, %rd43840, %rd62350;
	ld.u32 	%r10105, [%rd62351];
	setp.ge.s32 	%p5091, %r10105, %r6202;
	@%p5091 bra 	$L__BB1_22284;
	add.s64 	%rd100605, %rd44649, 1;
	not.b64 	%rd62352, %rd100604;
	add.s64 	%rd100604, %rd100603, %rd62352;
$L__BB1_22284:
	setp.ne.s64 	%p5092, %rd100604, 0;
	mov.u64 	%rd100603, %rd100604;
	@%p5092 bra 	$L__BB1_22282;
	cvt.u32.u64 	%r6204, %rd100605;
	mov.b64 	%rd100609, 0;
	mov.u64 	%rd100607, %rd5;
$L__BB1_22286:
	shr.u64 	%rd100608, %rd100607, 1;
	add.s64 	%rd44657, %rd100609, %rd100608;
	shl.b64 	%rd62354, %rd44657, 2;
	add.s64 	%rd62355, %rd43840, %rd62354;
	ld.u32 	%r10106, [%rd62355];
	setp.ge.s32 	%p5093, %r10106, %r6203;
	@%p5093 bra 	$L__BB1_22288;
	add.s64 	%rd100609, %rd44657, 1;
	not.b64 	%rd62356, %rd100608;
	add.s64 	%rd100608, %rd100607, %rd62356;
$L__BB1_22288:
	setp.ne.s64 	%p5094, %rd100608, 0;
	mov.u64 	%rd100607, %rd100608;
	@%p5094 bra 	$L__BB1_22286;
	cvt.u32.u64 	%r6205, %rd100609;
	mov.b64 	%rd100613, 0;
	mov.u64 	%rd100611, %rd5;
$L__BB1_22290:
	shr.u64 	%rd100612, %rd100611, 1;
	add.s64 	%rd44665, %rd100613, %rd100612;
	shl.b64 	%rd62358, %rd44665, 2;
	add.s64 	%rd62359, %rd43857, %rd62358;
	ld.u32 	%r10107, [%rd62359];
	setp.ge.s32 	%p5095, %r10107, %r6204;
	@%p5095 bra 	$L__BB1_22292;
	add.s64 	%rd100613, %rd44665, 1;
	not.b64 	%rd62360, %rd100612;
	add.s64 	%rd100612, %rd100611, %rd62360;
$L__BB1_22292:
	setp.ne.s64 	%p5096, %rd100612, 0;
	mov.u64 	%rd100611, %rd100612;
	@%p5096 bra 	$L__BB1_22290;
	cvt.u32.u64 	%r6206, %rd100613;
	mov.b64 	%rd100617, 0;
	mov.u64 	%rd100615, %rd5;
$L__BB1_22294:
	shr.u64 	%rd100616, %rd100615, 1;
	add.s64 	%rd44673, %rd100617, %rd100616;
	shl.b64 	%rd62362, %rd44673, 2;
	add.s64 	%rd62363, %rd43857, %rd62362;
	ld.u32 	%r10108, [%rd62363];
	setp.ge.s32 	%p5097, %r10108, %r6205;
	@%p5097 bra 	$L__BB1_22296;
	add.s64 	%rd100617, %rd44673, 1;
	not.b64 	%rd62364, %rd100616;
	add.s64 	%rd100616, %rd100615, %rd62364;
$L__BB1_22296:
	setp.ne.s64 	%p5098, %rd100616, 0;
	mov.u64 	%rd100615, %rd100616;
	@%p5098 bra 	$L__BB1_22294;
	cvt.u32.u64 	%r6207, %rd100617;
	mov.b64 	%rd100621, 0;
	mov.u64 	%rd100619, %rd5;
$L__BB1_22298:
	shr.u64 	%rd100620, %rd100619, 1;
	add.s64 	%rd44681, %rd100621, %rd100620;
	shl.b64 	%rd62366, %rd44681, 2;
	add.s64 	%rd62367, %rd43874, %rd62366;
	ld.u32 	%r10109, [%rd62367];
	setp.ge.s32 	%p5099, %r10109, %r6206;
	@%p5099 bra 	$L__BB1_22300;
	add.s64 	%rd100621, %rd44681, 1;
	not.b64 	%rd62368, %rd100620;
	add.s64 	%rd100620, %rd100619, %rd62368;
$L__BB1_22300:
	setp.ne.s64 	%p5100, %rd100620, 0;
	mov.u64 	%rd100619, %rd100620;
	@%p5100 bra 	$L__BB1_22298;
	cvt.u32.u64 	%r6208, %rd100621;
	mov.b64 	%rd100625, 0;
	mov.u64 	%rd100623, %rd5;
$L__BB1_22302:
	shr.u64 	%rd100624, %rd100623, 1;
	add.s64 	%rd44689, %rd100625, %rd100624;
	shl.b64 	%rd62370, %rd44689, 2;
	add.s64 	%rd62371, %rd43874, %rd62370;
	ld.u32 	%r10110, [%rd62371];
	setp.ge.s32 	%p5101, %r10110, %r6207;
	@%p5101 bra 	$L__BB1_22304;
	add.s64 	%rd100625, %rd44689, 1;
	not.b64 	%rd62372, %rd100624;
	add.s64 	%rd100624, %rd100623, %rd62372;
$L__BB1_22304:
	setp.ne.s64 	%p5102, %rd100624, 0;
	mov.u64 	%rd100623, %rd100624;
	@%p5102 bra 	$L__BB1_22302;
	cvt.u32.u64 	%r6209, %rd100625;
	mov.b64 	%rd100629, 0;
	mov.u64 	%rd100627, %rd5;
$L__BB1_22306:
	shr.u64 	%rd100628, %rd100627, 1;
	add.s64 	%rd44697, %rd100629, %rd100628;
	shl.b64 	%rd62374, %rd44697, 2;
	add.s64 	%rd62375, %rd43891, %rd62374;
	ld.u32 	%r10111, [%rd62375];
	setp.ge.s32 	%p5103, %r10111, %r6208;
	@%p5103 bra 	$L__BB1_22308;
	add.s64 	%rd100629, %rd44697, 1;
	not.b64 	%rd62376, %rd100628;
	add.s64 	%rd100628, %rd100627, %rd62376;
$L__BB1_22308:
	setp.ne.s64 	%p5104, %rd100628, 0;
	mov.u64 	%rd100627, %rd100628;
	@%p5104 bra 	$L__BB1_22306;
	cvt.u32.u64 	%r6210, %rd100629;
	mov.b64 	%rd100633, 0;
	mov.u64 	%rd100631, %rd5;
$L__BB1_22310:
	shr.u64 	%rd100632, %rd100631, 1;
	add.s64 	%rd44705, %rd100633, %rd100632;
	shl.b64 	%rd62378, %rd44705, 2;
	add.s64 	%rd62379, %rd43891, %rd62378;
	ld.u32 	%r10112, [%rd62379];
	setp.ge.s32 	%p5105, %r10112, %r6209;
	@%p5105 bra 	$L__BB1_22312;
	add.s64 	%rd100633, %rd44705, 1;
	not.b64 	%rd62380, %rd100632;
	add.s64 	%rd100632, %rd100631, %rd62380;
$L__BB1_22312:
	setp.ne.s64 	%p5106, %rd100632, 0;
	mov.u64 	%rd100631, %rd100632;
	@%p5106 bra 	$L__BB1_22310;
	cvt.u32.u64 	%r6211, %rd100633;
	mov.b64 	%rd100637, 0;
	mov.u64 	%rd100635, %rd5;
$L__BB1_22314:
	shr.u64 	%rd100636, %rd100635, 1;
	add.s64 	%rd44713, %rd100637, %rd100636;
	shl.b64 	%rd62382, %rd44713, 2;
	add.s64 	%rd62383, %rd43908, %rd62382;
	ld.u32 	%r10113, [%rd62383];
	setp.ge.s32 	%p5107, %r10113, %r6210;
	@%p5107 bra 	$L__BB1_22316;
	add.s64 	%rd100637, %rd44713, 1;
	not.b64 	%rd62384, %rd100636;
	add.s64 	%rd100636, %rd100635, %rd62384;
$L__BB1_22316:
	setp.ne.s64 	%p5108, %rd100636, 0;
	mov.u64 	%rd100635, %rd100636;
	@%p5108 bra 	$L__BB1_22314;
	cvt.u32.u64 	%r6212, %rd100637;
	mov.b64 	%rd100641, 0;
	mov.u64 	%rd100639, %rd5;
$L__BB1_22318:
	shr.u64 	%rd100640, %rd100639, 1;
	add.s64 	%rd44721, %rd100641, %rd100640;
	shl.b64 	%rd62386, %rd44721, 2;
	add.s64 	%rd62387, %rd43908, %rd62386;
	ld.u32 	%r10114, [%rd62387];
	setp.ge.s32 	%p5109, %r10114, %r6211;
	@%p5109 bra 	$L__BB1_22320;
	add.s64 	%rd100641, %rd44721, 1;
	not.b64 	%rd62388, %rd100640;
	add.s64 	%rd100640, %rd100639, %rd62388;
$L__BB1_22320:
	setp.ne.s64 	%p5110, %rd100640, 0;
	mov.u64 	%rd100639, %rd100640;
	@%p5110 bra 	$L__BB1_22318;
	cvt.u32.u64 	%r6213, %rd100641;
	mov.b64 	%rd100645, 0;
	mov.u64 	%rd100643, %rd5;
$L__BB1_22322:
	shr.u64 	%rd100644, %rd100643, 1;
	add.s64 	%rd44729, %rd100645, %rd100644;
	shl.b64 	%rd62390, %rd44729, 2;
	add.s64 	%rd62391, %rd43925, %rd62390;
	ld.u32 	%r10115, [%rd62391];
	setp.ge.s32 	%p5111, %r10115, %r6212;
	@%p5111 bra 	$L__BB1_22324;
	add.s64 	%rd100645, %rd44729, 1;
	not.b64 	%rd62392, %rd100644;
	add.s64 	%rd100644, %rd100643, %rd62392;
$L__BB1_22324:
	setp.ne.s64 	%p5112, %rd100644, 0;
	mov.u64 	%rd100643, %rd100644;
	@%p5112 bra 	$L__BB1_22322;
	cvt.u32.u64 	%r6214, %rd100645;
	mov.b64 	%rd100649, 0;
	mov.u64 	%rd100647, %rd5;
$L__BB1_22326:
	shr.u64 	%rd100648, %rd100647, 1;
	add.s64 	%rd44737, %rd100649, %rd100648;
	shl.b64 	%rd62394, %rd44737, 2;
	add.s64 	%rd62395, %rd43925, %rd62394;
	ld.u32 	%r10116, [%rd62395];
	setp.ge.s32 	%p5113, %r10116, %r6213;
	@%p5113 bra 	$L__BB1_22328;
	add.s64 	%rd100649, %rd44737, 1;
	not.b64 	%rd62396, %rd100648;
	add.s64 	%rd100648, %rd100647, %rd62396;
$L__BB1_22328:
	setp.ne.s64 	%p5114, %rd100648, 0;
	mov.u64 	%rd100647, %rd100648;
	@%p5114 bra 	$L__BB1_22326;
	cvt.u32.u64 	%r10117, %rd100649;
	setp.lt.s32 	%p5115, %r6214, %r10117;
	selp.b32 	%r6215, %r6047, %r6069, %p5115;
	selp.b32 	%r6216, %r6069, %r6047, %p5115;
	mov.b64 	%rd100653, 0;
	mov.u64 	%rd100651, %rd5;
$L__BB1_22330:
	shr.u64 	%rd100652, %rd100651, 1;
	add.s64 	%rd44745, %rd100653, %rd100652;
	shl.b64 	%rd62398, %rd44745, 2;
	add.s64 	%rd62399, %rd43772, %rd62398;
	ld.u32 	%r10118, [%rd62399];
	setp.ge.s32 	%p5116, %r10118, %r6090;
	@%p5116 bra 	$L__BB1_22332;
	add.s64 	%rd100653, %rd44745, 1;
	not.b64 	%rd62400, %rd100652;
	add.s64 	%rd100652, %rd100651, %rd62400;
$L__BB1_22332:
	setp.ne.s64 	%p5117, %rd100652, 0;
	mov.u64 	%rd100651, %rd100652;
	@%p5117 bra 	$L__BB1_22330;
	cvt.u32.u64 	%r6217, %rd100653;
	mov.b64 	%rd100657, 0;
	mov.u64 	%rd100655, %rd5;
$L__BB1_22334:
	shr.u64 	%rd100656, %rd100655, 1;
	add.s64 	%rd44753, %rd100657, %rd100656;
	shl.b64 	%rd62402, %rd44753, 2;
	add.s64 	%rd62403, %rd43772, %rd62402;
	ld.u32 	%r10119, [%rd62403];
	setp.ge.s32 	%p5118, %r10119, %r6068;
	@%p5118 bra 	$L__BB1_22336;
	add.s64 	%rd100657, %rd44753, 1;
	not.b64 	%rd62404, %rd100656;
	add.s64 	%rd100656, %rd100655, %rd62404;
$L__BB1_22336:
	setp.ne.s64 	%p5119, %rd100656, 0;
	mov.u64 	%rd100655, %rd100656;
	@%p5119 bra 	$L__BB1_22334;
	cvt.u32.u64 	%r6218, %rd100657;
	mov.b64 	%rd100661, 0;
	mov.u64 	%rd100659, %rd5;
$L__BB1_22338:
	shr.u64 	%rd100660, %rd100659, 1;
	add.s64 	%rd44761, %rd100661, %rd100660;
	shl.b64 	%rd62406, %rd44761, 2;
	add.s64 	%rd62407, %rd43789, %rd62406;
	ld.u32 	%r10120, [%rd62407];
	setp.ge.s32 	%p5120, %r10120, %r6217;
	@%p5120 bra 	$L__BB1_22340;
	add.s64 	%rd100661, %rd44761, 1;
	not.b64 	%rd62408, %rd100660;
	add.s64 	%rd100660, %rd100659, %rd62408;
$L__BB1_22340:
	setp.ne.s64 	%p5121, %rd100660, 0;
	mov.u64 	%rd100659, %rd100660;
	@%p5121 bra 	$L__BB1_22338;
	cvt.u32.u64 	%r6219, %rd100661;
	mov.b64 	%rd100665, 0;
	mov.u64 	%rd100663, %rd5;
$L__BB1_22342:
	shr.u64 	%rd100664, %rd100663, 1;
	add.s64 	%rd44769, %rd100665, %rd100664;
	shl.b64 	%rd62410, %rd44769, 2;
	add.s64 	%rd62411, %rd43789, %rd62410;
	ld.u32 	%r10121, [%rd62411];
	setp.ge.s32 	%p5122, %r10121, %r6218;
	@%p5122 bra 	$L__BB1_22344;
	add.s64 	%rd100665, %rd44769, 1;
	not.b64 	%rd62412, %rd100664;
	add.s64 	%rd100664, %rd100663, %rd62412;
$L__BB1_22344:
	setp.ne.s64 	%p5123, %rd100664, 0;
	mov.u64 	%rd100663, %rd100664;
	@%p5123 bra 	$L__BB1_22342;
	cvt.u32.u64 	%r6220, %rd100665;
	mov.b64 	%rd100669, 0;
	mov.u64 	%rd100667, %rd5;
$L__BB1_22346:
	shr.u64 	%rd100668, %rd100667, 1;
	add.s64 	%rd44777, %rd100669, %rd100668;
	shl.b64 	%rd62414, %rd44777, 2;
	add.s64 	%rd62415, %rd43806, %rd62414;
	ld.u32 	%r10122, [%rd62415];
	setp.ge.s32 	%p5124, %r10122, %r6219;
	@%p5124 bra 	$L__BB1_22348;
	add.s64 	%rd100669, %rd44777, 1;
	not.b64 	%rd62416, %rd100668;
	add.s64 	%rd100668, %rd100667, %rd62416;
$L__BB1_22348:
	setp.ne.s64 	%p5125, %rd100668, 0;
	mov.u64 	%rd100667, %rd100668;
	@%p5125 bra 	$L__BB1_22346;
	cvt.u32.u64 	%r6221, %rd100669;
	mov.b64 	%rd100673, 0;
	mov.u64 	%rd100671, %rd5;
$L__BB1_22350:
	shr.u64 	%rd100672, %rd100671, 1;
	add.s64 	%rd44785, %rd100673, %rd100672;
	shl.b64 	%rd62418, %rd44785, 2;
	add.s64 	%rd62419, %rd43806, %rd62418;
	ld.u32 	%r10123, [%rd62419];
	setp.ge.s32 	%p5126, %r10123, %r6220;
	@%p5126 bra 	$L__BB1_22352;
	add.s64 	%rd100673, %rd44785, 1;
	not.b64 	%rd62420, %rd100672;
	add.s64 	%rd100672, %rd100671, %rd62420;
$L__BB1_22352:
	setp.ne.s64 	%p5127, %rd100672, 0;
	mov.u64 	%rd100671, %rd100672;
	@%p5127 bra 	$L__BB1_22350;
	cvt.u32.u64 	%r6222, %rd100673;
	mov.b64 	%rd100677, 0;
	mov.u64 	%rd100675, %rd5;
$L__BB1_22354:
	shr.u64 	%rd100676, %rd100675, 1;
	add.s64 	%rd44793, %rd100677, %rd100676;
	shl.b64 	%rd62422, %rd44793, 2;
	add.s64 	%rd62423, %rd43823, %rd62422;
	ld.u32 	%r10124, [%rd62423];
	setp.ge.s32 	%p5128, %r10124, %r6221;
	@%p5128 bra 	$L__BB1_22356;
	add.s64 	%rd100677, %rd44793, 1;
	not.b64 	%rd62424, %rd100676;
	add.s64 	%rd100676, %rd100675, %rd62424;
$L__BB1_22356:
	setp.ne.s64 	%p5129, %rd100676, 0;
	mov.u64 	%rd100675, %rd100676;
	@%p5129 bra 	$L__BB1_22354;
	cvt.u32.u64 	%r6223, %rd100677;
	mov.b64 	%rd100681, 0;
	mov.u64 	%rd100679, %rd5;
$L__BB1_22358:
	shr.u64 	%rd100680, %rd100679, 1;
	add.s64 	%rd44801, %rd100681, %rd100680;
	shl.b64 	%rd62426, %rd44801, 2;
	add.s64 	%rd62427, %rd43823, %rd62426;
	ld.u32 	%r10125, [%rd62427];
	setp.ge.s32 	%p5130, %r10125, %r6222;
	@%p5130 bra 	$L__BB1_22360;
	add.s64 	%rd100681, %rd44801, 1;
	not.b64 	%rd62428, %rd100680;
	add.s64 	%rd100680, %rd100679, %rd62428;
$L__BB1_22360:
	setp.ne.s64 	%p5131, %rd100680, 0;
	mov.u64 	%rd100679, %rd100680;
	@%p5131 bra 	$L__BB1_22358;
	cvt.u32.u64 	%r6224, %rd100681;
	mov.b64 	%rd100685, 0;
	mov.u64 	%rd100683, %rd5;
$L__BB1_22362:
	shr.u64 	%rd100684, %rd100683, 1;
	add.s64 	%rd44809, %rd100685, %rd100684;
	shl.b64 	%rd62430, %rd44809, 2;
	add.s64 	%rd62431, %rd43840, %rd62430;
	ld.u32 	%r10126, [%rd62431];
	setp.ge.s32 	%p5132, %r10126, %r6223;
	@%p5132 bra 	$L__BB1_22364;
	add.s64 	%rd100685, %rd44809, 1;
	not.b64 	%rd62432, %rd100684;
	add.s64 	%rd100684, %rd100683, %rd62432;
$L__BB1_22364:
	setp.ne.s64 	%p5133, %rd100684, 0;
	mov.u64 	%rd100683, %rd100684;
	@%p5133 bra 	$L__BB1_22362;
	cvt.u32.u64 	%r6225, %rd100685;
	mov.b64 	%rd100689, 0;
	mov.u64 	%rd100687, %rd5;
$L__BB1_22366:
	shr.u64 	%rd100688, %rd100687, 1;
	add.s64 	%rd44817, %rd100689, %rd100688;
	shl.b64 	%rd62434, %rd44817, 2;
	add.s64 	%rd62435, %rd43840, %rd62434;
	ld.u32 	%r10127, [%rd62435];
	setp.ge.s32 	%p5134, %r10127, %r6224;
	@%p5134 bra 	$L__BB1_22368;
	add.s64 	%rd100689, %rd44817, 1;
	not.b64 	%rd62436, %rd100688;
	add.s64 	%rd100688, %rd100687, %rd62436;
$L__BB1_22368:
	setp.ne.s64 	%p5135, %rd100688, 0;
	mov.u64 	%rd100687, %rd100688;
	@%p5135 bra 	$L__BB1_22366;
	cvt.u32.u64 	%r6226, %rd100689;
	mov.b64 	%rd100693, 0;
	mov.u64 	%rd100691, %rd5;
$L__BB1_22370:
	shr.u64 	%rd100692, %rd100691, 1;
	add.s64 	%rd44825, %rd100693, %rd100692;
	shl.b64 	%rd62438, %rd44825, 2;
	add.s64 	%rd62439, %rd43857, %rd62438;
	ld.u32 	%r10128, [%rd62439];
	setp.ge.s32 	%p5136, %r10128, %r6225;
	@%p5136 bra 	$L__BB1_22372;
	add.s64 	%rd100693, %rd44825, 1;
	not.b64 	%rd62440, %rd100692;
	add.s64 	%rd100692, %rd100691, %rd62440;
$L__BB1_22372:
	setp.ne.s64 	%p5137, %rd100692, 0;
	mov.u64 	%rd100691, %rd100692;
	@%p5137 bra 	$L__BB1_22370;
	cvt.u32.u64 	%r6227, %rd100693;
	mov.b64 	%rd100697, 0;
	mov.u64 	%rd100695, %rd5;
$L__BB1_22374:
	shr.u64 	%rd100696, %rd100695, 1;
	add.s64 	%rd44833, %rd100697, %rd100696;
	shl.b64 	%rd62442, %rd44833, 2;
	add.s64 	%rd62443, %rd43857, %rd62442;
	ld.u32 	%r10129, [%rd62443];
	setp.ge.s32 	%p5138, %r10129, %r6226;
	@%p5138 bra 	$L__BB1_22376;
	add.s64 	%rd100697, %rd44833, 1;
	not.b64 	%rd62444, %rd100696;
	add.s64 	%rd100696, %rd100695, %rd62444;
$L__BB1_22376:
	setp.ne.s64 	%p5139, %rd100696, 0;
	mov.u64 	%rd100695, %rd100696;
	@%p5139 bra 	$L__BB1_22374;
	cvt.u32.u64 	%r6228, %rd100697;
	mov.b64 	%rd100701, 0;
	mov.u64 	%rd100699, %rd5;
$L__BB1_22378:
	shr.u64 	%rd100700, %rd100699, 1;
	add.s64 	%rd44841, %rd100701, %rd100700;
	shl.b64 	%rd62446, %rd44841, 2;
	add.s64 	%rd62447, %rd43874, %rd62446;
	ld.u32 	%r10130, [%rd62447];
	setp.ge.s32 	%p5140, %r10130, %r6227;
	@%p5140 bra 	$L__BB1_22380;
	add.s64 	%rd100701, %rd44841, 1;
	not.b64 	%rd62448, %rd100700;
	add.s64 	%rd100700, %rd100699, %rd62448;
$L__BB1_22380:
	setp.ne.s64 	%p5141, %rd100700, 0;
	mov.u64 	%rd100699, %rd100700;
	@%p5141 bra 	$L__BB1_22378;
	cvt.u32.u64 	%r6229, %rd100701;
	mov.b64 	%rd100705, 0;
	mov.u64 	%rd100703, %rd5;
$L__BB1_22382:
	shr.u64 	%rd100704, %rd100703, 1;
	add.s64 	%rd44849, %rd100705, %rd100704;
	shl.b64 	%rd62450, %rd44849, 2;
	add.s64 	%rd62451, %rd43874, %rd62450;
	ld.u32 	%r10131, [%rd62451];
	setp.ge.s32 	%p5142, %r10131, %r6228;
	@%p5142 bra 	$L__BB1_22384;
	add.s64 	%rd100705, %rd44849, 1;
	not.b64 	%rd62452, %rd100704;
	add.s64 	%rd100704, %rd100703, %rd62452;
$L__BB1_22384:
	setp.ne.s64 	%p5143, %rd100704, 0;
	mov.u64 	%rd100703, %rd100704;
	@%p5143 bra 	$L__BB1_22382;
	cvt.u32.u64 	%r6230, %rd100705;
	mov.b64 	%rd100709, 0;
	mov.u64 	%rd100707, %rd5;
$L__BB1_22386:
	shr.u64 	%rd100708, %rd100707, 1;
	add.s64 	%rd44857, %rd100709, %rd100708;
	shl.b64 	%rd62454, %rd44857, 2;
	add.s64 	%rd62455, %rd43891, %rd62454;
	ld.u32 	%r10132, [%rd62455];
	setp.ge.s32 	%p5144, %r10132, %r6229;
	@%p5144 bra 	$L__BB1_22388;
	add.s64 	%rd100709, %rd44857, 1;
	not.b64 	%rd62456, %rd100708;
	add.s64 	%rd100708, %rd100707, %rd62456;
$L__BB1_22388:
	setp.ne.s64 	%p5145, %rd100708, 0;
	mov.u64 	%rd100707, %rd100708;
	@%p5145 bra 	$L__BB1_22386;
	cvt.u32.u64 	%r6231, %rd100709;
	mov.b64 	%rd100713, 0;
	mov.u64 	%rd100711, %rd5;
$L__BB1_22390:
	shr.u64 	%rd100712, %rd100711, 1;
	add.s64 	%rd44865, %rd100713, %rd100712;
	shl.b64 	%rd62458, %rd44865, 2;
	add.s64 	%rd62459, %rd43891, %rd62458;
	ld.u32 	%r10133, [%rd62459];
	setp.ge.s32 	%p5146, %r10133, %r6230;
	@%p5146 bra 	$L__BB1_22392;
	add.s64 	%rd100713, %rd44865, 1;
	not.b64 	%rd62460, %rd100712;
	add.s64 	%rd100712, %rd100711, %rd62460;
$L__BB1_22392:
	setp.ne.s64 	%p5147, %rd100712, 0;
	mov.u64 	%rd100711, %rd100712;
	@%p5147 bra 	$L__BB1_22390;
	cvt.u32.u64 	%r6232, %rd100713;
	mov.b64 	%rd100717, 0;
	mov.u64 	%rd100715, %rd5;
$L__BB1_22394:
	shr.u64 	%rd100716, %rd100715, 1;
	add.s64 	%rd44873, %rd100717, %rd100716;
	shl.b64 	%rd62462, %rd44873, 2;
	add.s64 	%rd62463, %rd43908, %rd62462;
	ld.u32 	%r10134, [%rd62463];
	setp.ge.s32 	%p5148, %r10134, %r6231;
	@%p5148 bra 	$L__BB1_22396;
	add.s64 	%rd100717, %rd44873, 1;
	not.b64 	%rd62464, %rd100716;
	add.s64 	%rd100716, %rd100715, %rd62464;
$L__BB1_22396:
	setp.ne.s64 	%p5149, %rd100716, 0;
	mov.u64 	%rd100715, %rd100716;
	@%p5149 bra 	$L__BB1_22394;
	cvt.u32.u64 	%r6233, %rd100717;
	mov.b64 	%rd100721, 0;
	mov.u64 	%rd100719, %rd5;
$L__BB1_22398:
	shr.u64 	%rd100720, %rd100719, 1;
	add.s64 	%rd44881, %rd100721, %rd100720;
	shl.b64 	%rd62466, %rd44881, 2;
	add.s64 	%rd62467, %rd43908, %rd62466;
	ld.u32 	%r10135, [%rd62467];
	setp.ge.s32 	%p5150, %r10135, %r6232;
	@%p5150 bra 	$L__BB1_22400;
	add.s64 	%rd100721, %rd44881, 1;
	not.b64 	%rd62468, %rd100720;
	add.s64 	%rd100720, %rd100719, %rd62468;
$L__BB1_22400:
	setp.ne.s64 	%p5151, %rd100720, 0;
	mov.u64 	%rd100719, %rd100720;
	@%p5151 bra 	$L__BB1_22398;
	cvt.u32.u64 	%r6234, %rd100721;
	mov.b64 	%rd100725, 0;
	mov.u64 	%rd100723, %rd5;
$L__BB1_22402:
	shr.u64 	%rd100724, %rd100723, 1;
	add.s64 	%rd44889, %rd100725, %rd100724;
	shl.b64 	%rd62470, %rd44889, 2;
	add.s64 	%rd62471, %rd43925, %rd62470;
	ld.u32 	%r10136, [%rd62471];
	setp.ge.s32 	%p5152, %r10136, %r6233;
	@%p5152 bra 	$L__BB1_22404;
	add.s64 	%rd100725, %rd44889, 1;
	not.b64 	%rd62472, %rd100724;
	add.s64 	%rd100724, %rd100723, %rd62472;
$L__BB1_22404:
	setp.ne.s64 	%p5153, %rd100724, 0;
	mov.u64 	%rd100723, %rd100724;
	@%p5153 bra 	$L__BB1_22402;
	cvt.u32.u64 	%r6235, %rd100725;
	mov.b64 	%rd100729, 0;
	mov.u64 	%rd100727, %rd5;
$L__BB1_22406:
	shr.u64 	%rd100728, %rd100727, 1;
	add.s64 	%rd44897, %rd100729, %rd100728;
	shl.b64 	%rd62474, %rd44897, 2;
	add.s64 	%rd62475, %rd43925, %rd62474;
	ld.u32 	%r10137, [%rd62475];
	setp.ge.s32 	%p5154, %r10137, %r6234;
	@%p5154 bra 	$L__BB1_22408;
	add.s64 	%rd100729, %rd44897, 1;
	not.b64 	%rd62476, %rd100728;
	add.s64 	%rd100728, %rd100727, %rd62476;
$L__BB1_22408:
	setp.ne.s64 	%p5155, %rd100728, 0;
	mov.u64 	%rd100727, %rd100728;
	@%p5155 bra 	$L__BB1_22406;
	cvt.u32.u64 	%r10138, %rd100729;
	setp.lt.s32 	%p5156, %r6235, %r10138;
	selp.b32 	%r6236, %r6068, %r6090, %p5156;
	selp.b32 	%r6237, %r6090, %r6068, %p5156;
	mov.b64 	%rd100733, 0;
	mov.u64 	%rd100731, %rd5;
$L__BB1_22410:
	shr.u64 	%rd100732, %rd100731, 1;
	add.s64 	%rd44905, %rd100733, %rd100732;
	shl.b64 	%rd62478, %rd44905, 2;
	add.s64 	%rd62479, %rd43772, %rd62478;
	ld.u32 	%r10139, [%rd62479];
	setp.ge.s32 	%p5157, %r10139, %r6111;
	@%p5157 bra 	$L__BB1_22412;
	add.s64 	%rd100733, %rd44905, 1;
	not.b64 	%rd62480, %rd100732;
	add.s64 	%rd100732, %rd100731, %rd62480;
$L__BB1_22412:
	setp.ne.s64 	%p5158, %rd100732, 0;
	mov.u64 	%rd100731, %rd100732;
	@%p5158 bra 	$L__BB1_22410;
	cvt.u32.u64 	%r6238, %rd100733;
	mov.b64 	%rd100737, 0;
	mov.u64 	%rd100735, %rd5;
$L__BB1_22414:
	shr.u64 	%rd100736, %rd100735, 1;
	add.s64 	%rd44913, %rd100737, %rd100736;
	shl.b64 	%rd62482, %rd44913, 2;
	add.s64 	%rd62483, %rd43772, %rd62482;
	ld.u32 	%r10140, [%rd62483];
	setp.ge.s32 	%p5159, %r10140, %r6089;
	@%p5159 bra 	$L__BB1_22416;
	add.s64 	%rd100737, %rd44913, 1;
	not.b64 	%rd62484, %rd100736;
	add.s64 	%rd100736, %rd100735, %rd62484;
$L__BB1_22416:
	setp.ne.s64 	%p5160, %rd100736, 0;
	mov.u64 	%rd100735, %rd100736;
	@%p5160 bra 	$L__BB1_22414;
	cvt.u32.u64 	%r6239, %rd100737;
	mov.b64 	%rd100741, 0;
	mov.u64 	%rd100739, %rd5;
$L__BB1_22418:
	shr.u64 	%rd100740, %rd100739, 1;
	add.s64 	%rd44921, %rd100741, %rd100740;
	shl.b64 	%rd62486, %rd44921, 2;
	add.s64 	%rd62487, %rd43789, %rd62486;
	ld.u32 	%r10141, [%rd62487];
	setp.ge.s32 	%p5161, %r10141, %r6238;
	@%p5161 bra 	$L__BB1_22420;
	add.s64 	%rd100741, %rd44921, 1;
	not.b64 	%rd62488, %rd100740;
	add.s64 	%rd100740, %rd100739, %rd62488;
$L__BB1_22420:
	setp.ne.s64 	%p5162, %rd100740, 0;
	mov.u64 	%rd100739, %rd100740;
	@%p5162 bra 	$L__BB1_22418;
	cvt.u32.u64 	%r6240, %rd100741;
	mov.b64 	%rd100745, 0;
	mov.u64 	%rd100743, %rd5;
$L__BB1_22422:
	shr.u64 	%rd100744, %rd100743, 1;
	add.s64 	%rd44929, %rd100745, %rd100744;
	shl.b64 	%rd62490, %rd44929, 2;
	add.s64 	%rd62491, %rd43789, %rd62490;
	ld.u32 	%r10142, [%rd62491];
	setp.ge.s32 	%p5163, %r10142, %r6239;
	@%p5163 bra 	$L__BB1_22424;
	add.s64 	%rd100745, %rd44929, 1;
	not.b64 	%rd62492, %rd100744;
	add.s64 	%rd100744, %rd100743, %rd62492;
$L__BB1_22424:
	setp.ne.s64 	%p5164, %rd100744, 0;
	mov.u64 	%rd100743, %rd100744;
	@%p5164 bra 	$L__BB1_22422;
	cvt.u32.u64 	%r6241, %rd100745;
	mov.b64 	%rd100749, 0;
	mov.u64 	%rd100747, %rd5;
$L__BB1_22426:
	shr.u64 	%rd100748, %rd100747, 1;
	add.s64 	%rd44937, %rd100749, %rd100748;
	shl.b64 	%rd62494, %rd44937, 2;
	add.s64 	%rd62495, %rd43806, %rd62494;
	ld.u32 	%r10143, [%rd62495];
	setp.ge.s32 	%p5165, %r10143, %r6240;
	@%p5165 bra 	$L__BB1_22428;
	add.s64 	%rd100749, %rd44937, 1;
	not.b64 	%rd62496, %rd100748;
	add.s64 	%rd100748, %rd100747, %rd62496;
$L__BB1_22428:
	setp.ne.s64 	%p5166, %rd100748, 0;
	mov.u64 	%rd100747, %rd100748;
	@%p5166 bra 	$L__BB1_22426;
	cvt.u32.u64 	%r6242, %rd100749;
	mov.b64 	%rd100753, 0;
	mov.u64 	%rd100751, %rd5;
$L__BB1_22430:
	shr.u64 	%rd100752, %rd100751, 1;
	add.s64 	%rd44945, %rd100753, %rd100752;
	shl.b64 	%rd62498, %rd44945, 2;
	add.s64 	%rd62499, %rd43806, %rd62498;
	ld.u32 	%r10144, [%rd62499];
	setp.ge.s32 	%p5167, %r10144, %r6241;
	@%p5167 bra 	$L__BB1_22432;
	add.s64 	%rd100753, %rd44945, 1;
	not.b64 	%rd62500, %rd100752;
	add.s64 	%rd100752, %rd100751, %rd62500;
$L__BB1_22432:
	setp.ne.s64 	%p5168, %rd100752, 0;
	mov.u64 	%rd100751, %rd100752;
	@%p5168 bra 	$L__BB1_22430;
	cvt.u32.u64 	%r6243, %rd100753;
	mov.b64 	%rd100757, 0;
	mov.u64 	%rd100755, %rd5;
$L__BB1_22434:
	shr.u64 	%rd100756, %rd100755, 1;
	add.s64 	%rd44953, %rd100757, %rd100756;
	shl.b64 	%rd62502, %rd44953, 2;
	add.s64 	%rd62503, %rd43823, %rd62502;
	ld.u32 	%r10145, [%rd62503];
	setp.ge.s32 	%p5169, %r10145, %r6242;
	@%p5169 bra 	$L__BB1_22436;
	add.s64 	%rd100757, %rd44953, 1;
	not.b64 	%rd62504, %rd100756;
	add.s64 	%rd100756, %rd100755, %rd62504;
$L__BB1_22436:
	setp.ne.s64 	%p5170, %rd100756, 0;
	mov.u64 	%rd100755, %rd100756;
	@%p5170 bra 	$L__BB1_22434;
	cvt.u32.u64 	%r6244, %rd100757;
	mov.b64 	%rd100761, 0;
	mov.u64 	%rd100759, %rd5;
$L__BB1_22438:
	shr.u64 	%rd100760, %rd100759, 1;
	add.s64 	%rd44961, %rd100761, %rd100760;
	shl.b64 	%rd62506, %rd44961, 2;
	add.s64 	%rd62507, %rd43823, %rd62506;
	ld.u32 	%r10146, [%rd62507];
	setp.ge.s32 	%p5171, %r10146, %r6243;
	@%p5171 bra 	$L__BB1_22440;
	add.s64 	%rd100761, %rd44961, 1;
	not.b64 	%rd62508, %rd100760;
	add.s64 	%rd100760, %rd100759, %rd62508;
$L__BB1_22440:
	setp.ne.s64 	%p5172, %rd100760, 0;
	mov.u64 	%rd100759, %rd100760;
	@%p5172 bra 	$L__BB1_22438;
	cvt.u32.u64 	%r6245, %rd100761;
	mov.b64 	%rd100765, 0;
	mov.u64 	%rd100763, %rd5;
$L__BB1_22442:
	shr.u64 	%rd100764, %rd100763, 1;
	add.s64 	%rd44969, %rd100765, %rd100764;
	shl.b64 	%rd62510, %rd44969, 2;
	add.s64 	%rd62511, %rd43840, %rd62510;
	ld.u32 	%r10147, [%rd62511];
	setp.ge.s32 	%p5173, %r10147, %r6244;
	@%p5173 bra 	$L__BB1_22444;
	add.s64 	%rd100765, %rd44969, 1;
	not.b64 	%rd62512, %rd100764;
	add.s64 	%rd100764, %rd100763, %rd62512;
$L__BB1_22444:
	setp.ne.s64 	%p5174, %rd100764, 0;
	mov.u64 	%rd100763, %rd100764;
	@%p5174 bra 	$L__BB1_22442;
	cvt.u32.u64 	%r6246, %rd100765;
	mov.b64 	%rd100769, 0;
	mov.u64 	%rd100767, %rd5;
$L__BB1_22446:
	shr.u64 	%rd100768, %rd100767, 1;
	add.s64 	%rd44977, %rd100769, %rd100768;
	shl.b64 	%rd62514, %rd44977, 2;
	add.s64 	%rd62515, %rd43840, %rd62514;
	ld.u32 	%r10148, [%rd62515];
	setp.ge.s32 	%p5175, %r10148, %r6245;
	@%p5175 bra 	$L__BB1_22448;
	add.s64 	%rd100769, %rd44977, 1;
	not.b64 	%rd62516, %rd100768;
	add.s64 	%rd100768, %rd100767, %rd62516;
$L__BB1_22448:
	setp.ne.s64 	%p5176, %rd100768, 0;
	mov.u64 	%rd100767, %rd100768;
	@%p5176 bra 	$L__BB1_22446;
	cvt.u32.u64 	%r6247, %rd100769;
	mov.b64 	%rd100773, 0;
	mov.u64 	%rd100771, %rd5;
$L__BB1_22450:
	shr.u64 	%rd100772, %rd100771, 1;
	add.s64 	%rd44985, %rd100773, %rd100772;
	shl.b64 	%rd62518, %rd44985, 2;
	add.s64 	%rd62519, %rd43857, %rd62518;
	ld.u32 	%r10149, [%rd62519];
	setp.ge.s32 	%p5177, %r10149, %r6246;
	@%p5177 bra 	$L__BB1_22452;
	add.s64 	%rd100773, %rd44985, 1;
	not.b64 	%rd62520, %rd100772;
	add.s64 	%rd100772, %rd100771, %rd62520;
$L__BB1_22452:
	setp.ne.s64 	%p5178, %rd100772, 0;
	mov.u64 	%rd100771, %rd100772;
	@%p5178 bra 	$L__BB1_22450;
	cvt.u32.u64 	%r6248, %rd100773;
	mov.b64 	%rd100777, 0;
	mov.u64 	%rd100775, %rd5;
$L__BB1_22454:
	shr.u64 	%rd100776, %rd100775, 1;
	add.s64 	%rd44993, %rd100777, %rd100776;
	shl.b64 	%rd62522, %rd44993, 2;
	add.s64 	%rd62523, %rd43857, %rd62522;
	ld.u32 	%r10150, [%rd62523];
	setp.ge.s32 	%p5179, %r10150, %r6247;
	@%p5179 bra 	$L__BB1_22456;
	add.s64 	%rd100777, %rd44993, 1;
	not.b64 	%rd62524, %rd100776;
	add.s64 	%rd100776, %rd100775, %rd62524;
$L__BB1_22456:
	setp.ne.s64 	%p5180, %rd100776, 0;
	mov.u64 	%rd100775, %rd100776;
	@%p5180 bra 	$L__BB1_22454;
	cvt.u32.u64 	%r6249, %rd100777;
	mov.b64 	%rd100781, 0;
	mov.u64 	%rd100779, %rd5;
$L__BB1_22458:
	shr.u64 	%rd100780, %rd100779, 1;
	add.s64 	%rd45001, %rd100781, %rd100780;
	shl.b64 	%rd62526, %rd45001, 2;
	add.s64 	%rd62527, %rd43874, %rd62526;
	ld.u32 	%r10151, [%rd62527];
	setp.ge.s32 	%p5181, %r10151, %r6248;
	@%p5181 bra 	$L__BB1_22460;
	add.s64 	%rd100781, %rd45001, 1;
	not.b64 	%rd62528, %rd100780;
	add.s64 	%rd100780, %rd100779, %rd62528;
$L__BB1_22460:
	setp.ne.s64 	%p5182, %rd100780, 0;
	mov.u64 	%rd100779, %rd100780;
	@%p5182 bra 	$L__BB1_22458;
	cvt.u32.u64 	%r6250, %rd100781;
	mov.b64 	%rd100785, 0;
	mov.u64 	%rd100783, %rd5;
$L__BB1_22462:
	shr.u64 	%rd100784, %rd100783, 1;
	add.s64 	%rd45009, %rd100785, %rd100784;
	shl.b64 	%rd62530, %rd45009, 2;
	add.s64 	%rd62531, %rd43874, %rd62530;
	ld.u32 	%r10152, [%rd62531];
	setp.ge.s32 	%p5183, %r10152, %r6249;
	@%p5183 bra 	$L__BB1_22464;
	add.s64 	%rd100785, %rd45009, 1;
	not.b64 	%rd62532, %rd100784;
	add.s64 	%rd100784, %rd100783, %rd62532;
$L__BB1_22464:
	setp.ne.s64 	%p5184, %rd100784, 0;
	mov.u64 	%rd100783, %rd100784;
	@%p5184 bra 	$L__BB1_22462;
	cvt.u32.u64 	%r6251, %rd100785;
	mov.b64 	%rd100789, 0;
	mov.u64 	%rd100787, %rd5;
$L__BB1_22466:
	shr.u64 	%rd100788, %rd100787, 1;
	add.s64 	%rd45017, %rd100789, %rd100788;
	shl.b64 	%rd62534, %rd45017, 2;
	add.s64 	%rd62535, %rd43891, %rd62534;
	ld.u32 	%r10153, [%rd62535];
	setp.ge.s32 	%p5185, %r10153, %r6250;
	@%p5185 bra 	$L__BB1_22468;
	add.s64 	%rd100789, %rd45017, 1;
	not.b64 	%rd62536, %rd100788;
	add.s64 	%rd100788, %rd100787, %rd62536;
$L__BB1_22468:
	setp.ne.s64 	%p5186, %rd100788, 0;
	mov.u64 	%rd100787, %rd100788;
	@%p5186 bra 	$L__BB1_22466;
	cvt.u32.u64 	%r6252, %rd100789;
	mov.b64 	%rd100793, 0;
	mov.u64 	%rd100791, %rd5;
$L__BB1_22470:
	shr.u64 	%rd100792, %rd100791, 1;
	add.s64 	%rd45025, %rd100793, %rd100792;
	shl.b64 	%rd62538, %rd45025, 2;
	add.s64 	%rd62539, %rd43891, %rd62538;
	ld.u32 	%r10154, [%rd62539];
	setp.ge.s32 	%p5187, %r10154, %r6251;
	@%p5187 bra 	$L__BB1_22472;
	add.s64 	%rd100793, %rd45025, 1;
	not.b64 	%rd62540, %rd100792;
	add.s64 	%rd100792, %rd100791, %rd62540;
$L__BB1_22472:
	setp.ne.s64 	%p5188, %rd100792, 0;
	mov.u64 	%rd100791, %rd100792;
	@%p5188 bra 	$L__BB1_22470;
	cvt.u32.u64 	%r6253, %rd100793;
	mov.b64 	%rd100797, 0;
	mov.u64 	%rd100795, %rd5;
$L__BB1_22474:
	shr.u64 	%rd100796, %rd100795, 1;
	add.s64 	%rd45033, %rd100797, %rd100796;
	shl.b64 	%rd62542, %rd45033, 2;
	add.s64 	%rd62543, %rd43908, %rd62542;
	ld.u32 	%r10155, [%rd62543];
	setp.ge.s32 	%p5189, %r10155, %r6252;
	@%p5189 bra 	$L__BB1_22476;
	add.s64 	%rd100797, %rd45033, 1;
	not.b64 	%rd62544, %rd100796;
	add.s64 	%rd100796, %rd100795, %rd62544;
$L__BB1_22476:
	setp.ne.s64 	%p5190, %rd100796, 0;
	mov.u64 	%rd100795, %rd100796;
	@%p5190 bra 	$L__BB1_22474;
	cvt.u32.u64 	%r6254, %rd100797;
	mov.b64 	%rd100801, 0;
	mov.u64 	%rd100799, %rd5;
$L__BB1_22478:
	shr.u64 	%rd100800, %rd100799, 1;
	add.s64 	%rd45041, %rd100801, %rd100800;
	shl.b64 	%rd62546, %rd45041, 2;
	add.s64 	%rd62547, %rd43908, %rd62546;
	ld.u32 	%r10156, [%rd62547];
	setp.ge.s32 	%p5191, %r10156, %r6253;
	@%p5191 bra 	$L__BB1_22480;
	add.s64 	%rd100801, %rd45041, 1;
	not.b64 	%rd62548, %rd100800;
	add.s64 	%rd100800, %rd100799, %rd62548;
$L__BB1_22480:
	setp.ne.s64 	%p5192, %rd100800, 0;
	mov.u64 	%rd100799, %rd100800;
	@%p5192 bra 	$L__BB1_22478;
	cvt.u32.u64 	%r6255, %rd100801;
	mov.b64 	%rd100805, 0;
	mov.u64 	%rd100803, %rd5;
$L__BB1_22482:
	shr.u64 	%rd100804, %rd100803, 1;
	add.s64 	%rd45049, %rd100805, %rd100804;
	shl.b64 	%rd62550, %rd45049, 2;
	add.s64 	%rd62551, %rd43925, %rd62550;
	ld.u32 	%r10157, [%rd62551];
	setp.ge.s32 	%p5193, %r10157, %r6254;
	@%p5193 bra 	$L__BB1_22484;
	add.s64 	%rd100805, %rd45049, 1;
	not.b64 	%rd62552, %rd100804;
	add.s64 	%rd100804, %rd100803, %rd62552;
$L__BB1_22484:
	setp.ne.s64 	%p5194, %rd100804, 0;
	mov.u64 	%rd100803, %rd100804;
	@%p5194 bra 	$L__BB1_22482;
	cvt.u32.u64 	%r6256, %rd100805;
	mov.b64 	%rd100809, 0;
	mov.u64 	%rd100807, %rd5;
$L__BB1_22486:
	shr.u64 	%rd100808, %rd100807, 1;
	add.s64 	%rd45057, %rd100809, %rd100808;
	shl.b64 	%rd62554, %rd45057, 2;
	add.s64 	%rd62555, %rd43925, %rd62554;
	ld.u32 	%r10158, [%rd62555];
	setp.ge.s32 	%p5195, %r10158, %r6255;
	@%p5195 bra 	$L__BB1_22488;
	add.s64 	%rd100809, %rd45057, 1;
	not.b64 	%rd62556, %rd100808;
	add.s64 	%rd100808, %rd100807, %rd62556;
$L__BB1_22488:
	setp.ne.s64 	%p5196, %rd100808, 0;
	mov.u64 	%rd100807, %rd100808;
	@%p5196 bra 	$L__BB1_22486;
	cvt.u32.u64 	%r10159, %rd100809;
	setp.lt.s32 	%p5197, %r6256, %r10159;
	selp.b32 	%r6257, %r6089, %r6111, %p5197;
	selp.b32 	%r6258, %r6111, %r6089, %p5197;
	mov.b64 	%rd100813, 0;
	mov.u64 	%rd100811, %rd5;
$L__BB1_22490:
	shr.u64 	%rd100812, %rd100811, 1;
	add.s64 	%rd45065, %rd100813, %rd100812;
	shl.b64 	%rd62558, %rd45065, 2;
	add.s64 	%rd62559, %rd43772, %rd62558;
	ld.u32 	%r10160, [%rd62559];
	setp.ge.s32 	%p5198, %r10160, %r6132;
	@%p5198 bra 	$L__BB1_22492;
	add.s64 	%rd100813, %rd45065, 1;
	not.b64 	%rd62560, %rd100812;
	add.s64 	%rd100812, %rd100811, %rd62560;
$L__BB1_22492:
	setp.ne.s64 	%p5199, %rd100812, 0;
	mov.u64 	%rd100811, %rd100812;
	@%p5199 bra 	$L__BB1_22490;
	cvt.u32.u64 	%r6259, %rd100813;
	mov.b64 	%rd100817, 0;
	mov.u64 	%rd100815, %rd5;
$L__BB1_22494:
	shr.u64 	%rd100816, %rd100815, 1;
	add.s64 	%rd45073, %rd100817, %rd100816;
	shl.b64 	%rd62562, %rd45073, 2;
	add.s64 	%rd62563, %rd43772, %rd62562;
	ld.u32 	%r10161, [%rd62563];
	setp.ge.s32 	%p5200, %r10161, %r6110;
	@%p5200 bra 	$L__BB1_22496;
	add.s64 	%rd100817, %rd45073, 1;
	not.b64 	%rd62564, %rd100816;
	add.s64 	%rd100816, %rd100815, %rd62564;
$L__BB1_22496:
	setp.ne.s64 	%p5201, %rd100816, 0;
	mov.u64 	%rd100815, %rd100816;
	@%p5201 bra 	$L__BB1_22494;
	cvt.u32.u64 	%r6260, %rd100817;
	mov.b64 	%rd100821, 0;
	mov.u64 	%rd100819, %rd5;
$L__BB1_22498:
	shr.u64 	%rd100820, %rd100819, 1;
	add.s64 	%rd45081, %rd100821, %rd100820;
	shl.b64 	%rd62566, %rd45081, 2;
	add.s64 	%rd62567, %rd43789, %rd62566;
	ld.u32 	%r10162, [%rd62567];
	setp.ge.s32 	%p5202, %r10162, %r6259;
	@%p5202 bra 	$L__BB1_22500;
	add.s64 	%rd100821, %rd45081, 1;
	not.b64 	%rd62568, %rd100820;
	add.s64 	%rd100820, %rd100819, %rd62568;
$L__BB1_22500:
	setp.ne.s64 	%p5203, %rd100820, 0;
	mov.u64 	%rd100819, %rd100820;
	@%p5203 bra 	$L__BB1_22498;
	cvt.u32.u64 	%r6261, %rd100821;
	mov.b64 	%rd100825, 0;
	mov.u64 	%rd100823, %rd5;
$L__BB1_22502:
	shr.u64 	%rd100824, %rd100823, 1;
	add.s64 	%rd45089, %rd100825, %rd100824;
	shl.b64 	%rd62570, %rd45089, 2;
	add.s64 	%rd62571, %rd43789, %rd62570;
	ld.u32 	%r10163, [%rd62571];
	setp.ge.s32 	%p5204, %r10163, %r6260;
	@%p5204 bra 	$L__BB1_22504;
	add.s64 	%rd100825, %rd45089, 1;
	not.b64 	%rd62572, %rd100824;
	add.s64 	%rd100824, %rd100823, %rd62572;
$L__BB1_22504:
	setp.ne.s64 	%p5205, %rd100824, 0;
	mov.u64 	%rd100823, %rd100824;
	@%p5205 bra 	$L__BB1_22502;
	cvt.u32.u64 	%r6262, %rd100825;
	mov.b64 	%rd100829, 0;
	mov.u64 	%rd100827, %rd5;
$L__BB1_22506:
	shr.u64 	%rd100828, %rd100827, 1;
	add.s64 	%rd45097, %rd100829, %rd100828;
	shl.b64 	%rd62574, %rd45097, 2;
	add.s64 	%rd62575, %rd43806, %rd62574;
	ld.u32 	%r10164, [%rd62575];
	setp.ge.s32 	%p5206, %r10164, %r6261;
	@%p5206 bra 	$L__BB1_22508;
	add.s64 	%rd100829, %rd45097, 1;
	not.b64 	%rd62576, %rd100828;
	add.s64 	%rd100828, %rd100827, %rd62576;
$L__BB1_22508:
	setp.ne.s64 	%p5207, %rd100828, 0;
	mov.u64 	%rd100827, %rd100828;
	@%p5207 bra 	$L__BB1_22506;
	cvt.u32.u64 	%r6263, %rd100829;
	mov.b64 	%rd100833, 0;
	mov.u64 	%rd100831, %rd5;
$L__BB1_22510:
	shr.u64 	%rd100832, %rd100831, 1;
	add.s64 	%rd45105, %rd100833, %rd100832;
	shl.b64 	%rd62578, %rd45105, 2;
	add.s64 	%rd62579, %rd43806, %rd62578;
	ld.u32 	%r10165, [%rd62579];
	setp.ge.s32 	%p5208, %r10165, %r6262;
	@%p5208 bra 	$L__BB1_22512;
	add.s64 	%rd100833, %rd45105, 1;
	not.b64 	%rd62580, %rd100832;
	add.s64 	%rd100832, %rd100831, %rd62580;
$L__BB1_22512:
	setp.ne.s64 	%p5209, %rd100832, 0;
	mov.u64 	%rd100831, %rd100832;
	@%p5209 bra 	$L__BB1_22510;
	cvt.u32.u64 	%r6264, %rd100833;
	mov.b64 	%rd100837, 0;
	mov.u64 	%rd100835, %rd5;
$L__BB1_22514:
	shr.u64 	%rd100836, %rd100835, 1;
	add.s64 	%rd45113, %rd100837, %rd100836;
	shl.b64 	%rd62582, %rd45113, 2;
	add.s64 	%rd62583, %rd43823, %rd62582;
	ld.u32 	%r10166, [%rd62583];
	setp.ge.s32 	%p5210, %r10166, %r6263;
	@%p5210 bra 	$L__BB1_22516;
	add.s64 	%rd100837, %rd45113, 1;
	not.b64 	%rd62584, %rd100836;
	add.s64 	%rd100836, %rd100835, %rd62584;
$L__BB1_22516:
	setp.ne.s64 	%p5211, %rd100836, 0;
	mov.u64 	%rd100835, %rd100836;
	@%p5211 bra 	$L__BB1_22514;
	cvt.u32.u64 	%r6265, %rd100837;
	mov.b64 	%rd100841, 0;
	mov.u64 	%rd100839, %rd5;
$L__BB1_22518:
	shr.u64 	%rd100840, %rd100839, 1;
	add.s64 	%rd45121, %rd100841, %rd100840;
	shl.b64 	%rd62586, %rd45121, 2;
	add.s64 	%rd62587, %rd43823, %rd62586;
	ld.u32 	%r10167, [%rd62587];
	setp.ge.s32 	%p5212, %r10167, %r6264;
	@%p5212 bra 	$L__BB1_22520;
	add.s64 	%rd100841, %rd45121, 1;
	not.b64 	%rd62588, %rd100840;
	add.s64 	%rd100840, %rd100839, %rd62588;
$L__BB1_22520:
	setp.ne.s64 	%p5213, %rd100840, 0;
	mov.u64 	%rd100839, %rd100840;
	@%p5213 bra 	$L__BB1_22518;
	cvt.u32.u64 	%r6266, %rd100841;
	mov.b64 	%rd100845, 0;
	mov.u64 	%rd100843, %rd5;
$L__BB1_22522:
	shr.u64 	%rd100844, %rd100843, 1;
	add.s64 	%rd45129, %rd100845, %rd100844;
	shl.b64 	%rd62590, %rd45129, 2;
	add.s64 	%rd62591, %rd43840, %rd62590;
	ld.u32 	%r10168, [%rd62591];
	setp.ge.s32 	%p5214, %r10168, %r6265;
	@%p5214 bra 	$L__BB1_22524;
	add.s64 	%rd100845, %rd45129, 1;
	not.b64 	%rd62592, %rd100844;
	add.s64 	%rd100844, %rd100843, %rd62592;
$L__BB1_22524:
	setp.ne.s64 	%p5215, %rd100844, 0;
	mov.u64 	%rd100843, %rd100844;
	@%p5215 bra 	$L__BB1_22522;
	cvt.u32.u64 	%r6267, %rd100845;
	mov.b64 	%rd100849, 0;
	mov.u64 	%rd100847, %rd5;
$L__BB1_22526:
	shr.u64 	%rd100848, %rd100847, 1;
	add.s64 	%rd45137, %rd100849, %rd100848;
	shl.b64 	%rd62594, %rd45137, 2;
	add.s64 	%rd62595, %rd43840, %rd62594;
	ld.u32 	%r10169, [%rd62595];
	setp.ge.s32 	%p5216, %r10169, %r6266;
	@%p5216 bra 	$L__BB1_22528;
	add.s64 	%rd100849, %rd45137, 1;
	not.b64 	%rd62596, %rd100848;
	add.s64 	%rd100848, %rd100847, %rd62596;
$L__BB1_22528:
	setp.ne.s64 	%p5217, %rd100848, 0;
	mov.u64 	%rd100847, %rd100848;
	@%p5217 bra 	$L__BB1_22526;
	cvt.u32.u64 	%r6268, %rd100849;
	mov.b64 	%rd100853, 0;
	mov.u64 	%rd100851, %rd5;
$L__BB1_22530:
	shr.u64 	%rd100852, %rd100851, 1;
	add.s64 	%rd45145, %rd100853, %rd100852;
	shl.b64 	%rd62598, %rd45145, 2;
	add.s64 	%rd62599, %rd43857, %rd62598;
	ld.u32 	%r10170, [%rd62599];
	setp.ge.s32 	%p5218, %r10170, %r6267;
	@%p5218 bra 	$L__BB1_22532;
	add.s64 	%rd100853, %rd45145, 1;
	not.b64 	%rd62600, %rd100852;
	add.s64 	%rd100852, %rd100851, %rd62600;
$L__BB1_22532:
	setp.ne.s64 	%p5219, %rd100852, 0;
	mov.u64 	%rd100851, %rd100852;
	@%p5219 bra 	$L__BB1_22530;
	cvt.u32.u64 	%r6269, %rd100853;
	mov.b64 	%rd100857, 0;
	mov.u64 	%rd100855, %rd5;
$L__BB1_22534:
	shr.u64 	%rd100856, %rd100855, 1;
	add.s64 	%rd45153, %rd100857, %rd100856;
	shl.b64 	%rd62602, %rd45153, 2;
	add.s64 	%rd62603, %rd43857, %rd62602;
	ld.u32 	%r10171, [%rd62603];
	setp.ge.s32 	%p5220, %r10171, %r6268;
	@%p5220 bra 	$L__BB1_22536;
	add.s64 	%rd100857, %rd45153, 1;
	not.b64 	%rd62604, %rd100856;
	add.s64 	%rd100856, %rd100855, %rd62604;
$L__BB1_22536:
	setp.ne.s64 	%p5221, %rd100856, 0;
	mov.u64 	%rd100855, %rd100856;
	@%p5221 bra 	$L__BB1_22534;
	cvt.u32.u64 	%r6270, %rd100857;
	mov.b64 	%rd100861, 0;
	mov.u64 	%rd100859, %rd5;
$L__BB1_22538:
	shr.u64 	%rd100860, %rd100859, 1;
	add.s64 	%rd45161, %rd100861, %rd100860;
	shl.b64 	%rd62606, %rd45161, 2;
	add.s64 	%rd62607, %rd43874, %rd62606;
	ld.u32 	%r10172, [%rd62607];
	setp.ge.s32 	%p5222, %r10172, %r6269;
	@%p5222 bra 	$L__BB1_22540;
	add.s64 	%rd100861, %rd45161, 1;
	not.b64 	%rd62608, %rd100860;
	add.s64 	%rd100860, %rd100859, %rd62608;
$L__BB1_22540:
	setp.ne.s64 	%p5223, %rd100860, 0;
	mov.u64 	%rd100859, %rd100860;
	@%p5223 bra 	$L__BB1_22538;
	cvt.u32.u64 	%r6271, %rd100861;
	mov.b64 	%rd100865, 0;
	mov.u64 	%rd100863, %rd5;
$L__BB1_22542:
	shr.u64 	%rd100864, %rd100863, 1;
	add.s64 	%rd45169, %rd100865, %rd100864;
	shl.b64 	%rd62610, %rd45169, 2;
	add.s64 	%rd62611, %rd43874, %rd62610;
	ld.u32 	%r10173, [%rd62611];
	setp.ge.s32 	%p5224, %r10173, %r6270;
	@%p5224 bra 	$L__BB1_22544;
	add.s64 	%rd100865, %rd45169, 1;
	not.b64 	%rd62612, %rd100864;
	add.s64 	%rd100864, %rd100863, %rd62612;
$L__BB1_22544:
	setp.ne.s64 	%p5225, %rd100864, 0;
	mov.u64 	%rd100863, %rd100864;
	@%p5225 bra 	$L__BB1_22542;
	cvt.u32.u64 	%r6272, %rd100865;
	mov.b64 	%rd100869, 0;
	mov.u64 	%rd100867, %rd5;
$L__BB1_22546:
	shr.u64 	%rd100868, %rd100867, 1;
	add.s64 	%rd45177, %rd100869, %rd100868;
	shl.b64 	%rd62614, %rd45177, 2;
	add.s64 	%rd62615, %rd43891, %rd62614;
	ld.u32 	%r10174, [%rd62615];
	setp.ge.s32 	%p5226, %r10174, %r6271;
	@%p5226 bra 	$L__BB1_22548;
	add.s64 	%rd100869, %rd45177, 1;
	not.b64 	%rd62616, %rd100868;
	add.s64 	%rd100868, %rd100867, %rd62616;
$L__BB1_22548:
	setp.ne.s64 	%p5227, %rd100868, 0;
	mov.u64 	%rd100867, %rd100868;
	@%p5227 bra 	$L__BB1_22546;
	cvt.u32.u64 	%r6273, %rd100869;
	mov.b64 	%rd100873, 0;
	mov.u64 	%rd100871, %rd5;
$L__BB1_22550:
	shr.u64 	%rd100872, %rd100871, 1;
	add.s64 	%rd45185, %rd100873, %rd100872;
	shl.b64 	%rd62618, %rd45185, 2;
	add.s64 	%rd62619, %rd43891, %rd62618;
	ld.u32 	%r10175, [%rd62619];
	setp.ge.s32 	%p5228, %r10175, %r6272;
	@%p5228 bra 	$L__BB1_22552;
	add.s64 	%rd100873, %rd45185, 1;
	not.b64 	%rd62620, %rd100872;
	add.s64 	%rd100872, %rd100871, %rd62620;
$L__BB1_22552:
	setp.ne.s64 	%p5229, %rd100872, 0;
	mov.u64 	%rd100871, %rd100872;
	@%p5229 bra 	$L__BB1_22550;
	cvt.u32.u64 	%r6274, %rd100873;
	mov.b64 	%rd100877, 0;
	mov.u64 	%rd100875, %rd5;
$L__BB1_22554:
	shr.u64 	%rd100876, %rd100875, 1;
	add.s64 	%rd45193, %rd100877, %rd100876;
	shl.b64 	%rd62622, %rd45193, 2;
	add.s64 	%rd62623, %rd43908, %rd62622;
	ld.u32 	%r10176, [%rd62623];
	setp.ge.s32 	%p5230, %r10176, %r6273;
	@%p5230 bra 	$L__BB1_22556;
	add.s64 	%rd100877, %rd45193, 1;
	not.b64 	%rd62624, %rd100876;
	add.s64 	%rd100876, %rd100875, %rd62624;
$L__BB1_22556:
	setp.ne.s64 	%p5231, %rd100876, 0;
	mov.u64 	%rd100875, %rd100876;
	@%p5231 bra 	$L__BB1_22554;
	cvt.u32.u64 	%r6275, %rd100877;
	mov.b64 	%rd100881, 0;
	mov.u64 	%rd100879, %rd5;
$L__BB1_22558:
	shr.u64 	%rd100880, %rd100879, 1;
	add.s64 	%rd45201, %rd100881, %rd100880;
	shl.b64 	%rd62626, %rd45201, 2;
	add.s64 	%rd62627, %rd43908, %rd62626;
	ld.u32 	%r10177, [%rd62627];
	setp.ge.s32 	%p5232, %r10177, %r6274;
	@%p5232 bra 	$L__BB1_22560;
	add.s64 	%rd100881, %rd45201, 1;
	not.b64 	%rd62628, %rd100880;
	add.s64 	%rd100880, %rd100879, %rd62628;
$L__BB1_22560:
	setp.ne.s64 	%p5233, %rd100880, 0;
	mov.u64 	%rd100879, %rd100880;
	@%p5233 bra 	$L__BB1_22558;
	cvt.u32.u64 	%r6276, %rd100881;
	mov.b64 	%rd100885, 0;
	mov.u64 	%rd100883, %rd5;
$L__BB1_22562:
	shr.u64 	%rd100884, %rd100883, 1;
	add.s64 	%rd45209, %rd100885, %rd100884;
	shl.b64 	%rd62630, %rd45209, 2;
	add.s64 	%rd62631, %rd43925, %rd62630;
	ld.u32 	%r10178, [%rd62631];
	setp.ge.s32 	%p5234, %r10178, %r6275;
	@%p5234 bra 	$L__BB1_22564;
	add.s64 	%rd100885, %rd45209, 1;
	not.b64 	%rd62632, %rd100884;
	add.s64 	%rd100884, %rd100883, %rd62632;
$L__BB1_22564:
	setp.ne.s64 	%p5235, %rd100884, 0;
	mov.u64 	%rd100883, %rd100884;
	@%p5235 bra 	$L__BB1_22562;
	cvt.u32.u64 	%r6277, %rd100885;
	mov.b64 	%rd100889, 0;
	mov.u64 	%rd100887, %rd5;
$L__BB1_22566:
	shr.u64 	%rd100888, %rd100887, 1;
	add.s64 	%rd45217, %rd100889, %rd100888;
	shl.b64 	%rd62634, %rd45217, 2;
	add.s64 	%rd62635, %rd43925, %rd62634;
	ld.u32 	%r10179, [%rd62635];
	setp.ge.s32 	%p5236, %r10179, %r6276;
	@%p5236 bra 	$L__BB1_22568;
	add.s64 	%rd100889, %rd45217, 1;
	not.b64 	%rd62636, %rd100888;
	add.s64 	%rd100888, %rd100887, %rd62636;
$L__BB1_22568:
	setp.ne.s64 	%p5237, %rd100888, 0;
	mov.u64 	%rd100887, %rd100888;
	@%p5237 bra 	$L__BB1_22566;
	cvt.u32.u64 	%r10180, %rd100889;
	setp.lt.s32 	%p5238, %r6277, %r10180;
	selp.b32 	%r6278, %r6110, %r6132, %p5238;
	selp.b32 	%r6279, %r6132, %r6110, %p5238;
	mov.b64 	%rd100893, 0;
	mov.u64 	%rd100891, %rd5;
$L__BB1_22570:
	shr.u64 	%rd100892, %rd100891, 1;
	add.s64 	%rd45225, %rd100893, %rd100892;
	shl.b64 	%rd62638, %rd45225, 2;
	add.s64 	%rd62639, %rd43772, %rd62638;
	ld.u32 	%r10181, [%rd62639];
	setp.ge.s32 	%p5239, %r10181, %r6153;
	@%p5239 bra 	$L__BB1_22572;
	add.s64 	%rd100893, %rd45225, 1;
	not.b64 	%rd62640, %rd100892;
	add.s64 	%rd100892, %rd100891, %rd62640;
$L__BB1_22572:
	setp.ne.s64 	%p5240, %rd100892, 0;
	mov.u64 	%rd100891, %rd100892;
	@%p5240 bra 	$L__BB1_22570;
	cvt.u32.u64 	%r6280, %rd100893;
	mov.b64 	%rd100897, 0;
	mov.u64 	%rd100895, %rd5;
$L__BB1_22574:
	shr.u64 	%rd100896, %rd100895, 1;
	add.s64 	%rd45233, %rd100897, %rd100896;
	shl.b64 	%rd62642, %rd45233, 2;
	add.s64 	%rd62643, %rd43772, %rd62642;
	ld.u32 	%r10182, [%rd62643];
	setp.ge.s32 	%p5241, %r10182, %r6131;
	@%p5241 bra 	$L__BB1_22576;
	add.s64 	%rd100897, %rd45233, 1;
	not.b64 	%rd62644, %rd100896;
	add.s64 	%rd100896, %rd100895, %rd62644;
$L__BB1_22576:
	setp.ne.s64 	%p5242, %rd100896, 0;
	mov.u64 	%rd100895, %rd100896;
	@%p5242 bra 	$L__BB1_22574;
	cvt.u32.u64 	%r6281, %rd100897;
	mov.b64 	%rd100901, 0;
	mov.u64 	%rd100899, %rd5;
$L__BB1_22578:
	shr.u64 	%rd100900, %rd100899, 1;
	add.s64 	%rd45241, %rd100901, %rd100900;
	shl.b64 	%rd62646, %rd45241, 2;
	add.s64 	%rd62647, %rd43789, %rd62646;
	ld.u32 	%r10183, [%rd62647];
	setp.ge.s32 	%p5243, %r10183, %r6280;
	@%p5243 bra 	$L__BB1_22580;
	add.s64 	%rd100901, %rd45241, 1;
	not.b64 	%rd62648, %rd100900;
	add.s64 	%rd100900, %rd100899, %rd62648;
$L__BB1_22580:
	setp.ne.s64 	%p5244, %rd100900, 0;
	mov.u64 	%rd100899, %rd100900;
	@%p5244 bra 	$L__BB1_22578;
	cvt.u32.u64 	%r6282, %rd100901;
	mov.b64 	%rd100905, 0;
	mov.u64 	%rd100903, %rd5;
$L__BB1_22582:
	shr.u64 	%rd100904, %rd100903, 1;
	add.s64 	%rd45249, %rd100905, %rd100904;
	shl.b64 	%rd62650, %rd45249, 2;
	add.s64 	%rd62651, %rd43789, %rd62650;
	ld.u32 	%r10184, [%rd62651];
	setp.ge.s32 	%p5245, %r10184, %r6281;
	@%p5245 bra 	$L__BB1_22584;
	add.s64 	%rd100905, %rd45249, 1;
	not.b64 	%rd62652, %rd100904;
	add.s64 	%rd100904, %rd100903, %rd62652;
$L__BB1_22584:
	setp.ne.s64 	%p5246, %rd100904, 0;
	mov.u64 	%rd100903, %rd100904;
	@%p5246 bra 	$L__BB1_22582;
	cvt.u32.u64 	%r6283, %rd100905;
	mov.b64 	%rd100909, 0;
	mov.u64 	%rd100907, %rd5;
$L__BB1_22586:
	shr.u64 	%rd100908, %rd100907, 1;
	add.s64 	%rd45257, %rd100909, %rd100908;
	shl.b64 	%rd62654, %rd45257, 2;
	add.s64 	%rd62655, %rd43806, %rd62654;
	ld.u32 	%r10185, [%rd62655];
	setp.ge.s32 	%p5247, %r10185, %r6282;
	@%p5247 bra 	$L__BB1_22588;
	add.s64 	%rd100909, %rd45257, 1;
	not.b64 	%rd62656, %rd100908;
	add.s64 	%rd100908, %rd100907, %rd62656;
$L__BB1_22588:
	setp.ne.s64 	%p5248, %rd100908, 0;
	mov.u64 	%rd100907, %rd100908;
	@%p5248 bra 	$L__BB1_22586;
	cvt.u32.u64 	%r6284, %rd100909;
	mov.b64 	%rd100913, 0;
	mov.u64 	%rd100911, %rd5;
$L__BB1_22590:
	shr.u64 	%rd100912, %rd100911, 1;
	add.s64 	%rd45265, %rd100913, %rd100912;
	shl.b64 	%rd62658, %rd45265, 2;
	add.s64 	%rd62659, %rd43806, %rd62658;
	ld.u32 	%r10186, [%rd62659];
	setp.ge.s32 	%p5249, %r10186, %r6283;
	@%p5249 bra 	$L__BB1_22592;
	add.s64 	%rd100913, %rd45265, 1;
	not.b64 	%rd62660, %rd100912;
	add.s64 	%rd100912, %rd100911, %rd62660;
$L__BB1_22592:
	setp.ne.s64 	%p5250, %rd100912, 0;
	mov.u64 	%rd100911, %rd100912;
	@%p5250 bra 	$L__BB1_22590;
	cvt.u32.u64 	%r6285, %rd100913;
	mov.b64 	%rd100917, 0;
	mov.u64 	%rd100915, %rd5;
$L__BB1_22594:
	shr.u64 	%rd100916, %rd100915, 1;
	add.s64 	%rd45273, %rd100917, %rd100916;
	shl.b64 	%rd62662, %rd45273, 2;
	add.s64 	%rd62663, %rd43823, %rd62662;
	ld.u32 	%r10187, [%rd62663];
	setp.ge.s32 	%p5251, %r10187, %r6284;
	@%p5251 bra 	$L__BB1_22596;
	add.s64 	%rd100917, %rd45273, 1;
	not.b64 	%rd62664, %rd100916;
	add.s64 	%rd100916, %rd100915, %rd62664;
$L__BB1_22596:
	setp.ne.s64 	%p5252, %rd100916, 0;
	mov.u64 	%rd100915, %rd100916;
	@%p5252 bra 	$L__BB1_22594;
	cvt.u32.u64 	%r6286, %rd100917;
	mov.b64 	%rd100921, 0;
	mov.u64 	%rd100919, %rd5;
$L__BB1_22598:
	shr.u64 	%rd100920, %rd100919, 1;
	add.s64 	%rd45281, %rd100921, %rd100920;
	shl.b64 	%rd62666, %rd45281, 2;
	add.s64 	%rd62667, %rd43823, %rd62666;
	ld.u32 	%r10188, [%rd62667];
	setp.ge.s32 	%p5253, %r10188, %r6285;
	@%p5253 bra 	$L__BB1_22600;
	add.s64 	%rd100921, %rd45281, 1;
	not.b64 	%rd62668, %rd100920;
	add.s64 	%rd100920, %rd100919, %rd62668;
$L__BB1_22600:
	setp.ne.s64 	%p5254, %rd100920, 0;
	mov.u64 	%rd100919, %rd100920;
	@%p5254 bra 	$L__BB1_22598;
	cvt.u32.u64 	%r6287, %rd100921;
	mov.b64 	%rd100925, 0;
	mov.u64 	%rd100923, %rd5;
$L__BB1_22602:
	shr.u64 	%rd100924, %rd100923, 1;
	add.s64 	%rd45289, %rd100925, %rd100924;
	shl.b64 	%rd62670, %rd45289, 2;
	add.s64 	%rd62671, %rd43840, %rd62670;
	ld.u32 	%r10189, [%rd62671];
	setp.ge.s32 	%p5255, %r10189, %r6286;
	@%p5255 bra 	$L__BB1_22604;
	add.s64 	%rd100925, %rd45289, 1;
	not.b64 	%rd62672, %rd100924;
	add.s64 	%rd100924, %rd100923, %rd62672;
$L__BB1_22604:
	setp.ne.s64 	%p5256, %rd100924, 0;
	mov.u64 	%rd100923, %rd100924;
	@%p5256 bra 	$L__BB1_22602;
	cvt.u32.u64 	%r6288, %rd100925;
	mov.b64 	%rd100929, 0;
	mov.u64 	%rd100927, %rd5;
$L__BB1_22606:
	shr.u64 	%rd100928, %rd100927, 1;
	add.s64 	%rd45297, %rd100929, %rd100928;
	shl.b64 	%rd62674, %rd45297, 2;
	add.s64 	%rd62675, %rd43840, %rd62674;
	ld.u32 	%r10190, [%rd62675];
	setp.ge.s32 	%p5257, %r10190, %r6287;
	@%p5257 bra 	$L__BB1_22608;
	add.s64 	%rd100929, %rd45297, 1;
	not.b64 	%rd62676, %rd100928;
	add.s64 	%rd100928, %rd100927, %rd62676;
$L__BB1_22608:
	setp.ne.s64 	%p5258, %rd100928, 0;
	mov.u64 	%rd100927, %rd100928;
	@%p5258 bra 	$L__BB1_22606;
	cvt.u32.u64 	%r6289, %rd100929;
	mov.b64 	%rd100933, 0;
	mov.u64 	%rd100931, %rd5;
$L__BB1_22610:
	shr.u64 	%rd100932, %rd100931, 1;
	add.s64 	%rd45305, %rd100933, %rd100932;
	shl.b64 	%rd62678, %rd45305, 2;
	add.s64 	%rd62679, %rd43857, %rd62678;
	ld.u32 	%r10191, [%rd62679];
	setp.ge.s32 	%p5259, %r10191, %r6288;
	@%p5259 bra 	$L__BB1_22612;
	add.s64 	%rd100933, %rd45305, 1;
	not.b64 	%rd62680, %rd100932;
	add.s64 	%rd100932, %rd100931, %rd62680;
$L__BB1_22612:
	setp.ne.s64 	%p5260, %rd100932, 0;
	mov.u64 	%rd100931, %rd100932;
	@%p5260 bra 	$L__BB1_22610;
	cvt.u32.u64 	%r6290, %rd100933;
	mov.b64 	%rd100937, 0;
	mov.u64 	%rd100935, %rd5;
$L__BB1_22614:
	shr.u64 	%rd100936, %rd100935, 1;
	add.s64 	%rd45313, %rd100937, %rd100936;
	shl.b64 	%rd62682, %rd45313, 2;
	add.s64 	%rd62683, %rd43857, %rd62682;
	ld.u32 	%r10192, [%rd62683];
	setp.ge.s32 	%p5261, %r10192, %r6289;
	@%p5261 bra 	$L__BB1_22616;
	add.s64 	%rd100937, %rd45313, 1;
	not.b64 	%rd62684, %rd100936;
	add.s64 	%rd100936, %rd100935, %rd62684;
$L__BB1_22616:
	setp.ne.s64 	%p5262, %rd100936, 0;
	mov.u64 	%rd100935, %rd100936;
	@%p5262 bra 	$L__BB1_22614;
	cvt.u32.u64 	%r6291, %rd100937;
	mov.b64 	%rd100941, 0;
	mov.u64 	%rd100939, %rd5;
$L__BB1_22618:
	shr.u64 	%rd100940, %rd100939, 1;
	add.s64 	%rd45321, %rd100941, %rd100940;
	shl.b64 	%rd62686, %rd45321, 2;
	add.s64 	%rd62687, %rd43874, %rd62686;
	ld.u32 	%r10193, [%rd62687];
	setp.ge.s32 	%p5263, %r10193, %r6290;
	@%p5263 bra 	$L__BB1_22620;
	add.s64 	%rd100941, %rd45321, 1;
	not.b64 	%rd62688, %rd100940;
	add.s64 	%rd100940, %rd100939, %rd62688;
$L__BB1_22620:
	setp.ne.s64 	%p5264, %rd100940, 0;
	mov.u64 	%rd100939, %rd100940;
	@%p5264 bra 	$L__BB1_22618;
	cvt.u32.u64 	%r6292, %rd100941;
	mov.b64 	%rd100945, 0;
	mov.u64 	%rd100943, %rd5;
$L__BB1_22622:
	shr.u64 	%rd100944, %rd100943, 1;
	add.s64 	%rd45329, %rd100945, %rd100944;
	shl.b64 	%rd62690, %rd45329, 2;
	add.s64 	%rd62691, %rd43874, %rd62690;
	ld.u32 	%r10194, [%rd62691];
	setp.ge.s32 	%p5265, %r10194, %r6291;
	@%p5265 bra 	$L__BB1_22624;
	add.s64 	%rd100945, %rd45329, 1;
	not.b64 	%rd62692, %rd100944;
	add.s64 	%rd100944, %rd100943, %rd62692;
$L__BB1_22624:
	setp.ne.s64 	%p5266, %rd100944, 0;
	mov.u64 	%rd100943, %rd100944;
	@%p5266 bra 	$L__BB1_22622;
	cvt.u32.u64 	%r6293, %rd100945;
	mov.b64 	%rd100949, 0;
	mov.u64 	%rd100947, %rd5;
$L__BB1_22626:
	shr.u64 	%rd100948, %rd100947, 1;
	add.s64 	%rd45337, %rd100949, %rd100948;
	shl.b64 	%rd62694, %rd45337, 2;
	add.s64 	%rd62695, %rd43891, %rd62694;
	ld.u32 	%r10195, [%rd62695];
	setp.ge.s32 	%p5267, %r10195, %r6292;
	@%p5267 bra 	$L__BB1_22628;
	add.s64 	%rd100949, %rd45337, 1;
	not.b64 	%rd62696, %rd100948;
	add.s64 	%rd100948, %rd100947, %rd62696;
$L__BB1_22628:
	setp.ne.s64 	%p5268, %rd100948, 0;
	mov.u64 	%rd100947, %rd100948;
	@%p5268 bra 	$L__BB1_22626;
	cvt.u32.u64 	%r6294, %rd100949;
	mov.b64 	%rd100953, 0;
	mov.u64 	%rd100951, %rd5;
$L__BB1_22630:
	shr.u64 	%rd100952, %rd100951, 1;
	add.s64 	%rd45345, %rd100953, %rd100952;
	shl.b64 	%rd62698, %rd45345, 2;
	add.s64 	%rd62699, %rd43891, %rd62698;
	ld.u32 	%r10196, [%rd62699];
	setp.ge.s32 	%p5269, %r10196, %r6293;
	@%p5269 bra 	$L__BB1_22632;
	add.s64 	%rd100953, %rd45345, 1;
	not.b64 	%rd62700, %rd100952;
	add.s64 	%rd100952, %rd100951, %rd62700;
$L__BB1_22632:
	setp.ne.s64 	%p5270, %rd100952, 0;
	mov.u64 	%rd100951, %rd100952;
	@%p5270 bra 	$L__BB1_22630;
	cvt.u32.u64 	%r6295, %rd100953;
	mov.b64 	%rd100957, 0;
	mov.u64 	%rd100955, %rd5;
$L__BB1_22634:
	shr.u64 	%rd100956, %rd100955, 1;
	add.s64 	%rd45353, %rd100957, %rd100956;
	shl.b64 	%rd62702, %rd45353, 2;
	add.s64 	%rd62703, %rd43908, %rd62702;
	ld.u32 	%r10197, [%rd62703];
	setp.ge.s32 	%p5271, %r10197, %r6294;
	@%p5271 bra 	$L__BB1_22636;
	add.s64 	%rd100957, %rd45353, 1;
	not.b64 	%rd62704, %rd100956;
	add.s64 	%rd100956, %rd100955, %rd62704;
$L__BB1_22636:
	setp.ne.s64 	%p5272, %rd100956, 0;
	mov.u64 	%rd100955, %rd100956;
	@%p5272 bra 	$L__BB1_22634;
	cvt.u32.u64 	%r6296, %rd100957;
	mov.b64 	%rd100961, 0;
	mov.u64 	%rd100959, %rd5;
$L__BB1_22638:
	shr.u64 	%rd100960, %rd100959, 1;
	add.s64 	%rd45361, %rd100961, %rd100960;
	shl.b64 	%rd62706, %rd45361, 2;
	add.s64 	%rd62707, %rd43908, %rd62706;
	ld.u32 	%r10198, [%rd62707];
	setp.ge.s32 	%p5273, %r10198, %r6295;
	@%p5273 bra 	$L__BB1_22640;
	add.s64 	%rd100961, %rd45361, 1;
	not.b64 	%rd62708, %rd100960;
	add.s64 	%rd100960, %rd100959, %rd62708;
$L__BB1_22640:
	setp.ne.s64 	%p5274, %rd100960, 0;
	mov.u64 	%rd100959, %rd100960;
	@%p5274 bra 	$L__BB1_22638;
	cvt.u32.u64 	%r6297, %rd100961;
	mov.b64 	%rd100965, 0;
	mov.u64 	%rd100963, %rd5;
$L__BB1_22642:
	shr.u64 	%rd100964, %rd100963, 1;
	add.s64 	%rd45369, %rd100965, %rd100964;
	shl.b64 	%rd62710, %rd45369, 2;
	add.s64 	%rd62711, %rd43925, %rd62710;
	ld.u32 	%r10199, [%rd62711];
	setp.ge.s32 	%p5275, %r10199, %r6296;
	@%p5275 bra 	$L__BB1_22644;
	add.s64 	%rd100965, %rd45369, 1;
	not.b64 	%rd62712, %rd100964;
	add.s64 	%rd100964, %rd100963, %rd62712;
$L__BB1_22644:
	setp.ne.s64 	%p5276, %rd100964, 0;
	mov.u64 	%rd100963, %rd100964;
	@%p5276 bra 	$L__BB1_22642;
	cvt.u32.u64 	%r6298, %rd100965;
	mov.b64 	%rd100969, 0;
	mov.u64 	%rd100967, %rd5;
$L__BB1_22646:
	shr.u64 	%rd100968, %rd100967, 1;
	add.s64 	%rd45377, %rd100969, %rd100968;
	shl.b64 	%rd62714, %rd45377, 2;
	add.s64 	%rd62715, %rd43925, %rd62714;
	ld.u32 	%r10200, [%rd62715];
	setp.ge.s32 	%p5277, %r10200, %r6297;
	@%p5277 bra 	$L__BB1_22648;
	add.s64 	%rd100969, %rd45377, 1;
	not.b64 	%rd62716, %rd100968;
	add.s64 	%rd100968, %rd100967, %rd62716;
$L__BB1_22648:
	setp.ne.s64 	%p5278, %rd100968, 0;
	mov.u64 	%rd100967, %rd100968;
	@%p5278 bra 	$L__BB1_22646;
	cvt.u32.u64 	%r10201, %rd100969;
	setp.lt.s32 	%p5279, %r6298, %r10201;
	selp.b32 	%r6299, %r6131, %r6153, %p5279;
	selp.b32 	%r6300, %r6153, %r6131, %p5279;
	ld.global.u64 	%rd45382, [%rd4];
	mov.b64 	%rd100973, 0;
	mov.u64 	%rd100971, %rd5;
$L__BB1_22650:
	shr.u64 	%rd100972, %rd100971, 1;
	add.s64 	%rd45386, %rd100973, %rd100972;
	shl.b64 	%rd62718, %rd45386, 2;
	add.s64 	%rd62719, %rd45382, %rd62718;
	ld.u32 	%r10202, [%rd62719];
	setp.ge.s32 	%p5280, %r10202, %r6174;
	@%p5280 bra 	$L__BB1_22652;
	add.s64 	%rd100973, %rd45386, 1;
	not.b64 	%rd62720, %rd100972;
	add.s64 	%rd100972, %rd100971, %rd62720;
$L__BB1_22652:
	setp.ne.s64 	%p5281, %rd100972, 0;
	mov.u64 	%rd100971, %rd100972;
	@%p5281 bra 	$L__BB1_22650;
	cvt.u32.u64 	%r6301, %rd100973;
	mov.b64 	%rd100977, 0;
	mov.u64 	%rd100975, %rd5;
$L__BB1_22654:
	shr.u64 	%rd100976, %rd100975, 1;
	add.s64 	%rd45394, %rd100977, %rd100976;
	shl.b64 	%rd62722, %rd45394, 2;
	add.s64 	%rd62723, %rd45382, %rd62722;
	ld.u32 	%r10203, [%rd62723];
	setp.ge.s32 	%p5282, %r10203, %r6152;
	@%p5282 bra 	$L__BB1_22656;
	add.s64 	%rd100977, %rd45394, 1;
	not.b64 	%rd62724, %rd100976;
	add.s64 	%rd100976, %rd100975, %rd62724;
$L__BB1_22656:
	setp.ne.s64 	%p5283, %rd100976, 0;
	mov.u64 	%rd100975, %rd100976;
	@%p5283 bra 	$L__BB1_22654;
	cvt.u32.u64 	%r6302, %rd100977;
	ld.global.u64 	%rd45399, [%rd4+8];
	mov.b64 	%rd100981, 0;
	mov.u64 	%rd100979, %rd5;
$L__BB1_22658:
	shr.u64 	%rd100980, %rd100979, 1;
	add.s64 	%rd45403, %rd100981, %rd100980;
	shl.b64 	%rd62726, %rd45403, 2;
	add.s64 	%rd62727, %rd45399, %rd62726;
	ld.u32 	%r10204, [%rd62727];
	setp.ge.s32 	%p5284, %r10204, %r6301;
	@%p5284 bra 	$L__BB1_22660;
	add.s64 	%rd100981, %rd45403, 1;
	not.b64 	%rd62728, %rd100980;
	add.s64 	%rd100980, %rd100979, %rd62728;
$L__BB1_22660:
	setp.ne.s64 	%p5285, %rd100980, 0;
	mov.u64 	%rd100979, %rd100980;
	@%p5285 bra 	$L__BB1_22658;
	cvt.u32.u64 	%r6303, %rd100981;
	mov.b64 	%rd100985, 0;
	mov.u64 	%rd100983, %rd5;
$L__BB1_22662:
	shr.u64 	%rd100984, %rd100983, 1;
	add.s64 	%rd45411, %rd100985, %rd100984;
	shl.b64 	%rd62730, %rd45411, 2;
	add.s64 	%rd62731, %rd45399, %rd62730;
	ld.u32 	%r10205, [%rd62731];
	setp.ge.s32 	%p5286, %r10205, %r6302;
	@%p5286 bra 	$L__BB1_22664;
	add.s64 	%rd100985, %rd45411, 1;
	not.b64 	%rd62732, %rd100984;
	add.s64 	%rd100984, %rd100983, %rd62732;
$L__BB1_22664:
	setp.ne.s64 	%p5287, %rd100984, 0;
	mov.u64 	%rd100983, %rd100984;
	@%p5287 bra 	$L__BB1_22662;
	cvt.u32.u64 	%r6304, %rd100985;
	ld.global.u64 	%rd45416, [%rd4+16];
	mov.b64 	%rd100989, 0;
	mov.u64 	%rd100987, %rd5;
$L__BB1_22666:
	shr.u64 	%rd100988, %rd100987, 1;
	add.s64 	%rd45420, %rd100989, %rd100988;
	shl.b64 	%rd62734, %rd45420, 2;
	add.s64 	%rd62735, %rd45416, %rd62734;
	ld.u32 	%r10206, [%rd62735];
	setp.ge.s32 	%p5288, %r10206, %r6303;
	@%p5288 bra 	$L__BB1_22668;
	add.s64 	%rd100989, %rd45420, 1;
	not.b64 	%rd62736, %rd100988;
	add.s64 	%rd100988, %rd100987, %rd62736;
$L__BB1_22668:
	setp.ne.s64 	%p5289, %rd100988, 0;
	mov.u64 	%rd100987, %rd100988;
	@%p5289 bra 	$L__BB1_22666;
	cvt.u32.u64 	%r6305, %rd100989;
	mov.b64 	%rd100993, 0;
	mov.u64 	%rd100991, %rd5;
$L__BB1_22670:
	shr.u64 	%rd100992, %rd100991, 1;
	add.s64 	%rd45428, %rd100993, %rd100992;
	shl.b64 	%rd62738, %rd45428, 2;
	add.s64 	%rd62739, %rd45416, %rd62738;
	ld.u32 	%r10207, [%rd62739];
	setp.ge.s32 	%p5290, %r10207, %r6304;
	@%p5290 bra 	$L__BB1_22672;
	add.s64 	%rd100993, %rd45428, 1;
	not.b64 	%rd62740, %rd100992;
	add.s64 	%rd100992, %rd100991, %rd62740;
$L__BB1_22672:
	setp.ne.s64 	%p5291, %rd100992, 0;
	mov.u64 	%rd100991, %rd100992;
	@%p5291 bra 	$L__BB1_22670;
	cvt.u32.u64 	%r6306, %rd100993;
	ld.global.u64 	%rd45433, [%rd4+24];
	mov.b64 	%rd100997, 0;
	mov.u64 	%rd100995, %rd5;
$L__BB1_22674:
	shr.u64 	%rd100996, %rd100995, 1;
	add.s64 	%rd45437, %rd100997, %rd100996;
	shl.b64 	%rd62742, %rd45437, 2;
	add.s64 	%rd62743, %rd45433, %rd62742;
	ld.u32 	%r10208, [%rd62743];
	setp.ge.s32 	%p5292, %r10208, %r6305;
	@%p5292 bra 	$L__BB1_22676;
	add.s64 	%rd100997, %rd45437, 1;
	not.b64 	%rd62744, %rd100996;
	add.s64 	%rd100996, %rd100995, %rd62744;
$L__BB1_22676:
	setp.ne.s64 	%p5293, %rd100996, 0;
	mov.u64 	%rd100995, %rd100996;
	@%p5293 bra 	$L__BB1_22674;
	cvt.u32.u64 	%r6307, %rd100997;
	mov.b64 	%rd101001, 0;
	mov.u64 	%rd100999, %rd5;
$L__BB1_22678:
	shr.u64 	%rd101000, %rd100999, 1;
	add.s64 	%rd45445, %rd101001, %rd101000;
	shl.b64 	%rd62746, %rd45445, 2;
	add.s64 	%rd62747, %rd45433, %rd62746;
	ld.u32 	%r10209, [%rd62747];
	setp.ge.s32 	%p5294, %r10209, %r6306;
	@%p5294 bra 	$L__BB1_22680;
	add.s64 	%rd101001, %rd45445, 1;
	not.b64 	%rd62748, %rd101000;
	add.s64 	%rd101000, %rd100999, %rd62748;
$L__BB1_22680:
	setp.ne.s64 	%p5295, %rd101000, 0;
	mov.u64 	%rd100999, %rd101000;
	@%p5295 bra 	$L__BB1_22678;
	cvt.u32.u64 	%r6308, %rd101001;
	ld.global.u64 	%rd45450, [%rd4+32];
	mov.b64 	%rd101005, 0;
	mov.u64 	%rd101003, %rd5;
$L__BB1_22682:
	shr.u64 	%rd101004, %rd101003, 1;
	add.s64 	%rd45454, %rd101005, %rd101004;
	shl.b64 	%rd62750, %rd45454, 2;
	add.s64 	%rd62751, %rd45450, %rd62750;
	ld.u32 	%r10210, [%rd62751];
	setp.ge.s32 	%p5296, %r10210, %r6307;
	@%p5296 bra 	$L__BB1_22684;
	add.s64 	%rd101005, %rd45454, 1;
	not.b64 	%rd62752, %rd101004;
	add.s64 	%rd101004, %rd101003, %rd62752;
$L__BB1_22684:
	setp.ne.s64 	%p5297, %rd101004, 0;
	mov.u64 	%rd101003, %rd101004;
	@%p5297 bra 	$L__BB1_22682;
	cvt.u32.u64 	%r6309, %rd101005;
	mov.b64 	%rd101009, 0;
	mov.u64 	%rd101007, %rd5;
$L__BB1_22686:
	shr.u64 	%rd101008, %rd101007, 1;
	add.s64 	%rd45462, %rd101009, %rd101008;
	shl.b64 	%rd62754, %rd45462, 2;
	add.s64 	%rd62755, %rd45450, %rd62754;
	ld.u32 	%r10211, [%rd62755];
	setp.ge.s32 	%p5298, %r10211, %r6308;
	@%p5298 bra 	$L__BB1_22688;
	add.s64 	%rd101009, %rd45462, 1;
	not.b64 	%rd62756, %rd101008;
	add.s64 	%rd101008, %rd101007, %rd62756;
$L__BB1_22688:
	setp.ne.s64 	%p5299, %rd101008, 0;
	mov.u64 	%rd101007, %rd101008;
	@%p5299 bra 	$L__BB1_22686;
	cvt.u32.u64 	%r6310, %rd101009;
	ld.global.u64 	%rd45467, [%rd4+40];
	mov.b64 	%rd101013, 0;
	mov.u64 	%rd101011, %rd5;
$L__BB1_22690:
	shr.u64 	%rd101012, %rd101011, 1;
	add.s64 	%rd45471, %rd101013, %rd101012;
	shl.b64 	%rd62758, %rd45471, 2;
	add.s64 	%rd62759, %rd45467, %rd62758;
	ld.u32 	%r10212, [%rd62759];
	setp.ge.s32 	%p5300, %r10212, %r6309;
	@%p5300 bra 	$L__BB1_22692;
	add.s64 	%rd101013, %rd45471, 1;
	not.b64 	%rd62760, %rd101012;
	add.s64 	%rd101012, %rd101011, %rd62760;
$L__BB1_22692:
	setp.ne.s64 	%p5301, %rd101012, 0;
	mov.u64 	%rd101011, %rd101012;
	@%p5301 bra 	$L__BB1_22690;
	cvt.u32.u64 	%r6311, %rd101013;
	mov.b64 	%rd101017, 0;
	mov.u64 	%rd101015, %rd5;
$L__BB1_22694:
	shr.u64 	%rd101016, %rd101015, 1;
	add.s64 	%rd45479, %rd101017, %rd101016;
	shl.b64 	%rd62762, %rd45479, 2;
	add.s64 	%rd62763, %rd45467, %rd62762;
	ld.u32 	%r10213, [%rd62763];
	setp.ge.s32 	%p5302, %r10213, %r6310;
	@%p5302 bra 	$L__BB1_22696;
	add.s64 	%rd101017, %rd45479, 1;
	not.b64 	%rd62764, %rd101016;
	add.s64 	%rd101016, %rd101015, %rd62764;
$L__BB1_22696:
	setp.ne.s64 	%p5303, %rd101016, 0;
	mov.u64 	%rd101015, %rd101016;
	@%p5303 bra 	$L__BB1_22694;
	cvt.u32.u64 	%r6312, %rd101017;
	ld.global.u64 	%rd45484, [%rd4+48];
	mov.b64 	%rd101021, 0;
	mov.u64 	%rd101019, %rd5;
$L__BB1_22698:
	shr.u64 	%rd101020, %rd101019, 1;
	add.s64 	%rd45488, %rd101021, %rd101020;
	shl.b64 	%rd62766, %rd45488, 2;
	add.s64 	%rd62767, %rd45484, %rd62766;
	ld.u32 	%r10214, [%rd62767];
	setp.ge.s32 	%p5304, %r10214, %r6311;
	@%p5304 bra 	$L__BB1_22700;
	add.s64 	%rd101021, %rd45488, 1;
	not.b64 	%rd62768, %rd101020;
	add.s64 	%rd101020, %rd101019, %rd62768;
$L__BB1_22700:
	setp.ne.s64 	%p5305, %rd101020, 0;
	mov.u64 	%rd101019, %rd101020;
	@%p5305 bra 	$L__BB1_22698;
	cvt.u32.u64 	%r6313, %rd101021;
	mov.b64 	%rd101025, 0;
	mov.u64 	%rd101023, %rd5;
$L__BB1_22702:
	shr.u64 	%rd101024, %rd101023, 1;
	add.s64 	%rd45496, %rd101025, %rd101024;
	shl.b64 	%rd62770, %rd45496, 2;
	add.s64 	%rd62771, %rd45484, %rd62770;
	ld.u32 	%r10215, [%rd62771];
	setp.ge.s32 	%p5306, %r10215, %r6312;
	@%p5306 bra 	$L__BB1_22704;
	add.s64 	%rd101025, %rd45496, 1;
	not.b64 	%rd62772, %rd101024;
	add.s64 	%rd101024, %rd101023, %rd62772;
$L__BB1_22704:
	setp.ne.s64 	%p5307, %rd101024, 0;
	mov.u64 	%rd101023, %rd101024;
	@%p5307 bra 	$L__BB1_22702;
	cvt.u32.u64 	%r6314, %rd101025;
	ld.global.u64 	%rd45501, [%rd4+56];
	mov.b64 	%rd101029, 0;
	mov.u64 	%rd101027, %rd5;
$L__BB1_22706:
	shr.u64 	%rd101028, %rd101027, 1;
	add.s64 	%rd45505, %rd101029, %rd101028;
	shl.b64 	%rd62774, %rd45505, 2;
	add.s64 	%rd62775, %rd45501, %rd62774;
	ld.u32 	%r10216, [%rd62775];
	setp.ge.s32 	%p5308, %r10216, %r6313;
	@%p5308 bra 	$L__BB1_22708;
	add.s64 	%rd101029, %rd45505, 1;
	not.b64 	%rd62776, %rd101028;
	add.s64 	%rd101028, %rd101027, %rd62776;
$L__BB1_22708:
	setp.ne.s64 	%p5309, %rd101028, 0;
	mov.u64 	%rd101027, %rd101028;
	@%p5309 bra 	$L__BB1_22706;
	cvt.u32.u64 	%r6315, %rd101029;
	mov.b64 	%rd101033, 0;
	mov.u64 	%rd101031, %rd5;
$L__BB1_22710:
	shr.u64 	%rd101032, %rd101031, 1;
	add.s64 	%rd45513, %rd101033, %rd101032;
	shl.b64 	%rd62778, %rd45513, 2;
	add.s64 	%rd62779, %rd45501, %rd62778;
	ld.u32 	%r10217, [%rd62779];
	setp.ge.s32 	%p5310, %r10217, %r6314;
	@%p5310 bra 	$L__BB1_22712;
	add.s64 	%rd101033, %rd45513, 1;
	not.b64 	%rd62780, %rd101032;
	add.s64 	%rd101032, %rd101031, %rd62780;
$L__BB1_22712:
	setp.ne.s64 	%p5311, %rd101032, 0;
	mov.u64 	%rd101031, %rd101032;
	@%p5311 bra 	$L__BB1_22710;
	cvt.u32.u64 	%r6316, %rd101033;
	ld.global.u64 	%rd45518, [%rd4+64];
	mov.b64 	%rd101037, 0;
	mov.u64 	%rd101035, %rd5;
$L__BB1_22714:
	shr.u64 	%rd101036, %rd101035, 1;
	add.s64 	%rd45522, %rd101037, %rd101036;
	shl.b64 	%rd62782, %rd45522, 2;
	add.s64 	%rd62783, %rd45518, %rd62782;
	ld.u32 	%r10218, [%rd62783];
	setp.ge.s32 	%p5312, %r10218, %r6315;
	@%p5312 bra 	$L__BB1_22716;
	add.s64 	%rd101037, %rd45522, 1;
	not.b64 	%rd62784, %rd101036;
	add.s64 	%rd101036, %rd101035, %rd62784;
$L__BB1_22716:
	setp.ne.s64 	%p5313, %rd101036, 0;
	mov.u64 	%rd101035, %rd101036;
	@%p5313 bra 	$L__BB1_22714;
	cvt.u32.u64 	%r6317, %rd101037;
	mov.b64 	%rd101041, 0;
	mov.u64 	%rd101039, %rd5;
$L__BB1_22718:
	shr.u64 	%rd101040, %rd101039, 1;
	add.s64 	%rd45530, %rd101041, %rd101040;
	shl.b64 	%rd62786, %rd45530, 2;
	add.s64 	%rd62787, %rd45518, %rd62786;
	ld.u32 	%r10219, [%rd62787];
	setp.ge.s32 	%p5314, %r10219, %r6316;
	@%p5314 bra 	$L__BB1_22720;
	add.s64 	%rd101041, %rd45530, 1;
	not.b64 	%rd62788, %rd101040;
	add.s64 	%rd101040, %rd101039, %rd62788;
$L__BB1_22720:
	setp.ne.s64 	%p5315, %rd101040, 0;
	mov.u64 	%rd101039, %rd101040;
	@%p5315 bra 	$L__BB1_22718;
	cvt.u32.u64 	%r6318, %rd101041;
	ld.global.u64 	%rd45535, [%rd4+72];
	mov.b64 	%rd101045, 0;
	mov.u64 	%rd101043, %rd5;
$L__BB1_22722:
	shr.u64 	%rd101044, %rd101043, 1;
	add.s64 	%rd45539, %rd101045, %rd101044;
	shl.b64 	%rd62790, %rd45539, 2;
	add.s64 	%rd62791, %rd45535, %rd62790;
	ld.u32 	%r10220, [%rd62791];
	setp.ge.s32 	%p5316, %r10220, %r6317;
	@%p5316 bra 	$L__BB1_22724;
	add.s64 	%rd101045, %rd45539, 1;
	not.b64 	%rd62792, %rd101044;
	add.s64 	%rd101044, %rd101043, %rd62792;
$L__BB1_22724:
	setp.ne.s64 	%p5317, %rd101044, 0;
	mov.u64 	%rd101043, %rd101044;
	@%p5317 bra 	$L__BB1_22722;
	cvt.u32.u64 	%r6319, %rd101045;
	mov.b64 	%rd101049, 0;
	mov.u64 	%rd101047, %rd5;
$L__BB1_22726:
	shr.u64 	%rd101048, %rd101047, 1;
	add.s64 	%rd45547, %rd101049, %rd101048;
	shl.b64 	%rd62794, %rd45547, 2;
	add.s64 	%rd62795, %rd45535, %rd62794;
	ld.u32 	%r10221, [%rd62795];
	setp.ge.s32 	%p5318, %r10221, %r6318;
	@%p5318 bra 	$L__BB1_22728;
	add.s64 	%rd101049, %rd45547, 1;
	not.b64 	%rd62796, %rd101048;
	add.s64 	%rd101048, %rd101047, %rd62796;
$L__BB1_22728:
	setp.ne.s64 	%p5319, %rd101048, 0;
	mov.u64 	%rd101047, %rd101048;
	@%p5319 bra 	$L__BB1_22726;
	cvt.u32.u64 	%r10222, %rd101049;
	setp.lt.s32 	%p5320, %r6319, %r10222;
	selp.b32 	%r6320, %r6152, %r6174, %p5320;
	selp.b32 	%r6321, %r6174, %r6152, %p5320;
	mov.b64 	%rd101053, 0;
	mov.u64 	%rd101051, %rd5;
$L__BB1_22730:
	shr.u64 	%rd101052, %rd101051, 1;
	add.s64 	%rd45555, %rd101053, %rd101052;
	shl.b64 	%rd62798, %rd45555, 2;
	add.s64 	%rd62799, %rd45382, %rd62798;
	ld.u32 	%r10223, [%rd62799];
	setp.ge.s32 	%p5321, %r10223, %r6005;
	@%p5321 bra 	$L__BB1_22732;
	add.s64 	%rd101053, %rd45555, 1;
	not.b64 	%rd62800, %rd101052;
	add.s64 	%rd101052, %rd101051, %rd62800;
$L__BB1_22732:
	setp.ne.s64 	%p5322, %rd101052, 0;
	mov.u64 	%rd101051, %rd101052;
	@%p5322 bra 	$L__BB1_22730;
	cvt.u32.u64 	%r6322, %rd101053;
	mov.b64 	%rd101057, 0;
	mov.u64 	%rd101055, %rd5;
$L__BB1_22734:
	shr.u64 	%rd101056, %rd101055, 1;
	add.s64 	%rd45563, %rd101057, %rd101056;
	shl.b64 	%rd62802, %rd45563, 2;
	add.s64 	%rd62803, %rd45382, %rd62802;
	ld.u32 	%r10224, [%rd62803];
	setp.ge.s32 	%p5323, %r10224, %r6173;
	@%p5323 bra 	$L__BB1_22736;
	add.s64 	%rd101057, %rd45563, 1;
	not.b64 	%rd62804, %rd101056;
	add.s64 	%rd101056, %rd101055, %rd62804;
$L__BB1_22736:
	setp.ne.s64 	%p5324, %rd101056, 0;
	mov.u64 	%rd101055, %rd101056;
	@%p5324 bra 	$L__BB1_22734;
	cvt.u32.u64 	%r6323, %rd101057;
	mov.b64 	%rd101061, 0;
	mov.u64 	%rd101059, %rd5;
$L__BB1_22738:
	shr.u64 	%rd101060, %rd101059, 1;
	add.s64 	%rd45571, %rd101061, %rd101060;
	shl.b64 	%rd62806, %rd45571, 2;
	add.s64 	%rd62807, %rd45399, %rd62806;
	ld.u32 	%r10225, [%rd62807];
	setp.ge.s32 	%p5325, %r10225, %r6322;
	@%p5325 bra 	$L__BB1_22740;
	add.s64 	%rd101061, %rd45571, 1;
	not.b64 	%rd62808, %rd101060;
	add.s64 	%rd101060, %rd101059, %rd62808;
$L__BB1_22740:
	setp.ne.s64 	%p5326, %rd101060, 0;
	mov.u64 	%rd101059, %rd101060;
	@%p5326 bra 	$L__BB1_22738;
	cvt.u32.u64 	%r6324, %rd101061;
	mov.b64 	%rd101065, 0;
	mov.u64 	%rd101063, %rd5;
$L__BB1_22742:
	shr.u64 	%rd101064, %rd101063, 1;
	add.s64 	%rd45579, %rd101065, %rd101064;
	shl.b64 	%rd62810, %rd45579, 2;
	add.s64 	%rd62811, %rd45399, %rd62810;
	ld.u32 	%r10226, [%rd62811];
	setp.ge.s32 	%p5327, %r10226, %r6323;
	@%p5327 bra 	$L__BB1_22744;
	add.s64 	%rd101065, %rd45579, 1;
	not.b64 	%rd62812, %rd101064;
	add.s64 	%rd101064, %rd101063, %rd62812;
$L__BB1_22744:
	setp.ne.s64 	%p5328, %rd101064, 0;
	mov.u64 	%rd101063, %rd101064;
	@%p5328 bra 	$L__BB1_22742;
	cvt.u32.u64 	%r6325, %rd101065;
	mov.b64 	%rd101069, 0;
	mov.u64 	%rd101067, %rd5;
$L__BB1_22746:
	shr.u64 	%rd101068, %rd101067, 1;
	add.s64 	%rd45587, %rd101069, %rd101068;
	shl.b64 	%rd62814, %rd45587, 2;
	add.s64 	%rd62815, %rd45416, %rd62814;
	ld.u32 	%r10227, [%rd62815];
	setp.ge.s32 	%p5329, %r10227, %r6324;
	@%p5329 bra 	$L__BB1_22748;
	add.s64 	%rd101069, %rd45587, 1;
	not.b64 	%rd62816, %rd101068;
	add.s64 	%rd101068, %rd101067, %rd62816;
$L__BB1_22748:
	setp.ne.s64 	%p5330, %rd101068, 0;
	mov.u64 	%rd101067, %rd101068;
	@%p5330 bra 	$L__BB1_22746;
	cvt.u32.u64 	%r6326, %rd101069;
	mov.b64 	%rd101073, 0;
	mov.u64 	%rd101071, %rd5;
$L__BB1_22750:
	shr.u64 	%rd101072, %rd101071, 1;
	add.s64 	%rd45595, %rd101073, %rd101072;
	shl.b64 	%rd62818, %rd45595, 2;
	add.s64 	%rd62819, %rd45416, %rd62818;
	ld.u32 	%r10228, [%rd62819];
	setp.ge.s32 	%p5331, %r10228, %r6325;
	@%p5331 bra 	$L__BB1_22752;
	add.s64 	%rd101073, %rd45595, 1;
	not.b64 	%rd62820, %rd101072;
	add.s64 	%rd101072, %rd101071, %rd62820;
$L__BB1_22752:
	setp.ne.s64 	%p5332, %rd101072, 0;
	mov.u64 	%rd101071, %rd101072;
	@%p5332 bra 	$L__BB1_22750;
	cvt.u32.u64 	%r6327, %rd101073;
	mov.b64 	%rd101077, 0;
	mov.u64 	%rd101075, %rd5;
$L__BB1_22754:
	shr.u64 	%rd101076, %rd101075, 1;
	add.s64 	%rd45603, %rd101077, %rd101076;
	shl.b64 	%rd62822, %rd45603, 2;
	add.s64 	%rd62823, %rd45433, %rd62822;
	ld.u32 	%r10229, [%rd62823];
	setp.ge.s32 	%p5333, %r10229, %r6326;
	@%p5333 bra 	$L__BB1_22756;
	add.s64 	%rd101077, %rd45603, 1;
	not.b64 	%rd62824, %rd101076;
	add.s64 	%rd101076, %rd101075, %rd62824;
$L__BB1_22756:
	setp.ne.s64 	%p5334, %rd101076, 0;
	mov.u64 	%rd101075, %rd101076;
	@%p5334 bra 	$L__BB1_22754;
	cvt.u32.u64 	%r6328, %rd101077;
	mov.b64 	%rd101081, 0;
	mov.u64 	%rd101079, %rd5;
$L__BB1_22758:
	shr.u64 	%rd101080, %rd101079, 1;
	add.s64 	%rd45611, %rd101081, %rd101080;
	shl.b64 	%rd62826, %rd45611, 2;
	add.s64 	%rd62827, %rd45433, %rd62826;
	ld.u32 	%r10230, [%rd62827];
	setp.ge.s32 	%p5335, %r10230, %r6327;
	@%p5335 bra 	$L__BB1_22760;
	add.s64 	%rd101081, %rd45611, 1;
	not.b64 	%rd62828, %rd101080;
	add.s64 	%rd101080, %rd101079, %rd62828;
$L__BB1_22760:
	setp.ne.s64 	%p5336, %rd101080, 0;
	mov.u64 	%rd101079, %rd101080;
	@%p5336 bra 	$L__BB1_22758;
	cvt.u32.u64 	%r6329, %rd101081;
	mov.b64 	%rd101085, 0;
	mov.u64 	%rd101083, %rd5;
$L__BB1_22762:
	shr.u64 	%rd101084, %rd101083, 1;
	add.s64 	%rd45619, %rd101085, %rd101084;
	shl.b64 	%rd62830, %rd45619, 2;
	add.s64 	%rd62831, %rd45450, %rd62830;
	ld.u32 	%r10231, [%rd62831];
	setp.ge.s32 	%p5337, %r10231, %r6328;
	@%p5337 bra 	$L__BB1_22764;
	add.s64 	%rd101085, %rd45619, 1;
	not.b64 	%rd62832, %rd101084;
	add.s64 	%rd101084, %rd101083, %rd62832;
$L__BB1_22764:
	setp.ne.s64 	%p5338, %rd101084, 0;
	mov.u64 	%rd101083, %rd101084;
	@%p5338 bra 	$L__BB1_22762;
	cvt.u32.u64 	%r6330, %rd101085;
	mov.b64 	%rd101089, 0;
	mov.u64 	%rd101087, %rd5;
$L__BB1_22766:
	shr.u64 	%rd101088, %rd101087, 1;
	add.s64 	%rd45627, %rd101089, %rd101088;
	shl.b64 	%rd62834, %rd45627, 2;
	add.s64 	%rd62835, %rd45450, %rd62834;
	ld.u32 	%r10232, [%rd62835];
	setp.ge.s32 	%p5339, %r10232, %r6329;
	@%p5339 bra 	$L__BB1_22768;
	add.s64 	%rd101089, %rd45627, 1;
	not.b64 	%rd62836, %rd101088;
	add.s64 	%rd101088, %rd101087, %rd62836;
$L__BB1_22768:
	setp.ne.s64 	%p5340, %rd101088, 0;
	mov.u64 	%rd101087, %rd101088;
	@%p5340 bra 	$L__BB1_22766;
	cvt.u32.u64 	%r6331, %rd101089;
	mov.b64 	%rd101093, 0;
	mov.u64 	%rd101091, %rd5;
$L__BB1_22770:
	shr.u64 	%rd101092, %rd101091, 1;
	add.s64 	%rd45635, %rd101093, %rd101092;
	shl.b64 	%rd62838, %rd45635, 2;
	add.s64 	%rd62839, %rd45467, %rd62838;
	ld.u32 	%r10233, [%rd62839];
	setp.ge.s32 	%p5341, %r10233, %r6330;
	@%p5341 bra 	$L__BB1_22772;
	add.s64 	%rd101093, %rd45635, 1;
	not.b64 	%rd62840, %rd101092;
	add.s64 	%rd101092, %rd101091, %rd62840;
$L__BB1_22772:
	setp.ne.s64 	%p5342, %rd101092, 0;
	mov.u64 	%rd101091, %rd101092;
	@%p5342 bra 	$L__BB1_22770;
	cvt.u32.u64 	%r6332, %rd101093;
	mov.b64 	%rd101097, 0;
	mov.u64 	%rd101095, %rd5;
$L__BB1_22774:
	shr.u64 	%rd101096, %rd101095, 1;
	add.s64 	%rd45643, %rd101097, %rd101096;
	shl.b64 	%rd62842, %rd45643, 2;
	add.s64 	%rd62843, %rd45467, %rd62842;
	ld.u32 	%r10234, [%rd62843];
	setp.ge.s32 	%p5343, %r10234, %r6331;
	@%p5343 bra 	$L__BB1_22776;
	add.s64 	%rd101097, %rd45643, 1;
	not.b64 	%rd62844, %rd101096;
	add.s64 	%rd101096, %rd101095, %rd62844;
$L__BB1_22776:
	setp.ne.s64 	%p5344, %rd101096, 0;
	mov.u64 	%rd101095, %rd101096;
	@%p5344 bra 	$L__BB1_22774;
	cvt.u32.u64 	%r6333, %rd101097;
	mov.b64 	%rd101101, 0;
	mov.u64 	%rd101099, %rd5;
$L__BB1_22778:
	shr.u64 	%rd101100, %rd101099, 1;
	add.s64 	%rd45651, %rd101101, %rd101100;
	shl.b64 	%rd62846, %rd45651, 2;
	add.s64 	%rd62847, %rd45484, %rd62846;
	ld.u32 	%r10235, [%rd62847];
	setp.ge.s32 	%p5345, %r10235, %r6332;
	@%p5345 bra 	$L__BB1_22780;
	add.s64 	%rd101101, %rd45651, 1;
	not.b64 	%rd62848, %rd101100;
	add.s64 	%rd101100, %rd101099, %rd62848;
$L__BB1_22780:
	setp.ne.s64 	%p5346, %rd101100, 0;
	mov.u64 	%rd101099, %rd101100;
	@%p5346 bra 	$L__BB1_22778;
	cvt.u32.u64 	%r6334, %rd101101;
	mov.b64 	%rd101105, 0;
	mov.u64 	%rd101103, %rd5;
$L__BB1_22782:
	shr.u64 	%rd101104, %rd101103, 1;
	add.s64 	%rd45659, %rd101105, %rd101104;
	shl.b64 	%rd62850, %rd45659, 2;
	add.s64 	%rd62851, %rd45484, %rd62850;
	ld.u32 	%r10236, [%rd62851];
	setp.ge.s32 	%p5347, %r10236, %r6333;
	@%p5347 bra 	$L__BB1_22784;
	add.s64 	%rd101105, %rd45659, 1;
	not.b64 	%rd62852, %rd101104;
	add.s64 	%rd101104, %rd101103, %rd62852;
$L__BB1_22784:
	setp.ne.s64 	%p5348, %rd101104, 0;
	mov.u64 	%rd101103, %rd101104;
	@%p5348 bra 	$L__BB1_22782;
	cvt.u32.u64 	%r6335, %rd101105;
	mov.b64 	%rd101109, 0;
	mov.u64 	%rd101107, %rd5;
$L__BB1_22786:
	shr.u64 	%rd101108, %rd101107, 1;
	add.s64 	%rd45667, %rd101109, %rd101108;
	shl.b64 	%rd62854, %rd45667, 2;
	add.s64 	%rd62855, %rd45501, %rd62854;
	ld.u32 	%r10237, [%rd62855];
	setp.ge.s32 	%p5349, %r10237, %r6334;
	@%p5349 bra 	$L__BB1_22788;
	add.s64 	%rd101109, %rd45667, 1;
	not.b64 	%rd62856, %rd101108;
	add.s64 	%rd101108, %rd101107, %rd62856;
$L__BB1_22788:
	setp.ne.s64 	%p5350, %rd101108, 0;
	mov.u64 	%rd101107, %rd101108;
	@%p5350 bra 	$L__BB1_22786;
	cvt.u32.u64 	%r6336, %rd101109;
	mov.b64 	%rd101113, 0;
	mov.u64 	%rd101111, %rd5;
$L__BB1_22790:
	shr.u64 	%rd101112, %rd101111, 1;
	add.s64 	%rd45675, %rd101113, %rd101112;
	shl.b64 	%rd62858, %rd45675, 2;
	add.s64 	%rd62859, %rd45501, %rd62858;
	ld.u32 	%r10238, [%rd62859];
	setp.ge.s32 	%p5351, %r10238, %r6335;
	@%p5351 bra 	$L__BB1_22792;
	add.s64 	%rd101113, %rd45675, 1;
	not.b64 	%rd62860, %rd101112;
	add.s64 	%rd101112, %rd101111, %rd62860;
$L__BB1_22792:
	setp.ne.s64 	%p5352, %rd101112, 0;
	mov.u64 	%rd101111, %rd101112;
	@%p5352 bra 	$L__BB1_22790;
	cvt.u32.u64 	%r6337, %rd101113;
	mov.b64 	%rd101117, 0;
	mov.u64 	%rd101115, %rd5;
$L__BB1_22794:
	shr.u64 	%rd101116, %rd101115, 1;
	add.s64 	%rd45683, %rd101117, %rd101116;
	shl.b64 	%rd62862, %rd45683, 2;
	add.s64 	%rd62863, %rd45518, %rd62862;
	ld.u32 	%r10239, [%rd62863];
	setp.ge.s32 	%p5353, %r10239, %r6336;
	@%p5353 bra 	$L__BB1_22796;
	add.s64 	%rd101117, %rd45683, 1;
	not.b64 	%rd62864, %rd101116;
	add.s64 	%rd101116, %rd101115, %rd62864;
$L__BB1_22796:
	setp.ne.s64 	%p5354, %rd101116, 0;
	mov.u64 	%rd101115, %rd101116;
	@%p5354 bra 	$L__BB1_22794;
	cvt.u32.u64 	%r6338, %rd101117;
	mov.b64 	%rd101121, 0;
	mov.u64 	%rd101119, %rd5;
$L__BB1_22798:
	shr.u64 	%rd101120, %rd101119, 1;
	add.s64 	%rd45691, %rd101121, %rd101120;
	shl.b64 	%rd62866, %rd45691, 2;
	add.s64 	%rd62867, %rd45518, %rd62866;
	ld.u32 	%r10240, [%rd62867];
	setp.ge.s32 	%p5355, %r10240, %r6337;
	@%p5355 bra 	$L__BB1_22800;
	add.s64 	%rd101121, %rd45691, 1;
	not.b64 	%rd62868, %rd101120;
	add.s64 	%rd101120, %rd101119, %rd62868;
$L__BB1_22800:
	setp.ne.s64 	%p5356, %rd101120, 0;
	mov.u64 	%rd101119, %rd101120;
	@%p5356 bra 	$L__BB1_22798;
	cvt.u32.u64 	%r6339, %rd101121;
	mov.b64 	%rd101125, 0;
	mov.u64 	%rd101123, %rd5;
$L__BB1_22802:
	shr.u64 	%rd101124, %rd101123, 1;
	add.s64 	%rd45699, %rd101125, %rd101124;
	shl.b64 	%rd62870, %rd45699, 2;
	add.s64 	%rd62871, %rd45535, %rd62870;
	ld.u32 	%r10241, [%rd62871];
	setp.ge.s32 	%p5357, %r10241, %r6338;
	@%p5357 bra 	$L__BB1_22804;
	add.s64 	%rd101125, %rd45699, 1;
	not.b64 	%rd62872, %rd101124;
	add.s64 	%rd101124, %rd101123, %rd62872;
$L__BB1_22804:
	setp.ne.s64 	%p5358, %rd101124, 0;
	mov.u64 	%rd101123, %rd101124;
	@%p5358 bra 	$L__BB1_22802;
	cvt.u32.u64 	%r6340, %rd101125;
	mov.b64 	%rd101129, 0;
	mov.u64 	%rd101127, %rd5;
$L__BB1_22806:
	shr.u64 	%rd101128, %rd101127, 1;
	add.s64 	%rd45707, %rd101129, %rd101128;
	shl.b64 	%rd62874, %rd45707, 2;
	add.s64 	%rd62875, %rd45535, %rd62874;
	ld.u32 	%r10242, [%rd62875];
	setp.ge.s32 	%p5359, %r10242, %r6339;
	@%p5359 bra 	$L__BB1_22808;
	add.s64 	%rd101129, %rd45707, 1;
	not.b64 	%rd62876, %rd101128;
	add.s64 	%rd101128, %rd101127, %rd62876;
$L__BB1_22808:
	setp.ne.s64 	%p5360, %rd101128, 0;
	mov.u64 	%rd101127, %rd101128;
	@%p5360 bra 	$L__BB1_22806;
	cvt.u32.u64 	%r10243, %rd101129;
	setp.lt.s32 	%p5361, %r6340, %r10243;
	selp.b32 	%r6341, %r6173, %r6005, %p5361;
	selp.b32 	%r6342, %r6005, %r6173, %p5361;
	mov.b64 	%rd101133, 0;
	mov.u64 	%rd101131, %rd5;
$L__BB1_22810:
	shr.u64 	%rd101132, %rd101131, 1;
	add.s64 	%rd45715, %rd101133, %rd101132;
	shl.b64 	%rd62878, %rd45715, 2;
	add.s64 	%rd62879, %rd45382, %rd62878;
	ld.u32 	%r10244, [%rd62879];
	setp.ge.s32 	%p5362, %r10244, %r6195;
	@%p5362 bra 	$L__BB1_22812;
	add.s64 	%rd101133, %rd45715, 1;
	not.b64 	%rd62880, %rd101132;
	add.s64 	%rd101132, %rd101131, %rd62880;
$L__BB1_22812:
	setp.ne.s64 	%p5363, %rd101132, 0;
	mov.u64 	%rd101131, %rd101132;
	@%p5363 bra 	$L__BB1_22810;
	cvt.u32.u64 	%r6343, %rd101133;
	mov.b64 	%rd101137, 0;
	mov.u64 	%rd101135, %rd5;
$L__BB1_22814:
	shr.u64 	%rd101136, %rd101135, 1;
	add.s64 	%rd45723, %rd101137, %rd101136;
	shl.b64 	%rd62882, %rd45723, 2;
	add.s64 	%rd62883, %rd45382, %rd62882;
	ld.u32 	%r10245, [%rd62883];
	setp.ge.s32 	%p5364, %r10245, %r6027;
	@%p5364 bra 	$L__BB1_22816;
	add.s64 	%rd101137, %rd45723, 1;
	not.b64 	%rd62884, %rd101136;
	add.s64 	%rd101136, %rd101135, %rd62884;
$L__BB1_22816:
	setp.ne.s64 	%p5365, %rd101136, 0;
	mov.u64 	%rd101135, %rd101136;
	@%p5365 bra 	$L__BB1_22814;
	cvt.u32.u64 	%r6344, %rd101137;
	mov.b64 	%rd101141, 0;
	mov.u64 	%rd101139, %rd5;
$L__BB1_22818:
	shr.u64 	%rd101140, %rd101139, 1;
	add.s64 	%rd45731, %rd101141, %rd101140;
	shl.b64 	%rd62886, %rd45731, 2;
	add.s64 	%rd62887, %rd45399, %rd62886;
	ld.u32 	%r10246, [%rd62887];
	setp.ge.s32 	%p5366, %r10246, %r6343;
	@%p5366 bra 	$L__BB1_22820;
	add.s64 	%rd101141, %rd45731, 1;
	not.b64 	%rd62888, %rd101140;
	add.s64 	%rd101140, %rd101139, %rd62888;
$L__BB1_22820:
	setp.ne.s64 	%p5367, %rd101140, 0;
	mov.u64 	%rd101139, %rd101140;
	@%p5367 bra 	$L__BB1_22818;
	cvt.u32.u64 	%r6345, %rd101141;
	mov.b64 	%rd101145, 0;
	mov.u64 	%rd101143, %rd5;
$L__BB1_22822:
	shr.u64 	%rd101144, %rd101143, 1;
	add.s64 	%rd45739, %rd101145, %rd101144;
	shl.b64 	%rd62890, %rd45739, 2;
	add.s64 	%rd62891, %rd45399, %rd62890;
	ld.u32 	%r10247, [%rd62891];
	setp.ge.s32 	%p5368, %r10247, %r6344;
	@%p5368 bra 	$L__BB1_22824;
	add.s64 	%rd101145, %rd45739, 1;
	not.b64 	%rd62892, %rd101144;
	add.s64 	%rd101144, %rd101143, %rd62892;
$L__BB1_22824:
	setp.ne.s64 	%p5369, %rd101144, 0;
	mov.u64 	%rd101143, %rd101144;
	@%p5369 bra 	$L__BB1_22822;
	cvt.u32.u64 	%r6346, %rd101145;
	mov.b64 	%rd101149, 0;
	mov.u64 	%rd101147, %rd5;
$L__BB1_22826:
	shr.u64 	%rd101148, %rd101147, 1;
	add.s64 	%rd45747, %rd101149, %rd101148;
	shl.b64 	%rd62894, %rd45747, 2;
	add.s64 	%rd62895, %rd45416, %rd62894;
	ld.u32 	%r10248, [%rd62895];
	setp.ge.s32 	%p5370, %r10248, %r6345;
	@%p5370 bra 	$L__BB1_22828;
	add.s64 	%rd101149, %rd45747, 1;
	not.b64 	%rd62896, %rd101148;
	add.s64 	%rd101148, %rd101147, %rd62896;
$L__BB1_22828:
	setp.ne.s64 	%p5371, %rd101148, 0;
	mov.u64 	%rd101147, %rd101148;
	@%p5371 bra 	$L__BB1_22826;
	cvt.u32.u64 	%r6347, %rd101149;
	mov.b64 	%rd101153, 0;
	mov.u64 	%rd101151, %rd5;
$L__BB1_22830:
	shr.u64 	%rd101152, %rd101151, 1;
	add.s64 	%rd45755, %rd101153, %rd101152;
	shl.b64 	%rd62898, %rd45755, 2;
	add.s64 	%rd62899, %rd45416, %rd62898;
	ld.u32 	%r10249, [%rd62899];
	setp.ge.s32 	%p5372, %r10249, %r6346;
	@%p5372 bra 	$L__BB1_22832;
	add.s64 	%rd101153, %rd45755, 1;
	not.b64 	%rd62900, %rd101152;
	add.s64 	%rd101152, %rd101151, %rd62900;
$L__BB1_22832:
	setp.ne.s64 	%p5373, %rd101152, 0;
	mov.u64 	%rd101151, %rd101152;
	@%p5373 bra 	$L__BB1_22830;
	cvt.u32.u64 	%r6348, %rd101153;
	mov.b64 	%rd101157, 0;
	mov.u64 	%rd101155, %rd5;
$L__BB1_22834:
	shr.u64 	%rd101156, %rd101155, 1;
	add.s64 	%rd45763, %rd101157, %rd101156;
	shl.b64 	%rd62902, %rd45763, 2;
	add.s64 	%rd62903, %rd45433, %rd62902;
	ld.u32 	%r10250, [%rd62903];
	setp.ge.s32 	%p5374, %r10250, %r6347;
	@%p5374 bra 	$L__BB1_22836;
	add.s64 	%rd101157, %rd45763, 1;
	not.b64 	%rd62904, %rd101156;
	add.s64 	%rd101156, %rd101155, %rd62904;
$L__BB1_22836:
	setp.ne.s64 	%p5375, %rd101156, 0;
	mov.u64 	%rd101155, %rd101156;
	@%p5375 bra 	$L__BB1_22834;
	cvt.u32.u64 	%r6349, %rd101157;
	mov.b64 	%rd101161, 0;
	mov.u64 	%rd101159, %rd5;
$L__BB1_22838:
	shr.u64 	%rd101160, %rd101159, 1;
	add.s64 	%rd45771, %rd101161, %rd101160;
	shl.b64 	%rd62906, %rd45771, 2;
	add.s64 	%rd62907, %rd45433, %rd62906;
	ld.u32 	%r10251, [%rd62907];
	setp.ge.s32 	%p5376, %r10251, %r6348;
	@%p5376 bra 	$L__BB1_22840;
	add.s64 	%rd101161, %rd45771, 1;
	not.b64 	%rd62908, %rd101160;
	add.s64 	%rd101160, %rd101159, %rd62908;
$L__BB1_22840:
	setp.ne.s64 	%p5377, %rd101160, 0;
	mov.u64 	%rd101159, %rd101160;
	@%p5377 bra 	$L__BB1_22838;
	cvt.u32.u64 	%r6350, %rd101161;
	mov.b64 	%rd101165, 0;
	mov.u64 	%rd101163, %rd5;
$L__BB1_22842:
	shr.u64 	%rd101164, %rd101163, 1;
	add.s64 	%rd45779, %rd101165, %rd101164;
	shl.b64 	%rd62910, %rd45779, 2;
	add.s64 	%rd62911, %rd45450, %rd62910;
	ld.u32 	%r10252, [%rd62911];
	setp.ge.s32 	%p5378, %r10252, %r6349;
	@%p5378 bra 	$L__BB1_22844;
	add.s64 	%rd101165, %rd45779, 1;
	not.b64 	%rd62912, %rd101164;
	add.s64 	%rd101164, %rd101163, %rd62912;
$L__BB1_22844:
	setp.ne.s64 	%p5379, %rd101164, 0;
	mov.u64 	%rd101163, %rd101164;
	@%p5379 bra 	$L__BB1_22842;
	cvt.u32.u64 	%r6351, %rd101165;
	mov.b64 	%rd101169, 0;
	mov.u64 	%rd101167, %rd5;
$L__BB1_22846:
	shr.u64 	%rd101168, %rd101167, 1;
	add.s64 	%rd45787, %rd101169, %rd101168;
	shl.b64 	%rd62914, %rd45787, 2;
	add.s64 	%rd62915, %rd45450, %rd62914;
	ld.u32 	%r10253, [%rd62915];
	setp.ge.s32 	%p5380, %r10253, %r6350;
	@%p5380 bra 	$L__BB1_22848;
	add.s64 	%rd101169, %rd45787, 1;
	not.b64 	%rd62916, %rd101168;
	add.s64 	%rd101168, %rd101167, %rd62916;
$L__BB1_22848:
	setp.ne.s64 	%p5381, %rd101168, 0;
	mov.u64 	%rd101167, %rd101168;
	@%p5381 bra 	$L__BB1_22846;
	cvt.u32.u64 	%r6352, %rd101169;
	mov.b64 	%rd101173, 0;
	mov.u64 	%rd101171, %rd5;
$L__BB1_22850:
	shr.u64 	%rd101172, %rd101171, 1;
	add.s64 	%rd45795, %rd101173, %rd101172;
	shl.b64 	%rd62918, %rd45795, 2;
	add.s64 	%rd62919, %rd45467, %rd62918;
	ld.u32 	%r10254, [%rd62919];
	setp.ge.s32 	%p5382, %r10254, %r6351;
	@%p5382 bra 	$L__BB1_22852;
	add.s64 	%rd101173, %rd45795, 1;
	not.b64 	%rd62920, %rd101172;
	add.s64 	%rd101172, %rd101171, %rd62920;
$L__BB1_22852:
	setp.ne.s64 	%p5383, %rd101172, 0;
	mov.u64 	%rd101171, %rd101172;
	@%p5383 bra 	$L__BB1_22850;
	cvt.u32.u64 	%r6353, %rd101173;
	mov.b64 	%rd101177, 0;
	mov.u64 	%rd101175, %rd5;
$L__BB1_22854:
	shr.u64 	%rd101176, %rd101175, 1;
	add.s64 	%rd45803, %rd101177, %rd101176;
	shl.b64 	%rd62922, %rd45803, 2;
	add.s64 	%rd62923, %rd45467, %rd62922;
	ld.u32 	%r10255, [%rd62923];
	setp.ge.s32 	%p5384, %r10255, %r6352;
	@%p5384 bra 	$L__BB1_22856;
	add.s64 	%rd101177, %rd45803, 1;
	not.b64 	%rd62924, %rd101176;
	add.s64 	%rd101176, %rd101175, %rd62924;
$L__BB1_22856:
	setp.ne.s64 	%p5385, %rd101176, 0;
	mov.u64 	%rd101175, %rd101176;
	@%p5385 bra 	$L__BB1_22854;
	cvt.u32.u64 	%r6354, %rd101177;
	mov.b64 	%rd101181, 0;
	mov.u64 	%rd101179, %rd5;
$L__BB1_22858:
	shr.u64 	%rd101180, %rd101179, 1;
	add.s64 	%rd45811, %rd101181, %rd101180;
	shl.b64 	%rd62926, %rd45811, 2;
	add.s64 	%rd62927, %rd45484, %rd62926;
	ld.u32 	%r10256, [%rd62927];
	setp.ge.s32 	%p5386, %r10256, %r6353;
	@%p5386 bra 	$L__BB1_22860;
	add.s64 	%rd101181, %rd45811, 1;
	not.b64 	%rd62928, %rd101180;
	add.s64 	%rd101180, %rd101179, %rd62928;
$L__BB1_22860:
	setp.ne.s64 	%p5387, %rd101180, 0;
	mov.u64 	%rd101179, %rd101180;
	@%p5387 bra 	$L__BB1_22858;
	cvt.u32.u64 	%r6355, %rd101181;
	mov.b64 	%rd101185, 0;
	mov.u64 	%rd101183, %rd5;
$L__BB1_22862:
	shr.u64 	%rd101184, %rd101183, 1;
	add.s64 	%rd45819, %rd101185, %rd101184;
	shl.b64 	%rd62930, %rd45819, 2;
	add.s64 	%rd62931, %rd45484, %rd62930;
	ld.u32 	%r10257, [%rd62931];
	setp.ge.s32 	%p5388, %r10257, %r6354;
	@%p5388 bra 	$L__BB1_22864;
	add.s64 	%rd101185, %rd45819, 1;
	not.b64 	%rd62932, %rd101184;
	add.s64 	%rd101184, %rd101183, %rd62932;
$L__BB1_22864:
	setp.ne.s64 	%p5389, %rd101184, 0;
	mov.u64 	%rd101183, %rd101184;
	@%p5389 bra 	$L__BB1_22862;
	cvt.u32.u64 	%r6356, %rd101185;
	mov.b64 	%rd101189, 0;
	mov.u64 	%rd101187, %rd5;
$L__BB1_22866:
	shr.u64 	%rd101188, %rd101187, 1;
	add.s64 	%rd45827, %rd101189, %rd101188;
	shl.b64 	%rd62934, %rd45827, 2;
	add.s64 	%rd62935, %rd45501, %rd62934;
	ld.u32 	%r10258, [%rd62935];
	setp.ge.s32 	%p5390, %r10258, %r6355;
	@%p5390 bra 	$L__BB1_22868;
	add.s64 	%rd101189, %rd45827, 1;
	not.b64 	%rd62936, %rd101188;
	add.s64 	%rd101188, %rd101187, %rd62936;
$L__BB1_22868:
	setp.ne.s64 	%p5391, %rd101188, 0;
	mov.u64 	%rd101187, %rd101188;
	@%p5391 bra 	$L__BB1_22866;
	cvt.u32.u64 	%r6357, %rd101189;
	mov.b64 	%rd101193, 0;
	mov.u64 	%rd101191, %rd5;
$L__BB1_22870:
	shr.u64 	%rd101192, %rd101191, 1;
	add.s64 	%rd45835, %rd101193, %rd101192;
	shl.b64 	%rd62938, %rd45835, 2;
	add.s64 	%rd62939, %rd45501, %rd62938;
	ld.u32 	%r10259, [%rd62939];
	setp.ge.s32 	%p5392, %r10259, %r6356;
	@%p5392 bra 	$L__BB1_22872;
	add.s64 	%rd101193, %rd45835, 1;
	not.b64 	%rd62940, %rd101192;
	add.s64 	%rd101192, %rd101191, %rd62940;
$L__BB1_22872:
	setp.ne.s64 	%p5393, %rd101192, 0;
	mov.u64 	%rd101191, %rd101192;
	@%p5393 bra 	$L__BB1_22870;
	cvt.u32.u64 	%r6358, %rd101193;
	mov.b64 	%rd101197, 0;
	mov.u64 	%rd101195, %rd5;
$L__BB1_22874:
	shr.u64 	%rd101196, %rd101195, 1;
	add.s64 	%rd45843, %rd101197, %rd101196;
	shl.b64 	%rd62942, %rd45843, 2;
	add.s64 	%rd62943, %rd45518, %rd62942;
	ld.u32 	%r10260, [%rd62943];
	setp.ge.s32 	%p5394, %r10260, %r6357;
	@%p5394 bra 	$L__BB1_22876;
	add.s64 	%rd101197, %rd45843, 1;
	not.b64 	%rd62944, %rd101196;
	add.s64 	%rd101196, %rd101195, %rd62944;
$L__BB1_22876:
	setp.ne.s64 	%p5395, %rd101196, 0;
	mov.u64 	%rd101195, %rd101196;
	@%p5395 bra 	$L__BB1_22874;
	cvt.u32.u64 	%r6359, %rd101197;
	mov.b64 	%rd101201, 0;
	mov.u64 	%rd101199, %rd5;
$L__BB1_22878:
	shr.u64 	%rd101200, %rd101199, 1;
	add.s64 	%rd45851, %rd101201, %rd101200;
	shl.b64 	%rd62946, %rd45851, 2;
	add.s64 	%rd62947, %rd45518, %rd62946;
	ld.u32 	%r10261, [%rd62947];
	setp.ge.s32 	%p5396, %r10261, %r6358;
	@%p5396 bra 	$L__BB1_22880;
	add.s64 	%rd101201, %rd45851, 1;
	not.b64 	%rd62948, %rd101200;
	add.s64 	%rd101200, %rd101199, %rd62948;
$L__BB1_22880:
	setp.ne.s64 	%p5397, %rd101200, 0;
	mov.u64 	%rd101199, %rd101200;
	@%p5397 bra 	$L__BB1_22878;
	cvt.u32.u64 	%r6360, %rd101201;
	mov.b64 	%rd101205, 0;
	mov.u64 	%rd101203, %rd5;
$L__BB1_22882:
	shr.u64 	%rd101204, %rd101203, 1;
	add.s64 	%rd45859, %rd101205, %rd101204;
	shl.b64 	%rd62950, %rd45859, 2;
	add.s64 	%rd62951, %rd45535, %rd62950;
	ld.u32 	%r10262, [%rd62951];
	setp.ge.s32 	%p5398, %r10262, %r6359;
	@%p5398 bra 	$L__BB1_22884;
	add.s64 	%rd101205, %rd45859, 1;
	not.b64 	%rd62952, %rd101204;
	add.s64 	%rd101204, %rd101203, %rd62952;
$L__BB1_22884:
	setp.ne.s64 	%p5399, %rd101204, 0;
	mov.u64 	%rd101203, %rd101204;
	@%p5399 bra 	$L__BB1_22882;
	cvt.u32.u64 	%r6361, %rd101205;
	mov.b64 	%rd101209, 0;
	mov.u64 	%rd101207, %rd5;
$L__BB1_22886:
	shr.u64 	%rd101208, %rd101207, 1;
	add.s64 	%rd45867, %rd101209, %rd101208;
	shl.b64 	%rd62954, %rd45867, 2;
	add.s64 	%rd62955, %rd45535, %rd62954;
	ld.u32 	%r10263, [%rd62955];
	setp.ge.s32 	%p5400, %r10263, %r6360;
	@%p5400 bra 	$L__BB1_22888;
	add.s64 	%rd101209, %rd45867, 1;
	not.b64 	%rd62956, %rd101208;
	add.s64 	%rd101208, %rd101207, %rd62956;
$L__BB1_22888:
	setp.ne.s64 	%p5401, %rd101208, 0;
	mov.u64 	%rd101207, %rd101208;
	@%p5401 bra 	$L__BB1_22886;
	cvt.u32.u64 	%r10264, %rd101209;
	setp.lt.s32 	%p5402, %r6361, %r10264;
	selp.b32 	%r6362, %r6027, %r6195, %p5402;
	selp.b32 	%r6363, %r6195, %r6027, %p5402;
	mov.b64 	%rd101213, 0;
	mov.u64 	%rd101211, %rd5;
$L__BB1_22890:
	shr.u64 	%rd101212, %rd101211, 1;
	add.s64 	%rd45875, %rd101213, %rd101212;
	shl.b64 	%rd62958, %rd45875, 2;
	add.s64 	%rd62959, %rd45382, %rd62958;
	ld.u32 	%r10265, [%rd62959];
	setp.ge.s32 	%p5403, %r10265, %r6216;
	@%p5403 bra 	$L__BB1_22892;
	add.s64 	%rd101213, %rd45875, 1;
	not.b64 	%rd62960, %rd101212;
	add.s64 	%rd101212, %rd101211, %rd62960;
$L__BB1_22892:
	setp.ne.s64 	%p5404, %rd101212, 0;
	mov.u64 	%rd101211, %rd101212;
	@%p5404 bra 	$L__BB1_22890;
	cvt.u32.u64 	%r6364, %rd101213;
	mov.b64 	%rd101217, 0;
	mov.u64 	%rd101215, %rd5;
$L__BB1_22894:
	shr.u64 	%rd101216, %rd101215, 1;
	add.s64 	%rd45883, %rd101217, %rd101216;
	shl.b64 	%rd62962, %rd45883, 2;
	add.s64 	%rd62963, %rd45382, %rd62962;
	ld.u32 	%r10266, [%rd62963];
	setp.ge.s32 	%p5405, %r10266, %r6194;
	@%p5405 bra 	$L__BB1_22896;
	add.s64 	%rd101217, %rd45883, 1;
	not.b64 	%rd62964, %rd101216;
	add.s64 	%rd101216, %rd101215, %rd62964;
$L__BB1_22896:
	setp.ne.s64 	%p5406, %rd101216, 0;
	mov.u64 	%rd101215, %rd101216;
	@%p5406 bra 	$L__BB1_22894;
	cvt.u32.u64 	%r6365, %rd101217;
	mov.b64 	%rd101221, 0;
	mov.u64 	%rd101219, %rd5;
$L__BB1_22898:
	shr.u64 	%rd101220, %rd101219, 1;
	add.s64 	%rd45891, %rd101221, %rd101220;
	shl.b64 	%rd62966, %rd45891, 2;
	add.s64 	%rd62967, %rd45399, %rd62966;
	ld.u32 	%r10267, [%rd62967];
	setp.ge.s32 	%p5407, %r10267, %r6364;
	@%p5407 bra 	$L__BB1_22900;
	add.s64 	%rd101221, %rd45891, 1;
	not.b64 	%rd62968, %rd101220;
	add.s64 	%rd101220, %rd101219, %rd62968;
$L__BB1_22900:
	setp.ne.s64 	%p5408, %rd101220, 0;
	mov.u64 	%rd101219, %rd101220;
	@%p5408 bra 	$L__BB1_22898;
	cvt.u32.u64 	%r6366, %rd101221;
	mov.b64 	%rd101225, 0;
	mov.u64 	%rd101223, %rd5;
$L__BB1_22902:
	shr.u64 	%rd101224, %rd101223, 1;
	add.s64 	%rd45899, %rd101225, %rd101224;
	shl.b64 	%rd62970, %rd45899, 2;
	add.s64 	%rd62971, %rd45399, %rd62970;
	ld.u32 	%r10268, [%rd62971];
	setp.ge.s32 	%p5409, %r10268, %r6365;
	@%p5409 bra 	$L__BB1_22904;
	add.s64 	%rd101225, %rd45899, 1;
	not.b64 	%rd62972, %rd101224;
	add.s64 	%rd101224, %rd101223, %rd62972;
$L__BB1_22904:
	setp.ne.s64 	%p5410, %rd101224, 0;
	mov.u64 	%rd101223, %rd101224;
	@%p5410 bra 	$L__BB1_22902;
	cvt.u32.u64 	%r6367, %rd101225;
	mov.b64 	%rd101229, 0;
	mov.u64 	%rd101227, %rd5;
$L__BB1_22906:
	shr.u64 	%rd101228, %rd101227, 1;
	add.s64 	%rd45907, %rd101229, %rd101228;
	shl.b64 	%rd62974, %rd45907, 2;
	add.s64 	%rd62975, %rd45416, %rd62974;
	ld.u32 	%r10269, [%rd62975];
	setp.ge.s32 	%p5411, %r10269, %r6366;
	@%p5411 bra 	$L__BB1_22908;
	add.s64 	%rd101229, %rd45907, 1;
	not.b64 	%rd62976, %rd101228;
	add.s64 	%rd101228, %rd101227, %rd62976;
$L__BB1_22908:
	setp.ne.s64 	%p5412, %rd101228, 0;
	mov.u64 	%rd101227, %rd101228;
	@%p5412 bra 	$L__BB1_22906;
	cvt.u32.u64 	%r6368, %rd101229;
	mov.b64 	%rd101233, 0;
	mov.u64 	%rd101231, %rd5;
$L__BB1_22910:
	shr.u64 	%rd101232, %rd101231, 1;
	add.s64 	%rd45915, %rd101233, %rd101232;
	shl.b64 	%rd62978, %rd45915, 2;
	add.s64 	%rd62979, %rd45416, %rd62978;
	ld.u32 	%r10270, [%rd62979];
	setp.ge.s32 	%p5413, %r10270, %r6367;
	@%p5413 bra 	$L__BB1_22912;
	add.s64 	%rd101233, %rd45915, 1;
	not.b64 	%rd62980, %rd101232;
	add.s64 	%rd101232, %rd101231, %rd62980;
$L__BB1_22912:
	setp.ne.s64 	%p5414, %rd101232, 0;
	mov.u64 	%rd101231, %rd101232;
	@%p5414 bra 	$L__BB1_22910;
	cvt.u32.u64 	%r6369, %rd101233;
	mov.b64 	%rd101237, 0;
	mov.u64 	%rd101235, %rd5;
$L__BB1_22914:
	shr.u64 	%rd101236, %rd101235, 1;
	add.s64 	%rd45923, %rd101237, %rd101236;
	shl.b64 	%rd62982, %rd45923, 2;
	add.s64 	%rd62983, %rd45433, %rd62982;
	ld.u32 	%r10271, [%rd62983];
	setp.ge.s32 	%p5415, %r10271, %r6368;
	@%p5415 bra 	$L__BB1_22916;
	add.s64 	%rd101237, %rd45923, 1;
	not.b64 	%rd62984, %rd101236;
	add.s64 	%rd101236, %rd101235, %rd62984;
$L__BB1_22916:
	setp.ne.s64 	%p5416, %rd101236, 0;
	mov.u64 	%rd101235, %rd101236;
	@%p5416 bra 	$L__BB1_22914;
	cvt.u32.u64 	%r6370, %rd101237;
	mov.b64 	%rd101241, 0;
	mov.u64 	%rd101239, %rd5;
$L__BB1_22918:
	shr.u64 	%rd101240, %rd101239, 1;
	add.s64 	%rd45931, %rd101241, %rd101240;
	shl.b64 	%rd62986, %rd45931, 2;
	add.s64 	%rd62987, %rd45433, %rd62986;
	ld.u32 	%r10272, [%rd62987];
	setp.ge.s32 	%p5417, %r10272, %r6369;
	@%p5417 bra 	$L__BB1_22920;
	add.s64 	%rd101241, %rd45931, 1;
	not.b64 	%rd62988, %rd101240;
	add.s64 	%rd101240, %rd101239, %rd62988;
$L__BB1_22920:
	setp.ne.s64 	%p5418, %rd101240, 0;
	mov.u64 	%rd101239, %rd101240;
	@%p5418 bra 	$L__BB1_22918;
	cvt.u32.u64 	%r6371, %rd101241;
	mov.b64 	%rd101245, 0;
	mov.u64 	%rd101243, %rd5;
$L__BB1_22922:
	shr.u64 	%rd101244, %rd101243, 1;
	add.s64 	%rd45939, %rd101245, %rd101244;
	shl.b64 	%rd62990, %rd45939, 2;
	add.s64 	%rd62991, %rd45450, %rd62990;
	ld.u32 	%r10273, [%rd62991];
	setp.ge.s32 	%p5419, %r10273, %r6370;
	@%p5419 bra 	$L__BB1_22924;
	add.s64 	%rd101245, %rd45939, 1;
	not.b64 	%rd62992, %rd101244;
	add.s64 	%rd101244, %rd101243, %rd62992;
$L__BB1_22924:
	setp.ne.s64 	%p5420, %rd101244, 0;
	mov.u64 	%rd101243, %rd101244;
	@%p5420 bra 	$L__BB1_22922;
	cvt.u32.u64 	%r6372, %rd101245;
	mov.b64 	%rd101249, 0;
	mov.u64 	%rd101247, %rd5;
$L__BB1_22926:
	shr.u64 	%rd101248, %rd101247, 1;
	add.s64 	%rd45947, %rd101249, %rd101248;
	shl.b64 	%rd62994, %rd45947, 2;
	add.s64 	%rd62995, %rd45450, %rd62994;
	ld.u32 	%r10274, [%rd62995];
	setp.ge.s32 	%p5421, %r10274, %r6371;
	@%p5421 bra 	$L__BB1_22928;
	add.s64 	%rd101249, %rd45947, 1;
	not.b64 	%rd62996, %rd101248;
	add.s64 	%rd101248, %rd101247, %rd62996;
$L__BB1_22928:
	setp.ne.s64 	%p5422, %rd101248, 0;
	mov.u64 	%rd101247, %rd101248;
	@%p5422 bra 	$L__BB1_22926;
	cvt.u32.u64 	%r6373, %rd101249;
	mov.b64 	%rd101253, 0;
	mov.u64 	%rd101251, %rd5;
$L__BB1_22930:
	shr.u64 	%rd101252, %rd101251, 1;
	add.s64 	%rd45955, %rd101253, %rd101252;
	shl.b64 	%rd62998, %rd45955, 2;
	add.s64 	%rd62999, %rd45467, %rd62998;
	ld.u32 	%r10275, [%rd62999];
	setp.ge.s32 	%p5423, %r10275, %r6372;
	@%p5423 bra 	$L__BB1_22932;
	add.s64 	%rd101253, %rd45955, 1;
	not.b64 	%rd63000, %rd101252;
	add.s64 	%rd101252, %rd101251, %rd63000;
$L__BB1_22932:
	setp.ne.s64 	%p5424, %rd101252, 0;
	mov.u64 	%rd101251, %rd101252;
	@%p5424 bra 	$L__BB1_22930;
	cvt.u32.u64 	%r6374, %rd101253;
	mov.b64 	%rd101257, 0;
	mov.u64 	%rd101255, %rd5;
$L__BB1_22934:
	shr.u64 	%rd101256, %rd101255, 1;
	add.s64 	%rd45963, %rd101257, %rd101256;
	shl.b64 	%rd63002, %rd45963, 2;
	add.s64 	%rd63003, %rd45467, %rd63002;
	ld.u32 	%r10276, [%rd63003];
	setp.ge.s32 	%p5425, %r10276, %r6373;
	@%p5425 bra 	$L__BB1_22936;
	add.s64 	%rd101257, %rd45963, 1;
	not.b64 	%rd63004, %rd101256;
	add.s64 	%rd101256, %rd101255, %rd63004;
$L__BB1_22936:
	setp.ne.s64 	%p5426, %rd101256, 0;
	mov.u64 	%rd101255, %rd101256;
	@%p5426 bra 	$L__BB1_22934;
	cvt.u32.u64 	%r6375, %rd101257;
	mov.b64 	%rd101261, 0;
	mov.u64 	%rd101259, %rd5;
$L__BB1_22938:
	shr.u64 	%rd101260, %rd101259, 1;
	add.s64 	%rd45971, %rd101261, %rd101260;
	shl.b64 	%rd63006, %rd45971, 2;
	add.s64 	%rd63007, %rd45484, %rd63006;
	ld.u32 	%r10277, [%rd63007];
	setp.ge.s32 	%p5427, %r10277, %r6374;
	@%p5427 bra 	$L__BB1_22940;
	add.s64 	%rd101261, %rd45971, 1;
	not.b64 	%rd63008, %rd101260;
	add.s64 	%rd101260, %rd101259, %rd63008;
$L__BB1_22940:
	setp.ne.s64 	%p5428, %rd101260, 0;
	mov.u64 	%rd101259, %rd101260;
	@%p5428 bra 	$L__BB1_22938;
	cvt.u32.u64 	%r6376, %rd101261;
	mov.b64 	%rd101265, 0;
	mov.u64 	%rd101263, %rd5;
$L__BB1_22942:
	shr.u64 	%rd101264, %rd101263, 1;
	add.s64 	%rd45979, %rd101265, %rd101264;
	shl.b64 	%rd63010, %rd45979, 2;
	add.s64 	%rd63011, %rd45484, %rd63010;
	ld.u32 	%r10278, [%rd63011];
	setp.ge.s32 	%p5429, %r10278, %r6375;
	@%p5429 bra 	$L__BB1_22944;
	add.s64 	%rd101265, %rd45979, 1;
	not.b64 	%rd63012, %rd101264;
	add.s64 	%rd101264, %rd101263, %rd63012;
$L__BB1_22944:
	setp.ne.s64 	%p5430, %rd101264, 0;
	mov.u64 	%rd101263, %rd101264;
	@%p5430 bra 	$L__BB1_22942;
	cvt.u32.u64 	%r6377, %rd101265;
	mov.b64 	%rd101269, 0;
	mov.u64 	%rd101267, %rd5;
$L__BB1_22946:
	shr.u64 	%rd101268, %rd101267, 1;
	add.s64 	%rd45987, %rd101269, %rd101268;
	shl.b64 	%rd63014, %rd45987, 2;
	add.s64 	%rd63015, %rd45501, %rd63014;
	ld.u32 	%r10279, [%rd63015];
	setp.ge.s32 	%p5431, %r10279, %r6376;
	@%p5431 bra 	$L__BB1_22948;
	add.s64 	%rd101269, %rd45987, 1;
	not.b64 	%rd63016, %rd101268;
	add.s64 	%rd101268, %rd101267, %rd63016;
$L__BB1_22948:
	setp.ne.s64 	%p5432, %rd101268, 0;
	mov.u64 	%rd101267, %rd101268;
	@%p5432 bra 	$L__BB1_22946;
	cvt.u32.u64 	%r6378, %rd101269;
	mov.b64 	%rd101273, 0;
	mov.u64 	%rd101271, %rd5;
$L__BB1_22950:
	shr.u64 	%rd101272, %rd101271, 1;
	add.s64 	%rd45995, %rd101273, %rd101272;
	shl.b64 	%rd63018, %rd45995, 2;
	add.s64 	%rd63019, %rd45501, %rd63018;
	ld.u32 	%r10280, [%rd63019];
	setp.ge.s32 	%p5433, %r10280, %r6377;
	@%p5433 bra 	$L__BB1_22952;
	add.s64 	%rd101273, %rd45995, 1;
	not.b64 	%rd63020, %rd101272;
	add.s64 	%rd101272, %rd101271, %rd63020;
$L__BB1_22952:
	setp.ne.s64 	%p5434, %rd101272, 0;
	mov.u64 	%rd101271, %rd101272;
	@%p5434 bra 	$L__BB1_22950;
	cvt.u32.u64 	%r6379, %rd101273;
	mov.b64 	%rd101277, 0;
	mov.u64 	%rd101275, %rd5;
$L__BB1_22954:
	shr.u64 	%rd101276, %rd101275, 1;
	add.s64 	%rd46003, %rd101277, %rd101276;
	shl.b64 	%rd63022, %rd46003, 2;
	add.s64 	%rd63023, %rd45518, %rd63022;
	ld.u32 	%r10281, [%rd63023];
	setp.ge.s32 	%p5435, %r10281, %r6378;
	@%p5435 bra 	$L__BB1_22956;
	add.s64 	%rd101277, %rd46003, 1;
	not.b64 	%rd63024, %rd101276;
	add.s64 	%rd101276, %rd101275, %rd63024;
$L__BB1_22956:
	setp.ne.s64 	%p5436, %rd101276, 0;
	mov.u64 	%rd101275, %rd101276;
	@%p5436 bra 	$L__BB1_22954;
	cvt.u32.u64 	%r6380, %rd101277;
	mov.b64 	%rd101281, 0;
	mov.u64 	%rd101279, %rd5;
$L__BB1_22958:
	shr.u64 	%rd101280, %rd101279, 1;
	add.s64 	%rd46011, %rd101281, %rd101280;
	shl.b64 	%rd63026, %rd46011, 2;
	add.s64 	%rd63027, %rd45518, %rd63026;
	ld.u32 	%r10282, [%rd63027];
	setp.ge.s32 	%p5437, %r10282, %r6379;
	@%p5437 bra 	$L__BB1_22960;
	add.s64 	%rd101281, %rd46011, 1;
	not.b64 	%rd63028, %rd101280;
	add.s64 	%rd101280, %rd101279, %rd63028;
$L__BB1_22960:
	setp.ne.s64 	%p5438, %rd101280, 0;
	mov.u64 	%rd101279, %rd101280;
	@%p5438 bra 	$L__BB1_22958;
	cvt.u32.u64 	%r6381, %rd101281;
	mov.b64 	%rd101285, 0;
	mov.u64 	%rd101283, %rd5;
$L__BB1_22962:
	shr.u64 	%rd101284, %rd101283, 1;
	add.s64 	%rd46019, %rd101285, %rd101284;
	shl.b64 	%rd63030, %rd46019, 2;
	add.s64 	%rd63031, %rd45535, %rd63030;
	ld.u32 	%r10283, [%rd63031];
	setp.ge.s32 	%p5439, %r10283, %r6380;
	@%p5439 bra 	$L__BB1_22964;
	add.s64 	%rd101285, %rd46019, 1;
	not.b64 	%rd63032, %rd101284;
	add.s64 	%rd101284, %rd101283, %rd63032;
$L__BB1_22964:
	setp.ne.s64 	%p5440, %rd101284, 0;
	mov.u64 	%rd101283, %rd101284;
	@%p5440 bra 	$L__BB1_22962;
	cvt.u32.u64 	%r6382, %rd101285;
	mov.b64 	%rd101289, 0;
	mov.u64 	%rd101287, %rd5;
$L__BB1_22966:
	shr.u64 	%rd101288, %rd101287, 1;
	add.s64 	%rd46027, %rd101289, %rd101288;
	shl.b64 	%rd63034, %rd46027, 2;
	add.s64 	%rd63035, %rd45535, %rd63034;
	ld.u32 	%r10284, [%rd63035];
	setp.ge.s32 	%p5441, %r10284, %r6381;
	@%p5441 bra 	$L__BB1_22968;
	add.s64 	%rd101289, %rd46027, 1;
	not.b64 	%rd63036, %rd101288;
	add.s64 	%rd101288, %rd101287, %rd63036;
$L__BB1_22968:
	setp.ne.s64 	%p5442, %rd101288, 0;
	mov.u64 	%rd101287, %rd101288;
	@%p5442 bra 	$L__BB1_22966;
	cvt.u32.u64 	%r10285, %rd101289;
	setp.lt.s32 	%p5443, %r6382, %r10285;
	selp.b32 	%r6383, %r6194, %r6216, %p5443;
	selp.b32 	%r6384, %r6216, %r6194, %p5443;
	mov.b64 	%rd101293, 0;
	mov.u64 	%rd101291, %rd5;
$L__BB1_22970:
	shr.u64 	%rd101292, %rd101291, 1;
	add.s64 	%rd46035, %rd101293, %rd101292;
	shl.b64 	%rd63038, %rd46035, 2;
	add.s64 	%rd63039, %rd45382, %rd63038;
	ld.u32 	%r10286, [%rd63039];
	setp.ge.s32 	%p5444, %r10286, %r6237;
	@%p5444 bra 	$L__BB1_22972;
	add.s64 	%rd101293, %rd46035, 1;
	not.b64 	%rd63040, %rd101292;
	add.s64 	%rd101292, %rd101291, %rd63040;
$L__BB1_22972:
	setp.ne.s64 	%p5445, %rd101292, 0;
	mov.u64 	%rd101291, %rd101292;
	@%p5445 bra 	$L__BB1_22970;
	cvt.u32.u64 	%r6385, %rd101293;
	mov.b64 	%rd101297, 0;
	mov.u64 	%rd101295, %rd5;
$L__BB1_22974:
	shr.u64 	%rd101296, %rd101295, 1;
	add.s64 	%rd46043, %rd101297, %rd101296;
	shl.b64 	%rd63042, %rd46043, 2;
	add.s64 	%rd63043, %rd45382, %rd63042;
	ld.u32 	%r10287, [%rd63043];
	setp.ge.s32 	%p5446, %r10287, %r6215;
	@%p5446 bra 	$L__BB1_22976;
	add.s64 	%rd101297, %rd46043, 1;
	not.b64 	%rd63044, %rd101296;
	add.s64 	%rd101296, %rd101295, %rd63044;
$L__BB1_22976:
	setp.ne.s64 	%p5447, %rd101296, 0;
	mov.u64 	%rd101295, %rd101296;
	@%p5447 bra 	$L__BB1_22974;
	cvt.u32.u64 	%r6386, %rd101297;
	mov.b64 	%rd101301, 0;
	mov.u64 	%rd101299, %rd5;
$L__BB1_22978:
	shr.u64 	%rd101300, %rd101299, 1;
	add.s64 	%rd46051, %rd101301, %rd101300;
	shl.b64 	%rd63046, %rd46051, 2;
	add.s64 	%rd63047, %rd45399, %rd63046;
	ld.u32 	%r10288, [%rd63047];
	setp.ge.s32 	%p5448, %r10288, %r6385;
	@%p5448 bra 	$L__BB1_22980;
	add.s64 	%rd101301, %rd46051, 1;
	not.b64 	%rd63048, %rd101300;
	add.s64 	%rd101300, %rd101299, %rd63048;
$L__BB1_22980:
	setp.ne.s64 	%p5449, %rd101300, 0;
	mov.u64 	%rd101299, %rd101300;
	@%p5449 bra 	$L__BB1_22978;
	cvt.u32.u64 	%r6387, %rd101301;
	mov.b64 	%rd101305, 0;
	mov.u64 	%rd101303, %rd5;
$L__BB1_22982:
	shr.u64 	%rd101304, %rd101303, 1;
	add.s64 	%rd46059, %rd101305, %rd101304;
	shl.b64 	%rd63050, %rd46059, 2;
	add.s64 	%rd63051, %rd45399, %rd63050;
	ld.u32 	%r10289, [%rd63051];
	setp.ge.s32 	%p5450, %r10289, %r6386;
	@%p5450 bra 	$L__BB1_22984;
	add.s64 	%rd101305, %rd46059, 1;
	not.b64 	%rd63052, %rd101304;
	add.s64 	%rd101304, %rd101303, %rd63052;
$L__BB1_22984:
	setp.ne.s64 	%p5451, %rd101304, 0;
	mov.u64 	%rd101303, %rd101304;
	@%p5451 bra 	$L__BB1_22982;
	cvt.u32.u64 	%r6388, %rd101305;
	mov.b64 	%rd101309, 0;
	mov.u64 	%rd101307, %rd5;
$L__BB1_22986:
	shr.u64 	%rd101308, %rd101307, 1;
	add.s64 	%rd46067, %rd101309, %rd101308;
	shl.b64 	%rd63054, %rd46067, 2;
	add.s64 	%rd63055, %rd45416, %rd63054;
	ld.u32 	%r10290, [%rd63055];
	setp.ge.s32 	%p5452, %r10290, %r6387;
	@%p5452 bra 	$L__BB1_22988;
	add.s64 	%rd101309, %rd46067, 1;
	not.b64 	%rd63056, %rd101308;
	add.s64 	%rd101308, %rd101307, %rd63056;
$L__BB1_22988:
	setp.ne.s64 	%p5453, %rd101308, 0;
	mov.u64 	%rd101307, %rd101308;
	@%p5453 bra 	$L__BB1_22986;
	cvt.u32.u64 	%r6389, %rd101309;
	mov.b64 	%rd101313, 0;
	mov.u64 	%rd101311, %rd5;
$L__BB1_22990:
	shr.u64 	%rd101312, %rd101311, 1;
	add.s64 	%rd46075, %rd101313, %rd101312;
	shl.b64 	%rd63058, %rd46075, 2;
	add.s64 	%rd63059, %rd45416, %rd63058;
	ld.u32 	%r10291, [%rd63059];
	setp.ge.s32 	%p5454, %r10291, %r6388;
	@%p5454 bra 	$L__BB1_22992;
	add.s64 	%rd101313, %rd46075, 1;
	not.b64 	%rd63060, %rd101312;
	add.s64 	%rd101312, %rd101311, %rd63060;
$L__BB1_22992:
	setp.ne.s64 	%p5455, %rd101312, 0;
	mov.u64 	%rd101311, %rd101312;
	@%p5455 bra 	$L__BB1_22990;
	cvt.u32.u64 	%r6390, %rd101313;
	mov.b64 	%rd101317, 0;
	mov.u64 	%rd101315, %rd5;
$L__BB1_22994:
	shr.u64 	%rd101316, %rd101315, 1;
	add.s64 	%rd46083, %rd101317, %rd101316;
	shl.b64 	%rd63062, %rd46083, 2;
	add.s64 	%rd63063, %rd45433, %rd63062;
	ld.u32 	%r10292, [%rd63063];
	setp.ge.s32 	%p5456, %r10292, %r6389;
	@%p5456 bra 	$L__BB1_22996;
	add.s64 	%rd101317, %rd46083, 1;
	not.b64 	%rd63064, %rd101316;
	add.s64 	%rd101316, %rd101315, %rd63064;
$L__BB1_22996:
	setp.ne.s64 	%p5457, %rd101316, 0;
	mov.u64 	%rd101315, %rd101316;
	@%p5457 bra 	$L__BB1_22994;
	cvt.u32.u64 	%r6391, %rd101317;
	mov.b64 	%rd101321, 0;
	mov.u64 	%rd101319, %rd5;
$L__BB1_22998:
	shr.u64 	%rd101320, %rd101319, 1;
	add.s64 	%rd46091, %rd101321, %rd101320;
	shl.b64 	%rd63066, %rd46091, 2;
	add.s64 	%rd63067, %rd45433, %rd63066;
	ld.u32 	%r10293, [%rd63067];
	setp.ge.s32 	%p5458, %r10293, %r6390;
	@%p5458 bra 	$L__BB1_23000;
	add.s64 	%rd101321, %rd46091, 1;
	not.b64 	%rd63068, %rd101320;
	add.s64 	%rd101320, %rd101319, %rd63068;
$L__BB1_23000:
	setp.ne.s64 	%p5459, %rd101320, 0;
	mov.u64 	%rd101319, %rd101320;
	@%p5459 bra 	$L__BB1_22998;
	cvt.u32.u64 	%r6392, %rd101321;
	mov.b64 	%rd101325, 0;
	mov.u64 	%rd101323, %rd5;
$L__BB1_23002:
	shr.u64 	%rd101324, %rd101323, 1;
	add.s64 	%rd46099, %rd101325, %rd101324;
	shl.b64 	%rd63070, %rd46099, 2;
	add.s64 	%rd63071, %rd45450, %rd63070;
	ld.u32 	%r10294, [%rd63071];
	setp.ge.s32 	%p5460, %r10294, %r6391;
	@%p5460 bra 	$L__BB1_23004;
	add.s64 	%rd101325, %rd46099, 1;
	not.b64 	%rd63072, %rd101324;
	add.s64 	%rd101324, %rd101323, %rd63072;
$L__BB1_23004:
	setp.ne.s64 	%p5461, %rd101324, 0;
	mov.u64 	%rd101323, %rd101324;
	@%p5461 bra 	$L__BB1_23002;
	cvt.u32.u64 	%r6393, %rd101325;
	mov.b64 	%rd101329, 0;
	mov.u64 	%rd101327, %rd5;
$L__BB1_23006:
	shr.u64 	%rd101328, %rd101327, 1;
	add.s64 	%rd46107, %rd101329, %rd101328;
	shl.b64 	%rd63074, %rd46107, 2;
	add.s64 	%rd63075, %rd45450, %rd63074;
	ld.u32 	%r10295, [%rd63075];
	setp.ge.s32 	%p5462, %r10295, %r6392;
	@%p5462 bra 	$L__BB1_23008;
	add.s64 	%rd101329, %rd46107, 1;
	not.b64 	%rd63076, %rd101328;
	add.s64 	%rd101328, %rd101327, %rd63076;
$L__BB1_23008:
	setp.ne.s64 	%p5463, %rd101328, 0;
	mov.u64 	%rd101327, %rd101328;
	@%p5463 bra 	$L__BB1_23006;
	cvt.u32.u64 	%r6394, %rd101329;
	mov.b64 	%rd101333, 0;
	mov.u64 	%rd101331, %rd5;
$L__BB1_23010:
	shr.u64 	%rd101332, %rd101331, 1;
	add.s64 	%rd46115, %rd101333, %rd101332;
	shl.b64 	%rd63078, %rd46115, 2;
	add.s64 	%rd63079, %rd45467, %rd63078;
	ld.u32 	%r10296, [%rd63079];
	setp.ge.s32 	%p5464, %r10296, %r6393;
	@%p5464 bra 	$L__BB1_23012;
	add.s64 	%rd101333, %rd46115, 1;
	not.b64 	%rd63080, %rd101332;
	add.s64 	%rd101332, %rd101331, %rd63080;
$L__BB1_23012:
	setp.ne.s64 	%p5465, %rd101332, 0;
	mov.u64 	%rd101331, %rd101332;
	@%p5465 bra 	$L__BB1_23010;
	cvt.u32.u64 	%r6395, %rd101333;
	mov.b64 	%rd101337, 0;
	mov.u64 	%rd101335, %rd5;
$L__BB1_23014:
	shr.u64 	%rd101336, %rd101335, 1;
	add.s64 	%rd46123, %rd101337, %rd101336;
	shl.b64 	%rd63082, %rd46123, 2;
	add.s64 	%rd63083, %rd45467, %rd63082;
	ld.u32 	%r10297, [%rd63083];
	setp.ge.s32 	%p5466, %r10297, %r6394;
	@%p5466 bra 	$L__BB1_23016;
	add.s64 	%rd101337, %rd46123, 1;
	not.b64 	%rd63084, %rd101336;
	add.s64 	%rd101336, %rd101335, %rd63084;
$L__BB1_23016:
	setp.ne.s64 	%p5467, %rd101336, 0;
	mov.u64 	%rd101335, %rd101336;
	@%p5467 bra 	$L__BB1_23014;
	cvt.u32.u64 	%r6396, %rd101337;
	mov.b64 	%rd101341, 0;
	mov.u64 	%rd101339, %rd5;
$L__BB1_23018:
	shr.u64 	%rd101340, %rd101339, 1;
	add.s64 	%rd46131, %rd101341, %rd101340;
	shl.b64 	%rd63086, %rd46131, 2;
	add.s64 	%rd63087, %rd45484, %rd63086;
	ld.u32 	%r10298, [%rd63087];
	setp.ge.s32 	%p5468, %r10298, %r6395;
	@%p5468 bra 	$L__BB1_23020;
	add.s64 	%rd101341, %rd46131, 1;
	not.b64 	%rd63088, %rd101340;
	add.s64 	%rd101340, %rd101339, %rd63088;
$L__BB1_23020:
	setp.ne.s64 	%p5469, %rd101340, 0;
	mov.u64 	%rd101339, %rd101340;
	@%p5469 bra 	$L__BB1_23018;
	cvt.u32.u64 	%r6397, %rd101341;
	mov.b64 	%rd101345, 0;
	mov.u64 	%rd101343, %rd5;
$L__BB1_23022:
	shr.u64 	%rd101344, %rd101343, 1;
	add.s64 	%rd46139, %rd101345, %rd101344;
	shl.b64 	%rd63090, %rd46139, 2;
	add.s64 	%rd63091, %rd45484, %rd63090;
	ld.u32 	%r10299, [%rd63091];
	setp.ge.s32 	%p5470, %r10299, %r6396;
	@%p5470 bra 	$L__BB1_23024;
	add.s64 	%rd101345, %rd46139, 1;
	not.b64 	%rd63092, %rd101344;
	add.s64 	%rd101344, %rd101343, %rd63092;
$L__BB1_23024:
	setp.ne.s64 	%p5471, %rd101344, 0;
	mov.u64 	%rd101343, %rd101344;
	@%p5471 bra 	$L__BB1_23022;
	cvt.u32.u64 	%r6398, %rd101345;
	mov.b64 	%rd101349, 0;
	mov.u64 	%rd101347, %rd5;
$L__BB1_23026:
	shr.u64 	%rd101348, %rd101347, 1;
	add.s64 	%rd46147, %rd101349, %rd101348;
	shl.b64 	%rd63094, %rd46147, 2;
	add.s64 	%rd63095, %rd45501, %rd63094;
	ld.u32 	%r10300, [%rd63095];
	setp.ge.s32 	%p5472, %r10300, %r6397;
	@%p5472 bra 	$L__BB1_23028;
	add.s64 	%rd101349, %rd46147, 1;
	not.b64 	%rd63096, %rd101348;
	add.s64 	%rd101348, %rd101347, %rd63096;
$L__BB1_23028:
	setp.ne.s64 	%p5473, %rd101348, 0;
	mov.u64 	%rd101347, %rd101348;
	@%p5473 bra 	$L__BB1_23026;
	cvt.u32.u64 	%r6399, %rd101349;
	mov.b64 	%rd101353, 0;
	mov.u64 	%rd101351, %rd5;
$L__BB1_23030:
	shr.u64 	%rd101352, %rd101351, 1;
	add.s64 	%rd46155, %rd101353, %rd101352;
	shl.b64 	%rd63098, %rd46155, 2;
	add.s64 	%rd63099, %rd45501, %rd63098;
	ld.u32 	%r10301, [%rd63099];
	setp.ge.s32 	%p5474, %r10301, %r6398;
	@%p5474 bra 	$L__BB1_23032;
	add.s64 	%rd101353, %rd46155, 1;
	not.b64 	%rd63100, %rd101352;
	add.s64 	%rd101352, %rd101351, %rd63100;
$L__BB1_23032:
	setp.ne.s64 	%p5475, %rd101352, 0;
	mov.u64 	%rd101351, %rd101352;
	@%p5475 bra 	$L__BB1_23030;
	cvt.u32.u64 	%r6400, %rd101353;
	mov.b64 	%rd101357, 0;
	mov.u64 	%rd101355, %rd5;
$L__BB1_23034:
	shr.u64 	%rd101356, %rd101355, 1;
	add.s64 	%rd46163, %rd101357, %rd101356;
	shl.b64 	%rd63102, %rd46163, 2;
	add.s64 	%rd63103, %rd45518, %rd63102;
	ld.u32 	%r10302, [%rd63103];
	setp.ge.s32 	%p5476, %r10302, %r6399;
	@%p5476 bra 	$L__BB1_23036;
	add.s64 	%rd101357, %rd46163, 1;
	not.b64 	%rd63104, %rd101356;
	add.s64 	%rd101356, %rd101355, %rd63104;
$L__BB1_23036:
	setp.ne.s64 	%p5477, %rd101356, 0;
	mov.u64 	%rd101355, %rd101356;
	@%p5477 bra 	$L__BB1_23034;
	cvt.u32.u64 	%r6401, %rd101357;
	mov.b64 	%rd101361, 0;
	mov.u64 	%rd101359, %rd5;
$L__BB1_23038:
	shr.u64 	%rd101360, %rd101359, 1;
	add.s64 	%rd46171, %rd101361, %rd101360;
	shl.b64 	%rd63106, %rd46171, 2;
	add.s64 	%rd63107, %rd45518, %rd63106;
	ld.u32 	%r10303, [%rd63107];
	setp.ge.s32 	%p5478, %r10303, %r6400;
	@%p5478 bra 	$L__BB1_23040;
	add.s64 	%rd101361, %rd46171, 1;
	not.b64 	%rd63108, %rd101360;
	add.s64 	%rd101360, %rd101359, %rd63108;
$L__BB1_23040:
	setp.ne.s64 	%p5479, %rd101360, 0;
	mov.u64 	%rd101359, %rd101360;
	@%p5479 bra 	$L__BB1_23038;
	cvt.u32.u64 	%r6402, %rd101361;
	mov.b64 	%rd101365, 0;
	mov.u64 	%rd101363, %rd5;
$L__BB1_23042:
	shr.u64 	%rd101364, %rd101363, 1;
	add.s64 	%rd46179, %rd101365, %rd101364;
	shl.b64 	%rd63110, %rd46179, 2;
	add.s64 	%rd63111, %rd45535, %rd63110;
	ld.u32 	%r10304, [%rd63111];
	setp.ge.s32 	%p5480, %r10304, %r6401;
	@%p5480 bra 	$L__BB1_23044;
	add.s64 	%rd101365, %rd46179, 1;
	not.b64 	%rd63112, %rd101364;
	add.s64 	%rd101364, %rd101363, %rd63112;
$L__BB1_23044:
	setp.ne.s64 	%p5481, %rd101364, 0;
	mov.u64 	%rd101363, %rd101364;
	@%p5481 bra 	$L__BB1_23042;
	cvt.u32.u64 	%r6403, %rd101365;
	mov.b64 	%rd101369, 0;
	mov.u64 	%rd101367, %rd5;
$L__BB1_23046:
	shr.u64 	%rd101368, %rd101367, 1;
	add.s64 	%rd46187, %rd101369, %rd101368;
	shl.b64 	%rd63114, %rd46187, 2;
	add.s64 	%rd63115, %rd45535, %rd63114;
	ld.u32 	%r10305, [%rd63115];
	setp.ge.s32 	%p5482, %r10305, %r6402;
	@%p5482 bra 	$L__BB1_23048;
	add.s64 	%rd101369, %rd46187, 1;
	not.b64 	%rd63116, %rd101368;
	add.s64 	%rd101368, %rd101367, %rd63116;
$L__BB1_23048:
	setp.ne.s64 	%p5483, %rd101368, 0;
	mov.u64 	%rd101367, %rd101368;
	@%p5483 bra 	$L__BB1_23046;
	cvt.u32.u64 	%r10306, %rd101369;
	setp.lt.s32 	%p5484, %r6403, %r10306;
	selp.b32 	%r6404, %r6215, %r6237, %p5484;
	selp.b32 	%r6405, %r6237, %r6215, %p5484;
	mov.b64 	%rd101373, 0;
	mov.u64 	%rd101371, %rd5;
$L__BB1_23050:
	shr.u64 	%rd101372, %rd101371, 1;
	add.s64 	%rd46195, %rd101373, %rd101372;
	shl.b64 	%rd63118, %rd46195, 2;
	add.s64 	%rd63119, %rd45382, %rd63118;
	ld.u32 	%r10307, [%rd63119];
	setp.ge.s32 	%p5485, %r10307, %r6258;
	@%p5485 bra 	$L__BB1_23052;
	add.s64 	%rd101373, %rd46195, 1;
	not.b64 	%rd63120, %rd101372;
	add.s64 	%rd101372, %rd101371, %rd63120;
$L__BB1_23052:
	setp.ne.s64 	%p5486, %rd101372, 0;
	mov.u64 	%rd101371, %rd101372;
	@%p5486 bra 	$L__BB1_23050;
	cvt.u32.u64 	%r6406, %rd101373;
	mov.b64 	%rd101377, 0;
	mov.u64 	%rd101375, %rd5;
$L__BB1_23054:
	shr.u64 	%rd101376, %rd101375, 1;
	add.s64 	%rd46203, %rd101377, %rd101376;
	shl.b64 	%rd63122, %rd46203, 2;
	add.s64 	%rd63123, %rd45382, %rd63122;
	ld.u32 	%r10308, [%rd63123];
	setp.ge.s32 	%p5487, %r10308, %r6236;
	@%p5487 bra 	$L__BB1_23056;
	add.s64 	%rd101377, %rd46203, 1;
	not.b64 	%rd63124, %rd101376;
	add.s64 	%rd101376, %rd101375, %rd63124;
$L__BB1_23056:
	setp.ne.s64 	%p5488, %rd101376, 0;
	mov.u64 	%rd101375, %rd101376;
	@%p5488 bra 	$L__BB1_23054;
	cvt.u32.u64 	%r6407, %rd101377;
	mov.b64 	%rd101381, 0;
	mov.u64 	%rd101379, %rd5;
$L__BB1_23058:
	shr.u64 	%rd101380, %rd101379, 1;
	add.s64 	%rd46211, %rd101381, %rd101380;
	shl.b64 	%rd63126, %rd46211, 2;
	add.s64 	%rd63127, %rd45399, %rd63126;
	ld.u32 	%r10309, [%rd63127];
	setp.ge.s32 	%p5489, %r10309, %r6406;
	@%p5489 bra 	$L__BB1_23060;
	add.s64 	%rd101381, %rd46211, 1;
	not.b64 	%rd63128, %rd101380;
	add.s64 	%rd101380, %rd101379, %rd63128;
$L__BB1_23060:
	setp.ne.s64 	%p5490, %rd101380, 0;
	mov.u64 	%rd101379, %rd101380;
	@%p5490 bra 	$L__BB1_23058;
	cvt.u32.u64 	%r6408, %rd101381;
	mov.b64 	%rd101385, 0;
	mov.u64 	%rd101383, %rd5;
$L__BB1_23062:
	shr.u64 	%rd101384, %rd101383, 1;
	add.s64 	%rd46219, %rd101385, %rd101384;
	shl.b64 	%rd63130, %rd46219, 2;
	add.s64 	%rd63131, %rd45399, %rd63130;
	ld.u32 	%r10310, [%rd63131];
	setp.ge.s32 	%p5491, %r10310, %r6407;
	@%p5491 bra 	$L__BB1_23064;
	add.s64 	%rd101385, %rd46219, 1;
	not.b64 	%rd63132, %rd101384;
	add.s64 	%rd101384, %rd101383, %rd63132;
$L__BB1_23064:
	setp.ne.s64 	%p5492, %rd101384, 0;
	mov.u64 	%rd101383, %rd101384;
	@%p5492 bra 	$L__BB1_23062;
	cvt.u32.u64 	%r6409, %rd101385;
	mov.b64 	%rd101389, 0;
	mov.u64 	%rd101387, %rd5;
$L__BB1_23066:
	shr.u64 	%rd101388, %rd101387, 1;
	add.s64 	%rd46227, %rd101389, %rd101388;
	shl.b64 	%rd63134, %rd46227, 2;
	add.s64 	%rd63135, %rd45416, %rd63134;
	ld.u32 	%r10311, [%rd63135];
	setp.ge.s32 	%p5493, %r10311, %r6408;
	@%p5493 bra 	$L__BB1_23068;
	add.s64 	%rd101389, %rd46227, 1;
	not.b64 	%rd63136, %rd101388;
	add.s64 	%rd101388, %rd101387, %rd63136;
$L__BB1_23068:
	setp.ne.s64 	%p5494, %rd101388, 0;
	mov.u64 	%rd101387, %rd101388;
	@%p5494 bra 	$L__BB1_23066;
	cvt.u32.u64 	%r6410, %rd101389;
	mov.b64 	%rd101393, 0;
	mov.u64 	%rd101391, %rd5;
$L__BB1_23070:
	shr.u64 	%rd101392, %rd101391, 1;
	add.s64 	%rd46235, %rd101393, %rd101392;
	shl.b64 	%rd63138, %rd46235, 2;
	add.s64 	%rd63139, %rd45416, %rd63138;
	ld.u32 	%r10312, [%rd63139];
	setp.ge.s32 	%p5495, %r10312, %r6409;
	@%p5495 bra 	$L__BB1_23072;
	add.s64 	%rd101393, %rd46235, 1;
	not.b64 	%rd63140, %rd101392;
	add.s64 	%rd101392, %rd101391, %rd63140;
$L__BB1_23072:
	setp.ne.s64 	%p5496, %rd101392, 0;
	mov.u64 	%rd101391, %rd101392;
	@%p5496 bra 	$L__BB1_23070;
	cvt.u32.u64 	%r6411, %rd101393;
	mov.b64 	%rd101397, 0;
	mov.u64 	%rd101395, %rd5;
$L__BB1_23074:
	shr.u64 	%rd101396, %rd101395, 1;
	add.s64 	%rd46243, %rd101397, %rd101396;
	shl.b64 	%rd63142, %rd46243, 2;
	add.s64 	%rd63143, %rd45433, %rd63142;
	ld.u32 	%r10313, [%rd63143];
	setp.ge.s32 	%p5497, %r10313, %r6410;
	@%p5497 bra 	$L__BB1_23076;
	add.s64 	%rd101397, %rd46243, 1;
	not.b64 	%rd63144, %rd101396;
	add.s64 	%rd101396, %rd101395, %rd63144;
$L__BB1_23076:
	setp.ne.s64 	%p5498, %rd101396, 0;
	mov.u64 	%rd101395, %rd101396;
	@%p5498 bra 	$L__BB1_23074;
	cvt.u32.u64 	%r6412, %rd101397;
	mov.b64 	%rd101401, 0;
	mov.u64 	%rd101399, %rd5;
$L__BB1_23078:
	shr.u64 	%rd101400, %rd101399, 1;
	add.s64 	%rd46251, %rd101401, %rd101400;
	shl.b64 	%rd63146, %rd46251, 2;
	add.s64 	%rd63147, %rd45433, %rd63146;
	ld.u32 	%r10314, [%rd63147];
	setp.ge.s32 	%p5499, %r10314, %r6411;
	@%p5499 bra 	$L__BB1_23080;
	add.s64 	%rd101401, %rd46251, 1;
	not.b64 	%rd63148, %rd101400;
	add.s64 	%rd101400, %rd101399, %rd63148;
$L__BB1_23080:
	setp.ne.s64 	%p5500, %rd101400, 0;
	mov.u64 	%rd101399, %rd101400;
	@%p5500 bra 	$L__BB1_23078;
	cvt.u32.u64 	%r6413, %rd101401;
	mov.b64 	%rd101405, 0;
	mov.u64 	%rd101403, %rd5;
$L__BB1_23082:
	shr.u64 	%rd101404, %rd101403, 1;
	add.s64 	%rd46259, %rd101405, %rd101404;
	shl.b64 	%rd63150, %rd46259, 2;
	add.s64 	%rd63151, %rd45450, %rd63150;
	ld.u32 	%r10315, [%rd63151];
	setp.ge.s32 	%p5501, %r10315, %r6412;
	@%p5501 bra 	$L__BB1_23084;
	add.s64 	%rd101405, %rd46259, 1;
	not.b64 	%rd63152, %rd101404;
	add.s64 	%rd101404, %rd101403, %rd63152;
$L__BB1_23084:
	setp.ne.s64 	%p5502, %rd101404, 0;
	mov.u64 	%rd101403, %rd101404;
	@%p5502 bra 	$L__BB1_23082;
	cvt.u32.u64 	%r6414, %rd101405;
	mov.b64 	%rd101409, 0;
	mov.u64 	%rd101407, %rd5;
$L__BB1_23086:
	shr.u64 	%rd101408, %rd101407, 1;
	add.s64 	%rd46267, %rd101409, %rd101408;
	shl.b64 	%rd63154, %rd46267, 2;
	add.s64 	%rd63155, %rd45450, %rd63154;
	ld.u32 	%r10316, [%rd63155];
	setp.ge.s32 	%p5503, %r10316, %r6413;
	@%p5503 bra 	$L__BB1_23088;
	add.s64 	%rd101409, %rd46267, 1;
	not.b64 	%rd63156, %rd101408;
	add.s64 	%rd101408, %rd101407, %rd63156;
$L__BB1_23088:
	setp.ne.s64 	%p5504, %rd101408, 0;
	mov.u64 	%rd101407, %rd101408;
	@%p5504 bra 	$L__BB1_23086;
	cvt.u32.u64 	%r6415, %rd101409;
	mov.b64 	%rd101413, 0;
	mov.u64 	%rd101411, %rd5;
$L__BB1_23090:
	shr.u64 	%rd101412, %rd101411, 1;
	add.s64 	%rd46275, %rd101413, %rd101412;
	shl.b64 	%rd63158, %rd46275, 2;
	add.s64 	%rd63159, %rd45467, %rd63158;
	ld.u32 	%r10317, [%rd63159];
	setp.ge.s32 	%p5505, %r10317, %r6414;
	@%p5505 bra 	$L__BB1_23092;
	add.s64 	%rd101413, %rd46275, 1;
	not.b64 	%rd63160, %rd101412;
	add.s64 	%rd101412, %rd101411, %rd63160;
$L__BB1_23092:
	setp.ne.s64 	%p5506, %rd101412, 0;
	mov.u64 	%rd101411, %rd101412;
	@%p5506 bra 	$L__BB1_23090;
	cvt.u32.u64 	%r6416, %rd101413;
	mov.b64 	%rd101417, 0;
	mov.u64 	%rd101415, %rd5;
$L__BB1_23094:
	shr.u64 	%rd101416, %rd101415, 1;
	add.s64 	%rd46283, %rd101417, %rd101416;
	shl.b64 	%rd63162, %rd46283, 2;
	add.s64 	%rd63163, %rd45467, %rd63162;
	ld.u32 	%r10318, [%rd63163];
	setp.ge.s32 	%p5507, %r10318, %r6415;
	@%p5507 bra 	$L__BB1_23096;
	add.s64 	%rd101417, %rd46283, 1;
	not.b64 	%rd63164, %rd101416;
	add.s64 	%rd101416, %rd101415, %rd63164;
$L__BB1_23096:
	setp.ne.s64 	%p5508, %rd101416, 0;
	mov.u64 	%rd101415, %rd101416;
	@%p5508 bra 	$L__BB1_23094;
	cvt.u32.u64 	%r6417, %rd101417;
	mov.b64 	%rd101421, 0;
	mov.u64 	%rd101419, %rd5;
$L__BB1_23098:
	shr.u64 	%rd101420, %rd101419, 1;
	add.s64 	%rd46291, %rd101421, %rd101420;
	shl.b64 	%rd63166, %rd46291, 2;
	add.s64 	%rd63167, %rd45484, %rd63166;
	ld.u32 	%r10319, [%rd63167];
	setp.ge.s32 	%p5509, %r10319, %r6416;
	@%p5509 bra 	$L__BB1_23100;
	add.s64 	%rd101421, %rd46291, 1;
	not.b64 	%rd63168, %rd101420;
	add.s64 	%rd101420, %rd101419, %rd63168;
$L__BB1_23100:
	setp.ne.s64 	%p5510, %rd101420, 0;
	mov.u64 	%rd101419, %rd101420;
	@%p5510 bra 	$L__BB1_23098;
	cvt.u32.u64 	%r6418, %rd101421;
	mov.b64 	%rd101425, 0;
	mov.u64 	%rd101423, %rd5;
$L__BB1_23102:
	shr.u64 	%rd101424, %rd101423, 1;
	add.s64 	%rd46299, %rd101425, %rd101424;
	shl.b64 	%rd63170, %rd46299, 2;
	add.s64 	%rd63171, %rd45484, %rd63170;
	ld.u32 	%r10320, [%rd63171];
	setp.ge.s32 	%p5511, %r10320, %r6417;
	@%p5511 bra 	$L__BB1_23104;
	add.s64 	%rd101425, %rd46299, 1;
	not.b64 	%rd63172, %rd101424;
	add.s64 	%rd101424, %rd101423, %rd63172;
$L__BB1_23104:
	setp.ne.s64 	%p5512, %rd101424, 0;
	mov.u64 	%rd101423, %rd101424;
	@%p5512 bra 	$L__BB1_23102;
	cvt.u32.u64 	%r6419, %rd101425;
	mov.b64 	%rd101429, 0;
	mov.u64 	%rd101427, %rd5;
$L__BB1_23106:
	shr.u64 	%rd101428, %rd101427, 1;
	add.s64 	%rd46307, %rd101429, %rd101428;
	shl.b64 	%rd63174, %rd46307, 2;
	add.s64 	%rd63175, %rd45501, %rd63174;
	ld.u32 	%r10321, [%rd63175];
	setp.ge.s32 	%p5513, %r10321, %r6418;
	@%p5513 bra 	$L__BB1_23108;
	add.s64 	%rd101429, %rd46307, 1;
	not.b64 	%rd63176, %rd101428;
	add.s64 	%rd101428, %rd101427, %rd63176;
$L__BB1_23108:
	setp.ne.s64 	%p5514, %rd101428, 0;
	mov.u64 	%rd101427, %rd101428;
	@%p5514 bra 	$L__BB1_23106;
	cvt.u32.u64 	%r6420, %rd101429;
	mov.b64 	%rd101433, 0;
	mov.u64 	%rd101431, %rd5;
$L__BB1_23110:
	shr.u64 	%rd101432, %rd101431, 1;
	add.s64 	%rd46315, %rd101433, %rd101432;
	shl.b64 	%rd63178, %rd46315, 2;
	add.s64 	%rd63179, %rd45501, %rd63178;
	ld.u32 	%r10322, [%rd63179];
	setp.ge.s32 	%p5515, %r10322, %r6419;
	@%p5515 bra 	$L__BB1_23112;
	add.s64 	%rd101433, %rd46315, 1;
	not.b64 	%rd63180, %rd101432;
	add.s64 	%rd101432, %rd101431, %rd63180;
$L__BB1_23112:
	setp.ne.s64 	%p5516, %rd101432, 0;
	mov.u64 	%rd101431, %rd101432;
	@%p5516 bra 	$L__BB1_23110;
	cvt.u32.u64 	%r6421, %rd101433;
	mov.b64 	%rd101437, 0;
	mov.u64 	%rd101435, %rd5;
$L__BB1_23114:
	shr.u64 	%rd101436, %rd101435, 1;
	add.s64 	%rd46323, %rd101437, %rd101436;
	shl.b64 	%rd63182, %rd46323, 2;
	add.s64 	%rd63183, %rd45518, %rd63182;
	ld.u32 	%r10323, [%rd63183];
	setp.ge.s32 	%p5517, %r10323, %r6420;
	@%p5517 bra 	$L__BB1_23116;
	add.s64 	%rd101437, %rd46323, 1;
	not.b64 	%rd63184, %rd101436;
	add.s64 	%rd101436, %rd101435, %rd63184;
$L__BB1_23116:
	setp.ne.s64 	%p5518, %rd101436, 0;
	mov.u64 	%rd101435, %rd101436;
	@%p5518 bra 	$L__BB1_23114;
	cvt.u32.u64 	%r6422, %rd101437;
	mov.b64 	%rd101441, 0;
	mov.u64 	%rd101439, %rd5;
$L__BB1_23118:
	shr.u64 	%rd101440, %rd101439, 1;
	add.s64 	%rd46331, %rd101441, %rd101440;
	shl.b64 	%rd63186, %rd46331, 2;
	add.s64 	%rd63187, %rd45518, %rd63186;
	ld.u32 	%r10324, [%rd63187];
	setp.ge.s32 	%p5519, %r10324, %r6421;
	@%p5519 bra 	$L__BB1_23120;
	add.s64 	%rd101441, %rd46331, 1;
	not.b64 	%rd63188, %rd101440;
	add.s64 	%rd101440, %rd101439, %rd63188;
$L__BB1_23120:
	setp.ne.s64 	%p5520, %rd101440, 0;
	mov.u64 	%rd101439, %rd101440;
	@%p5520 bra 	$L__BB1_23118;
	cvt.u32.u64 	%r6423, %rd101441;
	mov.b64 	%rd101445, 0;
	mov.u64 	%rd101443, %rd5;
$L__BB1_23122:
	shr.u64 	%rd101444, %rd101443, 1;
	add.s64 	%rd46339, %rd101445, %rd101444;
	shl.b64 	%rd63190, %rd46339, 2;
	add.s64 	%rd63191, %rd45535, %rd63190;
	ld.u32 	%r10325, [%rd63191];
	setp.ge.s32 	%p5521, %r10325, %r6422;
	@%p5521 bra 	$L__BB1_23124;
	add.s64 	%rd101445, %rd46339, 1;
	not.b64 	%rd63192, %rd101444;
	add.s64 	%rd101444, %rd101443, %rd63192;
$L__BB1_23124:
	setp.ne.s64 	%p5522, %rd101444, 0;
	mov.u64 	%rd101443, %rd101444;
	@%p5522 bra 	$L__BB1_23122;
	cvt.u32.u64 	%r6424, %rd101445;
	mov.b64 	%rd101449, 0;
	mov.u64 	%rd101447, %rd5;
$L__BB1_23126:
	shr.u64 	%rd101448, %rd101447, 1;
	add.s64 	%rd46347, %rd101449, %rd101448;
	shl.b64 	%rd63194, %rd46347, 2;
	add.s64 	%rd63195, %rd45535, %rd63194;
	ld.u32 	%r10326, [%rd63195];
	setp.ge.s32 	%p5523, %r10326, %r6423;
	@%p5523 bra 	$L__BB1_23128;
	add.s64 	%rd101449, %rd46347, 1;
	not.b64 	%rd63196, %rd101448;
	add.s64 	%rd101448, %rd101447, %rd63196;
$L__BB1_23128:
	setp.ne.s64 	%p5524, %rd101448, 0;
	mov.u64 	%rd101447, %rd101448;
	@%p5524 bra 	$L__BB1_23126;
	cvt.u32.u64 	%r10327, %rd101449;
	setp.lt.s32 	%p5525, %r6424, %r10327;
	selp.b32 	%r6425, %r6236, %r6258, %p5525;
	selp.b32 	%r6426, %r6258, %r6236, %p5525;
	mov.b64 	%rd101453, 0;
	mov.u64 	%rd101451, %rd5;
$L__BB1_23130:
	shr.u64 	%rd101452, %rd101451, 1;
	add.s64 	%rd46355, %rd101453, %rd101452;
	shl.b64 	%rd63198, %rd46355, 2;
	add.s64 	%rd63199, %rd45382, %rd63198;
	ld.u32 	%r10328, [%rd63199];
	setp.ge.s32 	%p5526, %r10328, %r6279;
	@%p5526 bra 	$L__BB1_23132;
	add.s64 	%rd101453, %rd46355, 1;
	not.b64 	%rd63200, %rd101452;
	add.s64 	%rd101452, %rd101451, %rd63200;
$L__BB1_23132:
	setp.ne.s64 	%p5527, %rd101452, 0;
	mov.u64 	%rd101451, %rd101452;
	@%p5527 bra 	$L__BB1_23130;
	cvt.u32.u64 	%r6427, %rd101453;
	mov.b64 	%rd101457, 0;
	mov.u64 	%rd101455, %rd5;
$L__BB1_23134:
	shr.u64 	%rd101456, %rd101455, 1;
	add.s64 	%rd46363, %rd101457, %rd101456;
	shl.b64 	%rd63202, %rd46363, 2;
	add.s64 	%rd63203, %rd45382, %rd63202;
	ld.u32 	%r10329, [%rd63203];
	setp.ge.s32 	%p5528, %r10329, %r6257;
	@%p5528 bra 	$L__BB1_23136;
	add.s64 	%rd101457, %rd46363, 1;
	not.b64 	%rd63204, %rd101456;
	add.s64 	%rd101456, %rd101455, %rd63204;
$L__BB1_23136:
	setp.ne.s64 	%p5529, %rd101456, 0;
	mov.u64 	%rd101455, %rd101456;
	@%p5529 bra 	$L__BB1_23134;
	cvt.u32.u64 	%r6428, %rd101457;
	mov.b64 	%rd101461, 0;
	mov.u64 	%rd101459, %rd5;
$L__BB1_23138:
	shr.u64 	%rd101460, %rd101459, 1;
	add.s64 	%rd46371, %rd101461, %rd101460;
	shl.b64 	%rd63206, %rd46371, 2;
	add.s64 	%rd63207, %rd45399, %rd63206;
	ld.u32 	%r10330, [%rd63207];
	setp.ge.s32 	%p5530, %r10330, %r6427;
	@%p5530 bra 	$L__BB1_23140;
	add.s64 	%rd101461, %rd46371, 1;
	not.b64 	%rd63208, %rd101460;
	add.s64 	%rd101460, %rd101459, %rd63208;
$L__BB1_23140:
	setp.ne.s64 	%p5531, %rd101460, 0;
	mov.u64 	%rd101459, %rd101460;
	@%p5531 bra 	$L__BB1_23138;
	cvt.u32.u64 	%r6429, %rd101461;
	mov.b64 	%rd101465, 0;
	mov.u64 	%rd101463, %rd5;
$L__BB1_23142:
	shr.u64 	%rd101464, %rd101463, 1;
	add.s64 	%rd46379, %rd101465, %rd101464;
	shl.b64 	%rd63210, %rd46379, 2;
	add.s64 	%rd63211, %rd45399, %rd63210;
	ld.u32 	%r10331, [%rd63211];
	setp.ge.s32 	%p5532, %r10331, %r6428;
	@%p5532 bra 	$L__BB1_23144;
	add.s64 	%rd101465, %rd46379, 1;
	not.b64 	%rd63212, %rd101464;
	add.s64 	%rd101464, %rd101463, %rd63212;
$L__BB1_23144:
	setp.ne.s64 	%p5533, %rd101464, 0;
	mov.u64 	%rd101463, %rd101464;
	@%p5533 bra 	$L__BB1_23142;
	cvt.u32.u64 	%r6430, %rd101465;
	mov.b64 	%rd101469, 0;
	mov.u64 	%rd101467, %rd5;
$L__BB1_23146:
	shr.u64 	%rd101468, %rd101467, 1;
	add.s64 	%rd46387, %rd101469, %rd101468;
	shl.b64 	%rd63214, %rd46387, 2;
	add.s64 	%rd63215, %rd45416, %rd63214;
	ld.u32 	%r10332, [%rd63215];
	setp.ge.s32 	%p5534, %r10332, %r6429;
	@%p5534 bra 	$L__BB1_23148;
	add.s64 	%rd101469, %rd46387, 1;
	not.b64 	%rd63216, %rd101468;
	add.s64 	%rd101468, %rd101467, %rd63216;
$L__BB1_23148:
	setp.ne.s64 	%p5535, %rd101468, 0;
	mov.u64 	%rd101467, %rd101468;
	@%p5535 bra 	$L__BB1_23146;
	cvt.u32.u64 	%r6431, %rd101469;
	mov.b64 	%rd101473, 0;
	mov.u64 	%rd101471, %rd5;
$L__BB1_23150:
	shr.u64 	%rd101472, %rd101471, 1;
	add.s64 	%rd46395, %rd101473, %rd101472;
	shl.b64 	%rd63218, %rd46395, 2;
	add.s64 	%rd63219, %rd45416, %rd63218;
	ld.u32 	%r10333, [%rd63219];
	setp.ge.s32 	%p5536, %r10333, %r6430;
	@%p5536 bra 	$L__BB1_23152;
	add.s64 	%rd101473, %rd46395, 1;
	not.b64 	%rd63220, %rd101472;
	add.s64 	%rd101472, %rd101471, %rd63220;
$L__BB1_23152:
	setp.ne.s64 	%p5537, %rd101472, 0;
	mov.u64 	%rd101471, %rd101472;
	@%p5537 bra 	$L__BB1_23150;
	cvt.u32.u64 	%r6432, %rd101473;
	mov.b64 	%rd101477, 0;
	mov.u64 	%rd101475, %rd5;
$L__BB1_23154:
	shr.u64 	%rd101476, %rd101475, 1;
	add.s64 	%rd46403, %rd101477, %rd101476;
	shl.b64 	%rd63222, %rd46403, 2;
	add.s64 	%rd63223, %rd45433, %rd63222;
	ld.u32 	%r10334, [%rd63223];
	setp.ge.s32 	%p5538, %r10334, %r6431;
	@%p5538 bra 	$L__BB1_23156;
	add.s64 	%rd101477, %rd46403, 1;
	not.b64 	%rd63224, %rd101476;
	add.s64 	%rd101476, %rd101475, %rd63224;
$L__BB1_23156:
	setp.ne.s64 	%p5539, %rd101476, 0;
	mov.u64 	%rd101475, %rd101476;
	@%p5539 bra 	$L__BB1_23154;
	cvt.u32.u64 	%r6433, %rd101477;
	mov.b64 	%rd101481, 0;
	mov.u64 	%rd101479, %rd5;
$L__BB1_23158:
	shr.u64 	%rd101480, %rd101479, 1;
	add.s64 	%rd46411, %rd101481, %rd101480;
	shl.b64 	%rd63226, %rd46411, 2;
	add.s64 	%rd63227, %rd45433, %rd63226;
	ld.u32 	%r10335, [%rd63227];
	setp.ge.s32 	%p5540, %r10335, %r6432;
	@%p5540 bra 	$L__BB1_23160;
	add.s64 	%rd101481, %rd46411, 1;
	not.b64 	%rd63228, %rd101480;
	add.s64 	%rd101480, %rd101479, %rd63228;
$L__BB1_23160:
	setp.ne.s64 	%p5541, %rd101480, 0;
	mov.u64 	%rd101479, %rd101480;
	@%p5541 bra 	$L__BB1_23158;
	cvt.u32.u64 	%r6434, %rd101481;
	mov.b64 	%rd101485, 0;
	mov.u64 	%rd101483, %rd5;
$L__BB1_23162:
	shr.u64 	%rd101484, %rd101483, 1;
	add.s64 	%rd46419, %rd101485, %rd101484;
	shl.b64 	%rd63230, %rd46419, 2;
	add.s64 	%rd63231, %rd45450, %rd63230;
	ld.u32 	%r10336, [%rd63231];
	setp.ge.s32 	%p5542, %r10336, %r6433;
	@%p5542 bra 	$L__BB1_23164;
	add.s64 	%rd101485, %rd46419, 1;
	not.b64 	%rd63232, %rd101484;
	add.s64 	%rd101484, %rd101483, %rd63232;
$L__BB1_23164:
	setp.ne.s64 	%p5543, %rd101484, 0;
	mov.u64 	%rd101483, %rd101484;
	@%p5543 bra 	$L__BB1_23162;
	cvt.u32.u64 	%r6435, %rd101485;
	mov.b64 	%rd101489, 0;
	mov.u64 	%rd101487, %rd5;
$L__BB1_23166:
	shr.u64 	%rd101488, %rd101487, 1;
	add.s64 	%rd46427, %rd101489, %rd101488;
	shl.b64 	%rd63234, %rd46427, 2;
	add.s64 	%rd63235, %rd45450, %rd63234;
	ld.u32 	%r10337, [%rd63235];
	setp.ge.s32 	%p5544, %r10337, %r6434;
	@%p5544 bra 	$L__BB1_23168;
	add.s64 	%rd101489, %rd46427, 1;
	not.b64 	%rd63236, %rd101488;
	add.s64 	%rd101488, %rd101487, %rd63236;
$L__BB1_23168:
	setp.ne.s64 	%p5545, %rd101488, 0;
	mov.u64 	%rd101487, %rd101488;
	@%p5545 bra 	$L__BB1_23166;
	cvt.u32.u64 	%r6436, %rd101489;
	mov.b64 	%rd101493, 0;
	mov.u64 	%rd101491, %rd5;
$L__BB1_23170:
	shr.u64 	%rd101492, %rd101491, 1;
	add.s64 	%rd46435, %rd101493, %rd101492;
	shl.b64 	%rd63238, %rd46435, 2;
	add.s64 	%rd63239, %rd45467, %rd63238;
	ld.u32 	%r10338, [%rd63239];
	setp.ge.s32 	%p5546, %r10338, %r6435;
	@%p5546 bra 	$L__BB1_23172;
	add.s64 	%rd101493, %rd46435, 1;
	not.b64 	%rd63240, %rd101492;
	add.s64 	%rd101492, %rd101491, %rd63240;
$L__BB1_23172:
	setp.ne.s64 	%p5547, %rd101492, 0;
	mov.u64 	%rd101491, %rd101492;
	@%p5547 bra 	$L__BB1_23170;
	cvt.u32.u64 	%r6437, %rd101493;
	mov.b64 	%rd101497, 0;
	mov.u64 	%rd101495, %rd5;
$L__BB1_23174:
	shr.u64 	%rd101496, %rd101495, 1;
	add.s64 	%rd46443, %rd101497, %rd101496;
	shl.b64 	%rd63242, %rd46443, 2;
	add.s64 	%rd63243, %rd45467, %rd63242;
	ld.u32 	%r10339, [%rd63243];
	setp.ge.s32 	%p5548, %r10339, %r6436;
	@%p5548 bra 	$L__BB1_23176;
	add.s64 	%rd101497, %rd46443, 1;
	not.b64 	%rd63244, %rd101496;
	add.s64 	%rd101496, %rd101495, %rd63244;
$L__BB1_23176:
	setp.ne.s64 	%p5549, %rd101496, 0;
	mov.u64 	%rd101495, %rd101496;
	@%p5549 bra 	$L__BB1_23174;
	cvt.u32.u64 	%r6438, %rd101497;
	mov.b64 	%rd101501, 0;
	mov.u64 	%rd101499, %rd5;
$L__BB1_23178:
	shr.u64 	%rd101500, %rd101499, 1;
	add.s64 	%rd46451, %rd101501, %rd101500;
	shl.b64 	%rd63246, %rd46451, 2;
	add.s64 	%rd63247, %rd45484, %rd63246;
	ld.u32 	%r10340, [%rd63247];
	setp.ge.s32 	%p5550, %r10340, %r6437;
	@%p5550 bra 	$L__BB1_23180;
	add.s64 	%rd101501, %rd46451, 1;
	not.b64 	%rd63248, %rd101500;
	add.s64 	%rd101500, %rd101499, %rd63248;
$L__BB1_23180:
	setp.ne.s64 	%p5551, %rd101500, 0;
	mov.u64 	%rd101499, %rd101500;
	@%p5551 bra 	$L__BB1_23178;
	cvt.u32.u64 	%r6439, %rd101501;
	mov.b64 	%rd101505, 0;
	mov.u64 	%rd101503, %rd5;
$L__BB1_23182:
	shr.u64 	%rd101504, %rd101503, 1;
	add.s64 	%rd46459, %rd101505, %rd101504;
	shl.b64 	%rd63250, %rd46459, 2;
	add.s64 	%rd63251, %rd45484, %rd63250;
	ld.u32 	%r10341, [%rd63251];
	setp.ge.s32 	%p5552, %r10341, %r6438;
	@%p5552 bra 	$L__BB1_23184;
	add.s64 	%rd101505, %rd46459, 1;
	not.b64 	%rd63252, %rd101504;
	add.s64 	%rd101504, %rd101503, %rd63252;
$L__BB1_23184:
	setp.ne.s64 	%p5553, %rd101504, 0;
	mov.u64 	%rd101503, %rd101504;
	@%p5553 bra 	$L__BB1_23182;
	cvt.u32.u64 	%r6440, %rd101505;
	mov.b64 	%rd101509, 0;
	mov.u64 	%rd101507, %rd5;
$L__BB1_23186:
	shr.u64 	%rd101508, %rd101507, 1;
	add.s64 	%rd46467, %rd101509, %rd101508;
	shl.b64 	%rd63254, %rd46467, 2;
	add.s64 	%rd63255, %rd45501, %rd63254;
	ld.u32 	%r10342, [%rd63255];
	setp.ge.s32 	%p5554, %r10342, %r6439;
	@%p5554 bra 	$L__BB1_23188;
	add.s64 	%rd101509, %rd46467, 1;
	not.b64 	%rd63256, %rd101508;
	add.s64 	%rd101508, %rd101507, %rd63256;
$L__BB1_23188:
	setp.ne.s64 	%p5555, %rd101508, 0;
	mov.u64 	%rd101507, %rd101508;
	@%p5555 bra 	$L__BB1_23186;
	cvt.u32.u64 	%r6441, %rd101509;
	mov.b64 	%rd101513, 0;
	mov.u64 	%rd101511, %rd5;
$L__BB1_23190:
	shr.u64 	%rd101512, %rd101511, 1;
	add.s64 	%rd46475, %rd101513, %rd101512;
	shl.b64 	%rd63258, %rd46475, 2;
	add.s64 	%rd63259, %rd45501, %rd63258;
	ld.u32 	%r10343, [%rd63259];
	setp.ge.s32 	%p5556, %r10343, %r6440;
	@%p5556 bra 	$L__BB1_23192;
	add.s64 	%rd101513, %rd46475, 1;
	not.b64 	%rd63260, %rd101512;
	add.s64 	%rd101512, %rd101511, %rd63260;
$L__BB1_23192:
	setp.ne.s64 	%p5557, %rd101512, 0;
	mov.u64 	%rd101511, %rd101512;
	@%p5557 bra 	$L__BB1_23190;
	cvt.u32.u64 	%r6442, %rd101513;
	mov.b64 	%rd101517, 0;
	mov.u64 	%rd101515, %rd5;
$L__BB1_23194:
	shr.u64 	%rd101516, %rd101515, 1;
	add.s64 	%rd46483, %rd101517, %rd101516;
	shl.b64 	%rd63262, %rd46483, 2;
	add.s64 	%rd63263, %rd45518, %rd63262;
	ld.u32 	%r10344, [%rd63263];
	setp.ge.s32 	%p5558, %r10344, %r6441;
	@%p5558 bra 	$L__BB1_23196;
	add.s64 	%rd101517, %rd46483, 1;
	not.b64 	%rd63264, %rd101516;
	add.s64 	%rd101516, %rd101515, %rd63264;
$L__BB1_23196:
	setp.ne.s64 	%p5559, %rd101516, 0;
	mov.u64 	%rd101515, %rd101516;
	@%p5559 bra 	$L__BB1_23194;
	cvt.u32.u64 	%r6443, %rd101517;
	mov.b64 	%rd101521, 0;
	mov.u64 	%rd101519, %rd5;
$L__BB1_23198:
	shr.u64 	%rd101520, %rd101519, 1;
	add.s64 	%rd46491, %rd101521, %rd101520;
	shl.b64 	%rd63266, %rd46491, 2;
	add.s64 	%rd63267, %rd45518, %rd63266;
	ld.u32 	%r10345, [%rd63267];
	setp.ge.s32 	%p5560, %r10345, %r6442;
	@%p5560 bra 	$L__BB1_23200;
	add.s64 	%rd101521, %rd46491, 1;
	not.b64 	%rd63268, %rd101520;
	add.s64 	%rd101520, %rd101519, %rd63268;
$L__BB1_23200:
	setp.ne.s64 	%p5561, %rd101520, 0;
	mov.u64 	%rd101519, %rd101520;
	@%p5561 bra 	$L__BB1_23198;
	cvt.u32.u64 	%r6444, %rd101521;
	mov.b64 	%rd101525, 0;
	mov.u64 	%rd101523, %rd5;
$L__BB1_23202:
	shr.u64 	%rd101524, %rd101523, 1;
	add.s64 	%rd46499, %rd101525, %rd101524;
	shl.b64 	%rd63270, %rd46499, 2;
	add.s64 	%rd63271, %rd45535, %rd63270;
	ld.u32 	%r10346, [%rd63271];
	setp.ge.s32 	%p5562, %r10346, %r6443;
	@%p5562 bra 	$L__BB1_23204;
	add.s64 	%rd101525, %rd46499, 1;
	not.b64 	%rd63272, %rd101524;
	add.s64 	%rd101524, %rd101523, %rd63272;
$L__BB1_23204:
	setp.ne.s64 	%p5563, %rd101524, 0;
	mov.u64 	%rd101523, %rd101524;
	@%p5563 bra 	$L__BB1_23202;
	cvt.u32.u64 	%r6445, %rd101525;
	mov.b64 	%rd101529, 0;
	mov.u64 	%rd101527, %rd5;
$L__BB1_23206:
	shr.u64 	%rd101528, %rd101527, 1;
	add.s64 	%rd46507, %rd101529, %rd101528;
	shl.b64 	%rd63274, %rd46507, 2;
	add.s64 	%rd63275, %rd45535, %rd63274;
	ld.u32 	%r10347, [%rd63275];
	setp.ge.s32 	%p5564, %r10347, %r6444;
	@%p5564 bra 	$L__BB1_23208;
	add.s64 	%rd101529, %rd46507, 1;
	not.b64 	%rd63276, %rd101528;
	add.s64 	%rd101528, %rd101527, %rd63276;
$L__BB1_23208:
	setp.ne.s64 	%p5565, %rd101528, 0;
	mov.u64 	%rd101527, %rd101528;
	@%p5565 bra 	$L__BB1_23206;
	cvt.u32.u64 	%r10348, %rd101529;
	setp.lt.s32 	%p5566, %r6445, %r10348;
	selp.b32 	%r6446, %r6257, %r6279, %p5566;
	selp.b32 	%r6447, %r6279, %r6257, %p5566;
	mov.b64 	%rd101533, 0;
	mov.u64 	%rd101531, %rd5;
$L__BB1_23210:
	shr.u64 	%rd101532, %rd101531, 1;
	add.s64 	%rd46515, %rd101533, %rd101532;
	shl.b64 	%rd63278, %rd46515, 2;
	add.s64 	%rd63279, %rd45382, %rd63278;
	ld.u32 	%r10349, [%rd63279];
	setp.ge.s32 	%p5567, %r10349, %r6300;
	@%p5567 bra 	$L__BB1_23212;
	add.s64 	%rd101533, %rd46515, 1;
	not.b64 	%rd63280, %rd101532;
	add.s64 	%rd101532, %rd101531, %rd63280;
$L__BB1_23212:
	setp.ne.s64 	%p5568, %rd101532, 0;
	mov.u64 	%rd101531, %rd101532;
	@%p5568 bra 	$L__BB1_23210;
	cvt.u32.u64 	%r6448, %rd101533;
	mov.b64 	%rd101537, 0;
	mov.u64 	%rd101535, %rd5;
$L__BB1_23214:
	shr.u64 	%rd101536, %rd101535, 1;
	add.s64 	%rd46523, %rd101537, %rd101536;
	shl.b64 	%rd63282, %rd46523, 2;
	add.s64 	%rd63283, %rd45382, %rd63282;
	ld.u32 	%r10350, [%rd63283];
	setp.ge.s32 	%p5569, %r10350, %r6278;
	@%p5569 bra 	$L__BB1_23216;
	add.s64 	%rd101537, %rd46523, 1;
	not.b64 	%rd63284, %rd101536;
	add.s64 	%rd101536, %rd101535, %rd63284;
$L__BB1_23216:
	setp.ne.s64 	%p5570, %rd101536, 0;
	mov.u64 	%rd101535, %rd101536;
	@%p5570 bra 	$L__BB1_23214;
	cvt.u32.u64 	%r6449, %rd101537;
	mov.b64 	%rd101541, 0;
	mov.u64 	%rd101539, %rd5;
$L__BB1_23218:
	shr.u64 	%rd101540, %rd101539, 1;
	add.s64 	%rd46531, %rd101541, %rd101540;
	shl.b64 	%rd63286, %rd46531, 2;
	add.s64 	%rd63287, %rd45399, %rd63286;
	ld.u32 	%r10351, [%rd63287];
	setp.ge.s32 	%p5571, %r10351, %r6448;
	@%p5571 bra 	$L__BB1_23220;
	add.s64 	%rd101541, %rd46531, 1;
	not.b64 	%rd63288, %rd101540;
	add.s64 	%rd101540, %rd101539, %rd63288;
$L__BB1_23220:
	setp.ne.s64 	%p5572, %rd101540, 0;
	mov.u64 	%rd101539, %rd101540;
	@%p5572 bra 	$L__BB1_23218;
	cvt.u32.u64 	%r6450, %rd101541;
	mov.b64 	%rd101545, 0;
	mov.u64 	%rd101543, %rd5;
$L__BB1_23222:
	shr.u64 	%rd101544, %rd101543, 1;
	add.s64 	%rd46539, %rd101545, %rd101544;
	shl.b64 	%rd63290, %rd46539, 2;
	add.s64 	%rd63291, %rd45399, %rd63290;
	ld.u32 	%r10352, [%rd63291];
	setp.ge.s32 	%p5573, %r10352, %r6449;
	@%p5573 bra 	$L__BB1_23224;
	add.s64 	%rd101545, %rd46539, 1;
	not.b64 	%rd63292, %rd101544;
	add.s64 	%rd101544, %rd101543, %rd63292;
$L__BB1_23224:
	setp.ne.s64 	%p5574, %rd101544, 0;
	mov.u64 	%rd101543, %rd101544;
	@%p5574 bra 	$L__BB1_23222;
	cvt.u32.u64 	%r6451, %rd101545;
	mov.b64 	%rd101549, 0;
	mov.u64 	%rd101547, %rd5;
$L__BB1_23226:
	shr.u64 	%rd101548, %rd101547, 1;
	add.s64 	%rd46547, %rd101549, %rd101548;
	shl.b64 	%rd63294, %rd46547, 2;
	add.s64 	%rd63295, %rd45416, %rd63294;
	ld.u32 	%r10353, [%rd63295];
	setp.ge.s32 	%p5575, %r10353, %r6450;
	@%p5575 bra 	$L__BB1_23228;
	add.s64 	%rd101549, %rd46547, 1;
	not.b64 	%rd63296, %rd101548;
	add.s64 	%rd101548, %rd101547, %rd63296;
$L__BB1_23228:
	setp.ne.s64 	%p5576, %rd101548, 0;
	mov.u64 	%rd101547, %rd101548;
	@%p5576 bra 	$L__BB1_23226;
	cvt.u32.u64 	%r6452, %rd101549;
	mov.b64 	%rd101553, 0;
	mov.u64 	%rd101551, %rd5;
$L__BB1_23230:
	shr.u64 	%rd101552, %rd101551, 1;
	add.s64 	%rd46555, %rd101553, %rd101552;
	shl.b64 	%rd63298, %rd46555, 2;
	add.s64 	%rd63299, %rd45416, %rd63298;
	ld.u32 	%r10354, [%rd63299];
	setp.ge.s32 	%p5577, %r10354, %r6451;
	@%p5577 bra 	$L__BB1_23232;
	add.s64 	%rd101553, %rd46555, 1;
	not.b64 	%rd63300, %rd101552;
	add.s64 	%rd101552, %rd101551, %rd63300;
$L__BB1_23232:
	setp.ne.s64 	%p5578, %rd101552, 0;
	mov.u64 	%rd101551, %rd101552;
	@%p5578 bra 	$L__BB1_23230;
	cvt.u32.u64 	%r6453, %rd101553;
	mov.b64 	%rd101557, 0;
	mov.u64 	%rd101555, %rd5;
$L__BB1_23234:
	shr.u64 	%rd101556, %rd101555, 1;
	add.s64 	%rd46563, %rd101557, %rd101556;
	shl.b64 	%rd63302, %rd46563, 2;
	add.s64 	%rd63303, %rd45433, %rd63302;
	ld.u32 	%r10355, [%rd63303];
	setp.ge.s32 	%p5579, %r10355, %r6452;
	@%p5579 bra 	$L__BB1_23236;
	add.s64 	%rd101557, %rd46563, 1;
	not.b64 	%rd63304, %rd101556;
	add.s64 	%rd101556, %rd101555, %rd63304;
$L__BB1_23236:
	setp.ne.s64 	%p5580, %rd101556, 0;
	mov.u64 	%rd101555, %rd101556;
	@%p5580 bra 	$L__BB1_23234;
	cvt.u32.u64 	%r6454, %rd101557;
	mov.b64 	%rd101561, 0;
	mov.u64 	%rd101559, %rd5;
$L__BB1_23238:
	shr.u64 	%rd101560, %rd101559, 1;
	add.s64 	%rd46571, %rd101561, %rd101560;
	shl.b64 	%rd63306, %rd46571, 2;
	add.s64 	%rd63307, %rd45433, %rd63306;
	ld.u32 	%r10356, [%rd63307];
	setp.ge.s32 	%p5581, %r10356, %r6453;
	@%p5581 bra 	$L__BB1_23240;
	add.s64 	%rd101561, %rd46571, 1;
	not.b64 	%rd63308, %rd101560;
	add.s64 	%rd101560, %rd101559, %rd63308;
$L__BB1_23240:
	setp.ne.s64 	%p5582, %rd101560, 0;
	mov.u64 	%rd101559, %rd101560;
	@%p5582 bra 	$L__BB1_23238;
	cvt.u32.u64 	%r6455, %rd101561;
	mov.b64 	%rd101565, 0;
	mov.u64 	%rd101563, %rd5;
$L__BB1_23242:
	shr.u64 	%rd101564, %rd101563, 1;
	add.s64 	%rd46579, %rd101565, %rd101564;
	shl.b64 	%rd63310, %rd46579, 2;
	add.s64 	%rd63311, %rd45450, %rd63310;
	ld.u32 	%r10357, [%rd63311];
	setp.ge.s32 	%p5583, %r10357, %r6454;
	@%p5583 bra 	$L__BB1_23244;
	add.s64 	%rd101565, %rd46579, 1;
	not.b64 	%rd63312, %rd101564;
	add.s64 	%rd101564, %rd101563, %rd63312;
$L__BB1_23244:
	setp.ne.s64 	%p5584, %rd101564, 0;
	mov.u64 	%rd101563, %rd101564;
	@%p5584 bra 	$L__BB1_23242;
	cvt.u32.u64 	%r6456, %rd101565;
	mov.b64 	%rd101569, 0;
	mov.u64 	%rd101567, %rd5;
$L__BB1_23246:
	shr.u64 	%rd101568, %rd101567, 1;
	add.s64 	%rd46587, %rd101569, %rd101568;
	shl.b64 	%rd63314, %rd46587, 2;
	add.s64 	%rd63315, %rd45450, %rd63314;
	ld.u32 	%r10358, [%rd63315];
	setp.ge.s32 	%p5585, %r10358, %r6455;
	@%p5585 bra 	$L__BB1_23248;
	add.s64 	%rd101569, %rd46587, 1;
	not.b64 	%rd63316, %rd101568;
	add.s64 	%rd101568, %rd101567, %rd63316;
$L__BB1_23248:
	setp.ne.s64 	%p5586, %rd101568, 0;
	mov.u64 	%rd101567, %rd101568;
	@%p5586 bra 	$L__BB1_23246;
	cvt.u32.u64 	%r6457, %rd101569;
	mov.b64 	%rd101573, 0;
	mov.u64 	%rd101571, %rd5;
$L__BB1_23250:
	shr.u64 	%rd101572, %rd101571, 1;
	add.s64 	%rd46595, %rd101573, %rd101572;
	shl.b64 	%rd63318, %rd46595, 2;
	add.s64 	%rd63319, %rd45467, %rd63318;
	ld.u32 	%r10359, [%rd63319];
	setp.ge.s32 	%p5587, %r10359, %r6456;
	@%p5587 bra 	$L__BB1_23252;
	add.s64 	%rd101573, %rd46595, 1;
	not.b64 	%rd63320, %rd101572;
	add.s64 	%rd101572, %rd101571, %rd63320;
$L__BB1_23252:
	setp.ne.s64 	%p5588, %rd101572, 0;
	mov.u64 	%rd101571, %rd101572;
	@%p5588 bra 	$L__BB1_23250;
	cvt.u32.u64 	%r6458, %rd101573;
	mov.b64 	%rd101577, 0;
	mov.u64 	%rd101575, %rd5;
$L__BB1_23254:
	shr.u64 	%rd101576, %rd101575, 1;
	add.s64 	%rd46603, %rd101577, %rd101576;
	shl.b64 	%rd63322, %rd46603, 2;
	add.s64 	%rd63323, %rd45467, %rd63322;
	ld.u32 	%r10360, [%rd63323];
	setp.ge.s32 	%p5589, %r10360, %r6457;
	@%p5589 bra 	$L__BB1_23256;
	add.s64 	%rd101577, %rd46603, 1;
	not.b64 	%rd63324, %rd101576;
	add.s64 	%rd101576, %rd101575, %rd63324;
$L__BB1_23256:
	setp.ne.s64 	%p5590, %rd101576, 0;
	mov.u64 	%rd101575, %rd101576;
	@%p5590 bra 	$L__BB1_23254;
	cvt.u32.u64 	%r6459, %rd101577;
	mov.b64 	%rd101581, 0;
	mov.u64 	%rd101579, %rd5;
$L__BB1_23258:
	shr.u64 	%rd101580, %rd101579, 1;
	add.s64 	%rd46611, %rd101581, %rd101580;
	shl.b64 	%rd63326, %rd46611, 2;
	add.s64 	%rd63327, %rd45484, %rd63326;
	ld.u32 	%r10361, [%rd63327];
	setp.ge.s32 	%p5591, %r10361, %r6458;
	@%p5591 bra 	$L__BB1_23260;
	add.s64 	%rd101581, %rd46611, 1;
	not.b64 	%rd63328, %rd101580;
	add.s64 	%rd101580, %rd101579, %rd63328;
$L__BB1_23260:
	setp.ne.s64 	%p5592, %rd101580, 0;
	mov.u64 	%rd101579, %rd101580;
	@%p5592 bra 	$L__BB1_23258;
	cvt.u32.u64 	%r6460, %rd101581;
	mov.b64 	%rd101585, 0;
	mov.u64 	%rd101583, %rd5;
$L__BB1_23262:
	shr.u64 	%rd101584, %rd101583, 1;
	add.s64 	%rd46619, %rd101585, %rd101584;
	shl.b64 	%rd63330, %rd46619, 2;
	add.s64 	%rd63331, %rd45484, %rd63330;
	ld.u32 	%r10362, [%rd63331];
	setp.ge.s32 	%p5593, %r10362, %r6459;
	@%p5593 bra 	$L__BB1_23264;
	add.s64 	%rd101585, %rd46619, 1;
	not.b64 	%rd63332, %rd101584;
	add.s64 	%rd101584, %rd101583, %rd63332;
$L__BB1_23264:
	setp.ne.s64 	%p5594, %rd101584, 0;
	mov.u64 	%rd101583, %rd101584;
	@%p5594 bra 	$L__BB1_23262;
	cvt.u32.u64 	%r6461, %rd101585;
	mov.b64 	%rd101589, 0;
	mov.u64 	%rd101587, %rd5;
$L__BB1_23266:
	shr.u64 	%rd101588, %rd101587, 1;
	add.s64 	%rd46627, %rd101589, %rd101588;
	shl.b64 	%rd63334, %rd46627, 2;
	add.s64 	%rd63335, %rd45501, %rd63334;
	ld.u32 	%r10363, [%rd63335];
	setp.ge.s32 	%p5595, %r10363, %r6460;
	@%p5595 bra 	$L__BB1_23268;
	add.s64 	%rd101589, %rd46627, 1;
	not.b64 	%rd63336, %rd101588;
	add.s64 	%rd101588, %rd101587, %rd63336;
$L__BB1_23268:
	setp.ne.s64 	%p5596, %rd101588, 0;
	mov.u64 	%rd101587, %rd101588;
	@%p5596 bra 	$L__BB1_23266;
	cvt.u32.u64 	%r6462, %rd101589;
	mov.b64 	%rd101593, 0;
	mov.u64 	%rd101591, %rd5;
$L__BB1_23270:
	shr.u64 	%rd101592, %rd101591, 1;
	add.s64 	%rd46635, %rd101593, %rd101592;
	shl.b64 	%rd63338, %rd46635, 2;
	add.s64 	%rd63339, %rd45501, %rd63338;
	ld.u32 	%r10364, [%rd63339];
	setp.ge.s32 	%p5597, %r10364, %r6461;
	@%p5597 bra 	$L__BB1_23272;
	add.s64 	%rd101593, %rd46635, 1;
	not.b64 	%rd63340, %rd101592;
	add.s64 	%rd101592, %rd101591, %rd63340;
$L__BB1_23272:
	setp.ne.s64 	%p5598, %rd101592, 0;
	mov.u64 	%rd101591, %rd101592;
	@%p5598 bra 	$L__BB1_23270;
	cvt.u32.u64 	%r6463, %rd101593;
	mov.b64 	%rd101597, 0;
	mov.u64 	%rd101595, %rd5;
$L__BB1_23274:
	shr.u64 	%rd101596, %rd101595, 1;
	add.s64 	%rd46643, %rd101597, %rd101596;
	shl.b64 	%rd63342, %rd46643, 2;
	add.s64 	%rd63343, %rd45518, %rd63342;
	ld.u32 	%r10365, [%rd63343];
	setp.ge.s32 	%p5599, %r10365, %r6462;
	@%p5599 bra 	$L__BB1_23276;
	add.s64 	%rd101597, %rd46643, 1;
	not.b64 	%rd63344, %rd101596;
	add.s64 	%rd101596, %rd101595, %rd63344;
$L__BB1_23276:
	setp.ne.s64 	%p5600, %rd101596, 0;
	mov.u64 	%rd101595, %rd101596;
	@%p5600 bra 	$L__BB1_23274;
	cvt.u32.u64 	%r6464, %rd101597;
	mov.b64 	%rd101601, 0;
	mov.u64 	%rd101599, %rd5;
$L__BB1_23278:
	shr.u64 	%rd101600, %rd101599, 1;
	add.s64 	%rd46651, %rd101601, %rd101600;
	shl.b64 	%rd63346, %rd46651, 2;
	add.s64 	%rd63347, %rd45518, %rd63346;
	ld.u32 	%r10366, [%rd63347];
	setp.ge.s32 	%p5601, %r10366, %r6463;
	@%p5601 bra 	$L__BB1_23280;
	add.s64 	%rd101601, %rd46651, 1;
	not.b64 	%rd63348, %rd101600;
	add.s64 	%rd101600, %rd101599, %rd63348;
$L__BB1_23280:
	setp.ne.s64 	%p5602, %rd101600, 0;
	mov.u64 	%rd101599, %rd101600;
	@%p5602 bra 	$L__BB1_23278;
	cvt.u32.u64 	%r6465, %rd101601;
	mov.b64 	%rd101605, 0;
	mov.u64 	%rd101603, %rd5;
$L__BB1_23282:
	shr.u64 	%rd101604, %rd101603, 1;
	add.s64 	%rd46659, %rd101605, %rd101604;
	shl.b64 	%rd63350, %rd46659, 2;
	add.s64 	%rd63351, %rd45535, %rd63350;
	ld.u32 	%r10367, [%rd63351];
	setp.ge.s32 	%p5603, %r10367, %r6464;
	@%p5603 bra 	$L__BB1_23284;
	add.s64 	%rd101605, %rd46659, 1;
	not.b64 	%rd63352, %rd101604;
	add.s64 	%rd101604, %rd101603, %rd63352;
$L__BB1_23284:
	setp.ne.s64 	%p5604, %rd101604, 0;
	mov.u64 	%rd101603, %rd101604;
	@%p5604 bra 	$L__BB1_23282;
	cvt.u32.u64 	%r6466, %rd101605;
	mov.b64 	%rd101609, 0;
	mov.u64 	%rd101607, %rd5;
$L__BB1_23286:
	shr.u64 	%rd101608, %rd101607, 1;
	add.s64 	%rd46667, %rd101609, %rd101608;
	shl.b64 	%rd63354, %rd46667, 2;
	add.s64 	%rd63355, %rd45535, %rd63354;
	ld.u32 	%r10368, [%rd63355];
	setp.ge.s32 	%p5605, %r10368, %r6465;
	@%p5605 bra 	$L__BB1_23288;
	add.s64 	%rd101609, %rd46667, 1;
	not.b64 	%rd63356, %rd101608;
	add.s64 	%rd101608, %rd101607, %rd63356;
$L__BB1_23288:
	setp.ne.s64 	%p5606, %rd101608, 0;
	mov.u64 	%rd101607, %rd101608;
	@%p5606 bra 	$L__BB1_23286;
	cvt.u32.u64 	%r10369, %rd101609;
	setp.lt.s32 	%p5607, %r6466, %r10369;
	selp.b32 	%r6467, %r6278, %r6300, %p5607;
	selp.b32 	%r6468, %r6300, %r6278, %p5607;
	mov.b64 	%rd101613, 0;
	mov.u64 	%rd101611, %rd5;
$L__BB1_23290:
	shr.u64 	%rd101612, %rd101611, 1;
	add.s64 	%rd46675, %rd101613, %rd101612;
	shl.b64 	%rd63358, %rd46675, 2;
	add.s64 	%rd63359, %rd45382, %rd63358;
	ld.u32 	%r10370, [%rd63359];
	setp.ge.s32 	%p5608, %r10370, %r6321;
	@%p5608 bra 	$L__BB1_23292;
	add.s64 	%rd101613, %rd46675, 1;
	not.b64 	%rd63360, %rd101612;
	add.s64 	%rd101612, %rd101611, %rd63360;
$L__BB1_23292:
	setp.ne.s64 	%p5609, %rd101612, 0;
	mov.u64 	%rd101611, %rd101612;
	@%p5609 bra 	$L__BB1_23290;
	cvt.u32.u64 	%r6469, %rd101613;
	mov.b64 	%rd101617, 0;
	mov.u64 	%rd101615, %rd5;
$L__BB1_23294:
	shr.u64 	%rd101616, %rd101615, 1;
	add.s64 	%rd46683, %rd101617, %rd101616;
	shl.b64 	%rd63362, %rd46683, 2;
	add.s64 	%rd63363, %rd45382, %rd63362;
	ld.u32 	%r10371, [%rd63363];
	setp.ge.s32 	%p5610, %r10371, %r6299;
	@%p5610 bra 	$L__BB1_23296;
	add.s64 	%rd101617, %rd46683, 1;
	not.b64 	%rd63364, %rd101616;
	add.s64 	%rd101616, %rd101615, %rd63364;
$L__BB1_23296:
	setp.ne.s64 	%p5611, %rd101616, 0;
	mov.u64 	%rd101615, %rd101616;
	@%p5611 bra 	$L__BB1_23294;
	cvt.u32.u64 	%r6470, %rd101617;
	mov.b64 	%rd101621, 0;
	mov.u64 	%rd101619, %rd5;
$L__BB1_23298:
	shr.u64 	%rd101620, %rd101619, 1;
	add.s64 	%rd46691, %rd101621, %rd101620;
	shl.b64 	%rd63366, %rd46691, 2;
	add.s64 	%rd63367, %rd45399, %rd63366;
	ld.u32 	%r10372, [%rd63367];
	setp.ge.s32 	%p5612, %r10372, %r6469;
	@%p5612 bra 	$L__BB1_23300;
	add.s64 	%rd101621, %rd46691, 1;
	not.b64 	%rd63368, %rd101620;
	add.s64 	%rd101620, %rd101619, %rd63368;
$L__BB1_23300:
	setp.ne.s64 	%p5613, %rd101620, 0;
	mov.u64 	%rd101619, %rd101620;
	@%p5613 bra 	$L__BB1_23298;
	cvt.u32.u64 	%r6471, %rd101621;
	mov.b64 	%rd101625, 0;
	mov.u64 	%rd101623, %rd5;
$L__BB1_23302:
	shr.u64 	%rd101624, %rd101623, 1;
	add.s64 	%rd46699, %rd101625, %rd101624;
	shl.b64 	%rd63370, %rd46699, 2;
	add.s64 	%rd63371, %rd45399, %rd63370;
	ld.u32 	%r10373, [%rd63371];
	setp.ge.s32 	%p5614, %r10373, %r6470;
	@%p5614 bra 	$L__BB1_23304;
	add.s64 	%rd101625, %rd46699, 1;
	not.b64 	%rd63372, %rd101624;
	add.s64 	%rd101624, %rd101623, %rd63372;
$L__BB1_23304:
	setp.ne.s64 	%p5615, %rd101624, 0;
	mov.u64 	%rd101623, %rd101624;
	@%p5615 bra 	$L__BB1_23302;
	cvt.u32.u64 	%r6472, %rd101625;
	mov.b64 	%rd101629, 0;
	mov.u64 	%rd101627, %rd5;
$L__BB1_23306:
	shr.u64 	%rd101628, %rd101627, 1;
	add.s64 	%rd46707, %rd101629, %rd101628;
	shl.b64 	%rd63374, %rd46707, 2;
	add.s64 	%rd63375, %rd45416, %rd63374;
	ld.u32 	%r10374, [%rd63375];
	setp.ge.s32 	%p5616, %r10374, %r6471;
	@%p5616 bra 	$L__BB1_23308;
	add.s64 	%rd101629, %rd46707, 1;
	not.b64 	%rd63376, %rd101628;
	add.s64 	%rd101628, %rd101627, %rd63376;
$L__BB1_23308:
	setp.ne.s64 	%p5617, %rd101628, 0;
	mov.u64 	%rd101627, %rd101628;
	@%p5617 bra 	$L__BB1_23306;
	cvt.u32.u64 	%r6473, %rd101629;
	mov.b64 	%rd101633, 0;
	mov.u64 	%rd101631, %rd5;
$L__BB1_23310:
	shr.u64 	%rd101632, %rd101631, 1;
	add.s64 	%rd46715, %rd101633, %rd101632;
	shl.b64 	%rd63378, %rd46715, 2;
	add.s64 	%rd63379, %rd45416, %rd63378;
	ld.u32 	%r10375, [%rd63379];
	setp.ge.s32 	%p5618, %r10375, %r6472;
	@%p5618 bra 	$L__BB1_23312;
	add.s64 	%rd101633, %rd46715, 1;
	not.b64 	%rd63380, %rd101632;
	add.s64 	%rd101632, %rd101631, %rd63380;
$L__BB1_23312:
	setp.ne.s64 	%p5619, %rd101632, 0;
	mov.u64 	%rd101631, %rd101632;
	@%p5619 bra 	$L__BB1_23310;
	cvt.u32.u64 	%r6474, %rd101633;
	mov.b64 	%rd101637, 0;
	mov.u64 	%rd101635, %rd5;
$L__BB1_23314:
	shr.u64 	%rd101636, %rd101635, 1;
	add.s64 	%rd46723, %rd101637, %rd101636;
	shl.b64 	%rd63382, %rd46723, 2;
	add.s64 	%rd63383, %rd45433, %rd63382;
	ld.u32 	%r10376, [%rd63383];
	setp.ge.s32 	%p5620, %r10376, %r6473;
	@%p5620 bra 	$L__BB1_23316;
	add.s64 	%rd101637, %rd46723, 1;
	not.b64 	%rd63384, %rd101636;
	add.s64 	%rd101636, %rd101635, %rd63384;
$L__BB1_23316:
	setp.ne.s64 	%p5621, %rd101636, 0;
	mov.u64 	%rd101635, %rd101636;
	@%p5621 bra 	$L__BB1_23314;
	cvt.u32.u64 	%r6475, %rd101637;
	mov.b64 	%rd101641, 0;
	mov.u64 	%rd101639, %rd5;
$L__BB1_23318:
	shr.u64 	%rd101640, %rd101639, 1;
	add.s64 	%rd46731, %rd101641, %rd101640;
	shl.b64 	%rd63386, %rd46731, 2;
	add.s64 	%rd63387, %rd45433, %rd63386;
	ld.u32 	%r10377, [%rd63387];
	setp.ge.s32 	%p5622, %r10377, %r6474;
	@%p5622 bra 	$L__BB1_23320;
	add.s64 	%rd101641, %rd46731, 1;
	not.b64 	%rd63388, %rd101640;
	add.s64 	%rd101640, %rd101639, %rd63388;
$L__BB1_23320:
	setp.ne.s64 	%p5623, %rd101640, 0;
	mov.u64 	%rd101639, %rd101640;
	@%p5623 bra 	$L__BB1_23318;
	cvt.u32.u64 	%r6476, %rd101641;
	mov.b64 	%rd101645, 0;
	mov.u64 	%rd101643, %rd5;
$L__BB1_23322:
	shr.u64 	%rd101644, %rd101643, 1;
	add.s64 	%rd46739, %rd101645, %rd101644;
	shl.b64 	%rd63390, %rd46739, 2;
	add.s64 	%rd63391, %rd45450, %rd63390;
	ld.u32 	%r10378, [%rd63391];
	setp.ge.s32 	%p5624, %r10378, %r6475;
	@%p5624 bra 	$L__BB1_23324;
	add.s64 	%rd101645, %rd46739, 1;
	not.b64 	%rd63392, %rd101644;
	add.s64 	%rd101644, %rd101643, %rd63392;
$L__BB1_23324:
	setp.ne.s64 	%p5625, %rd101644, 0;
	mov.u64 	%rd101643, %rd101644;
	@%p5625 bra 	$L__BB1_23322;
	cvt.u32.u64 	%r6477, %rd101645;
	mov.b64 	%rd101649, 0;
	mov.u64 	%rd101647, %rd5;
$L__BB1_23326:
	shr.u64 	%rd101648, %rd101647, 1;
	add.s64 	%rd46747, %rd101649, %rd101648;
	shl.b64 	%rd63394, %rd46747, 2;
	add.s64 	%rd63395, %rd45450, %rd63394;
	ld.u32 	%r10379, [%rd63395];
	setp.ge.s32 	%p5626, %r10379, %r6476;
	@%p5626 bra 	$L__BB1_23328;
	add.s64 	%rd101649, %rd46747, 1;
	not.b64 	%rd63396, %rd101648;
	add.s64 	%rd101648, %rd101647, %rd63396;
$L__BB1_23328:
	setp.ne.s64 	%p5627, %rd101648, 0;
	mov.u64 	%rd101647, %rd101648;
	@%p5627 bra 	$L__BB1_23326;
	cvt.u32.u64 	%r6478, %rd101649;
	mov.b64 	%rd101653, 0;
	mov.u64 	%rd101651, %rd5;
$L__BB1_23330:
	shr.u64 	%rd101652, %rd101651, 1;
	add.s64 	%rd46755, %rd101653, %rd101652;
	shl.b64 	%rd63398, %rd46755, 2;
	add.s64 	%rd63399, %rd45467, %rd63398;
	ld.u32 	%r10380, [%rd63399];
	setp.ge.s32 	%p5628, %r10380, %r6477;
	@%p5628 bra 	$L__BB1_23332;
	add.s64 	%rd101653, %rd46755, 1;
	not.b64 	%rd63400, %rd101652;
	add.s64 	%rd101652, %rd101651, %rd63400;
$L__BB1_23332:
	setp.ne.s64 	%p5629, %rd101652, 0;
	mov.u64 	%rd101651, %rd101652;
	@%p5629 bra 	$L__BB1_23330;
	cvt.u32.u64 	%r6479, %rd101653;
	mov.b64 	%rd101657, 0;
	mov.u64 	%rd101655, %rd5;
$L__BB1_23334:
	shr.u64 	%rd101656, %rd101655, 1;
	add.s64 	%rd46763, %rd101657, %rd101656;
	shl.b64 	%rd63402, %rd46763, 2;
	add.s64 	%rd63403, %rd45467, %rd63402;
	ld.u32 	%r10381, [%rd63403];
	setp.ge.s32 	%p5630, %r10381, %r6478;
	@%p5630 bra 	$L__BB1_23336;
	add.s64 	%rd101657, %rd46763, 1;
	not.b64 	%rd63404, %rd101656;
	add.s64 	%rd101656, %rd101655, %rd63404;
$L__BB1_23336:
	setp.ne.s64 	%p5631, %rd101656, 0;
	mov.u64 	%rd101655, %rd101656;
	@%p5631 bra 	$L__BB1_23334;
	cvt.u32.u64 	%r6480, %rd101657;
	mov.b64 	%rd101661, 0;
	mov.u64 	%rd101659, %rd5;
$L__BB1_23338:
	shr.u64 	%rd101660, %rd101659, 1;
	add.s64 	%rd46771, %rd101661, %rd101660;
	shl.b64 	%rd63406, %rd46771, 2;
	add.s64 	%rd63407, %rd45484, %rd63406;
	ld.u32 	%r10382, [%rd63407];
	setp.ge.s32 	%p5632, %r10382, %r6479;
	@%p5632 bra 	$L__BB1_23340;
	add.s64 	%rd101661, %rd46771, 1;
	not.b64 	%rd63408, %rd101660;
	add.s64 	%rd101660, %rd101659, %rd63408;
$L__BB1_23340:
	setp.ne.s64 	%p5633, %rd101660, 0;
	mov.u64 	%rd101659, %rd101660;
	@%p5633 bra 	$L__BB1_23338;
	cvt.u32.u64 	%r6481, %rd101661;
	mov.b64 	%rd101665, 0;
	mov.u64 	%rd101663, %rd5;
$L__BB1_23342:
	shr.u64 	%rd101664, %rd101663, 1;
	add.s64 	%rd46779, %rd101665, %rd101664;
	shl.b64 	%rd63410, %rd46779, 2;
	add.s64 	%rd63411, %rd45484, %rd63410;
	ld.u32 	%r10383, [%rd63411];
	setp.ge.s32 	%p5634, %r10383, %r6480;
	@%p5634 bra 	$L__BB1_23344;
	add.s64 	%rd101665, %rd46779, 1;
	not.b64 	%rd63412, %rd101664;
	add.s64 	%rd101664, %rd101663, %rd63412;
$L__BB1_23344:
	setp.ne.s64 	%p5635, %rd101664, 0;
	mov.u64 	%rd101663, %rd101664;
	@%p5635 bra 	$L__BB1_23342;
	cvt.u32.u64 	%r6482, %rd101665;
	mov.b64 	%rd101669, 0;
	mov.u64 	%rd101667, %rd5;
$L__BB1_23346:
	shr.u64 	%rd101668, %rd101667, 1;
	add.s64 	%rd46787, %rd101669, %rd101668;
	shl.b64 	%rd63414, %rd46787, 2;
	add.s64 	%rd63415, %rd45501, %rd63414;
	ld.u32 	%r10384, [%rd63415];
	setp.ge.s32 	%p5636, %r10384, %r6481;
	@%p5636 bra 	$L__BB1_23348;
	add.s64 	%rd101669, %rd46787, 1;
	not.b64 	%rd63416, %rd101668;
	add.s64 	%rd101668, %rd101667, %rd63416;
$L__BB1_23348:
	setp.ne.s64 	%p5637, %rd101668, 0;
	mov.u64 	%rd101667, %rd101668;
	@%p5637 bra 	$L__BB1_23346;
	cvt.u32.u64 	%r6483, %rd101669;
	mov.b64 	%rd101673, 0;
	mov.u64 	%rd101671, %rd5;
$L__BB1_23350:
	shr.u64 	%rd101672, %rd101671, 1;
	add.s64 	%rd46795, %rd101673, %rd101672;
	shl.b64 	%rd63418, %rd46795, 2;
	add.s64 	%rd63419, %rd45501, %rd63418;
	ld.u32 	%r10385, [%rd63419];
	setp.ge.s32 	%p5638, %r10385, %r6482;
	@%p5638 bra 	$L__BB1_23352;
	add.s64 	%rd101673, %rd46795, 1;
	not.b64 	%rd63420, %rd101672;
	add.s64 	%rd101672, %rd101671, %rd63420;
$L__BB1_23352:
	setp.ne.s64 	%p5639, %rd101672, 0;
	mov.u64 	%rd101671, %rd101672;
	@%p5639 bra 	$L__BB1_23350;
	cvt.u32.u64 	%r6484, %rd101673;
	mov.b64 	%rd101677, 0;
	mov.u64 	%rd101675, %rd5;
$L__BB1_23354:
	shr.u64 	%rd101676, %rd101675, 1;
	add.s64 	%rd46803, %rd101677, %rd101676;
	shl.b64 	%rd63422, %rd46803, 2;
	add.s64 	%rd63423, %rd45518, %rd63422;
	ld.u32 	%r10386, [%rd63423];
	setp.ge.s32 	%p5640, %r10386, %r6483;
	@%p5640 bra 	$L__BB1_23356;
	add.s64 	%rd101677, %rd46803, 1;
	not.b64 	%rd63424, %rd101676;
	add.s64 	%rd101676, %rd101675, %rd63424;
$L__BB1_23356:
	setp.ne.s64 	%p5641, %rd101676, 0;
	mov.u64 	%rd101675, %rd101676;
	@%p5641 bra 	$L__BB1_23354;
	cvt.u32.u64 	%r6485, %rd101677;
	mov.b64 	%rd101681, 0;
	mov.u64 	%rd101679, %rd5;
$L__BB1_23358:
	shr.u64 	%rd101680, %rd101679, 1;
	add.s64 	%rd46811, %rd101681, %rd101680;
	shl.b64 	%rd63426, %rd46811, 2;
	add.s64 	%rd63427, %rd45518, %rd63426;
	ld.u32 	%r10387, [%rd63427];
	setp.ge.s32 	%p5642, %r10387, %r6484;
	@%p5642 bra 	$L__BB1_23360;
	add.s64 	%rd101681, %rd46811, 1;
	not.b64 	%rd63428, %rd101680;
	add.s64 	%rd101680, %rd101679, %rd63428;
$L__BB1_23360:
	setp.ne.s64 	%p5643, %rd101680, 0;
	mov.u64 	%rd101679, %rd101680;
	@%p5643 bra 	$L__BB1_23358;
	cvt.u32.u64 	%r6486, %rd101681;
	mov.b64 	%rd101685, 0;
	mov.u64 	%rd101683, %rd5;
$L__BB1_23362:
	shr.u64 	%rd101684, %rd101683, 1;
	add.s64 	%rd46819, %rd101685, %rd101684;
	shl.b64 	%rd63430, %rd46819, 2;
	add.s64 	%rd63431, %rd45535, %rd63430;
	ld.u32 	%r10388, [%rd63431];
	setp.ge.s32 	%p5644, %r10388, %r6485;
	@%p5644 bra 	$L__BB1_23364;
	add.s64 	%rd101685, %rd46819, 1;
	not.b64 	%rd63432, %rd101684;
	add.s64 	%rd101684, %rd101683, %rd63432;
$L__BB1_23364:
	setp.ne.s64 	%p5645, %rd101684, 0;
	mov.u64 	%rd101683, %rd101684;
	@%p5645 bra 	$L__BB1_23362;
	cvt.u32.u64 	%r6487, %rd101685;
	mov.b64 	%rd101689, 0;
	mov.u64 	%rd101687, %rd5;
$L__BB1_23366:
	shr.u64 	%rd101688, %rd101687, 1;
	add.s64 	%rd46827, %rd101689, %rd101688;
	shl.b64 	%rd63434, %rd46827, 2;
	add.s64 	%rd63435, %rd45535, %rd63434;
	ld.u32 	%r10389, [%rd63435];
	setp.ge.s32 	%p5646, %r10389, %r6486;
	@%p5646 bra 	$L__BB1_23368;
	add.s64 	%rd101689, %rd46827, 1;
	not.b64 	%rd63436, %rd101688;
	add.s64 	%rd101688, %rd101687, %rd63436;
$L__BB1_23368:
	setp.ne.s64 	%p5647, %rd101688, 0;
	mov.u64 	%rd101687, %rd101688;
	@%p5647 bra 	$L__BB1_23366;
	cvt.u32.u64 	%r10390, %rd101689;
	setp.lt.s32 	%p5648, %r6487, %r10390;
	selp.b32 	%r6488, %r6299, %r6321, %p5648;
	selp.b32 	%r6489, %r6321, %r6299, %p5648;
	mov.b64 	%rd101693, 0;
	mov.u64 	%rd101691, %rd5;
$L__BB1_23370:
	shr.u64 	%rd101692, %rd101691, 1;
	add.s64 	%rd46835, %rd101693, %rd101692;
	shl.b64 	%rd63438, %rd46835, 2;
	add.s64 	%rd63439, %rd45382, %rd63438;
	ld.u32 	%r10391, [%rd63439];
	setp.ge.s32 	%p5649, %r10391, %r6342;
	@%p5649 bra 	$L__BB1_23372;
	add.s64 	%rd101693, %rd46835, 1;
	not.b64 	%rd63440, %rd101692;
	add.s64 	%rd101692, %rd101691, %rd63440;
$L__BB1_23372:
	setp.ne.s64 	%p5650, %rd101692, 0;
	mov.u64 	%rd101691, %rd101692;
	@%p5650 bra 	$L__BB1_23370;
	cvt.u32.u64 	%r6490, %rd101693;
	mov.b64 	%rd101697, 0;
	mov.u64 	%rd101695, %rd5;
$L__BB1_23374:
	shr.u64 	%rd101696, %rd101695, 1;
	add.s64 	%rd46843, %rd101697, %rd101696;
	shl.b64 	%rd63442, %rd46843, 2;
	add.s64 	%rd63443, %rd45382, %rd63442;
	ld.u32 	%r10392, [%rd63443];
	setp.ge.s32 	%p5651, %r10392, %r6320;
	@%p5651 bra 	$L__BB1_23376;
	add.s64 	%rd101697, %rd46843, 1;
	not.b64 	%rd63444, %rd101696;
	add.s64 	%rd101696, %rd101695, %rd63444;
$L__BB1_23376:
	setp.ne.s64 	%p5652, %rd101696, 0;
	mov.u64 	%rd101695, %rd101696;
	@%p5652 bra 	$L__BB1_23374;
	cvt.u32.u64 	%r6491, %rd101697;
	mov.b64 	%rd101701, 0;
	mov.u64 	%rd101699, %rd5;
$L__BB1_23378:
	shr.u64 	%rd101700, %rd101699, 1;
	add.s64 	%rd46851, %rd101701, %rd101700;
	shl.b64 	%rd63446, %rd46851, 2;
	add.s64 	%rd63447, %rd45399, %rd63446;
	ld.u32 	%r10393, [%rd63447];
	setp.ge.s32 	%p5653, %r10393, %r6490;
	@%p5653 bra 	$L__BB1_23380;
	add.s64 	%rd101701, %rd46851, 1;
	not.b64 	%rd63448, %rd101700;
	add.s64 	%rd101700, %rd101699, %rd63448;
$L__BB1_23380:
	setp.ne.s64 	%p5654, %rd101700, 0;
	mov.u64 	%rd101699, %rd101700;
	@%p5654 bra 	$L__BB1_23378;
	cvt.u32.u64 	%r6492, %rd101701;
	mov.b64 	%rd101705, 0;
	mov.u64 	%rd101703, %rd5;
$L__BB1_23382:
	shr.u64 	%rd101704, %rd101703, 1;
	add.s64 	%rd46859, %rd101705, %rd101704;
	shl.b64 	%rd63450, %rd46859, 2;
	add.s64 	%rd63451, %rd45399, %rd63450;
	ld.u32 	%r10394, [%rd63451];
	setp.ge.s32 	%p5655, %r10394, %r6491;
	@%p5655 bra 	$L__BB1_23384;
	add.s64 	%rd101705, %rd46859, 1;
	not.b64 	%rd63452, %rd101704;
	add.s64 	%rd101704, %rd101703, %rd63452;
$L__BB1_23384:
	setp.ne.s64 	%p5656, %rd101704, 0;
	mov.u64 	%rd101703, %rd101704;
	@%p5656 bra 	$L__BB1_23382;
	cvt.u32.u64 	%r6493, %rd101705;
	mov.b64 	%rd101709, 0;
	mov.u64 	%rd101707, %rd5;
$L__BB1_23386:
	shr.u64 	%rd101708, %rd101707, 1;
	add.s64 	%rd46867, %rd101709, %rd101708;
	shl.b64 	%rd63454, %rd46867, 2;
	add.s64 	%rd63455, %rd45416, %rd63454;
	ld.u32 	%r10395, [%rd63455];
	setp.ge.s32 	%p5657, %r10395, %r6492;
	@%p5657 bra 	$L__BB1_23388;
	add.s64 	%rd101709, %rd46867, 1;
	not.b64 	%rd63456, %rd101708;
	add.s64 	%rd101708, %rd101707, %rd63456;
$L__BB1_23388:
	setp.ne.s64 	%p5658, %rd101708, 0;
	mov.u64 	%rd101707, %rd101708;
	@%p5658 bra 	$L__BB1_23386;
	cvt.u32.u64 	%r6494, %rd101709;
	mov.b64 	%rd101713, 0;
	mov.u64 	%rd101711, %rd5;
$L__BB1_23390:
	shr.u64 	%rd101712, %rd101711, 1;
	add.s64 	%rd46875, %rd101713, %rd101712;
	shl.b64 	%rd63458, %rd46875, 2;
	add.s64 	%rd63459, %rd45416, %rd63458;
	ld.u32 	%r10396, [%rd63459];
	setp.ge.s32 	%p5659, %r10396, %r6493;
	@%p5659 bra 	$L__BB1_23392;
	add.s64 	%rd101713, %rd46875, 1;
	not.b64 	%rd63460, %rd101712;
	add.s64 	%rd101712, %rd101711, %rd63460;
$L__BB1_23392:
	setp.ne.s64 	%p5660, %rd101712, 0;
	mov.u64 	%rd101711, %rd101712;
	@%p5660 bra 	$L__BB1_23390;
	cvt.u32.u64 	%r6495, %rd101713;
	mov.b64 	%rd101717, 0;
	mov.u64 	%rd101715, %rd5;
$L__BB1_23394:
	shr.u64 	%rd101716, %rd101715, 1;
	add.s64 	%rd46883, %rd101717, %rd101716;
	shl.b64 	%rd63462, %rd46883, 2;
	add.s64 	%rd63463, %rd45433, %rd63462;
	ld.u32 	%r10397, [%rd63463];
	setp.ge.s32 	%p5661, %r10397, %r6494;
	@%p5661 bra 	$L__BB1_23396;
	add.s64 	%rd101717, %rd46883, 1;
	not.b64 	%rd63464, %rd101716;
	add.s64 	%rd101716, %rd101715, %rd63464;
$L__BB1_23396:
	setp.ne.s64 	%p5662, %rd101716, 0;
	mov.u64 	%rd101715, %rd101716;
	@%p5662 bra 	$L__BB1_23394;
	cvt.u32.u64 	%r6496, %rd101717;
	mov.b64 	%rd101721, 0;
	mov.u64 	%rd101719, %rd5;
$L__BB1_23398:
	shr.u64 	%rd101720, %rd101719, 1;
	add.s64 	%rd46891, %rd101721, %rd101720;
	shl.b64 	%rd63466, %rd46891, 2;
	add.s64 	%rd63467, %rd45433, %rd63466;
	ld.u32 	%r10398, [%rd63467];
	setp.ge.s32 	%p5663, %r10398, %r6495;
	@%p5663 bra 	$L__BB1_23400;
	add.s64 	%rd101721, %rd46891, 1;
	not.b64 	%rd63468, %rd101720;
	add.s64 	%rd101720, %rd101719, %rd63468;
$L__BB1_23400:
	setp.ne.s64 	%p5664, %rd101720, 0;
	mov.u64 	%rd101719, %rd101720;
	@%p5664 bra 	$L__BB1_23398;
	cvt.u32.u64 	%r6497, %rd101721;
	mov.b64 	%rd101725, 0;
	mov.u64 	%rd101723, %rd5;
$L__BB1_23402:
	shr.u64 	%rd101724, %rd101723, 1;
	add.s64 	%rd46899, %rd101725, %rd101724;
	shl.b64 	%rd63470, %rd46899, 2;
	add.s64 	%rd63471, %rd45450, %rd63470;
	ld.u32 	%r10399, [%rd63471];
	setp.ge.s32 	%p5665, %r10399, %r6496;
	@%p5665 bra 	$L__BB1_23404;
	add.s64 	%rd101725, %rd46899, 1;
	not.b64 	%rd63472, %rd101724;
	add.s64 	%rd101724, %rd101723, %rd63472;
$L__BB1_23404:
	setp.ne.s64 	%p5666, %rd101724, 0;
	mov.u64 	%rd101723, %rd101724;
	@%p5666 bra 	$L__BB1_23402;
	cvt.u32.u64 	%r6498, %rd101725;
	mov.b64 	%rd101729, 0;
	mov.u64 	%rd101727, %rd5;
$L__BB1_23406:
	shr.u64 	%rd101728, %rd101727, 1;
	add.s64 	%rd46907, %rd101729, %rd101728;
	shl.b64 	%rd63474, %rd46907, 2;
	add.s64 	%rd63475, %rd45450, %rd63474;
	ld.u32 	%r10400, [%rd63475];
	setp.ge.s32 	%p5667, %r10400, %r6497;
	@%p5667 bra 	$L__BB1_23408;
	add.s64 	%rd101729, %rd46907, 1;
	not.b64 	%rd63476, %rd101728;
	add.s64 	%rd101728, %rd101727, %rd63476;
$L__BB1_23408:
	setp.ne.s64 	%p5668, %rd101728, 0;
	mov.u64 	%rd101727, %rd101728;
	@%p5668 bra 	$L__BB1_23406;
	cvt.u32.u64 	%r6499, %rd101729;
	mov.b64 	%rd101733, 0;
	mov.u64 	%rd101731, %rd5;
$L__BB1_23410:
	shr.u64 	%rd101732, %rd101731, 1;
	add.s64 	%rd46915, %rd101733, %rd101732;
	shl.b64 	%rd63478, %rd46915, 2;
	add.s64 	%rd63479, %rd45467, %rd63478;
	ld.u32 	%r10401, [%rd63479];
	setp.ge.s32 	%p5669, %r10401, %r6498;
	@%p5669 bra 	$L__BB1_23412;
	add.s64 	%rd101733, %rd46915, 1;
	not.b64 	%rd63480, %rd101732;
	add.s64 	%rd101732, %rd101731, %rd63480;
$L__BB1_23412:
	setp.ne.s64 	%p5670, %rd101732, 0;
	mov.u64 	%rd101731, %rd101732;
	@%p5670 bra 	$L__BB1_23410;
	cvt.u32.u64 	%r6500, %rd101733;
	mov.b64 	%rd101737, 0;
	mov.u64 	%rd101735, %rd5;
$L__BB1_23414:
	shr.u64 	%rd101736, %rd101735, 1;
	add.s64 	%rd46923, %rd101737, %rd101736;
	shl.b64 	%rd63482, %rd46923, 2;
	add.s64 	%rd63483, %rd45467, %rd63482;
	ld.u32 	%r10402, [%rd63483];
	setp.ge.s32 	%p5671, %r10402, %r6499;
	@%p5671 bra 	$L__BB1_23416;
	add.s64 	%rd101737, %rd46923, 1;
	not.b64 	%rd63484, %rd101736;
	add.s64 	%rd101736, %rd101735, %rd63484;
$L__BB1_23416:
	setp.ne.s64 	%p5672, %rd101736, 0;
	mov.u64 	%rd101735, %rd101736;
	@%p5672 bra 	$L__BB1_23414;
	cvt.u32.u64 	%r6501, %rd101737;
	mov.b64 	%rd101741, 0;
	mov.u64 	%rd101739, %rd5;
$L__BB1_23418:
	shr.u64 	%rd101740, %rd101739, 1;
	add.s64 	%rd46931, %rd101741, %rd101740;
	shl.b64 	%rd63486, %rd46931, 2;
	add.s64 	%rd63487, %rd45484, %rd63486;
	ld.u32 	%r10403, [%rd63487];
	setp.ge.s32 	%p5673, %r10403, %r6500;
	@%p5673 bra 	$L__BB1_23420;
	add.s64 	%rd101741, %rd46931, 1;
	not.b64 	%rd63488, %rd101740;
	add.s64 	%rd101740, %rd101739, %rd63488;
$L__BB1_23420:
	setp.ne.s64 	%p5674, %rd101740, 0;
	mov.u64 	%rd101739, %rd101740;
	@%p5674 bra 	$L__BB1_23418;
	cvt.u32.u64 	%r6502, %rd101741;
	mov.b64 	%rd101745, 0;
	mov.u64 	%rd101743, %rd5;
$L__BB1_23422:
	shr.u64 	%rd101744, %rd101743, 1;
	add.s64 	%rd46939, %rd101745, %rd101744;
	shl.b64 	%rd63490, %rd46939, 2;
	add.s64 	%rd63491, %rd45484, %rd63490;
	ld.u32 	%r10404, [%rd63491];
	setp.ge.s32 	%p5675, %r10404, %r6501;
	@%p5675 bra 	$L__BB1_23424;
	add.s64 	%rd101745, %rd46939, 1;
	not.b64 	%rd63492, %rd101744;
	add.s64 	%rd101744, %rd101743, %rd63492;
$L__BB1_23424:
	setp.ne.s64 	%p5676, %rd101744, 0;
	mov.u64 	%rd101743, %rd101744;
	@%p5676 bra 	$L__BB1_23422;
	cvt.u32.u64 	%r6503, %rd101745;
	mov.b64 	%rd101749, 0;
	mov.u64 	%rd101747, %rd5;
$L__BB1_23426:
	shr.u64 	%rd101748, %rd101747, 1;
	add.s64 	%rd46947, %rd101749, %rd101748;
	shl.b64 	%rd63494, %rd46947, 2;
	add.s64 	%rd63495, %rd45501, %rd63494;
	ld.u32 	%r10405, [%rd63495];
	setp.ge.s32 	%p5677, %r10405, %r6502;
	@%p5677 bra 	$L__BB1_23428;
	add.s64 	%rd101749, %rd46947, 1;
	not.b64 	%rd63496, %rd101748;
	add.s64 	%rd101748, %rd101747, %rd63496;
$L__BB1_23428:
	setp.ne.s64 	%p5678, %rd101748, 0;
	mov.u64 	%rd101747, %rd101748;
	@%p5678 bra 	$L__BB1_23426;
	cvt.u32.u64 	%r6504, %rd101749;
	mov.b64 	%rd101753, 0;
	mov.u64 	%rd101751, %rd5;
$L__BB1_23430:
	shr.u64 	%rd101752, %rd101751, 1;
	add.s64 	%rd46955, %rd101753, %rd101752;
	shl.b64 	%rd63498, %rd46955, 2;
	add.s64 	%rd63499, %rd45501, %rd63498;
	ld.u32 	%r10406, [%rd63499];
	setp.ge.s32 	%p5679, %r10406, %r6503;
	@%p5679 bra 	$L__BB1_23432;
	add.s64 	%rd101753, %rd46955, 1;
	not.b64 	%rd63500, %rd101752;
	add.s64 	%rd101752, %rd101751, %rd63500;
$L__BB1_23432:
	setp.ne.s64 	%p5680, %rd101752, 0;
	mov.u64 	%rd101751, %rd101752;
	@%p5680 bra 	$L__BB1_23430;
	cvt.u32.u64 	%r6505, %rd101753;
	mov.b64 	%rd101757, 0;
	mov.u64 	%rd101755, %rd5;
$L__BB1_23434:
	shr.u64 	%rd101756, %rd101755, 1;
	add.s64 	%rd46963, %rd101757, %rd101756;
	shl.b64 	%rd63502, %rd46963, 2;
	add.s64 	%rd63503, %rd45518, %rd63502;
	ld.u32 	%r10407, [%rd63503];
	setp.ge.s32 	%p5681, %r10407, %r6504;
	@%p5681 bra 	$L__BB1_23436;
	add.s64 	%rd101757, %rd46963, 1;
	not.b64 	%rd63504, %rd101756;
	add.s64 	%rd101756, %rd101755, %rd63504;
$L__BB1_23436:
	setp.ne.s64 	%p5682, %rd101756, 0;
	mov.u64 	%rd101755, %rd101756;
	@%p5682 bra 	$L__BB1_23434;
	cvt.u32.u64 	%r6506, %rd101757;
	mov.b64 	%rd101761, 0;
	mov.u64 	%rd101759, %rd5;
$L__BB1_23438:
	shr.u64 	%rd101760, %rd101759, 1;
	add.s64 	%rd46971, %rd101761, %rd101760;
	shl.b64 	%rd63506, %rd46971, 2;
	add.s64 	%rd63507, %rd45518, %rd63506;
	ld.u32 	%r10408, [%rd63507];
	setp.ge.s32 	%p5683, %r10408, %r6505;
	@%p5683 bra 	$L__BB1_23440;
	add.s64 	%rd101761, %rd46971, 1;
	not.b64 	%rd63508, %rd101760;
	add.s64 	%rd101760, %rd101759, %rd63508;
$L__BB1_23440:
	setp.ne.s64 	%p5684, %rd101760, 0;
	mov.u64 	%rd101759, %rd101760;
	@%p5684 bra 	$L__BB1_23438;
	cvt.u32.u64 	%r6507, %rd101761;
	mov.b64 	%rd101765, 0;
	mov.u64 	%rd101763, %rd5;
$L__BB1_23442:
	shr.u64 	%rd101764, %rd101763, 1;
	add.s64 	%rd46979, %rd101765, %rd101764;
	shl.b64 	%rd63510, %rd46979, 2;
	add.s64 	%rd63511, %rd45535, %rd63510;
	ld.u32 	%r10409, [%rd63511];
	setp.ge.s32 	%p5685, %r10409, %r6506;
	@%p5685 bra 	$L__BB1_23444;
	add.s64 	%rd101765, %rd46979, 1;
	not.b64 	%rd63512, %rd101764;
	add.s64 	%rd101764, %rd101763, %rd63512;
$L__BB1_23444:
	setp.ne.s64 	%p5686, %rd101764, 0;
	mov.u64 	%rd101763, %rd101764;
	@%p5686 bra 	$L__BB1_23442;
	cvt.u32.u64 	%r6508, %rd101765;
	mov.b64 	%rd101769, 0;
	mov.u64 	%rd101767, %rd5;
$L__BB1_23446:
	shr.u64 	%rd101768, %rd101767, 1;
	add.s64 	%rd46987, %rd101769, %rd101768;
	shl.b64 	%rd63514, %rd46987, 2;
	add.s64 	%rd63515, %rd45535, %rd63514;
	ld.u32 	%r10410, [%rd63515];
	setp.ge.s32 	%p5687, %r10410, %r6507;
	@%p5687 bra 	$L__BB1_23448;
	add.s64 	%rd101769, %rd46987, 1;
	not.b64 	%rd63516, %rd101768;
	add.s64 	%rd101768, %rd101767, %rd63516;
$L__BB1_23448:
	setp.ne.s64 	%p5688, %rd101768, 0;
	mov.u64 	%rd101767, %rd101768;
	@%p5688 bra 	$L__BB1_23446;
	cvt.u32.u64 	%r10411, %rd101769;
	setp.lt.s32 	%p5689, %r6508, %r10411;
	selp.b32 	%r6509, %r6320, %r6342, %p5689;
	selp.b32 	%r6510, %r6342, %r6320, %p5689;
	ld.global.u64 	%rd46992, [%rd4];
	mov.b64 	%rd101773, 0;
	mov.u64 	%rd101771, %rd5;
$L__BB1_23450:
	shr.u64 	%rd101772, %rd101771, 1;
	add.s64 	%rd46996, %rd101773, %rd101772;
	shl.b64 	%rd63518, %rd46996, 2;
	add.s64 	%rd63519, %rd46992, %rd63518;
	ld.u32 	%r10412, [%rd63519];
	setp.ge.s32 	%p5690, %r10412, %r6384;
	@%p5690 bra 	$L__BB1_23452;
	add.s64 	%rd101773, %rd46996, 1;
	not.b64 	%rd63520, %rd101772;
	add.s64 	%rd101772, %rd101771, %rd63520;
$L__BB1_23452:
	setp.ne.s64 	%p5691, %rd101772, 0;
	mov.u64 	%rd101771, %rd101772;
	@%p5691 bra 	$L__BB1_23450;
	cvt.u32.u64 	%r6511, %rd101773;
	mov.b64 	%rd101777, 0;
	mov.u64 	%rd101775, %rd5;
$L__BB1_23454:
	shr.u64 	%rd101776, %rd101775, 1;
	add.s64 	%rd47004, %rd101777, %rd101776;
	shl.b64 	%rd63522, %rd47004, 2;
	add.s64 	%rd63523, %rd46992, %rd63522;
	ld.u32 	%r10413, [%rd63523];
	setp.ge.s32 	%p5692, %r10413, %r6362;
	@%p5692 bra 	$L__BB1_23456;
	add.s64 	%rd101777, %rd47004, 1;
	not.b64 	%rd63524, %rd101776;
	add.s64 	%rd101776, %rd101775, %rd63524;
$L__BB1_23456:
	setp.ne.s64 	%p5693, %rd101776, 0;
	mov.u64 	%rd101775, %rd101776;
	@%p5693 bra 	$L__BB1_23454;
	cvt.u32.u64 	%r6512, %rd101777;
	ld.global.u64 	%rd47009, [%rd4+8];
	mov.b64 	%rd101781, 0;
	mov.u64 	%rd101779, %rd5;
$L__BB1_23458:
	shr.u64 	%rd101780, %rd101779, 1;
	add.s64 	%rd47013, %rd101781, %rd101780;
	shl.b64 	%rd63526, %rd47013, 2;
	add.s64 	%rd63527, %rd47009, %rd63526;
	ld.u32 	%r10414, [%rd63527];
	setp.ge.s32 	%p5694, %r10414, %r6511;
	@%p5694 bra 	$L__BB1_23460;
	add.s64 	%rd101781, %rd47013, 1;
	not.b64 	%rd63528, %rd101780;
	add.s64 	%rd101780, %rd101779, %rd63528;
$L__BB1_23460:
	setp.ne.s64 	%p5695, %rd101780, 0;
	mov.u64 	%rd101779, %rd101780;
	@%p5695 bra 	$L__BB1_23458;
	cvt.u32.u64 	%r6513, %rd101781;
	mov.b64 	%rd101785, 0;
	mov.u64 	%rd101783, %rd5;
$L__BB1_23462:
	shr.u64 	%rd101784, %rd101783, 1;
	add.s64 	%rd47021, %rd101785, %rd101784;
	shl.b64 	%rd63530, %rd47021, 2;
	add.s64 	%rd63531, %rd47009, %rd63530;
	ld.u32 	%r10415, [%rd63531];
	setp.ge.s32 	%p5696, %r10415, %r6512;
	@%p5696 bra 	$L__BB1_23464;
	add.s64 	%rd101785, %rd47021, 1;
	not.b64 	%rd63532, %rd101784;
	add.s64 	%rd101784, %rd101783, %rd63532;
$L__BB1_23464:
	setp.ne.s64 	%p5697, %rd101784, 0;
	mov.u64 	%rd101783, %rd101784;
	@%p5697 bra 	$L__BB1_23462;
	cvt.u32.u64 	%r6514, %rd101785;
	ld.global.u64 	%rd47026, [%rd4+16];
	mov.b64 	%rd101789, 0;
	mov.u64 	%rd101787, %rd5;
$L__BB1_23466:
	shr.u64 	%rd101788, %rd101787, 1;
	add.s64 	%rd47030, %rd101789, %rd101788;
	shl.b64 	%rd63534, %rd47030, 2;
	add.s64 	%rd63535, %rd47026, %rd63534;
	ld.u32 	%r10416, [%rd63535];
	setp.ge.s32 	%p5698, %r10416, %r6513;
	@%p5698 bra 	$L__BB1_23468;
	add.s64 	%rd101789, %rd47030, 1;
	not.b64 	%rd63536, %rd101788;
	add.s64 	%rd101788, %rd101787, %rd63536;
$L__BB1_23468:
	setp.ne.s64 	%p5699, %rd101788, 0;
	mov.u64 	%rd101787, %rd101788;
	@%p5699 bra 	$L__BB1_23466;
	cvt.u32.u64 	%r6515, %rd101789;
	mov.b64 	%rd101793, 0;
	mov.u64 	%rd101791, %rd5;
$L__BB1_23470:
	shr.u64 	%rd101792, %rd101791, 1;
	add.s64 	%rd47038, %rd101793, %rd101792;
	shl.b64 	%rd63538, %rd47038, 2;
	add.s64 	%rd63539, %rd47026, %rd63538;
	ld.u32 	%r10417, [%rd63539];
	setp.ge.s32 	%p5700, %r10417, %r6514;
	@%p5700 bra 	$L__BB1_23472;
	add.s64 	%rd101793, %rd47038, 1;
	not.b64 	%rd63540, %rd101792;
	add.s64 	%rd101792, %rd101791, %rd63540;
$L__BB1_23472:
	setp.ne.s64 	%p5701, %rd101792, 0;
	mov.u64 	%rd101791, %rd101792;
	@%p5701 bra 	$L__BB1_23470;
	cvt.u32.u64 	%r6516, %rd101793;
	ld.global.u64 	%rd47043, [%rd4+24];
	mov.b64 	%rd101797, 0;
	mov.u64 	%rd101795, %rd5;
$L__BB1_23474:
	shr.u64 	%rd101796, %rd101795, 1;
	add.s64 	%rd47047, %rd101797, %rd101796;
	shl.b64 	%rd63542, %rd47047, 2;
	add.s64 	%rd63543, %rd47043, %rd63542;
	ld.u32 	%r10418, [%rd63543];
	setp.ge.s32 	%p5702, %r10418, %r6515;
	@%p5702 bra 	$L__BB1_23476;
	add.s64 	%rd101797, %rd47047, 1;
	not.b64 	%rd63544, %rd101796;
	add.s64 	%rd101796, %rd101795, %rd63544;
$L__BB1_23476:
	setp.ne.s64 	%p5703, %rd101796, 0;
	mov.u64 	%rd101795, %rd101796;
	@%p5703 bra 	$L__BB1_23474;
	cvt.u32.u64 	%r6517, %rd101797;
	mov.b64 	%rd101801, 0;
	mov.u64 	%rd101799, %rd5;
$L__BB1_23478:
	shr.u64 	%rd101800, %rd101799, 1;
	add.s64 	%rd47055, %rd101801, %rd101800;
	shl.b64 	%rd63546, %rd47055, 2;
	add.s64 	%rd63547, %rd47043, %rd63546;
	ld.u32 	%r10419, [%rd63547];
	setp.ge.s32 	%p5704, %r10419, %r6516;
	@%p5704 bra 	$L__BB1_23480;
	add.s64 	%rd101801, %rd47055, 1;
	not.b64 	%rd63548, %rd101800;
	add.s64 	%rd101800, %rd101799, %rd63548;
$L__BB1_23480:
	setp.ne.s64 	%p5705, %rd101800, 0;
	mov.u64 	%rd101799, %rd101800;
	@%p5705 bra 	$L__BB1_23478;
	cvt.u32.u64 	%r6518, %rd101801;
	ld.global.u64 	%rd47060, [%rd4+32];
	mov.b64 	%rd101805, 0;
	mov.u64 	%rd101803, %rd5;
$L__BB1_23482:
	shr.u64 	%rd101804, %rd101803, 1;
	add.s64 	%rd47064, %rd101805, %rd101804;
	shl.b64 	%rd63550, %rd47064, 2;
	add.s64 	%rd63551, %rd47060, %rd63550;
	ld.u32 	%r10420, [%rd63551];
	setp.ge.s32 	%p5706, %r10420, %r6517;
	@%p5706 bra 	$L__BB1_23484;
	add.s64 	%rd101805, %rd47064, 1;
	not.b64 	%rd63552, %rd101804;
	add.s64 	%rd101804, %rd101803, %rd63552;
$L__BB1_23484:
	setp.ne.s64 	%p5707, %rd101804, 0;
	mov.u64 	%rd101803, %rd101804;
	@%p5707 bra 	$L__BB1_23482;
	cvt.u32.u64 	%r6519, %rd101805;
	mov.b64 	%rd101809, 0;
	mov.u64 	%rd101807, %rd5;
$L__BB1_23486:
	shr.u64 	%rd101808, %rd101807, 1;
	add.s64 	%rd47072, %rd101809, %rd101808;
	shl.b64 	%rd63554, %rd47072, 2;
	add.s64 	%rd63555, %rd47060, %rd63554;
	ld.u32 	%r10421, [%rd63555];
	setp.ge.s32 	%p5708, %r10421, %r6518;
	@%p5708 bra 	$L__BB1_23488;
	add.s64 	%rd101809, %rd47072, 1;
	not.b64 	%rd63556, %rd101808;
	add.s64 	%rd101808, %rd101807, %rd63556;
$L__BB1_23488:
	setp.ne.s64 	%p5709, %rd101808, 0;
	mov.u64 	%rd101807, %rd101808;
	@%p5709 bra 	$L__BB1_23486;
	cvt.u32.u64 	%r6520, %rd101809;
	ld.global.u64 	%rd47077, [%rd4+40];
	mov.b64 	%rd101813, 0;
	mov.u64 	%rd101811, %rd5;
$L__BB1_23490:
	shr.u64 	%rd101812, %rd101811, 1;
	add.s64 	%rd47081, %rd101813, %rd101812;
	shl.b64 	%rd63558, %rd47081, 2;
	add.s64 	%rd63559, %rd47077, %rd63558;
	ld.u32 	%r10422, [%rd63559];
	setp.ge.s32 	%p5710, %r10422, %r6519;
	@%p5710 bra 	$L__BB1_23492;
	add.s64 	%rd101813, %rd47081, 1;
	not.b64 	%rd63560, %rd101812;
	add.s64 	%rd101812, %rd101811, %rd63560;
$L__BB1_23492:
	setp.ne.s64 	%p5711, %rd101812, 0;
	mov.u64 	%rd101811, %rd101812;
	@%p5711 bra 	$L__BB1_23490;
	cvt.u32.u64 	%r6521, %rd101813;
	mov.b64 	%rd101817, 0;
	mov.u64 	%rd101815, %rd5;
$L__BB1_23494:
	shr.u64 	%rd101816, %rd101815, 1;
	add.s64 	%rd47089, %rd101817, %rd101816;
	shl.b64 	%rd63562, %rd47089, 2;
	add.s64 	%rd63563, %rd47077, %rd63562;
	ld.u32 	%r10423, [%rd63563];
	setp.ge.s32 	%p5712, %r10423, %r6520;
	@%p5712 bra 	$L__BB1_23496;
	add.s64 	%rd101817, %rd47089, 1;
	not.b64 	%rd63564, %rd101816;
	add.s64 	%rd101816, %rd101815, %rd63564;
$L__BB1_23496:
	setp.ne.s64 	%p5713, %rd101816, 0;
	mov.u64 	%rd101815, %rd101816;
	@%p5713 bra 	$L__BB1_23494;
	cvt.u32.u64 	%r6522, %rd101817;
	ld.global.u64 	%rd47094, [%rd4+48];
	mov.b64 	%rd101821, 0;
	mov.u64 	%rd101819, %rd5;
$L__BB1_23498:
	shr.u64 	%rd101820, %rd101819, 1;
	add.s64 	%rd47098, %rd101821, %rd101820;
	shl.b64 	%rd63566, %rd47098, 2;
	add.s64 	%rd63567, %rd47094, %rd63566;
	ld.u32 	%r10424, [%rd63567];
	setp.ge.s32 	%p5714, %r10424, %r6521;
	@%p5714 bra 	$L__BB1_23500;
	add.s64 	%rd101821, %rd47098, 1;
	not.b64 	%rd63568, %rd101820;
	add.s64 	%rd101820, %rd101819, %rd63568;
$L__BB1_23500:
	setp.ne.s64 	%p5715, %rd101820, 0;
	mov.u64 	%rd101819, %rd101820;
	@%p5715 bra 	$L__BB1_23498;
	cvt.u32.u64 	%r6523, %rd101821;
	mov.b64 	%rd101825, 0;
	mov.u64 	%rd101823, %rd5;
$L__BB1_23502:
	shr.u64 	%rd101824, %rd101823, 1;
	add.s64 	%rd47106, %rd101825, %rd101824;
	shl.b64 	%rd63570, %rd47106, 2;
	add.s64 	%rd63571, %rd47094, %rd63570;
	ld.u32 	%r10425, [%rd63571];
	setp.ge.s32 	%p5716, %r10425, %r6522;
	@%p5716 bra 	$L__BB1_23504;
	add.s64 	%rd101825, %rd47106, 1;
	not.b64 	%rd63572, %rd101824;
	add.s64 	%rd101824, %rd101823, %rd63572;
$L__BB1_23504:
	setp.ne.s64 	%p5717, %rd101824, 0;
	mov.u64 	%rd101823, %rd101824;
	@%p5717 bra 	$L__BB1_23502;
	cvt.u32.u64 	%r6524, %rd101825;
	ld.global.u64 	%rd47111, [%rd4+56];
	mov.b64 	%rd101829, 0;
	mov.u64 	%rd101827, %rd5;
$L__BB1_23506:
	shr.u64 	%rd101828, %rd101827, 1;
	add.s64 	%rd47115, %rd101829, %rd101828;
	shl.b64 	%rd63574, %rd47115, 2;
	add.s64 	%rd63575, %rd47111, %rd63574;
	ld.u32 	%r10426, [%rd63575];
	setp.ge.s32 	%p5718, %r10426, %r6523;
	@%p5718 bra 	$L__BB1_23508;
	add.s64 	%rd101829, %rd47115, 1;
	not.b64 	%rd63576, %rd101828;
	add.s64 	%rd101828, %rd101827, %rd63576;
$L__BB1_23508:
	setp.ne.s64 	%p5719, %rd101828, 0;
	mov.u64 	%rd101827, %rd101828;
	@%p5719 bra 	$L__BB1_23506;
	cvt.u32.u64 	%r6525, %rd101829;
	mov.b64 	%rd101833, 0;
	mov.u64 	%rd101831, %rd5;
$L__BB1_23510:
	shr.u64 	%rd101832, %rd101831, 1;
	add.s64 	%rd47123, %rd101833, %rd101832;
	shl.b64 	%rd63578, %rd47123, 2;
	add.s64 	%rd63579, %rd47111, %rd63578;
	ld.u32 	%r10427, [%rd63579];
	setp.ge.s32 	%p5720, %r10427, %r6524;
	@%p5720 bra 	$L__BB1_23512;
	add.s64 	%rd101833, %rd47123, 1;
	not.b64 	%rd63580, %rd101832;
	add.s64 	%rd101832, %rd101831, %rd63580;
$L__BB1_23512:
	setp.ne.s64 	%p5721, %rd101832, 0;
	mov.u64 	%rd101831, %rd101832;
	@%p5721 bra 	$L__BB1_23510;
	cvt.u32.u64 	%r6526, %rd101833;
	ld.global.u64 	%rd47128, [%rd4+64];
	mov.b64 	%rd101837, 0;
	mov.u64 	%rd101835, %rd5;
$L__BB1_23514:
	shr.u64 	%rd101836, %rd101835, 1;
	add.s64 	%rd47132, %rd101837, %rd101836;
	shl.b64 	%rd63582, %rd47132, 2;
	add.s64 	%rd63583, %rd47128, %rd63582;
	ld.u32 	%r10428, [%rd63583];
	setp.ge.s32 	%p5722, %r10428, %r6525;
	@%p5722 bra 	$L__BB1_23516;
	add.s64 	%rd101837, %rd47132, 1;
	not.b64 	%rd63584, %rd101836;
	add.s64 	%rd101836, %rd101835, %rd63584;
$L__BB1_23516:
	setp.ne.s64 	%p5723, %rd101836, 0;
	mov.u64 	%rd101835, %rd101836;
	@%p5723 bra 	$L__BB1_23514;
	cvt.u32.u64 	%r6527, %rd101837;
	mov.b64 	%rd101841, 0;
	mov.u64 	%rd101839, %rd5;
$L__BB1_23518:
	shr.u64 	%rd101840, %rd101839, 1;
	add.s64 	%rd47140, %rd101841, %rd101840;
	shl.b64 	%rd63586, %rd47140, 2;
	add.s64 	%rd63587, %rd47128, %rd63586;
	ld.u32 	%r10429, [%rd63587];
	setp.ge.s32 	%p5724, %r10429, %r6526;
	@%p5724 bra 	$L__BB1_23520;
	add.s64 	%rd101841, %rd47140, 1;
	not.b64 	%rd63588, %rd101840;
	add.s64 	%rd101840, %rd101839, %rd63588;
$L__BB1_23520:
	setp.ne.s64 	%p5725, %rd101840, 0;
	mov.u64 	%rd101839, %rd101840;
	@%p5725 bra 	$L__BB1_23518;
	cvt.u32.u64 	%r6528, %rd101841;
	ld.global.u64 	%rd47145, [%rd4+72];
	mov.b64 	%rd101845, 0;
	mov.u64 	%rd101843, %rd5;
$L__BB1_23522:
	shr.u64 	%rd101844, %rd101843, 1;
	add.s64 	%rd47149, %rd101845, %rd101844;
	shl.b64 	%rd63590, %rd47149, 2;
	add.s64 	%rd63591, %rd47145, %rd63590;
	ld.u32 	%r10430, [%rd63591];
	setp.ge.s32 	%p5726, %r10430, %r6527;
	@%p5726 bra 	$L__BB1_23524;
	add.s64 	%rd101845, %rd47149, 1;
	not.b64 	%rd63592, %rd101844;
	add.s64 	%rd101844, %rd101843, %rd63592;
$L__BB1_23524:
	setp.ne.s64 	%p5727, %rd101844, 0;
	mov.u64 	%rd101843, %rd101844;
	@%p5727 bra 	$L__BB1_23522;
	cvt.u32.u64 	%r6529, %rd101845;
	mov.b64 	%rd101849, 0;
	mov.u64 	%rd101847, %rd5;
$L__BB1_23526:
	shr.u64 	%rd101848, %rd101847, 1;
	add.s64 	%rd47157, %rd101849, %rd101848;
	shl.b64 	%rd63594, %rd47157, 2;
	add.s64 	%rd63595, %rd47145, %rd63594;
	ld.u32 	%r10431, [%rd63595];
	setp.ge.s32 	%p5728, %r10431, %r6528;
	@%p5728 bra 	$L__BB1_23528;
	add.s64 	%rd101849, %rd47157, 1;
	not.b64 	%rd63596, %rd101848;
	add.s64 	%rd101848, %rd101847, %rd63596;
$L__BB1_23528:
	setp.ne.s64 	%p5729, %rd101848, 0;
	mov.u64 	%rd101847, %rd101848;
	@%p5729 bra 	$L__BB1_23526;
	cvt.u32.u64 	%r10432, %rd101849;
	setp.lt.s32 	%p5730, %r6529, %r10432;
	selp.b32 	%r6530, %r6362, %r6384, %p5730;
	selp.b32 	%r6531, %r6384, %r6362, %p5730;
	mov.b64 	%rd101853, 0;
	mov.u64 	%rd101851, %rd5;
$L__BB1_23530:
	shr.u64 	%rd101852, %rd101851, 1;
	add.s64 	%rd47165, %rd101853, %rd101852;
	shl.b64 	%rd63598, %rd47165, 2;
	add.s64 	%rd63599, %rd46992, %rd63598;
	ld.u32 	%r10433, [%rd63599];
	setp.ge.s32 	%p5731, %r10433, %r6405;
	@%p5731 bra 	$L__BB1_23532;
	add.s64 	%rd101853, %rd47165, 1;
	not.b64 	%rd63600, %rd101852;
	add.s64 	%rd101852, %rd101851, %rd63600;
$L__BB1_23532:
	setp.ne.s64 	%p5732, %rd101852, 0;
	mov.u64 	%rd101851, %rd101852;
	@%p5732 bra 	$L__BB1_23530;
	cvt.u32.u64 	%r6532, %rd101853;
	mov.b64 	%rd101857, 0;
	mov.u64 	%rd101855, %rd5;
$L__BB1_23534:
	shr.u64 	%rd101856, %rd101855, 1;
	add.s64 	%rd47173, %rd101857, %rd101856;
	shl.b64 	%rd63602, %rd47173, 2;
	add.s64 	%rd63603, %rd46992, %rd63602;
	ld.u32 	%r10434, [%rd63603];
	setp.ge.s32 	%p5733, %r10434, %r6383;
	@%p5733 bra 	$L__BB1_23536;
	add.s64 	%rd101857, %rd47173, 1;
	not.b64 	%rd63604, %rd101856;
	add.s64 	%rd101856, %rd101855, %rd63604;
$L__BB1_23536:
	setp.ne.s64 	%p5734, %rd101856, 0;
	mov.u64 	%rd101855, %rd101856;
	@%p5734 bra 	$L__BB1_23534;
	cvt.u32.u64 	%r6533, %rd101857;
	mov.b64 	%rd101861, 0;
	mov.u64 	%rd101859, %rd5;
$L__BB1_23538:
	shr.u64 	%rd101860, %rd101859, 1;
	add.s64 	%rd47181, %rd101861, %rd101860;
	shl.b64 	%rd63606, %rd47181, 2;
	add.s64 	%rd63607, %rd47009, %rd63606;
	ld.u32 	%r10435, [%rd63607];
	setp.ge.s32 	%p5735, %r10435, %r6532;
	@%p5735 bra 	$L__BB1_23540;
	add.s64 	%rd101861, %rd47181, 1;
	not.b64 	%rd63608, %rd101860;
	add.s64 	%rd101860, %rd101859, %rd63608;
$L__BB1_23540:
	setp.ne.s64 	%p5736, %rd101860, 0;
	mov.u64 	%rd101859, %rd101860;
	@%p5736 bra 	$L__BB1_23538;
	cvt.u32.u64 	%r6534, %rd101861;
	mov.b64 	%rd101865, 0;
	mov.u64 	%rd101863, %rd5;
$L__BB1_23542:
	shr.u64 	%rd101864, %rd101863, 1;
	add.s64 	%rd47189, %rd101865, %rd101864;
	shl.b64 	%rd63610, %rd47189, 2;
	add.s64 	%rd63611, %rd47009, %rd63610;
	ld.u32 	%r10436, [%rd63611];
	setp.ge.s32 	%p5737, %r10436, %r6533;
	@%p5737 bra 	$L__BB1_23544;
	add.s64 	%rd101865, %rd47189, 1;
	not.b64 	%rd63612, %rd101864;
	add.s64 	%rd101864, %rd101863, %rd63612;
$L__BB1_23544:
	setp.ne.s64 	%p5738, %rd101864, 0;
	mov.u64 	%rd101863, %rd101864;
	@%p5738 bra 	$L__BB1_23542;
	cvt.u32.u64 	%r6535, %rd101865;
	mov.b64 	%rd101869, 0;
	mov.u64 	%rd101867, %rd5;
$L__BB1_23546:
	shr.u64 	%rd101868, %rd101867, 1;
	add.s64 	%rd47197, %rd101869, %rd101868;
	shl.b64 	%rd63614, %rd47197, 2;
	add.s64 	%rd63615, %rd47026, %rd63614;
	ld.u32 	%r10437, [%rd63615];
	setp.ge.s32 	%p5739, %r10437, %r6534;
	@%p5739 bra 	$L__BB1_23548;
	add.s64 	%rd101869, %rd47197, 1;
	not.b64 	%rd63616, %rd101868;
	add.s64 	%rd101868, %rd101867, %rd63616;
$L__BB1_23548:
	setp.ne.s64 	%p5740, %rd101868, 0;
	mov.u64 	%rd101867, %rd101868;
	@%p5740 bra 	$L__BB1_23546;
	cvt.u32.u64 	%r6536, %rd101869;
	mov.b64 	%rd101873, 0;
	mov.u64 	%rd101871, %rd5;
$L__BB1_23550:
	shr.u64 	%rd101872, %rd101871, 1;
	add.s64 	%rd47205, %rd101873, %rd101872;
	shl.b64 	%rd63618, %rd47205, 2;
	add.s64 	%rd63619, %rd47026, %rd63618;
	ld.u32 	%r10438, [%rd63619];
	setp.ge.s32 	%p5741, %r10438, %r6535;
	@%p5741 bra 	$L__BB1_23552;
	add.s64 	%rd101873, %rd47205, 1;
	not.b64 	%rd63620, %rd101872;
	add.s64 	%rd101872, %rd101871, %rd63620;
$L__BB1_23552:
	setp.ne.s64 	%p5742, %rd101872, 0;
	mov.u64 	%rd101871, %rd101872;
	@%p5742 bra 	$L__BB1_23550;
	cvt.u32.u64 	%r6537, %rd101873;
	mov.b64 	%rd101877, 0;
	mov.u64 	%rd101875, %rd5;
$L__BB1_23554:
	shr.u64 	%rd101876, %rd101875, 1;
	add.s64 	%rd47213, %rd101877, %rd101876;
	shl.b64 	%rd63622, %rd47213, 2;
	add.s64 	%rd63623, %rd47043, %rd63622;
	ld.u32 	%r10439, [%rd63623];
	setp.ge.s32 	%p5743, %r10439, %r6536;
	@%p5743 bra 	$L__BB1_23556;
	add.s64 	%rd101877, %rd47213, 1;
	not.b64 	%rd63624, %rd101876;
	add.s64 	%rd101876, %rd101875, %rd63624;
$L__BB1_23556:
	setp.ne.s64 	%p5744, %rd101876, 0;
	mov.u64 	%rd101875, %rd101876;
	@%p5744 bra 	$L__BB1_23554;
	cvt.u32.u64 	%r6538, %rd101877;
	mov.b64 	%rd101881, 0;
	mov.u64 	%rd101879, %rd5;
$L__BB1_23558:
	shr.u64 	%rd101880, %rd101879, 1;
	add.s64 	%rd47221, %rd101881, %rd101880;
	shl.b64 	%rd63626, %rd47221, 2;
	add.s64 	%rd63627, %rd47043, %rd63626;
	ld.u32 	%r10440, [%rd63627];
	setp.ge.s32 	%p5745, %r10440, %r6537;
	@%p5745 bra 	$L__BB1_23560;
	add.s64 	%rd101881, %rd47221, 1;
	not.b64 	%rd63628, %rd101880;
	add.s64 	%rd101880, %rd101879, %rd63628;
$L__BB1_23560:
	setp.ne.s64 	%p5746, %rd101880, 0;
	mov.u64 	%rd101879, %rd101880;
	@%p5746 bra 	$L__BB1_23558;
	cvt.u32.u64 	%r6539, %rd101881;
	mov.b64 	%rd101885, 0;
	mov.u64 	%rd101883, %rd5;
$L__BB1_23562:
	shr.u64 	%rd101884, %rd101883, 1;
	add.s64 	%rd47229, %rd101885, %rd101884;
	shl.b64 	%rd63630, %rd47229, 2;
	add.s64 	%rd63631, %rd47060, %rd63630;
	ld.u32 	%r10441, [%rd63631];
	setp.ge.s32 	%p5747, %r10441, %r6538;
	@%p5747 bra 	$L__BB1_23564;
	add.s64 	%rd101885, %rd47229, 1;
	not.b64 	%rd63632, %rd101884;
	add.s64 	%rd101884, %rd101883, %rd63632;
$L__BB1_23564:
	setp.ne.s64 	%p5748, %rd101884, 0;
	mov.u64 	%rd101883, %rd101884;
	@%p5748 bra 	$L__BB1_23562;
	cvt.u32.u64 	%r6540, %rd101885;
	mov.b64 	%rd101889, 0;
	mov.u64 	%rd101887, %rd5;
$L__BB1_23566:
	shr.u64 	%rd101888, %rd101887, 1;
	add.s64 	%rd47237, %rd101889, %rd101888;
	shl.b64 	%rd63634, %rd47237, 2;
	add.s64 	%rd63635, %rd47060, %rd63634;
	ld.u32 	%r10442, [%rd63635];
	setp.ge.s32 	%p5749, %r10442, %r6539;
	@%p5749 bra 	$L__BB1_23568;
	add.s64 	%rd101889, %rd47237, 1;
	not.b64 	%rd63636, %rd101888;
	add.s64 	%rd101888, %rd101887, %rd63636;
$L__BB1_23568:
	setp.ne.s64 	%p5750, %rd101888, 0;
	mov.u64 	%rd101887, %rd101888;
	@%p5750 bra 	$L__BB1_23566;
	cvt.u32.u64 	%r6541, %rd101889;
	mov.b64 	%rd101893, 0;
	mov.u64 	%rd101891, %rd5;
$L__BB1_23570:
	shr.u64 	%rd101892, %rd101891, 1;
	add.s64 	%rd47245, %rd101893, %rd101892;
	shl.b64 	%rd63638, %rd47245, 2;
	add.s64 	%rd63639, %rd47077, %rd63638;
	ld.u32 	%r10443, [%rd63639];
	setp.ge.s32 	%p5751, %r10443, %r6540;
	@%p5751 bra 	$L__BB1_23572;
	add.s64 	%rd101893, %rd47245, 1;
	not.b64 	%rd63640, %rd101892;
	add.s64 	%rd101892, %rd101891, %rd63640;
$L__BB1_23572:
	setp.ne.s64 	%p5752, %rd101892, 0;
	mov.u64 	%rd101891, %rd101892;
	@%p5752 bra 	$L__BB1_23570;
	cvt.u32.u64 	%r6542, %rd101893;
	mov.b64 	%rd101897, 0;
	mov.u64 	%rd101895, %rd5;
$L__BB1_23574:
	shr.u64 	%rd101896, %rd101895, 1;
	add.s64 	%rd47253, %rd101897, %rd101896;
	shl.b64 	%rd63642, %rd47253, 2;
	add.s64 	%rd63643, %rd47077, %rd63642;
	ld.u32 	%r10444, [%rd63643];
	setp.ge.s32 	%p5753, %r10444, %r6541;
	@%p5753 bra 	$L__BB1_23576;
	add.s64 	%rd101897, %rd47253, 1;
	not.b64 	%rd63644, %rd101896;
	add.s64 	%rd101896, %rd101895, %rd63644;
$L__BB1_23576:
	setp.ne.s64 	%p5754, %rd101896, 0;
	mov.u64 	%rd101895, %rd101896;
	@%p5754 bra 	$L__BB1_23574;
	cvt.u32.u64 	%r6543, %rd101897;
	mov.b64 	%rd101901, 0;
	mov.u64 	%rd101899, %rd5;
$L__BB1_23578:
	shr.u64 	%rd101900, %rd101899, 1;
	add.s64 	%rd47261, %rd101901, %rd101900;
	shl.b64 	%rd63646, %rd47261, 2;
	add.s64 	%rd63647, %rd47094, %rd63646;
	ld.u32 	%r10445, [%rd63647];
	setp.ge.s32 	%p5755, %r10445, %r6542;
	@%p5755 bra 	$L__BB1_23580;
	add.s64 	%rd101901, %rd47261, 1;
	not.b64 	%rd63648, %rd101900;
	add.s64 	%rd101900, %rd101899, %rd63648;
$L__BB1_23580:
	setp.ne.s64 	%p5756, %rd101900, 0;
	mov.u64 	%rd101899, %rd101900;
	@%p5756 bra 	$L__BB1_23578;
	cvt.u32.u64 	%r6544, %rd101901;
	mov.b64 	%rd101905, 0;
	mov.u64 	%rd101903, %rd5;
$L__BB1_23582:
	shr.u64 	%rd101904, %rd101903, 1;
	add.s64 	%rd47269, %rd101905, %rd101904;
	shl.b64 	%rd63650, %rd47269, 2;
	add.s64 	%rd63651, %rd47094, %rd63650;
	ld.u32 	%r10446, [%rd63651];
	setp.ge.s32 	%p5757, %r10446, %r6543;
	@%p5757 bra 	$L__BB1_23584;
	add.s64 	%rd101905, %rd47269, 1;
	not.b64 	%rd63652, %rd101904;
	add.s64 	%rd101904, %rd101903, %rd63652;
$L__BB1_23584:
	setp.ne.s64 	%p5758, %rd101904, 0;
	mov.u64 	%rd101903, %rd101904;
	@%p5758 bra 	$L__BB1_23582;
	cvt.u32.u64 	%r6545, %rd101905;
	mov.b64 	%rd101909, 0;
	mov.u64 	%rd101907, %rd5;
$L__BB1_23586:
	shr.u64 	%rd101908, %rd101907, 1;
	add.s64 	%rd47277, %rd101909, %rd101908;
	shl.b64 	%rd63654, %rd47277, 2;
	add.s64 	%rd63655, %rd47111, %rd63654;
	ld.u32 	%r10447, [%rd63655];
	setp.ge.s32 	%p5759, %r10447, %r6544;
	@%p5759 bra 	$L__BB1_23588;
	add.s64 	%rd101909, %rd47277, 1;
	not.b64 	%rd63656, %rd101908;
	add.s64 	%rd101908, %rd101907, %rd63656;
$L__BB1_23588:
	setp.ne.s64 	%p5760, %rd101908, 0;
	mov.u64 	%rd101907, %rd101908;
	@%p5760 bra 	$L__BB1_23586;
	cvt.u32.u64 	%r6546, %rd101909;
	mov.b64 	%rd101913, 0;
	mov.u64 	%rd101911, %rd5;
$L__BB1_23590:
	shr.u64 	%rd101912, %rd101911, 1;
	add.s64 	%rd47285, %rd101913, %rd101912;
	shl.b64 	%rd63658, %rd47285, 2;
	add.s64 	%rd63659, %rd47111, %rd63658;
	ld.u32 	%r10448, [%rd63659];
	setp.ge.s32 	%p5761, %r10448, %r6545;
	@%p5761 bra 	$L__BB1_23592;
	add.s64 	%rd101913, %rd47285, 1;
	not.b64 	%rd63660, %rd101912;
	add.s64 	%rd101912, %rd101911, %rd63660;
$L__BB1_23592:
	setp.ne.s64 	%p5762, %rd101912, 0;
	mov.u64 	%rd101911, %rd101912;
	@%p5762 bra 	$L__BB1_23590;
	cvt.u32.u64 	%r6547, %rd101913;
	mov.b64 	%rd101917, 0;
	mov.u64 	%rd101915, %rd5;
$L__BB1_23594:
	shr.u64 	%rd101916, %rd101915, 1;
	add.s64 	%rd47293, %rd101917, %rd101916;
	shl.b64 	%rd63662, %rd47293, 2;
	add.s64 	%rd63663, %rd47128, %rd63662;
	ld.u32 	%r10449, [%rd63663];
	setp.ge.s32 	%p5763, %r10449, %r6546;
	@%p5763 bra 	$L__BB1_23596;
	add.s64 	%rd101917, %rd47293, 1;
	not.b64 	%rd63664, %rd101916;
	add.s64 	%rd101916, %rd101915, %rd63664;
$L__BB1_23596:
	setp.ne.s64 	%p5764, %rd101916, 0;
	mov.u64 	%rd101915, %rd101916;
	@%p5764 bra 	$L__BB1_23594;
	cvt.u32.u64 	%r6548, %rd101917;
	mov.b64 	%rd101921, 0;
	mov.u64 	%rd101919, %rd5;
$L__BB1_23598:
	shr.u64 	%rd101920, %rd101919, 1;
	add.s64 	%rd47301, %rd101921, %rd101920;
	shl.b64 	%rd63666, %rd47301, 2;
	add.s64 	%rd63667, %rd47128, %rd63666;
	ld.u32 	%r10450, [%rd63667];
	setp.ge.s32 	%p5765, %r10450, %r6547;
	@%p5765 bra 	$L__BB1_23600;
	add.s64 	%rd101921, %rd47301, 1;
	not.b64 	%rd63668, %rd101920;
	add.s64 	%rd101920, %rd101919, %rd63668;
$L__BB1_23600:
	setp.ne.s64 	%p5766, %rd101920, 0;
	mov.u64 	%rd101919, %rd101920;
	@%p5766 bra 	$L__BB1_23598;
	cvt.u32.u64 	%r6549, %rd101921;
	mov.b64 	%rd101925, 0;
	mov.u64 	%rd101923, %rd5;
$L__BB1_23602:
	shr.u64 	%rd101924, %rd101923, 1;
	add.s64 	%rd47309, %rd101925, %rd101924;
	shl.b64 	%rd63670, %rd47309, 2;
	add.s64 	%rd63671, %rd47145, %rd63670;
	ld.u32 	%r10451, [%rd63671];
	setp.ge.s32 	%p5767, %r10451, %r6548;
	@%p5767 bra 	$L__BB1_23604;
	add.s64 	%rd101925, %rd47309, 1;
	not.b64 	%rd63672, %rd101924;
	add.s64 	%rd101924, %rd101923, %rd63672;
$L__BB1_23604:
	setp.ne.s64 	%p5768, %rd101924, 0;
	mov.u64 	%rd101923, %rd101924;
	@%p5768 bra 	$L__BB1_23602;
	cvt.u32.u64 	%r6550, %rd101925;
	mov.b64 	%rd101929, 0;
	mov.u64 	%rd101927, %rd5;
$L__BB1_23606:
	shr.u64 	%rd101928, %rd101927, 1;
	add.s64 	%rd47317, %rd101929, %rd101928;
	shl.b64 	%rd63674, %rd47317, 2;
	add.s64 	%rd63675, %rd47145, %rd63674;
	ld.u32 	%r10452, [%rd63675];
	setp.ge.s32 	%p5769, %r10452, %r6549;
	@%p5769 bra 	$L__BB1_23608;
	add.s64 	%rd101929, %rd47317, 1;
	not.b64 	%rd63676, %rd101928;
	add.s64 	%rd101928, %rd101927, %rd63676;
$L__BB1_23608:
	setp.ne.s64 	%p5770, %rd101928, 0;
	mov.u64 	%rd101927, %rd101928;
	@%p5770 bra 	$L__BB1_23606;
	cvt.u32.u64 	%r10453, %rd101929;
	setp.lt.s32 	%p5771, %r6550, %r10453;
	selp.b32 	%r6551, %r6383, %r6405, %p5771;
	selp.b32 	%r6552, %r6405, %r6383, %p5771;
	mov.b64 	%rd101933, 0;
	mov.u64 	%rd101931, %rd5;
$L__BB1_23610:
	shr.u64 	%rd101932, %rd101931, 1;
	add.s64 	%rd47325, %rd101933, %rd101932;
	shl.b64 	%rd63678, %rd47325, 2;
	add.s64 	%rd63679, %rd46992, %rd63678;
	ld.u32 	%r10454, [%rd63679];
	setp.ge.s32 	%p5772, %r10454, %r6426;
	@%p5772 bra 	$L__BB1_23612;
	add.s64 	%rd101933, %rd47325, 1;
	not.b64 	%rd63680, %rd101932;
	add.s64 	%rd101932, %rd101931, %rd63680;
$L__BB1_23612:
	setp.ne.s64 	%p5773, %rd101932, 0;
	mov.u64 	%rd101931, %rd101932;
	@%p5773 bra 	$L__BB1_23610;
	cvt.u32.u64 	%r6553, %rd101933;
	mov.b64 	%rd101937, 0;
	mov.u64 	%rd101935, %rd5;
$L__BB1_23614:
	shr.u64 	%rd101936, %rd101935, 1;
	add.s64 	%rd47333, %rd101937, %rd101936;
	shl.b64 	%rd63682, %rd47333, 2;
	add.s64 	%rd63683, %rd46992, %rd63682;
	ld.u32 	%r10455, [%rd63683];
	setp.ge.s32 	%p5774, %r10455, %r6404;
	@%p5774 bra 	$L__BB1_23616;
	add.s64 	%rd101937, %rd47333, 1;
	not.b64 	%rd63684, %rd101936;
	add.s64 	%rd101936, %rd101935, %rd63684;
$L__BB1_23616:
	setp.ne.s64 	%p5775, %rd101936, 0;
	mov.u64 	%rd101935, %rd101936;
	@%p5775 bra 	$L__BB1_23614;
	cvt.u32.u64 	%r6554, %rd101937;
	mov.b64 	%rd101941, 0;
	mov.u64 	%rd101939, %rd5;
$L__BB1_23618:
	shr.u64 	%rd101940, %rd101939, 1;
	add.s64 	%rd47341, %rd101941, %rd101940;
	shl.b64 	%rd63686, %rd47341, 2;
	add.s64 	%rd63687, %rd47009, %rd63686;
	ld.u32 	%r10456, [%rd63687];
	setp.ge.s32 	%p5776, %r10456, %r6553;
	@%p5776 bra 	$L__BB1_23620;
	add.s64 	%rd101941, %rd47341, 1;
	not.b64 	%rd63688, %rd101940;
	add.s64 	%rd101940, %rd101939, %rd63688;
$L__BB1_23620:
	setp.ne.s64 	%p5777, %rd101940, 0;
	mov.u64 	%rd101939, %rd101940;
	@%p5777 bra 	$L__BB1_23618;
	cvt.u32.u64 	%r6555, %rd101941;
	mov.b64 	%rd101945, 0;
	mov.u64 	%rd101943, %rd5;
$L__BB1_23622:
	shr.u64 	%rd101944, %rd101943, 1;
	add.s64 	%rd47349, %rd101945, %rd101944;
	shl.b64 	%rd63690, %rd47349, 2;
	add.s64 	%rd63691, %rd47009, %rd63690;
	ld.u32 	%r10457, [%rd63691];
	setp.ge.s32 	%p5778, %r10457, %r6554;
	@%p5778 bra 	$L__BB1_23624;
	add.s64 	%rd101945, %rd47349, 1;
	not.b64 	%rd63692, %rd101944;
	add.s64 	%rd101944, %rd101943, %rd63692;
$L__BB1_23624:
	setp.ne.s64 	%p5779, %rd101944, 0;
	mov.u64 	%rd101943, %rd101944;
	@%p5779 bra 	$L__BB1_23622;
	cvt.u32.u64 	%r6556, %rd101945;
	mov.b64 	%rd101949, 0;
	mov.u64 	%rd101947, %rd5;
$L__BB1_23626:
	shr.u64 	%rd101948, %rd101947, 1;
	add.s64 	%rd47357, %rd101949, %rd101948;
	shl.b64 	%rd63694, %rd47357, 2;
	add.s64 	%rd63695, %rd47026, %rd63694;
	ld.u32 	%r10458, [%rd63695];
	setp.ge.s32 	%p5780, %r10458, %r6555;
	@%p5780 bra 	$L__BB1_23628;
	add.s64 	%rd101949, %rd47357, 1;
	not.b64 	%rd63696, %rd101948;
	add.s64 	%rd101948, %rd101947, %rd63696;
$L__BB1_23628:
	setp.ne.s64 	%p5781, %rd101948, 0;
	mov.u64 	%rd101947, %rd101948;
	@%p5781 bra 	$L__BB1_23626;
	cvt.u32.u64 	%r6557, %rd101949;
	mov.b64 	%rd101953, 0;
	mov.u64 	%rd101951, %rd5;
$L__BB1_23630:
	shr.u64 	%rd101952, %rd101951, 1;
	add.s64 	%rd47365, %rd101953, %rd101952;
	shl.b64 	%rd63698, %rd47365, 2;
	add.s64 	%rd63699, %rd47026, %rd63698;
	ld.u32 	%r10459, [%rd63699];
	setp.ge.s32 	%p5782, %r10459, %r6556;
	@%p5782 bra 	$L__BB1_23632;
	add.s64 	%rd101953, %rd47365, 1;
	not.b64 	%rd63700, %rd101952;
	add.s64 	%rd101952, %rd101951, %rd63700;
$L__BB1_23632:
	setp.ne.s64 	%p5783, %rd101952, 0;
	mov.u64 	%rd101951, %rd101952;
	@%p5783 bra 	$L__BB1_23630;
	cvt.u32.u64 	%r6558, %rd101953;
	mov.b64 	%rd101957, 0;
	mov.u64 	%rd101955, %rd5;
$L__BB1_23634:
	shr.u64 	%rd101956, %rd101955, 1;
	add.s64 	%rd47373, %rd101957, %rd101956;
	shl.b64 	%rd63702, %rd47373, 2;
	add.s64 	%rd63703, %rd47043, %rd63702;
	ld.u32 	%r10460, [%rd63703];
	setp.ge.s32 	%p5784, %r10460, %r6557;
	@%p5784 bra 	$L__BB1_23636;
	add.s64 	%rd101957, %rd47373, 1;
	not.b64 	%rd63704, %rd101956;
	add.s64 	%rd101956, %rd101955, %rd63704;
$L__BB1_23636:
	setp.ne.s64 	%p5785, %rd101956, 0;
	mov.u64 	%rd101955, %rd101956;
	@%p5785 bra 	$L__BB1_23634;
	cvt.u32.u64 	%r6559, %rd101957;
	mov.b64 	%rd101961, 0;
	mov.u64 	%rd101959, %rd5;
$L__BB1_23638:
	shr.u64 	%rd101960, %rd101959, 1;
	add.s64 	%rd47381, %rd101961, %rd101960;
	shl.b64 	%rd63706, %rd47381, 2;
	add.s64 	%rd63707, %rd47043, %rd63706;
	ld.u32 	%r10461, [%rd63707];
	setp.ge.s32 	%p5786, %r10461, %r6558;
	@%p5786 bra 	$L__BB1_23640;
	add.s64 	%rd101961, %rd47381, 1;
	not.b64 	%rd63708, %rd101960;
	add.s64 	%rd101960, %rd101959, %rd63708;
$L__BB1_23640:
	setp.ne.s64 	%p5787, %rd101960, 0;
	mov.u64 	%rd101959, %rd101960;
	@%p5787 bra 	$L__BB1_23638;
	cvt.u32.u64 	%r6560, %rd101961;
	mov.b64 	%rd101965, 0;
	mov.u64 	%rd101963, %rd5;
$L__BB1_23642:
	shr.u64 	%rd101964, %rd101963, 1;
	add.s64 	%rd47389, %rd101965, %rd101964;
	shl.b64 	%rd63710, %rd47389, 2;
	add.s64 	%rd63711, %rd47060, %rd63710;
	ld.u32 	%r10462, [%rd63711];
	setp.ge.s32 	%p5788, %r10462, %r6559;
	@%p5788 bra 	$L__BB1_23644;
	add.s64 	%rd101965, %rd47389, 1;
	not.b64 	%rd63712, %rd101964;
	add.s64 	%rd101964, %rd101963, %rd63712;
$L__BB1_23644:
	setp.ne.s64 	%p5789, %rd101964, 0;
	mov.u64 	%rd101963, %rd101964;
	@%p5789 bra 	$L__BB1_23642;
	cvt.u32.u64 	%r6561, %rd101965;
	mov.b64 	%rd101969, 0;
	mov.u64 	%rd101967, %rd5;
$L__BB1_23646:
	shr.u64 	%rd101968, %rd101967, 1;
	add.s64 	%rd47397, %rd101969, %rd101968;
	shl.b64 	%rd63714, %rd47397, 2;
	add.s64 	%rd63715, %rd47060, %rd63714;
	ld.u32 	%r10463, [%rd63715];
	setp.ge.s32 	%p5790, %r10463, %r6560;
	@%p5790 bra 	$L__BB1_23648;
	add.s64 	%rd101969, %rd47397, 1;
	not.b64 	%rd63716, %rd101968;
	add.s64 	%rd101968, %rd101967, %rd63716;
$L__BB1_23648:
	setp.ne.s64 	%p5791, %rd101968, 0;
	mov.u64 	%rd101967, %rd101968;
	@%p5791 bra 	$L__BB1_23646;
	cvt.u32.u64 	%r6562, %rd101969;
	mov.b64 	%rd101973, 0;
	mov.u64 	%rd101971, %rd5;
$L__BB1_23650:
	shr.u64 	%rd101972, %rd101971, 1;
	add.s64 	%rd47405, %rd101973, %rd101972;
	shl.b64 	%rd63718, %rd47405, 2;
	add.s64 	%rd63719, %rd47077, %rd63718;
	ld.u32 	%r10464, [%rd63719];
	setp.ge.s32 	%p5792, %r10464, %r6561;
	@%p5792 bra 	$L__BB1_23652;
	add.s64 	%rd101973, %rd47405, 1;
	not.b64 	%rd63720, %rd101972;
	add.s64 	%rd101972, %rd101971, %rd63720;
$L__BB1_23652:
	setp.ne.s64 	%p5793, %rd101972, 0;
	mov.u64 	%rd101971, %rd101972;
	@%p5793 bra 	$L__BB1_23650;
	cvt.u32.u64 	%r6563, %rd101973;
	mov.b64 	%rd101977, 0;
	mov.u64 	%rd101975, %rd5;
$L__BB1_23654:
	shr.u64 	%rd101976, %rd101975, 1;
	add.s64 	%rd47413, %rd101977, %rd101976;
	shl.b64 	%rd63722, %rd47413, 2;
	add.s64 	%rd63723, %rd47077, %rd63722;
	ld.u32 	%r10465, [%rd63723];
	setp.ge.s32 	%p5794, %r10465, %r6562;
	@%p5794 bra 	$L__BB1_23656;
	add.s64 	%rd101977, %rd47413, 1;
	not.b64 	%rd63724, %rd101976;
	add.s64 	%rd101976, %rd101975, %rd63724;
$L__BB1_23656:
	setp.ne.s64 	%p5795, %rd101976, 0;
	mov.u64 	%rd101975, %rd101976;
	@%p5795 bra 	$L__BB1_23654;
	cvt.u32.u64 	%r6564, %rd101977;
	mov.b64 	%rd101981, 0;
	mov.u64 	%rd101979, %rd5;
$L__BB1_23658:
	shr.u64 	%rd101980, %rd101979, 1;
	add.s64 	%rd47421, %rd101981, %rd101980;
	shl.b64 	%rd63726, %rd47421, 2;
	add.s64 	%rd63727, %rd47094, %rd63726;
	ld.u32 	%r10466, [%rd63727];
	setp.ge.s32 	%p5796, %r10466, %r6563;
	@%p5796 bra 	$L__BB1_23660;
	add.s64 	%rd101981, %rd47421, 1;
	not.b64 	%rd63728, %rd101980;
	add.s64 	%rd101980, %rd101979, %rd63728;
$L__BB1_23660:
	setp.ne.s64 	%p5797, %rd101980, 0;
	mov.u64 	%rd101979, %rd101980;
	@%p5797 bra 	$L__BB1_23658;
	cvt.u32.u64 	%r6565, %rd101981;
	mov.b64 	%rd101985, 0;
	mov.u64 	%rd101983, %rd5;
$L__BB1_23662:
	shr.u64 	%rd101984, %rd101983, 1;
	add.s64 	%rd47429, %rd101985, %rd101984;
	shl.b64 	%rd63730, %rd47429, 2;
	add.s64 	%rd63731, %rd47094, %rd63730;
	ld.u32 	%r10467, [%rd63731];
	setp.ge.s32 	%p5798, %r10467, %r6564;
	@%p5798 bra 	$L__BB1_23664;
	add.s64 	%rd101985, %rd47429, 1;
	not.b64 	%rd63732, %rd101984;
	add.s64 	%rd101984, %rd101983, %rd63732;
$L__BB1_23664:
	setp.ne.s64 	%p5799, %rd101984, 0;
	mov.u64 	%rd101983, %rd101984;
	@%p5799 bra 	$L__BB1_23662;
	cvt.u32.u64 	%r6566, %rd101985;
	mov.b64 	%rd101989, 0;
	mov.u64 	%rd101987, %rd5;
$L__BB1_23666:
	shr.u64 	%rd101988, %rd101987, 1;
	add.s64 	%rd47437, %rd101989, %rd101988;
	shl.b64 	%rd63734, %rd47437, 2;
	add.s64 	%rd63735, %rd47111, %rd63734;
	ld.u32 	%r10468, [%rd63735];
	setp.ge.s32 	%p5800, %r10468, %r6565;
	@%p5800 bra 	$L__BB1_23668;
	add.s64 	%rd101989, %rd47437, 1;
	not.b64 	%rd63736, %rd101988;
	add.s64 	%rd101988, %rd101987, %rd63736;
$L__BB1_23668:
	setp.ne.s64 	%p5801, %rd101988, 0;
	mov.u64 	%rd101987, %rd101988;
	@%p5801 bra 	$L__BB1_23666;
	cvt.u32.u64 	%r6567, %rd101989;
	mov.b64 	%rd101993, 0;
	mov.u64 	%rd101991, %rd5;
$L__BB1_23670:
	shr.u64 	%rd101992, %rd101991, 1;
	add.s64 	%rd47445, %rd101993, %rd101992;
	shl.b64 	%rd63738, %rd47445, 2;
	add.s64 	%rd63739, %rd47111, %rd63738;
	ld.u32 	%r10469, [%rd63739];
	setp.ge.s32 	%p5802, %r10469, %r6566;
	@%p5802 bra 	$L__BB1_23672;
	add.s64 	%rd101993, %rd47445, 1;
	not.b64 	%rd63740, %rd101992;
	add.s64 	%rd101992, %rd101991, %rd63740;
$L__BB1_23672:
	setp.ne.s64 	%p5803, %rd101992, 0;
	mov.u64 	%rd101991, %rd101992;
	@%p5803 bra 	$L__BB1_23670;
	cvt.u32.u64 	%r6568, %rd101993;
	mov.b64 	%rd101997, 0;
	mov.u64 	%rd101995, %rd5;
$L__BB1_23674:
	shr.u64 	%rd101996, %rd101995, 1;
	add.s64 	%rd47453, %rd101997, %rd101996;
	shl.b64 	%rd63742, %rd47453, 2;
	add.s64 	%rd63743, %rd47128, %rd63742;
	ld.u32 	%r10470, [%rd63743];
	setp.ge.s32 	%p5804, %r10470, %r6567;
	@%p5804 bra 	$L__BB1_23676;
	add.s64 	%rd101997, %rd47453, 1;
	not.b64 	%rd63744, %rd101996;
	add.s64 	%rd101996, %rd101995, %rd63744;
$L__BB1_23676:
	setp.ne.s64 	%p5805, %rd101996, 0;
	mov.u64 	%rd101995, %rd101996;
	@%p5805 bra 	$L__BB1_23674;
	cvt.u32.u64 	%r6569, %rd101997;
	mov.b64 	%rd102001, 0;
	mov.u64 	%rd101999, %rd5;
$L__BB1_23678:
	shr.u64 	%rd102000, %rd101999, 1;
	add.s64 	%rd47461, %rd102001, %rd102000;
	shl.b64 	%rd63746, %rd47461, 2;
	add.s64 	%rd63747, %rd47128, %rd63746;
	ld.u32 	%r10471, [%rd63747];
	setp.ge.s32 	%p5806, %r10471, %r6568;
	@%p5806 bra 	$L__BB1_23680;
	add.s64 	%rd102001, %rd47461, 1;
	not.b64 	%rd63748, %rd102000;
	add.s64 	%rd102000, %rd101999, %rd63748;
$L__BB1_23680:
	setp.ne.s64 	%p5807, %rd102000, 0;
	mov.u64 	%rd101999, %rd102000;
	@%p5807 bra 	$L__BB1_23678;
	cvt.u32.u64 	%r6570, %rd102001;
	mov.b64 	%rd102005, 0;
	mov.u64 	%rd102003, %rd5;
$L__BB1_23682:
	shr.u64 	%rd102004, %rd102003, 1;
	add.s64 	%rd47469, %rd102005, %rd102004;
	shl.b64 	%rd63750, %rd47469, 2;
	add.s64 	%rd63751, %rd47145, %rd63750;
	ld.u32 	%r10472, [%rd63751];
	setp.ge.s32 	%p5808, %r10472, %r6569;
	@%p5808 bra 	$L__BB1_23684;
	add.s64 	%rd102005, %rd47469, 1;
	not.b64 	%rd63752, %rd102004;
	add.s64 	%rd102004, %rd102003, %rd63752;
$L__BB1_23684:
	setp.ne.s64 	%p5809, %rd102004, 0;
	mov.u64 	%rd102003, %rd102004;
	@%p5809 bra 	$L__BB1_23682;
	cvt.u32.u64 	%r6571, %rd102005;
	mov.b64 	%rd102009, 0;
	mov.u64 	%rd102007, %rd5;
$L__BB1_23686:
	shr.u64 	%rd102008, %rd102007, 1;
	add.s64 	%rd47477, %rd102009, %rd102008;
	shl.b64 	%rd63754, %rd47477, 2;
	add.s64 	%rd63755, %rd47145, %rd63754;
	ld.u32 	%r10473, [%rd63755];
	setp.ge.s32 	%p5810, %r10473, %r6570;
	@%p5810 bra 	$L__BB1_23688;
	add.s64 	%rd102009, %rd47477, 1;
	not.b64 	%rd63756, %rd102008;
	add.s64 	%rd102008, %rd102007, %rd63756;
$L__BB1_23688:
	setp.ne.s64 	%p5811, %rd102008, 0;
	mov.u64 	%rd102007, %rd102008;
	@%p5811 bra 	$L__BB1_23686;
	cvt.u32.u64 	%r10474, %rd102009;
	setp.lt.s32 	%p5812, %r6571, %r10474;
	selp.b32 	%r6572, %r6404, %r6426, %p5812;
	selp.b32 	%r6573, %r6426, %r6404, %p5812;
	mov.b64 	%rd102013, 0;
	mov.u64 	%rd102011, %rd5;
$L__BB1_23690:
	shr.u64 	%rd102012, %rd102011, 1;
	add.s64 	%rd47485, %rd102013, %rd102012;
	shl.b64 	%rd63758, %rd47485, 2;
	add.s64 	%rd63759, %rd46992, %rd63758;
	ld.u32 	%r10475, [%rd63759];
	setp.ge.s32 	%p5813, %r10475, %r6447;
	@%p5813 bra 	$L__BB1_23692;
	add.s64 	%rd102013, %rd47485, 1;
	not.b64 	%rd63760, %rd102012;
	add.s64 	%rd102012, %rd102011, %rd63760;
$L__BB1_23692:
	setp.ne.s64 	%p5814, %rd102012, 0;
	mov.u64 	%rd102011, %rd102012;
	@%p5814 bra 	$L__BB1_23690;
	cvt.u32.u64 	%r6574, %rd102013;
	mov.b64 	%rd102017, 0;
	mov.u64 	%rd102015, %rd5;
$L__BB1_23694:
	shr.u64 	%rd102016, %rd102015, 1;
	add.s64 	%rd47493, %rd102017, %rd102016;
	shl.b64 	%rd63762, %rd47493, 2;
	add.s64 	%rd63763, %rd46992, %rd63762;
	ld.u32 	%r10476, [%rd63763];
	setp.ge.s32 	%p5815, %r10476, %r6425;
	@%p5815 bra 	$L__BB1_23696;
	add.s64 	%rd102017, %rd47493, 1;
	not.b64 	%rd63764, %rd102016;
	add.s64 	%rd102016, %rd102015, %rd63764;
$L__BB1_23696:
	setp.ne.s64 	%p5816, %rd102016, 0;
	mov.u64 	%rd102015, %rd102016;
	@%p5816 bra 	$L__BB1_23694;
	cvt.u32.u64 	%r6575, %rd102017;
	mov.b64 	%rd102021, 0;
	mov.u64 	%rd102019, %rd5;
$L__BB1_23698:
	shr.u64 	%rd102020, %rd102019, 1;
	add.s64 	%rd47501, %rd102021, %rd102020;
	shl.b64 	%rd63766, %rd47501, 2;
	add.s64 	%rd63767, %rd47009, %rd63766;
	ld.u32 	%r10477, [%rd63767];
	setp.ge.s32 	%p5817, %r10477, %r6574;
	@%p5817 bra 	$L__BB1_23700;
	add.s64 	%rd102021, %rd47501, 1;
	not.b64 	%rd63768, %rd102020;
	add.s64 	%rd102020, %rd102019, %rd63768;
$L__BB1_23700:
	setp.ne.s64 	%p5818, %rd102020, 0;
	mov.u64 	%rd102019, %rd102020;
	@%p5818 bra 	$L__BB1_23698;
	cvt.u32.u64 	%r6576, %rd102021;
	mov.b64 	%rd102025, 0;
	mov.u64 	%rd102023, %rd5;
$L__BB1_23702:
	shr.u64 	%rd102024, %rd102023, 1;
	add.s64 	%rd47509, %rd102025, %rd102024;
	shl.b64 	%rd63770, %rd47509, 2;
	add.s64 	%rd63771, %rd47009, %rd63770;
	ld.u32 	%r10478, [%rd63771];
	setp.ge.s32 	%p5819, %r10478, %r6575;
	@%p5819 bra 	$L__BB1_23704;
	add.s64 	%rd102025, %rd47509, 1;
	not.b64 	%rd63772, %rd102024;
	add.s64 	%rd102024, %rd102023, %rd63772;
$L__BB1_23704:
	setp.ne.s64 	%p5820, %rd102024, 0;
	mov.u64 	%rd102023, %rd102024;
	@%p5820 bra 	$L__BB1_23702;
	cvt.u32.u64 	%r6577, %rd102025;
	mov.b64 	%rd102029, 0;
	mov.u64 	%rd102027, %rd5;
$L__BB1_23706:
	shr.u64 	%rd102028, %rd102027, 1;
	add.s64 	%rd47517, %rd102029, %rd102028;
	shl.b64 	%rd63774, %rd47517, 2;
	add.s64 	%rd63775, %rd47026, %rd63774;
	ld.u32 	%r10479, [%rd63775];
	setp.ge.s32 	%p5821, %r10479, %r6576;
	@%p5821 bra 	$L__BB1_23708;
	add.s64 	%rd102029, %rd47517, 1;
	not.b64 	%rd63776, %rd102028;
	add.s64 	%rd102028, %rd102027, %rd63776;
$L__BB1_23708:
	setp.ne.s64 	%p5822, %rd102028, 0;
	mov.u64 	%rd102027, %rd102028;
	@%p5822 bra 	$L__BB1_23706;
	cvt.u32.u64 	%r6578, %rd102029;
	mov.b64 	%rd102033, 0;
	mov.u64 	%rd102031, %rd5;
$L__BB1_23710:
	shr.u64 	%rd102032, %rd102031, 1;
	add.s64 	%rd47525, %rd102033, %rd102032;
	shl.b64 	%rd63778, %rd47525, 2;
	add.s64 	%rd63779, %rd47026, %rd63778;
	ld.u32 	%r10480, [%rd63779];
	setp.ge.s32 	%p5823, %r10480, %r6577;
	@%p5823 bra 	$L__BB1_23712;
	add.s64 	%rd102033, %rd47525, 1;
	not.b64 	%rd63780, %rd102032;
	add.s64 	%rd102032, %rd102031, %rd63780;
$L__BB1_23712:
	setp.ne.s64 	%p5824, %rd102032, 0;
	mov.u64 	%rd102031, %rd102032;
	@%p5824 bra 	$L__BB1_23710;
	cvt.u32.u64 	%r6579, %rd102033;
	mov.b64 	%rd102037, 0;
	mov.u64 	%rd102035, %rd5;
$L__BB1_23714:
	shr.u64 	%rd102036, %rd102035, 1;
	add.s64 	%rd47533, %rd102037, %rd102036;
	shl.b64 	%rd63782, %rd47533, 2;
	add.s64 	%rd63783, %rd47043, %rd63782;
	ld.u32 	%r10481, [%rd63783];
	setp.ge.s32 	%p5825, %r10481, %r6578;
	@%p5825 bra 	$L__BB1_23716;
	add.s64 	%rd102037, %rd47533, 1;
	not.b64 	%rd63784, %rd102036;
	add.s64 	%rd102036, %rd102035, %rd63784;
$L__BB1_23716:
	setp.ne.s64 	%p5826, %rd102036, 0;
	mov.u64 	%rd102035, %rd102036;
	@%p5826 bra 	$L__BB1_23714;
	cvt.u32.u64 	%r6580, %rd102037;
	mov.b64 	%rd102041, 0;
	mov.u64 	%rd102039, %rd5;
$L__BB1_23718:
	shr.u64 	%rd102040, %rd102039, 1;
	add.s64 	%rd47541, %rd102041, %rd102040;
	shl.b64 	%rd63786, %rd47541, 2;
	add.s64 	%rd63787, %rd47043, %rd63786;
	ld.u32 	%r10482, [%rd63787];
	setp.ge.s32 	%p5827, %r10482, %r6579;
	@%p5827 bra 	$L__BB1_23720;
	add.s64 	%rd102041, %rd47541, 1;
	not.b64 	%rd63788, %rd102040;
	add.s64 	%rd102040, %rd102039, %rd63788;
$L__BB1_23720:
	setp.ne.s64 	%p5828, %rd102040, 0;
	mov.u64 	%rd102039, %rd102040;
	@%p5828 bra 	$L__BB1_23718;
	cvt.u32.u64 	%r6581, %rd102041;
	mov.b64 	%rd102045, 0;
	mov.u64 	%rd102043, %rd5;
$L__BB1_23722:
	shr.u64 	%rd102044, %rd102043, 1;
	add.s64 	%rd47549, %rd102045, %rd102044;
	shl.b64 	%rd63790, %rd47549, 2;
	add.s64 	%rd63791, %rd47060, %rd63790;
	ld.u32 	%r10483, [%rd63791];
	setp.ge.s32 	%p5829, %r10483, %r6580;
	@%p5829 bra 	$L__BB1_23724;
	add.s64 	%rd102045, %rd47549, 1;
	not.b64 	%rd63792, %rd102044;
	add.s64 	%rd102044, %rd102043, %rd63792;
$L__BB1_23724:
	setp.ne.s64 	%p5830, %rd102044, 0;
	mov.u64 	%rd102043, %rd102044;
	@%p5830 bra 	$L__BB1_23722;
	cvt.u32.u64 	%r6582, %rd102045;
	mov.b64 	%rd102049, 0;
	mov.u64 	%rd102047, %rd5;
$L__BB1_23726:
	shr.u64 	%rd102048, %rd102047, 1;
	add.s64 	%rd47557, %rd102049, %rd102048;
	shl.b64 	%rd63794, %rd47557, 2;
	add.s64 	%rd63795, %rd47060, %rd63794;
	ld.u32 	%r10484, [%rd63795];
	setp.ge.s32 	%p5831, %r10484, %r6581;
	@%p5831 bra 	$L__BB1_23728;
	add.s64 	%rd102049, %rd47557, 1;
	not.b64 	%rd63796, %rd102048;
	add.s64 	%rd102048, %rd102047, %rd63796;
$L__BB1_23728:
	setp.ne.s64 	%p5832, %rd102048, 0;
	mov.u64 	%rd102047, %rd102048;
	@%p5832 bra 	$L__BB1_23726;
	cvt.u32.u64 	%r6583, %rd102049;
	mov.b64 	%rd102053, 0;
	mov.u64 	%rd102051, %rd5;
$L__BB1_23730:
	shr.u64 	%rd102052, %rd102051, 1;
	add.s64 	%rd47565, %rd102053, %rd102052;
	shl.b64 	%rd63798, %rd47565, 2;
	add.s64 	%rd63799, %rd47077, %rd63798;
	ld.u32 	%r10485, [%rd63799];
	setp.ge.s32 	%p5833, %r10485, %r6582;
	@%p5833 bra 	$L__BB1_23732;
	add.s64 	%rd102053, %rd47565, 1;
	not.b64 	%rd63800, %rd102052;
	add.s64 	%rd102052, %rd102051, %rd63800;
$L__BB1_23732:
	setp.ne.s64 	%p5834, %rd102052, 0;
	mov.u64 	%rd102051, %rd102052;
	@%p5834 bra 	$L__BB1_23730;
	cvt.u32.u64 	%r6584, %rd102053;
	mov.b64 	%rd102057, 0;
	mov.u64 	%rd102055, %rd5;
$L__BB1_23734:
	shr.u64 	%rd102056, %rd102055, 1;
	add.s64 	%rd47573, %rd102057, %rd102056;
	shl.b64 	%rd63802, %rd47573, 2;
	add.s64 	%rd63803, %rd47077, %rd63802;
	ld.u32 	%r10486, [%rd63803];
	setp.ge.s32 	%p5835, %r10486, %r6583;
	@%p5835 bra 	$L__BB1_23736;
	add.s64 	%rd102057, %rd47573, 1;
	not.b64 	%rd63804, %rd102056;
	add.s64 	%rd102056, %rd102055, %rd63804;
$L__BB1_23736:
	setp.ne.s64 	%p5836, %rd102056, 0;
	mov.u64 	%rd102055, %rd102056;
	@%p5836 bra 	$L__BB1_23734;
	cvt.u32.u64 	%r6585, %rd102057;
	mov.b64 	%rd102061, 0;
	mov.u64 	%rd102059, %rd5;
$L__BB1_23738:
	shr.u64 	%rd102060, %rd102059, 1;
	add.s64 	%rd47581, %rd102061, %rd102060;
	shl.b64 	%rd63806, %rd47581, 2;
	add.s64 	%rd63807, %rd47094, %rd63806;
	ld.u32 	%r10487, [%rd63807];
	setp.ge.s32 	%p5837, %r10487, %r6584;
	@%p5837 bra 	$L__BB1_23740;
	add.s64 	%rd102061, %rd47581, 1;
	not.b64 	%rd63808, %rd102060;
	add.s64 	%rd102060, %rd102059, %rd63808;
$L__BB1_23740:
	setp.ne.s64 	%p5838, %rd102060, 0;
	mov.u64 	%rd102059, %rd102060;
	@%p5838 bra 	$L__BB1_23738;
	cvt.u32.u64 	%r6586, %rd102061;
	mov.b64 	%rd102065, 0;
	mov.u64 	%rd102063, %rd5;
$L__BB1_23742:
	shr.u64 	%rd102064, %rd102063, 1;
	add.s64 	%rd47589, %rd102065, %rd102064;
	shl.b64 	%rd63810, %rd47589, 2;
	add.s64 	%rd63811, %rd47094, %rd63810;
	ld.u32 	%r10488, [%rd63811];
	setp.ge.s32 	%p5839, %r10488, %r6585;
	@%p5839 bra 	$L__BB1_23744;
	add.s64 	%rd102065, %rd47589, 1;
	not.b64 	%rd63812, %rd102064;
	add.s64 	%rd102064, %rd102063, %rd63812;
$L__BB1_23744:
	setp.ne.s64 	%p5840, %rd102064, 0;
	mov.u64 	%rd102063, %rd102064;
	@%p5840 bra 	$L__BB1_23742;
	cvt.u32.u64 	%r6587, %rd102065;
	mov.b64 	%rd102069, 0;
	mov.u64 	%rd102067, %rd5;
$L__BB1_23746:
	shr.u64 	%rd102068, %rd102067, 1;
	add.s64 	%rd47597, %rd102069, %rd102068;
	shl.b64 	%rd63814, %rd47597, 2;
	add.s64 	%rd63815, %rd47111, %rd63814;
	ld.u32 	%r10489, [%rd63815];
	setp.ge.s32 	%p5841, %r10489, %r6586;
	@%p5841 bra 	$L__BB1_23748;
	add.s64 	%rd102069, %rd47597, 1;
	not.b64 	%rd63816, %rd102068;
	add.s64 	%rd102068, %rd102067, %rd63816;
$L__BB1_23748:
	setp.ne.s64 	%p5842, %rd102068, 0;
	mov.u64 	%rd102067, %rd102068;
	@%p5842 bra 	$L__BB1_23746;
	cvt.u32.u64 	%r6588, %rd102069;
	mov.b64 	%rd102073, 0;
	mov.u64 	%rd102071, %rd5;
$L__BB1_23750:
	shr.u64 	%rd102072, %rd102071, 1;
	add.s64 	%rd47605, %rd102073, %rd102072;
	shl.b64 	%rd63818, %rd47605, 2;
	add.s64 	%rd63819, %rd47111, %rd63818;
	ld.u32 	%r10490, [%rd63819];
	setp.ge.s32 	%p5843, %r10490, %r6587;
	@%p5843 bra 	$L__BB1_23752;
	add.s64 	%rd102073, %rd47605, 1;
	not.b64 	%rd63820, %rd102072;
	add.s64 	%rd102072, %rd102071, %rd63820;
$L__BB1_23752:
	setp.ne.s64 	%p5844, %rd102072, 0;
	mov.u64 	%rd102071, %rd102072;
	@%p5844 bra 	$L__BB1_23750;
	cvt.u32.u64 	%r6589, %rd102073;
	mov.b64 	%rd102077, 0;
	mov.u64 	%rd102075, %rd5;
$L__BB1_23754:
	shr.u64 	%rd102076, %rd102075, 1;
	add.s64 	%rd47613, %rd102077, %rd102076;
	shl.b64 	%rd63822, %rd47613, 2;
	add.s64 	%rd63823, %rd47128, %rd63822;
	ld.u32 	%r10491, [%rd63823];
	setp.ge.s32 	%p5845, %r10491, %r6588;
	@%p5845 bra 	$L__BB1_23756;
	add.s64 	%rd102077, %rd47613, 1;
	not.b64 	%rd63824, %rd102076;
	add.s64 	%rd102076, %rd102075, %rd63824;
$L__BB1_23756:
	setp.ne.s64 	%p5846, %rd102076, 0;
	mov.u64 	%rd102075, %rd102076;
	@%p5846 bra 	$L__BB1_23754;
	cvt.u32.u64 	%r6590, %rd102077;
	mov.b64 	%rd102081, 0;
	mov.u64 	%rd102079, %rd5;
$L__BB1_23758:
	shr.u64 	%rd102080, %rd102079, 1;
	add.s64 	%rd47621, %rd102081, %rd102080;
	shl.b64 	%rd63826, %rd47621, 2;
	add.s64 	%rd63827, %rd47128, %rd63826;
	ld.u32 	%r10492, [%rd63827];
	setp.ge.s32 	%p5847, %r10492, %r6589;
	@%p5847 bra 	$L__BB1_23760;
	add.s64 	%rd102081, %rd47621, 1;
	not.b64 	%rd63828, %rd102080;
	add.s64 	%rd102080, %rd102079, %rd63828;
$L__BB1_23760:
	setp.ne.s64 	%p5848, %rd102080, 0;
	mov.u64 	%rd102079, %rd102080;
	@%p5848 bra 	$L__BB1_23758;
	cvt.u32.u64 	%r6591, %rd102081;
	mov.b64 	%rd102085, 0;
	mov.u64 	%rd102083, %rd5;
$L__BB1_23762:
	shr.u64 	%rd102084, %rd102083, 1;
	add.s64 	%rd47629, %rd102085, %rd102084;
	shl.b64 	%rd63830, %rd47629, 2;
	add.s64 	%rd63831, %rd47145, %rd63830;
	ld.u32 	%r10493, [%rd63831];
	setp.ge.s32 	%p5849, %r10493, %r6590;
	@%p5849 bra 	$L__BB1_23764;
	add.s64 	%rd102085, %rd47629, 1;
	not.b64 	%rd63832, %rd102084;
	add.s64 	%rd102084, %rd102083, %rd63832;
$L__BB1_23764:
	setp.ne.s64 	%p5850, %rd102084, 0;
	mov.u64 	%rd102083, %rd102084;
	@%p5850 bra 	$L__BB1_23762;
	cvt.u32.u64 	%r6592, %rd102085;
	mov.b64 	%rd102089, 0;
	mov.u64 	%rd102087, %rd5;
$L__BB1_23766:
	shr.u64 	%rd102088, %rd102087, 1;
	add.s64 	%rd47637, %rd102089, %rd102088;
	shl.b64 	%rd63834, %rd47637, 2;
	add.s64 	%rd63835, %rd47145, %rd63834;
	ld.u32 	%r10494, [%rd63835];
	setp.ge.s32 	%p5851, %r10494, %r6591;
	@%p5851 bra 	$L__BB1_23768;
	add.s64 	%rd102089, %rd47637, 1;
	not.b64 	%rd63836, %rd102088;
	add.s64 	%rd102088, %rd102087, %rd63836;
$L__BB1_23768:
	setp.ne.s64 	%p5852, %rd102088, 0;
	mov.u64 	%rd102087, %rd102088;
	@%p5852 bra 	$L__BB1_23766;
	cvt.u32.u64 	%r10495, %rd102089;
	setp.lt.s32 	%p5853, %r6592, %r10495;
	selp.b32 	%r6593, %r6425, %r6447, %p5853;
	selp.b32 	%r6594, %r6447, %r6425, %p5853;
	mov.b64 	%rd102093, 0;
	mov.u64 	%rd102091, %rd5;
$L__BB1_23770:
	shr.u64 	%rd102092, %rd102091, 1;
	add.s64 	%rd47645, %rd102093, %rd102092;
	shl.b64 	%rd63838, %rd47645, 2;
	add.s64 	%rd63839, %rd46992, %rd63838;
	ld.u32 	%r10496, [%rd63839];
	setp.ge.s32 	%p5854, %r10496, %r6468;
	@%p5854 bra 	$L__BB1_23772;
	add.s64 	%rd102093, %rd47645, 1;
	not.b64 	%rd63840, %rd102092;
	add.s64 	%rd102092, %rd102091, %rd63840;
$L__BB1_23772:
	setp.ne.s64 	%p5855, %rd102092, 0;
	mov.u64 	%rd102091, %rd102092;
	@%p5855 bra 	$L__BB1_23770;
	cvt.u32.u64 	%r6595, %rd102093;
	mov.b64 	%rd102097, 0;
	mov.u64 	%rd102095, %rd5;
$L__BB1_23774:
	shr.u64 	%rd102096, %rd102095, 1;
	add.s64 	%rd47653, %rd102097, %rd102096;
	shl.b64 	%rd63842, %rd47653, 2;
	add.s64 	%rd63843, %rd46992, %rd63842;
	ld.u32 	%r10497, [%rd63843];
	setp.ge.s32 	%p5856, %r10497, %r6446;
	@%p5856 bra 	$L__BB1_23776;
	add.s64 	%rd102097, %rd47653, 1;
	not.b64 	%rd63844, %rd102096;
	add.s64 	%rd102096, %rd102095, %rd63844;
$L__BB1_23776:
	setp.ne.s64 	%p5857, %rd102096, 0;
	mov.u64 	%rd102095, %rd102096;
	@%p5857 bra 	$L__BB1_23774;
	cvt.u32.u64 	%r6596, %rd102097;
	mov.b64 	%rd102101, 0;
	mov.u64 	%rd102099, %rd5;
$L__BB1_23778:
	shr.u64 	%rd102100, %rd102099, 1;
	add.s64 	%rd47661, %rd102101, %rd102100;
	shl.b64 	%rd63846, %rd47661, 2;
	add.s64 	%rd63847, %rd47009, %rd63846;
	ld.u32 	%r10498, [%rd63847];
	setp.ge.s32 	%p5858, %r10498, %r6595;
	@%p5858 bra 	$L__BB1_23780;
	add.s64 	%rd102101, %rd47661, 1;
	not.b64 	%rd63848, %rd102100;
	add.s64 	%rd102100, %rd102099, %rd63848;
$L__BB1_23780:
	setp.ne.s64 	%p5859, %rd102100, 0;
	mov.u64 	%rd102099, %rd102100;
	@%p5859 bra 	$L__BB1_23778;
	cvt.u32.u64 	%r6597, %rd102101;
	mov.b64 	%rd102105, 0;
	mov.u64 	%rd102103, %rd5;
$L__BB1_23782:
	shr.u64 	%rd102104, %rd102103, 1;
	add.s64 	%rd47669, %rd102105, %rd102104;
	shl.b64 	%rd63850, %rd47669, 2;
	add.s64 	%rd63851, %rd47009, %rd63850;
	ld.u32 	%r10499, [%rd63851];
	setp.ge.s32 	%p5860, %r10499, %r6596;
	@%p5860 bra 	$L__BB1_23784;
	add.s64 	%rd102105, %rd47669, 1;
	not.b64 	%rd63852, %rd102104;
	add.s64 	%rd102104, %rd102103, %rd63852;
$L__BB1_23784:
	setp.ne.s64 	%p5861, %rd102104, 0;
	mov.u64 	%rd102103, %rd102104;
	@%p5861 bra 	$L__BB1_23782;
	cvt.u32.u64 	%r6598, %rd102105;
	mov.b64 	%rd102109, 0;
	mov.u64 	%rd102107, %rd5;
$L__BB1_23786:
	shr.u64 	%rd102108, %rd102107, 1;
	add.s64 	%rd47677, %rd102109, %rd102108;
	shl.b64 	%rd63854, %rd47677, 2;
	add.s64 	%rd63855, %rd47026, %rd63854;
	ld.u32 	%r10500, [%rd63855];
	setp.ge.s32 	%p5862, %r10500, %r6597;
	@%p5862 bra 	$L__BB1_23788;
	add.s64 	%rd102109, %rd47677, 1;
	not.b64 	%rd63856, %rd102108;
	add.s64 	%rd102108, %rd102107, %rd63856;
$L__BB1_23788:
	setp.ne.s64 	%p5863, %rd102108, 0;
	mov.u64 	%rd102107, %rd102108;
	@%p5863 bra 	$L__BB1_23786;
	cvt.u32.u64 	%r6599, %rd102109;
	mov.b64 	%rd102113, 0;
	mov.u64 	%rd102111, %rd5;
$L__BB1_23790:
	shr.u64 	%rd102112, %rd102111, 1;
	add.s64 	%rd47685, %rd102113, %rd102112;
	shl.b64 	%rd63858, %rd47685, 2;
	add.s64 	%rd63859, %rd47026, %rd63858;
	ld.u32 	%r10501, [%rd63859];
	setp.ge.s32 	%p5864, %r10501, %r6598;
	@%p5864 bra 	$L__BB1_23792;
	add.s64 	%rd102113, %rd47685, 1;
	not.b64 	%rd63860, %rd102112;
	add.s64 	%rd102112, %rd102111, %rd63860;
$L__BB1_23792:
	setp.ne.s64 	%p5865, %rd102112, 0;
	mov.u64 	%rd102111, %rd102112;
	@%p5865 bra 	$L__BB1_23790;
	cvt.u32.u64 	%r6600, %rd102113;
	mov.b64 	%rd102117, 0;
	mov.u64 	%rd102115, %rd5;
$L__BB1_23794:
	shr.u64 	%rd102116, %rd102115, 1;
	add.s64 	%rd47693, %rd102117, %rd102116;
	shl.b64 	%rd63862, %rd47693, 2;
	add.s64 	%rd63863, %rd47043, %rd63862;
	ld.u32 	%r10502, [%rd63863];
	setp.ge.s32 	%p5866, %r10502, %r6599;
	@%p5866 bra 	$L__BB1_23796;
	add.s64 	%rd102117, %rd47693, 1;
	not.b64 	%rd63864, %rd102116;
	add.s64 	%rd102116, %rd102115, %rd63864;
$L__BB1_23796:
	setp.ne.s64 	%p5867, %rd102116, 0;
	mov.u64 	%rd102115, %rd102116;
	@%p5867 bra 	$L__BB1_23794;
	cvt.u32.u64 	%r6601, %rd102117;
	mov.b64 	%rd102121, 0;
	mov.u64 	%rd102119, %rd5;
$L__BB1_23798:
	shr.u64 	%rd102120, %rd102119, 1;
	add.s64 	%rd47701, %rd102121, %rd102120;
	shl.b64 	%rd63866, %rd47701, 2;
	add.s64 	%rd63867, %rd47043, %rd63866;
	ld.u32 	%r10503, [%rd63867];
	setp.ge.s32 	%p5868, %r10503, %r6600;
	@%p5868 bra 	$L__BB1_23800;
	add.s64 	%rd102121, %rd47701, 1;
	not.b64 	%rd63868, %rd102120;
	add.s64 	%rd102120, %rd102119, %rd63868;
$L__BB1_23800:
	setp.ne.s64 	%p5869, %rd102120, 0;
	mov.u64 	%rd102119, %rd102120;
	@%p5869 bra 	$L__BB1_23798;
	cvt.u32.u64 	%r6602, %rd102121;
	mov.b64 	%rd102125, 0;
	mov.u64 	%rd102123, %rd5;
$L__BB1_23802:
	shr.u64 	%rd102124, %rd102123, 1;
	add.s64 	%rd47709, %rd102125, %rd102124;
	shl.b64 	%rd63870, %rd47709, 2;
	add.s64 	%rd63871, %rd47060, %rd63870;
	ld.u32 	%r10504, [%rd63871];
	setp.ge.s32 	%p5870, %r10504, %r6601;
	@%p5870 bra 	$L__BB1_23804;
	add.s64 	%rd102125, %rd47709, 1;
	not.b64 	%rd63872, %rd102124;
	add.s64 	%rd102124, %rd102123, %rd63872;
$L__BB1_23804:
	setp.ne.s64 	%p5871, %rd102124, 0;
	mov.u64 	%rd102123, %rd102124;
	@%p5871 bra 	$L__BB1_23802;
	cvt.u32.u64 	%r6603, %rd102125;
	mov.b64 	%rd102129, 0;
	mov.u64 	%rd102127, %rd5;
$L__BB1_23806:
	shr.u64 	%rd102128, %rd102127, 1;
	add.s64 	%rd47717, %rd102129, %rd102128;
	shl.b64 	%rd63874, %rd47717, 2;
	add.s64 	%rd63875, %rd47060, %rd63874;
	ld.u32 	%r10505, [%rd63875];
	setp.ge.s32 	%p5872, %r10505, %r6602;
	@%p5872 bra 	$L__BB1_23808;
	add.s64 	%rd102129, %rd47717, 1;
	not.b64 	%rd63876, %rd102128;
	add.s64 	%rd102128, %rd102127, %rd63876;
$L__BB1_23808:
	setp.ne.s64 	%p5873, %rd102128, 0;
	mov.u64 	%rd102127, %rd102128;
	@%p5873 bra 	$L__BB1_23806;
	cvt.u32.u64 	%r6604, %rd102129;
	mov.b64 	%rd102133, 0;
	mov.u64 	%rd102131, %rd5;
$L__BB1_23810:
	shr.u64 	%rd102132, %rd102131, 1;
	add.s64 	%rd47725, %rd102133, %rd102132;
	shl.b64 	%rd63878, %rd47725, 2;
	add.s64 	%rd63879, %rd47077, %rd63878;
	ld.u32 	%r10506, [%rd63879];
	setp.ge.s32 	%p5874, %r10506, %r6603;
	@%p5874 bra 	$L__BB1_23812;
	add.s64 	%rd102133, %rd47725, 1;
	not.b64 	%rd63880, %rd102132;
	add.s64 	%rd102132, %rd102131, %rd63880;
$L__BB1_23812:
	setp.ne.s64 	%p5875, %rd102132, 0;
	mov.u64 	%rd102131, %rd102132;
	@%p5875 bra 	$L__BB1_23810;
	cvt.u32.u64 	%r6605, %rd102133;
	mov.b64 	%rd102137, 0;
	mov.u64 	%rd102135, %rd5;
$L__BB1_23814:
	shr.u64 	%rd102136, %rd102135, 1;
	add.s64 	%rd47733, %rd102137, %rd102136;
	shl.b64 	%rd63882, %rd47733, 2;
	add.s64 	%rd63883, %rd47077, %rd63882;
	ld.u32 	%r10507, [%rd63883];
	setp.ge.s32 	%p5876, %r10507, %r6604;
	@%p5876 bra 	$L__BB1_23816;
	add.s64 	%rd102137, %rd47733, 1;
	not.b64 	%rd63884, %rd102136;
	add.s64 	%rd102136, %rd102135, %rd63884;
$L__BB1_23816:
	setp.ne.s64 	%p5877, %rd102136, 0;
	mov.u64 	%rd102135, %rd102136;
	@%p5877 bra 	$L__BB1_23814;
	cvt.u32.u64 	%r6606, %rd102137;
	mov.b64 	%rd102141, 0;
	mov.u64 	%rd102139, %rd5;
$L__BB1_23818:
	shr.u64 	%rd102140, %rd102139, 1;
	add.s64 	%rd47741, %rd102141, %rd102140;
	shl.b64 	%rd63886, %rd47741, 2;
	add.s64 	%rd63887, %rd47094, %rd63886;
	ld.u32 	%r10508, [%rd63887];
	setp.ge.s32 	%p5878, %r10508, %r6605;
	@%p5878 bra 	$L__BB1_23820;
	add.s64 	%rd102141, %rd47741, 1;
	not.b64 	%rd63888, %rd102140;
	add.s64 	%rd102140, %rd102139, %rd63888;
$L__BB1_23820:
	setp.ne.s64 	%p5879, %rd102140, 0;
	mov.u64 	%rd102139, %rd102140;
	@%p5879 bra 	$L__BB1_23818;
	cvt.u32.u64 	%r6607, %rd102141;
	mov.b64 	%rd102145, 0;
	mov.u64 	%rd102143, %rd5;
$L__BB1_23822:
	shr.u64 	%rd102144, %rd102143, 1;
	add.s64 	%rd47749, %rd102145, %rd102144;
	shl.b64 	%rd63890, %rd47749, 2;
	add.s64 	%rd63891, %rd47094, %rd63890;
	ld.u32 	%r10509, [%rd63891];
	setp.ge.s32 	%p5880, %r10509, %r6606;
	@%p5880 bra 	$L__BB1_23824;
	add.s64 	%rd102145, %rd47749, 1;
	not.b64 	%rd63892, %rd102144;
	add.s64 	%rd102144, %rd102143, %rd63892;
$L__BB1_23824:
	setp.ne.s64 	%p5881, %rd102144, 0;
	mov.u64 	%rd102143, %rd102144;
	@%p5881 bra 	$L__BB1_23822;
	cvt.u32.u64 	%r6608, %rd102145;
	mov.b64 	%rd102149, 0;
	mov.u64 	%rd102147, %rd5;
$L__BB1_23826:
	shr.u64 	%rd102148, %rd102147, 1;
	add.s64 	%rd47757, %rd102149, %rd102148;
	shl.b64 	%rd63894, %rd47757, 2;
	add.s64 	%rd63895, %rd47111, %rd63894;
	ld.u32 	%r10510, [%rd63895];
	setp.ge.s32 	%p5882, %r10510, %r6607;
	@%p5882 bra 	$L__BB1_23828;
	add.s64 	%rd102149, %rd47757, 1;
	not.b64 	%rd63896, %rd102148;
	add.s64 	%rd102148, %rd102147, %rd63896;
$L__BB1_23828:
	setp.ne.s64 	%p5883, %rd102148, 0;
	mov.u64 	%rd102147, %rd102148;
	@%p5883 bra 	$L__BB1_23826;
	cvt.u32.u64 	%r6609, %rd102149;
	mov.b64 	%rd102153, 0;
	mov.u64 	%rd102151, %rd5;
$L__BB1_23830:
	shr.u64 	%rd102152, %rd102151, 1;
	add.s64 	%rd47765, %rd102153, %rd102152;
	shl.b64 	%rd63898, %rd47765, 2;
	add.s64 	%rd63899, %rd47111, %rd63898;
	ld.u32 	%r10511, [%rd63899];
	setp.ge.s32 	%p5884, %r10511, %r6608;
	@%p5884 bra 	$L__BB1_23832;
	add.s64 	%rd102153, %rd47765, 1;
	not.b64 	%rd63900, %rd102152;
	add.s64 	%rd102152, %rd102151, %rd63900;
$L__BB1_23832:
	setp.ne.s64 	%p5885, %rd102152, 0;
	mov.u64 	%rd102151, %rd102152;
	@%p5885 bra 	$L__BB1_23830;
	cvt.u32.u64 	%r6610, %rd102153;
	mov.b64 	%rd102157, 0;
	mov.u64 	%rd102155, %rd5;
$L__BB1_23834:
	shr.u64 	%rd102156, %rd102155, 1;
	add.s64 	%rd47773, %rd102157, %rd102156;
	shl.b64 	%rd63902, %rd47773, 2;
	add.s64 	%rd63903, %rd47128, %rd63902;
	ld.u32 	%r10512, [%rd63903];
	setp.ge.s32 	%p5886, %r10512, %r6609;
	@%p5886 bra 	$L__BB1_23836;
	add.s64 	%rd102157, %rd47773, 1;
	not.b64 	%rd63904, %rd102156;
	add.s64 	%rd102156, %rd102155, %rd63904;
$L__BB1_23836:
	setp.ne.s64 	%p5887, %rd102156, 0;
	mov.u64 	%rd102155, %rd102156;
	@%p5887 bra 	$L__BB1_23834;
	cvt.u32.u64 	%r6611, %rd102157;
	mov.b64 	%rd102161, 0;
	mov.u64 	%rd102159, %rd5;
$L__BB1_23838:
	shr.u64 	%rd102160, %rd102159, 1;
	add.s64 	%rd47781, %rd102161, %rd102160;
	shl.b64 	%rd63906, %rd47781, 2;
	add.s64 	%rd63907, %rd47128, %rd63906;
	ld.u32 	%r10513, [%rd63907];
	setp.ge.s32 	%p5888, %r10513, %r6610;
	@%p5888 bra 	$L__BB1_23840;
	add.s64 	%rd102161, %rd47781, 1;
	not.b64 	%rd63908, %rd102160;
	add.s64 	%rd102160, %rd102159, %rd63908;
$L__BB1_23840:
	setp.ne.s64 	%p5889, %rd102160, 0;
	mov.u64 	%rd102159, %rd102160;
	@%p5889 bra 	$L__BB1_23838;
	cvt.u32.u64 	%r6612, %rd102161;
	mov.b64 	%rd102165, 0;
	mov.u64 	%rd102163, %rd5;
$L__BB1_23842:
	shr.u64 	%rd102164, %rd102163, 1;
	add.s64 	%rd47789, %rd102165, %rd102164;
	shl.b64 	%rd63910, %rd47789, 2;
	add.s64 	%rd63911, %rd47145, %rd63910;
	ld.u32 	%r10514, [%rd63911];
	setp.ge.s32 	%p5890, %r10514, %r6611;
	@%p5890 bra 	$L__BB1_23844;
	add.s64 	%rd102165, %rd47789, 1;
	not.b64 	%rd63912, %rd102164;
	add.s64 	%rd102164, %rd102163, %rd63912;
$L__BB1_23844:
	setp.ne.s64 	%p5891, %rd102164, 0;
	mov.u64 	%rd102163, %rd102164;
	@%p5891 bra 	$L__BB1_23842;
	cvt.u32.u64 	%r6613, %rd102165;
	mov.b64 	%rd102169, 0;
	mov.u64 	%rd102167, %rd5;
$L__BB1_23846:
	shr.u64 	%rd102168, %rd102167, 1;
	add.s64 	%rd47797, %rd102169, %rd102168;
	shl.b64 	%rd63914, %rd47797, 2;
	add.s64 	%rd63915, %rd47145, %rd63914;
	ld.u32 	%r10515, [%rd63915];
	setp.ge.s32 	%p5892, %r10515, %r6612;
	@%p5892 bra 	$L__BB1_23848;
	add.s64 	%rd102169, %rd47797, 1;
	not.b64 	%rd63916, %rd102168;
	add.s64 	%rd102168, %rd102167, %rd63916;
$L__BB1_23848:
	setp.ne.s64 	%p5893, %rd102168, 0;
	mov.u64 	%rd102167, %rd102168;
	@%p5893 bra 	$L__BB1_23846;
	cvt.u32.u64 	%r10516, %rd102169;
	setp.lt.s32 	%p5894, %r6613, %r10516;
	selp.b32 	%r6614, %r6446, %r6468, %p5894;
	selp.b32 	%r6615, %r6468, %r6446, %p5894;
	mov.b64 	%rd102173, 0;
	mov.u64 	%rd102171, %rd5;
$L__BB1_23850:
	shr.u64 	%rd102172, %rd102171, 1;
	add.s64 	%rd47805, %rd102173, %rd102172;
	shl.b64 	%rd63918, %rd47805, 2;
	add.s64 	%rd63919, %rd46992, %rd63918;
	ld.u32 	%r10517, [%rd63919];
	setp.ge.s32 	%p5895, %r10517, %r6489;
	@%p5895 bra 	$L__BB1_23852;
	add.s64 	%rd102173, %rd47805, 1;
	not.b64 	%rd63920, %rd102172;
	add.s64 	%rd102172, %rd102171, %rd63920;
$L__BB1_23852:
	setp.ne.s64 	%p5896, %rd102172, 0;
	mov.u64 	%rd102171, %rd102172;
	@%p5896 bra 	$L__BB1_23850;
	cvt.u32.u64 	%r6616, %rd102173;
	mov.b64 	%rd102177, 0;
	mov.u64 	%rd102175, %rd5;
$L__BB1_23854:
	shr.u64 	%rd102176, %rd102175, 1;
	add.s64 	%rd47813, %rd102177, %rd102176;
	shl.b64 	%rd63922, %rd47813, 2;
	add.s64 	%rd63923, %rd46992, %rd63922;
	ld.u32 	%r10518, [%rd63923];
	setp.ge.s32 	%p5897, %r10518, %r6467;
	@%p5897 bra 	$L__BB1_23856;
	add.s64 	%rd102177, %rd47813, 1;
	not.b64 	%rd63924, %rd102176;
	add.s64 	%rd102176, %rd102175, %rd63924;
$L__BB1_23856:
	setp.ne.s64 	%p5898, %rd102176, 0;
	mov.u64 	%rd102175, %rd102176;
	@%p5898 bra 	$L__BB1_23854;
	cvt.u32.u64 	%r6617, %rd102177;
	mov.b64 	%rd102181, 0;
	mov.u64 	%rd102179, %rd5;
$L__BB1_23858:
	shr.u64 	%rd102180, %rd102179, 1;
	add.s64 	%rd47821, %rd102181, %rd102180;
	shl.b64 	%rd63926, %rd47821, 2;
	add.s64 	%rd63927, %rd47009, %rd63926;
	ld.u32 	%r10519, [%rd63927];
	setp.ge.s32 	%p5899, %r10519, %r6616;
	@%p5899 bra 	$L__BB1_23860;
	add.s64 	%rd102181, %rd47821, 1;
	not.b64 	%rd63928, %rd102180;
	add.s64 	%rd102180, %rd102179, %rd63928;
$L__BB1_23860:
	setp.ne.s64 	%p5900, %rd102180, 0;
	mov.u64 	%rd102179, %rd102180;
	@%p5900 bra 	$L__BB1_23858;
	cvt.u32.u64 	%r6618, %rd102181;
	mov.b64 	%rd102185, 0;
	mov.u64 	%rd102183, %rd5;
$L__BB1_23862:
	shr.u64 	%rd102184, %rd102183, 1;
	add.s64 	%rd47829, %rd102185, %rd102184;
	shl.b64 	%rd63930, %rd47829, 2;
	add.s64 	%rd63931, %rd47009, %rd63930;
	ld.u32 	%r10520, [%rd63931];
	setp.ge.s32 	%p5901, %r10520, %r6617;
	@%p5901 bra 	$L__BB1_23864;
	add.s64 	%rd102185, %rd47829, 1;
	not.b64 	%rd63932, %rd102184;
	add.s64 	%rd102184, %rd102183, %rd63932;
$L__BB1_23864:
	setp.ne.s64 	%p5902, %rd102184, 0;
	mov.u64 	%rd102183, %rd102184;
	@%p5902 bra 	$L__BB1_23862;
	cvt.u32.u64 	%r6619, %rd102185;
	mov.b64 	%rd102189, 0;
	mov.u64 	%rd102187, %rd5;
$L__BB1_23866:
	shr.u64 	%rd102188, %rd102187, 1;
	add.s64 	%rd47837, %rd102189, %rd102188;
	shl.b64 	%rd63934, %rd47837, 2;
	add.s64 	%rd63935, %rd47026, %rd63934;
	ld.u32 	%r10521, [%rd63935];
	setp.ge.s32 	%p5903, %r10521, %r6618;
	@%p5903 bra 	$L__BB1_23868;
	add.s64 	%rd102189, %rd47837, 1;
	not.b64 	%rd63936, %rd102188;
	add.s64 	%rd102188, %rd102187, %rd63936;
$L__BB1_23868:
	setp.ne.s64 	%p5904, %rd102188, 0;
	mov.u64 	%rd102187, %rd102188;
	@%p5904 bra 	$L__BB1_23866;
	cvt.u32.u64 	%r6620, %rd102189;
	mov.b64 	%rd102193, 0;
	mov.u64 	%rd102191, %rd5;
$L__BB1_23870:
	shr.u64 	%rd102192, %rd102191, 1;
	add.s64 	%rd47845, %rd102193, %rd102192;
	shl.b64 	%rd63938, %rd47845, 2;
	add.s64 	%rd63939, %rd47026, %rd63938;
	ld.u32 	%r10522, [%rd63939];
	setp.ge.s32 	%p5905, %r10522, %r6619;
	@%p5905 bra 	$L__BB1_23872;
	add.s64 	%rd102193, %rd47845, 1;
	not.b64 	%rd63940, %rd102192;
	add.s64 	%rd102192, %rd102191, %rd63940;
$L__BB1_23872:
	setp.ne.s64 	%p5906, %rd102192, 0;
	mov.u64 	%rd102191, %rd102192;
	@%p5906 bra 	$L__BB1_23870;
	cvt.u32.u64 	%r6621, %rd102193;
	mov.b64 	%rd102197, 0;
	mov.u64 	%rd102195, %rd5;
$L__BB1_23874:
	shr.u64 	%rd102196, %rd102195, 1;
	add.s64 	%rd47853, %rd102197, %rd102196;
	shl.b64 	%rd63942, %rd47853, 2;
	add.s64 	%rd63943, %rd47043, %rd63942;
	ld.u32 	%r10523, [%rd63943];
	setp.ge.s32 	%p5907, %r10523, %r6620;
	@%p5907 bra 	$L__BB1_23876;
	add.s64 	%rd102197, %rd47853, 1;
	not.b64 	%rd63944, %rd102196;
	add.s64 	%rd102196, %rd102195, %rd63944;
$L__BB1_23876:
	setp.ne.s64 	%p5908, %rd102196, 0;
	mov.u64 	%rd102195, %rd102196;
	@%p5908 bra 	$L__BB1_23874;
	cvt.u32.u64 	%r6622, %rd102197;
	mov.b64 	%rd102201, 0;
	mov.u64 	%rd102199, %rd5;
$L__BB1_23878:
	shr.u64 	%rd102200, %rd102199, 1;
	add.s64 	%rd47861, %rd102201, %rd102200;
	shl.b64 	%rd63946, %rd47861, 2;
	add.s64 	%rd63947, %rd47043, %rd63946;
	ld.u32 	%r10524, [%rd63947];
	setp.ge.s32 	%p5909, %r10524, %r6621;
	@%p5909 bra 	$L__BB1_23880;
	add.s64 	%rd102201, %rd47861, 1;
	not.b64 	%rd63948, %rd102200;
	add.s64 	%rd102200, %rd102199, %rd63948;
$L__BB1_23880:
	setp.ne.s64 	%p5910, %rd102200, 0;
	mov.u64 	%rd102199, %rd102200;
	@%p5910 bra 	$L__BB1_23878;
	cvt.u32.u64 	%r6623, %rd102201;
	mov.b64 	%rd102205, 0;
	mov.u64 	%rd102203, %rd5;
$L__BB1_23882:
	shr.u64 	%rd102204, %rd102203, 1;
	add.s64 	%rd47869, %rd102205, %rd102204;
	shl.b64 	%rd63950, %rd47869, 2;
	add.s64 	%rd63951, %rd47060, %rd63950;
	ld.u32 	%r10525, [%rd63951];
	setp.ge.s32 	%p5911, %r10525, %r6622;
	@%p5911 bra 	$L__BB1_23884;
	add.s64 	%rd102205, %rd47869, 1;
	not.b64 	%rd63952, %rd102204;
	add.s64 	%rd102204, %rd102203, %rd63952;
$L__BB1_23884:
	setp.ne.s64 	%p5912, %rd102204, 0;
	mov.u64 	%rd102203, %rd102204;
	@%p5912 bra 	$L__BB1_23882;
	cvt.u32.u64 	%r6624, %rd102205;
	mov.b64 	%rd102209, 0;
	mov.u64 	%rd102207, %rd5;
$L__BB1_23886:
	shr.u64 	%rd102208, %rd102207, 1;
	add.s64 	%rd47877, %rd102209, %rd102208;
	shl.b64 	%rd63954, %rd47877, 2;
	add.s64 	%rd63955, %rd47060, %rd63954;
	ld.u32 	%r10526, [%rd63955];
	setp.ge.s32 	%p5913, %r10526, %r6623;
	@%p5913 bra 	$L__BB1_23888;
	add.s64 	%rd102209, %rd47877, 1;
	not.b64 	%rd63956, %rd102208;
	add.s64 	%rd102208, %rd102207, %rd63956;
$L__BB1_23888:
	setp.ne.s64 	%p5914, %rd102208, 0;
	mov.u64 	%rd102207, %rd102208;
	@%p5914 bra 	$L__BB1_23886;
	cvt.u32.u64 	%r6625, %rd102209;
	mov.b64 	%rd102213, 0;
	mov.u64 	%rd102211, %rd5;
$L__BB1_23890:
	shr.u64 	%rd102212, %rd102211, 1;
	add.s64 	%rd47885, %rd102213, %rd102212;
	shl.b64 	%rd63958, %rd47885, 2;
	add.s64 	%rd63959, %rd47077, %rd63958;
	ld.u32 	%r10527, [%rd63959];
	setp.ge.s32 	%p5915, %r10527, %r6624;
	@%p5915 bra 	$L__BB1_23892;
	add.s64 	%rd102213, %rd47885, 1;
	not.b64 	%rd63960, %rd102212;
	add.s64 	%rd102212, %rd102211, %rd63960;
$L__BB1_23892:
	setp.ne.s64 	%p5916, %rd102212, 0;
	mov.u64 	%rd102211, %rd102212;
	@%p5916 bra 	$L__BB1_23890;
	cvt.u32.u64 	%r6626, %rd102213;
	mov.b64 	%rd102217, 0;
	mov.u64 	%rd102215, %rd5;
$L__BB1_23894:
	shr.u64 	%rd102216, %rd102215, 1;
	add.s64 	%rd47893, %rd102217, %rd102216;
	shl.b64 	%rd63962, %rd47893, 2;
	add.s64 	%rd63963, %rd47077, %rd63962;
	ld.u32 	%r10528, [%rd63963];
	setp.ge.s32 	%p5917, %r10528, %r6625;
	@%p5917 bra 	$L__BB1_23896;
	add.s64 	%rd102217, %rd47893, 1;
	not.b64 	%rd63964, %rd102216;
	add.s64 	%rd102216, %rd102215, %rd63964;
$L__BB1_23896:
	setp.ne.s64 	%p5918, %rd102216, 0;
	mov.u64 	%rd102215, %rd102216;
	@%p5918 bra 	$L__BB1_23894;
	cvt.u32.u64 	%r6627, %rd102217;
	mov.b64 	%rd102221, 0;
	mov.u64 	%rd102219, %rd5;
$L__BB1_23898:
	shr.u64 	%rd102220, %rd102219, 1;
	add.s64 	%rd47901, %rd102221, %rd102220;
	shl.b64 	%rd63966, %rd47901, 2;
	add.s64 	%rd63967, %rd47094, %rd63966;
	ld.u32 	%r10529, [%rd63967];
	setp.ge.s32 	%p5919, %r10529, %r6626;
	@%p5919 bra 	$L__BB1_23900;
	add.s64 	%rd102221, %rd47901, 1;
	not.b64 	%rd63968, %rd102220;
	add.s64 	%rd102220, %rd102219, %rd63968;
$L__BB1_23900:
	setp.ne.s64 	%p5920, %rd102220, 0;
	mov.u64 	%rd102219, %rd102220;
	@%p5920 bra 	$L__BB1_23898;
	cvt.u32.u64 	%r6628, %rd102221;
	mov.b64 	%rd102225, 0;
	mov.u64 	%rd102223, %rd5;
$L__BB1_23902:
	shr.u64 	%rd102224, %rd102223, 1;
	add.s64 	%rd47909, %rd102225, %rd102224;
	shl.b64 	%rd63970, %rd47909, 2;
	add.s64 	%rd63971, %rd47094, %rd63970;
	ld.u32 	%r10530, [%rd63971];
	setp.ge.s32 	%p5921, %r10530, %r6627;
	@%p5921 bra 	$L__BB1_23904;
	add.s64 	%rd102225, %rd47909, 1;
	not.b64 	%rd63972, %rd102224;
	add.s64 	%rd102224, %rd102223, %rd63972;
$L__BB1_23904:
	setp.ne.s64 	%p5922, %rd102224, 0;
	mov.u64 	%rd102223, %rd102224;
	@%p5922 bra 	$L__BB1_23902;
	cvt.u32.u64 	%r6629, %rd102225;
	mov.b64 	%rd102229, 0;
	mov.u64 	%rd102227, %rd5;
$L__BB1_23906:
	shr.u64 	%rd102228, %rd102227, 1;
	add.s64 	%rd47917, %rd102229, %rd102228;
	shl.b64 	%rd63974, %rd47917, 2;
	add.s64 	%rd63975, %rd47111, %rd63974;
	ld.u32 	%r10531, [%rd63975];
	setp.ge.s32 	%p5923, %r10531, %r6628;
	@%p5923 bra 	$L__BB1_23908;
	add.s64 	%rd102229, %rd47917, 1;
	not.b64 	%rd63976, %rd102228;
	add.s64 	%rd102228, %rd102227, %rd63976;
$L__BB1_23908:
	setp.ne.s64 	%p5924, %rd102228, 0;
	mov.u64 	%rd102227, %rd102228;
	@%p5924 bra 	$L__BB1_23906;
	cvt.u32.u64 	%r6630, %rd102229;
	mov.b64 	%rd102233, 0;
	mov.u64 	%rd102231, %rd5;
$L__BB1_23910:
	shr.u64 	%rd102232, %rd102231, 1;
	add.s64 	%rd47925, %rd102233, %rd102232;
	shl.b64 	%rd63978, %rd47925, 2;
	add.s64 	%rd63979, %rd47111, %rd63978;
	ld.u32 	%r10532, [%rd63979];
	setp.ge.s32 	%p5925, %r10532, %r6629;
	@%p5925 bra 	$L__BB1_23912;
	add.s64 	%rd102233, %rd47925, 1;
	not.b64 	%rd63980, %rd102232;
	add.s64 	%rd102232, %rd102231, %rd63980;
$L__BB1_23912:
	setp.ne.s64 	%p5926, %rd102232, 0;
	mov.u64 	%rd102231, %rd102232;
	@%p5926 bra 	$L__BB1_23910;
	cvt.u32.u64 	%r6631, %rd102233;
	mov.b64 	%rd102237, 0;
	mov.u64 	%rd102235, %rd5;
$L__BB1_23914:
	shr.u64 	%rd102236, %rd102235, 1;
	add.s64 	%rd47933, %rd102237, %rd102236;
	shl.b64 	%rd63982, %rd47933, 2;
	add.s64 	%rd63983, %rd47128, %rd63982;
	ld.u32 	%r10533, [%rd63983];
	setp.ge.s32 	%p5927, %r10533, %r6630;
	@%p5927 bra 	$L__BB1_23916;
	add.s64 	%rd102237, %rd47933, 1;
	not.b64 	%rd63984, %rd102236;
	add.s64 	%rd102236, %rd102235, %rd63984;
$L__BB1_23916:
	setp.ne.s64 	%p5928, %rd102236, 0;
	mov.u64 	%rd102235, %rd102236;
	@%p5928 bra 	$L__BB1_23914;
	cvt.u32.u64 	%r6632, %rd102237;
	mov.b64 	%rd102241, 0;
	mov.u64 	%rd102239, %rd5;
$L__BB1_23918:
	shr.u64 	%rd102240, %rd102239, 1;
	add.s64 	%rd47941, %rd102241, %rd102240;
	shl.b64 	%rd63986, %rd47941, 2;
	add.s64 	%rd63987, %rd47128, %rd63986;
	ld.u32 	%r10534, [%rd63987];
	setp.ge.s32 	%p5929, %r10534, %r6631;
	@%p5929 bra 	$L__BB1_23920;
	add.s64 	%rd102241, %rd47941, 1;
	not.b64 	%rd63988, %rd102240;
	add.s64 	%rd102240, %rd102239, %rd63988;
$L__BB1_23920:
	setp.ne.s64 	%p5930, %rd102240, 0;
	mov.u64 	%rd102239, %rd102240;
	@%p5930 bra 	$L__BB1_23918;
	cvt.u32.u64 	%r6633, %rd102241;
	mov.b64 	%rd102245, 0;
	mov.u64 	%rd102243, %rd5;
$L__BB1_23922:
	shr.u64 	%rd102244, %rd102243, 1;
	add.s64 	%rd47949, %rd102245, %rd102244;
	shl.b64 	%rd63990, %rd47949, 2;
	add.s64 	%rd63991, %rd47145, %rd63990;
	ld.u32 	%r10535, [%rd63991];
	setp.ge.s32 	%p5931, %r10535, %r6632;
	@%p5931 bra 	$L__BB1_23924;
	add.s64 	%rd102245, %rd47949, 1;
	not.b64 	%rd63992, %rd102244;
	add.s64 	%rd102244, %rd102243, %rd63992;
$L__BB1_23924:
	setp.ne.s64 	%p5932, %rd102244, 0;
	mov.u64 	%rd102243, %rd102244;
	@%p5932 bra 	$L__BB1_23922;
	cvt.u32.u64 	%r6634, %rd102245;
	mov.b64 	%rd102249, 0;
	mov.u64 	%rd102247, %rd5;
$L__BB1_23926:
	shr.u64 	%rd102248, %rd102247, 1;
	add.s64 	%rd47957, %rd102249, %rd102248;
	shl.b64 	%rd63994, %rd47957, 2;
	add.s64 	%rd63995, %rd47145, %rd63994;
	ld.u32 	%r10536, [%rd63995];
	setp.ge.s32 	%p5933, %r10536, %r6633;
	@%p5933 bra 	$L__BB1_23928;
	add.s64 	%rd102249, %rd47957, 1;
	not.b64 	%rd63996, %rd102248;
	add.s64 	%rd102248, %rd102247, %rd63996;
$L__BB1_23928:
	setp.ne.s64 	%p5934, %rd102248, 0;
	mov.u64 	%rd102247, %rd102248;
	@%p5934 bra 	$L__BB1_23926;
	cvt.u32.u64 	%r10537, %rd102249;
	setp.lt.s32 	%p5935, %r6634, %r10537;
	selp.b32 	%r6635, %r6467, %r6489, %p5935;
	selp.b32 	%r6636, %r6489, %r6467, %p5935;
	mov.b64 	%rd102253, 0;
	mov.u64 	%rd102251, %rd5;
$L__BB1_23930:
	shr.u64 	%rd102252, %rd102251, 1;
	add.s64 	%rd47965, %rd102253, %rd102252;
	shl.b64 	%rd63998, %rd47965, 2;
	add.s64 	%rd63999, %rd46992, %rd63998;
	ld.u32 	%r10538, [%rd63999];
	setp.ge.s32 	%p5936, %r10538, %r6510;
	@%p5936 bra 	$L__BB1_23932;
	add.s64 	%rd102253, %rd47965, 1;
	not.b64 	%rd64000, %rd102252;
	add.s64 	%rd102252, %rd102251, %rd64000;
$L__BB1_23932:
	setp.ne.s64 	%p5937, %rd102252, 0;
	mov.u64 	%rd102251, %rd102252;
	@%p5937 bra 	$L__BB1_23930;
	cvt.u32.u64 	%r6637, %rd102253;
	mov.b64 	%rd102257, 0;
	mov.u64 	%rd102255, %rd5;
$L__BB1_23934:
	shr.u64 	%rd102256, %rd102255, 1;
	add.s64 	%rd47973, %rd102257, %rd102256;
	shl.b64 	%rd64002, %rd47973, 2;
	add.s64 	%rd64003, %rd46992, %rd64002;
	ld.u32 	%r10539, [%rd64003];
	setp.ge.s32 	%p5938, %r10539, %r6488;
	@%p5938 bra 	$L__BB1_23936;
	add.s64 	%rd102257, %rd47973, 1;
	not.b64 	%rd64004, %rd102256;
	add.s64 	%rd102256, %rd102255, %rd64004;
$L__BB1_23936:
	setp.ne.s64 	%p5939, %rd102256, 0;
	mov.u64 	%rd102255, %rd102256;
	@%p5939 bra 	$L__BB1_23934;
	cvt.u32.u64 	%r6638, %rd102257;
	mov.b64 	%rd102261, 0;
	mov.u64 	%rd102259, %rd5;
$L__BB1_23938:
	shr.u64 	%rd102260, %rd102259, 1;
	add.s64 	%rd47981, %rd102261, %rd102260;
	shl.b64 	%rd64006, %rd47981, 2;
	add.s64 	%rd64007, %rd47009, %rd64006;
	ld.u32 	%r10540, [%rd64007];
	setp.ge.s32 	%p5940, %r10540, %r6637;
	@%p5940 bra 	$L__BB1_23940;
	add.s64 	%rd102261, %rd47981, 1;
	not.b64 	%rd64008, %rd102260;
	add.s64 	%rd102260, %rd102259, %rd64008;
$L__BB1_23940:
	setp.ne.s64 	%p5941, %rd102260, 0;
	mov.u64 	%rd102259, %rd102260;
	@%p5941 bra 	$L__BB1_23938;
	cvt.u32.u64 	%r6639, %rd102261;
	mov.b64 	%rd102265, 0;
	mov.u64 	%rd102263, %rd5;
$L__BB1_23942:
	shr.u64 	%rd102264, %rd102263, 1;
	add.s64 	%rd47989, %rd102265, %rd102264;
	shl.b64 	%rd64010, %rd47989, 2;
	add.s64 	%rd64011, %rd47009, %rd64010;
	ld.u32 	%r10541, [%rd64011];
	setp.ge.s32 	%p5942, %r10541, %r6638;
	@%p5942 bra 	$L__BB1_23944;
	add.s64 	%rd102265, %rd47989, 1;
	not.b64 	%rd64012, %rd102264;
	add.s64 	%rd102264, %rd102263, %rd64012;
$L__BB1_23944:
	setp.ne.s64 	%p5943, %rd102264, 0;
	mov.u64 	%rd102263, %rd102264;
	@%p5943 bra 	$L__BB1_23942;
	cvt.u32.u64 	%r6640, %rd102265;
	mov.b64 	%rd102269, 0;
	mov.u64 	%rd102267, %rd5;
$L__BB1_23946:
	shr.u64 	%rd102268, %rd102267, 1;
	add.s64 	%rd47997, %rd102269, %rd102268;
	shl.b64 	%rd64014, %rd47997, 2;
	add.s64 	%rd64015, %rd47026, %rd64014;
	ld.u32 	%r10542, [%rd64015];
	setp.ge.s32 	%p5944, %r10542, %r6639;
	@%p5944 bra 	$L__BB1_23948;
	add.s64 	%rd102269, %rd47997, 1;
	not.b64 	%rd64016, %rd102268;
	add.s64 	%rd102268, %rd102267, %rd64016;
$L__BB1_23948:
	setp.ne.s64 	%p5945, %rd102268, 0;
	mov.u64 	%rd102267, %rd102268;
	@%p5945 bra 	$L__BB1_23946;
	cvt.u32.u64 	%r6641, %rd102269;
	mov.b64 	%rd102273, 0;
	mov.u64 	%rd102271, %rd5;
$L__BB1_23950:
	shr.u64 	%rd102272, %rd102271, 1;
	add.s64 	%rd48005, %rd102273, %rd102272;
	shl.b64 	%rd64018, %rd48005, 2;
	add.s64 	%rd64019, %rd47026, %rd64018;
	ld.u32 	%r10543, [%rd64019];
	setp.ge.s32 	%p5946, %r10543, %r6640;
	@%p5946 bra 	$L__BB1_23952;
	add.s64 	%rd102273, %rd48005, 1;
	not.b64 	%rd64020, %rd102272;
	add.s64 	%rd102272, %rd102271, %rd64020;
$L__BB1_23952:
	setp.ne.s64 	%p5947, %rd102272, 0;
	mov.u64 	%rd102271, %rd102272;
	@%p5947 bra 	$L__BB1_23950;
	cvt.u32.u64 	%r6642, %rd102273;
	mov.b64 	%rd102277, 0;
	mov.u64 	%rd102275, %rd5;
$L__BB1_23954:
	shr.u64 	%rd102276, %rd102275, 1;
	add.s64 	%rd48013, %rd102277, %rd102276;
	shl.b64 	%rd64022, %rd48013, 2;
	add.s64 	%rd64023, %rd47043, %rd64022;
	ld.u32 	%r10544, [%rd64023];
	setp.ge.s32 	%p5948, %r10544, %r6641;
	@%p5948 bra 	$L__BB1_23956;
	add.s64 	%rd102277, %rd48013, 1;
	not.b64 	%rd64024, %rd102276;
	add.s64 	%rd102276, %rd102275, %rd64024;
$L__BB1_23956:
	setp.ne.s64 	%p5949, %rd102276, 0;
	mov.u64 	%rd102275, %rd102276;
	@%p5949 bra 	$L__BB1_23954;
	cvt.u32.u64 	%r6643, %rd102277;
	mov.b64 	%rd102281, 0;
	mov.u64 	%rd102279, %rd5;
$L__BB1_23958:
	shr.u64 	%rd102280, %rd102279, 1;
	add.s64 	%rd48021, %rd102281, %rd102280;
	shl.b64 	%rd64026, %rd48021, 2;
	add.s64 	%rd64027, %rd47043, %rd64026;
	ld.u32 	%r10545, [%rd64027];
	setp.ge.s32 	%p5950, %r10545, %r6642;
	@%p5950 bra 	$L__BB1_23960;
	add.s64 	%rd102281, %rd48021, 1;
	not.b64 	%rd64028, %rd102280;
	add.s64 	%rd102280, %rd102279, %rd64028;
$L__BB1_23960:
	setp.ne.s64 	%p5951, %rd102280, 0;
	mov.u64 	%rd102279, %rd102280;
	@%p5951 bra 	$L__BB1_23958;
	cvt.u32.u64 	%r6644, %rd102281;
	mov.b64 	%rd102285, 0;
	mov.u64 	%rd102283, %rd5;
$L__BB1_23962:
	shr.u64 	%rd102284, %rd102283, 1;
	add.s64 	%rd48029, %rd102285, %rd102284;
	shl.b64 	%rd64030, %rd48029, 2;
	add.s64 	%rd64031, %rd47060, %rd64030;
	ld.u32 	%r10546, [%rd64031];
	setp.ge.s32 	%p5952, %r10546, %r6643;
	@%p5952 bra 	$L__BB1_23964;
	add.s64 	%rd102285, %rd48029, 1;
	not.b64 	%rd64032, %rd102284;
	add.s64 	%rd102284, %rd102283, %rd64032;
$L__BB1_23964:
	setp.ne.s64 	%p5953, %rd102284, 0;
	mov.u64 	%rd102283, %rd102284;
	@%p5953 bra 	$L__BB1_23962;
	cvt.u32.u64 	%r6645, %rd102285;
	mov.b64 	%rd102289, 0;
	mov.u64 	%rd102287, %rd5;
$L__BB1_23966:
	shr.u64 	%rd102288, %rd102287, 1;
	add.s64 	%rd48037, %rd102289, %rd102288;
	shl.b64 	%rd64034, %rd48037, 2;
	add.s64 	%rd64035, %rd47060, %rd64034;
	ld.u32 	%r10547, [%rd64035];
	setp.ge.s32 	%p5954, %r10547, %r6644;
	@%p5954 bra 	$L__BB1_23968;
	add.s64 	%rd102289, %rd48037, 1;
	not.b64 	%rd64036, %rd102288;
	add.s64 	%rd102288, %rd102287, %rd64036;
$L__BB1_23968:
	setp.ne.s64 	%p5955, %rd102288, 0;
	mov.u64 	%rd102287, %rd102288;
	@%p5955 bra 	$L__BB1_23966;
	cvt.u32.u64 	%r6646, %rd102289;
	mov.b64 	%rd102293, 0;
	mov.u64 	%rd102291, %rd5;
$L__BB1_23970:
	shr.u64 	%rd102292, %rd102291, 1;
	add.s64 	%rd48045, %rd102293, %rd102292;
	shl.b64 	%rd64038, %rd48045, 2;
	add.s64 	%rd64039, %rd47077, %rd64038;
	ld.u32 	%r10548, [%rd64039];
	setp.ge.s32 	%p5956, %r10548, %r6645;
	@%p5956 bra 	$L__BB1_23972;
	add.s64 	%rd102293, %rd48045, 1;
	not.b64 	%rd64040, %rd102292;
	add.s64 	%rd102292, %rd102291, %rd64040;
$L__BB1_23972:
	setp.ne.s64 	%p5957, %rd102292, 0;
	mov.u64 	%rd102291, %rd102292;
	@%p5957 bra 	$L__BB1_23970;
	cvt.u32.u64 	%r6647, %rd102293;
	mov.b64 	%rd102297, 0;
	mov.u64 	%rd102295, %rd5;
$L__BB1_23974:
	shr.u64 	%rd102296, %rd102295, 1;
	add.s64 	%rd48053, %rd102297, %rd102296;
	shl.b64 	%rd64042, %rd48053, 2;
	add.s64 	%rd64043, %rd47077, %rd64042;
	ld.u32 	%r10549, [%rd64043];
	setp.ge.s32 	%p5958, %r10549, %r6646;
	@%p5958 bra 	$L__BB1_23976;
	add.s64 	%rd102297, %rd48053, 1;
	not.b64 	%rd64044, %rd102296;
	add.s64 	%rd102296, %rd102295, %rd64044;
$L__BB1_23976:
	setp.ne.s64 	%p5959, %rd102296, 0;
	mov.u64 	%rd102295, %rd102296;
	@%p5959 bra 	$L__BB1_23974;
	cvt.u32.u64 	%r6648, %rd102297;
	mov.b64 	%rd102301, 0;
	mov.u64 	%rd102299, %rd5;
$L__BB1_23978:
	shr.u64 	%rd102300, %rd102299, 1;
	add.s64 	%rd48061, %rd102301, %rd102300;
	shl.b64 	%rd64046, %rd48061, 2;
	add.s64 	%rd64047, %rd47094, %rd64046;
	ld.u32 	%r10550, [%rd64047];
	setp.ge.s32 	%p5960, %r10550, %r6647;
	@%p5960 bra 	$L__BB1_23980;
	add.s64 	%rd102301, %rd48061, 1;
	not.b64 	%rd64048, %rd102300;
	add.s64 	%rd102300, %rd102299, %rd64048;
$L__BB1_23980:
	setp.ne.s64 	%p5961, %rd102300, 0;
	mov.u64 	%rd102299, %rd102300;
	@%p5961 bra 	$L__BB1_23978;
	cvt.u32.u64 	%r6649, %rd102301;
	mov.b64 	%rd102305, 0;
	mov.u64 	%rd102303, %rd5;
$L__BB1_23982:
	shr.u64 	%rd102304, %rd102303, 1;
	add.s64 	%rd48069, %rd102305, %rd102304;
	shl.b64 	%rd64050, %rd48069, 2;
	add.s64 	%rd64051, %rd47094, %rd64050;
	ld.u32 	%r10551, [%rd64051];
	setp.ge.s32 	%p5962, %r10551, %r6648;
	@%p5962 bra 	$L__BB1_23984;
	add.s64 	%rd102305, %rd48069, 1;
	not.b64 	%rd64052, %rd102304;
	add.s64 	%rd102304, %rd102303, %rd64052;
$L__BB1_23984:
	setp.ne.s64 	%p5963, %rd102304, 0;
	mov.u64 	%rd102303, %rd102304;
	@%p5963 bra 	$L__BB1_23982;
	cvt.u32.u64 	%r6650, %rd102305;
	mov.b64 	%rd102309, 0;
	mov.u64 	%rd102307, %rd5;
$L__BB1_23986:
	shr.u64 	%rd102308, %rd102307, 1;
	add.s64 	%rd48077, %rd102309, %rd102308;
	shl.b64 	%rd64054, %rd48077, 2;
	add.s64 	%rd64055, %rd47111, %rd64054;
	ld.u32 	%r10552, [%rd64055];
	setp.ge.s32 	%p5964, %r10552, %r6649;
	@%p5964 bra 	$L__BB1_23988;
	add.s64 	%rd102309, %rd48077, 1;
	not.b64 	%rd64056, %rd102308;
	add.s64 	%rd102308, %rd102307, %rd64056;
$L__BB1_23988:
	setp.ne.s64 	%p5965, %rd102308, 0;
	mov.u64 	%rd102307, %rd102308;
	@%p5965 bra 	$L__BB1_23986;
	cvt.u32.u64 	%r6651, %rd102309;
	mov.b64 	%rd102313, 0;
	mov.u64 	%rd102311, %rd5;
$L__BB1_23990:
	shr.u64 	%rd102312, %rd102311, 1;
	add.s64 	%rd48085, %rd102313, %rd102312;
	shl.b64 	%rd64058, %rd48085, 2;
	add.s64 	%rd64059, %rd47111, %rd64058;
	ld.u32 	%r10553, [%rd64059];
	setp.ge.s32 	%p5966, %r10553, %r6650;
	@%p5966 bra 	$L__BB1_23992;
	add.s64 	%rd102313, %rd48085, 1;
	not.b64 	%rd64060, %rd102312;
	add.s64 	%rd102312, %rd102311, %rd64060;
$L__BB1_23992:
	setp.ne.s64 	%p5967, %rd102312, 0;
	mov.u64 	%rd102311, %rd102312;
	@%p5967 bra 	$L__BB1_23990;
	cvt.u32.u64 	%r6652, %rd102313;
	mov.b64 	%rd102317, 0;
	mov.u64 	%rd102315, %rd5;
$L__BB1_23994:
	shr.u64 	%rd102316, %rd102315, 1;
	add.s64 	%rd48093, %rd102317, %rd102316;
	shl.b64 	%rd64062, %rd48093, 2;
	add.s64 	%rd64063, %rd47128, %rd64062;
	ld.u32 	%r10554, [%rd64063];
	setp.ge.s32 	%p5968, %r10554, %r6651;
	@%p5968 bra 	$L__BB1_23996;
	add.s64 	%rd102317, %rd48093, 1;
	not.b64 	%rd64064, %rd102316;
	add.s64 	%rd102316, %rd102315, %rd64064;
$L__BB1_23996:
	setp.ne.s64 	%p5969, %rd102316, 0;
	mov.u64 	%rd102315, %rd102316;
	@%p5969 bra 	$L__BB1_23994;
	cvt.u32.u64 	%r6653, %rd102317;
	mov.b64 	%rd102321, 0;
	mov.u64 	%rd102319, %rd5;
$L__BB1_23998:
	shr.u64 	%rd102320, %rd102319, 1;
	add.s64 	%rd48101, %rd102321, %rd102320;
	shl.b64 	%rd64066, %rd48101, 2;
	add.s64 	%rd64067, %rd47128, %rd64066;
	ld.u32 	%r10555, [%rd64067];
	setp.ge.s32 	%p5970, %r10555, %r6652;
	@%p5970 bra 	$L__BB1_24000;
	add.s64 	%rd102321, %rd48101, 1;
	not.b64 	%rd64068, %rd102320;
	add.s64 	%rd102320, %rd102319, %rd64068;
$L__BB1_24000:
	setp.ne.s64 	%p5971, %rd102320, 0;
	mov.u64 	%rd102319, %rd102320;
	@%p5971 bra 	$L__BB1_23998;
	cvt.u32.u64 	%r6654, %rd102321;
	mov.b64 	%rd102325, 0;
	mov.u64 	%rd102323, %rd5;
$L__BB1_24002:
	shr.u64 	%rd102324, %rd102323, 1;
	add.s64 	%rd48109, %rd102325, %rd102324;
	shl.b64 	%rd64070, %rd48109, 2;
	add.s64 	%rd64071, %rd47145, %rd64070;
	ld.u32 	%r10556, [%rd64071];
	setp.ge.s32 	%p5972, %r10556, %r6653;
	@%p5972 bra 	$L__BB1_24004;
	add.s64 	%rd102325, %rd48109, 1;
	not.b64 	%rd64072, %rd102324;
	add.s64 	%rd102324, %rd102323, %rd64072;
$L__BB1_24004:
	setp.ne.s64 	%p5973, %rd102324, 0;
	mov.u64 	%rd102323, %rd102324;
	@%p5973 bra 	$L__BB1_24002;
	cvt.u32.u64 	%r6655, %rd102325;
	mov.b64 	%rd102329, 0;
	mov.u64 	%rd102327, %rd5;
$L__BB1_24006:
	shr.u64 	%rd102328, %rd102327, 1;
	add.s64 	%rd48117, %rd102329, %rd102328;
	shl.b64 	%rd64074, %rd48117, 2;
	add.s64 	%rd64075, %rd47145, %rd64074;
	ld.u32 	%r10557, [%rd64075];
	setp.ge.s32 	%p5974, %r10557, %r6654;
	@%p5974 bra 	$L__BB1_24008;
	add.s64 	%rd102329, %rd48117, 1;
	not.b64 	%rd64076, %rd102328;
	add.s64 	%rd102328, %rd102327, %rd64076;
$L__BB1_24008:
	setp.ne.s64 	%p5975, %rd102328, 0;
	mov.u64 	%rd102327, %rd102328;
	@%p5975 bra 	$L__BB1_24006;
	cvt.u32.u64 	%r10558, %rd102329;
	setp.lt.s32 	%p5976, %r6655, %r10558;
	selp.b32 	%r6656, %r6488, %r6510, %p5976;
	selp.b32 	%r6657, %r6510, %r6488, %p5976;
	mov.b64 	%rd102333, 0;
	mov.u64 	%rd102331, %rd5;
$L__BB1_24010:
	shr.u64 	%rd102332, %rd102331, 1;
	add.s64 	%rd48125, %rd102333, %rd102332;
	shl.b64 	%rd64078, %rd48125, 2;
	add.s64 	%rd64079, %rd46992, %rd64078;
	ld.u32 	%r10559, [%rd64079];
	setp.ge.s32 	%p5977, %r10559, %r6341;
	@%p5977 bra 	$L__BB1_24012;
	add.s64 	%rd102333, %rd48125, 1;
	not.b64 	%rd64080, %rd102332;
	add.s64 	%rd102332, %rd102331, %rd64080;
$L__BB1_24012:
	setp.ne.s64 	%p5978, %rd102332, 0;
	mov.u64 	%rd102331, %rd102332;
	@%p5978 bra 	$L__BB1_24010;
	cvt.u32.u64 	%r6658, %rd102333;
	mov.b64 	%rd102337, 0;
	mov.u64 	%rd102335, %rd5;
$L__BB1_24014:
	shr.u64 	%rd102336, %rd102335, 1;
	add.s64 	%rd48133, %rd102337, %rd102336;
	shl.b64 	%rd64082, %rd48133, 2;
	add.s64 	%rd64083, %rd46992, %rd64082;
	ld.u32 	%r10560, [%rd64083];
	setp.ge.s32 	%p5979, %r10560, %r6509;
	@%p5979 bra 	$L__BB1_24016;
	add.s64 	%rd102337, %rd48133, 1;
	not.b64 	%rd64084, %rd102336;
	add.s64 	%rd102336, %rd102335, %rd64084;
$L__BB1_24016:
	setp.ne.s64 	%p5980, %rd102336, 0;
	mov.u64 	%rd102335, %rd102336;
	@%p5980 bra 	$L__BB1_24014;
	cvt.u32.u64 	%r6659, %rd102337;
	mov.b64 	%rd102341, 0;
	mov.u64 	%rd102339, %rd5;
$L__BB1_24018:
	shr.u64 	%rd102340, %rd102339, 1;
	add.s64 	%rd48141, %rd102341, %rd102340;
	shl.b64 	%rd64086, %rd48141, 2;
	add.s64 	%rd64087, %rd47009, %rd64086;
	ld.u32 	%r10561, [%rd64087];
	setp.ge.s32 	%p5981, %r10561, %r6658;
	@%p5981 bra 	$L__BB1_24020;
	add.s64 	%rd102341, %rd48141, 1;
	not.b64 	%rd64088, %rd102340;
	add.s64 	%rd102340, %rd102339, %rd64088;
$L__BB1_24020:
	setp.ne.s64 	%p5982, %rd102340, 0;
	mov.u64 	%rd102339, %rd102340;
	@%p5982 bra 	$L__BB1_24018;
	cvt.u32.u64 	%r6660, %rd102341;
	mov.b64 	%rd102345, 0;
	mov.u64 	%rd102343, %rd5;
$L__BB1_24022:
	shr.u64 	%rd102344, %rd102343, 1;
	add.s64 	%rd48149, %rd102345, %rd102344;
	shl.b64 	%rd64090, %rd48149, 2;
	add.s64 	%rd64091, %rd47009, %rd64090;
	ld.u32 	%r10562, [%rd64091];
	setp.ge.s32 	%p5983, %r10562, %r6659;
	@%p5983 bra 	$L__BB1_24024;
	add.s64 	%rd102345, %rd48149, 1;
	not.b64 	%rd64092, %rd102344;
	add.s64 	%rd102344, %rd102343, %rd64092;
$L__BB1_24024:
	setp.ne.s64 	%p5984, %rd102344, 0;
	mov.u64 	%rd102343, %rd102344;
	@%p5984 bra 	$L__BB1_24022;
	cvt.u32.u64 	%r6661, %rd102345;
	mov.b64 	%rd102349, 0;
	mov.u64 	%rd102347, %rd5;
$L__BB1_24026:
	shr.u64 	%rd102348, %rd102347, 1;
	add.s64 	%rd48157, %rd102349, %rd102348;
	shl.b64 	%rd64094, %rd48157, 2;
	add.s64 	%rd64095, %rd47026, %rd64094;
	ld.u32 	%r10563, [%rd64095];
	setp.ge.s32 	%p5985, %r10563, %r6660;
	@%p5985 bra 	$L__BB1_24028;
	add.s64 	%rd102349, %rd48157, 1;
	not.b64 	%rd64096, %rd102348;
	add.s64 	%rd102348, %rd102347, %rd64096;
$L__BB1_24028:
	setp.ne.s64 	%p5986, %rd102348, 0;
	mov.u64 	%rd102347, %rd102348;
	@%p5986 bra 	$L__BB1_24026;
	cvt.u32.u64 	%r6662, %rd102349;
	mov.b64 	%rd102353, 0;
	mov.u64 	%rd102351, %rd5;
$L__BB1_24030:
	shr.u64 	%rd102352, %rd102351, 1;
	add.s64 	%rd48165, %rd102353, %rd102352;
	shl.b64 	%rd64098, %rd48165, 2;
	add.s64 	%rd64099, %rd47026, %rd64098;
	ld.u32 	%r10564, [%rd64099];
	setp.ge.s32 	%p5987, %r10564, %r6661;
	@%p5987 bra 	$L__BB1_24032;
	add.s64 	%rd102353, %rd48165, 1;
	not.b64 	%rd64100, %rd102352;
	add.s64 	%rd102352, %rd102351, %rd64100;
$L__BB1_24032:
	setp.ne.s64 	%p5988, %rd102352, 0;
	mov.u64 	%rd102351, %rd102352;
	@%p5988 bra 	$L__BB1_24030;
	cvt.u32.u64 	%r6663, %rd102353;
	mov.b64 	%rd102357, 0;
	mov.u64 	%rd102355, %rd5;
$L__BB1_24034:
	shr.u64 	%rd102356, %rd102355, 1;
	add.s64 	%rd48173, %rd102357, %rd102356;
	shl.b64 	%rd64102, %rd48173, 2;
	add.s64 	%rd64103, %rd47043, %rd64102;
	ld.u32 	%r10565, [%rd64103];
	setp.ge.s32 	%p5989, %r10565, %r6662;
	@%p5989 bra 	$L__BB1_24036;
	add.s64 	%rd102357, %rd48173, 1;
	not.b64 	%rd64104, %rd102356;
	add.s64 	%rd102356, %rd102355, %rd64104;
$L__BB1_24036:
	setp.ne.s64 	%p5990, %rd102356, 0;
	mov.u64 	%rd102355, %rd102356;
	@%p5990 bra 	$L__BB1_24034;
	cvt.u32.u64 	%r6664, %rd102357;
	mov.b64 	%rd102361, 0;
	mov.u64 	%rd102359, %rd5;
$L__BB1_24038:
	shr.u64 	%rd102360, %rd102359, 1;
	add.s64 	%rd48181, %rd102361, %rd102360;
	shl.b64 	%rd64106, %rd48181, 2;
	add.s64 	%rd64107, %rd47043, %rd64106;
	ld.u32 	%r10566, [%rd64107];
	setp.ge.s32 	%p5991, %r10566, %r6663;
	@%p5991 bra 	$L__BB1_24040;
	add.s64 	%rd102361, %rd48181, 1;
	not.b64 	%rd64108, %rd102360;
	add.s64 	%rd102360, %rd102359, %rd64108;
$L__BB1_24040:
	setp.ne.s64 	%p5992, %rd102360, 0;
	mov.u64 	%rd102359, %rd102360;
	@%p5992 bra 	$L__BB1_24038;
	cvt.u32.u64 	%r6665, %rd102361;
	mov.b64 	%rd102365, 0;
	mov.u64 	%rd102363, %rd5;
$L__BB1_24042:
	shr.u64 	%rd102364, %rd102363, 1;
	add.s64 	%rd48189, %rd102365, %rd102364;
	shl.b64 	%rd64110, %rd48189, 2;
	add.s64 	%rd64111, %rd47060, %rd64110;
	ld.u32 	%r10567, [%rd64111];
	setp.ge.s32 	%p5993, %r10567, %r6664;
	@%p5993 bra 	$L__BB1_24044;
	add.s64 	%rd102365, %rd48189, 1;
	not.b64 	%rd64112, %rd102364;
	add.s64 	%rd102364, %rd102363, %rd64112;
$L__BB1_24044:
	setp.ne.s64 	%p5994, %rd102364, 0;
	mov.u64 	%rd102363, %rd102364;
	@%p5994 bra 	$L__BB1_24042;
	cvt.u32.u64 	%r6666, %rd102365;
	mov.b64 	%rd102369, 0;
	mov.u64 	%rd102367, %rd5;
$L__BB1_24046:
	shr.u64 	%rd102368, %rd102367, 1;
	add.s64 	%rd48197, %rd102369, %rd102368;
	shl.b64 	%rd64114, %rd48197, 2;
	add.s64 	%rd64115, %rd47060, %rd64114;
	ld.u32 	%r10568, [%rd64115];
	setp.ge.s32 	%p5995, %r10568, %r6665;
	@%p5995 bra 	$L__BB1_24048;
	add.s64 	%rd102369, %rd48197, 1;
	not.b64 	%rd64116, %rd102368;
	add.s64 	%rd102368, %rd102367, %rd64116;
$L__BB1_24048:
	setp.ne.s64 	%p5996, %rd102368, 0;
	mov.u64 	%rd102367, %rd102368;
	@%p5996 bra 	$L__BB1_24046;
	cvt.u32.u64 	%r6667, %rd102369;
	mov.b64 	%rd102373, 0;
	mov.u64 	%rd102371, %rd5;
$L__BB1_24050:
	shr.u64 	%rd102372, %rd102371, 1;
	add.s64 	%rd48205, %rd102373, %rd102372;
	shl.b64 	%rd64118, %rd48205, 2;
	add.s64 	%rd64119, %rd47077, %rd64118;
	ld.u32 	%r10569, [%rd64119];
	setp.ge.s32 	%p5997, %r10569, %r6666;
	@%p5997 bra 	$L__BB1_24052;
	add.s64 	%rd102373, %rd48205, 1;
	not.b64 	%rd64120, %rd102372;
	add.s64 	%rd102372, %rd102371, %rd64120;
$L__BB1_24052:
	setp.ne.s64 	%p5998, %rd102372, 0;
	mov.u64 	%rd102371, %rd102372;
	@%p5998 bra 	$L__BB1_24050;
	cvt.u32.u64 	%r6668, %rd102373;
	mov.b64 	%rd102377, 0;
	mov.u64 	%rd102375, %rd5;
$L__BB1_24054:
	shr.u64 	%rd102376, %rd102375, 1;
	add.s64 	%rd48213, %rd102377, %rd102376;
	shl.b64 	%rd64122, %rd48213, 2;
	add.s64 	%rd64123, %rd47077, %rd64122;
	ld.u32 	%r10570, [%rd64123];
	setp.ge.s32 	%p5999, %r10570, %r6667;
	@%p5999 bra 	$L__BB1_24056;
	add.s64 	%rd102377, %rd48213, 1;
	not.b64 	%rd64124, %rd102376;
	add.s64 	%rd102376, %rd102375, %rd64124;
$L__BB1_24056:
	setp.ne.s64 	%p6000, %rd102376, 0;
	mov.u64 	%rd102375, %rd102376;
	@%p6000 bra 	$L__BB1_24054;
	cvt.u32.u64 	%r6669, %rd102377;
	mov.b64 	%rd102381, 0;
	mov.u64 	%rd102379, %rd5;
$L__BB1_24058:
	shr.u64 	%rd102380, %rd102379, 1;
	add.s64 	%rd48221, %rd102381, %rd102380;
	shl.b64 	%rd64126, %rd48221, 2;
	add.s64 	%rd64127, %rd47094, %rd64126;
	ld.u32 	%r10571, [%rd64127];
	setp.ge.s32 	%p6001, %r10571, %r6668;
	@%p6001 bra 	$L__BB1_24060;
	add.s64 	%rd102381, %rd48221, 1;
	not.b64 	%rd64128, %rd102380;
	add.s64 	%rd102380, %rd102379, %rd64128;
$L__BB1_24060:
	setp.ne.s64 	%p6002, %rd102380, 0;
	mov.u64 	%rd102379, %rd102380;
	@%p6002 bra 	$L__BB1_24058;
	cvt.u32.u64 	%r6670, %rd102381;
	mov.b64 	%rd102385, 0;
	mov.u64 	%rd102383, %rd5;
$L__BB1_24062:
	shr.u64 	%rd102384, %rd102383, 1;
	add.s64 	%rd48229, %rd102385, %rd102384;
	shl.b64 	%rd64130, %rd48229, 2;
	add.s64 	%rd64131, %rd47094, %rd64130;
	ld.u32 	%r10572, [%rd64131];
	setp.ge.s32 	%p6003, %r10572, %r6669;
	@%p6003 bra 	$L__BB1_24064;
	add.s64 	%rd102385, %rd48229, 1;
	not.b64 	%rd64132, %rd102384;
	add.s64 	%rd102384, %rd102383, %rd64132;
$L__BB1_24064:
	setp.ne.s64 	%p6004, %rd102384, 0;
	mov.u64 	%rd102383, %rd102384;
	@%p6004 bra 	$L__BB1_24062;
	cvt.u32.u64 	%r6671, %rd102385;
	mov.b64 	%rd102389, 0;
	mov.u64 	%rd102387, %rd5;
$L__BB1_24066:
	shr.u64 	%rd102388, %rd102387, 1;
	add.s64 	%rd48237, %rd102389, %rd102388;
	shl.b64 	%rd64134, %rd48237, 2;
	add.s64 	%rd64135, %rd47111, %rd64134;
	ld.u32 	%r10573, [%rd64135];
	setp.ge.s32 	%p6005, %r10573, %r6670;
	@%p6005 bra 	$L__BB1_24068;
	add.s64 	%rd102389, %rd48237, 1;
	not.b64 	%rd64136, %rd102388;
	add.s64 	%rd102388, %rd102387, %rd64136;
$L__BB1_24068:
	setp.ne.s64 	%p6006, %rd102388, 0;
	mov.u64 	%rd102387, %rd102388;
	@%p6006 bra 	$L__BB1_24066;
	cvt.u32.u64 	%r6672, %rd102389;
	mov.b64 	%rd102393, 0;
	mov.u64 	%rd102391, %rd5;
$L__BB1_24070:
	shr.u64 	%rd102392, %rd102391, 1;
	add.s64 	%rd48245, %rd102393, %rd102392;
	shl.b64 	%rd64138, %rd48245, 2;
	add.s64 	%rd64139, %rd47111, %rd64138;
	ld.u32 	%r10574, [%rd64139];
	setp.ge.s32 	%p6007, %r10574, %r6671;
	@%p6007 bra 	$L__BB1_24072;
	add.s64 	%rd102393, %rd48245, 1;
	not.b64 	%rd64140, %rd102392;
	add.s64 	%rd102392, %rd102391, %rd64140;
$L__BB1_24072:
	setp.ne.s64 	%p6008, %rd102392, 0;
	mov.u64 	%rd102391, %rd102392;
	@%p6008 bra 	$L__BB1_24070;
	cvt.u32.u64 	%r6673, %rd102393;
	mov.b64 	%rd102397, 0;
	mov.u64 	%rd102395, %rd5;
$L__BB1_24074:
	shr.u64 	%rd102396, %rd102395, 1;
	add.s64 	%rd48253, %rd102397, %rd102396;
	shl.b64 	%rd64142, %rd48253, 2;
	add.s64 	%rd64143, %rd47128, %rd64142;
	ld.u32 	%r10575, [%rd64143];
	setp.ge.s32 	%p6009, %r10575, %r6672;
	@%p6009 bra 	$L__BB1_24076;
	add.s64 	%rd102397, %rd48253, 1;
	not.b64 	%rd64144, %rd102396;
	add.s64 	%rd102396, %rd102395, %rd64144;
$L__BB1_24076:
	setp.ne.s64 	%p6010, %rd102396, 0;
	mov.u64 	%rd102395, %rd102396;
	@%p6010 bra 	$L__BB1_24074;
	cvt.u32.u64 	%r6674, %rd102397;
	mov.b64 	%rd102401, 0;
	mov.u64 	%rd102399, %rd5;
$L__BB1_24078:
	shr.u64 	%rd102400, %rd102399, 1;
	add.s64 	%rd48261, %rd102401, %rd102400;
	shl.b64 	%rd64146, %rd48261, 2;
	add.s64 	%rd64147, %rd47128, %rd64146;
	ld.u32 	%r10576, [%rd64147];
	setp.ge.s32 	%p6011, %r10576, %r6673;
	@%p6011 bra 	$L__BB1_24080;
	add.s64 	%rd102401, %rd48261, 1;
	not.b64 	%rd64148, %rd102400;
	add.s64 	%rd102400, %rd102399, %rd64148;
$L__BB1_24080:
	setp.ne.s64 	%p6012, %rd102400, 0;
	mov.u64 	%rd102399, %rd102400;
	@%p6012 bra 	$L__BB1_24078;
	cvt.u32.u64 	%r6675, %rd102401;
	mov.b64 	%rd102405, 0;
	mov.u64 	%rd102403, %rd5;
$L__BB1_24082:
	shr.u64 	%rd102404, %rd102403, 1;
	add.s64 	%rd48269, %rd102405, %rd102404;
	shl.b64 	%rd64150, %rd48269, 2;
	add.s64 	%rd64151, %rd47145, %rd64150;
	ld.u32 	%r10577, [%rd64151];
	setp.ge.s32 	%p6013, %r10577, %r6674;
	@%p6013 bra 	$L__BB1_24084;
	add.s64 	%rd102405, %rd48269, 1;
	not.b64 	%rd64152, %rd102404;
	add.s64 	%rd102404, %rd102403, %rd64152;
$L__BB1_24084:
	setp.ne.s64 	%p6014, %rd102404, 0;
	mov.u64 	%rd102403, %rd102404;
	@%p6014 bra 	$L__BB1_24082;
	cvt.u32.u64 	%r6676, %rd102405;
	mov.b64 	%rd102409, 0;
	mov.u64 	%rd102407, %rd5;
$L__BB1_24086:
	shr.u64 	%rd102408, %rd102407, 1;
	add.s64 	%rd48277, %rd102409, %rd102408;
	shl.b64 	%rd64154, %rd48277, 2;
	add.s64 	%rd64155, %rd47145, %rd64154;
	ld.u32 	%r10578, [%rd64155];
	setp.ge.s32 	%p6015, %r10578, %r6675;
	@%p6015 bra 	$L__BB1_24088;
	add.s64 	%rd102409, %rd48277, 1;
	not.b64 	%rd64156, %rd102408;
	add.s64 	%rd102408, %rd102407, %rd64156;
$L__BB1_24088:
	setp.ne.s64 	%p6016, %rd102408, 0;
	mov.u64 	%rd102407, %rd102408;
	@%p6016 bra 	$L__BB1_24086;
	cvt.u32.u64 	%r10579, %rd102409;
	setp.lt.s32 	%p6017, %r6676, %r10579;
	selp.b32 	%r15304, %r6509, %r6341, %p6017;
	selp.b32 	%r6678, %r6341, %r6509, %p6017;
	mov.b64 	%rd102413, 0;
	mov.u64 	%rd102411, %rd5;
$L__BB1_24090:
	shr.u64 	%rd102412, %rd102411, 1;
	add.s64 	%rd48285, %rd102413, %rd102412;
	shl.b64 	%rd64158, %rd48285, 2;
	add.s64 	%rd64159, %rd46992, %rd64158;
	ld.u32 	%r10580, [%rd64159];
	setp.ge.s32 	%p6018, %r10580, %r6531;
	@%p6018 bra 	$L__BB1_24092;
	add.s64 	%rd102413, %rd48285, 1;
	not.b64 	%rd64160, %rd102412;
	add.s64 	%rd102412, %rd102411, %rd64160;
$L__BB1_24092:
	setp.ne.s64 	%p6019, %rd102412, 0;
	mov.u64 	%rd102411, %rd102412;
	@%p6019 bra 	$L__BB1_24090;
	cvt.u32.u64 	%r6679, %rd102413;
	mov.b64 	%rd102417, 0;
	mov.u64 	%rd102415, %rd5;
$L__BB1_24094:
	shr.u64 	%rd102416, %rd102415, 1;
	add.s64 	%rd48293, %rd102417, %rd102416;
	shl.b64 	%rd64162, %rd48293, 2;
	add.s64 	%rd64163, %rd46992, %rd64162;
	ld.u32 	%r10581, [%rd64163];
	setp.ge.s32 	%p6020, %r10581, %r6363;
	@%p6020 bra 	$L__BB1_24096;
	add.s64 	%rd102417, %rd48293, 1;
	not.b64 	%rd64164, %rd102416;
	add.s64 	%rd102416, %rd102415, %rd64164;
$L__BB1_24096:
	setp.ne.s64 	%p6021, %rd102416, 0;
	mov.u64 	%rd102415, %rd102416;
	@%p6021 bra 	$L__BB1_24094;
	cvt.u32.u64 	%r6680, %rd102417;
	mov.b64 	%rd102421, 0;
	mov.u64 	%rd102419, %rd5;
$L__BB1_24098:
	shr.u64 	%rd102420, %rd102419, 1;
	add.s64 	%rd48301, %rd102421, %rd102420;
	shl.b64 	%rd64166, %rd48301, 2;
	add.s64 	%rd64167, %rd47009, %rd64166;
	ld.u32 	%r10582, [%rd64167];
	setp.ge.s32 	%p6022, %r10582, %r6679;
	@%p6022 bra 	$L__BB1_24100;
	add.s64 	%rd102421, %rd48301, 1;
	not.b64 	%rd64168, %rd102420;
	add.s64 	%rd102420, %rd102419, %rd64168;
$L__BB1_24100:
	setp.ne.s64 	%p6023, %rd102420, 0;
	mov.u64 	%rd102419, %rd102420;
	@%p6023 bra 	$L__BB1_24098;
	cvt.u32.u64 	%r6681, %rd102421;
	mov.b64 	%rd102425, 0;
	mov.u64 	%rd102423, %rd5;
$L__BB1_24102:
	shr.u64 	%rd102424, %rd102423, 1;
	add.s64 	%rd48309, %rd102425, %rd102424;
	shl.b64 	%rd64170, %rd48309, 2;
	add.s64 	%rd64171, %rd47009, %rd64170;
	ld.u32 	%r10583, [%rd64171];
	setp.ge.s32 	%p6024, %r10583, %r6680;
	@%p6024 bra 	$L__BB1_24104;
	add.s64 	%rd102425, %rd48309, 1;
	not.b64 	%rd64172, %rd102424;
	add.s64 	%rd102424, %rd102423, %rd64172;
$L__BB1_24104:
	setp.ne.s64 	%p6025, %rd102424, 0;
	mov.u64 	%rd102423, %rd102424;
	@%p6025 bra 	$L__BB1_24102;
	cvt.u32.u64 	%r6682, %rd102425;
	mov.b64 	%rd102429, 0;
	mov.u64 	%rd102427, %rd5;
$L__BB1_24106:
	shr.u64 	%rd102428, %rd102427, 1;
	add.s64 	%rd48317, %rd102429, %rd102428;
	shl.b64 	%rd64174, %rd48317, 2;
	add.s64 	%rd64175, %rd47026, %rd64174;
	ld.u32 	%r10584, [%rd64175];
	setp.ge.s32 	%p6026, %r10584, %r6681;
	@%p6026 bra 	$L__BB1_24108;
	add.s64 	%rd102429, %rd48317, 1;
	not.b64 	%rd64176, %rd102428;
	add.s64 	%rd102428, %rd102427, %rd64176;
$L__BB1_24108:
	setp.ne.s64 	%p6027, %rd102428, 0;
	mov.u64 	%rd102427, %rd102428;
	@%p6027 bra 	$L__BB1_24106;
	cvt.u32.u64 	%r6683, %rd102429;
	mov.b64 	%rd102433, 0;
	mov.u64 	%rd102431, %rd5;
$L__BB1_24110:
	shr.u64 	%rd102432, %rd102431, 1;
	add.s64 	%rd48325, %rd102433, %rd102432;
	shl.b64 	%rd64178, %rd48325, 2;
	add.s64 	%rd64179, %rd47026, %rd64178;
	ld.u32 	%r10585, [%rd64179];
	setp.ge.s32 	%p6028, %r10585, %r6682;
	@%p6028 bra 	$L__BB1_24112;
	add.s64 	%rd102433, %rd48325, 1;
	not.b64 	%rd64180, %rd102432;
	add.s64 	%rd102432, %rd102431, %rd64180;
$L__BB1_24112:
	setp.ne.s64 	%p6029, %rd102432, 0;
	mov.u64 	%rd102431, %rd102432;
	@%p6029 bra 	$L__BB1_24110;
	cvt.u32.u64 	%r6684, %rd102433;
	mov.b64 	%rd102437, 0;
	mov.u64 	%rd102435, %rd5;
$L__BB1_24114:
	shr.u64 	%rd102436, %rd102435, 1;
	add.s64 	%rd48333, %rd102437, %rd102436;
	shl.b64 	%rd64182, %rd48333, 2;
	add.s64 	%rd64183, %rd47043, %rd64182;
	ld.u32 	%r10586, [%rd64183];
	setp.ge.s32 	%p6030, %r10586, %r6683;
	@%p6030 bra 	$L__BB1_24116;
	add.s64 	%rd102437, %rd48333, 1;
	not.b64 	%rd64184, %rd102436;
	add.s64 	%rd102436, %rd102435, %rd64184;
$L__BB1_24116:
	setp.ne.s64 	%p6031, %rd102436, 0;
	mov.u64 	%rd102435, %rd102436;
	@%p6031 bra 	$L__BB1_24114;
	cvt.u32.u64 	%r6685, %rd102437;
	mov.b64 	%rd102441, 0;
	mov.u64 	%rd102439, %rd5;
$L__BB1_24118:
	shr.u64 	%rd102440, %rd102439, 1;
	add.s64 	%rd48341, %rd102441, %rd102440;
	shl.b64 	%rd64186, %rd48341, 2;
	add.s64 	%rd64187, %rd47043, %rd64186;
	ld.u32 	%r10587, [%rd64187];
	setp.ge.s32 	%p6032, %r10587, %r6684;
	@%p6032 bra 	$L__BB1_24120;
	add.s64 	%rd102441, %rd48341, 1;
	not.b64 	%rd64188, %rd102440;
	add.s64 	%rd102440, %rd102439, %rd64188;
$L__BB1_24120:
	setp.ne.s64 	%p6033, %rd102440, 0;
	mov.u64 	%rd102439, %rd102440;
	@%p6033 bra 	$L__BB1_24118;
	cvt.u32.u64 	%r6686, %rd102441;
	mov.b64 	%rd102445, 0;
	mov.u64 	%rd102443, %rd5;
$L__BB1_24122:
	shr.u64 	%rd102444, %rd102443, 1;
	add.s64 	%rd48349, %rd102445, %rd102444;
	shl.b64 	%rd64190, %rd48349, 2;
	add.s64 	%rd64191, %rd47060, %rd64190;
	ld.u32 	%r10588, [%rd64191];
	setp.ge.s32 	%p6034, %r10588, %r6685;
	@%p6034 bra 	$L__BB1_24124;
	add.s64 	%rd102445, %rd48349, 1;
	not.b64 	%rd64192, %rd102444;
	add.s64 	%rd102444, %rd102443, %rd64192;
$L__BB1_24124:
	setp.ne.s64 	%p6035, %rd102444, 0;
	mov.u64 	%rd102443, %rd102444;
	@%p6035 bra 	$L__BB1_24122;
	cvt.u32.u64 	%r6687, %rd102445;
	mov.b64 	%rd102449, 0;
	mov.u64 	%rd102447, %rd5;
$L__BB1_24126:
	shr.u64 	%rd102448, %rd102447, 1;
	add.s64 	%rd48357, %rd102449, %rd102448;
	shl.b64 	%rd64194, %rd48357, 2;
	add.s64 	%rd64195, %rd47060, %rd64194;
	ld.u32 	%r10589, [%rd64195];
	setp.ge.s32 	%p6036, %r10589, %r6686;
	@%p6036 bra 	$L__BB1_24128;
	add.s64 	%rd102449, %rd48357, 1;
	not.b64 	%rd64196, %rd102448;
	add.s64 	%rd102448, %rd102447, %rd64196;
$L__BB1_24128:
	setp.ne.s64 	%p6037, %rd102448, 0;
	mov.u64 	%rd102447, %rd102448;
	@%p6037 bra 	$L__BB1_24126;
	cvt.u32.u64 	%r6688, %rd102449;
	mov.b64 	%rd102453, 0;
	mov.u64 	%rd102451, %rd5;
$L__BB1_24130:
	shr.u64 	%rd102452, %rd102451, 1;
	add.s64 	%rd48365, %rd102453, %rd102452;
	shl.b64 	%rd64198, %rd48365, 2;
	add.s64 	%rd64199, %rd47077, %rd64198;
	ld.u32 	%r10590, [%rd64199];
	setp.ge.s32 	%p6038, %r10590, %r6687;
	@%p6038 bra 	$L__BB1_24132;
	add.s64 	%rd102453, %rd48365, 1;
	not.b64 	%rd64200, %rd102452;
	add.s64 	%rd102452, %rd102451, %rd64200;
$L__BB1_24132:
	setp.ne.s64 	%p6039, %rd102452, 0;
	mov.u64 	%rd102451, %rd102452;
	@%p6039 bra 	$L__BB1_24130;
	cvt.u32.u64 	%r6689, %rd102453;
	mov.b64 	%rd102457, 0;
	mov.u64 	%rd102455, %rd5;
$L__BB1_24134:
	shr.u64 	%rd102456, %rd102455, 1;
	add.s64 	%rd48373, %rd102457, %rd102456;
	shl.b64 	%rd64202, %rd48373, 2;
	add.s64 	%rd64203, %rd47077, %rd64202;
	ld.u32 	%r10591, [%rd64203];
	setp.ge.s32 	%p6040, %r10591, %r6688;
	@%p6040 bra 	$L__BB1_24136;
	add.s64 	%rd102457, %rd48373, 1;
	not.b64 	%rd64204, %rd102456;
	add.s64 	%rd102456, %rd102455, %rd64204;
$L__BB1_24136:
	setp.ne.s64 	%p6041, %rd102456, 0;
	mov.u64 	%rd102455, %rd102456;
	@%p6041 bra 	$L__BB1_24134;
	cvt.u32.u64 	%r6690, %rd102457;
	mov.b64 	%rd102461, 0;
	mov.u64 	%rd102459, %rd5;
$L__BB1_24138:
	shr.u64 	%rd102460, %rd102459, 1;
	add.s64 	%rd48381, %rd102461, %rd102460;
	shl.b64 	%rd64206, %rd48381, 2;
	add.s64 	%rd64207, %rd47094, %rd64206;
	ld.u32 	%r10592, [%rd64207];
	setp.ge.s32 	%p6042, %r10592, %r6689;
	@%p6042 bra 	$L__BB1_24140;
	add.s64 	%rd102461, %rd48381, 1;
	not.b64 	%rd64208, %rd102460;
	add.s64 	%rd102460, %rd102459, %rd64208;
$L__BB1_24140:
	setp.ne.s64 	%p6043, %rd102460, 0;
	mov.u64 	%rd102459, %rd102460;
	@%p6043 bra 	$L__BB1_24138;
	cvt.u32.u64 	%r6691, %rd102461;
	mov.b64 	%rd102465, 0;
	mov.u64 	%rd102463, %rd5;
$L__BB1_24142:
	shr.u64 	%rd102464, %rd102463, 1;
	add.s64 	%rd48389, %rd102465, %rd102464;
	shl.b64 	%rd64210, %rd48389, 2;
	add.s64 	%rd64211, %rd47094, %rd64210;
	ld.u32 	%r10593, [%rd64211];
	setp.ge.s32 	%p6044, %r10593, %r6690;
	@%p6044 bra 	$L__BB1_24144;
	add.s64 	%rd102465, %rd48389, 1;
	not.b64 	%rd64212, %rd102464;
	add.s64 	%rd102464, %rd102463, %rd64212;
$L__BB1_24144:
	setp.ne.s64 	%p6045, %rd102464, 0;
	mov.u64 	%rd102463, %rd102464;
	@%p6045 bra 	$L__BB1_24142;
	cvt.u32.u64 	%r6692, %rd102465;
	mov.b64 	%rd102469, 0;
	mov.u64 	%rd102467, %rd5;
$L__BB1_24146:
	shr.u64 	%rd102468, %rd102467, 1;
	add.s64 	%rd48397, %rd102469, %rd102468;
	shl.b64 	%rd64214, %rd48397, 2;
	add.s64 	%rd64215, %rd47111, %rd64214;
	ld.u32 	%r10594, [%rd64215];
	setp.ge.s32 	%p6046, %r10594, %r6691;
	@%p6046 bra 	$L__BB1_24148;
	add.s64 	%rd102469, %rd48397, 1;
	not.b64 	%rd64216, %rd102468;
	add.s64 	%rd102468, %rd102467, %rd64216;
$L__BB1_24148:
	setp.ne.s64 	%p6047, %rd102468, 0;
	mov.u64 	%rd102467, %rd102468;
	@%p6047 bra 	$L__BB1_24146;
	cvt.u32.u64 	%r6693, %rd102469;
	mov.b64 	%rd102473, 0;
	mov.u64 	%rd102471, %rd5;
$L__BB1_24150:
	shr.u64 	%rd102472, %rd102471, 1;
	add.s64 	%rd48405, %rd102473, %rd102472;
	shl.b64 	%rd64218, %rd48405, 2;
	add.s64 	%rd64219, %rd47111, %rd64218;
	ld.u32 	%r10595, [%rd64219];
	setp.ge.s32 	%p6048, %r10595, %r6692;
	@%p6048 bra 	$L__BB1_24152;
	add.s64 	%rd102473, %rd48405, 1;
	not.b64 	%rd64220, %rd102472;
	add.s64 	%rd102472, %rd102471, %rd64220;
$L__BB1_24152:
	setp.ne.s64 	%p6049, %rd102472, 0;
	mov.u64 	%rd102471, %rd102472;
	@%p6049 bra 	$L__BB1_24150;
	cvt.u32.u64 	%r6694, %rd102473;
	mov.b64 	%rd102477, 0;
	mov.u64 	%rd102475, %rd5;
$L__BB1_24154:
	shr.u64 	%rd102476, %rd102475, 1;
	add.s64 	%rd48413, %rd102477, %rd102476;
	shl.b64 	%rd64222, %rd48413, 2;
	add.s64 	%rd64223, %rd47128, %rd64222;
	ld.u32 	%r10596, [%rd64223];
	setp.ge.s32 	%p6050, %r10596, %r6693;
	@%p6050 bra 	$L__BB1_24156;
	add.s64 	%rd102477, %rd48413, 1;
	not.b64 	%rd64224, %rd102476;
	add.s64 	%rd102476, %rd102475, %rd64224;
$L__BB1_24156:
	setp.ne.s64 	%p6051, %rd102476, 0;
	mov.u64 	%rd102475, %rd102476;
	@%p6051 bra 	$L__BB1_24154;
	cvt.u32.u64 	%r6695, %rd102477;
	mov.b64 	%rd102481, 0;
	mov.u64 	%rd102479, %rd5;
$L__BB1_24158:
	shr.u64 	%rd102480, %rd102479, 1;
	add.s64 	%rd48421, %rd102481, %rd102480;
	shl.b64 	%rd64226, %rd48421, 2;
	add.s64 	%rd64227, %rd47128, %rd64226;
	ld.u32 	%r10597, [%rd64227];
	setp.ge.s32 	%p6052, %r10597, %r6694;
	@%p6052 bra 	$L__BB1_24160;
	add.s64 	%rd102481, %rd48421, 1;
	not.b64 	%rd64228, %rd102480;
	add.s64 	%rd102480, %rd102479, %rd64228;
$L__BB1_24160:
	setp.ne.s64 	%p6053, %rd102480, 0;
	mov.u64 	%rd102479, %rd102480;
	@%p6053 bra 	$L__BB1_24158;
	cvt.u32.u64 	%r6696, %rd102481;
	mov.b64 	%rd102485, 0;
	mov.u64 	%rd102483, %rd5;
$L__BB1_24162:
	shr.u64 	%rd102484, %rd102483, 1;
	add.s64 	%rd48429, %rd102485, %rd102484;
	shl.b64 	%rd64230, %rd48429, 2;
	add.s64 	%rd64231, %rd47145, %rd64230;
	ld.u32 	%r10598, [%rd64231];
	setp.ge.s32 	%p6054, %r10598, %r6695;
	@%p6054 bra 	$L__BB1_24164;
	add.s64 	%rd102485, %rd48429, 1;
	not.b64 	%rd64232, %rd102484;
	add.s64 	%rd102484, %rd102483, %rd64232;
$L__BB1_24164:
	setp.ne.s64 	%p6055, %rd102484, 0;
	mov.u64 	%rd102483, %rd102484;
	@%p6055 bra 	$L__BB1_24162;
	cvt.u32.u64 	%r6697, %rd102485;
	mov.b64 	%rd102489, 0;
	mov.u64 	%rd102487, %rd5;
$L__BB1_24166:
	shr.u64 	%rd102488, %rd102487, 1;
	add.s64 	%rd48437, %rd102489, %rd102488;
	shl.b64 	%rd64234, %rd48437, 2;
	add.s64 	%rd64235, %rd47145, %rd64234;
	ld.u32 	%r10599, [%rd64235];
	setp.ge.s32 	%p6056, %r10599, %r6696;
	@%p6056 bra 	$L__BB1_24168;
	add.s64 	%rd102489, %rd48437, 1;
	not.b64 	%rd64236, %rd102488;
	add.s64 	%rd102488, %rd102487, %rd64236;
$L__BB1_24168:
	setp.ne.s64 	%p6057, %rd102488, 0;
	mov.u64 	%rd102487, %rd102488;
	@%p6057 bra 	$L__BB1_24166;
	cvt.u32.u64 	%r10600, %rd102489;
	setp.lt.s32 	%p6058, %r6697, %r10600;
	selp.b32 	%r15319, %r6363, %r6531, %p6058;
	selp.b32 	%r15320, %r6531, %r6363, %p6058;
	mov.b64 	%rd102493, 0;
	mov.u64 	%rd102491, %rd5;
$L__BB1_24170:
	shr.u64 	%rd102492, %rd102491, 1;
	add.s64 	%rd48445, %rd102493, %rd102492;
	shl.b64 	%rd64238, %rd48445, 2;
	add.s64 	%rd64239, %rd46992, %rd64238;
	ld.u32 	%r10601, [%rd64239];
	setp.ge.s32 	%p6059, %r10601, %r6552;
	@%p6059 bra 	$L__BB1_24172;
	add.s64 	%rd102493, %rd48445, 1;
	not.b64 	%rd64240, %rd102492;
	add.s64 	%rd102492, %rd102491, %rd64240;
$L__BB1_24172:
	setp.ne.s64 	%p6060, %rd102492, 0;
	mov.u64 	%rd102491, %rd102492;
	@%p6060 bra 	$L__BB1_24170;
	cvt.u32.u64 	%r6700, %rd102493;
	mov.b64 	%rd102497, 0;
	mov.u64 	%rd102495, %rd5;
$L__BB1_24174:
	shr.u64 	%rd102496, %rd102495, 1;
	add.s64 	%rd48453, %rd102497, %rd102496;
	shl.b64 	%rd64242, %rd48453, 2;
	add.s64 	%rd64243, %rd46992, %rd64242;
	ld.u32 	%r10602, [%rd64243];
	setp.ge.s32 	%p6061, %r10602, %r6530;
	@%p6061 bra 	$L__BB1_24176;
	add.s64 	%rd102497, %rd48453, 1;
	not.b64 	%rd64244, %rd102496;
	add.s64 	%rd102496, %rd102495, %rd64244;
$L__BB1_24176:
	setp.ne.s64 	%p6062, %rd102496, 0;
	mov.u64 	%rd102495, %rd102496;
	@%p6062 bra 	$L__BB1_24174;
	cvt.u32.u64 	%r6701, %rd102497;
	mov.b64 	%rd102501, 0;
	mov.u64 	%rd102499, %rd5;
$L__BB1_24178:
	shr.u64 	%rd102500, %rd102499, 1;
	add.s64 	%rd48461, %rd102501, %rd102500;
	shl.b64 	%rd64246, %rd48461, 2;
	add.s64 	%rd64247, %rd47009, %rd64246;
	ld.u32 	%r10603, [%rd64247];
	setp.ge.s32 	%p6063, %r10603, %r6700;
	@%p6063 bra 	$L__BB1_24180;
	add.s64 	%rd102501, %rd48461, 1;
	not.b64 	%rd64248, %rd102500;
	add.s64 	%rd102500, %rd102499, %rd64248;
$L__BB1_24180:
	setp.ne.s64 	%p6064, %rd102500, 0;
	mov.u64 	%rd102499, %rd102500;
	@%p6064 bra 	$L__BB1_24178;
	cvt.u32.u64 	%r6702, %rd102501;
	mov.b64 	%rd102505, 0;
	mov.u64 	%rd102503, %rd5;
$L__BB1_24182:
	shr.u64 	%rd102504, %rd102503, 1;
	add.s64 	%rd48469, %rd102505, %rd102504;
	shl.b64 	%rd64250, %rd48469, 2;
	add.s64 	%rd64251, %rd47009, %rd64250;
	ld.u32 	%r10604, [%rd64251];
	setp.ge.s32 	%p6065, %r10604, %r6701;
	@%p6065 bra 	$L__BB1_24184;
	add.s64 	%rd102505, %rd48469, 1;
	not.b64 	%rd64252, %rd102504;
	add.s64 	%rd102504, %rd102503, %rd64252;
$L__BB1_24184:
	setp.ne.s64 	%p6066, %rd102504, 0;
	mov.u64 	%rd102503, %rd102504;
	@%p6066 bra 	$L__BB1_24182;
	cvt.u32.u64 	%r6703, %rd102505;
	mov.b64 	%rd102509, 0;
	mov.u64 	%rd102507, %rd5;
$L__BB1_24186:
	shr.u64 	%rd102508, %rd102507, 1;
	add.s64 	%rd48477, %rd102509, %rd102508;
	shl.b64 	%rd64254, %rd48477, 2;
	add.s64 	%rd64255, %rd47026, %rd64254;
	ld.u32 	%r10605, [%rd64255];
	setp.ge.s32 	%p6067, %r10605, %r6702;
	@%p6067 bra 	$L__BB1_24188;
	add.s64 	%rd102509, %rd48477, 1;
	not.b64 	%rd64256, %rd102508;
	add.s64 	%rd102508, %rd102507, %rd64256;
$L__BB1_24188:
	setp.ne.s64 	%p6068, %rd102508, 0;
	mov.u64 	%rd102507, %rd102508;
	@%p6068 bra 	$L__BB1_24186;
	cvt.u32.u64 	%r6704, %rd102509;
	mov.b64 	%rd102513, 0;
	mov.u64 	%rd102511, %rd5;
$L__BB1_24190:
	shr.u64 	%rd102512, %rd102511, 1;
	add.s64 	%rd48485, %rd102513, %rd102512;
	shl.b64 	%rd64258, %rd48485, 2;
	add.s64 	%rd64259, %rd47026, %rd64258;
	ld.u32 	%r10606, [%rd64259];
	setp.ge.s32 	%p6069, %r10606, %r6703;
	@%p6069 bra 	$L__BB1_24192;
	add.s64 	%rd102513, %rd48485, 1;
	not.b64 	%rd64260, %rd102512;
	add.s64 	%rd102512, %rd102511, %rd64260;
$L__BB1_24192:
	setp.ne.s64 	%p6070, %rd102512, 0;
	mov.u64 	%rd102511, %rd102512;
	@%p6070 bra 	$L__BB1_24190;
	cvt.u32.u64 	%r6705, %rd102513;
	mov.b64 	%rd102517, 0;
	mov.u64 	%rd102515, %rd5;
$L__BB1_24194:
	shr.u64 	%rd102516, %rd102515, 1;
	add.s64 	%rd48493, %rd102517, %rd102516;
	shl.b64 	%rd64262, %rd48493, 2;
	add.s64 	%rd64263, %rd47043, %rd64262;
	ld.u32 	%r10607, [%rd64263];
	setp.ge.s32 	%p6071, %r10607, %r6704;
	@%p6071 bra 	$L__BB1_24196;
	add.s64 	%rd102517, %rd48493, 1;
	not.b64 	%rd64264, %rd102516;
	add.s64 	%rd102516, %rd102515, %rd64264;
$L__BB1_24196:
	setp.ne.s64 	%p6072, %rd102516, 0;
	mov.u64 	%rd102515, %rd102516;
	@%p6072 bra 	$L__BB1_24194;
	cvt.u32.u64 	%r6706, %rd102517;
	mov.b64 	%rd102521, 0;
	mov.u64 	%rd102519, %rd5;
$L__BB1_24198:
	shr.u64 	%rd102520, %rd102519, 1;
	add.s64 	%rd48501, %rd102521, %rd102520;
	shl.b64 	%rd64266, %rd48501, 2;
	add.s64 	%rd64267, %rd47043, %rd64266;
	ld.u32 	%r10608, [%rd64267];
	setp.ge.s32 	%p6073, %r10608, %r6705;
	@%p6073 bra 	$L__BB1_24200;
	add.s64 	%rd102521, %rd48501, 1;
	not.b64 	%rd64268, %rd102520;
	add.s64 	%rd102520, %rd102519, %rd64268;
$L__BB1_24200:
	setp.ne.s64 	%p6074, %rd102520, 0;
	mov.u64 	%rd102519, %rd102520;
	@%p6074 bra 	$L__BB1_24198;
	cvt.u32.u64 	%r6707, %rd102521;
	mov.b64 	%rd102525, 0;
	mov.u64 	%rd102523, %rd5;
$L__BB1_24202:
	shr.u64 	%rd102524, %rd102523, 1;
	add.s64 	%rd48509, %rd102525, %rd102524;
	shl.b64 	%rd64270, %rd48509, 2;
	add.s64 	%rd64271, %rd47060, %rd64270;
	ld.u32 	%r10609, [%rd64271];
	setp.ge.s32 	%p6075, %r10609, %r6706;
	@%p6075 bra 	$L__BB1_24204;
	add.s64 	%rd102525, %rd48509, 1;
	not.b64 	%rd64272, %rd102524;
	add.s64 	%rd102524, %rd102523, %rd64272;
$L__BB1_24204:
	setp.ne.s64 	%p6076, %rd102524, 0;
	mov.u64 	%rd102523, %rd102524;
	@%p6076 bra 	$L__BB1_24202;
	cvt.u32.u64 	%r6708, %rd102525;
	mov.b64 	%rd102529, 0;
	mov.u64 	%rd102527, %rd5;
$L__BB1_24206:
	shr.u64 	%rd102528, %rd102527, 1;
	add.s64 	%rd48517, %rd102529, %rd102528;
	shl.b64 	%rd64274, %rd48517, 2;
	add.s64 	%rd64275, %rd47060, %rd64274;
	ld.u32 	%r10610, [%rd64275];
	setp.ge.s32 	%p6077, %r10610, %r6707;
	@%p6077 bra 	$L__BB1_24208;
	add.s64 	%rd102529, %rd48517, 1;
	not.b64 	%rd64276, %rd102528;
	add.s64 	%rd102528, %rd102527, %rd64276;
$L__BB1_24208:
	setp.ne.s64 	%p6078, %rd102528, 0;
	mov.u64 	%rd102527, %rd102528;
	@%p6078 bra 	$L__BB1_24206;
	cvt.u32.u64 	%r6709, %rd102529;
	mov.b64 	%rd102533, 0;
	mov.u64 	%rd102531, %rd5;
$L__BB1_24210:
	shr.u64 	%rd102532, %rd102531, 1;
	add.s64 	%rd48525, %rd102533, %rd102532;
	shl.b64 	%rd64278, %rd48525, 2;
	add.s64 	%rd64279, %rd47077, %rd64278;
	ld.u32 	%r10611, [%rd64279];
	setp.ge.s32 	%p6079, %r10611, %r6708;
	@%p6079 bra 	$L__BB1_24212;
	add.s64 	%rd102533, %rd48525, 1;
	not.b64 	%rd64280, %rd102532;
	add.s64 	%rd102532, %rd102531, %rd64280;
$L__BB1_24212:
	setp.ne.s64 	%p6080, %rd102532, 0;
	mov.u64 	%rd102531, %rd102532;
	@%p6080 bra 	$L__BB1_24210;
	cvt.u32.u64 	%r6710, %rd102533;
	mov.b64 	%rd102537, 0;
	mov.u64 	%rd102535, %rd5;
$L__BB1_24214:
	shr.u64 	%rd102536, %rd102535, 1;
	add.s64 	%rd48533, %rd102537, %rd102536;
	shl.b64 	%rd64282, %rd48533, 2;
	add.s64 	%rd64283, %rd47077, %rd64282;
	ld.u32 	%r10612, [%rd64283];
	setp.ge.s32 	%p6081, %r10612, %r6709;
	@%p6081 bra 	$L__BB1_24216;
	add.s64 	%rd102537, %rd48533, 1;
	not.b64 	%rd64284, %rd102536;
	add.s64 	%rd102536, %rd102535, %rd64284;
$L__BB1_24216:
	setp.ne.s64 	%p6082, %rd102536, 0;
	mov.u64 	%rd102535, %rd102536;
	@%p6082 bra 	$L__BB1_24214;
	cvt.u32.u64 	%r6711, %rd102537;
	mov.b64 	%rd102541, 0;
	mov.u64 	%rd102539, %rd5;
$L__BB1_24218:
	shr.u64 	%rd102540, %rd102539, 1;
	add.s64 	%rd48541, %rd102541, %rd102540;
	shl.b64 	%rd64286, %rd48541, 2;
	add.s64 	%rd64287, %rd47094, %rd64286;
	ld.u32 	%r10613, [%rd64287];
	setp.ge.s32 	%p6083, %r10613, %r6710;
	@%p6083 bra 	$L__BB1_24220;
	add.s64 	%rd102541, %rd48541, 1;
	not.b64 	%rd64288, %rd102540;
	add.s64 	%rd102540, %rd102539, %rd64288;
$L__BB1_24220:
	setp.ne.s64 	%p6084, %rd102540, 0;
	mov.u64 	%rd102539, %rd102540;
	@%p6084 bra 	$L__BB1_24218;
	cvt.u32.u64 	%r6712, %rd102541;
	mov.b64 	%rd102545, 0;
	mov.u64 	%rd102543, %rd5;
$L__BB1_24222:
	shr.u64 	%rd102544, %rd102543, 1;
	add.s64 	%rd48549, %rd102545, %rd102544;
	shl.b64 	%rd64290, %rd48549, 2;
	add.s64 	%rd64291, %rd47094, %rd64290;
	ld.u32 	%r10614, [%rd64291];
	setp.ge.s32 	%p6085, %r10614, %r6711;
	@%p6085 bra 	$L__BB1_24224;
	add.s64 	%rd102545, %rd48549, 1;
	not.b64 	%rd64292, %rd102544;
	add.s64 	%rd102544, %rd102543, %rd64292;
$L__BB1_24224:
	setp.ne.s64 	%p6086, %rd102544, 0;
	mov.u64 	%rd102543, %rd102544;
	@%p6086 bra 	$L__BB1_24222;
	cvt.u32.u64 	%r6713, %rd102545;
	mov.b64 	%rd102549, 0;
	mov.u64 	%rd102547, %rd5;
$L__BB1_24226:
	shr.u64 	%rd102548, %rd102547, 1;
	add.s64 	%rd48557, %rd102549, %rd102548;
	shl.b64 	%rd64294, %rd48557, 2;
	add.s64 	%rd64295, %rd47111, %rd64294;
	ld.u32 	%r10615, [%rd64295];
	setp.ge.s32 	%p6087, %r10615, %r6712;
	@%p6087 bra 	$L__BB1_24228;
	add.s64 	%rd102549, %rd48557, 1;
	not.b64 	%rd64296, %rd102548;
	add.s64 	%rd102548, %rd102547, %rd64296;
$L__BB1_24228:
	setp.ne.s64 	%p6088, %rd102548, 0;
	mov.u64 	%rd102547, %rd102548;
	@%p6088 bra 	$L__BB1_24226;
	cvt.u32.u64 	%r6714, %rd102549;
	mov.b64 	%rd102553, 0;
	mov.u64 	%rd102551, %rd5;
$L__BB1_24230:
	shr.u64 	%rd102552, %rd102551, 1;
	add.s64 	%rd48565, %rd102553, %rd102552;
	shl.b64 	%rd64298, %rd48565, 2;
	add.s64 	%rd64299, %rd47111, %rd64298;
	ld.u32 	%r10616, [%rd64299];
	setp.ge.s32 	%p6089, %r10616, %r6713;
	@%p6089 bra 	$L__BB1_24232;
	add.s64 	%rd102553, %rd48565, 1;
	not.b64 	%rd64300, %rd102552;
	add.s64 	%rd102552, %rd102551, %rd64300;
$L__BB1_24232:
	setp.ne.s64 	%p6090, %rd102552, 0;
	mov.u64 	%rd102551, %rd102552;
	@%p6090 bra 	$L__BB1_24230;
	cvt.u32.u64 	%r6715, %rd102553;
	mov.b64 	%rd102557, 0;
	mov.u64 	%rd102555, %rd5;
$L__BB1_24234:
	shr.u64 	%rd102556, %rd102555, 1;
	add.s64 	%rd48573, %rd102557, %rd102556;
	shl.b64 	%rd64302, %rd48573, 2;
	add.s64 	%rd64303, %rd47128, %rd64302;
	ld.u32 	%r10617, [%rd64303];
	setp.ge.s32 	%p6091, %r10617, %r6714;
	@%p6091 bra 	$L__BB1_24236;
	add.s64 	%rd102557, %rd48573, 1;
	not.b64 	%rd64304, %rd102556;
	add.s64 	%rd102556, %rd102555, %rd64304;
$L__BB1_24236:
	setp.ne.s64 	%p6092, %rd102556, 0;
	mov.u64 	%rd102555, %rd102556;
	@%p6092 bra 	$L__BB1_24234;
	cvt.u32.u64 	%r6716, %rd102557;
	mov.b64 	%rd102561, 0;
	mov.u64 	%rd102559, %rd5;
$L__BB1_24238:
	shr.u64 	%rd102560, %rd102559, 1;
	add.s64 	%rd48581, %rd102561, %rd102560;
	shl.b64 	%rd64306, %rd48581, 2;
	add.s64 	%rd64307, %rd47128, %rd64306;
	ld.u32 	%r10618, [%rd64307];
	setp.ge.s32 	%p6093, %r10618, %r6715;
	@%p6093 bra 	$L__BB1_24240;
	add.s64 	%rd102561, %rd48581, 1;
	not.b64 	%rd64308, %rd102560;
	add.s64 	%rd102560, %rd102559, %rd64308;
$L__BB1_24240:
	setp.ne.s64 	%p6094, %rd102560, 0;
	mov.u64 	%rd102559, %rd102560;
	@%p6094 bra 	$L__BB1_24238;
	cvt.u32.u64 	%r6717, %rd102561;
	mov.b64 	%rd102565, 0;
	mov.u64 	%rd102563, %rd5;
$L__BB1_24242:
	shr.u64 	%rd102564, %rd102563, 1;
	add.s64 	%rd48589, %rd102565, %rd102564;
	shl.b64 	%rd64310, %rd48589, 2;
	add.s64 	%rd64311, %rd47145, %rd64310;
	ld.u32 	%r10619, [%rd64311];
	setp.ge.s32 	%p6095, %r10619, %r6716;
	@%p6095 bra 	$L__BB1_24244;
	add.s64 	%rd102565, %rd48589, 1;
	not.b64 	%rd64312, %rd102564;
	add.s64 	%rd102564, %rd102563, %rd64312;
$L__BB1_24244:
	setp.ne.s64 	%p6096, %rd102564, 0;
	mov.u64 	%rd102563, %rd102564;
	@%p6096 bra 	$L__BB1_24242;
	cvt.u32.u64 	%r6718, %rd102565;
	mov.b64 	%rd102569, 0;
	mov.u64 	%rd102567, %rd5;
$L__BB1_24246:
	shr.u64 	%rd102568, %rd102567, 1;
	add.s64 	%rd48597, %rd102569, %rd102568;
	shl.b64 	%rd64314, %rd48597, 2;
	add.s64 	%rd64315, %rd47145, %rd64314;
	ld.u32 	%r10620, [%rd64315];
	setp.ge.s32 	%p6097, %r10620, %r6717;
	@%p6097 bra 	$L__BB1_24248;
	add.s64 	%rd102569, %rd48597, 1;
	not.b64 	%rd64316, %rd102568;
	add.s64 	%rd102568, %rd102567, %rd64316;
$L__BB1_24248:
	setp.ne.s64 	%p6098, %rd102568, 0;
	mov.u64 	%rd102567, %rd102568;
	@%p6098 bra 	$L__BB1_24246;
	cvt.u32.u64 	%r10621, %rd102569;
	setp.lt.s32 	%p6099, %r6718, %r10621;
	selp.b32 	%r15150, %r6530, %r6552, %p6099;
	selp.b32 	%r15146, %r6552, %r6530, %p6099;
	ld.global.u64 	%rd48602, [%rd4];
	mov.b64 	%rd102573, 0;
	mov.u64 	%rd102571, %rd5;
$L__BB1_24250:
	shr.u64 	%rd102572, %rd102571, 1;
	add.s64 	%rd48606, %rd102573, %rd102572;
	shl.b64 	%rd64318, %rd48606, 2;
	add.s64 	%rd64319, %rd48602, %rd64318;
	ld.u32 	%r10622, [%rd64319];
	setp.ge.s32 	%p6100, %r10622, %r6573;
	@%p6100 bra 	$L__BB1_24252;
	add.s64 	%rd102573, %rd48606, 1;
	not.b64 	%rd64320, %rd102572;
	add.s64 	%rd102572, %rd102571, %rd64320;
$L__BB1_24252:
	setp.ne.s64 	%p6101, %rd102572, 0;
	mov.u64 	%rd102571, %rd102572;
	@%p6101 bra 	$L__BB1_24250;
	cvt.u32.u64 	%r6721, %rd102573;
	mov.b64 	%rd102577, 0;
	mov.u64 	%rd102575, %rd5;
$L__BB1_24254:
	shr.u64 	%rd102576, %rd102575, 1;
	add.s64 	%rd48614, %rd102577, %rd102576;
	shl.b64 	%rd64322, %rd48614, 2;
	add.s64 	%rd64323, %rd48602, %rd64322;
	ld.u32 	%r10623, [%rd64323];
	setp.ge.s32 	%p6102, %r10623, %r6551;
	@%p6102 bra 	$L__BB1_24256;
	add.s64 	%rd102577, %rd48614, 1;
	not.b64 	%rd64324, %rd102576;
	add.s64 	%rd102576, %rd102575, %rd64324;
$L__BB1_24256:
	setp.ne.s64 	%p6103, %rd102576, 0;
	mov.u64 	%rd102575, %rd102576;
	@%p6103 bra 	$L__BB1_24254;
	cvt.u32.u64 	%r6722, %rd102577;
	ld.global.u64 	%rd48619, [%rd4+8];
	mov.b64 	%rd102581, 0;
	mov.u64 	%rd102579, %rd5;
$L__BB1_24258:
	shr.u64 	%rd102580, %rd102579, 1;
	add.s64 	%rd48623, %rd102581, %rd102580;
	shl.b64 	%rd64326, %rd48623, 2;
	add.s64 	%rd64327, %rd48619, %rd64326;
	ld.u32 	%r10624, [%rd64327];
	setp.ge.s32 	%p6104, %r10624, %r6721;
	@%p6104 bra 	$L__BB1_24260;
	add.s64 	%rd102581, %rd48623, 1;
	not.b64 	%rd64328, %rd102580;
	add.s64 	%rd102580, %rd102579, %rd64328;
$L__BB1_24260:
	setp.ne.s64 	%p6105, %rd102580, 0;
	mov.u64 	%rd102579, %rd102580;
	@%p6105 bra 	$L__BB1_24258;
	cvt.u32.u64 	%r6723, %rd102581;
	mov.b64 	%rd102585, 0;
	mov.u64 	%rd102583, %rd5;
$L__BB1_24262:
	shr.u64 	%rd102584, %rd102583, 1;
	add.s64 	%rd48631, %rd102585, %rd102584;
	shl.b64 	%rd64330, %rd48631, 2;
	add.s64 	%rd64331, %rd48619, %rd64330;
	ld.u32 	%r10625, [%rd64331];
	setp.ge.s32 	%p6106, %r10625, %r6722;
	@%p6106 bra 	$L__BB1_24264;
	add.s64 	%rd102585, %rd48631, 1;
	not.b64 	%rd64332, %rd102584;
	add.s64 	%rd102584, %rd102583, %rd64332;
$L__BB1_24264:
	setp.ne.s64 	%p6107, %rd102584, 0;
	mov.u64 	%rd102583, %rd102584;
	@%p6107 bra 	$L__BB1_24262;
	cvt.u32.u64 	%r6724, %rd102585;
	ld.global.u64 	%rd48636, [%rd4+16];
	mov.b64 	%rd102589, 0;
	mov.u64 	%rd102587, %rd5;
$L__BB1_24266:
	shr.u64 	%rd102588, %rd102587, 1;
	add.s64 	%rd48640, %rd102589, %rd102588;
	shl.b64 	%rd64334, %rd48640, 2;
	add.s64 	%rd64335, %rd48636, %rd64334;
	ld.u32 	%r10626, [%rd64335];
	setp.ge.s32 	%p6108, %r10626, %r6723;
	@%p6108 bra 	$L__BB1_24268;
	add.s64 	%rd102589, %rd48640, 1;
	not.b64 	%rd64336, %rd102588;
	add.s64 	%rd102588, %rd102587, %rd64336;
$L__BB1_24268:
	setp.ne.s64 	%p6109, %rd102588, 0;
	mov.u64 	%rd102587, %rd102588;
	@%p6109 bra 	$L__BB1_24266;
	cvt.u32.u64 	%r6725, %rd102589;
	mov.b64 	%rd102593, 0;
	mov.u64 	%rd102591, %rd5;
$L__BB1_24270:
	shr.u64 	%rd102592, %rd102591, 1;
	add.s64 	%rd48648, %rd102593, %rd102592;
	shl.b64 	%rd64338, %rd48648, 2;
	add.s64 	%rd64339, %rd48636, %rd64338;
	ld.u32 	%r10627, [%rd64339];
	setp.ge.s32 	%p6110, %r10627, %r6724;
	@%p6110 bra 	$L__BB1_24272;
	add.s64 	%rd102593, %rd48648, 1;
	not.b64 	%rd64340, %rd102592;
	add.s64 	%rd102592, %rd102591, %rd64340;
$L__BB1_24272:
	setp.ne.s64 	%p6111, %rd102592, 0;
	mov.u64 	%rd102591, %rd102592;
	@%p6111 bra 	$L__BB1_24270;
	cvt.u32.u64 	%r6726, %rd102593;
	ld.global.u64 	%rd48653, [%rd4+24];
	mov.b64 	%rd102597, 0;
	mov.u64 	%rd102595, %rd5;
$L__BB1_24274:
	shr.u64 	%rd102596, %rd102595, 1;
	add.s64 	%rd48657, %rd102597, %rd102596;
	shl.b64 	%rd64342, %rd48657, 2;
	add.s64 	%rd64343, %rd48653, %rd64342;
	ld.u32 	%r10628, [%rd64343];
	setp.ge.s32 	%p6112, %r10628, %r6725;
	@%p6112 bra 	$L__BB1_24276;
	add.s64 	%rd102597, %rd48657, 1;
	not.b64 	%rd64344, %rd102596;
	add.s64 	%rd102596, %rd102595, %rd64344;
$L__BB1_24276:
	setp.ne.s64 	%p6113, %rd102596, 0;
	mov.u64 	%rd102595, %rd102596;
	@%p6113 bra 	$L__BB1_24274;
	cvt.u32.u64 	%r6727, %rd102597;
	mov.b64 	%rd102601, 0;
	mov.u64 	%rd102599, %rd5;
$L__BB1_24278:
	shr.u64 	%rd102600, %rd102599, 1;
	add.s64 	%rd48665, %rd102601, %rd102600;
	shl.b64 	%rd64346, %rd48665, 2;
	add.s64 	%rd64347, %rd48653, %rd64346;
	ld.u32 	%r10629, [%rd64347];
	setp.ge.s32 	%p6114, %r10629, %r6726;
	@%p6114 bra 	$L__BB1_24280;
	add.s64 	%rd102601, %rd48665, 1;
	not.b64 	%rd64348, %rd102600;
	add.s64 	%rd102600, %rd102599, %rd64348;
$L__BB1_24280:
	setp.ne.s64 	%p6115, %rd102600, 0;
	mov.u64 	%rd102599, %rd102600;
	@%p6115 bra 	$L__BB1_24278;
	cvt.u32.u64 	%r6728, %rd102601;
	ld.global.u64 	%rd48670, [%rd4+32];
	mov.b64 	%rd102605, 0;
	mov.u64 	%rd102603, %rd5;
$L__BB1_24282:
	shr.u64 	%rd102604, %rd102603, 1;
	add.s64 	%rd48674, %rd102605, %rd102604;
	shl.b64 	%rd64350, %rd48674, 2;
	add.s64 	%rd64351, %rd48670, %rd64350;
	ld.u32 	%r10630, [%rd64351];
	setp.ge.s32 	%p6116, %r10630, %r6727;
	@%p6116 bra 	$L__BB1_24284;
	add.s64 	%rd102605, %rd48674, 1;
	not.b64 	%rd64352, %rd102604;
	add.s64 	%rd102604, %rd102603, %rd64352;
$L__BB1_24284:
	setp.ne.s64 	%p6117, %rd102604, 0;
	mov.u64 	%rd102603, %rd102604;
	@%p6117 bra 	$L__BB1_24282;
	cvt.u32.u64 	%r6729, %rd102605;
	mov.b64 	%rd102609, 0;
	mov.u64 	%rd102607, %rd5;
$L__BB1_24286:
	shr.u64 	%rd102608, %rd102607, 1;
	add.s64 	%rd48682, %rd102609, %rd102608;
	shl.b64 	%rd64354, %rd48682, 2;
	add.s64 	%rd64355, %rd48670, %rd64354;
	ld.u32 	%r10631, [%rd64355];
	setp.ge.s32 	%p6118, %r10631, %r6728;
	@%p6118 bra 	$L__BB1_24288;
	add.s64 	%rd102609, %rd48682, 1;
	not.b64 	%rd64356, %rd102608;
	add.s64 	%rd102608, %rd102607, %rd64356;
$L__BB1_24288:
	setp.ne.s64 	%p6119, %rd102608, 0;
	mov.u64 	%rd102607, %rd102608;
	@%p6119 bra 	$L__BB1_24286;
	cvt.u32.u64 	%r6730, %rd102609;
	ld.global.u64 	%rd48687, [%rd4+40];
	mov.b64 	%rd102613, 0;
	mov.u64 	%rd102611, %rd5;
$L__BB1_24290:
	shr.u64 	%rd102612, %rd102611, 1;
	add.s64 	%rd48691, %rd102613, %rd102612;
	shl.b64 	%rd64358, %rd48691, 2;
	add.s64 	%rd64359, %rd48687, %rd64358;
	ld.u32 	%r10632, [%rd64359];
	setp.ge.s32 	%p6120, %r10632, %r6729;
	@%p6120 bra 	$L__BB1_24292;
	add.s64 	%rd102613, %rd48691, 1;
	not.b64 	%rd64360, %rd102612;
	add.s64 	%rd102612, %rd102611, %rd64360;
$L__BB1_24292:
	setp.ne.s64 	%p6121, %rd102612, 0;
	mov.u64 	%rd102611, %rd102612;
	@%p6121 bra 	$L__BB1_24290;
	cvt.u32.u64 	%r6731, %rd102613;
	mov.b64 	%rd102617, 0;
	mov.u64 	%rd102615, %rd5;
$L__BB1_24294:
	shr.u64 	%rd102616, %rd102615, 1;
	add.s64 	%rd48699, %rd102617, %rd102616;
	shl.b64 	%rd64362, %rd48699, 2;
	add.s64 	%rd64363, %rd48687, %rd64362;
	ld.u32 	%r10633, [%rd64363];
	setp.ge.s32 	%p6122, %r10633, %r6730;
	@%p6122 bra 	$L__BB1_24296;
	add.s64 	%rd102617, %rd48699, 1;
	not.b64 	%rd64364, %rd102616;
	add.s64 	%rd102616, %rd102615, %rd64364;
$L__BB1_24296:
	setp.ne.s64 	%p6123, %rd102616, 0;
	mov.u64 	%rd102615, %rd102616;
	@%p6123 bra 	$L__BB1_24294;
	cvt.u32.u64 	%r6732, %rd102617;
	ld.global.u64 	%rd48704, [%rd4+48];
	mov.b64 	%rd102621, 0;
	mov.u64 	%rd102619, %rd5;
$L__BB1_24298:
	shr.u64 	%rd102620, %rd102619, 1;
	add.s64 	%rd48708, %rd102621, %rd102620;
	shl.b64 	%rd64366, %rd48708, 2;
	add.s64 	%rd64367, %rd48704, %rd64366;
	ld.u32 	%r10634, [%rd64367];
	setp.ge.s32 	%p6124, %r10634, %r6731;
	@%p6124 bra 	$L__BB1_24300;
	add.s64 	%rd102621, %rd48708, 1;
	not.b64 	%rd64368, %rd102620;
	add.s64 	%rd102620, %rd102619, %rd64368;
$L__BB1_24300:
	setp.ne.s64 	%p6125, %rd102620, 0;
	mov.u64 	%rd102619, %rd102620;
	@%p6125 bra 	$L__BB1_24298;
	cvt.u32.u64 	%r6733, %rd102621;
	mov.b64 	%rd102625, 0;
	mov.u64 	%rd102623, %rd5;
$L__BB1_24302:
	shr.u64 	%rd102624, %rd102623, 1;
	add.s64 	%rd48716, %rd102625, %rd102624;
	shl.b64 	%rd64370, %rd48716, 2;
	add.s64 	%rd64371, %rd48704, %rd64370;
	ld.u32 	%r10635, [%rd64371];
	setp.ge.s32 	%p6126, %r10635, %r6732;
	@%p6126 bra 	$L__BB1_24304;
	add.s64 	%rd102625, %rd48716, 1;
	not.b64 	%rd64372, %rd102624;
	add.s64 	%rd102624, %rd102623, %rd64372;
$L__BB1_24304:
	setp.ne.s64 	%p6127, %rd102624, 0;
	mov.u64 	%rd102623, %rd102624;
	@%p6127 bra 	$L__BB1_24302;
	cvt.u32.u64 	%r6734, %rd102625;
	ld.global.u64 	%rd48721, [%rd4+56];
	mov.b64 	%rd102629, 0;
	mov.u64 	%rd102627, %rd5;
$L__BB1_24306:
	shr.u64 	%rd102628, %rd102627, 1;
	add.s64 	%rd48725, %rd102629, %rd102628;
	shl.b64 	%rd64374, %rd48725, 2;
	add.s64 	%rd64375, %rd48721, %rd64374;
	ld.u32 	%r10636, [%rd64375];
	setp.ge.s32 	%p6128, %r10636, %r6733;
	@%p6128 bra 	$L__BB1_24308;
	add.s64 	%rd102629, %rd48725, 1;
	not.b64 	%rd64376, %rd102628;
	add.s64 	%rd102628, %rd102627, %rd64376;
$L__BB1_24308:
	setp.ne.s64 	%p6129, %rd102628, 0;
	mov.u64 	%rd102627, %rd102628;
	@%p6129 bra 	$L__BB1_24306;
	cvt.u32.u64 	%r6735, %rd102629;
	mov.b64 	%rd102633, 0;
	mov.u64 	%rd102631, %rd5;
$L__BB1_24310:
	shr.u64 	%rd102632, %rd102631, 1;
	add.s64 	%rd48733, %rd102633, %rd102632;
	shl.b64 	%rd64378, %rd48733, 2;
	add.s64 	%rd64379, %rd48721, %rd64378;
	ld.u32 	%r10637, [%rd64379];
	setp.ge.s32 	%p6130, %r10637, %r6734;
	@%p6130 bra 	$L__BB1_24312;
	add.s64 	%rd102633, %rd48733, 1;
	not.b64 	%rd64380, %rd102632;
	add.s64 	%rd102632, %rd102631, %rd64380;
$L__BB1_24312:
	setp.ne.s64 	%p6131, %rd102632, 0;
	mov.u64 	%rd102631, %rd102632;
	@%p6131 bra 	$L__BB1_24310;
	cvt.u32.u64 	%r6736, %rd102633;
	ld.global.u64 	%rd48738, [%rd4+64];
	mov.b64 	%rd102637, 0;
	mov.u64 	%rd102635, %rd5;
$L__BB1_24314:
	shr.u64 	%rd102636, %rd102635, 1;
	add.s64 	%rd48742, %rd102637, %rd102636;
	shl.b64 	%rd64382, %rd48742, 2;
	add.s64 	%rd64383, %rd48738, %rd64382;
	ld.u32 	%r10638, [%rd64383];
	setp.ge.s32 	%p6132, %r10638, %r6735;
	@%p6132 bra 	$L__BB1_24316;
	add.s64 	%rd102637, %rd48742, 1;
	not.b64 	%rd64384, %rd102636;
	add.s64 	%rd102636, %rd102635, %rd64384;
$L__BB1_24316:
	setp.ne.s64 	%p6133, %rd102636, 0;
	mov.u64 	%rd102635, %rd102636;
	@%p6133 bra 	$L__BB1_24314;
	cvt.u32.u64 	%r6737, %rd102637;
	mov.b64 	%rd102641, 0;
	mov.u64 	%rd102639, %rd5;
$L__BB1_24318:
	shr.u64 	%rd102640, %rd102639, 1;
	add.s64 	%rd48750, %rd102641, %rd102640;
	shl.b64 	%rd64386, %rd48750, 2;
	add.s64 	%rd64387, %rd48738, %rd64386;
	ld.u32 	%r10639, [%rd64387];
	setp.ge.s32 	%p6134, %r10639, %r6736;
	@%p6134 bra 	$L__BB1_24320;
	add.s64 	%rd102641, %rd48750, 1;
	not.b64 	%rd64388, %rd102640;
	add.s64 	%rd102640, %rd102639, %rd64388;
$L__BB1_24320:
	setp.ne.s64 	%p6135, %rd102640, 0;
	mov.u64 	%rd102639, %rd102640;
	@%p6135 bra 	$L__BB1_24318;
	cvt.u32.u64 	%r6738, %rd102641;
	ld.global.u64 	%rd48755, [%rd4+72];
	mov.b64 	%rd102645, 0;
	mov.u64 	%rd102643, %rd5;
$L__BB1_24322:
	shr.u64 	%rd102644, %rd102643, 1;
	add.s64 	%rd48759, %rd102645, %rd102644;
	shl.b64 	%rd64390, %rd48759, 2;
	add.s64 	%rd64391, %rd48755, %rd64390;
	ld.u32 	%r10640, [%rd64391];
	setp.ge.s32 	%p6136, %r10640, %r6737;
	@%p6136 bra 	$L__BB1_24324;
	add.s64 	%rd102645, %rd48759, 1;
	not.b64 	%rd64392, %rd102644;
	add.s64 	%rd102644, %rd102643, %rd64392;
$L__BB1_24324:
	setp.ne.s64 	%p6137, %rd102644, 0;
	mov.u64 	%rd102643, %rd102644;
	@%p6137 bra 	$L__BB1_24322;
	cvt.u32.u64 	%r6739, %rd102645;
	mov.b64 	%rd102649, 0;
	mov.u64 	%rd102647, %rd5;
$L__BB1_24326:
	shr.u64 	%rd102648, %rd102647, 1;
	add.s64 	%rd48767, %rd102649, %rd102648;
	shl.b64 	%rd64394, %rd48767, 2;
	add.s64 	%rd64395, %rd48755, %rd64394;
	ld.u32 	%r10641, [%rd64395];
	setp.ge.s32 	%p6138, %r10641, %r6738;
	@%p6138 bra 	$L__BB1_24328;
	add.s64 	%rd102649, %rd48767, 1;
	not.b64 	%rd64396, %rd102648;
	add.s64 	%rd102648, %rd102647, %rd64396;
$L__BB1_24328:
	setp.ne.s64 	%p6139, %rd102648, 0;
	mov.u64 	%rd102647, %rd102648;
	@%p6139 bra 	$L__BB1_24326;
	cvt.u32.u64 	%r10642, %rd102649;
	setp.lt.s32 	%p6140, %r6739, %r10642;
	selp.b32 	%r15158, %r6551, %r6573, %p6140;
	selp.b32 	%r15154, %r6573, %r6551, %p6140;
	mov.b64 	%rd102653, 0;
	mov.u64 	%rd102651, %rd5;
$L__BB1_24330:
	shr.u64 	%rd102652, %rd102651, 1;
	add.s64 	%rd48775, %rd102653, %rd102652;
	shl.b64 	%rd64398, %rd48775, 2;
	add.s64 	%rd64399, %rd48602, %rd64398;
	ld.u32 	%r10643, [%rd64399];
	setp.ge.s32 	%p6141, %r10643, %r6594;
	@%p6141 bra 	$L__BB1_24332;
	add.s64 	%rd102653, %rd48775, 1;
	not.b64 	%rd64400, %rd102652;
	add.s64 	%rd102652, %rd102651, %rd64400;
$L__BB1_24332:
	setp.ne.s64 	%p6142, %rd102652, 0;
	mov.u64 	%rd102651, %rd102652;
	@%p6142 bra 	$L__BB1_24330;
	cvt.u32.u64 	%r6742, %rd102653;
	mov.b64 	%rd102657, 0;
	mov.u64 	%rd102655, %rd5;
$L__BB1_24334:
	shr.u64 	%rd102656, %rd102655, 1;
	add.s64 	%rd48783, %rd102657, %rd102656;
	shl.b64 	%rd64402, %rd48783, 2;
	add.s64 	%rd64403, %rd48602, %rd64402;
	ld.u32 	%r10644, [%rd64403];
	setp.ge.s32 	%p6143, %r10644, %r6572;
	@%p6143 bra 	$L__BB1_24336;
	add.s64 	%rd102657, %rd48783, 1;
	not.b64 	%rd64404, %rd102656;
	add.s64 	%rd102656, %rd102655, %rd64404;
$L__BB1_24336:
	setp.ne.s64 	%p6144, %rd102656, 0;
	mov.u64 	%rd102655, %rd102656;
	@%p6144 bra 	$L__BB1_24334;
	cvt.u32.u64 	%r6743, %rd102657;
	mov.b64 	%rd102661, 0;
	mov.u64 	%rd102659, %rd5;
$L__BB1_24338:
	shr.u64 	%rd102660, %rd102659, 1;
	add.s64 	%rd48791, %rd102661, %rd102660;
	shl.b64 	%rd64406, %rd48791, 2;
	add.s64 	%rd64407, %rd48619, %rd64406;
	ld.u32 	%r10645, [%rd64407];
	setp.ge.s32 	%p6145, %r10645, %r6742;
	@%p6145 bra 	$L__BB1_24340;
	add.s64 	%rd102661, %rd48791, 1;
	not.b64 	%rd64408, %rd102660;
	add.s64 	%rd102660, %rd102659, %rd64408;
$L__BB1_24340:
	setp.ne.s64 	%p6146, %rd102660, 0;
	mov.u64 	%rd102659, %rd102660;
	@%p6146 bra 	$L__BB1_24338;
	cvt.u32.u64 	%r6744, %rd102661;
	mov.b64 	%rd102665, 0;
	mov.u64 	%rd102663, %rd5;
$L__BB1_24342:
	shr.u64 	%rd102664, %rd102663, 1;
	add.s64 	%rd48799, %rd102665, %rd102664;
	shl.b64 	%rd64410, %rd48799, 2;
	add.s64 	%rd64411, %rd48619, %rd64410;
	ld.u32 	%r10646, [%rd64411];
	setp.ge.s32 	%p6147, %r10646, %r6743;
	@%p6147 bra 	$L__BB1_24344;
	add.s64 	%rd102665, %rd48799, 1;
	not.b64 	%rd64412, %rd102664;
	add.s64 	%rd102664, %rd102663, %rd64412;
$L__BB1_24344:
	setp.ne.s64 	%p6148, %rd102664, 0;
	mov.u64 	%rd102663, %rd102664;
	@%p6148 bra 	$L__BB1_24342;
	cvt.u32.u64 	%r6745, %rd102665;
	mov.b64 	%rd102669, 0;
	mov.u64 	%rd102667, %rd5;
$L__BB1_24346:
	shr.u64 	%rd102668, %rd102667, 1;
	add.s64 	%rd48807, %rd102669, %rd102668;
	shl.b64 	%rd64414, %rd48807, 2;
	add.s64 	%rd64415, %rd48636, %rd64414;
	ld.u32 	%r10647, [%rd64415];
	setp.ge.s32 	%p6149, %r10647, %r6744;
	@%p6149 bra 	$L__BB1_24348;
	add.s64 	%rd102669, %rd48807, 1;
	not.b64 	%rd64416, %rd102668;
	add.s64 	%rd102668, %rd102667, %rd64416;
$L__BB1_24348:
	setp.ne.s64 	%p6150, %rd102668, 0;
	mov.u64 	%rd102667, %rd102668;
	@%p6150 bra 	$L__BB1_24346;
	cvt.u32.u64 	%r6746, %rd102669;
	mov.b64 	%rd102673, 0;
	mov.u64 	%rd102671, %rd5;
$L__BB1_24350:
	shr.u64 	%rd102672, %rd102671, 1;
	add.s64 	%rd48815, %rd102673, %rd102672;
	shl.b64 	%rd64418, %rd48815, 2;
	add.s64 	%rd64419, %rd48636, %rd64418;
	ld.u32 	%r10648, [%rd64419];
	setp.ge.s32 	%p6151, %r10648, %r6745;
	@%p6151 bra 	$L__BB1_24352;
	add.s64 	%rd102673, %rd48815, 1;
	not.b64 	%rd64420, %rd102672;
	add.s64 	%rd102672, %rd102671, %rd64420;
$L__BB1_24352:
	setp.ne.s64 	%p6152, %rd102672, 0;
	mov.u64 	%rd102671, %rd102672;
	@%p6152 bra 	$L__BB1_24350;
	cvt.u32.u64 	%r6747, %rd102673;
	mov.b64 	%rd102677, 0;
	mov.u64 	%rd102675, %rd5;
$L__BB1_24354:
	shr.u64 	%rd102676, %rd102675, 1;
	add.s64 	%rd48823, %rd102677, %rd102676;
	shl.b64 	%rd64422, %rd48823, 2;
	add.s64 	%rd64423, %rd48653, %rd64422;
	ld.u32 	%r10649, [%rd64423];
	setp.ge.s32 	%p6153, %r10649, %r6746;
	@%p6153 bra 	$L__BB1_24356;
	add.s64 	%rd102677, %rd48823, 1;
	not.b64 	%rd64424, %rd102676;
	add.s64 	%rd102676, %rd102675, %rd64424;
$L__BB1_24356:
	setp.ne.s64 	%p6154, %rd102676, 0;
	mov.u64 	%rd102675, %rd102676;
	@%p6154 bra 	$L__BB1_24354;
	cvt.u32.u64 	%r6748, %rd102677;
	mov.b64 	%rd102681, 0;
	mov.u64 	%rd102679, %rd5;
$L__BB1_24358:
	shr.u64 	%rd102680, %rd102679, 1;
	add.s64 	%rd48831, %rd102681, %rd102680;
	shl.b64 	%rd64426, %rd48831, 2;
	add.s64 	%rd64427, %rd48653, %rd64426;
	ld.u32 	%r10650, [%rd64427];
	setp.ge.s32 	%p6155, %r10650, %r6747;
	@%p6155 bra 	$L__BB1_24360;
	add.s64 	%rd102681, %rd48831, 1;
	not.b64 	%rd64428, %rd102680;
	add.s64 	%rd102680, %rd102679, %rd64428;
$L__BB1_24360:
	setp.ne.s64 	%p6156, %rd102680, 0;
	mov.u64 	%rd102679, %rd102680;
	@%p6156 bra 	$L__BB1_24358;
	cvt.u32.u64 	%r6749, %rd102681;
	mov.b64 	%rd102685, 0;
	mov.u64 	%rd102683, %rd5;
$L__BB1_24362:
	shr.u64 	%rd102684, %rd102683, 1;
	add.s64 	%rd48839, %rd102685, %rd102684;
	shl.b64 	%rd64430, %rd48839, 2;
	add.s64 	%rd64431, %rd48670, %rd64430;
	ld.u32 	%r10651, [%rd64431];
	setp.ge.s32 	%p6157, %r10651, %r6748;
	@%p6157 bra 	$L__BB1_24364;
	add.s64 	%rd102685, %rd48839, 1;
	not.b64 	%rd64432, %rd102684;
	add.s64 	%rd102684, %rd102683, %rd64432;
$L__BB1_24364:
	setp.ne.s64 	%p6158, %rd102684, 0;
	mov.u64 	%rd102683, %rd102684;
	@%p6158 bra 	$L__BB1_24362;
	cvt.u32.u64 	%r6750, %rd102685;
	mov.b64 	%rd102689, 0;
	mov.u64 	%rd102687, %rd5;
$L__BB1_24366:
	shr.u64 	%rd102688, %rd102687, 1;
	add.s64 	%rd48847, %rd102689, %rd102688;
	shl.b64 	%rd64434, %rd48847, 2;
	add.s64 	%rd64435, %rd48670, %rd64434;
	ld.u32 	%r10652, [%rd64435];
	setp.ge.s32 	%p6159, %r10652, %r6749;
	@%p6159 bra 	$L__BB1_24368;
	add.s64 	%rd102689, %rd48847, 1;
	not.b64 	%rd64436, %rd102688;
	add.s64 	%rd102688, %rd102687, %rd64436;
$L__BB1_24368:
	setp.ne.s64 	%p6160, %rd102688, 0;
	mov.u64 	%rd102687, %rd102688;
	@%p6160 bra 	$L__BB1_24366;
	cvt.u32.u64 	%r6751, %rd102689;
	mov.b64 	%rd102693, 0;
	mov.u64 	%rd102691, %rd5;
$L__BB1_24370:
	shr.u64 	%rd102692, %rd102691, 1;
	add.s64 	%rd48855, %rd102693, %rd102692;
	shl.b64 	%rd64438, %rd48855, 2;
	add.s64 	%rd64439, %rd48687, %rd64438;
	ld.u32 	%r10653, [%rd64439];
	setp.ge.s32 	%p6161, %r10653, %r6750;
	@%p6161 bra 	$L__BB1_24372;
	add.s64 	%rd102693, %rd48855, 1;
	not.b64 	%rd64440, %rd102692;
	add.s64 	%rd102692, %rd102691, %rd64440;
$L__BB1_24372:
	setp.ne.s64 	%p6162, %rd102692, 0;
	mov.u64 	%rd102691, %rd102692;
	@%p6162 bra 	$L__BB1_24370;
	cvt.u32.u64 	%r6752, %rd102693;
	mov.b64 	%rd102697, 0;
	mov.u64 	%rd102695, %rd5;
$L__BB1_24374:
	shr.u64 	%rd102696, %rd102695, 1;
	add.s64 	%rd48863, %rd102697, %rd102696;
	shl.b64 	%rd64442, %rd48863, 2;
	add.s64 	%rd64443, %rd48687, %rd64442;
	ld.u32 	%r10654, [%rd64443];
	setp.ge.s32 	%p6163, %r10654, %r6751;
	@%p6163 bra 	$L__BB1_24376;
	add.s64 	%rd102697, %rd48863, 1;
	not.b64 	%rd64444, %rd102696;
	add.s64 	%rd102696, %rd102695, %rd64444;
$L__BB1_24376:
	setp.ne.s64 	%p6164, %rd102696, 0;
	mov.u64 	%rd102695, %rd102696;
	@%p6164 bra 	$L__BB1_24374;
	cvt.u32.u64 	%r6753, %rd102697;
	mov.b64 	%rd102701, 0;
	mov.u64 	%rd102699, %rd5;
$L__BB1_24378:
	shr.u64 	%rd102700, %rd102699, 1;
	add.s64 	%rd48871, %rd102701, %rd102700;
	shl.b64 	%rd64446, %rd48871, 2;
	add.s64 	%rd64447, %rd48704, %rd64446;
	ld.u32 	%r10655, [%rd64447];
	setp.ge.s32 	%p6165, %r10655, %r6752;
	@%p6165 bra 	$L__BB1_24380;
	add.s64 	%rd102701, %rd48871, 1;
	not.b64 	%rd64448, %rd102700;
	add.s64 	%rd102700, %rd102699, %rd64448;
$L__BB1_24380:
	setp.ne.s64 	%p6166, %rd102700, 0;
	mov.u64 	%rd102699, %rd102700;
	@%p6166 bra 	$L__BB1_24378;
	cvt.u32.u64 	%r6754, %rd102701;
	mov.b64 	%rd102705, 0;
	mov.u64 	%rd102703, %rd5;
$L__BB1_24382:
	shr.u64 	%rd102704, %rd102703, 1;
	add.s64 	%rd48879, %rd102705, %rd102704;
	shl.b64 	%rd64450, %rd48879, 2;
	add.s64 	%rd64451, %rd48704, %rd64450;
	ld.u32 	%r10656, [%rd64451];
	setp.ge.s32 	%p6167, %r10656, %r6753;
	@%p6167 bra 	$L__BB1_24384;
	add.s64 	%rd102705, %rd48879, 1;
	not.b64 	%rd64452, %rd102704;
	add.s64 	%rd102704, %rd102703, %rd64452;
$L__BB1_24384:
	setp.ne.s64 	%p6168, %rd102704, 0;
	mov.u64 	%rd102703, %rd102704;
	@%p6168 bra 	$L__BB1_24382;
	cvt.u32.u64 	%r6755, %rd102705;
	mov.b64 	%rd102709, 0;
	mov.u64 	%rd102707, %rd5;
$L__BB1_24386:
	shr.u64 	%rd102708, %rd102707, 1;
	add.s64 	%rd48887, %rd102709, %rd102708;
	shl.b64 	%rd64454, %rd48887, 2;
	add.s64 	%rd64455, %rd48721, %rd64454;
	ld.u32 	%r10657, [%rd64455];
	setp.ge.s32 	%p6169, %r10657, %r6754;
	@%p6169 bra 	$L__BB1_24388;
	add.s64 	%rd102709, %rd48887, 1;
	not.b64 	%rd64456, %rd102708;
	add.s64 	%rd102708, %rd102707, %rd64456;
$L__BB1_24388:
	setp.ne.s64 	%p6170, %rd102708, 0;
	mov.u64 	%rd102707, %rd102708;
	@%p6170 bra 	$L__BB1_24386;
	cvt.u32.u64 	%r6756, %rd102709;
	mov.b64 	%rd102713, 0;
	mov.u64 	%rd102711, %rd5;
$L__BB1_24390:
	shr.u64 	%rd102712, %rd102711, 1;
	add.s64 	%rd48895, %rd102713, %rd102712;
	shl.b64 	%rd64458, %rd48895, 2;
	add.s64 	%rd64459, %rd48721, %rd64458;
	ld.u32 	%r10658, [%rd64459];
	setp.ge.s32 	%p6171, %r10658, %r6755;
	@%p6171 bra 	$L__BB1_24392;
	add.s64 	%rd102713, %rd48895, 1;
	not.b64 	%rd64460, %rd102712;
	add.s64 	%rd102712, %rd102711, %rd64460;
$L__BB1_24392:
	setp.ne.s64 	%p6172, %rd102712, 0;
	mov.u64 	%rd102711, %rd102712;
	@%p6172 bra 	$L__BB1_24390;
	cvt.u32.u64 	%r6757, %rd102713;
	mov.b64 	%rd102717, 0;
	mov.u64 	%rd102715, %rd5;
$L__BB1_24394:
	shr.u64 	%rd102716, %rd102715, 1;
	add.s64 	%rd48903, %rd102717, %rd102716;
	shl.b64 	%rd64462, %rd48903, 2;
	add.s64 	%rd64463, %rd48738, %rd64462;
	ld.u32 	%r10659, [%rd64463];
	setp.ge.s32 	%p6173, %r10659, %r6756;
	@%p6173 bra 	$L__BB1_24396;
	add.s64 	%rd102717, %rd48903, 1;
	not.b64 	%rd64464, %rd102716;
	add.s64 	%rd102716, %rd102715, %rd64464;
$L__BB1_24396:
	setp.ne.s64 	%p6174, %rd102716, 0;
	mov.u64 	%rd102715, %rd102716;
	@%p6174 bra 	$L__BB1_24394;
	cvt.u32.u64 	%r6758, %rd102717;
	mov.b64 	%rd102721, 0;
	mov.u64 	%rd102719, %rd5;
$L__BB1_24398:
	shr.u64 	%rd102720, %rd102719, 1;
	add.s64 	%rd48911, %rd102721, %rd102720;
	shl.b64 	%rd64466, %rd48911, 2;
	add.s64 	%rd64467, %rd48738, %rd64466;
	ld.u32 	%r10660, [%rd64467];
	setp.ge.s32 	%p6175, %r10660, %r6757;
	@%p6175 bra 	$L__BB1_24400;
	add.s64 	%rd102721, %rd48911, 1;
	not.b64 	%rd64468, %rd102720;
	add.s64 	%rd102720, %rd102719, %rd64468;
$L__BB1_24400:
	setp.ne.s64 	%p6176, %rd102720, 0;
	mov.u64 	%rd102719, %rd102720;
	@%p6176 bra 	$L__BB1_24398;
	cvt.u32.u64 	%r6759, %rd102721;
	mov.b64 	%rd102725, 0;
	mov.u64 	%rd102723, %rd5;
$L__BB1_24402:
	shr.u64 	%rd102724, %rd102723, 1;
	add.s64 	%rd48919, %rd102725, %rd102724;
	shl.b64 	%rd64470, %rd48919, 2;
	add.s64 	%rd64471, %rd48755, %rd64470;
	ld.u32 	%r10661, [%rd64471];
	setp.ge.s32 	%p6177, %r10661, %r6758;
	@%p6177 bra 	$L__BB1_24404;
	add.s64 	%rd102725, %rd48919, 1;
	not.b64 	%rd64472, %rd102724;
	add.s64 	%rd102724, %rd102723, %rd64472;
$L__BB1_24404:
	setp.ne.s64 	%p6178, %rd102724, 0;
	mov.u64 	%rd102723, %rd102724;
	@%p6178 bra 	$L__BB1_24402;
	cvt.u32.u64 	%r6760, %rd102725;
	mov.b64 	%rd102729, 0;
	mov.u64 	%rd102727, %rd5;
$L__BB1_24406:
	shr.u64 	%rd102728, %rd102727, 1;
	add.s64 	%rd48927, %rd102729, %rd102728;
	shl.b64 	%rd64474, %rd48927, 2;
	add.s64 	%rd64475, %rd48755, %rd64474;
	ld.u32 	%r10662, [%rd64475];
	setp.ge.s32 	%p6179, %r10662, %r6759;
	@%p6179 bra 	$L__BB1_24408;
	add.s64 	%rd102729, %rd48927, 1;
	not.b64 	%rd64476, %rd102728;
	add.s64 	%rd102728, %rd102727, %rd64476;
$L__BB1_24408:
	setp.ne.s64 	%p6180, %rd102728, 0;
	mov.u64 	%rd102727, %rd102728;
	@%p6180 bra 	$L__BB1_24406;
	cvt.u32.u64 	%r10663, %rd102729;
	setp.lt.s32 	%p6181, %r6760, %r10663;
	selp.b32 	%r15166, %r6572, %r6594, %p6181;
	selp.b32 	%r15162, %r6594, %r6572, %p6181;
	mov.b64 	%rd102733, 0;
	mov.u64 	%rd102731, %rd5;
$L__BB1_24410:
	shr.u64 	%rd102732, %rd102731, 1;
	add.s64 	%rd48935, %rd102733, %rd102732;
	shl.b64 	%rd64478, %rd48935, 2;
	add.s64 	%rd64479, %rd48602, %rd64478;
	ld.u32 	%r10664, [%rd64479];
	setp.ge.s32 	%p6182, %r10664, %r6615;
	@%p6182 bra 	$L__BB1_24412;
	add.s64 	%rd102733, %rd48935, 1;
	not.b64 	%rd64480, %rd102732;
	add.s64 	%rd102732, %rd102731, %rd64480;
$L__BB1_24412:
	setp.ne.s64 	%p6183, %rd102732, 0;
	mov.u64 	%rd102731, %rd102732;
	@%p6183 bra 	$L__BB1_24410;
	cvt.u32.u64 	%r6763, %rd102733;
	mov.b64 	%rd102737, 0;
	mov.u64 	%rd102735, %rd5;
$L__BB1_24414:
	shr.u64 	%rd102736, %rd102735, 1;
	add.s64 	%rd48943, %rd102737, %rd102736;
	shl.b64 	%rd64482, %rd48943, 2;
	add.s64 	%rd64483, %rd48602, %rd64482;
	ld.u32 	%r10665, [%rd64483];
	setp.ge.s32 	%p6184, %r10665, %r6593;
	@%p6184 bra 	$L__BB1_24416;
	add.s64 	%rd102737, %rd48943, 1;
	not.b64 	%rd64484, %rd102736;
	add.s64 	%rd102736, %rd102735, %rd64484;
$L__BB1_24416:
	setp.ne.s64 	%p6185, %rd102736, 0;
	mov.u64 	%rd102735, %rd102736;
	@%p6185 bra 	$L__BB1_24414;
	cvt.u32.u64 	%r6764, %rd102737;
	mov.b64 	%rd102741, 0;
	mov.u64 	%rd102739, %rd5;
$L__BB1_24418:
	shr.u64 	%rd102740, %rd102739, 1;
	add.s64 	%rd48951, %rd102741, %rd102740;
	shl.b64 	%rd64486, %rd48951, 2;
	add.s64 	%rd64487, %rd48619, %rd64486;
	ld.u32 	%r10666, [%rd64487];
	setp.ge.s32 	%p6186, %r10666, %r6763;
	@%p6186 bra 	$L__BB1_24420;
	add.s64 	%rd102741, %rd48951, 1;
	not.b64 	%rd64488, %rd102740;
	add.s64 	%rd102740, %rd102739, %rd64488;
$L__BB1_24420:
	setp.ne.s64 	%p6187, %rd102740, 0;
	mov.u64 	%rd102739, %rd102740;
	@%p6187 bra 	$L__BB1_24418;
	cvt.u32.u64 	%r6765, %rd102741;
	mov.b64 	%rd102745, 0;
	mov.u64 	%rd102743, %rd5;
$L__BB1_24422:
	shr.u64 	%rd102744, %rd102743, 1;
	add.s64 	%rd48959, %rd102745, %rd102744;
	shl.b64 	%rd64490, %rd48959, 2;
	add.s64 	%rd64491, %rd48619, %rd64490;
	ld.u32 	%r10667, [%rd64491];
	setp.ge.s32 	%p6188, %r10667, %r6764;
	@%p6188 bra 	$L__BB1_24424;
	add.s64 	%rd102745, %rd48959, 1;
	not.b64 	%rd64492, %rd102744;
	add.s64 	%rd102744, %rd102743, %rd64492;
$L__BB1_24424:
	setp.ne.s64 	%p6189, %rd102744, 0;
	mov.u64 	%rd102743, %rd102744;
	@%p6189 bra 	$L__BB1_24422;
	cvt.u32.u64 	%r6766, %rd102745;
	mov.b64 	%rd102749, 0;
	mov.u64 	%rd102747, %rd5;
$L__BB1_24426:
	shr.u64 	%rd102748, %rd102747, 1;
	add.s64 	%rd48967, %rd102749, %rd102748;
	shl.b64 	%rd64494, %rd48967, 2;
	add.s64 	%rd64495, %rd48636, %rd64494;
	ld.u32 	%r10668, [%rd64495];
	setp.ge.s32 	%p6190, %r10668, %r6765;
	@%p6190 bra 	$L__BB1_24428;
	add.s64 	%rd102749, %rd48967, 1;
	not.b64 	%rd64496, %rd102748;
	add.s64 	%rd102748, %rd102747, %rd64496;
$L__BB1_24428:
	setp.ne.s64 	%p6191, %rd102748, 0;
	mov.u64 	%rd102747, %rd102748;
	@%p6191 bra 	$L__BB1_24426;
	cvt.u32.u64 	%r6767, %rd102749;
	mov.b64 	%rd102753, 0;
	mov.u64 	%rd102751, %rd5;
$L__BB1_24430:
	shr.u64 	%rd102752, %rd102751, 1;
	add.s64 	%rd48975, %rd102753, %rd102752;
	shl.b64 	%rd64498, %rd48975, 2;
	add.s64 	%rd64499, %rd48636, %rd64498;
	ld.u32 	%r10669, [%rd64499];
	setp.ge.s32 	%p6192, %r10669, %r6766;
	@%p6192 bra 	$L__BB1_24432;
	add.s64 	%rd102753, %rd48975, 1;
	not.b64 	%rd64500, %rd102752;
	add.s64 	%rd102752, %rd102751, %rd64500;
$L__BB1_24432:
	setp.ne.s64 	%p6193, %rd102752, 0;
	mov.u64 	%rd102751, %rd102752;
	@%p6193 bra 	$L__BB1_24430;
	cvt.u32.u64 	%r6768, %rd102753;
	mov.b64 	%rd102757, 0;
	mov.u64 	%rd102755, %rd5;
$L__BB1_24434:
	shr.u64 	%rd102756, %rd102755, 1;
	add.s64 	%rd48983, %rd102757, %rd102756;
	shl.b64 	%rd64502, %rd48983, 2;
	add.s64 	%rd64503, %rd48653, %rd64502;
	ld.u32 	%r10670, [%rd64503];
	setp.ge.s32 	%p6194, %r10670, %r6767;
	@%p6194 bra 	$L__BB1_24436;
	add.s64 	%rd102757, %rd48983, 1;
	not.b64 	%rd64504, %rd102756;
	add.s64 	%rd102756, %rd102755, %rd64504;
$L__BB1_24436:
	setp.ne.s64 	%p6195, %rd102756, 0;
	mov.u64 	%rd102755, %rd102756;
	@%p6195 bra 	$L__BB1_24434;
	cvt.u32.u64 	%r6769, %rd102757;
	mov.b64 	%rd102761, 0;
	mov.u64 	%rd102759, %rd5;
$L__BB1_24438:
	shr.u64 	%rd102760, %rd102759, 1;
	add.s64 	%rd48991, %rd102761, %rd102760;
	shl.b64 	%rd64506, %rd48991, 2;
	add.s64 	%rd64507, %rd48653, %rd64506;
	ld.u32 	%r10671, [%rd64507];
	setp.ge.s32 	%p6196, %r10671, %r6768;
	@%p6196 bra 	$L__BB1_24440;
	add.s64 	%rd102761, %rd48991, 1;
	not.b64 	%rd64508, %rd102760;
	add.s64 	%rd102760, %rd102759, %rd64508;
$L__BB1_24440:
	setp.ne.s64 	%p6197, %rd102760, 0;
	mov.u64 	%rd102759, %rd102760;
	@%p6197 bra 	$L__BB1_24438;
	cvt.u32.u64 	%r6770, %rd102761;
	mov.b64 	%rd102765, 0;
	mov.u64 	%rd102763, %rd5;
$L__BB1_24442:
	shr.u64 	%rd102764, %rd102763, 1;
	add.s64 	%rd48999, %rd102765, %rd102764;
	shl.b64 	%rd64510, %rd48999, 2;
	add.s64 	%rd64511, %rd48670, %rd64510;
	ld.u32 	%r10672, [%rd64511];
	setp.ge.s32 	%p6198, %r10672, %r6769;
	@%p6198 bra 	$L__BB1_24444;
	add.s64 	%rd102765, %rd48999, 1;
	not.b64 	%rd64512, %rd102764;
	add.s64 	%rd102764, %rd102763, %rd64512;
$L__BB1_24444:
	setp.ne.s64 	%p6199, %rd102764, 0;
	mov.u64 	%rd102763, %rd102764;
	@%p6199 bra 	$L__BB1_24442;
	cvt.u32.u64 	%r6771, %rd102765;
	mov.b64 	%rd102769, 0;
	mov.u64 	%rd102767, %rd5;
$L__BB1_24446:
	shr.u64 	%rd102768, %rd102767, 1;
	add.s64 	%rd49007, %rd102769, %rd102768;
	shl.b64 	%rd64514, %rd49007, 2;
	add.s64 	%rd64515, %rd48670, %rd64514;
	ld.u32 	%r10673, [%rd64515];
	setp.ge.s32 	%p6200, %r10673, %r6770;
	@%p6200 bra 	$L__BB1_24448;
	add.s64 	%rd102769, %rd49007, 1;
	not.b64 	%rd64516, %rd102768;
	add.s64 	%rd102768, %rd102767, %rd64516;
$L__BB1_24448:
	setp.ne.s64 	%p6201, %rd102768, 0;
	mov.u64 	%rd102767, %rd102768;
	@%p6201 bra 	$L__BB1_24446;
	cvt.u32.u64 	%r6772, %rd102769;
	mov.b64 	%rd102773, 0;
	mov.u64 	%rd102771, %rd5;
$L__BB1_24450:
	shr.u64 	%rd102772, %rd102771, 1;
	add.s64 	%rd49015, %rd102773, %rd102772;
	shl.b64 	%rd64518, %rd49015, 2;
	add.s64 	%rd64519, %rd48687, %rd64518;
	ld.u32 	%r10674, [%rd64519];
	setp.ge.s32 	%p6202, %r10674, %r6771;
	@%p6202 bra 	$L__BB1_24452;
	add.s64 	%rd102773, %rd49015, 1;
	not.b64 	%rd64520, %rd102772;
	add.s64 	%rd102772, %rd102771, %rd64520;
$L__BB1_24452:
	setp.ne.s64 	%p6203, %rd102772, 0;
	mov.u64 	%rd102771, %rd102772;
	@%p6203 bra 	$L__BB1_24450;
	cvt.u32.u64 	%r6773, %rd102773;
	mov.b64 	%rd102777, 0;
	mov.u64 	%rd102775, %rd5;
$L__BB1_24454:
	shr.u64 	%rd102776, %rd102775, 1;
	add.s64 	%rd49023, %rd102777, %rd102776;
	shl.b64 	%rd64522, %rd49023, 2;
	add.s64 	%rd64523, %rd48687, %rd64522;
	ld.u32 	%r10675, [%rd64523];
	setp.ge.s32 	%p6204, %r10675, %r6772;
	@%p6204 bra 	$L__BB1_24456;
	add.s64 	%rd102777, %rd49023, 1;
	not.b64 	%rd64524, %rd102776;
	add.s64 	%rd102776, %rd102775, %rd64524;
$L__BB1_24456:
	setp.ne.s64 	%p6205, %rd102776, 0;
	mov.u64 	%rd102775, %rd102776;
	@%p6205 bra 	$L__BB1_24454;
	cvt.u32.u64 	%r6774, %rd102777;
	mov.b64 	%rd102781, 0;
	mov.u64 	%rd102779, %rd5;
$L__BB1_24458:
	shr.u64 	%rd102780, %rd102779, 1;
	add.s64 	%rd49031, %rd102781, %rd102780;
	shl.b64 	%rd64526, %rd49031, 2;
	add.s64 	%rd64527, %rd48704, %rd64526;
	ld.u32 	%r10676, [%rd64527];
	setp.ge.s32 	%p6206, %r10676, %r6773;
	@%p6206 bra 	$L__BB1_24460;
	add.s64 	%rd102781, %rd49031, 1;
	not.b64 	%rd64528, %rd102780;
	add.s64 	%rd102780, %rd102779, %rd64528;
$L__BB1_24460:
	setp.ne.s64 	%p6207, %rd102780, 0;
	mov.u64 	%rd102779, %rd102780;
	@%p6207 bra 	$L__BB1_24458;
	cvt.u32.u64 	%r6775, %rd102781;
	mov.b64 	%rd102785, 0;
	mov.u64 	%rd102783, %rd5;
$L__BB1_24462:
	shr.u64 	%rd102784, %rd102783, 1;
	add.s64 	%rd49039, %rd102785, %rd102784;
	shl.b64 	%rd64530, %rd49039, 2;
	add.s64 	%rd64531, %rd48704, %rd64530;
	ld.u32 	%r10677, [%rd64531];
	setp.ge.s32 	%p6208, %r10677, %r6774;
	@%p6208 bra 	$L__BB1_24464;
	add.s64 	%rd102785, %rd49039, 1;
	not.b64 	%rd64532, %rd102784;
	add.s64 	%rd102784, %rd102783, %rd64532;
$L__BB1_24464:
	setp.ne.s64 	%p6209, %rd102784, 0;
	mov.u64 	%rd102783, %rd102784;
	@%p6209 bra 	$L__BB1_24462;
	cvt.u32.u64 	%r6776, %rd102785;
	mov.b64 	%rd102789, 0;
	mov.u64 	%rd102787, %rd5;
$L__BB1_24466:
	shr.u64 	%rd102788, %rd102787, 1;
	add.s64 	%rd49047, %rd102789, %rd102788;
	shl.b64 	%rd64534, %rd49047, 2;
	add.s64 	%rd64535, %rd48721, %rd64534;
	ld.u32 	%r10678, [%rd64535];
	setp.ge.s32 	%p6210, %r10678, %r6775;
	@%p6210 bra 	$L__BB1_24468;
	add.s64 	%rd102789, %rd49047, 1;
	not.b64 	%rd64536, %rd102788;
	add.s64 	%rd102788, %rd102787, %rd64536;
$L__BB1_24468:
	setp.ne.s64 	%p6211, %rd102788, 0;
	mov.u64 	%rd102787, %rd102788;
	@%p6211 bra 	$L__BB1_24466;
	cvt.u32.u64 	%r6777, %rd102789;
	mov.b64 	%rd102793, 0;
	mov.u64 	%rd102791, %rd5;
$L__BB1_24470:
	shr.u64 	%rd102792, %rd102791, 1;
	add.s64 	%rd49055, %rd102793, %rd102792;
	shl.b64 	%rd64538, %rd49055, 2;
	add.s64 	%rd64539, %rd48721, %rd64538;
	ld.u32 	%r10679, [%rd64539];
	setp.ge.s32 	%p6212, %r10679, %r6776;
	@%p6212 bra 	$L__BB1_24472;
	add.s64 	%rd102793, %rd49055, 1;
	not.b64 	%rd64540, %rd102792;
	add.s64 	%rd102792, %rd102791, %rd64540;
$L__BB1_24472:
	setp.ne.s64 	%p6213, %rd102792, 0;
	mov.u64 	%rd102791, %rd102792;
	@%p6213 bra 	$L__BB1_24470;
	cvt.u32.u64 	%r6778, %rd102793;
	mov.b64 	%rd102797, 0;
	mov.u64 	%rd102795, %rd5;
$L__BB1_24474:
	shr.u64 	%rd102796, %rd102795, 1;
	add.s64 	%rd49063, %rd102797, %rd102796;
	shl.b64 	%rd64542, %rd49063, 2;
	add.s64 	%rd64543, %rd48738, %rd64542;
	ld.u32 	%r10680, [%rd64543];
	setp.ge.s32 	%p6214, %r10680, %r6777;
	@%p6214 bra 	$L__BB1_24476;
	add.s64 	%rd102797, %rd49063, 1;
	not.b64 	%rd64544, %rd102796;
	add.s64 	%rd102796, %rd102795, %rd64544;
$L__BB1_24476:
	setp.ne.s64 	%p6215, %rd102796, 0;
	mov.u64 	%rd102795, %rd102796;
	@%p6215 bra 	$L__BB1_24474;
	cvt.u32.u64 	%r6779, %rd102797;
	mov.b64 	%rd102801, 0;
	mov.u64 	%rd102799, %rd5;
$L__BB1_24478:
	shr.u64 	%rd102800, %rd102799, 1;
	add.s64 	%rd49071, %rd102801, %rd102800;
	shl.b64 	%rd64546, %rd49071, 2;
	add.s64 	%rd64547, %rd48738, %rd64546;
	ld.u32 	%r10681, [%rd64547];
	setp.ge.s32 	%p6216, %r10681, %r6778;
	@%p6216 bra 	$L__BB1_24480;
	add.s64 	%rd102801, %rd49071, 1;
	not.b64 	%rd64548, %rd102800;
	add.s64 	%rd102800, %rd102799, %rd64548;
$L__BB1_24480:
	setp.ne.s64 	%p6217, %rd102800, 0;
	mov.u64 	%rd102799, %rd102800;
	@%p6217 bra 	$L__BB1_24478;
	cvt.u32.u64 	%r6780, %rd102801;
	mov.b64 	%rd102805, 0;
	mov.u64 	%rd102803, %rd5;
$L__BB1_24482:
	shr.u64 	%rd102804, %rd102803, 1;
	add.s64 	%rd49079, %rd102805, %rd102804;
	shl.b64 	%rd64550, %rd49079, 2;
	add.s64 	%rd64551, %rd48755, %rd64550;
	ld.u32 	%r10682, [%rd64551];
	setp.ge.s32 	%p6218, %r10682, %r6779;
	@%p6218 bra 	$L__BB1_24484;
	add.s64 	%rd102805, %rd49079, 1;
	not.b64 	%rd64552, %rd102804;
	add.s64 	%rd102804, %rd102803, %rd64552;
$L__BB1_24484:
	setp.ne.s64 	%p6219, %rd102804, 0;
	mov.u64 	%rd102803, %rd102804;
	@%p6219 bra 	$L__BB1_24482;
	cvt.u32.u64 	%r6781, %rd102805;
	mov.b64 	%rd102809, 0;
	mov.u64 	%rd102807, %rd5;
$L__BB1_24486:
	shr.u64 	%rd102808, %rd102807, 1;
	add.s64 	%rd49087, %rd102809, %rd102808;
	shl.b64 	%rd64554, %rd49087, 2;
	add.s64 	%rd64555, %rd48755, %rd64554;
	ld.u32 	%r10683, [%rd64555];
	setp.ge.s32 	%p6220, %r10683, %r6780;
	@%p6220 bra 	$L__BB1_24488;
	add.s64 	%rd102809, %rd49087, 1;
	not.b64 	%rd64556, %rd102808;
	add.s64 	%rd102808, %rd102807, %rd64556;
$L__BB1_24488:
	setp.ne.s64 	%p6221, %rd102808, 0;
	mov.u64 	%rd102807, %rd102808;
	@%p6221 bra 	$L__BB1_24486;
	cvt.u32.u64 	%r10684, %rd102809;
	setp.lt.s32 	%p6222, %r6781, %r10684;
	selp.b32 	%r15174, %r6593, %r6615, %p6222;
	selp.b32 	%r15170, %r6615, %r6593, %p6222;
	mov.b64 	%rd102813, 0;
	mov.u64 	%rd102811, %rd5;
$L__BB1_24490:
	shr.u64 	%rd102812, %rd102811, 1;
	add.s64 	%rd49095, %rd102813, %rd102812;
	shl.b64 	%rd64558, %rd49095, 2;
	add.s64 	%rd64559, %rd48602, %rd64558;
	ld.u32 	%r10685, [%rd64559];
	setp.ge.s32 	%p6223, %r10685, %r6636;
	@%p6223 bra 	$L__BB1_24492;
	add.s64 	%rd102813, %rd49095, 1;
	not.b64 	%rd64560, %rd102812;
	add.s64 	%rd102812, %rd102811, %rd64560;
$L__BB1_24492:
	setp.ne.s64 	%p6224, %rd102812, 0;
	mov.u64 	%rd102811, %rd102812;
	@%p6224 bra 	$L__BB1_24490;
	cvt.u32.u64 	%r6784, %rd102813;
	mov.b64 	%rd102817, 0;
	mov.u64 	%rd102815, %rd5;
$L__BB1_24494:
	shr.u64 	%rd102816, %rd102815, 1;
	add.s64 	%rd49103, %rd102817, %rd102816;
	shl.b64 	%rd64562, %rd49103, 2;
	add.s64 	%rd64563, %rd48602, %rd64562;
	ld.u32 	%r10686, [%rd64563];
	setp.ge.s32 	%p6225, %r10686, %r6614;
	@%p6225 bra 	$L__BB1_24496;
	add.s64 	%rd102817, %rd49103, 1;
	not.b64 	%rd64564, %rd102816;
	add.s64 	%rd102816, %rd102815, %rd64564;
$L__BB1_24496:
	setp.ne.s64 	%p6226, %rd102816, 0;
	mov.u64 	%rd102815, %rd102816;
	@%p6226 bra 	$L__BB1_24494;
	cvt.u32.u64 	%r6785, %rd102817;
	mov.b64 	%rd102821, 0;
	mov.u64 	%rd102819, %rd5;
$L__BB1_24498:
	shr.u64 	%rd102820, %rd102819, 1;
	add.s64 	%rd49111, %rd102821, %rd102820;
	shl.b64 	%rd64566, %rd49111, 2;
	add.s64 	%rd64567, %rd48619, %rd64566;
	ld.u32 	%r10687, [%rd64567];
	setp.ge.s32 	%p6227, %r10687, %r6784;
	@%p6227 bra 	$L__BB1_24500;
	add.s64 	%rd102821, %rd49111, 1;
	not.b64 	%rd64568, %rd102820;
	add.s64 	%rd102820, %rd102819, %rd64568;
$L__BB1_24500:
	setp.ne.s64 	%p6228, %rd102820, 0;
	mov.u64 	%rd102819, %rd102820;
	@%p6228 bra 	$L__BB1_24498;
	cvt.u32.u64 	%r6786, %rd102821;
	mov.b64 	%rd102825, 0;
	mov.u64 	%rd102823, %rd5;
$L__BB1_24502:
	shr.u64 	%rd102824, %rd102823, 1;
	add.s64 	%rd49119, %rd102825, %rd102824;
	shl.b64 	%rd64570, %rd49119, 2;
	add.s64 	%rd64571, %rd48619, %rd64570;
	ld.u32 	%r10688, [%rd64571];
	setp.ge.s32 	%p6229, %r10688, %r6785;
	@%p6229 bra 	$L__BB1_24504;
	add.s64 	%rd102825, %rd49119, 1;
	not.b64 	%rd64572, %rd102824;
	add.s64 	%rd102824, %rd102823, %rd64572;
$L__BB1_24504:
	setp.ne.s64 	%p6230, %rd102824, 0;
	mov.u64 	%rd102823, %rd102824;
	@%p6230 bra 	$L__BB1_24502;
	cvt.u32.u64 	%r6787, %rd102825;
	mov.b64 	%rd102829, 0;
	mov.u64 	%rd102827, %rd5;
$L__BB1_24506:
	shr.u64 	%rd102828, %rd102827, 1;
	add.s64 	%rd49127, %rd102829, %rd102828;
	shl.b64 	%rd64574, %rd49127, 2;
	add.s64 	%rd64575, %rd48636, %rd64574;
	ld.u32 	%r10689, [%rd64575];
	setp.ge.s32 	%p6231, %r10689, %r6786;
	@%p6231 bra 	$L__BB1_24508;
	add.s64 	%rd102829, %rd49127, 1;
	not.b64 	%rd64576, %rd102828;
	add.s64 	%rd102828, %rd102827, %rd64576;
$L__BB1_24508:
	setp.ne.s64 	%p6232, %rd102828, 0;
	mov.u64 	%rd102827, %rd102828;
	@%p6232 bra 	$L__BB1_24506;
	cvt.u32.u64 	%r6788, %rd102829;
	mov.b64 	%rd102833, 0;
	mov.u64 	%rd102831, %rd5;
$L__BB1_24510:
	shr.u64 	%rd102832, %rd102831, 1;
	add.s64 	%rd49135, %rd102833, %rd102832;
	shl.b64 	%rd64578, %rd49135, 2;
	add.s64 	%rd64579, %rd48636, %rd64578;
	ld.u32 	%r10690, [%rd64579];
	setp.ge.s32 	%p6233, %r10690, %r6787;
	@%p6233 bra 	$L__BB1_24512;
	add.s64 	%rd102833, %rd49135, 1;
	not.b64 	%rd64580, %rd102832;
	add.s64 	%rd102832, %rd102831, %rd64580;
$L__BB1_24512:
	setp.ne.s64 	%p6234, %rd102832, 0;
	mov.u64 	%rd102831, %rd102832;
	@%p6234 bra 	$L__BB1_24510;
	cvt.u32.u64 	%r6789, %rd102833;
	mov.b64 	%rd102837, 0;
	mov.u64 	%rd102835, %rd5;
$L__BB1_24514:
	shr.u64 	%rd102836, %rd102835, 1;
	add.s64 	%rd49143, %rd102837, %rd102836;
	shl.b64 	%rd64582, %rd49143, 2;
	add.s64 	%rd64583, %rd48653, %rd64582;
	ld.u32 	%r10691, [%rd64583];
	setp.ge.s32 	%p6235, %r10691, %r6788;
	@%p6235 bra 	$L__BB1_24516;
	add.s64 	%rd102837, %rd49143, 1;
	not.b64 	%rd64584, %rd102836;
	add.s64 	%rd102836, %rd102835, %rd64584;
$L__BB1_24516:
	setp.ne.s64 	%p6236, %rd102836, 0;
	mov.u64 	%rd102835, %rd102836;
	@%p6236 bra 	$L__BB1_24514;
	cvt.u32.u64 	%r6790, %rd102837;
	mov.b64 	%rd102841, 0;
	mov.u64 	%rd102839, %rd5;
$L__BB1_24518:
	shr.u64 	%rd102840, %rd102839, 1;
	add.s64 	%rd49151, %rd102841, %rd102840;
	shl.b64 	%rd64586, %rd49151, 2;
	add.s64 	%rd64587, %rd48653, %rd64586;
	ld.u32 	%r10692, [%rd64587];
	setp.ge.s32 	%p6237, %r10692, %r6789;
	@%p6237 bra 	$L__BB1_24520;
	add.s64 	%rd102841, %rd49151, 1;
	not.b64 	%rd64588, %rd102840;
	add.s64 	%rd102840, %rd102839, %rd64588;
$L__BB1_24520:
	setp.ne.s64 	%p6238, %rd102840, 0;
	mov.u64 	%rd102839, %rd102840;
	@%p6238 bra 	$L__BB1_24518;
	cvt.u32.u64 	%r6791, %rd102841;
	mov.b64 	%rd102845, 0;
	mov.u64 	%rd102843, %rd5;
$L__BB1_24522:
	shr.u64 	%rd102844, %rd102843, 1;
	add.s64 	%rd49159, %rd102845, %rd102844;
	shl.b64 	%rd64590, %rd49159, 2;
	add.s64 	%rd64591, %rd48670, %rd64590;
	ld.u32 	%r10693, [%rd64591];
	setp.ge.s32 	%p6239, %r10693, %r6790;
	@%p6239 bra 	$L__BB1_24524;
	add.s64 	%rd102845, %rd49159, 1;
	not.b64 	%rd64592, %rd102844;
	add.s64 	%rd102844, %rd102843, %rd64592;
$L__BB1_24524:
	setp.ne.s64 	%p6240, %rd102844, 0;
	mov.u64 	%rd102843, %rd102844;
	@%p6240 bra 	$L__BB1_24522;
	cvt.u32.u64 	%r6792, %rd102845;
	mov.b64 	%rd102849, 0;
	mov.u64 	%rd102847, %rd5;
$L__BB1_24526:
	shr.u64 	%rd102848, %rd102847, 1;
	add.s64 	%rd49167, %rd102849, %rd102848;
	shl.b64 	%rd64594, %rd49167, 2;
	add.s64 	%rd64595, %rd48670, %rd64594;
	ld.u32 	%r10694, [%rd64595];
	setp.ge.s32 	%p6241, %r10694, %r6791;
	@%p6241 bra 	$L__BB1_24528;
	add.s64 	%rd102849, %rd49167, 1;
	not.b64 	%rd64596, %rd102848;
	add.s64 	%rd102848, %rd102847, %rd64596;
$L__BB1_24528:
	setp.ne.s64 	%p6242, %rd102848, 0;
	mov.u64 	%rd102847, %rd102848;
	@%p6242 bra 	$L__BB1_24526;
	cvt.u32.u64 	%r6793, %rd102849;
	mov.b64 	%rd102853, 0;
	mov.u64 	%rd102851, %rd5;
$L__BB1_24530:
	shr.u64 	%rd102852, %rd102851, 1;
	add.s64 	%rd49175, %rd102853, %rd102852;
	shl.b64 	%rd64598, %rd49175, 2;
	add.s64 	%rd64599, %rd48687, %rd64598;
	ld.u32 	%r10695, [%rd64599];
	setp.ge.s32 	%p6243, %r10695, %r6792;
	@%p6243 bra 	$L__BB1_24532;
	add.s64 	%rd102853, %rd49175, 1;
	not.b64 	%rd64600, %rd102852;
	add.s64 	%rd102852, %rd102851, %rd64600;
$L__BB1_24532:
	setp.ne.s64 	%p6244, %rd102852, 0;
	mov.u64 	%rd102851, %rd102852;
	@%p6244 bra 	$L__BB1_24530;
	cvt.u32.u64 	%r6794, %rd102853;
	mov.b64 	%rd102857, 0;
	mov.u64 	%rd102855, %rd5;
$L__BB1_24534:
	shr.u64 	%rd102856, %rd102855, 1;
	add.s64 	%rd49183, %rd102857, %rd102856;
	shl.b64 	%rd64602, %rd49183, 2;
	add.s64 	%rd64603, %rd48687, %rd64602;
	ld.u32 	%r10696, [%rd64603];
	setp.ge.s32 	%p6245, %r10696, %r6793;
	@%p6245 bra 	$L__BB1_24536;
	add.s64 	%rd102857, %rd49183, 1;
	not.b64 	%rd64604, %rd102856;
	add.s64 	%rd102856, %rd102855, %rd64604;
$L__BB1_24536:
	setp.ne.s64 	%p6246, %rd102856, 0;
	mov.u64 	%rd102855, %rd102856;
	@%p6246 bra 	$L__BB1_24534;
	cvt.u32.u64 	%r6795, %rd102857;
	mov.b64 	%rd102861, 0;
	mov.u64 	%rd102859, %rd5;
$L__BB1_24538:
	shr.u64 	%rd102860, %rd102859, 1;
	add.s64 	%rd49191, %rd102861, %rd102860;
	shl.b64 	%rd64606, %rd49191, 2;
	add.s64 	%rd64607, %rd48704, %rd64606;
	ld.u32 	%r10697, [%rd64607];
	setp.ge.s32 	%p6247, %r10697, %r6794;
	@%p6247 bra 	$L__BB1_24540;
	add.s64 	%rd102861, %rd49191, 1;
	not.b64 	%rd64608, %rd102860;
	add.s64 	%rd102860, %rd102859, %rd64608;
$L__BB1_24540:
	setp.ne.s64 	%p6248, %rd102860, 0;
	mov.u64 	%rd102859, %rd102860;
	@%p6248 bra 	$L__BB1_24538;
	cvt.u32.u64 	%r6796, %rd102861;
	mov.b64 	%rd102865, 0;
	mov.u64 	%rd102863, %rd5;
$L__BB1_24542:
	shr.u64 	%rd102864, %rd102863, 1;
	add.s64 	%rd49199, %rd102865, %rd102864;
	shl.b64 	%rd64610, %rd49199, 2;
	add.s64 	%rd64611, %rd48704, %rd64610;
	ld.u32 	%r10698, [%rd64611];
	setp.ge.s32 	%p6249, %r10698, %r6795;
	@%p6249 bra 	$L__BB1_24544;
	add.s64 	%rd102865, %rd49199, 1;
	not.b64 	%rd64612, %rd102864;
	add.s64 	%rd102864, %rd102863, %rd64612;
$L__BB1_24544:
	setp.ne.s64 	%p6250, %rd102864, 0;
	mov.u64 	%rd102863, %rd102864;
	@%p6250 bra 	$L__BB1_24542;
	cvt.u32.u64 	%r6797, %rd102865;
	mov.b64 	%rd102869, 0;
	mov.u64 	%rd102867, %rd5;
$L__BB1_24546:
	shr.u64 	%rd102868, %rd102867, 1;
	add.s64 	%rd49207, %rd102869, %rd102868;
	shl.b64 	%rd64614, %rd49207, 2;
	add.s64 	%rd64615, %rd48721, %rd64614;
	ld.u32 	%r10699, [%rd64615];
	setp.ge.s32 	%p6251, %r10699, %r6796;
	@%p6251 bra 	$L__BB1_24548;
	add.s64 	%rd102869, %rd49207, 1;
	not.b64 	%rd64616, %rd102868;
	add.s64 	%rd102868, %rd102867, %rd64616;
$L__BB1_24548:
	setp.ne.s64 	%p6252, %rd102868, 0;
	mov.u64 	%rd102867, %rd102868;
	@%p6252 bra 	$L__BB1_24546;
	cvt.u32.u64 	%r6798, %rd102869;
	mov.b64 	%rd102873, 0;
	mov.u64 	%rd102871, %rd5;
$L__BB1_24550:
	shr.u64 	%rd102872, %rd102871, 1;
	add.s64 	%rd49215, %rd102873, %rd102872;
	shl.b64 	%rd64618, %rd49215, 2;
	add.s64 	%rd64619, %rd48721, %rd64618;
	ld.u32 	%r10700, [%rd64619];
	setp.ge.s32 	%p6253, %r10700, %r6797;
	@%p6253 bra 	$L__BB1_24552;
	add.s64 	%rd102873, %rd49215, 1;
	not.b64 	%rd64620, %rd102872;
	add.s64 	%rd102872, %rd102871, %rd64620;
$L__BB1_24552:
	setp.ne.s64 	%p6254, %rd102872, 0;
	mov.u64 	%rd102871, %rd102872;
	@%p6254 bra 	$L__BB1_24550;
	cvt.u32.u64 	%r6799, %rd102873;
	mov.b64 	%rd102877, 0;
	mov.u64 	%rd102875, %rd5;
$L__BB1_24554:
	shr.u64 	%rd102876, %rd102875, 1;
	add.s64 	%rd49223, %rd102877, %rd102876;
	shl.b64 	%rd64622, %rd49223, 2;
	add.s64 	%rd64623, %rd48738, %rd64622;
	ld.u32 	%r10701, [%rd64623];
	setp.ge.s32 	%p6255, %r10701, %r6798;
	@%p6255 bra 	$L__BB1_24556;
	add.s64 	%rd102877, %rd49223, 1;
	not.b64 	%rd64624, %rd102876;
	add.s64 	%rd102876, %rd102875, %rd64624;
$L__BB1_24556:
	setp.ne.s64 	%p6256, %rd102876, 0;
	mov.u64 	%rd102875, %rd102876;
	@%p6256 bra 	$L__BB1_24554;
	cvt.u32.u64 	%r6800, %rd102877;
	mov.b64 	%rd102881, 0;
	mov.u64 	%rd102879, %rd5;
$L__BB1_24558:
	shr.u64 	%rd102880, %rd102879, 1;
	add.s64 	%rd49231, %rd102881, %rd102880;
	shl.b64 	%rd64626, %rd49231, 2;
	add.s64 	%rd64627, %rd48738, %rd64626;
	ld.u32 	%r10702, [%rd64627];
	setp.ge.s32 	%p6257, %r10702, %r6799;
	@%p6257 bra 	$L__BB1_24560;
	add.s64 	%rd102881, %rd49231, 1;
	not.b64 	%rd64628, %rd102880;
	add.s64 	%rd102880, %rd102879, %rd64628;
$L__BB1_24560:
	setp.ne.s64 	%p6258, %rd102880, 0;
	mov.u64 	%rd102879, %rd102880;
	@%p6258 bra 	$L__BB1_24558;
	cvt.u32.u64 	%r6801, %rd102881;
	mov.b64 	%rd102885, 0;
	mov.u64 	%rd102883, %rd5;
$L__BB1_24562:
	shr.u64 	%rd102884, %rd102883, 1;
	add.s64 	%rd49239, %rd102885, %rd102884;
	shl.b64 	%rd64630, %rd49239, 2;
	add.s64 	%rd64631, %rd48755, %rd64630;
	ld.u32 	%r10703, [%rd64631];
	setp.ge.s32 	%p6259, %r10703, %r6800;
	@%p6259 bra 	$L__BB1_24564;
	add.s64 	%rd102885, %rd49239, 1;
	not.b64 	%rd64632, %rd102884;
	add.s64 	%rd102884, %rd102883, %rd64632;
$L__BB1_24564:
	setp.ne.s64 	%p6260, %rd102884, 0;
	mov.u64 	%rd102883, %rd102884;
	@%p6260 bra 	$L__BB1_24562;
	cvt.u32.u64 	%r6802, %rd102885;
	mov.b64 	%rd102889, 0;
	mov.u64 	%rd102887, %rd5;
$L__BB1_24566:
	shr.u64 	%rd102888, %rd102887, 1;
	add.s64 	%rd49247, %rd102889, %rd102888;
	shl.b64 	%rd64634, %rd49247, 2;
	add.s64 	%rd64635, %rd48755, %rd64634;
	ld.u32 	%r10704, [%rd64635];
	setp.ge.s32 	%p6261, %r10704, %r6801;
	@%p6261 bra 	$L__BB1_24568;
	add.s64 	%rd102889, %rd49247, 1;
	not.b64 	%rd64636, %rd102888;
	add.s64 	%rd102888, %rd102887, %rd64636;
$L__BB1_24568:
	setp.ne.s64 	%p6262, %rd102888, 0;
	mov.u64 	%rd102887, %rd102888;
	@%p6262 bra 	$L__BB1_24566;
	cvt.u32.u64 	%r10705, %rd102889;
	setp.lt.s32 	%p6263, %r6802, %r10705;
	selp.b32 	%r15182, %r6614, %r6636, %p6263;
	selp.b32 	%r15178, %r6636, %r6614, %p6263;
	mov.b64 	%rd102893, 0;
	mov.u64 	%rd102891, %rd5;
$L__BB1_24570:
	shr.u64 	%rd102892, %rd102891, 1;
	add.s64 	%rd49255, %rd102893, %rd102892;
	shl.b64 	%rd64638, %rd49255, 2;
	add.s64 	%rd64639, %rd48602, %rd64638;
	ld.u32 	%r10706, [%rd64639];
	setp.ge.s32 	%p6264, %r10706, %r6657;
	@%p6264 bra 	$L__BB1_24572;
	add.s64 	%rd102893, %rd49255, 1;
	not.b64 	%rd64640, %rd102892;
	add.s64 	%rd102892, %rd102891, %rd64640;
$L__BB1_24572:
	setp.ne.s64 	%p6265, %rd102892, 0;
	mov.u64 	%rd102891, %rd102892;
	@%p6265 bra 	$L__BB1_24570;
	cvt.u32.u64 	%r6805, %rd102893;
	mov.b64 	%rd102897, 0;
	mov.u64 	%rd102895, %rd5;
$L__BB1_24574:
	shr.u64 	%rd102896, %rd102895, 1;
	add.s64 	%rd49263, %rd102897, %rd102896;
	shl.b64 	%rd64642, %rd49263, 2;
	add.s64 	%rd64643, %rd48602, %rd64642;
	ld.u32 	%r10707, [%rd64643];
	setp.ge.s32 	%p6266, %r10707, %r6635;
	@%p6266 bra 	$L__BB1_24576;
	add.s64 	%rd102897, %rd49263, 1;
	not.b64 	%rd64644, %rd102896;
	add.s64 	%rd102896, %rd102895, %rd64644;
$L__BB1_24576:
	setp.ne.s64 	%p6267, %rd102896, 0;
	mov.u64 	%rd102895, %rd102896;
	@%p6267 bra 	$L__BB1_24574;
	cvt.u32.u64 	%r6806, %rd102897;
	mov.b64 	%rd102901, 0;
	mov.u64 	%rd102899, %rd5;
$L__BB1_24578:
	shr.u64 	%rd102900, %rd102899, 1;
	add.s64 	%rd49271, %rd102901, %rd102900;
	shl.b64 	%rd64646, %rd49271, 2;
	add.s64 	%rd64647, %rd48619, %rd64646;
	ld.u32 	%r10708, [%rd64647];
	setp.ge.s32 	%p6268, %r10708, %r6805;
	@%p6268 bra 	$L__BB1_24580;
	add.s64 	%rd102901, %rd49271, 1;
	not.b64 	%rd64648, %rd102900;
	add.s64 	%rd102900, %rd102899, %rd64648;
$L__BB1_24580:
	setp.ne.s64 	%p6269, %rd102900, 0;
	mov.u64 	%rd102899, %rd102900;
	@%p6269 bra 	$L__BB1_24578;
	cvt.u32.u64 	%r6807, %rd102901;
	mov.b64 	%rd102905, 0;
	mov.u64 	%rd102903, %rd5;
$L__BB1_24582:
	shr.u64 	%rd102904, %rd102903, 1;
	add.s64 	%rd49279, %rd102905, %rd102904;
	shl.b64 	%rd64650, %rd49279, 2;
	add.s64 	%rd64651, %rd48619, %rd64650;
	ld.u32 	%r10709, [%rd64651];
	setp.ge.s32 	%p6270, %r10709, %r6806;
	@%p6270 bra 	$L__BB1_24584;
	add.s64 	%rd102905, %rd49279, 1;
	not.b64 	%rd64652, %rd102904;
	add.s64 	%rd102904, %rd102903, %rd64652;
$L__BB1_24584:
	setp.ne.s64 	%p6271, %rd102904, 0;
	mov.u64 	%rd102903, %rd102904;
	@%p6271 bra 	$L__BB1_24582;
	cvt.u32.u64 	%r6808, %rd102905;
	mov.b64 	%rd102909, 0;
	mov.u64 	%rd102907, %rd5;
$L__BB1_24586:
	shr.u64 	%rd102908, %rd102907, 1;
	add.s64 	%rd49287, %rd102909, %rd102908;
	shl.b64 	%rd64654, %rd49287, 2;
	add.s64 	%rd64655, %rd48636, %rd64654;
	ld.u32 	%r10710, [%rd64655];
	setp.ge.s32 	%p6272, %r10710, %r6807;
	@%p6272 bra 	$L__BB1_24588;
	add.s64 	%rd102909, %rd49287, 1;
	not.b64 	%rd64656, %rd102908;
	add.s64 	%rd102908, %rd102907, %rd64656;
$L__BB1_24588:
	setp.ne.s64 	%p6273, %rd102908, 0;
	mov.u64 	%rd102907, %rd102908;
	@%p6273 bra 	$L__BB1_24586;
	cvt.u32.u64 	%r6809, %rd102909;
	mov.b64 	%rd102913, 0;
	mov.u64 	%rd102911, %rd5;
$L__BB1_24590:
	shr.u64 	%rd102912, %rd102911, 1;
	add.s64 	%rd49295, %rd102913, %rd102912;
	shl.b64 	%rd64658, %rd49295, 2;
	add.s64 	%rd64659, %rd48636, %rd64658;
	ld.u32 	%r10711, [%rd64659];
	setp.ge.s32 	%p6274, %r10711, %r6808;
	@%p6274 bra 	$L__BB1_24592;
	add.s64 	%rd102913, %rd49295, 1;
	not.b64 	%rd64660, %rd102912;
	add.s64 	%rd102912, %rd102911, %rd64660;
$L__BB1_24592:
	setp.ne.s64 	%p6275, %rd102912, 0;
	mov.u64 	%rd102911, %rd102912;
	@%p6275 bra 	$L__BB1_24590;
	cvt.u32.u64 	%r6810, %rd102913;
	mov.b64 	%rd102917, 0;
	mov.u64 	%rd102915, %rd5;
$L__BB1_24594:
	shr.u64 	%rd102916, %rd102915, 1;
	add.s64 	%rd49303, %rd102917, %rd102916;
	shl.b64 	%rd64662, %rd49303, 2;
	add.s64 	%rd64663, %rd48653, %rd64662;
	ld.u32 	%r10712, [%rd64663];
	setp.ge.s32 	%p6276, %r10712, %r6809;
	@%p6276 bra 	$L__BB1_24596;
	add.s64 	%rd102917, %rd49303, 1;
	not.b64 	%rd64664, %rd102916;
	add.s64 	%rd102916, %rd102915, %rd64664;
$L__BB1_24596:
	setp.ne.s64 	%p6277, %rd102916, 0;
	mov.u64 	%rd102915, %rd102916;
	@%p6277 bra 	$L__BB1_24594;
	cvt.u32.u64 	%r6811, %rd102917;
	mov.b64 	%rd102921, 0;
	mov.u64 	%rd102919, %rd5;
$L__BB1_24598:
	shr.u64 	%rd102920, %rd102919, 1;
	add.s64 	%rd49311, %rd102921, %rd102920;
	shl.b64 	%rd64666, %rd49311, 2;
	add.s64 	%rd64667, %rd48653, %rd64666;
	ld.u32 	%r10713, [%rd64667];
	setp.ge.s32 	%p6278, %r10713, %r6810;
	@%p6278 bra 	$L__BB1_24600;
	add.s64 	%rd102921, %rd49311, 1;
	not.b64 	%rd64668, %rd102920;
	add.s64 	%rd102920, %rd102919, %rd64668;
$L__BB1_24600:
	setp.ne.s64 	%p6279, %rd102920, 0;
	mov.u64 	%rd102919, %rd102920;
	@%p6279 bra 	$L__BB1_24598;
	cvt.u32.u64 	%r6812, %rd102921;
	mov.b64 	%rd102925, 0;
	mov.u64 	%rd102923, %rd5;
$L__BB1_24602:
	shr.u64 	%rd102924, %rd102923, 1;
	add.s64 	%rd49319, %rd102925, %rd102924;
	shl.b64 	%rd64670, %rd49319, 2;
	add.s64 	%rd64671, %rd48670, %rd64670;
	ld.u32 	%r10714, [%rd64671];
	setp.ge.s32 	%p6280, %r10714, %r6811;
	@%p6280 bra 	$L__BB1_24604;
	add.s64 	%rd102925, %rd49319, 1;
	not.b64 	%rd64672, %rd102924;
	add.s64 	%rd102924, %rd102923, %rd64672;
$L__BB1_24604:
	setp.ne.s64 	%p6281, %rd102924, 0;
	mov.u64 	%rd102923, %rd102924;
	@%p6281 bra 	$L__BB1_24602;
	cvt.u32.u64 	%r6813, %rd102925;
	mov.b64 	%rd102929, 0;
	mov.u64 	%rd102927, %rd5;
$L__BB1_24606:
	shr.u64 	%rd102928, %rd102927, 1;
	add.s64 	%rd49327, %rd102929, %rd102928;
	shl.b64 	%rd64674, %rd49327, 2;
	add.s64 	%rd64675, %rd48670, %rd64674;
	ld.u32 	%r10715, [%rd64675];
	setp.ge.s32 	%p6282, %r10715, %r6812;
	@%p6282 bra 	$L__BB1_24608;
	add.s64 	%rd102929, %rd49327, 1;
	not.b64 	%rd64676, %rd102928;
	add.s64 	%rd102928, %rd102927, %rd64676;
$L__BB1_24608:
	setp.ne.s64 	%p6283, %rd102928, 0;
	mov.u64 	%rd102927, %rd102928;
	@%p6283 bra 	$L__BB1_24606;
	cvt.u32.u64 	%r6814, %rd102929;
	mov.b64 	%rd102933, 0;
	mov.u64 	%rd102931, %rd5;
$L__BB1_24610:
	shr.u64 	%rd102932, %rd102931, 1;
	add.s64 	%rd49335, %rd102933, %rd102932;
	shl.b64 	%rd64678, %rd49335, 2;
	add.s64 	%rd64679, %rd48687, %rd64678;
	ld.u32 	%r10716, [%rd64679];
	setp.ge.s32 	%p6284, %r10716, %r6813;
	@%p6284 bra 	$L__BB1_24612;
	add.s64 	%rd102933, %rd49335, 1;
	not.b64 	%rd64680, %rd102932;
	add.s64 	%rd102932, %rd102931, %rd64680;
$L__BB1_24612:
	setp.ne.s64 	%p6285, %rd102932, 0;
	mov.u64 	%rd102931, %rd102932;
	@%p6285 bra 	$L__BB1_24610;
	cvt.u32.u64 	%r6815, %rd102933;
	mov.b64 	%rd102937, 0;
	mov.u64 	%rd102935, %rd5;
$L__BB1_24614:
	shr.u64 	%rd102936, %rd102935, 1;
	add.s64 	%rd49343, %rd102937, %rd102936;
	shl.b64 	%rd64682, %rd49343, 2;
	add.s64 	%rd64683, %rd48687, %rd64682;
	ld.u32 	%r10717, [%rd64683];
	setp.ge.s32 	%p6286, %r10717, %r6814;
	@%p6286 bra 	$L__BB1_24616;
	add.s64 	%rd102937, %rd49343, 1;
	not.b64 	%rd64684, %rd102936;
	add.s64 	%rd102936, %rd102935, %rd64684;
$L__BB1_24616:
	setp.ne.s64 	%p6287, %rd102936, 0;
	mov.u64 	%rd102935, %rd102936;
	@%p6287 bra 	$L__BB1_24614;
	cvt.u32.u64 	%r6816, %rd102937;
	mov.b64 	%rd102941, 0;
	mov.u64 	%rd102939, %rd5;
$L__BB1_24618:
	shr.u64 	%rd102940, %rd102939, 1;
	add.s64 	%rd49351, %rd102941, %rd102940;
	shl.b64 	%rd64686, %rd49351, 2;
	add.s64 	%rd64687, %rd48704, %rd64686;
	ld.u32 	%r10718, [%rd64687];
	setp.ge.s32 	%p6288, %r10718, %r6815;
	@%p6288 bra 	$L__BB1_24620;
	add.s64 	%rd102941, %rd49351, 1;
	not.b64 	%rd64688, %rd102940;
	add.s64 	%rd102940, %rd102939, %rd64688;
$L__BB1_24620:
	setp.ne.s64 	%p6289, %rd102940, 0;
	mov.u64 	%rd102939, %rd102940;
	@%p6289 bra 	$L__BB1_24618;
	cvt.u32.u64 	%r6817, %rd102941;
	mov.b64 	%rd102945, 0;
	mov.u64 	%rd102943, %rd5;
$L__BB1_24622:
	shr.u64 	%rd102944, %rd102943, 1;
	add.s64 	%rd49359, %rd102945, %rd102944;
	shl.b64 	%rd64690, %rd49359, 2;
	add.s64 	%rd64691, %rd48704, %rd64690;
	ld.u32 	%r10719, [%rd64691];
	setp.ge.s32 	%p6290, %r10719, %r6816;
	@%p6290 bra 	$L__BB1_24624;
	add.s64 	%rd102945, %rd49359, 1;
	not.b64 	%rd64692, %rd102944;
	add.s64 	%rd102944, %rd102943, %rd64692;
$L__BB1_24624:
	setp.ne.s64 	%p6291, %rd102944, 0;
	mov.u64 	%rd102943, %rd102944;
	@%p6291 bra 	$L__BB1_24622;
	cvt.u32.u64 	%r6818, %rd102945;
	mov.b64 	%rd102949, 0;
	mov.u64 	%rd102947, %rd5;
$L__BB1_24626:
	shr.u64 	%rd102948, %rd102947, 1;
	add.s64 	%rd49367, %rd102949, %rd102948;
	shl.b64 	%rd64694, %rd49367, 2;
	add.s64 	%rd64695, %rd48721, %rd64694;
	ld.u32 	%r10720, [%rd64695];
	setp.ge.s32 	%p6292, %r10720, %r6817;
	@%p6292 bra 	$L__BB1_24628;
	add.s64 	%rd102949, %rd49367, 1;
	not.b64 	%rd64696, %rd102948;
	add.s64 	%rd102948, %rd102947, %rd64696;
$L__BB1_24628:
	setp.ne.s64 	%p6293, %rd102948, 0;
	mov.u64 	%rd102947, %rd102948;
	@%p6293 bra 	$L__BB1_24626;
	cvt.u32.u64 	%r6819, %rd102949;
	mov.b64 	%rd102953, 0;
	mov.u64 	%rd102951, %rd5;
$L__BB1_24630:
	shr.u64 	%rd102952, %rd102951, 1;
	add.s64 	%rd49375, %rd102953, %rd102952;
	shl.b64 	%rd64698, %rd49375, 2;
	add.s64 	%rd64699, %rd48721, %rd64698;
	ld.u32 	%r10721, [%rd64699];
	setp.ge.s32 	%p6294, %r10721, %r6818;
	@%p6294 bra 	$L__BB1_24632;
	add.s64 	%rd102953, %rd49375, 1;
	not.b64 	%rd64700, %rd102952;
	add.s64 	%rd102952, %rd102951, %rd64700;
$L__BB1_24632:
	setp.ne.s64 	%p6295, %rd102952, 0;
	mov.u64 	%rd102951, %rd102952;
	@%p6295 bra 	$L__BB1_24630;
	cvt.u32.u64 	%r6820, %rd102953;
	mov.b64 	%rd102957, 0;
	mov.u64 	%rd102955, %rd5;
$L__BB1_24634:
	shr.u64 	%rd102956, %rd102955, 1;
	add.s64 	%rd49383, %rd102957, %rd102956;
	shl.b64 	%rd64702, %rd49383, 2;
	add.s64 	%rd64703, %rd48738, %rd64702;
	ld.u32 	%r10722, [%rd64703];
	setp.ge.s32 	%p6296, %r10722, %r6819;
	@%p6296 bra 	$L__BB1_24636;
	add.s64 	%rd102957, %rd49383, 1;
	not.b64 	%rd64704, %rd102956;
	add.s64 	%rd102956, %rd102955, %rd64704;
$L__BB1_24636:
	setp.ne.s64 	%p6297, %rd102956, 0;
	mov.u64 	%rd102955, %rd102956;
	@%p6297 bra 	$L__BB1_24634;
	cvt.u32.u64 	%r6821, %rd102957;
	mov.b64 	%rd102961, 0;
	mov.u64 	%rd102959, %rd5;
$L__BB1_24638:
	shr.u64 	%rd102960, %rd102959, 1;
	add.s64 	%rd49391, %rd102961, %rd102960;
	shl.b64 	%rd64706, %rd49391, 2;
	add.s64 	%rd64707, %rd48738, %rd64706;
	ld.u32 	%r10723, [%rd64707];
	setp.ge.s32 	%p6298, %r10723, %r6820;
	@%p6298 bra 	$L__BB1_24640;
	add.s64 	%rd102961, %rd49391, 1;
	not.b64 	%rd64708, %rd102960;
	add.s64 	%rd102960, %rd102959, %rd64708;
$L__BB1_24640:
	setp.ne.s64 	%p6299, %rd102960, 0;
	mov.u64 	%rd102959, %rd102960;
	@%p6299 bra 	$L__BB1_24638;
	cvt.u32.u64 	%r6822, %rd102961;
	mov.b64 	%rd102965, 0;
	mov.u64 	%rd102963, %rd5;
$L__BB1_24642:
	shr.u64 	%rd102964, %rd102963, 1;
	add.s64 	%rd49399, %rd102965, %rd102964;
	shl.b64 	%rd64710, %rd49399, 2;
	add.s64 	%rd64711, %rd48755, %rd64710;
	ld.u32 	%r10724, [%rd64711];
	setp.ge.s32 	%p6300, %r10724, %r6821;
	@%p6300 bra 	$L__BB1_24644;
	add.s64 	%rd102965, %rd49399, 1;
	not.b64 	%rd64712, %rd102964;
	add.s64 	%rd102964, %rd102963, %rd64712;
$L__BB1_24644:
	setp.ne.s64 	%p6301, %rd102964, 0;
	mov.u64 	%rd102963, %rd102964;
	@%p6301 bra 	$L__BB1_24642;
	cvt.u32.u64 	%r6823, %rd102965;
	mov.b64 	%rd102969, 0;
	mov.u64 	%rd102967, %rd5;
$L__BB1_24646:
	shr.u64 	%rd102968, %rd102967, 1;
	add.s64 	%rd49407, %rd102969, %rd102968;
	shl.b64 	%rd64714, %rd49407, 2;
	add.s64 	%rd64715, %rd48755, %rd64714;
	ld.u32 	%r10725, [%rd64715];
	setp.ge.s32 	%p6302, %r10725, %r6822;
	@%p6302 bra 	$L__BB1_24648;
	add.s64 	%rd102969, %rd49407, 1;
	not.b64 	%rd64716, %rd102968;
	add.s64 	%rd102968, %rd102967, %rd64716;
$L__BB1_24648:
	setp.ne.s64 	%p6303, %rd102968, 0;
	mov.u64 	%rd102967, %rd102968;
	@%p6303 bra 	$L__BB1_24646;
	cvt.u32.u64 	%r10726, %rd102969;
	setp.lt.s32 	%p6304, %r6823, %r10726;
	selp.b32 	%r15190, %r6635, %r6657, %p6304;
	selp.b32 	%r15186, %r6657, %r6635, %p6304;
	mov.b64 	%rd102973, 0;
	mov.u64 	%rd102971, %rd5;
$L__BB1_24650:
	shr.u64 	%rd102972, %rd102971, 1;
	add.s64 	%rd49415, %rd102973, %rd102972;
	shl.b64 	%rd64718, %rd49415, 2;
	add.s64 	%rd64719, %rd48602, %rd64718;
	ld.u32 	%r10727, [%rd64719];
	setp.ge.s32 	%p6305, %r10727, %r6678;
	@%p6305 bra 	$L__BB1_24652;
	add.s64 	%rd102973, %rd49415, 1;
	not.b64 	%rd64720, %rd102972;
	add.s64 	%rd102972, %rd102971, %rd64720;
$L__BB1_24652:
	setp.ne.s64 	%p6306, %rd102972, 0;
	mov.u64 	%rd102971, %rd102972;
	@%p6306 bra 	$L__BB1_24650;
	cvt.u32.u64 	%r6826, %rd102973;
	mov.b64 	%rd102977, 0;
	mov.u64 	%rd102975, %rd5;
$L__BB1_24654:
	shr.u64 	%rd102976, %rd102975, 1;
	add.s64 	%rd49423, %rd102977, %rd102976;
	shl.b64 	%rd64722, %rd49423, 2;
	add.s64 	%rd64723, %rd48602, %rd64722;
	ld.u32 	%r10728, [%rd64723];
	setp.ge.s32 	%p6307, %r10728, %r6656;
	@%p6307 bra 	$L__BB1_24656;
	add.s64 	%rd102977, %rd49423, 1;
	not.b64 	%rd64724, %rd102976;
	add.s64 	%rd102976, %rd102975, %rd64724;
$L__BB1_24656:
	setp.ne.s64 	%p6308, %rd102976, 0;
	mov.u64 	%rd102975, %rd102976;
	@%p6308 bra 	$L__BB1_24654;
	cvt.u32.u64 	%r6827, %rd102977;
	mov.b64 	%rd102981, 0;
	mov.u64 	%rd102979, %rd5;
$L__BB1_24658:
	shr.u64 	%rd102980, %rd102979, 1;
	add.s64 	%rd49431, %rd102981, %rd102980;
	shl.b64 	%rd64726, %rd49431, 2;
	add.s64 	%rd64727, %rd48619, %rd64726;
	ld.u32 	%r10729, [%rd64727];
	setp.ge.s32 	%p6309, %r10729, %r6826;
	@%p6309 bra 	$L__BB1_24660;
	add.s64 	%rd102981, %rd49431, 1;
	not.b64 	%rd64728, %rd102980;
	add.s64 	%rd102980, %rd102979, %rd64728;
$L__BB1_24660:
	setp.ne.s64 	%p6310, %rd102980, 0;
	mov.u64 	%rd102979, %rd102980;
	@%p6310 bra 	$L__BB1_24658;
	cvt.u32.u64 	%r6828, %rd102981;
	mov.b64 	%rd102985, 0;
	mov.u64 	%rd102983, %rd5;
$L__BB1_24662:
	shr.u64 	%rd102984, %rd102983, 1;
	add.s64 	%rd49439, %rd102985, %rd102984;
	shl.b64 	%rd64730, %rd49439, 2;
	add.s64 	%rd64731, %rd48619, %rd64730;
	ld.u32 	%r10730, [%rd64731];
	setp.ge.s32 	%p6311, %r10730, %r6827;
	@%p6311 bra 	$L__BB1_24664;
	add.s64 	%rd102985, %rd49439, 1;
	not.b64 	%rd64732, %rd102984;
	add.s64 	%rd102984, %rd102983, %rd64732;
$L__BB1_24664:
	setp.ne.s64 	%p6312, %rd102984, 0;
	mov.u64 	%rd102983, %rd102984;
	@%p6312 bra 	$L__BB1_24662;
	cvt.u32.u64 	%r6829, %rd102985;
	mov.b64 	%rd102989, 0;
	mov.u64 	%rd102987, %rd5;
$L__BB1_24666:
	shr.u64 	%rd102988, %rd102987, 1;
	add.s64 	%rd49447, %rd102989, %rd102988;
	shl.b64 	%rd64734, %rd49447, 2;
	add.s64 	%rd64735, %rd48636, %rd64734;
	ld.u32 	%r10731, [%rd64735];
	setp.ge.s32 	%p6313, %r10731, %r6828;
	@%p6313 bra 	$L__BB1_24668;
	add.s64 	%rd102989, %rd49447, 1;
	not.b64 	%rd64736, %rd102988;
	add.s64 	%rd102988, %rd102987, %rd64736;
$L__BB1_24668:
	setp.ne.s64 	%p6314, %rd102988, 0;
	mov.u64 	%rd102987, %rd102988;
	@%p6314 bra 	$L__BB1_24666;
	cvt.u32.u64 	%r6830, %rd102989;
	mov.b64 	%rd102993, 0;
	mov.u64 	%rd102991, %rd5;
$L__BB1_24670:
	shr.u64 	%rd102992, %rd102991, 1;
	add.s64 	%rd49455, %rd102993, %rd102992;
	shl.b64 	%rd64738, %rd49455, 2;
	add.s64 	%rd64739, %rd48636, %rd64738;
	ld.u32 	%r10732, [%rd64739];
	setp.ge.s32 	%p6315, %r10732, %r6829;
	@%p6315 bra 	$L__BB1_24672;
	add.s64 	%rd102993, %rd49455, 1;
	not.b64 	%rd64740, %rd102992;
	add.s64 	%rd102992, %rd102991, %rd64740;
$L__BB1_24672:
	setp.ne.s64 	%p6316, %rd102992, 0;
	mov.u64 	%rd102991, %rd102992;
	@%p6316 bra 	$L__BB1_24670;
	cvt.u32.u64 	%r6831, %rd102993;
	mov.b64 	%rd102997, 0;
	mov.u64 	%rd102995, %rd5;
$L__BB1_24674:
	shr.u64 	%rd102996, %rd102995, 1;
	add.s64 	%rd49463, %rd102997, %rd102996;
	shl.b64 	%rd64742, %rd49463, 2;
	add.s64 	%rd64743, %rd48653, %rd64742;
	ld.u32 	%r10733, [%rd64743];
	setp.ge.s32 	%p6317, %r10733, %r6830;
	@%p6317 bra 	$L__BB1_24676;
	add.s64 	%rd102997, %rd49463, 1;
	not.b64 	%rd64744, %rd102996;
	add.s64 	%rd102996, %rd102995, %rd64744;
$L__BB1_24676:
	setp.ne.s64 	%p6318, %rd102996, 0;
	mov.u64 	%rd102995, %rd102996;
	@%p6318 bra 	$L__BB1_24674;
	cvt.u32.u64 	%r6832, %rd102997;
	mov.b64 	%rd103001, 0;
	mov.u64 	%rd102999, %rd5;
$L__BB1_24678:
	shr.u64 	%rd103000, %rd102999, 1;
	add.s64 	%rd49471, %rd103001, %rd103000;
	shl.b64 	%rd64746, %rd49471, 2;
	add.s64 	%rd64747, %rd48653, %rd64746;
	ld.u32 	%r10734, [%rd64747];
	setp.ge.s32 	%p6319, %r10734, %r6831;
	@%p6319 bra 	$L__BB1_24680;
	add.s64 	%rd103001, %rd49471, 1;
	not.b64 	%rd64748, %rd103000;
	add.s64 	%rd103000, %rd102999, %rd64748;
$L__BB1_24680:
	setp.ne.s64 	%p6320, %rd103000, 0;
	mov.u64 	%rd102999, %rd103000;
	@%p6320 bra 	$L__BB1_24678;
	cvt.u32.u64 	%r6833, %rd103001;
	mov.b64 	%rd103005, 0;
	mov.u64 	%rd103003, %rd5;
$L__BB1_24682:
	shr.u64 	%rd103004, %rd103003, 1;
	add.s64 	%rd49479, %rd103005, %rd103004;
	shl.b64 	%rd64750, %rd49479, 2;
	add.s64 	%rd64751, %rd48670, %rd64750;
	ld.u32 	%r10735, [%rd64751];
	setp.ge.s32 	%p6321, %r10735, %r6832;
	@%p6321 bra 	$L__BB1_24684;
	add.s64 	%rd103005, %rd49479, 1;
	not.b64 	%rd64752, %rd103004;
	add.s64 	%rd103004, %rd103003, %rd64752;
$L__BB1_24684:
	setp.ne.s64 	%p6322, %rd103004, 0;
	mov.u64 	%rd103003, %rd103004;
	@%p6322 bra 	$L__BB1_24682;
	cvt.u32.u64 	%r6834, %rd103005;
	mov.b64 	%rd103009, 0;
	mov.u64 	%rd103007, %rd5;
$L__BB1_24686:
	shr.u64 	%rd103008, %rd103007, 1;
	add.s64 	%rd49487, %rd103009, %rd103008;
	shl.b64 	%rd64754, %rd49487, 2;
	add.s64 	%rd64755, %rd48670, %rd64754;
	ld.u32 	%r10736, [%rd64755];
	setp.ge.s32 	%p6323, %r10736, %r6833;
	@%p6323 bra 	$L__BB1_24688;
	add.s64 	%rd103009, %rd49487, 1;
	not.b64 	%rd64756, %rd103008;
	add.s64 	%rd103008, %rd103007, %rd64756;
$L__BB1_24688:
	setp.ne.s64 	%p6324, %rd103008, 0;
	mov.u64 	%rd103007, %rd103008;
	@%p6324 bra 	$L__BB1_24686;
	cvt.u32.u64 	%r6835, %rd103009;
	mov.b64 	%rd103013, 0;
	mov.u64 	%rd103011, %rd5;
$L__BB1_24690:
	shr.u64 	%rd103012, %rd103011, 1;
	add.s64 	%rd49495, %rd103013, %rd103012;
	shl.b64 	%rd64758, %rd49495, 2;
	add.s64 	%rd64759, %rd48687, %rd64758;
	ld.u32 	%r10737, [%rd64759];
	setp.ge.s32 	%p6325, %r10737, %r6834;
	@%p6325 bra 	$L__BB1_24692;
	add.s64 	%rd103013, %rd49495, 1;
	not.b64 	%rd64760, %rd103012;
	add.s64 	%rd103012, %rd103011, %rd64760;
$L__BB1_24692:
	setp.ne.s64 	%p6326, %rd103012, 0;
	mov.u64 	%rd103011, %rd103012;
	@%p6326 bra 	$L__BB1_24690;
	cvt.u32.u64 	%r6836, %rd103013;
	mov.b64 	%rd103017, 0;
	mov.u64 	%rd103015, %rd5;
$L__BB1_24694:
	shr.u64 	%rd103016, %rd103015, 1;
	add.s64 	%rd49503, %rd103017, %rd103016;
	shl.b64 	%rd64762, %rd49503, 2;
	add.s64 	%rd64763, %rd48687, %rd64762;
	ld.u32 	%r10738, [%rd64763];
	setp.ge.s32 	%p6327, %r10738, %r6835;
	@%p6327 bra 	$L__BB1_24696;
	add.s64 	%rd103017, %rd49503, 1;
	not.b64 	%rd64764, %rd103016;
	add.s64 	%rd103016, %rd103015, %rd64764;
$L__BB1_24696:
	setp.ne.s64 	%p6328, %rd103016, 0;
	mov.u64 	%rd103015, %rd103016;
	@%p6328 bra 	$L__BB1_24694;
	cvt.u32.u64 	%r6837, %rd103017;
	mov.b64 	%rd103021, 0;
	mov.u64 	%rd103019, %rd5;
$L__BB1_24698:
	shr.u64 	%rd103020, %rd103019, 1;
	add.s64 	%rd49511, %rd103021, %rd103020;
	shl.b64 	%rd64766, %rd49511, 2;
	add.s64 	%rd64767, %rd48704, %rd64766;
	ld.u32 	%r10739, [%rd64767];
	setp.ge.s32 	%p6329, %r10739, %r6836;
	@%p6329 bra 	$L__BB1_24700;
	add.s64 	%rd103021, %rd49511, 1;
	not.b64 	%rd64768, %rd103020;
	add.s64 	%rd103020, %rd103019, %rd64768;
$L__BB1_24700:
	setp.ne.s64 	%p6330, %rd103020, 0;
	mov.u64 	%rd103019, %rd103020;
	@%p6330 bra 	$L__BB1_24698;
	cvt.u32.u64 	%r6838, %rd103021;
	mov.b64 	%rd103025, 0;
	mov.u64 	%rd103023, %rd5;
$L__BB1_24702:
	shr.u64 	%rd103024, %rd103023, 1;
	add.s64 	%rd49519, %rd103025, %rd103024;
	shl.b64 	%rd64770, %rd49519, 2;
	add.s64 	%rd64771, %rd48704, %rd64770;
	ld.u32 	%r10740, [%rd64771];
	setp.ge.s32 	%p6331, %r10740, %r6837;
	@%p6331 bra 	$L__BB1_24704;
	add.s64 	%rd103025, %rd49519, 1;
	not.b64 	%rd64772, %rd103024;
	add.s64 	%rd103024, %rd103023, %rd64772;
$L__BB1_24704:
	setp.ne.s64 	%p6332, %rd103024, 0;
	mov.u64 	%rd103023, %rd103024;
	@%p6332 bra 	$L__BB1_24702;
	cvt.u32.u64 	%r6839, %rd103025;
	mov.b64 	%rd103029, 0;
	mov.u64 	%rd103027, %rd5;
$L__BB1_24706:
	shr.u64 	%rd103028, %rd103027, 1;
	add.s64 	%rd49527, %rd103029, %rd103028;
	shl.b64 	%rd64774, %rd49527, 2;
	add.s64 	%rd64775, %rd48721, %rd64774;
	ld.u32 	%r10741, [%rd64775];
	setp.ge.s32 	%p6333, %r10741, %r6838;
	@%p6333 bra 	$L__BB1_24708;
	add.s64 	%rd103029, %rd49527, 1;
	not.b64 	%rd64776, %rd103028;
	add.s64 	%rd103028, %rd103027, %rd64776;
$L__BB1_24708:
	setp.ne.s64 	%p6334, %rd103028, 0;
	mov.u64 	%rd103027, %rd103028;
	@%p6334 bra 	$L__BB1_24706;
	cvt.u32.u64 	%r6840, %rd103029;
	mov.b64 	%rd103033, 0;
	mov.u64 	%rd103031, %rd5;
$L__BB1_24710:
	shr.u64 	%rd103032, %rd103031, 1;
	add.s64 	%rd49535, %rd103033, %rd103032;
	shl.b64 	%rd64778, %rd49535, 2;
	add.s64 	%rd64779, %rd48721, %rd64778;
	ld.u32 	%r10742, [%rd64779];
	setp.ge.s32 	%p6335, %r10742, %r6839;
	@%p6335 bra 	$L__BB1_24712;
	add.s64 	%rd103033, %rd49535, 1;
	not.b64 	%rd64780, %rd103032;
	add.s64 	%rd103032, %rd103031, %rd64780;
$L__BB1_24712:
	setp.ne.s64 	%p6336, %rd103032, 0;
	mov.u64 	%rd103031, %rd103032;
	@%p6336 bra 	$L__BB1_24710;
	cvt.u32.u64 	%r6841, %rd103033;
	mov.b64 	%rd103037, 0;
	mov.u64 	%rd103035, %rd5;
$L__BB1_24714:
	shr.u64 	%rd103036, %rd103035, 1;
	add.s64 	%rd49543, %rd103037, %rd103036;
	shl.b64 	%rd64782, %rd49543, 2;
	add.s64 	%rd64783, %rd48738, %rd64782;
	ld.u32 	%r10743, [%rd64783];
	setp.ge.s32 	%p6337, %r10743, %r6840;
	@%p6337 bra 	$L__BB1_24716;
	add.s64 	%rd103037, %rd49543, 1;
	not.b64 	%rd64784, %rd103036;
	add.s64 	%rd103036, %rd103035, %rd64784;
$L__BB1_24716:
	setp.ne.s64 	%p6338, %rd103036, 0;
	mov.u64 	%rd103035, %rd103036;
	@%p6338 bra 	$L__BB1_24714;
	cvt.u32.u64 	%r6842, %rd103037;
	mov.b64 	%rd103041, 0;
	mov.u64 	%rd103039, %rd5;
$L__BB1_24718:
	shr.u64 	%rd103040, %rd103039, 1;
	add.s64 	%rd49551, %rd103041, %rd103040;
	shl.b64 	%rd64786, %rd49551, 2;
	add.s64 	%rd64787, %rd48738, %rd64786;
	ld.u32 	%r10744, [%rd64787];
	setp.ge.s32 	%p6339, %r10744, %r6841;
	@%p6339 bra 	$L__BB1_24720;
	add.s64 	%rd103041, %rd49551, 1;
	not.b64 	%rd64788, %rd103040;
	add.s64 	%rd103040, %rd103039, %rd64788;
$L__BB1_24720:
	setp.ne.s64 	%p6340, %rd103040, 0;
	mov.u64 	%rd103039, %rd103040;
	@%p6340 bra 	$L__BB1_24718;
	cvt.u32.u64 	%r6843, %rd103041;
	mov.b64 	%rd103045, 0;
	mov.u64 	%rd103043, %rd5;
$L__BB1_24722:
	shr.u64 	%rd103044, %rd103043, 1;
	add.s64 	%rd49559, %rd103045, %rd103044;
	shl.b64 	%rd64790, %rd49559, 2;
	add.s64 	%rd64791, %rd48755, %rd64790;
	ld.u32 	%r10745, [%rd64791];
	setp.ge.s32 	%p6341, %r10745, %r6842;
	@%p6341 bra 	$L__BB1_24724;
	add.s64 	%rd103045, %rd49559, 1;
	not.b64 	%rd64792, %rd103044;
	add.s64 	%rd103044, %rd103043, %rd64792;
$L__BB1_24724:
	setp.ne.s64 	%p6342, %rd103044, 0;
	mov.u64 	%rd103043, %rd103044;
	@%p6342 bra 	$L__BB1_24722;
	cvt.u32.u64 	%r6844, %rd103045;
	mov.b64 	%rd103049, 0;
	mov.u64 	%rd103047, %rd5;
$L__BB1_24726:
	shr.u64 	%rd103048, %rd103047, 1;
	add.s64 	%rd49567, %rd103049, %rd103048;
	shl.b64 	%rd64794, %rd49567, 2;
	add.s64 	%rd64795, %rd48755, %rd64794;
	ld.u32 	%r10746, [%rd64795];
	setp.ge.s32 	%p6343, %r10746, %r6843;
	@%p6343 bra 	$L__BB1_24728;
	add.s64 	%rd103049, %rd49567, 1;
	not.b64 	%rd64796, %rd103048;
	add.s64 	%rd103048, %rd103047, %rd64796;
$L__BB1_24728:
	setp.ne.s64 	%p6344, %rd103048, 0;
	mov.u64 	%rd103047, %rd103048;
	@%p6344 bra 	$L__BB1_24726;
	cvt.u32.u64 	%r10747, %rd103049;
	setp.lt.s32 	%p6345, %r6844, %r10747;
	selp.b32 	%r15198, %r6656, %r6678, %p6345;
	selp.b32 	%r15194, %r6678, %r6656, %p6345;
$L__BB1_24730:
	shl.b32 	%r10749, %r3597, 2;
	mov.u32 	%r10750, _ZZN3cub18CUB_300001_SM_10006detail10merge_sort30DeviceMergeSortBlockSortKernelINS2_10policy_hubIN6thrust24THRUST_300001_SM_1000_NS6detail15normal_iteratorINS6_10device_ptrIiEEEEE9Policy600ESB_PNS0_8NullTypeESB_SF_y11comp_func_tiSE_EEvbT0_T1_T2_T3_T4_PT6_PT7_T5_NS1_7vsmem_tEE19static_temp_storage;
	add.s32 	%r6864, %r10750, %r10749;
	mov.b32 	%r15235, 2;
$L__BB1_24731:
	mov.u32 	%r6882, %r15235;
	bar.sync 	0;
	add.s32 	%r10751, %r6882, -1;
	shr.u32 	%r10752, %r6882, 1;
	st.shared.u32 	[%r6864], %r15320;
	st.shared.u32 	[%r6864+4], %r15319;
	st.shared.u32 	[%r6864+8], %r15146;
	st.shared.u32 	[%r6864+12], %r15150;
	st.shared.u32 	[%r6864+16], %r15154;
	st.shared.u32 	[%r6864+20], %r15158;
	st.shared.u32 	[%r6864+24], %r15162;
	st.shared.u32 	[%r6864+28], %r15166;
	st.shared.u32 	[%r6864+32], %r15170;
	st.shared.u32 	[%r6864+36], %r15174;
	st.shared.u32 	[%r6864+40], %r15178;
	st.shared.u32 	[%r6864+44], %r15182;
	st.shared.u32 	[%r6864+48], %r15186;
	st.shared.u32 	[%r6864+52], %r15190;
	st.shared.u32 	[%r6864+56], %r15194;
	st.shared.u32 	[%r6864+60], %r15198;
	st.shared.u32 	[%r6864+64], %r15304;
	bar.sync 	0;
	neg.s32 	%r10753, %r6882;
	and.b32  	%r10754, %r3525, %r10753;
	mul.lo.s32 	%r10755, %r10754, 17;
	mul.lo.s32 	%r10756, %r10752, 17;
	and.b32  	%r10757, %r10751, %r3525;
	mul.lo.s32 	%r10758, %r10757, 17;
	min.s32 	%r6883, %r10758, %r3524;
	min.s32 	%r6884, %r10755, %r3524;
	add.s32 	%r10759, %r6884, %r10756;
	min.s32 	%r6885, %r10759, %r3524;
	add.s32 	%r10760, %r6885, %r10756;
	min.s32 	%r6886, %r10760, %r3524;
	sub.s32 	%r10761, %r6885, %r6884;
	sub.s32 	%r10762, %r6886, %r6885;
	setp.lt.s32 	%p6346, %r6883, %r10762;
	sub.s32 	%r10763, %r6883, %r10762;
	selp.b32 	%r15239, 0, %r10763, %p6346;
	min.s32 	%r15237, %r10761, %r6883;
	setp.ge.s32 	%p6347, %r15239, %r15237;
	@%p6347 bra 	$L__BB1_24815;
	setp.ne.s64 	%p6348, %rd5, 0;
	@%p6348 bra 	$L__BB1_24733;
	bra.uni 	$L__BB1_26400;
$L__BB1_24733:
	ld.global.u64 	%rd49572, [%rd4];
	ld.global.u64 	%rd49573, [%rd4+8];
	ld.global.u64 	%rd49574, [%rd4+16];
	ld.global.u64 	%rd49575, [%rd4+24];
	ld.global.u64 	%rd49576, [%rd4+32];
	ld.global.u64 	%rd49577, [%rd4+40];
	ld.global.u64 	%rd49578, [%rd4+48];
	ld.global.u64 	%rd49579, [%rd4+56];
	ld.global.u64 	%rd49580, [%rd4+64];
	ld.global.u64 	%rd49581, [%rd4+72];
	add.s32 	%r6889, %r6885, %r6883;
$L__BB1_24734:
	sub.s32 	%r10764, %r15237, %r15239;
	shr.u32 	%r10765, %r10764, 31;
	add.s32 	%r10766, %r10764, %r10765;
	shr.s32 	%r10767, %r10766, 1;
	add.s32 	%r6894, %r10767, %r15239;
	add.s32 	%r10768, %r6894, %r6884;
	shl.b32 	%r10769, %r10768, 2;
	mov.u32 	%r10770, _ZZN3cub18CUB_300001_SM_10006detail10merge_sort30DeviceMergeSortBlockSortKernelINS2_10policy_hubIN6thrust24THRUST_300001_SM_1000_NS6detail15normal_iteratorINS6_10device_ptrIiEEEEE9Policy600ESB_PNS0_8NullTypeESB_SF_y11comp_func_tiSE_EEvbT0_T1_T2_T3_T4_PT6_PT7_T5_NS1_7vsmem_tEE19static_temp_storage;
	add.s32 	%r10771, %r10770, %r10769;
	ld.shared.u32 	%r6895, [%r10771];
	not.b32 	%r10772, %r6894;
	add.s32 	%r10773, %r6889, %r10772;
	shl.b32 	%r10774, %r10773, 2;
	add.s32 	%r10775, %r10770, %r10774;
	ld.shared.u32 	%r6896, [%r10775];
	mov.b64 	%rd103053, 0;
	mov.u64 	%rd103051, %rd5;
$L__BB1_24735:
	shr.u64 	%rd103052, %rd103051, 1;
	add.s64 	%rd49585, %rd103053, %rd103052;
	shl.b64 	%rd64798, %rd49585, 2;
	add.s64 	%rd64799, %rd49572, %rd64798;
	ld.u32 	%r10776, [%rd64799];
	setp.ge.s32 	%p6349, %r10776, %r6896;
	@%p6349 bra 	$L__BB1_24737;
	add.s64 	%rd103053, %rd49585, 1;
	not.b64 	%rd64800, %rd103052;
	add.s64 	%rd103052, %rd103051, %rd64800;
$L__BB1_24737:
	setp.ne.s64 	%p6350, %rd103052, 0;
	mov.u64 	%rd103051, %rd103052;
	@%p6350 bra 	$L__BB1_24735;
	cvt.u32.u64 	%r6897, %rd103053;
	mov.b64 	%rd103057, 0;
	mov.u64 	%rd103055, %rd5;
$L__BB1_24739:
	shr.u64 	%rd103056, %rd103055, 1;
	add.s64 	%rd49593, %rd103057, %rd103056;
	shl.b64 	%rd64802, %rd49593, 2;
	add.s64 	%rd64803, %rd49572, %rd64802;
	ld.u32 	%r10777, [%rd64803];
	setp.ge.s32 	%p6351, %r10777, %r6895;
	@%p6351 bra 	$L__BB1_24741;
	add.s64 	%rd103057, %rd49593, 1;
	not.b64 	%rd64804, %rd103056;
	add.s64 	%rd103056, %rd103055, %rd64804;
$L__BB1_24741:
	setp.ne.s64 	%p6352, %rd103056, 0;
	mov.u64 	%rd103055, %rd103056;
	@%p6352 bra 	$L__BB1_24739;
	cvt.u32.u64 	%r6898, %rd103057;
	mov.b64 	%rd103061, 0;
	mov.u64 	%rd103059, %rd5;
$L__BB1_24743:
	shr.u64 	%rd103060, %rd103059, 1;
	add.s64 	%rd49601, %rd103061, %rd103060;
	shl.b64 	%rd64806, %rd49601, 2;
	add.s64 	%rd64807, %rd49573, %rd64806;
	ld.u32 	%r10778, [%rd64807];
	setp.ge.s32 	%p6353, %r10778, %r6897;
	@%p6353 bra 	$L__BB1_24745;
	add.s64 	%rd103061, %rd49601, 1;
	not.b64 	%rd64808, %rd103060;
	add.s64 	%rd103060, %rd103059, %rd64808;
$L__BB1_24745:
	setp.ne.s64 	%p6354, %rd103060, 0;
	mov.u64 	%rd103059, %rd103060;
	@%p6354 bra 	$L__BB1_24743;
	cvt.u32.u64 	%r6899, %rd103061;
	mov.b64 	%rd103065, 0;
	mov.u64 	%rd103063, %rd5;
$L__BB1_24747:
	shr.u64 	%rd103064, %rd103063, 1;
	add.s64 	%rd49609, %rd103065, %rd103064;
	shl.b64 	%rd64810, %rd49609, 2;
	add.s64 	%rd64811, %rd49573, %rd64810;
	ld.u32 	%r10779, [%rd64811];
	setp.ge.s32 	%p6355, %r10779, %r6898;
	@%p6355 bra 	$L__BB1_24749;
	add.s64 	%rd103065, %rd49609, 1;
	not.b64 	%rd64812, %rd103064;
	add.s64 	%rd103064, %rd103063, %rd64812;
$L__BB1_24749:
	setp.ne.s64 	%p6356, %rd103064, 0;
	mov.u64 	%rd103063, %rd103064;
	@%p6356 bra 	$L__BB1_24747;
	cvt.u32.u64 	%r6900, %rd103065;
	mov.b64 	%rd103069, 0;
	mov.u64 	%rd103067, %rd5;
$L__BB1_24751:
	shr.u64 	%rd103068, %rd103067, 1;
	add.s64 	%rd49617, %rd103069, %rd103068;
	shl.b64 	%rd64814, %rd49617, 2;
	add.s64 	%rd64815, %rd49574, %rd64814;
	ld.u32 	%r10780, [%rd64815];
	setp.ge.s32 	%p6357, %r10780, %r6899;
	@%p6357 bra 	$L__BB1_24753;
	add.s64 	%rd103069, %rd49617, 1;
	not.b64 	%rd64816, %rd103068;
	add.s64 	%rd103068, %rd103067, %rd64816;
$L__BB1_24753:
	setp.ne.s64 	%p6358, %rd103068, 0;
	mov.u64 	%rd103067, %rd103068;
	@%p6358 bra 	$L__BB1_24751;
	cvt.u32.u64 	%r6901, %rd103069;
	mov.b64 	%rd103073, 0;
	mov.u64 	%rd103071, %rd5;
$L__BB1_24755:
	shr.u64 	%rd103072, %rd103071, 1;
	add.s64 	%rd49625, %rd103073, %rd103072;
	shl.b64 	%rd64818, %rd49625, 2;
	add.s64 	%rd64819, %rd49574, %rd64818;
	ld.u32 	%r10781, [%rd64819];
	setp.ge.s32 	%p6359, %r10781, %r6900;
	@%p6359 bra 	$L__BB1_24757;
	add.s64 	%rd103073, %rd49625, 1;
	not.b64 	%rd64820, %rd103072;
	add.s64 	%rd103072, %rd103071, %rd64820;
$L__BB1_24757:
	setp.ne.s64 	%p6360, %rd103072, 0;
	mov.u64 	%rd103071, %rd103072;
	@%p6360 bra 	$L__BB1_24755;
	cvt.u32.u64 	%r6902, %rd103073;
	mov.b64 	%rd103077, 0;
	mov.u64 	%rd103075, %rd5;
$L__BB1_24759:
	shr.u64 	%rd103076, %rd103075, 1;
	add.s64 	%rd49633, %rd103077, %rd103076;
	shl.b64 	%rd64822, %rd49633, 2;
	add.s64 	%rd64823, %rd49575, %rd64822;
	ld.u32 	%r10782, [%rd64823];
	setp.ge.s32 	%p6361, %r10782, %r6901;
	@%p6361 bra 	$L__BB1_24761;
	add.s64 	%rd103077, %rd49633, 1;
	not.b64 	%rd64824, %rd103076;
	add.s64 	%rd103076, %rd103075, %rd64824;
$L__BB1_24761:
	setp.ne.s64 	%p6362, %rd103076, 0;
	mov.u64 	%rd103075, %rd103076;
	@%p6362 bra 	$L__BB1_24759;
	cvt.u32.u64 	%r6903, %rd103077;
	mov.b64 	%rd103081, 0;
	mov.u64 	%rd103079, %rd5;
$L__BB1_24763:
	shr.u64 	%rd103080, %rd103079, 1;
	add.s64 	%rd49641, %rd103081, %rd103080;
	shl.b64 	%rd64826, %rd49641, 2;
	add.s64 	%rd64827, %rd49575, %rd64826;
	ld.u32 	%r10783, [%rd64827];
	setp.ge.s32 	%p6363, %r10783, %r6902;
	@%p6363 bra 	$L__BB1_24765;
	add.s64 	%rd103081, %rd49641, 1;
	not.b64 	%rd64828, %rd103080;
	add.s64 	%rd103080, %rd103079, %rd64828;
$L__BB1_24765:
	setp.ne.s64 	%p6364, %rd103080, 0;
	mov.u64 	%rd103079, %rd103080;
	@%p6364 bra 	$L__BB1_24763;
	cvt.u32.u64 	%r6904, %rd103081;
	mov.b64 	%rd103085, 0;
	mov.u64 	%rd103083, %rd5;
$L__BB1_24767:
	shr.u64 	%rd103084, %rd103083, 1;
	add.s64 	%rd49649, %rd103085, %rd103084;
	shl.b64 	%rd64830, %rd49649, 2;
	add.s64 	%rd64831, %rd49576, %rd64830;
	ld.u32 	%r10784, [%rd64831];
	setp.ge.s32 	%p6365, %r10784, %r6903;
	@%p6365 bra 	$L__BB1_24769;
	add.s64 	%rd103085, %rd49649, 1;
	not.b64 	%rd64832, %rd103084;
	add.s64 	%rd103084, %rd103083, %rd64832;
$L__BB1_24769:
	setp.ne.s64 	%p6366, %rd103084, 0;
	mov.u64 	%rd103083, %rd103084;
	@%p6366 bra 	$L__BB1_24767;
	cvt.u32.u64 	%r6905, %rd103085;
	mov.b64 	%rd103089, 0;
	mov.u64 	%rd103087, %rd5;
$L__BB1_24771:
	shr.u64 	%rd103088, %rd103087, 1;
	add.s64 	%rd49657, %rd103089, %rd103088;
	shl.b64 	%rd64834, %rd49657, 2;
	add.s64 	%rd64835, %rd49576, %rd64834;
	ld.u32 	%r10785, [%rd64835];
	setp.ge.s32 	%p6367, %r10785, %r6904;
	@%p6367 bra 	$L__BB1_24773;
	add.s64 	%rd103089, %rd49657, 1;
	not.b64 	%rd64836, %rd103088;
	add.s64 	%rd103088, %rd103087, %rd64836;
$L__BB1_24773:
	setp.ne.s64 	%p6368, %rd103088, 0;
	mov.u64 	%rd103087, %rd103088;
	@%p6368 bra 	$L__BB1_24771;
	cvt.u32.u64 	%r6906, %rd103089;
	mov.b64 	%rd103093, 0;
	mov.u64 	%rd103091, %rd5;
$L__BB1_24775:
	shr.u64 	%rd103092, %rd103091, 1;
	add.s64 	%rd49665, %rd103093, %rd103092;
	shl.b64 	%rd64838, %rd49665, 2;
	add.s64 	%rd64839, %rd49577, %rd64838;
	ld.u32 	%r10786, [%rd64839];
	setp.ge.s32 	%p6369, %r10786, %r6905;
	@%p6369 bra 	$L__BB1_24777;
	add.s64 	%rd103093, %rd49665, 1;
	not.b64 	%rd64840, %rd103092;
	add.s64 	%rd103092, %rd103091, %rd64840;
$L__BB1_24777:
	setp.ne.s64 	%p6370, %rd103092, 0;
	mov.u64 	%rd103091, %rd103092;
	@%p6370 bra 	$L__BB1_24775;
	cvt.u32.u64 	%r6907, %rd103093;
	mov.b64 	%rd103097, 0;
	mov.u64 	%rd103095, %rd5;
$L__BB1_24779:
	shr.u64 	%rd103096, %rd103095, 1;
	add.s64 	%rd49673, %rd103097, %rd103096;
	shl.b64 	%rd64842, %rd49673, 2;
	add.s64 	%rd64843, %rd49577, %rd64842;
	ld.u32 	%r10787, [%rd64843];
	setp.ge.s32 	%p6371, %r10787, %r6906;
	@%p6371 bra 	$L__BB1_24781;
	add.s64 	%rd103097, %rd49673, 1;
	not.b64 	%rd64844, %rd103096;
	add.s64 	%rd103096, %rd103095, %rd64844;
$L__BB1_24781:
	setp.ne.s64 	%p6372, %rd103096, 0;
	mov.u64 	%rd103095, %rd103096;
	@%p6372 bra 	$L__BB1_24779;
	cvt.u32.u64 	%r6908, %rd103097;
	mov.b64 	%rd103101, 0;
	mov.u64 	%rd103099, %rd5;
$L__BB1_24783:
	shr.u64 	%rd103100, %rd103099, 1;
	add.s64 	%rd49681, %rd103101, %rd103100;
	shl.b64 	%rd64846, %rd49681, 2;
	add.s64 	%rd64847, %rd49578, %rd64846;
	ld.u32 	%r10788, [%rd64847];
	setp.ge.s32 	%p6373, %r10788, %r6907;
	@%p6373 bra 	$L__BB1_24785;
	add.s64 	%rd103101, %rd49681, 1;
	not.b64 	%rd64848, %rd103100;
	add.s64 	%rd103100, %rd103099, %rd64848;
$L__BB1_24785:
	setp.ne.s64 	%p6374, %rd103100, 0;
	mov.u64 	%rd103099, %rd103100;
	@%p6374 bra 	$L__BB1_24783;
	cvt.u32.u64 	%r6909, %rd103101;
	mov.b64 	%rd103105, 0;
	mov.u64 	%rd103103, %rd5;
$L__BB1_24787:
	shr.u64 	%rd103104, %rd103103, 1;
	add.s64 	%rd49689, %rd103105, %rd103104;
	shl.b64 	%rd64850, %rd49689, 2;
	add.s64 	%rd64851, %rd49578, %rd64850;
	ld.u32 	%r10789, [%rd64851];
	setp.ge.s32 	%p6375, %r10789, %r6908;
	@%p6375 bra 	$L__BB1_24789;
	add.s64 	%rd103105, %rd49689, 1;
	not.b64 	%rd64852, %rd103104;
	add.s64 	%rd103104, %rd103103, %rd64852;
$L__BB1_24789:
	setp.ne.s64 	%p6376, %rd103104, 0;
	mov.u64 	%rd103103, %rd103104;
	@%p6376 bra 	$L__BB1_24787;
	cvt.u32.u64 	%r6910, %rd103105;
	mov.b64 	%rd103109, 0;
	mov.u64 	%rd103107, %rd5;
$L__BB1_24791:
	shr.u64 	%rd103108, %rd103107, 1;
	add.s64 	%rd49697, %rd103109, %rd103108;
	shl.b64 	%rd64854, %rd49697, 2;
	add.s64 	%rd64855, %rd49579, %rd64854;
	ld.u32 	%r10790, [%rd64855];
	setp.ge.s32 	%p6377, %r10790, %r6909;
	@%p6377 bra 	$L__BB1_24793;
	add.s64 	%rd103109, %rd49697, 1;
	not.b64 	%rd64856, %rd103108;
	add.s64 	%rd103108, %rd103107, %rd64856;
$L__BB1_24793:
	setp.ne.s64 	%p6378, %rd103108, 0;
	mov.u64 	%rd103107, %rd103108;
	@%p6378 bra 	$L__BB1_24791;
	cvt.u32.u64 	%r6911, %rd103109;
	mov.b64 	%rd103113, 0;
	mov.u64 	%rd103111, %rd5;
$L__BB1_24795:
	shr.u64 	%rd103112, %rd103111, 1;
	add.s64 	%rd49705, %rd103113, %rd103112;
	shl.b64 	%rd64858, %rd49705, 2;
	add.s64 	%rd64859, %rd49579, %rd64858;
	ld.u32 	%r10791, [%rd64859];
	setp.ge.s32 	%p6379, %r10791, %r6910;
	@%p6379 bra 	$L__BB1_24797;
	add.s64 	%rd103113, %rd49705, 1;
	not.b64 	%rd64860, %rd103112;
	add.s64 	%rd103112, %rd103111, %rd64860;
$L__BB1_24797:
	setp.ne.s64 	%p6380, %rd103112, 0;
	mov.u64 	%rd103111, %rd103112;
	@%p6380 bra 	$L__BB1_24795;
	cvt.u32.u64 	%r6912, %rd103113;
	mov.b64 	%rd103117, 0;
	mov.u64 	%rd103115, %rd5;
$L__BB1_24799:
	shr.u64 	%rd103116, %rd103115, 1;
	add.s64 	%rd49713, %rd103117, %rd103116;
	shl.b64 	%rd64862, %rd49713, 2;
	add.s64 	%rd64863, %rd49580, %rd64862;
	ld.u32 	%r10792, [%rd64863];
	setp.ge.s32 	%p6381, %r10792, %r6911;
	@%p6381 bra 	$L__BB1_24801;
	add.s64 	%rd103117, %rd49713, 1;
	not.b64 	%rd64864, %rd103116;
	add.s64 	%rd103116, %rd103115, %rd64864;
$L__BB1_24801:
	setp.ne.s64 	%p6382, %rd103116, 0;
	mov.u64 	%rd103115, %rd103116;
	@%p6382 bra 	$L__BB1_24799;
	cvt.u32.u64 	%r6913, %rd103117;
	mov.b64 	%rd103121, 0;
	mov.u64 	%rd103119, %rd5;
$L__BB1_24803:
	shr.u64 	%rd103120, %rd103119, 1;
	add.s64 	%rd49721, %rd103121, %rd103120;
	shl.b64 	%rd64866, %rd49721, 2;
	add.s64 	%rd64867, %rd49580, %rd64866;
	ld.u32 	%r10793, [%rd64867];
	setp.ge.s32 	%p6383, %r10793, %r6912;
	@%p6383 bra 	$L__BB1_24805;
	add.s64 	%rd103121, %rd49721, 1;
	not.b64 	%rd64868, %rd103120;
	add.s64 	%rd103120, %rd103119, %rd64868;
$L__BB1_24805:
	setp.ne.s64 	%p6384, %rd103120, 0;
	mov.u64 	%rd103119, %rd103120;
	@%p6384 bra 	$L__BB1_24803;
	cvt.u32.u64 	%r6914, %rd103121;
	mov.b64 	%rd103125, 0;
	mov.u64 	%rd103123, %rd5;
$L__BB1_24807:
	shr.u64 	%rd103124, %rd103123, 1;
	add.s64 	%rd49729, %rd103125, %rd103124;
	shl.b64 	%rd64870, %rd49729, 2;
	add.s64 	%rd64871, %rd49581, %rd64870;
	ld.u32 	%r10794, [%rd64871];
	setp.ge.s32 	%p6385, %r10794, %r6913;
	@%p6385 bra 	$L__BB1_24809;
	add.s64 	%rd103125, %rd49729, 1;
	not.b64 	%rd64872, %rd103124;
	add.s64 	%rd103124, %rd103123, %rd64872;
$L__BB1_24809:
	setp.ne.s64 	%p6386, %rd103124, 0;
	mov.u64 	%rd103123, %rd103124;
	@%p6386 bra 	$L__BB1_24807;
	cvt.u32.u64 	%r6915, %rd103125;
	mov.b64 	%rd103129, 0;
	mov.u64 	%rd103127, %rd5;
$L__BB1_24811:
	shr.u64 	%rd103128, %rd103127, 1;
	add.s64 	%rd49737, %rd103129, %rd103128;
	shl.b64 	%rd64874, %rd49737, 2;
	add.s64 	%rd64875, %rd49581, %rd64874;
	ld.u32 	%r10795, [%rd64875];
	setp.ge.s32 	%p6387, %r10795, %r6914;
	@%p6387 bra 	$L__BB1_24813;
	add.s64 	%rd103129, %rd49737, 1;
	not.b64 	%rd64876, %rd103128;
	add.s64 	%rd103128, %rd103127, %rd64876;
$L__BB1_24813:
	setp.ne.s64 	%p6388, %rd103128, 0;
	mov.u64 	%rd103127, %rd103128;
	@%p6388 bra 	$L__BB1_24811;
	cvt.u32.u64 	%r10796, %rd103129;
	setp.lt.s32 	%p6389, %r6915, %r10796;
	add.s32 	%r10797, %r6894, 1;
	selp.b32 	%r15239, %r15239, %r10797, %p6389;
	selp.b32 	%r15237, %r6894, %r15237, %p6389;
	setp.lt.s32 	%p6390, %r15239, %r15237;
	@%p6390 bra 	$L__BB1_24734;
$L__BB1_24815:
	setp.ne.s64 	%p6392, %rd5, 0;
	add.s32 	%r6919, %r15239, %r6884;
	add.s32 	%r10803, %r6885, %r6883;
	sub.s32 	%r6920, %r10803, %r15239;
	shl.b32 	%r10804, %r6919, 2;
	mov.u32 	%r10805, _ZZN3cub18CUB_300001_SM_10006detail10merge_sort30DeviceMergeSortBlockSortKernelINS2_10policy_hubIN6thrust24THRUST_300001_SM_1000_NS6detail15normal_iteratorINS6_10device_ptrIiEEEEE9Policy600ESB_PNS0_8NullTypeESB_SF_y11comp_func_tiSE_EEvbT0_T1_T2_T3_T4_PT6_PT7_T5_NS1_7vsmem_tEE19static_temp_storage;
	add.s32 	%r6921, %r10805, %r10804;
	ld.shared.u32 	%r15240, [%r6921];
	shl.b32 	%r10806, %r6920, 2;
	add.s32 	%r6923, %r10805, %r10806;
	ld.shared.u32 	%r15241, [%r6923];
	@%p6392 bra 	$L__BB1_24865;
	setp.lt.s32 	%p7156, %r6920, %r6886;
	setp.ge.s32 	%p7157, %r6919, %r6885;
	and.pred  	%p7158, %p7156, %p7157;
	selp.b32 	%r15320, %r15241, %r15240, %p7158;
	selp.u32 	%r11286, 1, 0, %p7158;
	add.s32 	%r6926, %r6920, %r11286;
	not.pred 	%p7159, %p7158;
	selp.u32 	%r11287, 1, 0, %p7159;
	add.s32 	%r6927, %r6919, %r11287;
	@%p7158 bra 	$L__BB1_24818;
	ld.shared.u32 	%r15240, [%r6921+4];
	bra.uni 	$L__BB1_24819;
$L__BB1_24818:
	ld.shared.u32 	%r15241, [%r6923+4];
$L__BB1_24819:
	setp.lt.s32 	%p7160, %r6926, %r6886;
	setp.ge.s32 	%p7161, %r6927, %r6885;
	and.pred  	%p7162, %p7160, %p7161;
	selp.b32 	%r15319, %r15241, %r15240, %p7162;
	selp.u32 	%r11288, 1, 0, %p7162;
	add.s32 	%r6933, %r6926, %r11288;
	not.pred 	%p7163, %p7162;
	selp.u32 	%r11289, 1, 0, %p7163;
	add.s32 	%r6934, %r6927, %r11289;
	@%p7162 bra 	$L__BB1_24821;
	shl.b32 	%r11290, %r6934, 2;
	add.s32 	%r11292, %r10805, %r11290;
	ld.shared.u32 	%r15240, [%r11292];
	bra.uni 	$L__BB1_24822;
$L__BB1_24821:
	shl.b32 	%r11293, %r6933, 2;
	add.s32 	%r11295, %r10805, %r11293;
	ld.shared.u32 	%r15241, [%r11295];
$L__BB1_24822:
	setp.lt.s32 	%p7164, %r6933, %r6886;
	setp.ge.s32 	%p7165, %r6934, %r6885;
	and.pred  	%p7166, %p7164, %p7165;
	selp.b32 	%r15146, %r15241, %r15240, %p7166;
	selp.u32 	%r11296, 1, 0, %p7166;
	add.s32 	%r6940, %r6933, %r11296;
	not.pred 	%p7167, %p7166;
	selp.u32 	%r11297, 1, 0, %p7167;
	add.s32 	%r6941, %r6934, %r11297;
	@%p7166 bra 	$L__BB1_24824;
	shl.b32 	%r11298, %r6941, 2;
	add.s32 	%r11300, %r10805, %r11298;
	ld.shared.u32 	%r15240, [%r11300];
	bra.uni 	$L__BB1_24825;
$L__BB1_24824:
	shl.b32 	%r11301, %r6940, 2;
	add.s32 	%r11303, %r10805, %r11301;
	ld.shared.u32 	%r15241, [%r11303];
$L__BB1_24825:
	setp.lt.s32 	%p7168, %r6940, %r6886;
	setp.ge.s32 	%p7169, %r6941, %r6885;
	and.pred  	%p7170, %p7168, %p7169;
	selp.b32 	%r15150, %r15241, %r15240, %p7170;
	selp.u32 	%r11304, 1, 0, %p7170;
	add.s32 	%r6947, %r6940, %r11304;
	not.pred 	%p7171, %p7170;
	selp.u32 	%r11305, 1, 0, %p7171;
	add.s32 	%r6948, %r6941, %r11305;
	@%p7170 bra 	$L__BB1_24827;
	shl.b32 	%r11306, %r6948, 2;
	add.s32 	%r11308, %r10805, %r11306;
	ld.shared.u32 	%r15240, [%r11308];
	bra.uni 	$L__BB1_24828;
$L__BB1_24827:
	shl.b32 	%r11309, %r6947, 2;
	add.s32 	%r11311, %r10805, %r11309;
	ld.shared.u32 	%r15241, [%r11311];
$L__BB1_24828:
	setp.lt.s32 	%p7172, %r6947, %r6886;
	setp.ge.s32 	%p7173, %r6948, %r6885;
	and.pred  	%p7174, %p7172, %p7173;
	selp.b32 	%r15154, %r15241, %r15240, %p7174;
	selp.u32 	%r11312, 1, 0, %p7174;
	add.s32 	%r6954, %r6947, %r11312;
	not.pred 	%p7175, %p7174;
	selp.u32 	%r11313, 1, 0, %p7175;
	add.s32 	%r6955, %r6948, %r11313;
	@%p7174 bra 	$L__BB1_24830;
	shl.b32 	%r11314, %r6955, 2;
	add.s32 	%r11316, %r10805, %r11314;
	ld.shared.u32 	%r15240, [%r11316];
	bra.uni 	$L__BB1_24831;
$L__BB1_24830:
	shl.b32 	%r11317, %r6954, 2;
	add.s32 	%r11319, %r10805, %r11317;
	ld.shared.u32 	%r15241, [%r11319];
$L__BB1_24831:
	setp.lt.s32 	%p7176, %r6954, %r6886;
	setp.ge.s32 	%p7177, %r6955, %r6885;
	and.pred  	%p7178, %p7176, %p7177;
	selp.b32 	%r15158, %r15241, %r15240, %p7178;
	selp.u32 	%r11320, 1, 0, %p7178;
	add.s32 	%r6961, %r6954, %r11320;
	not.pred 	%p7179, %p7178;
	selp.u32 	%r11321, 1, 0, %p7179;
	add.s32 	%r6962, %r6955, %r11321;
	@%p7178 bra 	$L__BB1_24833;
	shl.b32 	%r11322, %r6962, 2;
	add.s32 	%r11324, %r10805, %r11322;
	ld.shared.u32 	%r15240, [%r11324];
	bra.uni 	$L__BB1_24834;
$L__BB1_24833:
	shl.b32 	%r11325, %r6961, 2;
	add.s32 	%r11327, %r10805, %r11325;
	ld.shared.u32 	%r15241, [%r11327];
$L__BB1_24834:
	setp.lt.s32 	%p7180, %r6961, %r6886;
	setp.ge.s32 	%p7181, %r6962, %r6885;
	and.pred  	%p7182, %p7180, %p7181;
	selp.b32 	%r15162, %r15241, %r15240, %p7182;
	selp.u32 	%r11328, 1, 0, %p7182;
	add.s32 	%r6968, %r6961, %r11328;
	not.pred 	%p7183, %p7182;
	selp.u32 	%r11329, 1, 0, %p7183;
	add.s32 	%r6969, %r6962, %r11329;
	@%p7182 bra 	$L__BB1_24836;
	shl.b32 	%r11330, %r6969, 2;
	add.s32 	%r11332, %r10805, %r11330;
	ld.shared.u32 	%r15240, [%r11332];
	bra.uni 	$L__BB1_24837;
$L__BB1_24836:
	shl.b32 	%r11333, %r6968, 2;
	add.s32 	%r11335, %r10805, %r11333;
	ld.shared.u32 	%r15241, [%r11335];
$L__BB1_24837:
	setp.lt.s32 	%p7184, %r6968, %r6886;
	setp.ge.s32 	%p7185, %r6969, %r6885;
	and.pred  	%p7186, %p7184, %p7185;
	selp.b32 	%r15166, %r15241, %r15240, %p7186;
	selp.u32 	%r11336, 1, 0, %p7186;
	add.s32 	%r6975, %r6968, %r11336;
	not.pred 	%p7187, %p7186;
	selp.u32 	%r11337, 1, 0, %p7187;
	add.s32 	%r6976, %r6969, %r11337;
	@%p7186 bra 	$L__BB1_24839;
	shl.b32 	%r11338, %r6976, 2;
	add.s32 	%r11340, %r10805, %r11338;
	ld.shared.u32 	%r15240, [%r11340];
	bra.uni 	$L__BB1_24840;
$L__BB1_24839:
	shl.b32 	%r11341, %r6975, 2;
	add.s32 	%r11343, %r10805, %r11341;
	ld.shared.u32 	%r15241, [%r11343];
$L__BB1_24840:
	setp.lt.s32 	%p7188, %r6975, %r6886;
	setp.ge.s32 	%p7189, %r6976, %r6885;
	and.pred  	%p7190, %p7188, %p7189;
	selp.b32 	%r15170, %r15241, %r15240, %p7190;
	selp.u32 	%r11344, 1, 0, %p7190;
	add.s32 	%r6982, %r6975, %r11344;
	not.pred 	%p7191, %p7190;
	selp.u32 	%r11345, 1, 0, %p7191;
	add.s32 	%r6983, %r6976, %r11345;
	@%p7190 bra 	$L__BB1_24842;
	shl.b32 	%r11346, %r6983, 2;
	add.s32 	%r11348, %r10805, %r11346;
	ld.shared.u32 	%r15240, [%r11348];
	bra.uni 	$L__BB1_24843;
$L__BB1_24842:
	shl.b32 	%r11349, %r6982, 2;
	add.s32 	%r11351, %r10805, %r11349;
	ld.shared.u32 	%r15241, [%r11351];
$L__BB1_24843:
	setp.lt.s32 	%p7192, %r6982, %r6886;
	setp.ge.s32 	%p7193, %r6983, %r6885;
	and.pred  	%p7194, %p7192, %p7193;
	selp.b32 	%r15174, %r15241, %r15240, %p7194;
	selp.u32 	%r11352, 1, 0, %p7194;
	add.s32 	%r6989, %r6982, %r11352;
	not.pred 	%p7195, %p7194;
	selp.u32 	%r11353, 1, 0, %p7195;
	add.s32 	%r6990, %r6983, %r11353;
	@%p7194 bra 	$L__BB1_24845;
	shl.b32 	%r11354, %r6990, 2;
	add.s32 	%r11356, %r10805, %r11354;
	ld.shared.u32 	%r15240, [%r11356];
	bra.uni 	$L__BB1_24846;
$L__BB1_24845:
	shl.b32 	%r11357, %r6989, 2;
	add.s32 	%r11359, %r10805, %r11357;
	ld.shared.u32 	%r15241, [%r11359];
$L__BB1_24846:
	setp.lt.s32 	%p7196, %r6989, %r6886;
	setp.ge.s32 	%p7197, %r6990, %r6885;
	and.pred  	%p7198, %p7196, %p7197;
	selp.b32 	%r15178, %r15241, %r15240, %p7198;
	selp.u32 	%r11360, 1, 0, %p7198;
	add.s32 	%r6996, %r6989, %r11360;
	not.pred 	%p7199, %p7198;
	selp.u32 	%r11361, 1, 0, %p7199;
	add.s32 	%r6997, %r6990, %r11361;
	@%p7198 bra 	$L__BB1_24848;
	shl.b32 	%r11362, %r6997, 2;
	add.s32 	%r11364, %r10805, %r11362;
	ld.shared.u32 	%r15240, [%r11364];
	bra.uni 	$L__BB1_24849;
$L__BB1_24848:
	shl.b32 	%r11365, %r6996, 2;
	add.s32 	%r11367, %r10805, %r11365;
	ld.shared.u32 	%r15241, [%r11367];
$L__BB1_24849:
	setp.lt.s32 	%p7200, %r6996, %r6886;
	setp.ge.s32 	%p7201, %r6997, %r6885;
	and.pred  	%p7202, %p7200, %p7201;
	selp.b32 	%r15182, %r15241, %r15240, %p7202;
	selp.u32 	%r11368, 1, 0, %p7202;
	add.s32 	%r7003, %r6996, %r11368;
	not.pred 	%p7203, %p7202;
	selp.u32 	%r11369, 1, 0, %p7203;
	add.s32 	%r7004, %r6997, %r11369;
	@%p7202 bra 	$L__BB1_24851;
	shl.b32 	%r11370, %r7004, 2;
	add.s32 	%r11372, %r10805, %r11370;
	ld.shared.u32 	%r15240, [%r11372];
	bra.uni 	$L__BB1_24852;
$L__BB1_24851:
	shl.b32 	%r11373, %r7003, 2;
	add.s32 	%r11375, %r10805, %r11373;
	ld.shared.u32 	%r15241, [%r11375];
$L__BB1_24852:
	setp.lt.s32 	%p7204, %r7003, %r6886;
	setp.ge.s32 	%p7205, %r7004, %r6885;
	and.pred  	%p7206, %p7204, %p7205;
	selp.b32 	%r15186, %r15241, %r15240, %p7206;
	selp.u32 	%r11376, 1, 0, %p7206;
	add.s32 	%r7010, %r7003, %r11376;
	not.pred 	%p7207, %p7206;
	selp.u32 	%r11377, 1, 0, %p7207;
	add.s32 	%r7011, %r7004, %r11377;
	@%p7206 bra 	$L__BB1_24854;
	shl.b32 	%r11378, %r7011, 2;
	add.s32 	%r11380, %r10805, %r11378;
	ld.shared.u32 	%r15240, [%r11380];
	bra.uni 	$L__BB1_24855;
$L__BB1_24854:
	shl.b32 	%r11381, %r7010, 2;
	add.s32 	%r11383, %r10805, %r11381;
	ld.shared.u32 	%r15241, [%r11383];
$L__BB1_24855:
	setp.lt.s32 	%p7208, %r7010, %r6886;
	setp.ge.s32 	%p7209, %r7011, %r6885;
	and.pred  	%p7210, %p7208, %p7209;
	selp.b32 	%r15190, %r15241, %r15240, %p7210;
	selp.u32 	%r11384, 1, 0, %p7210;
	add.s32 	%r7017, %r7010, %r11384;
	not.pred 	%p7211, %p7210;
	selp.u32 	%r11385, 1, 0, %p7211;
	add.s32 	%r7018, %r7011, %r11385;
	@%p7210 bra 	$L__BB1_24857;
	shl.b32 	%r11386, %r7018, 2;
	add.s32 	%r11388, %r10805, %r11386;
	ld.shared.u32 	%r15240, [%r11388];
	bra.uni 	$L__BB1_24858;
$L__BB1_24857:
	shl.b32 	%r11389, %r7017, 2;
	add.s32 	%r11391, %r10805, %r11389;
	ld.shared.u32 	%r15241, [%r11391];
$L__BB1_24858:
	setp.lt.s32 	%p7212, %r7017, %r6886;
	setp.ge.s32 	%p7213, %r7018, %r6885;
	and.pred  	%p7214, %p7212, %p7213;
	selp.b32 	%r15194, %r15241, %r15240, %p7214;
	selp.u32 	%r11392, 1, 0, %p7214;
	add.s32 	%r7024, %r7017, %r11392;
	not.pred 	%p7215, %p7214;
	selp.u32 	%r11393, 1, 0, %p7215;
	add.s32 	%r7025, %r7018, %r11393;
	@%p7214 bra 	$L__BB1_24860;
	shl.b32 	%r11394, %r7025, 2;
	add.s32 	%r11396, %r10805, %r11394;
	ld.shared.u32 	%r15240, [%r11396];
	bra.uni 	$L__BB1_24861;
$L__BB1_24860:
	shl.b32 	%r11397, %r7024, 2;
	add.s32 	%r11399, %r10805, %r11397;
	ld.shared.u32 	%r15241, [%r11399];
$L__BB1_24861:
	setp.lt.s32 	%p7216, %r7024, %r6886;
	setp.ge.s32 	%p7217, %r7025, %r6885;
	and.pred  	%p7218, %p7216, %p7217;
	selp.b32 	%r15198, %r15241, %r15240, %p7218;
	selp.u32 	%r11400, 1, 0, %p7218;
	add.s32 	%r7031, %r7024, %r11400;
	not.pred 	%p7219, %p7218;
	selp.u32 	%r11401, 1, 0, %p7219;
	add.s32 	%r7032, %r7025, %r11401;
	@%p7218 bra 	$L__BB1_24863;
	shl.b32 	%r11402, %r7032, 2;
	add.s32 	%r11404, %r10805, %r11402;
	ld.shared.u32 	%r15240, [%r11404];
	bra.uni 	$L__BB1_24864;
$L__BB1_24863:
	shl.b32 	%r11405, %r7031, 2;
	add.s32 	%r11407, %r10805, %r11405;
	ld.shared.u32 	%r15241, [%r11407];
$L__BB1_24864:
	setp.lt.s32 	%p7220, %r7031, %r6886;
	setp.lt.s32 	%p7221, %r7032, %r6885;
	selp.b32 	%r11408, %r15240, %r15241, %p7221;
	selp.b32 	%r15304, %r11408, %r15240, %p7220;
	bra.uni 	$L__BB1_26324;
$L__BB1_24865:
	setp.ge.s32 	%p6394, %r6920, %r6886;
	mov.pred 	%p13731, 0;
	@%p6394 bra 	$L__BB1_24948;
	setp.ge.s32 	%p6396, %r6919, %r6885;
	mov.pred 	%p13731, -1;
	@%p6396 bra 	$L__BB1_24948;
	ld.global.u64 	%rd49742, [%rd4];
	mov.b64 	%rd103133, 0;
	mov.u64 	%rd103131, %rd5;
$L__BB1_24868:
	shr.u64 	%rd103132, %rd103131, 1;
	add.s64 	%rd49746, %rd103133, %rd103132;
	shl.b64 	%rd64878, %rd49746, 2;
	add.s64 	%rd64879, %rd49742, %rd64878;
	ld.u32 	%r10807, [%rd64879];
	setp.ge.s32 	%p6397, %r10807, %r15241;
	@%p6397 bra 	$L__BB1_24870;
	add.s64 	%rd103133, %rd49746, 1;
	not.b64 	%rd64880, %rd103132;
	add.s64 	%rd103132, %rd103131, %rd64880;
$L__BB1_24870:
	setp.ne.s64 	%p6398, %rd103132, 0;
	mov.u64 	%rd103131, %rd103132;
	@%p6398 bra 	$L__BB1_24868;
	cvt.u32.u64 	%r7038, %rd103133;
	mov.b64 	%rd103137, 0;
	mov.u64 	%rd103135, %rd5;
$L__BB1_24872:
	shr.u64 	%rd103136, %rd103135, 1;
	add.s64 	%rd49754, %rd103137, %rd103136;
	shl.b64 	%rd64882, %rd49754, 2;
	add.s64 	%rd64883, %rd49742, %rd64882;
	ld.u32 	%r10808, [%rd64883];
	setp.ge.s32 	%p6399, %r10808, %r15240;
	@%p6399 bra 	$L__BB1_24874;
	add.s64 	%rd103137, %rd49754, 1;
	not.b64 	%rd64884, %rd103136;
	add.s64 	%rd103136, %rd103135, %rd64884;
$L__BB1_24874:
	setp.ne.s64 	%p6400, %rd103136, 0;
	mov.u64 	%rd103135, %rd103136;
	@%p6400 bra 	$L__BB1_24872;
	cvt.u32.u64 	%r7039, %rd103137;
	ld.global.u64 	%rd49759, [%rd4+8];
	mov.b64 	%rd103141, 0;
	mov.u64 	%rd103139, %rd5;
$L__BB1_24876:
	shr.u64 	%rd103140, %rd103139, 1;
	add.s64 	%rd49763, %rd103141, %rd103140;
	shl.b64 	%rd64886, %rd49763, 2;
	add.s64 	%rd64887, %rd49759, %rd64886;
	ld.u32 	%r10809, [%rd64887];
	setp.ge.s32 	%p6401, %r10809, %r7038;
	@%p6401 bra 	$L__BB1_24878;
	add.s64 	%rd103141, %rd49763, 1;
	not.b64 	%rd64888, %rd103140;
	add.s64 	%rd103140, %rd103139, %rd64888;
$L__BB1_24878:
	setp.ne.s64 	%p6402, %rd103140, 0;
	mov.u64 	%rd103139, %rd103140;
	@%p6402 bra 	$L__BB1_24876;
	cvt.u32.u64 	%r7040, %rd103141;
	mov.b64 	%rd103145, 0;
	mov.u64 	%rd103143, %rd5;
$L__BB1_24880:
	shr.u64 	%rd103144, %rd103143, 1;
	add.s64 	%rd49771, %rd103145, %rd103144;
	shl.b64 	%rd64890, %rd49771, 2;
	add.s64 	%rd64891, %rd49759, %rd64890;
	ld.u32 	%r10810, [%rd64891];
	setp.ge.s32 	%p6403, %r10810, %r7039;
	@%p6403 bra 	$L__BB1_24882;
	add.s64 	%rd103145, %rd49771, 1;
	not.b64 	%rd64892, %rd103144;
	add.s64 	%rd103144, %rd103143, %rd64892;
$L__BB1_24882:
	setp.ne.s64 	%p6404, %rd103144, 0;
	mov.u64 	%rd103143, %rd103144;
	@%p6404 bra 	$L__BB1_24880;
	cvt.u32.u64 	%r7041, %rd103145;
	ld.global.u64 	%rd49776, [%rd4+16];
	mov.b64 	%rd103149, 0;
	mov.u64 	%rd103147, %rd5;
$L__BB1_24884:
	shr.u64 	%rd103148, %rd103147, 1;
	add.s64 	%rd49780, %rd103149, %rd103148;
	shl.b64 	%rd64894, %rd49780, 2;
	add.s64 	%rd64895, %rd49776, %rd64894;
	ld.u32 	%r10811, [%rd64895];
	setp.ge.s32 	%p6405, %r10811, %r7040;
	@%p6405 bra 	$L__BB1_24886;
	add.s64 	%rd103149, %rd49780, 1;
	not.b64 	%rd64896, %rd103148;
	add.s64 	%rd103148, %rd103147, %rd64896;
$L__BB1_24886:
	setp.ne.s64 	%p6406, %rd103148, 0;
	mov.u64 	%rd103147, %rd103148;
	@%p6406 bra 	$L__BB1_24884;
	cvt.u32.u64 	%r7042, %rd103149;
	mov.b64 	%rd103153, 0;
	mov.u64 	%rd103151, %rd5;
$L__BB1_24888:
	shr.u64 	%rd103152, %rd103151, 1;
	add.s64 	%rd49788, %rd103153, %rd103152;
	shl.b64 	%rd64898, %rd49788, 2;
	add.s64 	%rd64899, %rd49776, %rd64898;
	ld.u32 	%r10812, [%rd64899];
	setp.ge.s32 	%p6407, %r10812, %r7041;
	@%p6407 bra 	$L__BB1_24890;
	add.s64 	%rd103153, %rd49788, 1;
	not.b64 	%rd64900, %rd103152;
	add.s64 	%rd103152, %rd103151, %rd64900;
$L__BB1_24890:
	setp.ne.s64 	%p6408, %rd103152, 0;
	mov.u64 	%rd103151, %rd103152;
	@%p6408 bra 	$L__BB1_24888;
	cvt.u32.u64 	%r7043, %rd103153;
	ld.global.u64 	%rd49793, [%rd4+24];
	mov.b64 	%rd103157, 0;
	mov.u64 	%rd103155, %rd5;
$L__BB1_24892:
	shr.u64 	%rd103156, %rd103155, 1;
	add.s64 	%rd49797, %rd103157, %rd103156;
	shl.b64 	%rd64902, %rd49797, 2;
	add.s64 	%rd64903, %rd49793, %rd64902;
	ld.u32 	%r10813, [%rd64903];
	setp.ge.s32 	%p6409, %r10813, %r7042;
	@%p6409 bra 	$L__BB1_24894;
	add.s64 	%rd103157, %rd49797, 1;
	not.b64 	%rd64904, %rd103156;
	add.s64 	%rd103156, %rd103155, %rd64904;
$L__BB1_24894:
	setp.ne.s64 	%p6410, %rd103156, 0;
	mov.u64 	%rd103155, %rd103156;
	@%p6410 bra 	$L__BB1_24892;
	cvt.u32.u64 	%r7044, %rd103157;
	mov.b64 	%rd103161, 0;
	mov.u64 	%rd103159, %rd5;
$L__BB1_24896:
	shr.u64 	%rd103160, %rd103159, 1;
	add.s64 	%rd49805, %rd103161, %rd103160;
	shl.b64 	%rd64906, %rd49805, 2;
	add.s64 	%rd64907, %rd49793, %rd64906;
	ld.u32 	%r10814, [%rd64907];
	setp.ge.s32 	%p6411, %r10814, %r7043;
	@%p6411 bra 	$L__BB1_24898;
	add.s64 	%rd103161, %rd49805, 1;
	not.b64 	%rd64908, %rd103160;
	add.s64 	%rd103160, %rd103159, %rd64908;
$L__BB1_24898:
	setp.ne.s64 	%p6412, %rd103160, 0;
	mov.u64 	%rd103159, %rd103160;
	@%p6412 bra 	$L__BB1_24896;
	cvt.u32.u64 	%r7045, %rd103161;
	ld.global.u64 	%rd49810, [%rd4+32];
	mov.b64 	%rd103165, 0;
	mov.u64 	%rd103163, %rd5;
$L__BB1_24900:
	shr.u64 	%rd103164, %rd103163, 1;
	add.s64 	%rd49814, %rd103165, %rd103164;
	shl.b64 	%rd64910, %rd49814, 2;
	add.s64 	%rd64911, %rd49810, %rd64910;
	ld.u32 	%r10815, [%rd64911];
	setp.ge.s32 	%p6413, %r10815, %r7044;
	@%p6413 bra 	$L__BB1_24902;
	add.s64 	%rd103165, %rd49814, 1;
	not.b64 	%rd64912, %rd103164;
	add.s64 	%rd103164, %rd103163, %rd64912;
$L__BB1_24902:
	setp.ne.s64 	%p6414, %rd103164, 0;
	mov.u64 	%rd103163, %rd103164;
	@%p6414 bra 	$L__BB1_24900;
	cvt.u32.u64 	%r7046, %rd103165;
	mov.b64 	%rd103169, 0;
	mov.u64 	%rd103167, %rd5;
$L__BB1_24904:
	shr.u64 	%rd103168, %rd103167, 1;
	add.s64 	%rd49822, %rd103169, %rd103168;
	shl.b64 	%rd64914, %rd49822, 2;
	add.s64 	%rd64915, %rd49810, %rd64914;
	ld.u32 	%r10816, [%rd64915];
	setp.ge.s32 	%p6415, %r10816, %r7045;
	@%p6415 bra 	$L__BB1_24906;
	add.s64 	%rd103169, %rd49822, 1;
	not.b64 	%rd64916, %rd103168;
	add.s64 	%rd103168, %rd103167, %rd64916;
$L__BB1_24906:
	setp.ne.s64 	%p6416, %rd103168, 0;
	mov.u64 	%rd103167, %rd103168;
	@%p6416 bra 	$L__BB1_24904;
	cvt.u32.u64 	%r7047, %rd103169;
	ld.global.u64 	%rd49827, [%rd4+40];
	mov.b64 	%rd103173, 0;
	mov.u64 	%rd103171, %rd5;
$L__BB1_24908:
	shr.u64 	%rd103172, %rd103171, 1;
	add.s64 	%rd49831, %rd103173, %rd103172;
	shl.b64 	%rd64918, %rd49831, 2;
	add.s64 	%rd64919, %rd49827, %rd64918;
	ld.u32 	%r10817, [%rd64919];
	setp.ge.s32 	%p6417, %r10817, %r7046;
	@%p6417 bra 	$L__BB1_24910;
	add.s64 	%rd103173, %rd49831, 1;
	not.b64 	%rd64920, %rd103172;
	add.s64 	%rd103172, %rd103171, %rd64920;
$L__BB1_24910:
	setp.ne.s64 	%p6418, %rd103172, 0;
	mov.u64 	%rd103171, %rd103172;
	@%p6418 bra 	$L__BB1_24908;
	cvt.u32.u64 	%r7048, %rd103173;
	mov.b64 	%rd103177, 0;
	mov.u64 	%rd103175, %rd5;
$L__BB1_24912:
	shr.u64 	%rd103176, %rd103175, 1;
	add.s64 	%rd49839, %rd103177, %rd103176;
	shl.b64 	%rd64922, %rd49839, 2;
	add.s64 	%rd64923, %rd49827, %rd64922;
	ld.u32 	%r10818, [%rd64923];
	setp.ge.s32 	%p6419, %r10818, %r7047;
	@%p6419 bra 	$L__BB1_24914;
	add.s64 	%rd103177, %rd49839, 1;
	not.b64 	%rd64924, %rd103176;
	add.s64 	%rd103176, %rd103175, %rd64924;
$L__BB1_24914:
	setp.ne.s64 	%p6420, %rd103176, 0;
	mov.u64 	%rd103175, %rd103176;
	@%p6420 bra 	$L__BB1_24912;
	cvt.u32.u64 	%r7049, %rd103177;
	ld.global.u64 	%rd49844, [%rd4+48];
	mov.b64 	%rd103181, 0;
	mov.u64 	%rd103179, %rd5;
$L__BB1_24916:
	shr.u64 	%rd103180, %rd103179, 1;
	add.s64 	%rd49848, %rd103181, %rd103180;
	shl.b64 	%rd64926, %rd49848, 2;
	add.s64 	%rd64927, %rd49844, %rd64926;
	ld.u32 	%r10819, [%rd64927];
	setp.ge.s32 	%p6421, %r10819, %r7048;
	@%p6421 bra 	$L__BB1_24918;
	add.s64 	%rd103181, %rd49848, 1;
	not.b64 	%rd64928, %rd103180;
	add.s64 	%rd103180, %rd103179, %rd64928;
$L__BB1_24918:
	setp.ne.s64 	%p6422, %rd103180, 0;
	mov.u64 	%rd103179, %rd103180;
	@%p6422 bra 	$L__BB1_24916;
	cvt.u32.u64 	%r7050, %rd103181;
	mov.b64 	%rd103185, 0;
	mov.u64 	%rd103183, %rd5;
$L__BB1_24920:
	shr.u64 	%rd103184, %rd103183, 1;
	add.s64 	%rd49856, %rd103185, %rd103184;
	shl.b64 	%rd64930, %rd49856, 2;
	add.s64 	%rd64931, %rd49844, %rd64930;
	ld.u32 	%r10820, [%rd64931];
	setp.ge.s32 	%p6423, %r10820, %r7049;
	@%p6423 bra 	$L__BB1_24922;
	add.s64 	%rd103185, %rd49856, 1;
	not.b64 	%rd64932, %rd103184;
	add.s64 	%rd103184, %rd103183, %rd64932;
$L__BB1_24922:
	setp.ne.s64 	%p6424, %rd103184, 0;
	mov.u64 	%rd103183, %rd103184;
	@%p6424 bra 	$L__BB1_24920;
	cvt.u32.u64 	%r7051, %rd103185;
	ld.global.u64 	%rd49861, [%rd4+56];
	mov.b64 	%rd103189, 0;
	mov.u64 	%rd103187, %rd5;
$L__BB1_24924:
	shr.u64 	%rd103188, %rd103187, 1;
	add.s64 	%rd49865, %rd103189, %rd103188;
	shl.b64 	%rd64934, %rd49865, 2;
	add.s64 	%rd64935, %rd49861, %rd64934;
	ld.u32 	%r10821, [%rd64935];
	setp.ge.s32 	%p6425, %r10821, %r7050;
	@%p6425 bra 	$L__BB1_24926;
	add.s64 	%rd103189, %rd49865, 1;
	not.b64 	%rd64936, %rd103188;
	add.s64 	%rd103188, %rd103187, %rd64936;
$L__BB1_24926:
	setp.ne.s64 	%p6426, %rd103188, 0;
	mov.u64 	%rd103187, %rd103188;
	@%p6426 bra 	$L__BB1_24924;
	cvt.u32.u64 	%r7052, %rd103189;
	mov.b64 	%rd103193, 0;
	mov.u64 	%rd103191, %rd5;
$L__BB1_24928:
	shr.u64 	%rd103192, %rd103191, 1;
	add.s64 	%rd49873, %rd103193, %rd103192;
	shl.b64 	%rd64938, %rd49873, 2;
	add.s64 	%rd64939, %rd49861, %rd64938;
	ld.u32 	%r10822, [%rd64939];
	setp.ge.s32 	%p6427, %r10822, %r7051;
	@%p6427 bra 	$L__BB1_24930;
	add.s64 	%rd103193, %rd49873, 1;
	not.b64 	%rd64940, %rd103192;
	add.s64 	%rd103192, %rd103191, %rd64940;
$L__BB1_24930:
	setp.ne.s64 	%p6428, %rd103192, 0;
	mov.u64 	%rd103191, %rd103192;
	@%p6428 bra 	$L__BB1_24928;
	cvt.u32.u64 	%r7053, %rd103193;
	ld.global.u64 	%rd49878, [%rd4+64];
	mov.b64 	%rd103197, 0;
	mov.u64 	%rd103195, %rd5;
$L__BB1_24932:
	shr.u64 	%rd103196, %rd103195, 1;
	add.s64 	%rd49882, %rd103197, %rd103196;
	shl.b64 	%rd64942, %rd49882, 2;
	add.s64 	%rd64943, %rd49878, %rd64942;
	ld.u32 	%r10823, [%rd64943];
	setp.ge.s32 	%p6429, %r10823, %r7052;
	@%p6429 bra 	$L__BB1_24934;
	add.s64 	%rd103197, %rd49882, 1;
	not.b64 	%rd64944, %rd103196;
	add.s64 	%rd103196, %rd103195, %rd64944;
$L__BB1_24934:
	setp.ne.s64 	%p6430, %rd103196, 0;
	mov.u64 	%rd103195, %rd103196;
	@%p6430 bra 	$L__BB1_24932;
	cvt.u32.u64 	%r7054, %rd103197;
	mov.b64 	%rd103201, 0;
	mov.u64 	%rd103199, %rd5;
$L__BB1_24936:
	shr.u64 	%rd103200, %rd103199, 1;
	add.s64 	%rd49890, %rd103201, %rd103200;
	shl.b64 	%rd64946, %rd49890, 2;
	add.s64 	%rd64947, %rd49878, %rd64946;
	ld.u32 	%r10824, [%rd64947];
	setp.ge.s32 	%p6431, %r10824, %r7053;
	@%p6431 bra 	$L__BB1_24938;
	add.s64 	%rd103201, %rd49890, 1;
	not.b64 	%rd64948, %rd103200;
	add.s64 	%rd103200, %rd103199, %rd64948;
$L__BB1_24938:
	setp.ne.s64 	%p6432, %rd103200, 0;
	mov.u64 	%rd103199, %rd103200;
	@%p6432 bra 	$L__BB1_24936;
	cvt.u32.u64 	%r7055, %rd103201;
	ld.global.u64 	%rd49895, [%rd4+72];
	mov.b64 	%rd103205, 0;
	mov.u64 	%rd103203, %rd5;
$L__BB1_24940:
	shr.u64 	%rd103204, %rd103203, 1;
	add.s64 	%rd49899, %rd103205, %rd103204;
	shl.b64 	%rd64950, %rd49899, 2;
	add.s64 	%rd64951, %rd49895, %rd64950;
	ld.u32 	%r10825, [%rd64951];
	setp.ge.s32 	%p6433, %r10825, %r7054;
	@%p6433 bra 	$L__BB1_24942;
	add.s64 	%rd103205, %rd49899, 1;
	not.b64 	%rd64952, %rd103204;
	add.s64 	%rd103204, %rd103203, %rd64952;
$L__BB1_24942:
	setp.ne.s64 	%p6434, %rd103204, 0;
	mov.u64 	%rd103203, %rd103204;
	@%p6434 bra 	$L__BB1_24940;
	cvt.u32.u64 	%r7056, %rd103205;
	mov.b64 	%rd103209, 0;
	mov.u64 	%rd103207, %rd5;
$L__BB1_24944:
	shr.u64 	%rd103208, %rd103207, 1;
	add.s64 	%rd49907, %rd103209, %rd103208;
	shl.b64 	%rd64954, %rd49907, 2;
	add.s64 	%rd64955, %rd49895, %rd64954;
	ld.u32 	%r10826, [%rd64955];
	setp.ge.s32 	%p6435, %r10826, %r7055;
	@%p6435 bra 	$L__BB1_24946;
	add.s64 	%rd103209, %rd49907, 1;
	not.b64 	%rd64956, %rd103208;
	add.s64 	%rd103208, %rd103207, %rd64956;
$L__BB1_24946:
	setp.ne.s64 	%p6436, %rd103208, 0;
	mov.u64 	%rd103207, %rd103208;
	@%p6436 bra 	$L__BB1_24944;
	cvt.u32.u64 	%r10827, %rd103209;
	setp.lt.s32 	%p13731, %r7056, %r10827;
$L__BB1_24948:
	selp.b32 	%r15320, %r15241, %r15240, %p13731;
	selp.u32 	%r10828, 1, 0, %p13731;
	add.s32 	%r7058, %r6920, %r10828;
	not.pred 	%p6437, %p13731;
	selp.u32 	%r10829, 1, 0, %p6437;
	add.s32 	%r7059, %r6919, %r10829;
	@%p6437 bra 	$L__BB1_24950;
	ld.shared.u32 	%r15241, [%r6923+4];
	bra.uni 	$L__BB1_24951;
$L__BB1_24950:
	ld.shared.u32 	%r15240, [%r6921+4];
$L__BB1_24951:
	setp.ge.s32 	%p6439, %r7058, %r6886;
	mov.pred 	%p13732, 0;
	@%p6439 bra 	$L__BB1_25034;
	setp.ge.s32 	%p6441, %r7059, %r6885;
	mov.pred 	%p13732, -1;
	@%p6441 bra 	$L__BB1_25034;
	ld.global.u64 	%rd49912, [%rd4];
	mov.b64 	%rd103213, 0;
	mov.u64 	%rd103211, %rd5;
$L__BB1_24954:
	shr.u64 	%rd103212, %rd103211, 1;
	add.s64 	%rd49916, %rd103213, %rd103212;
	shl.b64 	%rd64958, %rd49916, 2;
	add.s64 	%rd64959, %rd49912, %rd64958;
	ld.u32 	%r10830, [%rd64959];
	setp.ge.s32 	%p6442, %r10830, %r15241;
	@%p6442 bra 	$L__BB1_24956;
	add.s64 	%rd103213, %rd49916, 1;
	not.b64 	%rd64960, %rd103212;
	add.s64 	%rd103212, %rd103211, %rd64960;
$L__BB1_24956:
	setp.ne.s64 	%p6443, %rd103212, 0;
	mov.u64 	%rd103211, %rd103212;
	@%p6443 bra 	$L__BB1_24954;
	cvt.u32.u64 	%r7064, %rd103213;
	mov.b64 	%rd103217, 0;
	mov.u64 	%rd103215, %rd5;
$L__BB1_24958:
	shr.u64 	%rd103216, %rd103215, 1;
	add.s64 	%rd49924, %rd103217, %rd103216;
	shl.b64 	%rd64962, %rd49924, 2;
	add.s64 	%rd64963, %rd49912, %rd64962;
	ld.u32 	%r10831, [%rd64963];
	setp.ge.s32 	%p6444, %r10831, %r15240;
	@%p6444 bra 	$L__BB1_24960;
	add.s64 	%rd103217, %rd49924, 1;
	not.b64 	%rd64964, %rd103216;
	add.s64 	%rd103216, %rd103215, %rd64964;
$L__BB1_24960:
	setp.ne.s64 	%p6445, %rd103216, 0;
	mov.u64 	%rd103215, %rd103216;
	@%p6445 bra 	$L__BB1_24958;
	cvt.u32.u64 	%r7065, %rd103217;
	ld.global.u64 	%rd49929, [%rd4+8];
	mov.b64 	%rd103221, 0;
	mov.u64 	%rd103219, %rd5;
$L__BB1_24962:
	shr.u64 	%rd103220, %rd103219, 1;
	add.s64 	%rd49933, %rd103221, %rd103220;
	shl.b64 	%rd64966, %rd49933, 2;
	add.s64 	%rd64967, %rd49929, %rd64966;
	ld.u32 	%r10832, [%rd64967];
	setp.ge.s32 	%p6446, %r10832, %r7064;
	@%p6446 bra 	$L__BB1_24964;
	add.s64 	%rd103221, %rd49933, 1;
	not.b64 	%rd64968, %rd103220;
	add.s64 	%rd103220, %rd103219, %rd64968;
$L__BB1_24964:
	setp.ne.s64 	%p6447, %rd103220, 0;
	mov.u64 	%rd103219, %rd103220;
	@%p6447 bra 	$L__BB1_24962;
	cvt.u32.u64 	%r7066, %rd103221;
	mov.b64 	%rd103225, 0;
	mov.u64 	%rd103223, %rd5;
$L__BB1_24966:
	shr.u64 	%rd103224, %rd103223, 1;
	add.s64 	%rd49941, %rd103225, %rd103224;
	shl.b64 	%rd64970, %rd49941, 2;
	add.s64 	%rd64971, %rd49929, %rd64970;
	ld.u32 	%r10833, [%rd64971];
	setp.ge.s32 	%p6448, %r10833, %r7065;
	@%p6448 bra 	$L__BB1_24968;
	add.s64 	%rd103225, %rd49941, 1;
	not.b64 	%rd64972, %rd103224;
	add.s64 	%rd103224, %rd103223, %rd64972;
$L__BB1_24968:
	setp.ne.s64 	%p6449, %rd103224, 0;
	mov.u64 	%rd103223, %rd103224;
	@%p6449 bra 	$L__BB1_24966;
	cvt.u32.u64 	%r7067, %rd103225;
	ld.global.u64 	%rd49946, [%rd4+16];
	mov.b64 	%rd103229, 0;
	mov.u64 	%rd103227, %rd5;
$L__BB1_24970:
	shr.u64 	%rd103228, %rd103227, 1;
	add.s64 	%rd49950, %rd103229, %rd103228;
	shl.b64 	%rd64974, %rd49950, 2;
	add.s64 	%rd64975, %rd49946, %rd64974;
	ld.u32 	%r10834, [%rd64975];
	setp.ge.s32 	%p6450, %r10834, %r7066;
	@%p6450 bra 	$L__BB1_24972;
	add.s64 	%rd103229, %rd49950, 1;
	not.b64 	%rd64976, %rd103228;
	add.s64 	%rd103228, %rd103227, %rd64976;
$L__BB1_24972:
	setp.ne.s64 	%p6451, %rd103228, 0;
	mov.u64 	%rd103227, %rd103228;
	@%p6451 bra 	$L__BB1_24970;
	cvt.u32.u64 	%r7068, %rd103229;
	mov.b64 	%rd103233, 0;
	mov.u64 	%rd103231, %rd5;
$L__BB1_24974:
	shr.u64 	%rd103232, %rd103231, 1;
	add.s64 	%rd49958, %rd103233, %rd103232;
	shl.b64 	%rd64978, %rd49958, 2;
	add.s64 	%rd64979, %rd49946, %rd64978;
	ld.u32 	%r10835, [%rd64979];
	setp.ge.s32 	%p6452, %r10835, %r7067;
	@%p6452 bra 	$L__BB1_24976;
	add.s64 	%rd103233, %rd49958, 1;
	not.b64 	%rd64980, %rd103232;
	add.s64 	%rd103232, %rd103231, %rd64980;
$L__BB1_24976:
	setp.ne.s64 	%p6453, %rd103232, 0;
	mov.u64 	%rd103231, %rd103232;
	@%p6453 bra 	$L__BB1_24974;
	cvt.u32.u64 	%r7069, %rd103233;
	ld.global.u64 	%rd49963, [%rd4+24];
	mov.b64 	%rd103237, 0;
	mov.u64 	%rd103235, %rd5;
$L__BB1_24978:
	shr.u64 	%rd103236, %rd103235, 1;
	add.s64 	%rd49967, %rd103237, %rd103236;
	shl.b64 	%rd64982, %rd49967, 2;
	add.s64 	%rd64983, %rd49963, %rd64982;
	ld.u32 	%r10836, [%rd64983];
	setp.ge.s32 	%p6454, %r10836, %r7068;
	@%p6454 bra 	$L__BB1_24980;
	add.s64 	%rd103237, %rd49967, 1;
	not.b64 	%rd64984, %rd103236;
	add.s64 	%rd103236, %rd103235, %rd64984;
$L__BB1_24980:
	setp.ne.s64 	%p6455, %rd103236, 0;
	mov.u64 	%rd103235, %rd103236;
	@%p6455 bra 	$L__BB1_24978;
	cvt.u32.u64 	%r7070, %rd103237;
	mov.b64 	%rd103241, 0;
	mov.u64 	%rd103239, %rd5;
$L__BB1_24982:
	shr.u64 	%rd103240, %rd103239, 1;
	add.s64 	%rd49975, %rd103241, %rd103240;
	shl.b64 	%rd64986, %rd49975, 2;
	add.s64 	%rd64987, %rd49963, %rd64986;
	ld.u32 	%r10837, [%rd64987];
	setp.ge.s32 	%p6456, %r10837, %r7069;
	@%p6456 bra 	$L__BB1_24984;
	add.s64 	%rd103241, %rd49975, 1;
	not.b64 	%rd64988, %rd103240;
	add.s64 	%rd103240, %rd103239, %rd64988;
$L__BB1_24984:
	setp.ne.s64 	%p6457, %rd103240, 0;
	mov.u64 	%rd103239, %rd103240;
	@%p6457 bra 	$L__BB1_24982;
	cvt.u32.u64 	%r7071, %rd103241;
	ld.global.u64 	%rd49980, [%rd4+32];
	mov.b64 	%rd103245, 0;
	mov.u64 	%rd103243, %rd5;
$L__BB1_24986:
	shr.u64 	%rd103244, %rd103243, 1;
	add.s64 	%rd49984, %rd103245, %rd103244;
	shl.b64 	%rd64990, %rd49984, 2;
	add.s64 	%rd64991, %rd49980, %rd64990;
	ld.u32 	%r10838, [%rd64991];
	setp.ge.s32 	%p6458, %r10838, %r7070;
	@%p6458 bra 	$L__BB1_24988;
	add.s64 	%rd103245, %rd49984, 1;
	not.b64 	%rd64992, %rd103244;
	add.s64 	%rd103244, %rd103243, %rd64992;
$L__BB1_24988:
	setp.ne.s64 	%p6459, %rd103244, 0;
	mov.u64 	%rd103243, %rd103244;
	@%p6459 bra 	$L__BB1_24986;
	cvt.u32.u64 	%r7072, %rd103245;
	mov.b64 	%rd103249, 0;
	mov.u64 	%rd103247, %rd5;
$L__BB1_24990:
	shr.u64 	%rd103248, %rd103247, 1;
	add.s64 	%rd49992, %rd103249, %rd103248;
	shl.b64 	%rd64994, %rd49992, 2;
	add.s64 	%rd64995, %rd49980, %rd64994;
	ld.u32 	%r10839, [%rd64995];
	setp.ge.s32 	%p6460, %r10839, %r7071;
	@%p6460 bra 	$L__BB1_24992;
	add.s64 	%rd103249, %rd49992, 1;
	not.b64 	%rd64996, %rd103248;
	add.s64 	%rd103248, %rd103247, %rd64996;
$L__BB1_24992:
	setp.ne.s64 	%p6461, %rd103248, 0;
	mov.u64 	%rd103247, %rd103248;
	@%p6461 bra 	$L__BB1_24990;
	cvt.u32.u64 	%r7073, %rd103249;
	ld.global.u64 	%rd49997, [%rd4+40];
	mov.b64 	%rd103253, 0;
	mov.u64 	%rd103251, %rd5;
$L__BB1_24994:
	shr.u64 	%rd103252, %rd103251, 1;
	add.s64 	%rd50001, %rd103253, %rd103252;
	shl.b64 	%rd64998, %rd50001, 2;
	add.s64 	%rd64999, %rd49997, %rd64998;
	ld.u32 	%r10840, [%rd64999];
	setp.ge.s32 	%p6462, %r10840, %r7072;
	@%p6462 bra 	$L__BB1_24996;
	add.s64 	%rd103253, %rd50001, 1;
	not.b64 	%rd65000, %rd103252;
	add.s64 	%rd103252, %rd103251, %rd65000;
$L__BB1_24996:
	setp.ne.s64 	%p6463, %rd103252, 0;
	mov.u64 	%rd103251, %rd103252;
	@%p6463 bra 	$L__BB1_24994;
	cvt.u32.u64 	%r7074, %rd103253;
	mov.b64 	%rd103257, 0;
	mov.u64 	%rd103255, %rd5;
$L__BB1_24998:
	shr.u64 	%rd103256, %rd103255, 1;
	add.s64 	%rd50009, %rd103257, %rd103256;
	shl.b64 	%rd65002, %rd50009, 2;
	add.s64 	%rd65003, %rd49997, %rd65002;
	ld.u32 	%r10841, [%rd65003];
	setp.ge.s32 	%p6464, %r10841, %r7073;
	@%p6464 bra 	$L__BB1_25000;
	add.s64 	%rd103257, %rd50009, 1;
	not.b64 	%rd65004, %rd103256;
	add.s64 	%rd103256, %rd103255, %rd65004;
$L__BB1_25000:
	setp.ne.s64 	%p6465, %rd103256, 0;
	mov.u64 	%rd103255, %rd103256;
	@%p6465 bra 	$L__BB1_24998;
	cvt.u32.u64 	%r7075, %rd103257;
	ld.global.u64 	%rd50014, [%rd4+48];
	mov.b64 	%rd103261, 0;
	mov.u64 	%rd103259, %rd5;
$L__BB1_25002:
	shr.u64 	%rd103260, %rd103259, 1;
	add.s64 	%rd50018, %rd103261, %rd103260;
	shl.b64 	%rd65006, %rd50018, 2;
	add.s64 	%rd65007, %rd50014, %rd65006;
	ld.u32 	%r10842, [%rd65007];
	setp.ge.s32 	%p6466, %r10842, %r7074;
	@%p6466 bra 	$L__BB1_25004;
	add.s64 	%rd103261, %rd50018, 1;
	not.b64 	%rd65008, %rd103260;
	add.s64 	%rd103260, %rd103259, %rd65008;
$L__BB1_25004:
	setp.ne.s64 	%p6467, %rd103260, 0;
	mov.u64 	%rd103259, %rd103260;
	@%p6467 bra 	$L__BB1_25002;
	cvt.u32.u64 	%r7076, %rd103261;
	mov.b64 	%rd103265, 0;
	mov.u64 	%rd103263, %rd5;
$L__BB1_25006:
	shr.u64 	%rd103264, %rd103263, 1;
	add.s64 	%rd50026, %rd103265, %rd103264;
	shl.b64 	%rd65010, %rd50026, 2;
	add.s64 	%rd65011, %rd50014, %rd65010;
	ld.u32 	%r10843, [%rd65011];
	setp.ge.s32 	%p6468, %r10843, %r7075;
	@%p6468 bra 	$L__BB1_25008;
	add.s64 	%rd103265, %rd50026, 1;
	not.b64 	%rd65012, %rd103264;
	add.s64 	%rd103264, %rd103263, %rd65012;
$L__BB1_25008:
	setp.ne.s64 	%p6469, %rd103264, 0;
	mov.u64 	%rd103263, %rd103264;
	@%p6469 bra 	$L__BB1_25006;
	cvt.u32.u64 	%r7077, %rd103265;
	ld.global.u64 	%rd50031, [%rd4+56];
	mov.b64 	%rd103269, 0;
	mov.u64 	%rd103267, %rd5;
$L__BB1_25010:
	shr.u64 	%rd103268, %rd103267, 1;
	add.s64 	%rd50035, %rd103269, %rd103268;
	shl.b64 	%rd65014, %rd50035, 2;
	add.s64 	%rd65015, %rd50031, %rd65014;
	ld.u32 	%r10844, [%rd65015];
	setp.ge.s32 	%p6470, %r10844, %r7076;
	@%p6470 bra 	$L__BB1_25012;
	add.s64 	%rd103269, %rd50035, 1;
	not.b64 	%rd65016, %rd103268;
	add.s64 	%rd103268, %rd103267, %rd65016;
$L__BB1_25012:
	setp.ne.s64 	%p6471, %rd103268, 0;
	mov.u64 	%rd103267, %rd103268;
	@%p6471 bra 	$L__BB1_25010;
	cvt.u32.u64 	%r7078, %rd103269;
	mov.b64 	%rd103273, 0;
	mov.u64 	%rd103271, %rd5;
$L__BB1_25014:
	shr.u64 	%rd103272, %rd103271, 1;
	add.s64 	%rd50043, %rd103273, %rd103272;
	shl.b64 	%rd65018, %rd50043, 2;
	add.s64 	%rd65019, %rd50031, %rd65018;
	ld.u32 	%r10845, [%rd65019];
	setp.ge.s32 	%p6472, %r10845, %r7077;
	@%p6472 bra 	$L__BB1_25016;
	add.s64 	%rd103273, %rd50043, 1;
	not.b64 	%rd65020, %rd103272;
	add.s64 	%rd103272, %rd103271, %rd65020;
$L__BB1_25016:
	setp.ne.s64 	%p6473, %rd103272, 0;
	mov.u64 	%rd103271, %rd103272;
	@%p6473 bra 	$L__BB1_25014;
	cvt.u32.u64 	%r7079, %rd103273;
	ld.global.u64 	%rd50048, [%rd4+64];
	mov.b64 	%rd103277, 0;
	mov.u64 	%rd103275, %rd5;
$L__BB1_25018:
	shr.u64 	%rd103276, %rd103275, 1;
	add.s64 	%rd50052, %rd103277, %rd103276;
	shl.b64 	%rd65022, %rd50052, 2;
	add.s64 	%rd65023, %rd50048, %rd65022;
	ld.u32 	%r10846, [%rd65023];
	setp.ge.s32 	%p6474, %r10846, %r7078;
	@%p6474 bra 	$L__BB1_25020;
	add.s64 	%rd103277, %rd50052, 1;
	not.b64 	%rd65024, %rd103276;
	add.s64 	%rd103276, %rd103275, %rd65024;
$L__BB1_25020:
	setp.ne.s64 	%p6475, %rd103276, 0;
	mov.u64 	%rd103275, %rd103276;
	@%p6475 bra 	$L__BB1_25018;
	cvt.u32.u64 	%r7080, %rd103277;
	mov.b64 	%rd103281, 0;
	mov.u64 	%rd103279, %rd5;
$L__BB1_25022:
	shr.u64 	%rd103280, %rd103279, 1;
	add.s64 	%rd50060, %rd103281, %rd103280;
	shl.b64 	%rd65026, %rd50060, 2;
	add.s64 	%rd65027, %rd50048, %rd65026;
	ld.u32 	%r10847, [%rd65027];
	setp.ge.s32 	%p6476, %r10847, %r7079;
	@%p6476 bra 	$L__BB1_25024;
	add.s64 	%rd103281, %rd50060, 1;
	not.b64 	%rd65028, %rd103280;
	add.s64 	%rd103280, %rd103279, %rd65028;
$L__BB1_25024:
	setp.ne.s64 	%p6477, %rd103280, 0;
	mov.u64 	%rd103279, %rd103280;
	@%p6477 bra 	$L__BB1_25022;
	cvt.u32.u64 	%r7081, %rd103281;
	ld.global.u64 	%rd50065, [%rd4+72];
	mov.b64 	%rd103285, 0;
	mov.u64 	%rd103283, %rd5;
$L__BB1_25026:
	shr.u64 	%rd103284, %rd103283, 1;
	add.s64 	%rd50069, %rd103285, %rd103284;
	shl.b64 	%rd65030, %rd50069, 2;
	add.s64 	%rd65031, %rd50065, %rd65030;
	ld.u32 	%r10848, [%rd65031];
	setp.ge.s32 	%p6478, %r10848, %r7080;
	@%p6478 bra 	$L__BB1_25028;
	add.s64 	%rd103285, %rd50069, 1;
	not.b64 	%rd65032, %rd103284;
	add.s64 	%rd103284, %rd103283, %rd65032;
$L__BB1_25028:
	setp.ne.s64 	%p6479, %rd103284, 0;
	mov.u64 	%rd103283, %rd103284;
	@%p6479 bra 	$L__BB1_25026;
	cvt.u32.u64 	%r7082, %rd103285;
	mov.b64 	%rd103289, 0;
	mov.u64 	%rd103287, %rd5;
$L__BB1_25030:
	shr.u64 	%rd103288, %rd103287, 1;
	add.s64 	%rd50077, %rd103289, %rd103288;
	shl.b64 	%rd65034, %rd50077, 2;
	add.s64 	%rd65035, %rd50065, %rd65034;
	ld.u32 	%r10849, [%rd65035];
	setp.ge.s32 	%p6480, %r10849, %r7081;
	@%p6480 bra 	$L__BB1_25032;
	add.s64 	%rd103289, %rd50077, 1;
	not.b64 	%rd65036, %rd103288;
	add.s64 	%rd103288, %rd103287, %rd65036;
$L__BB1_25032:
	setp.ne.s64 	%p6481, %rd103288, 0;
	mov.u64 	%rd103287, %rd103288;
	@%p6481 bra 	$L__BB1_25030;
	cvt.u32.u64 	%r10850, %rd103289;
	setp.lt.s32 	%p13732, %r7082, %r10850;
$L__BB1_25034:
	selp.b32 	%r15319, %r15241, %r15240, %p13732;
	selp.u32 	%r10851, 1, 0, %p13732;
	add.s32 	%r7084, %r7058, %r10851;
	not.pred 	%p6482, %p13732;
	selp.u32 	%r10852, 1, 0, %p6482;
	add.s32 	%r7085, %r7059, %r10852;
	@%p13732 bra 	$L__BB1_25036;
	shl.b32 	%r10853, %r7085, 2;
	add.s32 	%r10855, %r10805, %r10853;
	ld.shared.u32 	%r15240, [%r10855];
	bra.uni 	$L__BB1_25037;
$L__BB1_25036:
	shl.b32 	%r10856, %r7084, 2;
	add.s32 	%r10858, %r10805, %r10856;
	ld.shared.u32 	%r15241, [%r10858];
$L__BB1_25037:
	setp.ge.s32 	%p6484, %r7084, %r6886;
	mov.pred 	%p13733, 0;
	@%p6484 bra 	$L__BB1_25120;
	setp.ge.s32 	%p6486, %r7085, %r6885;
	mov.pred 	%p13733, -1;
	@%p6486 bra 	$L__BB1_25120;
	ld.global.u64 	%rd50082, [%rd4];
	mov.b64 	%rd103293, 0;
	mov.u64 	%rd103291, %rd5;
$L__BB1_25040:
	shr.u64 	%rd103292, %rd103291, 1;
	add.s64 	%rd50086, %rd103293, %rd103292;
	shl.b64 	%rd65038, %rd50086, 2;
	add.s64 	%rd65039, %rd50082, %rd65038;
	ld.u32 	%r10859, [%rd65039];
	setp.ge.s32 	%p6487, %r10859, %r15241;
	@%p6487 bra 	$L__BB1_25042;
	add.s64 	%rd103293, %rd50086, 1;
	not.b64 	%rd65040, %rd103292;
	add.s64 	%rd103292, %rd103291, %rd65040;
$L__BB1_25042:
	setp.ne.s64 	%p6488, %rd103292, 0;
	mov.u64 	%rd103291, %rd103292;
	@%p6488 bra 	$L__BB1_25040;
	cvt.u32.u64 	%r7090, %rd103293;
	mov.b64 	%rd103297, 0;
	mov.u64 	%rd103295, %rd5;
$L__BB1_25044:
	shr.u64 	%rd103296, %rd103295, 1;
	add.s64 	%rd50094, %rd103297, %rd103296;
	shl.b64 	%rd65042, %rd50094, 2;
	add.s64 	%rd65043, %rd50082, %rd65042;
	ld.u32 	%r10860, [%rd65043];
	setp.ge.s32 	%p6489, %r10860, %r15240;
	@%p6489 bra 	$L__BB1_25046;
	add.s64 	%rd103297, %rd50094, 1;
	not.b64 	%rd65044, %rd103296;
	add.s64 	%rd103296, %rd103295, %rd65044;
$L__BB1_25046:
	setp.ne.s64 	%p6490, %rd103296, 0;
	mov.u64 	%rd103295, %rd103296;
	@%p6490 bra 	$L__BB1_25044;
	cvt.u32.u64 	%r7091, %rd103297;
	ld.global.u64 	%rd50099, [%rd4+8];
	mov.b64 	%rd103301, 0;
	mov.u64 	%rd103299, %rd5;
$L__BB1_25048:
	shr.u64 	%rd103300, %rd103299, 1;
	add.s64 	%rd50103, %rd103301, %rd103300;
	shl.b64 	%rd65046, %rd50103, 2;
	add.s64 	%rd65047, %rd50099, %rd65046;
	ld.u32 	%r10861, [%rd65047];
	setp.ge.s32 	%p6491, %r10861, %r7090;
	@%p6491 bra 	$L__BB1_25050;
	add.s64 	%rd103301, %rd50103, 1;
	not.b64 	%rd65048, %rd103300;
	add.s64 	%rd103300, %rd103299, %rd65048;
$L__BB1_25050:
	setp.ne.s64 	%p6492, %rd103300, 0;
	mov.u64 	%rd103299, %rd103300;
	@%p6492 bra 	$L__BB1_25048;
	cvt.u32.u64 	%r7092, %rd103301;
	mov.b64 	%rd103305, 0;
	mov.u64 	%rd103303, %rd5;
$L__BB1_25052:
	shr.u64 	%rd103304, %rd103303, 1;
	add.s64 	%rd50111, %rd103305, %rd103304;
	shl.b64 	%rd65050, %rd50111, 2;
	add.s64 	%rd65051, %rd50099, %rd65050;
	ld.u32 	%r10862, [%rd65051];
	setp.ge.s32 	%p6493, %r10862, %r7091;
	@%p6493 bra 	$L__BB1_25054;
	add.s64 	%rd103305, %rd50111, 1;
	not.b64 	%rd65052, %rd103304;
	add.s64 	%rd103304, %rd103303, %rd65052;
$L__BB1_25054:
	setp.ne.s64 	%p6494, %rd103304, 0;
	mov.u64 	%rd103303, %rd103304;
	@%p6494 bra 	$L__BB1_25052;
	cvt.u32.u64 	%r7093, %rd103305;
	ld.global.u64 	%rd50116, [%rd4+16];
	mov.b64 	%rd103309, 0;
	mov.u64 	%rd103307, %rd5;
$L__BB1_25056:
	shr.u64 	%rd103308, %rd103307, 1;
	add.s64 	%rd50120, %rd103309, %rd103308;
	shl.b64 	%rd65054, %rd50120, 2;
	add.s64 	%rd65055, %rd50116, %rd65054;
	ld.u32 	%r10863, [%rd65055];
	setp.ge.s32 	%p6495, %r10863, %r7092;
	@%p6495 bra 	$L__BB1_25058;
	add.s64 	%rd103309, %rd50120, 1;
	not.b64 	%rd65056, %rd103308;
	add.s64 	%rd103308, %rd103307, %rd65056;
$L__BB1_25058:
	setp.ne.s64 	%p6496, %rd103308, 0;
	mov.u64 	%rd103307, %rd103308;
	@%p6496 bra 	$L__BB1_25056;
	cvt.u32.u64 	%r7094, %rd103309;
	mov.b64 	%rd103313, 0;
	mov.u64 	%rd103311, %rd5;
$L__BB1_25060:
	shr.u64 	%rd103312, %rd103311, 1;
	add.s64 	%rd50128, %rd103313, %rd103312;
	shl.b64 	%rd65058, %rd50128, 2;
	add.s64 	%rd65059, %rd50116, %rd65058;
	ld.u32 	%r10864, [%rd65059];
	setp.ge.s32 	%p6497, %r10864, %r7093;
	@%p6497 bra 	$L__BB1_25062;
	add.s64 	%rd103313, %rd50128, 1;
	not.b64 	%rd65060, %rd103312;
	add.s64 	%rd103312, %rd103311, %rd65060;
$L__BB1_25062:
	setp.ne.s64 	%p6498, %rd103312, 0;
	mov.u64 	%rd103311, %rd103312;
	@%p6498 bra 	$L__BB1_25060;
	cvt.u32.u64 	%r7095, %rd103313;
	ld.global.u64 	%rd50133, [%rd4+24];
	mov.b64 	%rd103317, 0;
	mov.u64 	%rd103315, %rd5;
$L__BB1_25064:
	shr.u64 	%rd103316, %rd103315, 1;
	add.s64 	%rd50137, %rd103317, %rd103316;
	shl.b64 	%rd65062, %rd50137, 2;
	add.s64 	%rd65063, %rd50133, %rd65062;
	ld.u32 	%r10865, [%rd65063];
	setp.ge.s32 	%p6499, %r10865, %r7094;
	@%p6499 bra 	$L__BB1_25066;
	add.s64 	%rd103317, %rd50137, 1;
	not.b64 	%rd65064, %rd103316;
	add.s64 	%rd103316, %rd103315, %rd65064;
$L__BB1_25066:
	setp.ne.s64 	%p6500, %rd103316, 0;
	mov.u64 	%rd103315, %rd103316;
	@%p6500 bra 	$L__BB1_25064;
	cvt.u32.u64 	%r7096, %rd103317;
	mov.b64 	%rd103321, 0;
	mov.u64 	%rd103319, %rd5;
$L__BB1_25068:
	shr.u64 	%rd103320, %rd103319, 1;
	add.s64 	%rd50145, %rd103321, %rd103320;
	shl.b64 	%rd65066, %rd50145, 2;
	add.s64 	%rd65067, %rd50133, %rd65066;
	ld.u32 	%r10866, [%rd65067];
	setp.ge.s32 	%p6501, %r10866, %r7095;
	@%p6501 bra 	$L__BB1_25070;
	add.s64 	%rd103321, %rd50145, 1;
	not.b64 	%rd65068, %rd103320;
	add.s64 	%rd103320, %rd103319, %rd65068;
$L__BB1_25070:
	setp.ne.s64 	%p6502, %rd103320, 0;
	mov.u64 	%rd103319, %rd103320;
	@%p6502 bra 	$L__BB1_25068;
	cvt.u32.u64 	%r7097, %rd103321;
	ld.global.u64 	%rd50150, [%rd4+32];
	mov.b64 	%rd103325, 0;
	mov.u64 	%rd103323, %rd5;
$L__BB1_25072:
	shr.u64 	%rd103324, %rd103323, 1;
	add.s64 	%rd50154, %rd103325, %rd103324;
	shl.b64 	%rd65070, %rd50154, 2;
	add.s64 	%rd65071, %rd50150, %rd65070;
	ld.u32 	%r10867, [%rd65071];
	setp.ge.s32 	%p6503, %r10867, %r7096;
	@%p6503 bra 	$L__BB1_25074;
	add.s64 	%rd103325, %rd50154, 1;
	not.b64 	%rd65072, %rd103324;
	add.s64 	%rd103324, %rd103323, %rd65072;
$L__BB1_25074:
	setp.ne.s64 	%p6504, %rd103324, 0;
	mov.u64 	%rd103323, %rd103324;
	@%p6504 bra 	$L__BB1_25072;
	cvt.u32.u64 	%r7098, %rd103325;
	mov.b64 	%rd103329, 0;
	mov.u64 	%rd103327, %rd5;
$L__BB1_25076:
	shr.u64 	%rd103328, %rd103327, 1;
	add.s64 	%rd50162, %rd103329, %rd103328;
	shl.b64 	%rd65074, %rd50162, 2;
	add.s64 	%rd65075, %rd50150, %rd65074;
	ld.u32 	%r10868, [%rd65075];
	setp.ge.s32 	%p6505, %r10868, %r7097;
	@%p6505 bra 	$L__BB1_25078;
	add.s64 	%rd103329, %rd50162, 1;
	not.b64 	%rd65076, %rd103328;
	add.s64 	%rd103328, %rd103327, %rd65076;
$L__BB1_25078:
	setp.ne.s64 	%p6506, %rd103328, 0;
	mov.u64 	%rd103327, %rd103328;
	@%p6506 bra 	$L__BB1_25076;
	cvt.u32.u64 	%r7099, %rd103329;
	ld.global.u64 	%rd50167, [%rd4+40];
	mov.b64 	%rd103333, 0;
	mov.u64 	%rd103331, %rd5;
$L__BB1_25080:
	shr.u64 	%rd103332, %rd103331, 1;
	add.s64 	%rd50171, %rd103333, %rd103332;
	shl.b64 	%rd65078, %rd50171, 2;
	add.s64 	%rd65079, %rd50167, %rd65078;
	ld.u32 	%r10869, [%rd65079];
	setp.ge.s32 	%p6507, %r10869, %r7098;
	@%p6507 bra 	$L__BB1_25082;
	add.s64 	%rd103333, %rd50171, 1;
	not.b64 	%rd65080, %rd103332;
	add.s64 	%rd103332, %rd103331, %rd65080;
$L__BB1_25082:
	setp.ne.s64 	%p6508, %rd103332, 0;
	mov.u64 	%rd103331, %rd103332;
	@%p6508 bra 	$L__BB1_25080;
	cvt.u32.u64 	%r7100, %rd103333;
	mov.b64 	%rd103337, 0;
	mov.u64 	%rd103335, %rd5;
$L__BB1_25084:
	shr.u64 	%rd103336, %rd103335, 1;
	add.s64 	%rd50179, %rd103337, %rd103336;
	shl.b64 	%rd65082, %rd50179, 2;
	add.s64 	%rd65083, %rd50167, %rd65082;
	ld.u32 	%r10870, [%rd65083];
	setp.ge.s32 	%p6509, %r10870, %r7099;
	@%p6509 bra 	$L__BB1_25086;
	add.s64 	%rd103337, %rd50179, 1;
	not.b64 	%rd65084, %rd103336;
	add.s64 	%rd103336, %rd103335, %rd65084;
$L__BB1_25086:
	setp.ne.s64 	%p6510, %rd103336, 0;
	mov.u64 	%rd103335, %rd103336;
	@%p6510 bra 	$L__BB1_25084;
	cvt.u32.u64 	%r7101, %rd103337;
	ld.global.u64 	%rd50184, [%rd4+48];
	mov.b64 	%rd103341, 0;
	mov.u64 	%rd103339, %rd5;
$L__BB1_25088:
	shr.u64 	%rd103340, %rd103339, 1;
	add.s64 	%rd50188, %rd103341, %rd103340;
	shl.b64 	%rd65086, %rd50188, 2;
	add.s64 	%rd65087, %rd50184, %rd65086;
	ld.u32 	%r10871, [%rd65087];
	setp.ge.s32 	%p6511, %r10871, %r7100;
	@%p6511 bra 	$L__BB1_25090;
	add.s64 	%rd103341, %rd50188, 1;
	not.b64 	%rd65088, %rd103340;
	add.s64 	%rd103340, %rd103339, %rd65088;
$L__BB1_25090:
	setp.ne.s64 	%p6512, %rd103340, 0;
	mov.u64 	%rd103339, %rd103340;
	@%p6512 bra 	$L__BB1_25088;
	cvt.u32.u64 	%r7102, %rd103341;
	mov.b64 	%rd103345, 0;
	mov.u64 	%rd103343, %rd5;
$L__BB1_25092:
	shr.u64 	%rd103344, %rd103343, 1;
	add.s64 	%rd50196, %rd103345, %rd103344;
	shl.b64 	%rd65090, %rd50196, 2;
	add.s64 	%rd65091, %rd50184, %rd65090;
	ld.u32 	%r10872, [%rd65091];
	setp.ge.s32 	%p6513, %r10872, %r7101;
	@%p6513 bra 	$L__BB1_25094;
	add.s64 	%rd103345, %rd50196, 1;
	not.b64 	%rd65092, %rd103344;
	add.s64 	%rd103344, %rd103343, %rd65092;
$L__BB1_25094:
	setp.ne.s64 	%p6514, %rd103344, 0;
	mov.u64 	%rd103343, %rd103344;
	@%p6514 bra 	$L__BB1_25092;
	cvt.u32.u64 	%r7103, %rd103345;
	ld.global.u64 	%rd50201, [%rd4+56];
	mov.b64 	%rd103349, 0;
	mov.u64 	%rd103347, %rd5;
$L__BB1_25096:
	shr.u64 	%rd103348, %rd103347, 1;
	add.s64 	%rd50205, %rd103349, %rd103348;
	shl.b64 	%rd65094, %rd50205, 2;
	add.s64 	%rd65095, %rd50201, %rd65094;
	ld.u32 	%r10873, [%rd65095];
	setp.ge.s32 	%p6515, %r10873, %r7102;
	@%p6515 bra 	$L__BB1_25098;
	add.s64 	%rd103349, %rd50205, 1;
	not.b64 	%rd65096, %rd103348;
	add.s64 	%rd103348, %rd103347, %rd65096;
$L__BB1_25098:
	setp.ne.s64 	%p6516, %rd103348, 0;
	mov.u64 	%rd103347, %rd103348;
	@%p6516 bra 	$L__BB1_25096;
	cvt.u32.u64 	%r7104, %rd103349;
	mov.b64 	%rd103353, 0;
	mov.u64 	%rd103351, %rd5;
$L__BB1_25100:
	shr.u64 	%rd103352, %rd103351, 1;
	add.s64 	%rd50213, %rd103353, %rd103352;
	shl.b64 	%rd65098, %rd50213, 2;
	add.s64 	%rd65099, %rd50201, %rd65098;
	ld.u32 	%r10874, [%rd65099];
	setp.ge.s32 	%p6517, %r10874, %r7103;
	@%p6517 bra 	$L__BB1_25102;
	add.s64 	%rd103353, %rd50213, 1;
	not.b64 	%rd65100, %rd103352;
	add.s64 	%rd103352, %rd103351, %rd65100;
$L__BB1_25102:
	setp.ne.s64 	%p6518, %rd103352, 0;
	mov.u64 	%rd103351, %rd103352;
	@%p6518 bra 	$L__BB1_25100;
	cvt.u32.u64 	%r7105, %rd103353;
	ld.global.u64 	%rd50218, [%rd4+64];
	mov.b64 	%rd103357, 0;
	mov.u64 	%rd103355, %rd5;
$L__BB1_25104:
	shr.u64 	%rd103356, %rd103355, 1;
	add.s64 	%rd50222, %rd103357, %rd103356;
	shl.b64 	%rd65102, %rd50222, 2;
	add.s64 	%rd65103, %rd50218, %rd65102;
	ld.u32 	%r10875, [%rd65103];
	setp.ge.s32 	%p6519, %r10875, %r7104;
	@%p6519 bra 	$L__BB1_25106;
	add.s64 	%rd103357, %rd50222, 1;
	not.b64 	%rd65104, %rd103356;
	add.s64 	%rd103356, %rd103355, %rd65104;
$L__BB1_25106:
	setp.ne.s64 	%p6520, %rd103356, 0;
	mov.u64 	%rd103355, %rd103356;
	@%p6520 bra 	$L__BB1_25104;
	cvt.u32.u64 	%r7106, %rd103357;
	mov.b64 	%rd103361, 0;
	mov.u64 	%rd103359, %rd5;
$L__BB1_25108:
	shr.u64 	%rd103360, %rd103359, 1;
	add.s64 	%rd50230, %rd103361, %rd103360;
	shl.b64 	%rd65106, %rd50230, 2;
	add.s64 	%rd65107, %rd50218, %rd65106;
	ld.u32 	%r10876, [%rd65107];
	setp.ge.s32 	%p6521, %r10876, %r7105;
	@%p6521 bra 	$L__BB1_25110;
	add.s64 	%rd103361, %rd50230, 1;
	not.b64 	%rd65108, %rd103360;
	add.s64 	%rd103360, %rd103359, %rd65108;
$L__BB1_25110:
	setp.ne.s64 	%p6522, %rd103360, 0;
	mov.u64 	%rd103359, %rd103360;
	@%p6522 bra 	$L__BB1_25108;
	cvt.u32.u64 	%r7107, %rd103361;
	ld.global.u64 	%rd50235, [%rd4+72];
	mov.b64 	%rd103365, 0;
	mov.u64 	%rd103363, %rd5;
$L__BB1_25112:
	shr.u64 	%rd103364, %rd103363, 1;
	add.s64 	%rd50239, %rd103365, %rd103364;
	shl.b64 	%rd65110, %rd50239, 2;
	add.s64 	%rd65111, %rd50235, %rd65110;
	ld.u32 	%r10877, [%rd65111];
	setp.ge.s32 	%p6523, %r10877, %r7106;
	@%p6523 bra 	$L__BB1_25114;
	add.s64 	%rd103365, %rd50239, 1;
	not.b64 	%rd65112, %rd103364;
	add.s64 	%rd103364, %rd103363, %rd65112;
$L__BB1_25114:
	setp.ne.s64 	%p6524, %rd103364, 0;
	mov.u64 	%rd103363, %rd103364;
	@%p6524 bra 	$L__BB1_25112;
	cvt.u32.u64 	%r7108, %rd103365;
	mov.b64 	%rd103369, 0;
	mov.u64 	%rd103367, %rd5;
$L__BB1_25116:
	shr.u64 	%rd103368, %rd103367, 1;
	add.s64 	%rd50247, %rd103369, %rd103368;
	shl.b64 	%rd65114, %rd50247, 2;
	add.s64 	%rd65115, %rd50235, %rd65114;
	ld.u32 	%r10878, [%rd65115];
	setp.ge.s32 	%p6525, %r10878, %r7107;
	@%p6525 bra 	$L__BB1_25118;
	add.s64 	%rd103369, %rd50247, 1;
	not.b64 	%rd65116, %rd103368;
	add.s64 	%rd103368, %rd103367, %rd65116;
$L__BB1_25118:
	setp.ne.s64 	%p6526, %rd103368, 0;
	mov.u64 	%rd103367, %rd103368;
	@%p6526 bra 	$L__BB1_25116;
	cvt.u32.u64 	%r10879, %rd103369;
	setp.lt.s32 	%p13733, %r7108, %r10879;
$L__BB1_25120:
	selp.b32 	%r15146, %r15241, %r15240, %p13733;
	selp.u32 	%r10880, 1, 0, %p13733;
	add.s32 	%r7110, %r7084, %r10880;
	not.pred 	%p6527, %p13733;
	selp.u32 	%r10881, 1, 0, %p6527;
	add.s32 	%r7111, %r7085, %r10881;
	@%p13733 bra 	$L__BB1_25122;
	shl.b32 	%r10882, %r7111, 2;
	add.s32 	%r10884, %r10805, %r10882;
	ld.shared.u32 	%r15240, [%r10884];
	bra.uni 	$L__BB1_25123;
$L__BB1_25122:
	shl.b32 	%r10885, %r7110, 2;
	add.s32 	%r10887, %r10805, %r10885;
	ld.shared.u32 	%r15241, [%r10887];
$L__BB1_25123:
	setp.ge.s32 	%p6529, %r7110, %r6886;
	mov.pred 	%p13734, 0;
	@%p6529 bra 	$L__BB1_25206;
	setp.ge.s32 	%p6531, %r7111, %r6885;
	mov.pred 	%p13734, -1;
	@%p6531 bra 	$L__BB1_25206;
	ld.global.u64 	%rd50252, [%rd4];
	mov.b64 	%rd103373, 0;
	mov.u64 	%rd103371, %rd5;
$L__BB1_25126:
	shr.u64 	%rd103372, %rd103371, 1;
	add.s64 	%rd50256, %rd103373, %rd103372;
	shl.b64 	%rd65118, %rd50256, 2;
	add.s64 	%rd65119, %rd50252, %rd65118;
	ld.u32 	%r10888, [%rd65119];
	setp.ge.s32 	%p6532, %r10888, %r15241;
	@%p6532 bra 	$L__BB1_25128;
	add.s64 	%rd103373, %rd50256, 1;
	not.b64 	%rd65120, %rd103372;
	add.s64 	%rd103372, %rd103371, %rd65120;
$L__BB1_25128:
	setp.ne.s64 	%p6533, %rd103372, 0;
	mov.u64 	%rd103371, %rd103372;
	@%p6533 bra 	$L__BB1_25126;
	cvt.u32.u64 	%r7116, %rd103373;
	mov.b64 	%rd103377, 0;
	mov.u64 	%rd103375, %rd5;
$L__BB1_25130:
	shr.u64 	%rd103376, %rd103375, 1;
	add.s64 	%rd50264, %rd103377, %rd103376;
	shl.b64 	%rd65122, %rd50264, 2;
	add.s64 	%rd65123, %rd50252, %rd65122;
	ld.u32 	%r10889, [%rd65123];
	setp.ge.s32 	%p6534, %r10889, %r15240;
	@%p6534 bra 	$L__BB1_25132;
	add.s64 	%rd103377, %rd50264, 1;
	not.b64 	%rd65124, %rd103376;
	add.s64 	%rd103376, %rd103375, %rd65124;
$L__BB1_25132:
	setp.ne.s64 	%p6535, %rd103376, 0;
	mov.u64 	%rd103375, %rd103376;
	@%p6535 bra 	$L__BB1_25130;
	cvt.u32.u64 	%r7117, %rd103377;
	ld.global.u64 	%rd50269, [%rd4+8];
	mov.b64 	%rd103381, 0;
	mov.u64 	%rd103379, %rd5;
$L__BB1_25134:
	shr.u64 	%rd103380, %rd103379, 1;
	add.s64 	%rd50273, %rd103381, %rd103380;
	shl.b64 	%rd65126, %rd50273, 2;
	add.s64 	%rd65127, %rd50269, %rd65126;
	ld.u32 	%r10890, [%rd65127];
	setp.ge.s32 	%p6536, %r10890, %r7116;
	@%p6536 bra 	$L__BB1_25136;
	add.s64 	%rd103381, %rd50273, 1;
	not.b64 	%rd65128, %rd103380;
	add.s64 	%rd103380, %rd103379, %rd65128;
$L__BB1_25136:
	setp.ne.s64 	%p6537, %rd103380, 0;
	mov.u64 	%rd103379, %rd103380;
	@%p6537 bra 	$L__BB1_25134;
	cvt.u32.u64 	%r7118, %rd103381;
	mov.b64 	%rd103385, 0;
	mov.u64 	%rd103383, %rd5;
$L__BB1_25138:
	shr.u64 	%rd103384, %rd103383, 1;
	add.s64 	%rd50281, %rd103385, %rd103384;
	shl.b64 	%rd65130, %rd50281, 2;
	add.s64 	%rd65131, %rd50269, %rd65130;
	ld.u32 	%r10891, [%rd65131];
	setp.ge.s32 	%p6538, %r10891, %r7117;
	@%p6538 bra 	$L__BB1_25140;
	add.s64 	%rd103385, %rd50281, 1;
	not.b64 	%rd65132, %rd103384;
	add.s64 	%rd103384, %rd103383, %rd65132;
$L__BB1_25140:
	setp.ne.s64 	%p6539, %rd103384, 0;
	mov.u64 	%rd103383, %rd103384;
	@%p6539 bra 	$L__BB1_25138;
	cvt.u32.u64 	%r7119, %rd103385;
	ld.global.u64 	%rd50286, [%rd4+16];
	mov.b64 	%rd103389, 0;
	mov.u64 	%rd103387, %rd5;
$L__BB1_25142:
	shr.u64 	%rd103388, %rd103387, 1;
	add.s64 	%rd50290, %rd103389, %rd103388;
	shl.b64 	%rd65134, %rd50290, 2;
	add.s64 	%rd65135, %rd50286, %rd65134;
	ld.u32 	%r10892, [%rd65135];
	setp.ge.s32 	%p6540, %r10892, %r7118;
	@%p6540 bra 	$L__BB1_25144;
	add.s64 	%rd103389, %rd50290, 1;
	not.b64 	%rd65136, %rd103388;
	add.s64 	%rd103388, %rd103387, %rd65136;
$L__BB1_25144:
	setp.ne.s64 	%p6541, %rd103388, 0;
	mov.u64 	%rd103387, %rd103388;
	@%p6541 bra 	$L__BB1_25142;
	cvt.u32.u64 	%r7120, %rd103389;
	mov.b64 	%rd103393, 0;
	mov.u64 	%rd103391, %rd5;
$L__BB1_25146:
	shr.u64 	%rd103392, %rd103391, 1;
	add.s64 	%rd50298, %rd103393, %rd103392;
	shl.b64 	%rd65138, %rd50298, 2;
	add.s64 	%rd65139, %rd50286, %rd65138;
	ld.u32 	%r10893, [%rd65139];
	setp.ge.s32 	%p6542, %r10893, %r7119;
	@%p6542 bra 	$L__BB1_25148;
	add.s64 	%rd103393, %rd50298, 1;
	not.b64 	%rd65140, %rd103392;
	add.s64 	%rd103392, %rd103391, %rd65140;
$L__BB1_25148:
	setp.ne.s64 	%p6543, %rd103392, 0;
	mov.u64 	%rd103391, %rd103392;
	@%p6543 bra 	$L__BB1_25146;
	cvt.u32.u64 	%r7121, %rd103393;
	ld.global.u64 	%rd50303, [%rd4+24];
	mov.b64 	%rd103397, 0;
	mov.u64 	%rd103395, %rd5;
$L__BB1_25150:
	shr.u64 	%rd103396, %rd103395, 1;
	add.s64 	%rd50307, %rd103397, %rd103396;
	shl.b64 	%rd65142, %rd50307, 2;
	add.s64 	%rd65143, %rd50303, %rd65142;
	ld.u32 	%r10894, [%rd65143];
	setp.ge.s32 	%p6544, %r10894, %r7120;
	@%p6544 bra 	$L__BB1_25152;
	add.s64 	%rd103397, %rd50307, 1;
	not.b64 	%rd65144, %rd103396;
	add.s64 	%rd103396, %rd103395, %rd65144;
$L__BB1_25152:
	setp.ne.s64 	%p6545, %rd103396, 0;
	mov.u64 	%rd103395, %rd103396;
	@%p6545 bra 	$L__BB1_25150;
	cvt.u32.u64 	%r7122, %rd103397;
	mov.b64 	%rd103401, 0;
	mov.u64 	%rd103399, %rd5;
$L__BB1_25154:
	shr.u64 	%rd103400, %rd103399, 1;
	add.s64 	%rd50315, %rd103401, %rd103400;
	shl.b64 	%rd65146, %rd50315, 2;
	add.s64 	%rd65147, %rd50303, %rd65146;
	ld.u32 	%r10895, [%rd65147];
	setp.ge.s32 	%p6546, %r10895, %r7121;
	@%p6546 bra 	$L__BB1_25156;
	add.s64 	%rd103401, %rd50315, 1;
	not.b64 	%rd65148, %rd103400;
	add.s64 	%rd103400, %rd103399, %rd65148;
$L__BB1_25156:
	setp.ne.s64 	%p6547, %rd103400, 0;
	mov.u64 	%rd103399, %rd103400;
	@%p6547 bra 	$L__BB1_25154;
	cvt.u32.u64 	%r7123, %rd103401;
	ld.global.u64 	%rd50320, [%rd4+32];
	mov.b64 	%rd103405, 0;
	mov.u64 	%rd103403, %rd5;
$L__BB1_25158:
	shr.u64 	%rd103404, %rd103403, 1;
	add.s64 	%rd50324, %rd103405, %rd103404;
	shl.b64 	%rd65150, %rd50324, 2;
	add.s64 	%rd65151, %rd50320, %rd65150;
	ld.u32 	%r10896, [%rd65151];
	setp.ge.s32 	%p6548, %r10896, %r7122;
	@%p6548 bra 	$L__BB1_25160;
	add.s64 	%rd103405, %rd50324, 1;
	not.b64 	%rd65152, %rd103404;
	add.s64 	%rd103404, %rd103403, %rd65152;
$L__BB1_25160:
	setp.ne.s64 	%p6549, %rd103404, 0;
	mov.u64 	%rd103403, %rd103404;
	@%p6549 bra 	$L__BB1_25158;
	cvt.u32.u64 	%r7124, %rd103405;
	mov.b64 	%rd103409, 0;
	mov.u64 	%rd103407, %rd5;
$L__BB1_25162:
	shr.u64 	%rd103408, %rd103407, 1;
	add.s64 	%rd50332, %rd103409, %rd103408;
	shl.b64 	%rd65154, %rd50332, 2;
	add.s64 	%rd65155, %rd50320, %rd65154;
	ld.u32 	%r10897, [%rd65155];
	setp.ge.s32 	%p6550, %r10897, %r7123;
	@%p6550 bra 	$L__BB1_25164;
	add.s64 	%rd103409, %rd50332, 1;
	not.b64 	%rd65156, %rd103408;
	add.s64 	%rd103408, %rd103407, %rd65156;
$L__BB1_25164:
	setp.ne.s64 	%p6551, %rd103408, 0;
	mov.u64 	%rd103407, %rd103408;
	@%p6551 bra 	$L__BB1_25162;
	cvt.u32.u64 	%r7125, %rd103409;
	ld.global.u64 	%rd50337, [%rd4+40];
	mov.b64 	%rd103413, 0;
	mov.u64 	%rd103411, %rd5;
$L__BB1_25166:
	shr.u64 	%rd103412, %rd103411, 1;
	add.s64 	%rd50341, %rd103413, %rd103412;
	shl.b64 	%rd65158, %rd50341, 2;
	add.s64 	%rd65159, %rd50337, %rd65158;
	ld.u32 	%r10898, [%rd65159];
	setp.ge.s32 	%p6552, %r10898, %r7124;
	@%p6552 bra 	$L__BB1_25168;
	add.s64 	%rd103413, %rd50341, 1;
	not.b64 	%rd65160, %rd103412;
	add.s64 	%rd103412, %rd103411, %rd65160;
$L__BB1_25168:
	setp.ne.s64 	%p6553, %rd103412, 0;
	mov.u64 	%rd103411, %rd103412;
	@%p6553 bra 	$L__BB1_25166;
	cvt.u32.u64 	%r7126, %rd103413;
	mov.b64 	%rd103417, 0;
	mov.u64 	%rd103415, %rd5;
$L__BB1_25170:
	shr.u64 	%rd103416, %rd103415, 1;
	add.s64 	%rd50349, %rd103417, %rd103416;
	shl.b64 	%rd65162, %rd50349, 2;
	add.s64 	%rd65163, %rd50337, %rd65162;
	ld.u32 	%r10899, [%rd65163];
	setp.ge.s32 	%p6554, %r10899, %r7125;
	@%p6554 bra 	$L__BB1_25172;
	add.s64 	%rd103417, %rd50349, 1;
	not.b64 	%rd65164, %rd103416;
	add.s64 	%rd103416, %rd103415, %rd65164;
$L__BB1_25172:
	setp.ne.s64 	%p6555, %rd103416, 0;
	mov.u64 	%rd103415, %rd103416;
	@%p6555 bra 	$L__BB1_25170;
	cvt.u32.u64 	%r7127, %rd103417;
	ld.global.u64 	%rd50354, [%rd4+48];
	mov.b64 	%rd103421, 0;
	mov.u64 	%rd103419, %rd5;
$L__BB1_25174:
	shr.u64 	%rd103420, %rd103419, 1;
	add.s64 	%rd50358, %rd103421, %rd103420;
	shl.b64 	%rd65166, %rd50358, 2;
	add.s64 	%rd65167, %rd50354, %rd65166;
	ld.u32 	%r10900, [%rd65167];
	setp.ge.s32 	%p6556, %r10900, %r7126;
	@%p6556 bra 	$L__BB1_25176;
	add.s64 	%rd103421, %rd50358, 1;
	not.b64 	%rd65168, %rd103420;
	add.s64 	%rd103420, %rd103419, %rd65168;
$L__BB1_25176:
	setp.ne.s64 	%p6557, %rd103420, 0;
	mov.u64 	%rd103419, %rd103420;
	@%p6557 bra 	$L__BB1_25174;
	cvt.u32.u64 	%r7128, %rd103421;
	mov.b64 	%rd103425, 0;
	mov.u64 	%rd103423, %rd5;
$L__BB1_25178:
	shr.u64 	%rd103424, %rd103423, 1;
	add.s64 	%rd50366, %rd103425, %rd103424;
	shl.b64 	%rd65170, %rd50366, 2;
	add.s64 	%rd65171, %rd50354, %rd65170;
	ld.u32 	%r10901, [%rd65171];
	setp.ge.s32 	%p6558, %r10901, %r7127;
	@%p6558 bra 	$L__BB1_25180;
	add.s64 	%rd103425, %rd50366, 1;
	not.b64 	%rd65172, %rd103424;
	add.s64 	%rd103424, %rd103423, %rd65172;
$L__BB1_25180:
	setp.ne.s64 	%p6559, %rd103424, 0;
	mov.u64 	%rd103423, %rd103424;
	@%p6559 bra 	$L__BB1_25178;
	cvt.u32.u64 	%r7129, %rd103425;
	ld.global.u64 	%rd50371, [%rd4+56];
	mov.b64 	%rd103429, 0;
	mov.u64 	%rd103427, %rd5;
$L__BB1_25182:
	shr.u64 	%rd103428, %rd103427, 1;
	add.s64 	%rd50375, %rd103429, %rd103428;
	shl.b64 	%rd65174, %rd50375, 2;
	add.s64 	%rd65175, %rd50371, %rd65174;
	ld.u32 	%r10902, [%rd65175];
	setp.ge.s32 	%p6560, %r10902, %r7128;
	@%p6560 bra 	$L__BB1_25184;
	add.s64 	%rd103429, %rd50375, 1;
	not.b64 	%rd65176, %rd103428;
	add.s64 	%rd103428, %rd103427, %rd65176;
$L__BB1_25184:
	setp.ne.s64 	%p6561, %rd103428, 0;
	mov.u64 	%rd103427, %rd103428;
	@%p6561 bra 	$L__BB1_25182;
	cvt.u32.u64 	%r7130, %rd103429;
	mov.b64 	%rd103433, 0;
	mov.u64 	%rd103431, %rd5;
$L__BB1_25186:
	shr.u64 	%rd103432, %rd103431, 1;
	add.s64 	%rd50383, %rd103433, %rd103432;
	shl.b64 	%rd65178, %rd50383, 2;
	add.s64 	%rd65179, %rd50371, %rd65178;
	ld.u32 	%r10903, [%rd65179];
	setp.ge.s32 	%p6562, %r10903, %r7129;
	@%p6562 bra 	$L__BB1_25188;
	add.s64 	%rd103433, %rd50383, 1;
	not.b64 	%rd65180, %rd103432;
	add.s64 	%rd103432, %rd103431, %rd65180;
$L__BB1_25188:
	setp.ne.s64 	%p6563, %rd103432, 0;
	mov.u64 	%rd103431, %rd103432;
	@%p6563 bra 	$L__BB1_25186;
	cvt.u32.u64 	%r7131, %rd103433;
	ld.global.u64 	%rd50388, [%rd4+64];
	mov.b64 	%rd103437, 0;
	mov.u64 	%rd103435, %rd5;
$L__BB1_25190:
	shr.u64 	%rd103436, %rd103435, 1;
	add.s64 	%rd50392, %rd103437, %rd103436;
	shl.b64 	%rd65182, %rd50392, 2;
	add.s64 	%rd65183, %rd50388, %rd65182;
	ld.u32 	%r10904, [%rd65183];
	setp.ge.s32 	%p6564, %r10904, %r7130;
	@%p6564 bra 	$L__BB1_25192;
	add.s64 	%rd103437, %rd50392, 1;
	not.b64 	%rd65184, %rd103436;
	add.s64 	%rd103436, %rd103435, %rd65184;
$L__BB1_25192:
	setp.ne.s64 	%p6565, %rd103436, 0;
	mov.u64 	%rd103435, %rd103436;
	@%p6565 bra 	$L__BB1_25190;
	cvt.u32.u64 	%r7132, %rd103437;
	mov.b64 	%rd103441, 0;
	mov.u64 	%rd103439, %rd5;
$L__BB1_25194:
	shr.u64 	%rd103440, %rd103439, 1;
	add.s64 	%rd50400, %rd103441, %rd103440;
	shl.b64 	%rd65186, %rd50400, 2;
	add.s64 	%rd65187, %rd50388, %rd65186;
	ld.u32 	%r10905, [%rd65187];
	setp.ge.s32 	%p6566, %r10905, %r7131;
	@%p6566 bra 	$L__BB1_25196;
	add.s64 	%rd103441, %rd50400, 1;
	not.b64 	%rd65188, %rd103440;
	add.s64 	%rd103440, %rd103439, %rd65188;
$L__BB1_25196:
	setp.ne.s64 	%p6567, %rd103440, 0;
	mov.u64 	%rd103439, %rd103440;
	@%p6567 bra 	$L__BB1_25194;
	cvt.u32.u64 	%r7133, %rd103441;
	ld.global.u64 	%rd50405, [%rd4+72];
	mov.b64 	%rd103445, 0;
	mov.u64 	%rd103443, %rd5;
$L__BB1_25198:
	shr.u64 	%rd103444, %rd103443, 1;
	add.s64 	%rd50409, %rd103445, %rd103444;
	shl.b64 	%rd65190, %rd50409, 2;
	add.s64 	%rd65191, %rd50405, %rd65190;
	ld.u32 	%r10906, [%rd65191];
	setp.ge.s32 	%p6568, %r10906, %r7132;
	@%p6568 bra 	$L__BB1_25200;
	add.s64 	%rd103445, %rd50409, 1;
	not.b64 	%rd65192, %rd103444;
	add.s64 	%rd103444, %rd103443, %rd65192;
$L__BB1_25200:
	setp.ne.s64 	%p6569, %rd103444, 0;
	mov.u64 	%rd103443, %rd103444;
	@%p6569 bra 	$L__BB1_25198;
	cvt.u32.u64 	%r7134, %rd103445;
	mov.b64 	%rd103449, 0;
	mov.u64 	%rd103447, %rd5;
$L__BB1_25202:
	shr.u64 	%rd103448, %rd103447, 1;
	add.s64 	%rd50417, %rd103449, %rd103448;
	shl.b64 	%rd65194, %rd50417, 2;
	add.s64 	%rd65195, %rd50405, %rd65194;
	ld.u32 	%r10907, [%rd65195];
	setp.ge.s32 	%p6570, %r10907, %r7133;
	@%p6570 bra 	$L__BB1_25204;
	add.s64 	%rd103449, %rd50417, 1;
	not.b64 	%rd65196, %rd103448;
	add.s64 	%rd103448, %rd103447, %rd65196;
$L__BB1_25204:
	setp.ne.s64 	%p6571, %rd103448, 0;
	mov.u64 	%rd103447, %rd103448;
	@%p6571 bra 	$L__BB1_25202;
	cvt.u32.u64 	%r10908, %rd103449;
	setp.lt.s32 	%p13734, %r7134, %r10908;
$L__BB1_25206:
	selp.b32 	%r15150, %r15241, %r15240, %p13734;
	selp.u32 	%r10909, 1, 0, %p13734;
	add.s32 	%r7136, %r7110, %r10909;
	not.pred 	%p6572, %p13734;
	selp.u32 	%r10910, 1, 0, %p6572;
	add.s32 	%r7137, %r7111, %r10910;
	@%p13734 bra 	$L__BB1_25208;
	shl.b32 	%r10911, %r7137, 2;
	add.s32 	%r10913, %r10805, %r10911;
	ld.shared.u32 	%r15240, [%r10913];
	bra.uni 	$L__BB1_25209;
$L__BB1_25208:
	shl.b32 	%r10914, %r7136, 2;
	add.s32 	%r10916, %r10805, %r10914;
	ld.shared.u32 	%r15241, [%r10916];
$L__BB1_25209:
	setp.ge.s32 	%p6574, %r7136, %r6886;
	mov.pred 	%p13735, 0;
	@%p6574 bra 	$L__BB1_25292;
	setp.ge.s32 	%p6576, %r7137, %r6885;
	mov.pred 	%p13735, -1;
	@%p6576 bra 	$L__BB1_25292;
	ld.global.u64 	%rd50422, [%rd4];
	mov.b64 	%rd103453, 0;
	mov.u64 	%rd103451, %rd5;
$L__BB1_25212:
	shr.u64 	%rd103452, %rd103451, 1;
	add.s64 	%rd50426, %rd103453, %rd103452;
	shl.b64 	%rd65198, %rd50426, 2;
	add.s64 	%rd65199, %rd50422, %rd65198;
	ld.u32 	%r10917, [%rd65199];
	setp.ge.s32 	%p6577, %r10917, %r15241;
	@%p6577 bra 	$L__BB1_25214;
	add.s64 	%rd103453, %rd50426, 1;
	not.b64 	%rd65200, %rd103452;
	add.s64 	%rd103452, %rd103451, %rd65200;
$L__BB1_25214:
	setp.ne.s64 	%p6578, %rd103452, 0;
	mov.u64 	%rd103451, %rd103452;
	@%p6578 bra 	$L__BB1_25212;
	cvt.u32.u64 	%r7142, %rd103453;
	mov.b64 	%rd103457, 0;
	mov.u64 	%rd103455, %rd5;
$L__BB1_25216:
	shr.u64 	%rd103456, %rd103455, 1;
	add.s64 	%rd50434, %rd103457, %rd103456;
	shl.b64 	%rd65202, %rd50434, 2;
	add.s64 	%rd65203, %rd50422, %rd65202;
	ld.u32 	%r10918, [%rd65203];
	setp.ge.s32 	%p6579, %r10918, %r15240;
	@%p6579 bra 	$L__BB1_25218;
	add.s64 	%rd103457, %rd50434, 1;
	not.b64 	%rd65204, %rd103456;
	add.s64 	%rd103456, %rd103455, %rd65204;
$L__BB1_25218:
	setp.ne.s64 	%p6580, %rd103456, 0;
	mov.u64 	%rd103455, %rd103456;
	@%p6580 bra 	$L__BB1_25216;
	cvt.u32.u64 	%r7143, %rd103457;
	ld.global.u64 	%rd50439, [%rd4+8];
	mov.b64 	%rd103461, 0;
	mov.u64 	%rd103459, %rd5;
$L__BB1_25220:
	shr.u64 	%rd103460, %rd103459, 1;
	add.s64 	%rd50443, %rd103461, %rd103460;
	shl.b64 	%rd65206, %rd50443, 2;
	add.s64 	%rd65207, %rd50439, %rd65206;
	ld.u32 	%r10919, [%rd65207];
	setp.ge.s32 	%p6581, %r10919, %r7142;
	@%p6581 bra 	$L__BB1_25222;
	add.s64 	%rd103461, %rd50443, 1;
	not.b64 	%rd65208, %rd103460;
	add.s64 	%rd103460, %rd103459, %rd65208;
$L__BB1_25222:
	setp.ne.s64 	%p6582, %rd103460, 0;
	mov.u64 	%rd103459, %rd103460;
	@%p6582 bra 	$L__BB1_25220;
	cvt.u32.u64 	%r7144, %rd103461;
	mov.b64 	%rd103465, 0;
	mov.u64 	%rd103463, %rd5;
$L__BB1_25224:
	shr.u64 	%rd103464, %rd103463, 1;
	add.s64 	%rd50451, %rd103465, %rd103464;
	shl.b64 	%rd65210, %rd50451, 2;
	add.s64 	%rd65211, %rd50439, %rd65210;
	ld.u32 	%r10920, [%rd65211];
	setp.ge.s32 	%p6583, %r10920, %r7143;
	@%p6583 bra 	$L__BB1_25226;
	add.s64 	%rd103465, %rd50451, 1;
	not.b64 	%rd65212, %rd103464;
	add.s64 	%rd103464, %rd103463, %rd65212;
$L__BB1_25226:
	setp.ne.s64 	%p6584, %rd103464, 0;
	mov.u64 	%rd103463, %rd103464;
	@%p6584 bra 	$L__BB1_25224;
	cvt.u32.u64 	%r7145, %rd103465;
	ld.global.u64 	%rd50456, [%rd4+16];
	mov.b64 	%rd103469, 0;
	mov.u64 	%rd103467, %rd5;
$L__BB1_25228:
	shr.u64 	%rd103468, %rd103467, 1;
	add.s64 	%rd50460, %rd103469, %rd103468;
	shl.b64 	%rd65214, %rd50460, 2;
	add.s64 	%rd65215, %rd50456, %rd65214;
	ld.u32 	%r10921, [%rd65215];
	setp.ge.s32 	%p6585, %r10921, %r7144;
	@%p6585 bra 	$L__BB1_25230;
	add.s64 	%rd103469, %rd50460, 1;
	not.b64 	%rd65216, %rd103468;
	add.s64 	%rd103468, %rd103467, %rd65216;
$L__BB1_25230:
	setp.ne.s64 	%p6586, %rd103468, 0;
	mov.u64 	%rd103467, %rd103468;
	@%p6586 bra 	$L__BB1_25228;
	cvt.u32.u64 	%r7146, %rd103469;
	mov.b64 	%rd103473, 0;
	mov.u64 	%rd103471, %rd5;
$L__BB1_25232:
	shr.u64 	%rd103472, %rd103471, 1;
	add.s64 	%rd50468, %rd103473, %rd103472;
	shl.b64 	%rd65218, %rd50468, 2;
	add.s64 	%rd65219, %rd50456, %rd65218;
	ld.u32 	%r10922, [%rd65219];
	setp.ge.s32 	%p6587, %r10922, %r7145;
	@%p6587 bra 	$L__BB1_25234;
	add.s64 	%rd103473, %rd50468, 1;
	not.b64 	%rd65220, %rd103472;
	add.s64 	%rd103472, %rd103471, %rd65220;
$L__BB1_25234:
	setp.ne.s64 	%p6588, %rd103472, 0;
	mov.u64 	%rd103471, %rd103472;
	@%p6588 bra 	$L__BB1_25232;
	cvt.u32.u64 	%r7147, %rd103473;
	ld.global.u64 	%rd50473, [%rd4+24];
	mov.b64 	%rd103477, 0;
	mov.u64 	%rd103475, %rd5;
$L__BB1_25236:
	shr.u64 	%rd103476, %rd103475, 1;
	add.s64 	%rd50477, %rd103477, %rd103476;
	shl.b64 	%rd65222, %rd50477, 2;
	add.s64 	%rd65223, %rd50473, %rd65222;
	ld.u32 	%r10923, [%rd65223];
	setp.ge.s32 	%p6589, %r10923, %r7146;
	@%p6589 bra 	$L__BB1_25238;
	add.s64 	%rd103477, %rd50477, 1;
	not.b64 	%rd65224, %rd103476;
	add.s64 	%rd103476, %rd103475, %rd65224;
$L__BB1_25238:
	setp.ne.s64 	%p6590, %rd103476, 0;
	mov.u64 	%rd103475, %rd103476;
	@%p6590 bra 	$L__BB1_25236;
	cvt.u32.u64 	%r7148, %rd103477;
	mov.b64 	%rd103481, 0;
	mov.u64 	%rd103479, %rd5;
$L__BB1_25240:
	shr.u64 	%rd103480, %rd103479, 1;
	add.s64 	%rd50485, %rd103481, %rd103480;
	shl.b64 	%rd65226, %rd50485, 2;
	add.s64 	%rd65227, %rd50473, %rd65226;
	ld.u32 	%r10924, [%rd65227];
	setp.ge.s32 	%p6591, %r10924, %r7147;
	@%p6591 bra 	$L__BB1_25242;
	add.s64 	%rd103481, %rd50485, 1;
	not.b64 	%rd65228, %rd103480;
	add.s64 	%rd103480, %rd103479, %rd65228;
$L__BB1_25242:
	setp.ne.s64 	%p6592, %rd103480, 0;
	mov.u64 	%rd103479, %rd103480;
	@%p6592 bra 	$L__BB1_25240;
	cvt.u32.u64 	%r7149, %rd103481;
	ld.global.u64 	%rd50490, [%rd4+32];
	mov.b64 	%rd103485, 0;
	mov.u64 	%rd103483, %rd5;
$L__BB1_25244:
	shr.u64 	%rd103484, %rd103483, 1;
	add.s64 	%rd50494, %rd103485, %rd103484;
	shl.b64 	%rd65230, %rd50494, 2;
	add.s64 	%rd65231, %rd50490, %rd65230;
	ld.u32 	%r10925, [%rd65231];
	setp.ge.s32 	%p6593, %r10925, %r7148;
	@%p6593 bra 	$L__BB1_25246;
	add.s64 	%rd103485, %rd50494, 1;
	not.b64 	%rd65232, %rd103484;
	add.s64 	%rd103484, %rd103483, %rd65232;
$L__BB1_25246:
	setp.ne.s64 	%p6594, %rd103484, 0;
	mov.u64 	%rd103483, %rd103484;
	@%p6594 bra 	$L__BB1_25244;
	cvt.u32.u64 	%r7150, %rd103485;
	mov.b64 	%rd103489, 0;
	mov.u64 	%rd103487, %rd5;
$L__BB1_25248:
	shr.u64 	%rd103488, %rd103487, 1;
	add.s64 	%rd50502, %rd103489, %rd103488;
	shl.b64 	%rd65234, %rd50502, 2;
	add.s64 	%rd65235, %rd50490, %rd65234;
	ld.u32 	%r10926, [%rd65235];
	setp.ge.s32 	%p6595, %r10926, %r7149;
	@%p6595 bra 	$L__BB1_25250;
	add.s64 	%rd103489, %rd50502, 1;
	not.b64 	%rd65236, %rd103488;
	add.s64 	%rd103488, %rd103487, %rd65236;
$L__BB1_25250:
	setp.ne.s64 	%p6596, %rd103488, 0;
	mov.u64 	%rd103487, %rd103488;
	@%p6596 bra 	$L__BB1_25248;
	cvt.u32.u64 	%r7151, %rd103489;
	ld.global.u64 	%rd50507, [%rd4+40];
	mov.b64 	%rd103493, 0;
	mov.u64 	%rd103491, %rd5;
$L__BB1_25252:
	shr.u64 	%rd103492, %rd103491, 1;
	add.s64 	%rd50511, %rd103493, %rd103492;
	shl.b64 	%rd65238, %rd50511, 2;
	add.s64 	%rd65239, %rd50507, %rd65238;
	ld.u32 	%r10927, [%rd65239];
	setp.ge.s32 	%p6597, %r10927, %r7150;
	@%p6597 bra 	$L__BB1_25254;
	add.s64 	%rd103493, %rd50511, 1;
	not.b64 	%rd65240, %rd103492;
	add.s64 	%rd103492, %rd103491, %rd65240;
$L__BB1_25254:
	setp.ne.s64 	%p6598, %rd103492, 0;
	mov.u64 	%rd103491, %rd103492;
	@%p6598 bra 	$L__BB1_25252;
	cvt.u32.u64 	%r7152, %rd103493;
	mov.b64 	%rd103497, 0;
	mov.u64 	%rd103495, %rd5;
$L__BB1_25256:
	shr.u64 	%rd103496, %rd103495, 1;
	add.s64 	%rd50519, %rd103497, %rd103496;
	shl.b64 	%rd65242, %rd50519, 2;
	add.s64 	%rd65243, %rd50507, %rd65242;
	ld.u32 	%r10928, [%rd65243];
	setp.ge.s32 	%p6599, %r10928, %r7151;
	@%p6599 bra 	$L__BB1_25258;
	add.s64 	%rd103497, %rd50519, 1;
	not.b64 	%rd65244, %rd103496;
	add.s64 	%rd103496, %rd103495, %rd65244;
$L__BB1_25258:
	setp.ne.s64 	%p6600, %rd103496, 0;
	mov.u64 	%rd103495, %rd103496;
	@%p6600 bra 	$L__BB1_25256;
	cvt.u32.u64 	%r7153, %rd103497;
	ld.global.u64 	%rd50524, [%rd4+48];
	mov.b64 	%rd103501, 0;
	mov.u64 	%rd103499, %rd5;
$L__BB1_25260:
	shr.u64 	%rd103500, %rd103499, 1;
	add.s64 	%rd50528, %rd103501, %rd103500;
	shl.b64 	%rd65246, %rd50528, 2;
	add.s64 	%rd65247, %rd50524, %rd65246;
	ld.u32 	%r10929, [%rd65247];
	setp.ge.s32 	%p6601, %r10929, %r7152;
	@%p6601 bra 	$L__BB1_25262;
	add.s64 	%rd103501, %rd50528, 1;
	not.b64 	%rd65248, %rd103500;
	add.s64 	%rd103500, %rd103499, %rd65248;
$L__BB1_25262:
	setp.ne.s64 	%p6602, %rd103500, 0;
	mov.u64 	%rd103499, %rd103500;
	@%p6602 bra 	$L__BB1_25260;
	cvt.u32.u64 	%r7154, %rd103501;
	mov.b64 	%rd103505, 0;
	mov.u64 	%rd103503, %rd5;
$L__BB1_25264:
	shr.u64 	%rd103504, %rd103503, 1;
	add.s64 	%rd50536, %rd103505, %rd103504;
	shl.b64 	%rd65250, %rd50536, 2;
	add.s64 	%rd65251, %rd50524, %rd65250;
	ld.u32 	%r10930, [%rd65251];
	setp.ge.s32 	%p6603, %r10930, %r7153;
	@%p6603 bra 	$L__BB1_25266;
	add.s64 	%rd103505, %rd50536, 1;
	not.b64 	%rd65252, %rd103504;
	add.s64 	%rd103504, %rd103503, %rd65252;
$L__BB1_25266:
	setp.ne.s64 	%p6604, %rd103504, 0;
	mov.u64 	%rd103503, %rd103504;
	@%p6604 bra 	$L__BB1_25264;
	cvt.u32.u64 	%r7155, %rd103505;
	ld.global.u64 	%rd50541, [%rd4+56];
	mov.b64 	%rd103509, 0;
	mov.u64 	%rd103507, %rd5;
$L__BB1_25268:
	shr.u64 	%rd103508, %rd103507, 1;
	add.s64 	%rd50545, %rd103509, %rd103508;
	shl.b64 	%rd65254, %rd50545, 2;
	add.s64 	%rd65255, %rd50541, %rd65254;
	ld.u32 	%r10931, [%rd65255];
	setp.ge.s32 	%p6605, %r10931, %r7154;
	@%p6605 bra 	$L__BB1_25270;
	add.s64 	%rd103509, %rd50545, 1;
	not.b64 	%rd65256, %rd103508;
	add.s64 	%rd103508, %rd103507, %rd65256;
$L__BB1_25270:
	setp.ne.s64 	%p6606, %rd103508, 0;
	mov.u64 	%rd103507, %rd103508;
	@%p6606 bra 	$L__BB1_25268;
	cvt.u32.u64 	%r7156, %rd103509;
	mov.b64 	%rd103513, 0;
	mov.u64 	%rd103511, %rd5;
$L__BB1_25272:
	shr.u64 	%rd103512, %rd103511, 1;
	add.s64 	%rd50553, %rd103513, %rd103512;
	shl.b64 	%rd65258, %rd50553, 2;
	add.s64 	%rd65259, %rd50541, %rd65258;
	ld.u32 	%r10932, [%rd65259];
	setp.ge.s32 	%p6607, %r10932, %r7155;
	@%p6607 bra 	$L__BB1_25274;
	add.s64 	%rd103513, %rd50553, 1;
	not.b64 	%rd65260, %rd103512;
	add.s64 	%rd103512, %rd103511, %rd65260;
$L__BB1_25274:
	setp.ne.s64 	%p6608, %rd103512, 0;
	mov.u64 	%rd103511, %rd103512;
	@%p6608 bra 	$L__BB1_25272;
	cvt.u32.u64 	%r7157, %rd103513;
	ld.global.u64 	%rd50558, [%rd4+64];
	mov.b64 	%rd103517, 0;
	mov.u64 	%rd103515, %rd5;
$L__BB1_25276:
	shr.u64 	%rd103516, %rd103515, 1;
	add.s64 	%rd50562, %rd103517, %rd103516;
	shl.b64 	%rd65262, %rd50562, 2;
	add.s64 	%rd65263, %rd50558, %rd65262;
	ld.u32 	%r10933, [%rd65263];
	setp.ge.s32 	%p6609, %r10933, %r7156;
	@%p6609 bra 	$L__BB1_25278;
	add.s64 	%rd103517, %rd50562, 1;
	not.b64 	%rd65264, %rd103516;
	add.s64 	%rd103516, %rd103515, %rd65264;
$L__BB1_25278:
	setp.ne.s64 	%p6610, %rd103516, 0;
	mov.u64 	%rd103515, %rd103516;
	@%p6610 bra 	$L__BB1_25276;
	cvt.u32.u64 	%r7158, %rd103517;
	mov.b64 	%rd103521, 0;
	mov.u64 	%rd103519, %rd5;
$L__BB1_25280:
	shr.u64 	%rd103520, %rd103519, 1;
	add.s64 	%rd50570, %rd103521, %rd103520;
	shl.b64 	%rd65266, %rd50570, 2;
	add.s64 	%rd65267, %rd50558, %rd65266;
	ld.u32 	%r10934, [%rd65267];
	setp.ge.s32 	%p6611, %r10934, %r7157;
	@%p6611 bra 	$L__BB1_25282;
	add.s64 	%rd103521, %rd50570, 1;
	not.b64 	%rd65268, %rd103520;
	add.s64 	%rd103520, %rd103519, %rd65268;
$L__BB1_25282:
	setp.ne.s64 	%p6612, %rd103520, 0;
	mov.u64 	%rd103519, %rd103520;
	@%p6612 bra 	$L__BB1_25280;
	cvt.u32.u64 	%r7159, %rd103521;
	ld.global.u64 	%rd50575, [%rd4+72];
	mov.b64 	%rd103525, 0;
	mov.u64 	%rd103523, %rd5;
$L__BB1_25284:
	shr.u64 	%rd103524, %rd103523, 1;
	add.s64 	%rd50579, %rd103525, %rd103524;
	shl.b64 	%rd65270, %rd50579, 2;
	add.s64 	%rd65271, %rd50575, %rd65270;
	ld.u32 	%r10935, [%rd65271];
	setp.ge.s32 	%p6613, %r10935, %r7158;
	@%p6613 bra 	$L__BB1_25286;
	add.s64 	%rd103525, %rd50579, 1;
	not.b64 	%rd65272, %rd103524;
	add.s64 	%rd103524, %rd103523, %rd65272;
$L__BB1_25286:
	setp.ne.s64 	%p6614, %rd103524, 0;
	mov.u64 	%rd103523, %rd103524;
	@%p6614 bra 	$L__BB1_25284;
	cvt.u32.u64 	%r7160, %rd103525;
	mov.b64 	%rd103529, 0;
	mov.u64 	%rd103527, %rd5;
$L__BB1_25288:
	shr.u64 	%rd103528, %rd103527, 1;
	add.s64 	%rd50587, %rd103529, %rd103528;
	shl.b64 	%rd65274, %rd50587, 2;
	add.s64 	%rd65275, %rd50575, %rd65274;
	ld.u32 	%r10936, [%rd65275];
	setp.ge.s32 	%p6615, %r10936, %r7159;
	@%p6615 bra 	$L__BB1_25290;
	add.s64 	%rd103529, %rd50587, 1;
	not.b64 	%rd65276, %rd103528;
	add.s64 	%rd103528, %rd103527, %rd65276;
$L__BB1_25290:
	setp.ne.s64 	%p6616, %rd103528, 0;
	mov.u64 	%rd103527, %rd103528;
	@%p6616 bra 	$L__BB1_25288;
	cvt.u32.u64 	%r10937, %rd103529;
	setp.lt.s32 	%p13735, %r7160, %r10937;
$L__BB1_25292:
	selp.b32 	%r15154, %r15241, %r15240, %p13735;
	selp.u32 	%r10938, 1, 0, %p13735;
	add.s32 	%r7162, %r7136, %r10938;
	not.pred 	%p6617, %p13735;
	selp.u32 	%r10939, 1, 0, %p6617;
	add.s32 	%r7163, %r7137, %r10939;
	@%p13735 bra 	$L__BB1_25294;
	shl.b32 	%r10940, %r7163, 2;
	add.s32 	%r10942, %r10805, %r10940;
	ld.shared.u32 	%r15240, [%r10942];
	bra.uni 	$L__BB1_25295;
$L__BB1_25294:
	shl.b32 	%r10943, %r7162, 2;
	add.s32 	%r10945, %r10805, %r10943;
	ld.shared.u32 	%r15241, [%r10945];
$L__BB1_25295:
	setp.ge.s32 	%p6619, %r7162, %r6886;
	mov.pred 	%p13736, 0;
	@%p6619 bra 	$L__BB1_25378;
	setp.ge.s32 	%p6621, %r7163, %r6885;
	mov.pred 	%p13736, -1;
	@%p6621 bra 	$L__BB1_25378;
	ld.global.u64 	%rd50592, [%rd4];
	mov.b64 	%rd103533, 0;
	mov.u64 	%rd103531, %rd5;
$L__BB1_25298:
	shr.u64 	%rd103532, %rd103531, 1;
	add.s64 	%rd50596, %rd103533, %rd103532;
	shl.b64 	%rd65278, %rd50596, 2;
	add.s64 	%rd65279, %rd50592, %rd65278;
	ld.u32 	%r10946, [%rd65279];
	setp.ge.s32 	%p6622, %r10946, %r15241;
	@%p6622 bra 	$L__BB1_25300;
	add.s64 	%rd103533, %rd50596, 1;
	not.b64 	%rd65280, %rd103532;
	add.s64 	%rd103532, %rd103531, %rd65280;
$L__BB1_25300:
	setp.ne.s64 	%p6623, %rd103532, 0;
	mov.u64 	%rd103531, %rd103532;
	@%p6623 bra 	$L__BB1_25298;
	cvt.u32.u64 	%r7168, %rd103533;
	mov.b64 	%rd103537, 0;
	mov.u64 	%rd103535, %rd5;
$L__BB1_25302:
	shr.u64 	%rd103536, %rd103535, 1;
	add.s64 	%rd50604, %rd103537, %rd103536;
	shl.b64 	%rd65282, %rd50604, 2;
	add.s64 	%rd65283, %rd50592, %rd65282;
	ld.u32 	%r10947, [%rd65283];
	setp.ge.s32 	%p6624, %r10947, %r15240;
	@%p6624 bra 	$L__BB1_25304;
	add.s64 	%rd103537, %rd50604, 1;
	not.b64 	%rd65284, %rd103536;
	add.s64 	%rd103536, %rd103535, %rd65284;
$L__BB1_25304:
	setp.ne.s64 	%p6625, %rd103536, 0;
	mov.u64 	%rd103535, %rd103536;
	@%p6625 bra 	$L__BB1_25302;
	cvt.u32.u64 	%r7169, %rd103537;
	ld.global.u64 	%rd50609, [%rd4+8];
	mov.b64 	%rd103541, 0;
	mov.u64 	%rd103539, %rd5;
$L__BB1_25306:
	shr.u64 	%rd103540, %rd103539, 1;
	add.s64 	%rd50613, %rd103541, %rd103540;
	shl.b64 	%rd65286, %rd50613, 2;
	add.s64 	%rd65287, %rd50609, %rd65286;
	ld.u32 	%r10948, [%rd65287];
	setp.ge.s32 	%p6626, %r10948, %r7168;
	@%p6626 bra 	$L__BB1_25308;
	add.s64 	%rd103541, %rd50613, 1;
	not.b64 	%rd65288, %rd103540;
	add.s64 	%rd103540, %rd103539, %rd65288;
$L__BB1_25308:
	setp.ne.s64 	%p6627, %rd103540, 0;
	mov.u64 	%rd103539, %rd103540;
	@%p6627 bra 	$L__BB1_25306;
	cvt.u32.u64 	%r7170, %rd103541;
	mov.b64 	%rd103545, 0;
	mov.u64 	%rd103543, %rd5;
$L__BB1_25310:
	shr.u64 	%rd103544, %rd103543, 1;
	add.s64 	%rd50621, %rd103545, %rd103544;
	shl.b64 	%rd65290, %rd50621, 2;
	add.s64 	%rd65291, %rd50609, %rd65290;
	ld.u32 	%r10949, [%rd65291];
	setp.ge.s32 	%p6628, %r10949, %r7169;
	@%p6628 bra 	$L__BB1_25312;
	add.s64 	%rd103545, %rd50621, 1;
	not.b64 	%rd65292, %rd103544;
	add.s64 	%rd103544, %rd103543, %rd65292;
$L__BB1_25312:
	setp.ne.s64 	%p6629, %rd103544, 0;
	mov.u64 	%rd103543, %rd103544;
	@%p6629 bra 	$L__BB1_25310;
	cvt.u32.u64 	%r7171, %rd103545;
	ld.global.u64 	%rd50626, [%rd4+16];
	mov.b64 	%rd103549, 0;
	mov.u64 	%rd103547, %rd5;
$L__BB1_25314:
	shr.u64 	%rd103548, %rd103547, 1;
	add.s64 	%rd50630, %rd103549, %rd103548;
	shl.b64 	%rd65294, %rd50630, 2;
	add.s64 	%rd65295, %rd50626, %rd65294;
	ld.u32 	%r10950, [%rd65295];
	setp.ge.s32 	%p6630, %r10950, %r7170;
	@%p6630 bra 	$L__BB1_25316;
	add.s64 	%rd103549, %rd50630, 1;
	not.b64 	%rd65296, %rd103548;
	add.s64 	%rd103548, %rd103547, %rd65296;
$L__BB1_25316:
	setp.ne.s64 	%p6631, %rd103548, 0;
	mov.u64 	%rd103547, %rd103548;
	@%p6631 bra 	$L__BB1_25314;
	cvt.u32.u64 	%r7172, %rd103549;
	mov.b64 	%rd103553, 0;
	mov.u64 	%rd103551, %rd5;
$L__BB1_25318:
	shr.u64 	%rd103552, %rd103551, 1;
	add.s64 	%rd50638, %rd103553, %rd103552;
	shl.b64 	%rd65298, %rd50638, 2;
	add.s64 	%rd65299, %rd50626, %rd65298;
	ld.u32 	%r10951, [%rd65299];
	setp.ge.s32 	%p6632, %r10951, %r7171;
	@%p6632 bra 	$L__BB1_25320;
	add.s64 	%rd103553, %rd50638, 1;
	not.b64 	%rd65300, %rd103552;
	add.s64 	%rd103552, %rd103551, %rd65300;
$L__BB1_25320:
	setp.ne.s64 	%p6633, %rd103552, 0;
	mov.u64 	%rd103551, %rd103552;
	@%p6633 bra 	$L__BB1_25318;
	cvt.u32.u64 	%r7173, %rd103553;
	ld.global.u64 	%rd50643, [%rd4+24];
	mov.b64 	%rd103557, 0;
	mov.u64 	%rd103555, %rd5;
$L__BB1_25322:
	shr.u64 	%rd103556, %rd103555, 1;
	add.s64 	%rd50647, %rd103557, %rd103556;
	shl.b64 	%rd65302, %rd50647, 2;
	add.s64 	%rd65303, %rd50643, %rd65302;
	ld.u32 	%r10952, [%rd65303];
	setp.ge.s32 	%p6634, %r10952, %r7172;
	@%p6634 bra 	$L__BB1_25324;
	add.s64 	%rd103557, %rd50647, 1;
	not.b64 	%rd65304, %rd103556;
	add.s64 	%rd103556, %rd103555, %rd65304;
$L__BB1_25324:
	setp.ne.s64 	%p6635, %rd103556, 0;
	mov.u64 	%rd103555, %rd103556;
	@%p6635 bra 	$L__BB1_25322;
	cvt.u32.u64 	%r7174, %rd103557;
	mov.b64 	%rd103561, 0;
	mov.u64 	%rd103559, %rd5;
$L__BB1_25326:
	shr.u64 	%rd103560, %rd103559, 1;
	add.s64 	%rd50655, %rd103561, %rd103560;
	shl.b64 	%rd65306, %rd50655, 2;
	add.s64 	%rd65307, %rd50643, %rd65306;
	ld.u32 	%r10953, [%rd65307];
	setp.ge.s32 	%p6636, %r10953, %r7173;
	@%p6636 bra 	$L__BB1_25328;
	add.s64 	%rd103561, %rd50655, 1;
	not.b64 	%rd65308, %rd103560;
	add.s64 	%rd103560, %rd103559, %rd65308;
$L__BB1_25328:
	setp.ne.s64 	%p6637, %rd103560, 0;
	mov.u64 	%rd103559, %rd103560;
	@%p6637 bra 	$L__BB1_25326;
	cvt.u32.u64 	%r7175, %rd103561;
	ld.global.u64 	%rd50660, [%rd4+32];
	mov.b64 	%rd103565, 0;
	mov.u64 	%rd103563, %rd5;
$L__BB1_25330:
	shr.u64 	%rd103564, %rd103563, 1;
	add.s64 	%rd50664, %rd103565, %rd103564;
	shl.b64 	%rd65310, %rd50664, 2;
	add.s64 	%rd65311, %rd50660, %rd65310;
	ld.u32 	%r10954, [%rd65311];
	setp.ge.s32 	%p6638, %r10954, %r7174;
	@%p6638 bra 	$L__BB1_25332;
	add.s64 	%rd103565, %rd50664, 1;
	not.b64 	%rd65312, %rd103564;
	add.s64 	%rd103564, %rd103563, %rd65312;
$L__BB1_25332:
	setp.ne.s64 	%p6639, %rd103564, 0;
	mov.u64 	%rd103563, %rd103564;
	@%p6639 bra 	$L__BB1_25330;
	cvt.u32.u64 	%r7176, %rd103565;
	mov.b64 	%rd103569, 0;
	mov.u64 	%rd103567, %rd5;
$L__BB1_25334:
	shr.u64 	%rd103568, %rd103567, 1;
	add.s64 	%rd50672, %rd103569, %rd103568;
	shl.b64 	%rd65314, %rd50672, 2;
	add.s64 	%rd65315, %rd50660, %rd65314;
	ld.u32 	%r10955, [%rd65315];
	setp.ge.s32 	%p6640, %r10955, %r7175;
	@%p6640 bra 	$L__BB1_25336;
	add.s64 	%rd103569, %rd50672, 1;
	not.b64 	%rd65316, %rd103568;
	add.s64 	%rd103568, %rd103567, %rd65316;
$L__BB1_25336:
	setp.ne.s64 	%p6641, %rd103568, 0;
	mov.u64 	%rd103567, %rd103568;
	@%p6641 bra 	$L__BB1_25334;
	cvt.u32.u64 	%r7177, %rd103569;
	ld.global.u64 	%rd50677, [%rd4+40];
	mov.b64 	%rd103573, 0;
	mov.u64 	%rd103571, %rd5;
$L__BB1_25338:
	shr.u64 	%rd103572, %rd103571, 1;
	add.s64 	%rd50681, %rd103573, %rd103572;
	shl.b64 	%rd65318, %rd50681, 2;
	add.s64 	%rd65319, %rd50677, %rd65318;
	ld.u32 	%r10956, [%rd65319];
	setp.ge.s32 	%p6642, %r10956, %r7176;
	@%p6642 bra 	$L__BB1_25340;
	add.s64 	%rd103573, %rd50681, 1;
	not.b64 	%rd65320, %rd103572;
	add.s64 	%rd103572, %rd103571, %rd65320;
$L__BB1_25340:
	setp.ne.s64 	%p6643, %rd103572, 0;
	mov.u64 	%rd103571, %rd103572;
	@%p6643 bra 	$L__BB1_25338;
	cvt.u32.u64 	%r7178, %rd103573;
	mov.b64 	%rd103577, 0;
	mov.u64 	%rd103575, %rd5;
$L__BB1_25342:
	shr.u64 	%rd103576, %rd103575, 1;
	add.s64 	%rd50689, %rd103577, %rd103576;
	shl.b64 	%rd65322, %rd50689, 2;
	add.s64 	%rd65323, %rd50677, %rd65322;
	ld.u32 	%r10957, [%rd65323];
	setp.ge.s32 	%p6644, %r10957, %r7177;
	@%p6644 bra 	$L__BB1_25344;
	add.s64 	%rd103577, %rd50689, 1;
	not.b64 	%rd65324, %rd103576;
	add.s64 	%rd103576, %rd103575, %rd65324;
$L__BB1_25344:
	setp.ne.s64 	%p6645, %rd103576, 0;
	mov.u64 	%rd103575, %rd103576;
	@%p6645 bra 	$L__BB1_25342;
	cvt.u32.u64 	%r7179, %rd103577;
	ld.global.u64 	%rd50694, [%rd4+48];
	mov.b64 	%rd103581, 0;
	mov.u64 	%rd103579, %rd5;
$L__BB1_25346:
	shr.u64 	%rd103580, %rd103579, 1;
	add.s64 	%rd50698, %rd103581, %rd103580;
	shl.b64 	%rd65326, %rd50698, 2;
	add.s64 	%rd65327, %rd50694, %rd65326;
	ld.u32 	%r10958, [%rd65327];
	setp.ge.s32 	%p6646, %r10958, %r7178;
	@%p6646 bra 	$L__BB1_25348;
	add.s64 	%rd103581, %rd50698, 1;
	not.b64 	%rd65328, %rd103580;
	add.s64 	%rd103580, %rd103579, %rd65328;
$L__BB1_25348:
	setp.ne.s64 	%p6647, %rd103580, 0;
	mov.u64 	%rd103579, %rd103580;
	@%p6647 bra 	$L__BB1_25346;
	cvt.u32.u64 	%r7180, %rd103581;
	mov.b64 	%rd103585, 0;
	mov.u64 	%rd103583, %rd5;
$L__BB1_25350:
	shr.u64 	%rd103584, %rd103583, 1;
	add.s64 	%rd50706, %rd103585, %rd103584;
	shl.b64 	%rd65330, %rd50706, 2;
	add.s64 	%rd65331, %rd50694, %rd65330;
	ld.u32 	%r10959, [%rd65331];
	setp.ge.s32 	%p6648, %r10959, %r7179;
	@%p6648 bra 	$L__BB1_25352;
	add.s64 	%rd103585, %rd50706, 1;
	not.b64 	%rd65332, %rd103584;
	add.s64 	%rd103584, %rd103583, %rd65332;
$L__BB1_25352:
	setp.ne.s64 	%p6649, %rd103584, 0;
	mov.u64 	%rd103583, %rd103584;
	@%p6649 bra 	$L__BB1_25350;
	cvt.u32.u64 	%r7181, %rd103585;
	ld.global.u64 	%rd50711, [%rd4+56];
	mov.b64 	%rd103589, 0;
	mov.u64 	%rd103587, %rd5;
$L__BB1_25354:
	shr.u64 	%rd103588, %rd103587, 1;
	add.s64 	%rd50715, %rd103589, %rd103588;
	shl.b64 	%rd65334, %rd50715, 2;
	add.s64 	%rd65335, %rd50711, %rd65334;
	ld.u32 	%r10960, [%rd65335];
	setp.ge.s32 	%p6650, %r10960, %r7180;
	@%p6650 bra 	$L__BB1_25356;
	add.s64 	%rd103589, %rd50715, 1;
	not.b64 	%rd65336, %rd103588;
	add.s64 	%rd103588, %rd103587, %rd65336;
$L__BB1_25356:
	setp.ne.s64 	%p6651, %rd103588, 0;
	mov.u64 	%rd103587, %rd103588;
	@%p6651 bra 	$L__BB1_25354;
	cvt.u32.u64 	%r7182, %rd103589;
	mov.b64 	%rd103593, 0;
	mov.u64 	%rd103591, %rd5;
$L__BB1_25358:
	shr.u64 	%rd103592, %rd103591, 1;
	add.s64 	%rd50723, %rd103593, %rd103592;
	shl.b64 	%rd65338, %rd50723, 2;
	add.s64 	%rd65339, %rd50711, %rd65338;
	ld.u32 	%r10961, [%rd65339];
	setp.ge.s32 	%p6652, %r10961, %r7181;
	@%p6652 bra 	$L__BB1_25360;
	add.s64 	%rd103593, %rd50723, 1;
	not.b64 	%rd65340, %rd103592;
	add.s64 	%rd103592, %rd103591, %rd65340;
$L__BB1_25360:
	setp.ne.s64 	%p6653, %rd103592, 0;
	mov.u64 	%rd103591, %rd103592;
	@%p6653 bra 	$L__BB1_25358;
	cvt.u32.u64 	%r7183, %rd103593;
	ld.global.u64 	%rd50728, [%rd4+64];
	mov.b64 	%rd103597, 0;
	mov.u64 	%rd103595, %rd5;
$L__BB1_25362:
	shr.u64 	%rd103596, %rd103595, 1;
	add.s64 	%rd50732, %rd103597, %rd103596;
	shl.b64 	%rd65342, %rd50732, 2;
	add.s64 	%rd65343, %rd50728, %rd65342;
	ld.u32 	%r10962, [%rd65343];
	setp.ge.s32 	%p6654, %r10962, %r7182;
	@%p6654 bra 	$L__BB1_25364;
	add.s64 	%rd103597, %rd50732, 1;
	not.b64 	%rd65344, %rd103596;
	add.s64 	%rd103596, %rd103595, %rd65344;
$L__BB1_25364:
	setp.ne.s64 	%p6655, %rd103596, 0;
	mov.u64 	%rd103595, %rd103596;
	@%p6655 bra 	$L__BB1_25362;
	cvt.u32.u64 	%r7184, %rd103597;
	mov.b64 	%rd103601, 0;
	mov.u64 	%rd103599, %rd5;
$L__BB1_25366:
	shr.u64 	%rd103600, %rd103599, 1;
	add.s64 	%rd50740, %rd103601, %rd103600;
	shl.b64 	%rd65346, %rd50740, 2;
	add.s64 	%rd65347, %rd50728, %rd65346;
	ld.u32 	%r10963, [%rd65347];
	setp.ge.s32 	%p6656, %r10963, %r7183;
	@%p6656 bra 	$L__BB1_25368;
	add.s64 	%rd103601, %rd50740, 1;
	not.b64 	%rd65348, %rd103600;
	add.s64 	%rd103600, %rd103599, %rd65348;
$L__BB1_25368:
	setp.ne.s64 	%p6657, %rd103600, 0;
	mov.u64 	%rd103599, %rd103600;
	@%p6657 bra 	$L__BB1_25366;
	cvt.u32.u64 	%r7185, %rd103601;
	ld.global.u64 	%rd50745, [%rd4+72];
	mov.b64 	%rd103605, 0;
	mov.u64 	%rd103603, %rd5;
$L__BB1_25370:
	shr.u64 	%rd103604, %rd103603, 1;
	add.s64 	%rd50749, %rd103605, %rd103604;
	shl.b64 	%rd65350, %rd50749, 2;
	add.s64 	%rd65351, %rd50745, %rd65350;
	ld.u32 	%r10964, [%rd65351];
	setp.ge.s32 	%p6658, %r10964, %r7184;
	@%p6658 bra 	$L__BB1_25372;
	add.s64 	%rd103605, %rd50749, 1;
	not.b64 	%rd65352, %rd103604;
	add.s64 	%rd103604, %rd103603, %rd65352;
$L__BB1_25372:
	setp.ne.s64 	%p6659, %rd103604, 0;
	mov.u64 	%rd103603, %rd103604;
	@%p6659 bra 	$L__BB1_25370;
	cvt.u32.u64 	%r7186, %rd103605;
	mov.b64 	%rd103609, 0;
	mov.u64 	%rd103607, %rd5;
$L__BB1_25374:
	shr.u64 	%rd103608, %rd103607, 1;
	add.s64 	%rd50757, %rd103609, %rd103608;
	shl.b64 	%rd65354, %rd50757, 2;
	add.s64 	%rd65355, %rd50745, %rd65354;
	ld.u32 	%r10965, [%rd65355];
	setp.ge.s32 	%p6660, %r10965, %r7185;
	@%p6660 bra 	$L__BB1_25376;
	add.s64 	%rd103609, %rd50757, 1;
	not.b64 	%rd65356, %rd103608;
	add.s64 	%rd103608, %rd103607, %rd65356;
$L__BB1_25376:
	setp.ne.s64 	%p6661, %rd103608, 0;
	mov.u64 	%rd103607, %rd103608;
	@%p6661 bra 	$L__BB1_25374;
	cvt.u32.u64 	%r10966, %rd103609;
	setp.lt.s32 	%p13736, %r7186, %r10966;
$L__BB1_25378:
	selp.b32 	%r15158, %r15241, %r15240, %p13736;
	selp.u32 	%r10967, 1, 0, %p13736;
	add.s32 	%r7188, %r7162, %r10967;
	not.pred 	%p6662, %p13736;
	selp.u32 	%r10968, 1, 0, %p6662;
	add.s32 	%r7189, %r7163, %r10968;
	@%p13736 bra 	$L__BB1_25380;
	shl.b32 	%r10969, %r7189, 2;
	add.s32 	%r10971, %r10805, %r10969;
	ld.shared.u32 	%r15240, [%r10971];
	bra.uni 	$L__BB1_25381;
$L__BB1_25380:
	shl.b32 	%r10972, %r7188, 2;
	add.s32 	%r10974, %r10805, %r10972;
	ld.shared.u32 	%r15241, [%r10974];
$L__BB1_25381:
	setp.ge.s32 	%p6664, %r7188, %r6886;
	mov.pred 	%p13737, 0;
	@%p6664 bra 	$L__BB1_25464;
	setp.ge.s32 	%p6666, %r7189, %r6885;
	mov.pred 	%p13737, -1;
	@%p6666 bra 	$L__BB1_25464;
	ld.global.u64 	%rd50762, [%rd4];
	mov.b64 	%rd103613, 0;
	mov.u64 	%rd103611, %rd5;
$L__BB1_25384:
	shr.u64 	%rd103612, %rd103611, 1;
	add.s64 	%rd50766, %rd103613, %rd103612;
	shl.b64 	%rd65358, %rd50766, 2;
	add.s64 	%rd65359, %rd50762, %rd65358;
	ld.u32 	%r10975, [%rd65359];
	setp.ge.s32 	%p6667, %r10975, %r15241;
	@%p6667 bra 	$L__BB1_25386;
	add.s64 	%rd103613, %rd50766, 1;
	not.b64 	%rd65360, %rd103612;
	add.s64 	%rd103612, %rd103611, %rd65360;
$L__BB1_25386:
	setp.ne.s64 	%p6668, %rd103612, 0;
	mov.u64 	%rd103611, %rd103612;
	@%p6668 bra 	$L__BB1_25384;
	cvt.u32.u64 	%r7194, %rd103613;
	mov.b64 	%rd103617, 0;
	mov.u64 	%rd103615, %rd5;
$L__BB1_25388:
	shr.u64 	%rd103616, %rd103615, 1;
	add.s64 	%rd50774, %rd103617, %rd103616;
	shl.b64 	%rd65362, %rd50774, 2;
	add.s64 	%rd65363, %rd50762, %rd65362;
	ld.u32 	%r10976, [%rd65363];
	setp.ge.s32 	%p6669, %r10976, %r15240;
	@%p6669 bra 	$L__BB1_25390;
	add.s64 	%rd103617, %rd50774, 1;
	not.b64 	%rd65364, %rd103616;
	add.s64 	%rd103616, %rd103615, %rd65364;
$L__BB1_25390:
	setp.ne.s64 	%p6670, %rd103616, 0;
	mov.u64 	%rd103615, %rd103616;
	@%p6670 bra 	$L__BB1_25388;
	cvt.u32.u64 	%r7195, %rd103617;
	ld.global.u64 	%rd50779, [%rd4+8];
	mov.b64 	%rd103621, 0;
	mov.u64 	%rd103619, %rd5;
$L__BB1_25392:
	shr.u64 	%rd103620, %rd103619, 1;
	add.s64 	%rd50783, %rd103621, %rd103620;
	shl.b64 	%rd65366, %rd50783, 2;
	add.s64 	%rd65367, %rd50779, %rd65366;
	ld.u32 	%r10977, [%rd65367];
	setp.ge.s32 	%p6671, %r10977, %r7194;
	@%p6671 bra 	$L__BB1_25394;
	add.s64 	%rd103621, %rd50783, 1;
	not.b64 	%rd65368, %rd103620;
	add.s64 	%rd103620, %rd103619, %rd65368;
$L__BB1_25394:
	setp.ne.s64 	%p6672, %rd103620, 0;
	mov.u64 	%rd103619, %rd103620;
	@%p6672 bra 	$L__BB1_25392;
	cvt.u32.u64 	%r7196, %rd103621;
	mov.b64 	%rd103625, 0;
	mov.u64 	%rd103623, %rd5;
$L__BB1_25396:
	shr.u64 	%rd103624, %rd103623, 1;
	add.s64 	%rd50791, %rd103625, %rd103624;
	shl.b64 	%rd65370, %rd50791, 2;
	add.s64 	%rd65371, %rd50779, %rd65370;
	ld.u32 	%r10978, [%rd65371];
	setp.ge.s32 	%p6673, %r10978, %r7195;
	@%p6673 bra 	$L__BB1_25398;
	add.s64 	%rd103625, %rd50791, 1;
	not.b64 	%rd65372, %rd103624;
	add.s64 	%rd103624, %rd103623, %rd65372;
$L__BB1_25398:
	setp.ne.s64 	%p6674, %rd103624, 0;
	mov.u64 	%rd103623, %rd103624;
	@%p6674 bra 	$L__BB1_25396;
	cvt.u32.u64 	%r7197, %rd103625;
	ld.global.u64 	%rd50796, [%rd4+16];
	mov.b64 	%rd103629, 0;
	mov.u64 	%rd103627, %rd5;
$L__BB1_25400:
	shr.u64 	%rd103628, %rd103627, 1;
	add.s64 	%rd50800, %rd103629, %rd103628;
	shl.b64 	%rd65374, %rd50800, 2;
	add.s64 	%rd65375, %rd50796, %rd65374;
	ld.u32 	%r10979, [%rd65375];
	setp.ge.s32 	%p6675, %r10979, %r7196;
	@%p6675 bra 	$L__BB1_25402;
	add.s64 	%rd103629, %rd50800, 1;
	not.b64 	%rd65376, %rd103628;
	add.s64 	%rd103628, %rd103627, %rd65376;
$L__BB1_25402:
	setp.ne.s64 	%p6676, %rd103628, 0;
	mov.u64 	%rd103627, %rd103628;
	@%p6676 bra 	$L__BB1_25400;
	cvt.u32.u64 	%r7198, %rd103629;
	mov.b64 	%rd103633, 0;
	mov.u64 	%rd103631, %rd5;
$L__BB1_25404:
	shr.u64 	%rd103632, %rd103631, 1;
	add.s64 	%rd50808, %rd103633, %rd103632;
	shl.b64 	%rd65378, %rd50808, 2;
	add.s64 	%rd65379, %rd50796, %rd65378;
	ld.u32 	%r10980, [%rd65379];
	setp.ge.s32 	%p6677, %r10980, %r7197;
	@%p6677 bra 	$L__BB1_25406;
	add.s64 	%rd103633, %rd50808, 1;
	not.b64 	%rd65380, %rd103632;
	add.s64 	%rd103632, %rd103631, %rd65380;
$L__BB1_25406:
	setp.ne.s64 	%p6678, %rd103632, 0;
	mov.u64 	%rd103631, %rd103632;
	@%p6678 bra 	$L__BB1_25404;
	cvt.u32.u64 	%r7199, %rd103633;
	ld.global.u64 	%rd50813, [%rd4+24];
	mov.b64 	%rd103637, 0;
	mov.u64 	%rd103635, %rd5;
$L__BB1_25408:
	shr.u64 	%rd103636, %rd103635, 1;
	add.s64 	%rd50817, %rd103637, %rd103636;
	shl.b64 	%rd65382, %rd50817, 2;
	add.s64 	%rd65383, %rd50813, %rd65382;
	ld.u32 	%r10981, [%rd65383];
	setp.ge.s32 	%p6679, %r10981, %r7198;
	@%p6679 bra 	$L__BB1_25410;
	add.s64 	%rd103637, %rd50817, 1;
	not.b64 	%rd65384, %rd103636;
	add.s64 	%rd103636, %rd103635, %rd65384;
$L__BB1_25410:
	setp.ne.s64 	%p6680, %rd103636, 0;
	mov.u64 	%rd103635, %rd103636;
	@%p6680 bra 	$L__BB1_25408;
	cvt.u32.u64 	%r7200, %rd103637;
	mov.b64 	%rd103641, 0;
	mov.u64 	%rd103639, %rd5;
$L__BB1_25412:
	shr.u64 	%rd103640, %rd103639, 1;
	add.s64 	%rd50825, %rd103641, %rd103640;
	shl.b64 	%rd65386, %rd50825, 2;
	add.s64 	%rd65387, %rd50813, %rd65386;
	ld.u32 	%r10982, [%rd65387];
	setp.ge.s32 	%p6681, %r10982, %r7199;
	@%p6681 bra 	$L__BB1_25414;
	add.s64 	%rd103641, %rd50825, 1;
	not.b64 	%rd65388, %rd103640;
	add.s64 	%rd103640, %rd103639, %rd65388;
$L__BB1_25414:
	setp.ne.s64 	%p6682, %rd103640, 0;
	mov.u64 	%rd103639, %rd103640;
	@%p6682 bra 	$L__BB1_25412;
	cvt.u32.u64 	%r7201, %rd103641;
	ld.global.u64 	%rd50830, [%rd4+32];
	mov.b64 	%rd103645, 0;
	mov.u64 	%rd103643, %rd5;
$L__BB1_25416:
	shr.u64 	%rd103644, %rd103643, 1;
	add.s64 	%rd50834, %rd103645, %rd103644;
	shl.b64 	%rd65390, %rd50834, 2;
	add.s64 	%rd65391, %rd50830, %rd65390;
	ld.u32 	%r10983, [%rd65391];
	setp.ge.s32 	%p6683, %r10983, %r7200;
	@%p6683 bra 	$L__BB1_25418;
	add.s64 	%rd103645, %rd50834, 1;
	not.b64 	%rd65392, %rd103644;
	add.s64 	%rd103644, %rd103643, %rd65392;
$L__BB1_25418:
	setp.ne.s64 	%p6684, %rd103644, 0;
	mov.u64 	%rd103643, %rd103644;
	@%p6684 bra 	$L__BB1_25416;
	cvt.u32.u64 	%r7202, %rd103645;
	mov.b64 	%rd103649, 0;
	mov.u64 	%rd103647, %rd5;
$L__BB1_25420:
	shr.u64 	%rd103648, %rd103647, 1;
	add.s64 	%rd50842, %rd103649, %rd103648;
	shl.b64 	%rd65394, %rd50842, 2;
	add.s64 	%rd65395, %rd50830, %rd65394;
	ld.u32 	%r10984, [%rd65395];
	setp.ge.s32 	%p6685, %r10984, %r7201;
	@%p6685 bra 	$L__BB1_25422;
	add.s64 	%rd103649, %rd50842, 1;
	not.b64 	%rd65396, %rd103648;
	add.s64 	%rd103648, %rd103647, %rd65396;
$L__BB1_25422:
	setp.ne.s64 	%p6686, %rd103648, 0;
	mov.u64 	%rd103647, %rd103648;
	@%p6686 bra 	$L__BB1_25420;
	cvt.u32.u64 	%r7203, %rd103649;
	ld.global.u64 	%rd50847, [%rd4+40];
	mov.b64 	%rd103653, 0;
	mov.u64 	%rd103651, %rd5;
$L__BB1_25424:
	shr.u64 	%rd103652, %rd103651, 1;
	add.s64 	%rd50851, %rd103653, %rd103652;
	shl.b64 	%rd65398, %rd50851, 2;
	add.s64 	%rd65399, %rd50847, %rd65398;
	ld.u32 	%r10985, [%rd65399];
	setp.ge.s32 	%p6687, %r10985, %r7202;
	@%p6687 bra 	$L__BB1_25426;
	add.s64 	%rd103653, %rd50851, 1;
	not.b64 	%rd65400, %rd103652;
	add.s64 	%rd103652, %rd103651, %rd65400;
$L__BB1_25426:
	setp.ne.s64 	%p6688, %rd103652, 0;
	mov.u64 	%rd103651, %rd103652;
	@%p6688 bra 	$L__BB1_25424;
	cvt.u32.u64 	%r7204, %rd103653;
	mov.b64 	%rd103657, 0;
	mov.u64 	%rd103655, %rd5;
$L__BB1_25428:
	shr.u64 	%rd103656, %rd103655, 1;
	add.s64 	%rd50859, %rd103657, %rd103656;
	shl.b64 	%rd65402, %rd50859, 2;
	add.s64 	%rd65403, %rd50847, %rd65402;
	ld.u32 	%r10986, [%rd65403];
	setp.ge.s32 	%p6689, %r10986, %r7203;
	@%p6689 bra 	$L__BB1_25430;
	add.s64 	%rd103657, %rd50859, 1;
	not.b64 	%rd65404, %rd103656;
	add.s64 	%rd103656, %rd103655, %rd65404;
$L__BB1_25430:
	setp.ne.s64 	%p6690, %rd103656, 0;
	mov.u64 	%rd103655, %rd103656;
	@%p6690 bra 	$L__BB1_25428;
	cvt.u32.u64 	%r7205, %rd103657;
	ld.global.u64 	%rd50864, [%rd4+48];
	mov.b64 	%rd103661, 0;
	mov.u64 	%rd103659, %rd5;
$L__BB1_25432:
	shr.u64 	%rd103660, %rd103659, 1;
	add.s64 	%rd50868, %rd103661, %rd103660;
	shl.b64 	%rd65406, %rd50868, 2;
	add.s64 	%rd65407, %rd50864, %rd65406;
	ld.u32 	%r10987, [%rd65407];
	setp.ge.s32 	%p6691, %r10987, %r7204;
	@%p6691 bra 	$L__BB1_25434;
	add.s64 	%rd103661, %rd50868, 1;
	not.b64 	%rd65408, %rd103660;
	add.s64 	%rd103660, %rd103659, %rd65408;
$L__BB1_25434:
	setp.ne.s64 	%p6692, %rd103660, 0;
	mov.u64 	%rd103659, %rd103660;
	@%p6692 bra 	$L__BB1_25432;
	cvt.u32.u64 	%r7206, %rd103661;
	mov.b64 	%rd103665, 0;
	mov.u64 	%rd103663, %rd5;
$L__BB1_25436:
	shr.u64 	%rd103664, %rd103663, 1;
	add.s64 	%rd50876, %rd103665, %rd103664;
	shl.b64 	%rd65410, %rd50876, 2;
	add.s64 	%rd65411, %rd50864, %rd65410;
	ld.u32 	%r10988, [%rd65411];
	setp.ge.s32 	%p6693, %r10988, %r7205;
	@%p6693 bra 	$L__BB1_25438;
	add.s64 	%rd103665, %rd50876, 1;
	not.b64 	%rd65412, %rd103664;
	add.s64 	%rd103664, %rd103663, %rd65412;
$L__BB1_25438:
	setp.ne.s64 	%p6694, %rd103664, 0;
	mov.u64 	%rd103663, %rd103664;
	@%p6694 bra 	$L__BB1_25436;
	cvt.u32.u64 	%r7207, %rd103665;
	ld.global.u64 	%rd50881, [%rd4+56];
	mov.b64 	%rd103669, 0;
	mov.u64 	%rd103667, %rd5;
$L__BB1_25440:
	shr.u64 	%rd103668, %rd103667, 1;
	add.s64 	%rd50885, %rd103669, %rd103668;
	shl.b64 	%rd65414, %rd50885, 2;
	add.s64 	%rd65415, %rd50881, %rd65414;
	ld.u32 	%r10989, [%rd65415];
	setp.ge.s32 	%p6695, %r10989, %r7206;
	@%p6695 bra 	$L__BB1_25442;
	add.s64 	%rd103669, %rd50885, 1;
	not.b64 	%rd65416, %rd103668;
	add.s64 	%rd103668, %rd103667, %rd65416;
$L__BB1_25442:
	setp.ne.s64 	%p6696, %rd103668, 0;
	mov.u64 	%rd103667, %rd103668;
	@%p6696 bra 	$L__BB1_25440;
	cvt.u32.u64 	%r7208, %rd103669;
	mov.b64 	%rd103673, 0;
	mov.u64 	%rd103671, %rd5;
$L__BB1_25444:
	shr.u64 	%rd103672, %rd103671, 1;
	add.s64 	%rd50893, %rd103673, %rd103672;
	shl.b64 	%rd65418, %rd50893, 2;
	add.s64 	%rd65419, %rd50881, %rd65418;
	ld.u32 	%r10990, [%rd65419];
	setp.ge.s32 	%p6697, %r10990, %r7207;
	@%p6697 bra 	$L__BB1_25446;
	add.s64 	%rd103673, %rd50893, 1;
	not.b64 	%rd65420, %rd103672;
	add.s64 	%rd103672, %rd103671, %rd65420;
$L__BB1_25446:
	setp.ne.s64 	%p6698, %rd103672, 0;
	mov.u64 	%rd103671, %rd103672;
	@%p6698 bra 	$L__BB1_25444;
	cvt.u32.u64 	%r7209, %rd103673;
	ld.global.u64 	%rd50898, [%rd4+64];
	mov.b64 	%rd103677, 0;
	mov.u64 	%rd103675, %rd5;
$L__BB1_25448:
	shr.u64 	%rd103676, %rd103675, 1;
	add.s64 	%rd50902, %rd103677, %rd103676;
	shl.b64 	%rd65422, %rd50902, 2;
	add.s64 	%rd65423, %rd50898, %rd65422;
	ld.u32 	%r10991, [%rd65423];
	setp.ge.s32 	%p6699, %r10991, %r7208;
	@%p6699 bra 	$L__BB1_25450;
	add.s64 	%rd103677, %rd50902, 1;
	not.b64 	%rd65424, %rd103676;
	add.s64 	%rd103676, %rd103675, %rd65424;
$L__BB1_25450:
	setp.ne.s64 	%p6700, %rd103676, 0;
	mov.u64 	%rd103675, %rd103676;
	@%p6700 bra 	$L__BB1_25448;
	cvt.u32.u64 	%r7210, %rd103677;
	mov.b64 	%rd103681, 0;
	mov.u64 	%rd103679, %rd5;
$L__BB1_25452:
	shr.u64 	%rd103680, %rd103679, 1;
	add.s64 	%rd50910, %rd103681, %rd103680;
	shl.b64 	%rd65426, %rd50910, 2;
	add.s64 	%rd65427, %rd50898, %rd65426;
	ld.u32 	%r10992, [%rd65427];
	setp.ge.s32 	%p6701, %r10992, %r7209;
	@%p6701 bra 	$L__BB1_25454;
	add.s64 	%rd103681, %rd50910, 1;
	not.b64 	%rd65428, %rd103680;
	add.s64 	%rd103680, %rd103679, %rd65428;
$L__BB1_25454:
	setp.ne.s64 	%p6702, %rd103680, 0;
	mov.u64 	%rd103679, %rd103680;
	@%p6702 bra 	$L__BB1_25452;
	cvt.u32.u64 	%r7211, %rd103681;
	ld.global.u64 	%rd50915, [%rd4+72];
	mov.b64 	%rd103685, 0;
	mov.u64 	%rd103683, %rd5;
$L__BB1_25456:
	shr.u64 	%rd103684, %rd103683, 1;
	add.s64 	%rd50919, %rd103685, %rd103684;
	shl.b64 	%rd65430, %rd50919, 2;
	add.s64 	%rd65431, %rd50915, %rd65430;
	ld.u32 	%r10993, [%rd65431];
	setp.ge.s32 	%p6703, %r10993, %r7210;
	@%p6703 bra 	$L__BB1_25458;
	add.s64 	%rd103685, %rd50919, 1;
	not.b64 	%rd65432, %rd103684;
	add.s64 	%rd103684, %rd103683, %rd65432;
$L__BB1_25458:
	setp.ne.s64 	%p6704, %rd103684, 0;
	mov.u64 	%rd103683, %rd103684;
	@%p6704 bra 	$L__BB1_25456;
	cvt.u32.u64 	%r7212, %rd103685;
	mov.b64 	%rd103689, 0;
	mov.u64 	%rd103687, %rd5;
$L__BB1_25460:
	shr.u64 	%rd103688, %rd103687, 1;
	add.s64 	%rd50927, %rd103689, %rd103688;
	shl.b64 	%rd65434, %rd50927, 2;
	add.s64 	%rd65435, %rd50915, %rd65434;
	ld.u32 	%r10994, [%rd65435];
	setp.ge.s32 	%p6705, %r10994, %r7211;
	@%p6705 bra 	$L__BB1_25462;
	add.s64 	%rd103689, %rd50927, 1;
	not.b64 	%rd65436, %rd103688;
	add.s64 	%rd103688, %rd103687, %rd65436;
$L__BB1_25462:
	setp.ne.s64 	%p6706, %rd103688, 0;
	mov.u64 	%rd103687, %rd103688;
	@%p6706 bra 	$L__BB1_25460;
	cvt.u32.u64 	%r10995, %rd103689;
	setp.lt.s32 	%p13737, %r7212, %r10995;
$L__BB1_25464:
	selp.b32 	%r15162, %r15241, %r15240, %p13737;
	selp.u32 	%r10996, 1, 0, %p13737;
	add.s32 	%r7214, %r7188, %r10996;
	not.pred 	%p6707, %p13737;
	selp.u32 	%r10997, 1, 0, %p6707;
	add.s32 	%r7215, %r7189, %r10997;
	@%p13737 bra 	$L__BB1_25466;
	shl.b32 	%r10998, %r7215, 2;
	add.s32 	%r11000, %r10805, %r10998;
	ld.shared.u32 	%r15240, [%r11000];
	bra.uni 	$L__BB1_25467;
$L__BB1_25466:
	shl.b32 	%r11001, %r7214, 2;
	add.s32 	%r11003, %r10805, %r11001;
	ld.shared.u32 	%r15241, [%r11003];
$L__BB1_25467:
	setp.ge.s32 	%p6709, %r7214, %r6886;
	mov.pred 	%p13738, 0;
	@%p6709 bra 	$L__BB1_25550;
	setp.ge.s32 	%p6711, %r7215, %r6885;
	mov.pred 	%p13738, -1;
	@%p6711 bra 	$L__BB1_25550;
	ld.global.u64 	%rd50932, [%rd4];
	mov.b64 	%rd103693, 0;
	mov.u64 	%rd103691, %rd5;
$L__BB1_25470:
	shr.u64 	%rd103692, %rd103691, 1;
	add.s64 	%rd50936, %rd103693, %rd103692;
	shl.b64 	%rd65438, %rd50936, 2;
	add.s64 	%rd65439, %rd50932, %rd65438;
	ld.u32 	%r11004, [%rd65439];
	setp.ge.s32 	%p6712, %r11004, %r15241;
	@%p6712 bra 	$L__BB1_25472;
	add.s64 	%rd103693, %rd50936, 1;
	not.b64 	%rd65440, %rd103692;
	add.s64 	%rd103692, %rd103691, %rd65440;
$L__BB1_25472:
	setp.ne.s64 	%p6713, %rd103692, 0;
	mov.u64 	%rd103691, %rd103692;
	@%p6713 bra 	$L__BB1_25470;
	cvt.u32.u64 	%r7220, %rd103693;
	mov.b64 	%rd103697, 0;
	mov.u64 	%rd103695, %rd5;
$L__BB1_25474:
	shr.u64 	%rd103696, %rd103695, 1;
	add.s64 	%rd50944, %rd103697, %rd103696;
	shl.b64 	%rd65442, %rd50944, 2;
	add.s64 	%rd65443, %rd50932, %rd65442;
	ld.u32 	%r11005, [%rd65443];
	setp.ge.s32 	%p6714, %r11005, %r15240;
	@%p6714 bra 	$L__BB1_25476;
	add.s64 	%rd103697, %rd50944, 1;
	not.b64 	%rd65444, %rd103696;
	add.s64 	%rd103696, %rd103695, %rd65444;
$L__BB1_25476:
	setp.ne.s64 	%p6715, %rd103696, 0;
	mov.u64 	%rd103695, %rd103696;
	@%p6715 bra 	$L__BB1_25474;
	cvt.u32.u64 	%r7221, %rd103697;
	ld.global.u64 	%rd50949, [%rd4+8];
	mov.b64 	%rd103701, 0;
	mov.u64 	%rd103699, %rd5;
$L__BB1_25478:
	shr.u64 	%rd103700, %rd103699, 1;
	add.s64 	%rd50953, %rd103701, %rd103700;
	shl.b64 	%rd65446, %rd50953, 2;
	add.s64 	%rd65447, %rd50949, %rd65446;
	ld.u32 	%r11006, [%rd65447];
	setp.ge.s32 	%p6716, %r11006, %r7220;
	@%p6716 bra 	$L__BB1_25480;
	add.s64 	%rd103701, %rd50953, 1;
	not.b64 	%rd65448, %rd103700;
	add.s64 	%rd103700, %rd103699, %rd65448;
$L__BB1_25480:
	setp.ne.s64 	%p6717, %rd103700, 0;
	mov.u64 	%rd103699, %rd103700;
	@%p6717 bra 	$L__BB1_25478;
	cvt.u32.u64 	%r7222, %rd103701;
	mov.b64 	%rd103705, 0;
	mov.u64 	%rd103703, %rd5;
$L__BB1_25482:
	shr.u64 	%rd103704, %rd103703, 1;
	add.s64 	%rd50961, %rd103705, %rd103704;
	shl.b64 	%rd65450, %rd50961, 2;
	add.s64 	%rd65451, %rd50949, %rd65450;
	ld.u32 	%r11007, [%rd65451];
	setp.ge.s32 	%p6718, %r11007, %r7221;
	@%p6718 bra 	$L__BB1_25484;
	add.s64 	%rd103705, %rd50961, 1;
	not.b64 	%rd65452, %rd103704;
	add.s64 	%rd103704, %rd103703, %rd65452;
$L__BB1_25484:
	setp.ne.s64 	%p6719, %rd103704, 0;
	mov.u64 	%rd103703, %rd103704;
	@%p6719 bra 	$L__BB1_25482;
	cvt.u32.u64 	%r7223, %rd103705;
	ld.global.u64 	%rd50966, [%rd4+16];
	mov.b64 	%rd103709, 0;
	mov.u64 	%rd103707, %rd5;
$L__BB1_25486:
	shr.u64 	%rd103708, %rd103707, 1;
	add.s64 	%rd50970, %rd103709, %rd103708;
	shl.b64 	%rd65454, %rd50970, 2;
	add.s64 	%rd65455, %rd50966, %rd65454;
	ld.u32 	%r11008, [%rd65455];
	setp.ge.s32 	%p6720, %r11008, %r7222;
	@%p6720 bra 	$L__BB1_25488;
	add.s64 	%rd103709, %rd50970, 1;
	not.b64 	%rd65456, %rd103708;
	add.s64 	%rd103708, %rd103707, %rd65456;
$L__BB1_25488:
	setp.ne.s64 	%p6721, %rd103708, 0;
	mov.u64 	%rd103707, %rd103708;
	@%p6721 bra 	$L__BB1_25486;
	cvt.u32.u64 	%r7224, %rd103709;
	mov.b64 	%rd103713, 0;
	mov.u64 	%rd103711, %rd5;
$L__BB1_25490:
	shr.u64 	%rd103712, %rd103711, 1;
	add.s64 	%rd50978, %rd103713, %rd103712;
	shl.b64 	%rd65458, %rd50978, 2;
	add.s64 	%rd65459, %rd50966, %rd65458;
	ld.u32 	%r11009, [%rd65459];
	setp.ge.s32 	%p6722, %r11009, %r7223;
	@%p6722 bra 	$L__BB1_25492;
	add.s64 	%rd103713, %rd50978, 1;
	not.b64 	%rd65460, %rd103712;
	add.s64 	%rd103712, %rd103711, %rd65460;
$L__BB1_25492:
	setp.ne.s64 	%p6723, %rd103712, 0;
	mov.u64 	%rd103711, %rd103712;
	@%p6723 bra 	$L__BB1_25490;
	cvt.u32.u64 	%r7225, %rd103713;
	ld.global.u64 	%rd50983, [%rd4+24];
	mov.b64 	%rd103717, 0;
	mov.u64 	%rd103715, %rd5;
$L__BB1_25494:
	shr.u64 	%rd103716, %rd103715, 1;
	add.s64 	%rd50987, %rd103717, %rd103716;
	shl.b64 	%rd65462, %rd50987, 2;
	add.s64 	%rd65463, %rd50983, %rd65462;
	ld.u32 	%r11010, [%rd65463];
	setp.ge.s32 	%p6724, %r11010, %r7224;
	@%p6724 bra 	$L__BB1_25496;
	add.s64 	%rd103717, %rd50987, 1;
	not.b64 	%rd65464, %rd103716;
	add.s64 	%rd103716, %rd103715, %rd65464;
$L__BB1_25496:
	setp.ne.s64 	%p6725, %rd103716, 0;
	mov.u64 	%rd103715, %rd103716;
	@%p6725 bra 	$L__BB1_25494;
	cvt.u32.u64 	%r7226, %rd103717;
	mov.b64 	%rd103721, 0;
	mov.u64 	%rd103719, %rd5;
$L__BB1_25498:
	shr.u64 	%rd103720, %rd103719, 1;
	add.s64 	%rd50995, %rd103721, %rd103720;
	shl.b64 	%rd65466, %rd50995, 2;
	add.s64 	%rd65467, %rd50983, %rd65466;
	ld.u32 	%r11011, [%rd65467];
	setp.ge.s32 	%p6726, %r11011, %r7225;
	@%p6726 bra 	$L__BB1_25500;
	add.s64 	%rd103721, %rd50995, 1;
	not.b64 	%rd65468, %rd103720;
	add.s64 	%rd103720, %rd103719, %rd65468;
$L__BB1_25500:
	setp.ne.s64 	%p6727, %rd103720, 0;
	mov.u64 	%rd103719, %rd103720;
	@%p6727 bra 	$L__BB1_25498;
	cvt.u32.u64 	%r7227, %rd103721;
	ld.global.u64 	%rd51000, [%rd4+32];
	mov.b64 	%rd103725, 0;
	mov.u64 	%rd103723, %rd5;
$L__BB1_25502:
	shr.u64 	%rd103724, %rd103723, 1;
	add.s64 	%rd51004, %rd103725, %rd103724;
	shl.b64 	%rd65470, %rd51004, 2;
	add.s64 	%rd65471, %rd51000, %rd65470;
	ld.u32 	%r11012, [%rd65471];
	setp.ge.s32 	%p6728, %r11012, %r7226;
	@%p6728 bra 	$L__BB1_25504;
	add.s64 	%rd103725, %rd51004, 1;
	not.b64 	%rd65472, %rd103724;
	add.s64 	%rd103724, %rd103723, %rd65472;
$L__BB1_25504:
	setp.ne.s64 	%p6729, %rd103724, 0;
	mov.u64 	%rd103723, %rd103724;
	@%p6729 bra 	$L__BB1_25502;
	cvt.u32.u64 	%r7228, %rd103725;
	mov.b64 	%rd103729, 0;
	mov.u64 	%rd103727, %rd5;
$L__BB1_25506:
	shr.u64 	%rd103728, %rd103727, 1;
	add.s64 	%rd51012, %rd103729, %rd103728;
	shl.b64 	%rd65474, %rd51012, 2;
	add.s64 	%rd65475, %rd51000, %rd65474;
	ld.u32 	%r11013, [%rd65475];
	setp.ge.s32 	%p6730, %r11013, %r7227;
	@%p6730 bra 	$L__BB1_25508;
	add.s64 	%rd103729, %rd51012, 1;
	not.b64 	%rd65476, %rd103728;
	add.s64 	%rd103728, %rd103727, %rd65476;
$L__BB1_25508:
	setp.ne.s64 	%p6731, %rd103728, 0;
	mov.u64 	%rd103727, %rd103728;
	@%p6731 bra 	$L__BB1_25506;
	cvt.u32.u64 	%r7229, %rd103729;
	ld.global.u64 	%rd51017, [%rd4+40];
	mov.b64 	%rd103733, 0;
	mov.u64 	%rd103731, %rd5;
$L__BB1_25510:
	shr.u64 	%rd103732, %rd103731, 1;
	add.s64 	%rd51021, %rd103733, %rd103732;
	shl.b64 	%rd65478, %rd51021, 2;
	add.s64 	%rd65479, %rd51017, %rd65478;
	ld.u32 	%r11014, [%rd65479];
	setp.ge.s32 	%p6732, %r11014, %r7228;
	@%p6732 bra 	$L__BB1_25512;
	add.s64 	%rd103733, %rd51021, 1;
	not.b64 	%rd65480, %rd103732;
	add.s64 	%rd103732, %rd103731, %rd65480;
$L__BB1_25512:
	setp.ne.s64 	%p6733, %rd103732, 0;
	mov.u64 	%rd103731, %rd103732;
	@%p6733 bra 	$L__BB1_25510;
	cvt.u32.u64 	%r7230, %rd103733;
	mov.b64 	%rd103737, 0;
	mov.u64 	%rd103735, %rd5;
$L__BB1_25514:
	shr.u64 	%rd103736, %rd103735, 1;
	add.s64 	%rd51029, %rd103737, %rd103736;
	shl.b64 	%rd65482, %rd51029, 2;
	add.s64 	%rd65483, %rd51017, %rd65482;
	ld.u32 	%r11015, [%rd65483];
	setp.ge.s32 	%p6734, %r11015, %r7229;
	@%p6734 bra 	$L__BB1_25516;
	add.s64 	%rd103737, %rd51029, 1;
	not.b64 	%rd65484, %rd103736;
	add.s64 	%rd103736, %rd103735, %rd65484;
$L__BB1_25516:
	setp.ne.s64 	%p6735, %rd103736, 0;
	mov.u64 	%rd103735, %rd103736;
	@%p6735 bra 	$L__BB1_25514;
	cvt.u32.u64 	%r7231, %rd103737;
	ld.global.u64 	%rd51034, [%rd4+48];
	mov.b64 	%rd103741, 0;
	mov.u64 	%rd103739, %rd5;
$L__BB1_25518:
	shr.u64 	%rd103740, %rd103739, 1;
	add.s64 	%rd51038, %rd103741, %rd103740;
	shl.b64 	%rd65486, %rd51038, 2;
	add.s64 	%rd65487, %rd51034, %rd65486;
	ld.u32 	%r11016, [%rd65487];
	setp.ge.s32 	%p6736, %r11016, %r7230;
	@%p6736 bra 	$L__BB1_25520;
	add.s64 	%rd103741, %rd51038, 1;
	not.b64 	%rd65488, %rd103740;
	add.s64 	%rd103740, %rd103739, %rd65488;
$L__BB1_25520:
	setp.ne.s64 	%p6737, %rd103740, 0;
	mov.u64 	%rd103739, %rd103740;
	@%p6737 bra 	$L__BB1_25518;
	cvt.u32.u64 	%r7232, %rd103741;
	mov.b64 	%rd103745, 0;
	mov.u64 	%rd103743, %rd5;
$L__BB1_25522:
	shr.u64 	%rd103744, %rd103743, 1;
	add.s64 	%rd51046, %rd103745, %rd103744;
	shl.b64 	%rd65490, %rd51046, 2;
	add.s64 	%rd65491, %rd51034, %rd65490;
	ld.u32 	%r11017, [%rd65491];
	setp.ge.s32 	%p6738, %r11017, %r7231;
	@%p6738 bra 	$L__BB1_25524;
	add.s64 	%rd103745, %rd51046, 1;
	not.b64 	%rd65492, %rd103744;
	add.s64 	%rd103744, %rd103743, %rd65492;
$L__BB1_25524:
	setp.ne.s64 	%p6739, %rd103744, 0;
	mov.u64 	%rd103743, %rd103744;
	@%p6739 bra 	$L__BB1_25522;
	cvt.u32.u64 	%r7233, %rd103745;
	ld.global.u64 	%rd51051, [%rd4+56];
	mov.b64 	%rd103749, 0;
	mov.u64 	%rd103747, %rd5;
$L__BB1_25526:
	shr.u64 	%rd103748, %rd103747, 1;
	add.s64 	%rd51055, %rd103749, %rd103748;
	shl.b64 	%rd65494, %rd51055, 2;
	add.s64 	%rd65495, %rd51051, %rd65494;
	ld.u32 	%r11018, [%rd65495];
	setp.ge.s32 	%p6740, %r11018, %r7232;
	@%p6740 bra 	$L__BB1_25528;
	add.s64 	%rd103749, %rd51055, 1;
	not.b64 	%rd65496, %rd103748;
	add.s64 	%rd103748, %rd103747, %rd65496;
$L__BB1_25528:
	setp.ne.s64 	%p6741, %rd103748, 0;
	mov.u64 	%rd103747, %rd103748;
	@%p6741 bra 	$L__BB1_25526;
	cvt.u32.u64 	%r7234, %rd103749;
	mov.b64 	%rd103753, 0;
	mov.u64 	%rd103751, %rd5;
$L__BB1_25530:
	shr.u64 	%rd103752, %rd103751, 1;
	add.s64 	%rd51063, %rd103753, %rd103752;
	shl.b64 	%rd65498, %rd51063, 2;
	add.s64 	%rd65499, %rd51051, %rd65498;
	ld.u32 	%r11019, [%rd65499];
	setp.ge.s32 	%p6742, %r11019, %r7233;
	@%p6742 bra 	$L__BB1_25532;
	add.s64 	%rd103753, %rd51063, 1;
	not.b64 	%rd65500, %rd103752;
	add.s64 	%rd103752, %rd103751, %rd65500;
$L__BB1_25532:
	setp.ne.s64 	%p6743, %rd103752, 0;
	mov.u64 	%rd103751, %rd103752;
	@%p6743 bra 	$L__BB1_25530;
	cvt.u32.u64 	%r7235, %rd103753;
	ld.global.u64 	%rd51068, [%rd4+64];
	mov.b64 	%rd103757, 0;
	mov.u64 	%rd103755, %rd5;
$L__BB1_25534:
	shr.u64 	%rd103756, %rd103755, 1;
	add.s64 	%rd51072, %rd103757, %rd103756;
	shl.b64 	%rd65502, %rd51072, 2;
	add.s64 	%rd65503, %rd51068, %rd65502;
	ld.u32 	%r11020, [%rd65503];
	setp.ge.s32 	%p6744, %r11020, %r7234;
	@%p6744 bra 	$L__BB1_25536;
	add.s64 	%rd103757, %rd51072, 1;
	not.b64 	%rd65504, %rd103756;
	add.s64 	%rd103756, %rd103755, %rd65504;
$L__BB1_25536:
	setp.ne.s64 	%p6745, %rd103756, 0;
	mov.u64 	%rd103755, %rd103756;
	@%p6745 bra 	$L__BB1_25534;
	cvt.u32.u64 	%r7236, %rd103757;
	mov.b64 	%rd103761, 0;
	mov.u64 	%rd103759, %rd5;
$L__BB1_25538:
	shr.u64 	%rd103760, %rd103759, 1;
	add.s64 	%rd51080, %rd103761, %rd103760;
	shl.b64 	%rd65506, %rd51080, 2;
	add.s64 	%rd65507, %rd51068, %rd65506;
	ld.u32 	%r11021, [%rd65507];
	setp.ge.s32 	%p6746, %r11021, %r7235;
	@%p6746 bra 	$L__BB1_25540;
	add.s64 	%rd103761, %rd51080, 1;
	not.b64 	%rd65508, %rd103760;
	add.s64 	%rd103760, %rd103759, %rd65508;
$L__BB1_25540:
	setp.ne.s64 	%p6747, %rd103760, 0;
	mov.u64 	%rd103759, %rd103760;
	@%p6747 bra 	$L__BB1_25538;
	cvt.u32.u64 	%r7237, %rd103761;
	ld.global.u64 	%rd51085, [%rd4+72];
	mov.b64 	%rd103765, 0;
	mov.u64 	%rd103763, %rd5;
$L__BB1_25542:
	shr.u64 	%rd103764, %rd103763, 1;
	add.s64 	%rd51089, %rd103765, %rd103764;
	shl.b64 	%rd65510, %rd51089, 2;
	add.s64 	%rd65511, %rd51085, %rd65510;
	ld.u32 	%r11022, [%rd65511];
	setp.ge.s32 	%p6748, %r11022, %r7236;
	@%p6748 bra 	$L__BB1_25544;
	add.s64 	%rd103765, %rd51089, 1;
	not.b64 	%rd65512, %rd103764;
	add.s64 	%rd103764, %rd103763, %rd65512;
$L__BB1_25544:
	setp.ne.s64 	%p6749, %rd103764, 0;
	mov.u64 	%rd103763, %rd103764;
	@%p6749 bra 	$L__BB1_25542;
	cvt.u32.u64 	%r7238, %rd103765;
	mov.b64 	%rd103769, 0;
	mov.u64 	%rd103767, %rd5;
$L__BB1_25546:
	shr.u64 	%rd103768, %rd103767, 1;
	add.s64 	%rd51097, %rd103769, %rd103768;
	shl.b64 	%rd65514, %rd51097, 2;
	add.s64 	%rd65515, %rd51085, %rd65514;
	ld.u32 	%r11023, [%rd65515];
	setp.ge.s32 	%p6750, %r11023, %r7237;
	@%p6750 bra 	$L__BB1_25548;
	add.s64 	%rd103769, %rd51097, 1;
	not.b64 	%rd65516, %rd103768;
	add.s64 	%rd103768, %rd103767, %rd65516;
$L__BB1_25548:
	setp.ne.s64 	%p6751, %rd103768, 0;
	mov.u64 	%rd103767, %rd103768;
	@%p6751 bra 	$L__BB1_25546;
	cvt.u32.u64 	%r11024, %rd103769;
	setp.lt.s32 	%p13738, %r7238, %r11024;
$L__BB1_25550:
	selp.b32 	%r15166, %r15241, %r15240, %p13738;
	selp.u32 	%r11025, 1, 0, %p13738;
	add.s32 	%r7240, %r7214, %r11025;
	not.pred 	%p6752, %p13738;
	selp.u32 	%r11026, 1, 0, %p6752;
	add.s32 	%r7241, %r7215, %r11026;
	@%p13738 bra 	$L__BB1_25552;
	shl.b32 	%r11027, %r7241, 2;
	add.s32 	%r11029, %r10805, %r11027;
	ld.shared.u32 	%r15240, [%r11029];
	bra.uni 	$L__BB1_25553;
$L__BB1_25552:
	shl.b32 	%r11030, %r7240, 2;
	add.s32 	%r11032, %r10805, %r11030;
	ld.shared.u32 	%r15241, [%r11032];
$L__BB1_25553:
	setp.ge.s32 	%p6754, %r7240, %r6886;
	mov.pred 	%p13739, 0;
	@%p6754 bra 	$L__BB1_25636;
	setp.ge.s32 	%p6756, %r7241, %r6885;
	mov.pred 	%p13739, -1;
	@%p6756 bra 	$L__BB1_25636;
	ld.global.u64 	%rd51102, [%rd4];
	mov.b64 	%rd103773, 0;
	mov.u64 	%rd103771, %rd5;
$L__BB1_25556:
	shr.u64 	%rd103772, %rd103771, 1;
	add.s64 	%rd51106, %rd103773, %rd103772;
	shl.b64 	%rd65518, %rd51106, 2;
	add.s64 	%rd65519, %rd51102, %rd65518;
	ld.u32 	%r11033, [%rd65519];
	setp.ge.s32 	%p6757, %r11033, %r15241;
	@%p6757 bra 	$L__BB1_25558;
	add.s64 	%rd103773, %rd51106, 1;
	not.b64 	%rd65520, %rd103772;
	add.s64 	%rd103772, %rd103771, %rd65520;
$L__BB1_25558:
	setp.ne.s64 	%p6758, %rd103772, 0;
	mov.u64 	%rd103771, %rd103772;
	@%p6758 bra 	$L__BB1_25556;
	cvt.u32.u64 	%r7246, %rd103773;
	mov.b64 	%rd103777, 0;
	mov.u64 	%rd103775, %rd5;
$L__BB1_25560:
	shr.u64 	%rd103776, %rd103775, 1;
	add.s64 	%rd51114, %rd103777, %rd103776;
	shl.b64 	%rd65522, %rd51114, 2;
	add.s64 	%rd65523, %rd51102, %rd65522;
	ld.u32 	%r11034, [%rd65523];
	setp.ge.s32 	%p6759, %r11034, %r15240;
	@%p6759 bra 	$L__BB1_25562;
	add.s64 	%rd103777, %rd51114, 1;
	not.b64 	%rd65524, %rd103776;
	add.s64 	%rd103776, %rd103775, %rd65524;
$L__BB1_25562:
	setp.ne.s64 	%p6760, %rd103776, 0;
	mov.u64 	%rd103775, %rd103776;
	@%p6760 bra 	$L__BB1_25560;
	cvt.u32.u64 	%r7247, %rd103777;
	ld.global.u64 	%rd51119, [%rd4+8];
	mov.b64 	%rd103781, 0;
	mov.u64 	%rd103779, %rd5;
$L__BB1_25564:
	shr.u64 	%rd103780, %rd103779, 1;
	add.s64 	%rd51123, %rd103781, %rd103780;
	shl.b64 	%rd65526, %rd51123, 2;
	add.s64 	%rd65527, %rd51119, %rd65526;
	ld.u32 	%r11035, [%rd65527];
	setp.ge.s32 	%p6761, %r11035, %r7246;
	@%p6761 bra 	$L__BB1_25566;
	add.s64 	%rd103781, %rd51123, 1;
	not.b64 	%rd65528, %rd103780;
	add.s64 	%rd103780, %rd103779, %rd65528;
$L__BB1_25566:
	setp.ne.s64 	%p6762, %rd103780, 0;
	mov.u64 	%rd103779, %rd103780;
	@%p6762 bra 	$L__BB1_25564;
	cvt.u32.u64 	%r7248, %rd103781;
	mov.b64 	%rd103785, 0;
	mov.u64 	%rd103783, %rd5;
$L__BB1_25568:
	shr.u64 	%rd103784, %rd103783, 1;
	add.s64 	%rd51131, %rd103785, %rd103784;
	shl.b64 	%rd65530, %rd51131, 2;
	add.s64 	%rd65531, %rd51119, %rd65530;
	ld.u32 	%r11036, [%rd65531];
	setp.ge.s32 	%p6763, %r11036, %r7247;
	@%p6763 bra 	$L__BB1_25570;
	add.s64 	%rd103785, %rd51131, 1;
	not.b64 	%rd65532, %rd103784;
	add.s64 	%rd103784, %rd103783, %rd65532;
$L__BB1_25570:
	setp.ne.s64 	%p6764, %rd103784, 0;
	mov.u64 	%rd103783, %rd103784;
	@%p6764 bra 	$L__BB1_25568;
	cvt.u32.u64 	%r7249, %rd103785;
	ld.global.u64 	%rd51136, [%rd4+16];
	mov.b64 	%rd103789, 0;
	mov.u64 	%rd103787, %rd5;
$L__BB1_25572:
	shr.u64 	%rd103788, %rd103787, 1;
	add.s64 	%rd51140, %rd103789, %rd103788;
	shl.b64 	%rd65534, %rd51140, 2;
	add.s64 	%rd65535, %rd51136, %rd65534;
	ld.u32 	%r11037, [%rd65535];
	setp.ge.s32 	%p6765, %r11037, %r7248;
	@%p6765 bra 	$L__BB1_25574;
	add.s64 	%rd103789, %rd51140, 1;
	not.b64 	%rd65536, %rd103788;
	add.s64 	%rd103788, %rd103787, %rd65536;
$L__BB1_25574:
	setp.ne.s64 	%p6766, %rd103788, 0;
	mov.u64 	%rd103787, %rd103788;
	@%p6766 bra 	$L__BB1_25572;
	cvt.u32.u64 	%r7250, %rd103789;
	mov.b64 	%rd103793, 0;
	mov.u64 	%rd103791, %rd5;
$L__BB1_25576:
	shr.u64 	%rd103792, %rd103791, 1;
	add.s64 	%rd51148, %rd103793, %rd103792;
	shl.b64 	%rd65538, %rd51148, 2;
	add.s64 	%rd65539, %rd51136, %rd65538;
	ld.u32 	%r11038, [%rd65539];
	setp.ge.s32 	%p6767, %r11038, %r7249;
	@%p6767 bra 	$L__BB1_25578;
	add.s64 	%rd103793, %rd51148, 1;
	not.b64 	%rd65540, %rd103792;
	add.s64 	%rd103792, %rd103791, %rd65540;
$L__BB1_25578:
	setp.ne.s64 	%p6768, %rd103792, 0;
	mov.u64 	%rd103791, %rd103792;
	@%p6768 bra 	$L__BB1_25576;
	cvt.u32.u64 	%r7251, %rd103793;
	ld.global.u64 	%rd51153, [%rd4+24];
	mov.b64 	%rd103797, 0;
	mov.u64 	%rd103795, %rd5;
$L__BB1_25580:
	shr.u64 	%rd103796, %rd103795, 1;
	add.s64 	%rd51157, %rd103797, %rd103796;
	shl.b64 	%rd65542, %rd51157, 2;
	add.s64 	%rd65543, %rd51153, %rd65542;
	ld.u32 	%r11039, [%rd65543];
	setp.ge.s32 	%p6769, %r11039, %r7250;
	@%p6769 bra 	$L__BB1_25582;
	add.s64 	%rd103797, %rd51157, 1;
	not.b64 	%rd65544, %rd103796;
	add.s64 	%rd103796, %rd103795, %rd65544;
$L__BB1_25582:
	setp.ne.s64 	%p6770, %rd103796, 0;
	mov.u64 	%rd103795, %rd103796;
	@%p6770 bra 	$L__BB1_25580;
	cvt.u32.u64 	%r7252, %rd103797;
	mov.b64 	%rd103801, 0;
	mov.u64 	%rd103799, %rd5;
$L__BB1_25584:
	shr.u64 	%rd103800, %rd103799, 1;
	add.s64 	%rd51165, %rd103801, %rd103800;
	shl.b64 	%rd65546, %rd51165, 2;
	add.s64 	%rd65547, %rd51153, %rd65546;
	ld.u32 	%r11040, [%rd65547];
	setp.ge.s32 	%p6771, %r11040, %r7251;
	@%p6771 bra 	$L__BB1_25586;
	add.s64 	%rd103801, %rd51165, 1;
	not.b64 	%rd65548, %rd103800;
	add.s64 	%rd103800, %rd103799, %rd65548;
$L__BB1_25586:
	setp.ne.s64 	%p6772, %rd103800, 0;
	mov.u64 	%rd103799, %rd103800;
	@%p6772 bra 	$L__BB1_25584;
	cvt.u32.u64 	%r7253, %rd103801;
	ld.global.u64 	%rd51170, [%rd4+32];
	mov.b64 	%rd103805, 0;
	mov.u64 	%rd103803, %rd5;
$L__BB1_25588:
	shr.u64 	%rd103804, %rd103803, 1;
	add.s64 	%rd51174, %rd103805, %rd103804;
	shl.b64 	%rd65550, %rd51174, 2;
	add.s64 	%rd65551, %rd51170, %rd65550;
	ld.u32 	%r11041, [%rd65551];
	setp.ge.s32 	%p6773, %r11041, %r7252;
	@%p6773 bra 	$L__BB1_25590;
	add.s64 	%rd103805, %rd51174, 1;
	not.b64 	%rd65552, %rd103804;
	add.s64 	%rd103804, %rd103803, %rd65552;
$L__BB1_25590:
	setp.ne.s64 	%p6774, %rd103804, 0;
	mov.u64 	%rd103803, %rd103804;
	@%p6774 bra 	$L__BB1_25588;
	cvt.u32.u64 	%r7254, %rd103805;
	mov.b64 	%rd103809, 0;
	mov.u64 	%rd103807, %rd5;
$L__BB1_25592:
	shr.u64 	%rd103808, %rd103807, 1;
	add.s64 	%rd51182, %rd103809, %rd103808;
	shl.b64 	%rd65554, %rd51182, 2;
	add.s64 	%rd65555, %rd51170, %rd65554;
	ld.u32 	%r11042, [%rd65555];
	setp.ge.s32 	%p6775, %r11042, %r7253;
	@%p6775 bra 	$L__BB1_25594;
	add.s64 	%rd103809, %rd51182, 1;
	not.b64 	%rd65556, %rd103808;
	add.s64 	%rd103808, %rd103807, %rd65556;
$L__BB1_25594:
	setp.ne.s64 	%p6776, %rd103808, 0;
	mov.u64 	%rd103807, %rd103808;
	@%p6776 bra 	$L__BB1_25592;
	cvt.u32.u64 	%r7255, %rd103809;
	ld.global.u64 	%rd51187, [%rd4+40];
	mov.b64 	%rd103813, 0;
	mov.u64 	%rd103811, %rd5;
$L__BB1_25596:
	shr.u64 	%rd103812, %rd103811, 1;
	add.s64 	%rd51191, %rd103813, %rd103812;
	shl.b64 	%rd65558, %rd51191, 2;
	add.s64 	%rd65559, %rd51187, %rd65558;
	ld.u32 	%r11043, [%rd65559];
	setp.ge.s32 	%p6777, %r11043, %r7254;
	@%p6777 bra 	$L__BB1_25598;
	add.s64 	%rd103813, %rd51191, 1;
	not.b64 	%rd65560, %rd103812;
	add.s64 	%rd103812, %rd103811, %rd65560;
$L__BB1_25598:
	setp.ne.s64 	%p6778, %rd103812, 0;
	mov.u64 	%rd103811, %rd103812;
	@%p6778 bra 	$L__BB1_25596;
	cvt.u32.u64 	%r7256, %rd103813;
	mov.b64 	%rd103817, 0;
	mov.u64 	%rd103815, %rd5;
$L__BB1_25600:
	shr.u64 	%rd103816, %rd103815, 1;
	add.s64 	%rd51199, %rd103817, %rd103816;
	shl.b64 	%rd65562, %rd51199, 2;
	add.s64 	%rd65563, %rd51187, %rd65562;
	ld.u32 	%r11044, [%rd65563];
	setp.ge.s32 	%p6779, %r11044, %r7255;
	@%p6779 bra 	$L__BB1_25602;
	add.s64 	%rd103817, %rd51199, 1;
	not.b64 	%rd65564, %rd103816;
	add.s64 	%rd103816, %rd103815, %rd65564;
$L__BB1_25602:
	setp.ne.s64 	%p6780, %rd103816, 0;
	mov.u64 	%rd103815, %rd103816;
	@%p6780 bra 	$L__BB1_25600;
	cvt.u32.u64 	%r7257, %rd103817;
	ld.global.u64 	%rd51204, [%rd4+48];
	mov.b64 	%rd103821, 0;
	mov.u64 	%rd103819, %rd5;
$L__BB1_25604:
	shr.u64 	%rd103820, %rd103819, 1;
	add.s64 	%rd51208, %rd103821, %rd103820;
	shl.b64 	%rd65566, %rd51208, 2;
	add.s64 	%rd65567, %rd51204, %rd65566;
	ld.u32 	%r11045, [%rd65567];
	setp.ge.s32 	%p6781, %r11045, %r7256;
	@%p6781 bra 	$L__BB1_25606;
	add.s64 	%rd103821, %rd51208, 1;
	not.b64 	%rd65568, %rd103820;
	add.s64 	%rd103820, %rd103819, %rd65568;
$L__BB1_25606:
	setp.ne.s64 	%p6782, %rd103820, 0;
	mov.u64 	%rd103819, %rd103820;
	@%p6782 bra 	$L__BB1_25604;
	cvt.u32.u64 	%r7258, %rd103821;
	mov.b64 	%rd103825, 0;
	mov.u64 	%rd103823, %rd5;
$L__BB1_25608:
	shr.u64 	%rd103824, %rd103823, 1;
	add.s64 	%rd51216, %rd103825, %rd103824;
	shl.b64 	%rd65570, %rd51216, 2;
	add.s64 	%rd65571, %rd51204, %rd65570;
	ld.u32 	%r11046, [%rd65571];
	setp.ge.s32 	%p6783, %r11046, %r7257;
	@%p6783 bra 	$L__BB1_25610;
	add.s64 	%rd103825, %rd51216, 1;
	not.b64 	%rd65572, %rd103824;
	add.s64 	%rd103824, %rd103823, %rd65572;
$L__BB1_25610:
	setp.ne.s64 	%p6784, %rd103824, 0;
	mov.u64 	%rd103823, %rd103824;
	@%p6784 bra 	$L__BB1_25608;
	cvt.u32.u64 	%r7259, %rd103825;
	ld.global.u64 	%rd51221, [%rd4+56];
	mov.b64 	%rd103829, 0;
	mov.u64 	%rd103827, %rd5;
$L__BB1_25612:
	shr.u64 	%rd103828, %rd103827, 1;
	add.s64 	%rd51225, %rd103829, %rd103828;
	shl.b64 	%rd65574, %rd51225, 2;
	add.s64 	%rd65575, %rd51221, %rd65574;
	ld.u32 	%r11047, [%rd65575];
	setp.ge.s32 	%p6785, %r11047, %r7258;
	@%p6785 bra 	$L__BB1_25614;
	add.s64 	%rd103829, %rd51225, 1;
	not.b64 	%rd65576, %rd103828;
	add.s64 	%rd103828, %rd103827, %rd65576;
$L__BB1_25614:
	setp.ne.s64 	%p6786, %rd103828, 0;
	mov.u64 	%rd103827, %rd103828;
	@%p6786 bra 	$L__BB1_25612;
	cvt.u32.u64 	%r7260, %rd103829;
	mov.b64 	%rd103833, 0;
	mov.u64 	%rd103831, %rd5;
$L__BB1_25616:
	shr.u64 	%rd103832, %rd103831, 1;
	add.s64 	%rd51233, %rd103833, %rd103832;
	shl.b64 	%rd65578, %rd51233, 2;
	add.s64 	%rd65579, %rd51221, %rd65578;
	ld.u32 	%r11048, [%rd65579];
	setp.ge.s32 	%p6787, %r11048, %r7259;
	@%p6787 bra 	$L__BB1_25618;
	add.s64 	%rd103833, %rd51233, 1;
	not.b64 	%rd65580, %rd103832;
	add.s64 	%rd103832, %rd103831, %rd65580;
$L__BB1_25618:
	setp.ne.s64 	%p6788, %rd103832, 0;
	mov.u64 	%rd103831, %rd103832;
	@%p6788 bra 	$L__BB1_25616;
	cvt.u32.u64 	%r7261, %rd103833;
	ld.global.u64 	%rd51238, [%rd4+64];
	mov.b64 	%rd103837, 0;
	mov.u64 	%rd103835, %rd5;
$L__BB1_25620:
	shr.u64 	%rd103836, %rd103835, 1;
	add.s64 	%rd51242, %rd103837, %rd103836;
	shl.b64 	%rd65582, %rd51242, 2;
	add.s64 	%rd65583, %rd51238, %rd65582;
	ld.u32 	%r11049, [%rd65583];
	setp.ge.s32 	%p6789, %r11049, %r7260;
	@%p6789 bra 	$L__BB1_25622;
	add.s64 	%rd103837, %rd51242, 1;
	not.b64 	%rd65584, %rd103836;
	add.s64 	%rd103836, %rd103835, %rd65584;
$L__BB1_25622:
	setp.ne.s64 	%p6790, %rd103836, 0;
	mov.u64 	%rd103835, %rd103836;
	@%p6790 bra 	$L__BB1_25620;
	cvt.u32.u64 	%r7262, %rd103837;
	mov.b64 	%rd103841, 0;
	mov.u64 	%rd103839, %rd5;
$L__BB1_25624:
	shr.u64 	%rd103840, %rd103839, 1;
	add.s64 	%rd51250, %rd103841, %rd103840;
	shl.b64 	%rd65586, %rd51250, 2;
	add.s64 	%rd65587, %rd51238, %rd65586;
	ld.u32 	%r11050, [%rd65587];
	setp.ge.s32 	%p6791, %r11050, %r7261;
	@%p6791 bra 	$L__BB1_25626;
	add.s64 	%rd103841, %rd51250, 1;
	not.b64 	%rd65588, %rd103840;
	add.s64 	%rd103840, %rd103839, %rd65588;
$L__BB1_25626:
	setp.ne.s64 	%p6792, %rd103840, 0;
	mov.u64 	%rd103839, %rd103840;
	@%p6792 bra 	$L__BB1_25624;
	cvt.u32.u64 	%r7263, %rd103841;
	ld.global.u64 	%rd51255, [%rd4+72];
	mov.b64 	%rd103845, 0;
	mov.u64 	%rd103843, %rd5;
$L__BB1_25628:
	shr.u64 	%rd103844, %rd103843, 1;
	add.s64 	%rd51259, %rd103845, %rd103844;
	shl.b64 	%rd65590, %rd51259, 2;
	add.s64 	%rd65591, %rd51255, %rd65590;
	ld.u32 	%r11051, [%rd65591];
	setp.ge.s32 	%p6793, %r11051, %r7262;
	@%p6793 bra 	$L__BB1_25630;
	add.s64 	%rd103845, %rd51259, 1;
	not.b64 	%rd65592, %rd103844;
	add.s64 	%rd103844, %rd103843, %rd65592;
$L__BB1_25630:
	setp.ne.s64 	%p6794, %rd103844, 0;
	mov.u64 	%rd103843, %rd103844;
	@%p6794 bra 	$L__BB1_25628;
	cvt.u32.u64 	%r7264, %rd103845;
	mov.b64 	%rd103849, 0;
	mov.u64 	%rd103847, %rd5;
$L__BB1_25632:
	shr.u64 	%rd103848, %rd103847, 1;
	add.s64 	%rd51267, %rd103849, %rd103848;
	shl.b64 	%rd65594, %rd51267, 2;
	add.s64 	%rd65595, %rd51255, %rd65594;
	ld.u32 	%r11052, [%rd65595];
	setp.ge.s32 	%p6795, %r11052, %r7263;
	@%p6795 bra 	$L__BB1_25634;
	add.s64 	%rd103849, %rd51267, 1;
	not.b64 	%rd65596, %rd103848;
	add.s64 	%rd103848, %rd103847, %rd65596;
$L__BB1_25634:
	setp.ne.s64 	%p6796, %rd103848, 0;
	mov.u64 	%rd103847, %rd103848;
	@%p6796 bra 	$L__BB1_25632;
	cvt.u32.u64 	%r11053, %rd103849;
	setp.lt.s32 	%p13739, %r7264, %r11053;
$L__BB1_25636:
	selp.b32 	%r15170, %r15241, %r15240, %p13739;
	selp.u32 	%r11054, 1, 0, %p13739;
	add.s32 	%r7266, %r7240, %r11054;
	not.pred 	%p6797, %p13739;
	selp.u32 	%r11055, 1, 0, %p6797;
	add.s32 	%r7267, %r7241, %r11055;
	@%p13739 bra 	$L__BB1_25638;
	shl.b32 	%r11056, %r7267, 2;
	add.s32 	%r11058, %r10805, %r11056;
	ld.shared.u32 	%r15240, [%r11058];
	bra.uni 	$L__BB1_25639;
$L__BB1_25638:
	shl.b32 	%r11059, %r7266, 2;
	add.s32 	%r11061, %r10805, %r11059;
	ld.shared.u32 	%r15241, [%r11061];
$L__BB1_25639:
	setp.ge.s32 	%p6799, %r7266, %r6886;
	mov.pred 	%p13740, 0;
	@%p6799 bra 	$L__BB1_25722;
	setp.ge.s32 	%p6801, %r7267, %r6885;
	mov.pred 	%p13740, -1;
	@%p6801 bra 	$L__BB1_25722;
	ld.global.u64 	%rd51272, [%rd4];
	mov.b64 	%rd103853, 0;
	mov.u64 	%rd103851, %rd5;
$L__BB1_25642:
	shr.u64 	%rd103852, %rd103851, 1;
	add.s64 	%rd51276, %rd103853, %rd103852;
	shl.b64 	%rd65598, %rd51276, 2;
	add.s64 	%rd65599, %rd51272, %rd65598;
	ld.u32 	%r11062, [%rd65599];
	setp.ge.s32 	%p6802, %r11062, %r15241;
	@%p6802 bra 	$L__BB1_25644;
	add.s64 	%rd103853, %rd51276, 1;
	not.b64 	%rd65600, %rd103852;
	add.s64 	%rd103852, %rd103851, %rd65600;
$L__BB1_25644:
	setp.ne.s64 	%p6803, %rd103852, 0;
	mov.u64 	%rd103851, %rd103852;
	@%p6803 bra 	$L__BB1_25642;
	cvt.u32.u64 	%r7272, %rd103853;
	mov.b64 	%rd103857, 0;
	mov.u64 	%rd103855, %rd5;
$L__BB1_25646:
	shr.u64 	%rd103856, %rd103855, 1;
	add.s64 	%rd51284, %rd103857, %rd103856;
	shl.b64 	%rd65602, %rd51284, 2;
	add.s64 	%rd65603, %rd51272, %rd65602;
	ld.u32 	%r11063, [%rd65603];
	setp.ge.s32 	%p6804, %r11063, %r15240;
	@%p6804 bra 	$L__BB1_25648;
	add.s64 	%rd103857, %rd51284, 1;
	not.b64 	%rd65604, %rd103856;
	add.s64 	%rd103856, %rd103855, %rd65604;
$L__BB1_25648:
	setp.ne.s64 	%p6805, %rd103856, 0;
	mov.u64 	%rd103855, %rd103856;
	@%p6805 bra 	$L__BB1_25646;
	cvt.u32.u64 	%r7273, %rd103857;
	ld.global.u64 	%rd51289, [%rd4+8];
	mov.b64 	%rd103861, 0;
	mov.u64 	%rd103859, %rd5;
$L__BB1_25650:
	shr.u64 	%rd103860, %rd103859, 1;
	add.s64 	%rd51293, %rd103861, %rd103860;
	shl.b64 	%rd65606, %rd51293, 2;
	add.s64 	%rd65607, %rd51289, %rd65606;
	ld.u32 	%r11064, [%rd65607];
	setp.ge.s32 	%p6806, %r11064, %r7272;
	@%p6806 bra 	$L__BB1_25652;
	add.s64 	%rd103861, %rd51293, 1;
	not.b64 	%rd65608, %rd103860;
	add.s64 	%rd103860, %rd103859, %rd65608;
$L__BB1_25652:
	setp.ne.s64 	%p6807, %rd103860, 0;
	mov.u64 	%rd103859, %rd103860;
	@%p6807 bra 	$L__BB1_25650;
	cvt.u32.u64 	%r7274, %rd103861;
	mov.b64 	%rd103865, 0;
	mov.u64 	%rd103863, %rd5;
$L__BB1_25654:
	shr.u64 	%rd103864, %rd103863, 1;
	add.s64 	%rd51301, %rd103865, %rd103864;
	shl.b64 	%rd65610, %rd51301, 2;
	add.s64 	%rd65611, %rd51289, %rd65610;
	ld.u32 	%r11065, [%rd65611];
	setp.ge.s32 	%p6808, %r11065, %r7273;
	@%p6808 bra 	$L__BB1_25656;
	add.s64 	%rd103865, %rd51301, 1;
	not.b64 	%rd65612, %rd103864;
	add.s64 	%rd103864, %rd103863, %rd65612;
$L__BB1_25656:
	setp.ne.s64 	%p6809, %rd103864, 0;
	mov.u64 	%rd103863, %rd103864;
	@%p6809 bra 	$L__BB1_25654;
	cvt.u32.u64 	%r7275, %rd103865;
	ld.global.u64 	%rd51306, [%rd4+16];
	mov.b64 	%rd103869, 0;
	mov.u64 	%rd103867, %rd5;
$L__BB1_25658:
	shr.u64 	%rd103868, %rd103867, 1;
	add.s64 	%rd51310, %rd103869, %rd103868;
	shl.b64 	%rd65614, %rd51310, 2;
	add.s64 	%rd65615, %rd51306, %rd65614;
	ld.u32 	%r11066, [%rd65615];
	setp.ge.s32 	%p6810, %r11066, %r7274;
	@%p6810 bra 	$L__BB1_25660;
	add.s64 	%rd103869, %rd51310, 1;
	not.b64 	%rd65616, %rd103868;
	add.s64 	%rd103868, %rd103867, %rd65616;
$L__BB1_25660:
	setp.ne.s64 	%p6811, %rd103868, 0;
	mov.u64 	%rd103867, %rd103868;
	@%p6811 bra 	$L__BB1_25658;
	cvt.u32.u64 	%r7276, %rd103869;
	mov.b64 	%rd103873, 0;
	mov.u64 	%rd103871, %rd5;
$L__BB1_25662:
	shr.u64 	%rd103872, %rd103871, 1;
	add.s64 	%rd51318, %rd103873, %rd103872;
	shl.b64 	%rd65618, %rd51318, 2;
	add.s64 	%rd65619, %rd51306, %rd65618;
	ld.u32 	%r11067, [%rd65619];
	setp.ge.s32 	%p6812, %r11067, %r7275;
	@%p6812 bra 	$L__BB1_25664;
	add.s64 	%rd103873, %rd51318, 1;
	not.b64 	%rd65620, %rd103872;
	add.s64 	%rd103872, %rd103871, %rd65620;
$L__BB1_25664:
	setp.ne.s64 	%p6813, %rd103872, 0;
	mov.u64 	%rd103871, %rd103872;
	@%p6813 bra 	$L__BB1_25662;
	cvt.u32.u64 	%r7277, %rd103873;
	ld.global.u64 	%rd51323, [%rd4+24];
	mov.b64 	%rd103877, 0;
	mov.u64 	%rd103875, %rd5;
$L__BB1_25666:
	shr.u64 	%rd103876, %rd103875, 1;
	add.s64 	%rd51327, %rd103877, %rd103876;
	shl.b64 	%rd65622, %rd51327, 2;
	add.s64 	%rd65623, %rd51323, %rd65622;
	ld.u32 	%r11068, [%rd65623];
	setp.ge.s32 	%p6814, %r11068, %r7276;
	@%p6814 bra 	$L__BB1_25668;
	add.s64 	%rd103877, %rd51327, 1;
	not.b64 	%rd65624, %rd103876;
	add.s64 	%rd103876, %rd103875, %rd65624;
$L__BB1_25668:
	setp.ne.s64 	%p6815, %rd103876, 0;
	mov.u64 	%rd103875, %rd103876;
	@%p6815 bra 	$L__BB1_25666;
	cvt.u32.u64 	%r7278, %rd103877;
	mov.b64 	%rd103881, 0;
	mov.u64 	%rd103879, %rd5;
$L__BB1_25670:
	shr.u64 	%rd103880, %rd103879, 1;
	add.s64 	%rd51335, %rd103881, %rd103880;
	shl.b64 	%rd65626, %rd51335, 2;
	add.s64 	%rd65627, %rd51323, %rd65626;
	ld.u32 	%r11069, [%rd65627];
	setp.ge.s32 	%p6816, %r11069, %r7277;
	@%p6816 bra 	$L__BB1_25672;
	add.s64 	%rd103881, %rd51335, 1;
	not.b64 	%rd65628, %rd103880;
	add.s64 	%rd103880, %rd103879, %rd65628;
$L__BB1_25672:
	setp.ne.s64 	%p6817, %rd103880, 0;
	mov.u64 	%rd103879, %rd103880;
	@%p6817 bra 	$L__BB1_25670;
	cvt.u32.u64 	%r7279, %rd103881;
	ld.global.u64 	%rd51340, [%rd4+32];
	mov.b64 	%rd103885, 0;
	mov.u64 	%rd103883, %rd5;
$L__BB1_25674:
	shr.u64 	%rd103884, %rd103883, 1;
	add.s64 	%rd51344, %rd103885, %rd103884;
	shl.b64 	%rd65630, %rd51344, 2;
	add.s64 	%rd65631, %rd51340, %rd65630;
	ld.u32 	%r11070, [%rd65631];
	setp.ge.s32 	%p6818, %r11070, %r7278;
	@%p6818 bra 	$L__BB1_25676;
	add.s64 	%rd103885, %rd51344, 1;
	not.b64 	%rd65632, %rd103884;
	add.s64 	%rd103884, %rd103883, %rd65632;
$L__BB1_25676:
	setp.ne.s64 	%p6819, %rd103884, 0;
	mov.u64 	%rd103883, %rd103884;
	@%p6819 bra 	$L__BB1_25674;
	cvt.u32.u64 	%r7280, %rd103885;
	mov.b64 	%rd103889, 0;
	mov.u64 	%rd103887, %rd5;
$L__BB1_25678:
	shr.u64 	%rd103888, %rd103887, 1;
	add.s64 	%rd51352, %rd103889, %rd103888;
	shl.b64 	%rd65634, %rd51352, 2;
	add.s64 	%rd65635, %rd51340, %rd65634;
	ld.u32 	%r11071, [%rd65635];
	setp.ge.s32 	%p6820, %r11071, %r7279;
	@%p6820 bra 	$L__BB1_25680;
	add.s64 	%rd103889, %rd51352, 1;
	not.b64 	%rd65636, %rd103888;
	add.s64 	%rd103888, %rd103887, %rd65636;
$L__BB1_25680:
	setp.ne.s64 	%p6821, %rd103888, 0;
	mov.u64 	%rd103887, %rd103888;
	@%p6821 bra 	$L__BB1_25678;
	cvt.u32.u64 	%r7281, %rd103889;
	ld.global.u64 	%rd51357, [%rd4+40];
	mov.b64 	%rd103893, 0;
	mov.u64 	%rd103891, %rd5;
$L__BB1_25682:
	shr.u64 	%rd103892, %rd103891, 1;
	add.s64 	%rd51361, %rd103893, %rd103892;
	shl.b64 	%rd65638, %rd51361, 2;
	add.s64 	%rd65639, %rd51357, %rd65638;
	ld.u32 	%r11072, [%rd65639];
	setp.ge.s32 	%p6822, %r11072, %r7280;
	@%p6822 bra 	$L__BB1_25684;
	add.s64 	%rd103893, %rd51361, 1;
	not.b64 	%rd65640, %rd103892;
	add.s64 	%rd103892, %rd103891, %rd65640;
$L__BB1_25684:
	setp.ne.s64 	%p6823, %rd103892, 0;
	mov.u64 	%rd103891, %rd103892;
	@%p6823 bra 	$L__BB1_25682;
	cvt.u32.u64 	%r7282, %rd103893;
	mov.b64 	%rd103897, 0;
	mov.u64 	%rd103895, %rd5;
$L__BB1_25686:
	shr.u64 	%rd103896, %rd103895, 1;
	add.s64 	%rd51369, %rd103897, %rd103896;
	shl.b64 	%rd65642, %rd51369, 2;
	add.s64 	%rd65643, %rd51357, %rd65642;
	ld.u32 	%r11073, [%rd65643];
	setp.ge.s32 	%p6824, %r11073, %r7281;
	@%p6824 bra 	$L__BB1_25688;
	add.s64 	%rd103897, %rd51369, 1;
	not.b64 	%rd65644, %rd103896;
	add.s64 	%rd103896, %rd103895, %rd65644;
$L__BB1_25688:
	setp.ne.s64 	%p6825, %rd103896, 0;
	mov.u64 	%rd103895, %rd103896;
	@%p6825 bra 	$L__BB1_25686;
	cvt.u32.u64 	%r7283, %rd103897;
	ld.global.u64 	%rd51374, [%rd4+48];
	mov.b64 	%rd103901, 0;
	mov.u64 	%rd103899, %rd5;
$L__BB1_25690:
	shr.u64 	%rd103900, %rd103899, 1;
	add.s64 	%rd51378, %rd103901, %rd103900;
	shl.b64 	%rd65646, %rd51378, 2;
	add.s64 	%rd65647, %rd51374, %rd65646;
	ld.u32 	%r11074, [%rd65647];
	setp.ge.s32 	%p6826, %r11074, %r7282;
	@%p6826 bra 	$L__BB1_25692;
	add.s64 	%rd103901, %rd51378, 1;
	not.b64 	%rd65648, %rd103900;
	add.s64 	%rd103900, %rd103899, %rd65648;
$L__BB1_25692:
	setp.ne.s64 	%p6827, %rd103900, 0;
	mov.u64 	%rd103899, %rd103900;
	@%p6827 bra 	$L__BB1_25690;
	cvt.u32.u64 	%r7284, %rd103901;
	mov.b64 	%rd103905, 0;
	mov.u64 	%rd103903, %rd5;
$L__BB1_25694:
	shr.u64 	%rd103904, %rd103903, 1;
	add.s64 	%rd51386, %rd103905, %rd103904;
	shl.b64 	%rd65650, %rd51386, 2;
	add.s64 	%rd65651, %rd51374, %rd65650;
	ld.u32 	%r11075, [%rd65651];
	setp.ge.s32 	%p6828, %r11075, %r7283;
	@%p6828 bra 	$L__BB1_25696;
	add.s64 	%rd103905, %rd51386, 1;
	not.b64 	%rd65652, %rd103904;
	add.s64 	%rd103904, %rd103903, %rd65652;
$L__BB1_25696:
	setp.ne.s64 	%p6829, %rd103904, 0;
	mov.u64 	%rd103903, %rd103904;
	@%p6829 bra 	$L__BB1_25694;
	cvt.u32.u64 	%r7285, %rd103905;
	ld.global.u64 	%rd51391, [%rd4+56];
	mov.b64 	%rd103909, 0;
	mov.u64 	%rd103907, %rd5;
$L__BB1_25698:
	shr.u64 	%rd103908, %rd103907, 1;
	add.s64 	%rd51395, %rd103909, %rd103908;
	shl.b64 	%rd65654, %rd51395, 2;
	add.s64 	%rd65655, %rd51391, %rd65654;
	ld.u32 	%r11076, [%rd65655];
	setp.ge.s32 	%p6830, %r11076, %r7284;
	@%p6830 bra 	$L__BB1_25700;
	add.s64 	%rd103909, %rd51395, 1;
	not.b64 	%rd65656, %rd103908;
	add.s64 	%rd103908, %rd103907, %rd65656;
$L__BB1_25700:
	setp.ne.s64 	%p6831, %rd103908, 0;
	mov.u64 	%rd103907, %rd103908;
	@%p6831 bra 	$L__BB1_25698;
	cvt.u32.u64 	%r7286, %rd103909;
	mov.b64 	%rd103913, 0;
	mov.u64 	%rd103911, %rd5;
$L__BB1_25702:
	shr.u64 	%rd103912, %rd103911, 1;
	add.s64 	%rd51403, %rd103913, %rd103912;
	shl.b64 	%rd65658, %rd51403, 2;
	add.s64 	%rd65659, %rd51391, %rd65658;
	ld.u32 	%r11077, [%rd65659];
	setp.ge.s32 	%p6832, %r11077, %r7285;
	@%p6832 bra 	$L__BB1_25704;
	add.s64 	%rd103913, %rd51403, 1;
	not.b64 	%rd65660, %rd103912;
	add.s64 	%rd103912, %rd103911, %rd65660;
$L__BB1_25704:
	setp.ne.s64 	%p6833, %rd103912, 0;
	mov.u64 	%rd103911, %rd103912;
	@%p6833 bra 	$L__BB1_25702;
	cvt.u32.u64 	%r7287, %rd103913;
	ld.global.u64 	%rd51408, [%rd4+64];
	mov.b64 	%rd103917, 0;
	mov.u64 	%rd103915, %rd5;
$L__BB1_25706:
	shr.u64 	%rd103916, %rd103915, 1;
	add.s64 	%rd51412, %rd103917, %rd103916;
	shl.b64 	%rd65662, %rd51412, 2;
	add.s64 	%rd65663, %rd51408, %rd65662;
	ld.u32 	%r11078, [%rd65663];
	setp.ge.s32 	%p6834, %r11078, %r7286;
	@%p6834 bra 	$L__BB1_25708;
	add.s64 	%rd103917, %rd51412, 1;
	not.b64 	%rd65664, %rd103916;
	add.s64 	%rd103916, %rd103915, %rd65664;
$L__BB1_25708:
	setp.ne.s64 	%p6835, %rd103916, 0;
	mov.u64 	%rd103915, %rd103916;
	@%p6835 bra 	$L__BB1_25706;
	cvt.u32.u64 	%r7288, %rd103917;
	mov.b64 	%rd103921, 0;
	mov.u64 	%rd103919, %rd5;
$L__BB1_25710:
	shr.u64 	%rd103920, %rd103919, 1;
	add.s64 	%rd51420, %rd103921, %rd103920;
	shl.b64 	%rd65666, %rd51420, 2;
	add.s64 	%rd65667, %rd51408, %rd65666;
	ld.u32 	%r11079, [%rd65667];
	setp.ge.s32 	%p6836, %r11079, %r7287;
	@%p6836 bra 	$L__BB1_25712;
	add.s64 	%rd103921, %rd51420, 1;
	not.b64 	%rd65668, %rd103920;
	add.s64 	%rd103920, %rd103919, %rd65668;
$L__BB1_25712:
	setp.ne.s64 	%p6837, %rd103920, 0;
	mov.u64 	%rd103919, %rd103920;
	@%p6837 bra 	$L__BB1_25710;
	cvt.u32.u64 	%r7289, %rd103921;
	ld.global.u64 	%rd51425, [%rd4+72];
	mov.b64 	%rd103925, 0;
	mov.u64 	%rd103923, %rd5;
$L__BB1_25714:
	shr.u64 	%rd103924, %rd103923, 1;
	add.s64 	%rd51429, %rd103925, %rd103924;
	shl.b64 	%rd65670, %rd51429, 2;
	add.s64 	%rd65671, %rd51425, %rd65670;
	ld.u32 	%r11080, [%rd65671];
	setp.ge.s32 	%p6838, %r11080, %r7288;
	@%p6838 bra 	$L__BB1_25716;
	add.s64 	%rd103925, %rd51429, 1;
	not.b64 	%rd65672, %rd103924;
	add.s64 	%rd103924, %rd103923, %rd65672;
$L__BB1_25716:
	setp.ne.s64 	%p6839, %rd103924, 0;
	mov.u64 	%rd103923, %rd103924;
	@%p6839 bra 	$L__BB1_25714;
	cvt.u32.u64 	%r7290, %rd103925;
	mov.b64 	%rd103929, 0;
	mov.u64 	%rd103927, %rd5;
$L__BB1_25718:
	shr.u64 	%rd103928, %rd103927, 1;
	add.s64 	%rd51437, %rd103929, %rd103928;
	shl.b64 	%rd65674, %rd51437, 2;
	add.s64 	%rd65675, %rd51425, %rd65674;
	ld.u32 	%r11081, [%rd65675];
	setp.ge.s32 	%p6840, %r11081, %r7289;
	@%p6840 bra 	$L__BB1_25720;
	add.s64 	%rd103929, %rd51437, 1;
	not.b64 	%rd65676, %rd103928;
	add.s64 	%rd103928, %rd103927, %rd65676;
$L__BB1_25720:
	setp.ne.s64 	%p6841, %rd103928, 0;
	mov.u64 	%rd103927, %rd103928;
	@%p6841 bra 	$L__BB1_25718;
	cvt.u32.u64 	%r11082, %rd103929;
	setp.lt.s32 	%p13740, %r7290, %r11082;
$L__BB1_25722:
	selp.b32 	%r15174, %r15241, %r15240, %p13740;
	selp.u32 	%r11083, 1, 0, %p13740;
	add.s32 	%r7292, %r7266, %r11083;
	not.pred 	%p6842, %p13740;
	selp.u32 	%r11084, 1, 0, %p6842;
	add.s32 	%r7293, %r7267, %r11084;
	@%p13740 bra 	$L__BB1_25724;
	shl.b32 	%r11085, %r7293, 2;
	add.s32 	%r11087, %r10805, %r11085;
	ld.shared.u32 	%r15240, [%r11087];
	bra.uni 	$L__BB1_25725;
$L__BB1_25724:
	shl.b32 	%r11088, %r7292, 2;
	add.s32 	%r11090, %r10805, %r11088;
	ld.shared.u32 	%r15241, [%r11090];
$L__BB1_25725:
	setp.ge.s32 	%p6844, %r7292, %r6886;
	mov.pred 	%p13741, 0;
	@%p6844 bra 	$L__BB1_25808;
	setp.ge.s32 	%p6846, %r7293, %r6885;
	mov.pred 	%p13741, -1;
	@%p6846 bra 	$L__BB1_25808;
	ld.global.u64 	%rd51442, [%rd4];
	mov.b64 	%rd103933, 0;
	mov.u64 	%rd103931, %rd5;
$L__BB1_25728:
	shr.u64 	%rd103932, %rd103931, 1;
	add.s64 	%rd51446, %rd103933, %rd103932;
	shl.b64 	%rd65678, %rd51446, 2;
	add.s64 	%rd65679, %rd51442, %rd65678;
	ld.u32 	%r11091, [%rd65679];
	setp.ge.s32 	%p6847, %r11091, %r15241;
	@%p6847 bra 	$L__BB1_25730;
	add.s64 	%rd103933, %rd51446, 1;
	not.b64 	%rd65680, %rd103932;
	add.s64 	%rd103932, %rd103931, %rd65680;
$L__BB1_25730:
	setp.ne.s64 	%p6848, %rd103932, 0;
	mov.u64 	%rd103931, %rd103932;
	@%p6848 bra 	$L__BB1_25728;
	cvt.u32.u64 	%r7298, %rd103933;
	mov.b64 	%rd103937, 0;
	mov.u64 	%rd103935, %rd5;
$L__BB1_25732:
	shr.u64 	%rd103936, %rd103935, 1;
	add.s64 	%rd51454, %rd103937, %rd103936;
	shl.b64 	%rd65682, %rd51454, 2;
	add.s64 	%rd65683, %rd51442, %rd65682;
	ld.u32 	%r11092, [%rd65683];
	setp.ge.s32 	%p6849, %r11092, %r15240;
	@%p6849 bra 	$L__BB1_25734;
	add.s64 	%rd103937, %rd51454, 1;
	not.b64 	%rd65684, %rd103936;
	add.s64 	%rd103936, %rd103935, %rd65684;
$L__BB1_25734:
	setp.ne.s64 	%p6850, %rd103936, 0;
	mov.u64 	%rd103935, %rd103936;
	@%p6850 bra 	$L__BB1_25732;
	cvt.u32.u64 	%r7299, %rd103937;
	ld.global.u64 	%rd51459, [%rd4+8];
	mov.b64 	%rd103941, 0;
	mov.u64 	%rd103939, %rd5;
$L__BB1_25736:
	shr.u64 	%rd103940, %rd103939, 1;
	add.s64 	%rd51463, %rd103941, %rd103940;
	shl.b64 	%rd65686, %rd51463, 2;
	add.s64 	%rd65687, %rd51459, %rd65686;
	ld.u32 	%r11093, [%rd65687];
	setp.ge.s32 	%p6851, %r11093, %r7298;
	@%p6851 bra 	$L__BB1_25738;
	add.s64 	%rd103941, %rd51463, 1;
	not.b64 	%rd65688, %rd103940;
	add.s64 	%rd103940, %rd103939, %rd65688;
$L__BB1_25738:
	setp.ne.s64 	%p6852, %rd103940, 0;
	mov.u64 	%rd103939, %rd103940;
	@%p6852 bra 	$L__BB1_25736;
	cvt.u32.u64 	%r7300, %rd103941;
	mov.b64 	%rd103945, 0;
	mov.u64 	%rd103943, %rd5;
$L__BB1_25740:
	shr.u64 	%rd103944, %rd103943, 1;
	add.s64 	%rd51471, %rd103945, %rd103944;
	shl.b64 	%rd65690, %rd51471, 2;
	add.s64 	%rd65691, %rd51459, %rd65690;
	ld.u32 	%r11094, [%rd65691];
	setp.ge.s32 	%p6853, %r11094, %r7299;
	@%p6853 bra 	$L__BB1_25742;
	add.s64 	%rd103945, %rd51471, 1;
	not.b64 	%rd65692, %rd103944;
	add.s64 	%rd103944, %rd103943, %rd65692;
$L__BB1_25742:
	setp.ne.s64 	%p6854, %rd103944, 0;
	mov.u64 	%rd103943, %rd103944;
	@%p6854 bra 	$L__BB1_25740;
	cvt.u32.u64 	%r7301, %rd103945;
	ld.global.u64 	%rd51476, [%rd4+16];
	mov.b64 	%rd103949, 0;
	mov.u64 	%rd103947, %rd5;
$L__BB1_25744:
	shr.u64 	%rd103948, %rd103947, 1;
	add.s64 	%rd51480, %rd103949, %rd103948;
	shl.b64 	%rd65694, %rd51480, 2;
	add.s64 	%rd65695, %rd51476, %rd65694;
	ld.u32 	%r11095, [%rd65695];
	setp.ge.s32 	%p6855, %r11095, %r7300;
	@%p6855 bra 	$L__BB1_25746;
	add.s64 	%rd103949, %rd51480, 1;
	not.b64 	%rd65696, %rd103948;
	add.s64 	%rd103948, %rd103947, %rd65696;
$L__BB1_25746:
	setp.ne.s64 	%p6856, %rd103948, 0;
	mov.u64 	%rd103947, %rd103948;
	@%p6856 bra 	$L__BB1_25744;
	cvt.u32.u64 	%r7302, %rd103949;
	mov.b64 	%rd103953, 0;
	mov.u64 	%rd103951, %rd5;
$L__BB1_25748:
	shr.u64 	%rd103952, %rd103951, 1;
	add.s64 	%rd51488, %rd103953, %rd103952;
	shl.b64 	%rd65698, %rd51488, 2;
	add.s64 	%rd65699, %rd51476, %rd65698;
	ld.u32 	%r11096, [%rd65699];
	setp.ge.s32 	%p6857, %r11096, %r7301;
	@%p6857 bra 	$L__BB1_25750;
	add.s64 	%rd103953, %rd51488, 1;
	not.b64 	%rd65700, %rd103952;
	add.s64 	%rd103952, %rd103951, %rd65700;
$L__BB1_25750:
	setp.ne.s64 	%p6858, %rd103952, 0;
	mov.u64 	%rd103951, %rd103952;
	@%p6858 bra 	$L__BB1_25748;
	cvt.u32.u64 	%r7303, %rd103953;
	ld.global.u64 	%rd51493, [%rd4+24];
	mov.b64 	%rd103957, 0;
	mov.u64 	%rd103955, %rd5;
$L__BB1_25752:
	shr.u64 	%rd103956, %rd103955, 1;
	add.s64 	%rd51497, %rd103957, %rd103956;
	shl.b64 	%rd65702, %rd51497, 2;
	add.s64 	%rd65703, %rd51493, %rd65702;
	ld.u32 	%r11097, [%rd65703];
	setp.ge.s32 	%p6859, %r11097, %r7302;
	@%p6859 bra 	$L__BB1_25754;
	add.s64 	%rd103957, %rd51497, 1;
	not.b64 	%rd65704, %rd103956;
	add.s64 	%rd103956, %rd103955, %rd65704;
$L__BB1_25754:
	setp.ne.s64 	%p6860, %rd103956, 0;
	mov.u64 	%rd103955, %rd103956;
	@%p6860 bra 	$L__BB1_25752;
	cvt.u32.u64 	%r7304, %rd103957;
	mov.b64 	%rd103961, 0;
	mov.u64 	%rd103959, %rd5;
$L__BB1_25756:
	shr.u64 	%rd103960, %rd103959, 1;
	add.s64 	%rd51505, %rd103961, %rd103960;
	shl.b64 	%rd65706, %rd51505, 2;
	add.s64 	%rd65707, %rd51493, %rd65706;
	ld.u32 	%r11098, [%rd65707];
	setp.ge.s32 	%p6861, %r11098, %r7303;
	@%p6861 bra 	$L__BB1_25758;
	add.s64 	%rd103961, %rd51505, 1;
	not.b64 	%rd65708, %rd103960;
	add.s64 	%rd103960, %rd103959, %rd65708;
$L__BB1_25758:
	setp.ne.s64 	%p6862, %rd103960, 0;
	mov.u64 	%rd103959, %rd103960;
	@%p6862 bra 	$L__BB1_25756;
	cvt.u32.u64 	%r7305, %rd103961;
	ld.global.u64 	%rd51510, [%rd4+32];
	mov.b64 	%rd103965, 0;
	mov.u64 	%rd103963, %rd5;
$L__BB1_25760:
	shr.u64 	%rd103964, %rd103963, 1;
	add.s64 	%rd51514, %rd103965, %rd103964;
	shl.b64 	%rd65710, %rd51514, 2;
	add.s64 	%rd65711, %rd51510, %rd65710;
	ld.u32 	%r11099, [%rd65711];
	setp.ge.s32 	%p6863, %r11099, %r7304;
	@%p6863 bra 	$L__BB1_25762;
	add.s64 	%rd103965, %rd51514, 1;
	not.b64 	%rd65712, %rd103964;
	add.s64 	%rd103964, %rd103963, %rd65712;
$L__BB1_25762:
	setp.ne.s64 	%p6864, %rd103964, 0;
	mov.u64 	%rd103963, %rd103964;
	@%p6864 bra 	$L__BB1_25760;
	cvt.u32.u64 	%r7306, %rd103965;
	mov.b64 	%rd103969, 0;
	mov.u64 	%rd103967, %rd5;
$L__BB1_25764:
	shr.u64 	%rd103968, %rd103967, 1;
	add.s64 	%rd51522, %rd103969, %rd103968;
	shl.b64 	%rd65714, %rd51522, 2;
	add.s64 	%rd65715, %rd51510, %rd65714;
	ld.u32 	%r11100, [%rd65715];
	setp.ge.s32 	%p6865, %r11100, %r7305;
	@%p6865 bra 	$L__BB1_25766;
	add.s64 	%rd103969, %rd51522, 1;
	not.b64 	%rd65716, %rd103968;
	add.s64 	%rd103968, %rd103967, %rd65716;
$L__BB1_25766:
	setp.ne.s64 	%p6866, %rd103968, 0;
	mov.u64 	%rd103967, %rd103968;
	@%p6866 bra 	$L__BB1_25764;
	cvt.u32.u64 	%r7307, %rd103969;
	ld.global.u64 	%rd51527, [%rd4+40];
	mov.b64 	%rd103973, 0;
	mov.u64 	%rd103971, %rd5;
$L__BB1_25768:
	shr.u64 	%rd103972, %rd103971, 1;
	add.s64 	%rd51531, %rd103973, %rd103972;
	shl.b64 	%rd65718, %rd51531, 2;
	add.s64 	%rd65719, %rd51527, %rd65718;
	ld.u32 	%r11101, [%rd65719];
	setp.ge.s32 	%p6867, %r11101, %r7306;
	@%p6867 bra 	$L__BB1_25770;
	add.s64 	%rd103973, %rd51531, 1;
	not.b64 	%rd65720, %rd103972;
	add.s64 	%rd103972, %rd103971, %rd65720;
$L__BB1_25770:
	setp.ne.s64 	%p6868, %rd103972, 0;
	mov.u64 	%rd103971, %rd103972;
	@%p6868 bra 	$L__BB1_25768;
	cvt.u32.u64 	%r7308, %rd103973;
	mov.b64 	%rd103977, 0;
	mov.u64 	%rd103975, %rd5;
$L__BB1_25772:
	shr.u64 	%rd103976, %rd103975, 1;
	add.s64 	%rd51539, %rd103977, %rd103976;
	shl.b64 	%rd65722, %rd51539, 2;
	add.s64 	%rd65723, %rd51527, %rd65722;
	ld.u32 	%r11102, [%rd65723];
	setp.ge.s32 	%p6869, %r11102, %r7307;
	@%p6869 bra 	$L__BB1_25774;
	add.s64 	%rd103977, %rd51539, 1;
	not.b64 	%rd65724, %rd103976;
	add.s64 	%rd103976, %rd103975, %rd65724;
$L__BB1_25774:
	setp.ne.s64 	%p6870, %rd103976, 0;
	mov.u64 	%rd103975, %rd103976;
	@%p6870 bra 	$L__BB1_25772;
	cvt.u32.u64 	%r7309, %rd103977;
	ld.global.u64 	%rd51544, [%rd4+48];
	mov.b64 	%rd103981, 0;
	mov.u64 	%rd103979, %rd5;
$L__BB1_25776:
	shr.u64 	%rd103980, %rd103979, 1;
	add.s64 	%rd51548, %rd103981, %rd103980;
	shl.b64 	%rd65726, %rd51548, 2;
	add.s64 	%rd65727, %rd51544, %rd65726;
	ld.u32 	%r11103, [%rd65727];
	setp.ge.s32 	%p6871, %r11103, %r7308;
	@%p6871 bra 	$L__BB1_25778;
	add.s64 	%rd103981, %rd51548, 1;
	not.b64 	%rd65728, %rd103980;
	add.s64 	%rd103980, %rd103979, %rd65728;
$L__BB1_25778:
	setp.ne.s64 	%p6872, %rd103980, 0;
	mov.u64 	%rd103979, %rd103980;
	@%p6872 bra 	$L__BB1_25776;
	cvt.u32.u64 	%r7310, %rd103981;
	mov.b64 	%rd103985, 0;
	mov.u64 	%rd103983, %rd5;
$L__BB1_25780:
	shr.u64 	%rd103984, %rd103983, 1;
	add.s64 	%rd51556, %rd103985, %rd103984;
	shl.b64 	%rd65730, %rd51556, 2;
	add.s64 	%rd65731, %rd51544, %rd65730;
	ld.u32 	%r11104, [%rd65731];
	setp.ge.s32 	%p6873, %r11104, %r7309;
	@%p6873 bra 	$L__BB1_25782;
	add.s64 	%rd103985, %rd51556, 1;
	not.b64 	%rd65732, %rd103984;
	add.s64 	%rd103984, %rd103983, %rd65732;
$L__BB1_25782:
	setp.ne.s64 	%p6874, %rd103984, 0;
	mov.u64 	%rd103983, %rd103984;
	@%p6874 bra 	$L__BB1_25780;
	cvt.u32.u64 	%r7311, %rd103985;
	ld.global.u64 	%rd51561, [%rd4+56];
	mov.b64 	%rd103989, 0;
	mov.u64 	%rd103987, %rd5;
$L__BB1_25784:
	shr.u64 	%rd103988, %rd103987, 1;
	add.s64 	%rd51565, %rd103989, %rd103988;
	shl.b64 	%rd65734, %rd51565, 2;
	add.s64 	%rd65735, %rd51561, %rd65734;
	ld.u32 	%r11105, [%rd65735];
	setp.ge.s32 	%p6875, %r11105, %r7310;
	@%p6875 bra 	$L__BB1_25786;
	add.s64 	%rd103989, %rd51565, 1;
	not.b64 	%rd65736, %rd103988;
	add.s64 	%rd103988, %rd103987, %rd65736;
$L__BB1_25786:
	setp.ne.s64 	%p6876, %rd103988, 0;
	mov.u64 	%rd103987, %rd103988;
	@%p6876 bra 	$L__BB1_25784;
	cvt.u32.u64 	%r7312, %rd103989;
	mov.b64 	%rd103993, 0;
	mov.u64 	%rd103991, %rd5;
$L__BB1_25788:
	shr.u64 	%rd103992, %rd103991, 1;
	add.s64 	%rd51573, %rd103993, %rd103992;
	shl.b64 	%rd65738, %rd51573, 2;
	add.s64 	%rd65739, %rd51561, %rd65738;
	ld.u32 	%r11106, [%rd65739];
	setp.ge.s32 	%p6877, %r11106, %r7311;
	@%p6877 bra 	$L__BB1_25790;
	add.s64 	%rd103993, %rd51573, 1;
	not.b64 	%rd65740, %rd103992;
	add.s64 	%rd103992, %rd103991, %rd65740;
$L__BB1_25790:
	setp.ne.s64 	%p6878, %rd103992, 0;
	mov.u64 	%rd103991, %rd103992;
	@%p6878 bra 	$L__BB1_25788;
	cvt.u32.u64 	%r7313, %rd103993;
	ld.global.u64 	%rd51578, [%rd4+64];
	mov.b64 	%rd103997, 0;
	mov.u64 	%rd103995, %rd5;
$L__BB1_25792:
	shr.u64 	%rd103996, %rd103995, 1;
	add.s64 	%rd51582, %rd103997, %rd103996;
	shl.b64 	%rd65742, %rd51582, 2;
	add.s64 	%rd65743, %rd51578, %rd65742;
	ld.u32 	%r11107, [%rd65743];
	setp.ge.s32 	%p6879, %r11107, %r7312;
	@%p6879 bra 	$L__BB1_25794;
	add.s64 	%rd103997, %rd51582, 1;
	not.b64 	%rd65744, %rd103996;
	add.s64 	%rd103996, %rd103995, %rd65744;
$L__BB1_25794:
	setp.ne.s64 	%p6880, %rd103996, 0;
	mov.u64 	%rd103995, %rd103996;
	@%p6880 bra 	$L__BB1_25792;
	cvt.u32.u64 	%r7314, %rd103997;
	mov.b64 	%rd104001, 0;
	mov.u64 	%rd103999, %rd5;
$L__BB1_25796:
	shr.u64 	%rd104000, %rd103999, 1;
	add.s64 	%rd51590, %rd104001, %rd104000;
	shl.b64 	%rd65746, %rd51590, 2;
	add.s64 	%rd65747, %rd51578, %rd65746;
	ld.u32 	%r11108, [%rd65747];
	setp.ge.s32 	%p6881, %r11108, %r7313;
	@%p6881 bra 	$L__BB1_25798;
	add.s64 	%rd104001, %rd51590, 1;
	not.b64 	%rd65748, %rd104000;
	add.s64 	%rd104000, %rd103999, %rd65748;
$L__BB1_25798:
	setp.ne.s64 	%p6882, %rd104000, 0;
	mov.u64 	%rd103999, %rd104000;
	@%p6882 bra 	$L__BB1_25796;
	cvt.u32.u64 	%r7315, %rd104001;
	ld.global.u64 	%rd51595, [%rd4+72];
	mov.b64 	%rd104005, 0;
	mov.u64 	%rd104003, %rd5;
$L__BB1_25800:
	shr.u64 	%rd104004, %rd104003, 1;
	add.s64 	%rd51599, %rd104005, %rd104004;
	shl.b64 	%rd65750, %rd51599, 2;
	add.s64 	%rd65751, %rd51595, %rd65750;
	ld.u32 	%r11109, [%rd65751];
	setp.ge.s32 	%p6883, %r11109, %r7314;
	@%p6883 bra 	$L__BB1_25802;
	add.s64 	%rd104005, %rd51599, 1;
	not.b64 	%rd65752, %rd104004;
	add.s64 	%rd104004, %rd104003, %rd65752;
$L__BB1_25802:
	setp.ne.s64 	%p6884, %rd104004, 0;
	mov.u64 	%rd104003, %rd104004;
	@%p6884 bra 	$L__BB1_25800;
	cvt.u32.u64 	%r7316, %rd104005;
	mov.b64 	%rd104009, 0;
	mov.u64 	%rd104007, %rd5;
$L__BB1_25804:
	shr.u64 	%rd104008, %rd104007, 1;
	add.s64 	%rd51607, %rd104009, %rd104008;
	shl.b64 	%rd65754, %rd51607, 2;
	add.s64 	%rd65755, %rd51595, %rd65754;
	ld.u32 	%r11110, [%rd65755];
	setp.ge.s32 	%p6885, %r11110, %r7315;
	@%p6885 bra 	$L__BB1_25806;
	add.s64 	%rd104009, %rd51607, 1;
	not.b64 	%rd65756, %rd104008;
	add.s64 	%rd104008, %rd104007, %rd65756;
$L__BB1_25806:
	setp.ne.s64 	%p6886, %rd104008, 0;
	mov.u64 	%rd104007, %rd104008;
	@%p6886 bra 	$L__BB1_25804;
	cvt.u32.u64 	%r11111, %rd104009;
	setp.lt.s32 	%p13741, %r7316, %r11111;
$L__BB1_25808:
	selp.b32 	%r15178, %r15241, %r15240, %p13741;
	selp.u32 	%r11112, 1, 0, %p13741;
	add.s32 	%r7318, %r7292, %r11112;
	not.pred 	%p6887, %p13741;
	selp.u32 	%r11113, 1, 0, %p6887;
	add.s32 	%r7319, %r7293, %r11113;
	@%p13741 bra 	$L__BB1_25810;
	shl.b32 	%r11114, %r7319, 2;
	add.s32 	%r11116, %r10805, %r11114;
	ld.shared.u32 	%r15240, [%r11116];
	bra.uni 	$L__BB1_25811;
$L__BB1_25810:
	shl.b32 	%r11117, %r7318, 2;
	add.s32 	%r11119, %r10805, %r11117;
	ld.shared.u32 	%r15241, [%r11119];
$L__BB1_25811:
	setp.ge.s32 	%p6889, %r7318, %r6886;
	mov.pred 	%p13742, 0;
	@%p6889 bra 	$L__BB1_25894;
	setp.ge.s32 	%p6891, %r7319, %r6885;
	mov.pred 	%p13742, -1;
	@%p6891 bra 	$L__BB1_25894;
	ld.global.u64 	%rd51612, [%rd4];
	mov.b64 	%rd104013, 0;
	mov.u64 	%rd104011, %rd5;
$L__BB1_25814:
	shr.u64 	%rd104012, %rd104011, 1;
	add.s64 	%rd51616, %rd104013, %rd104012;
	shl.b64 	%rd65758, %rd51616, 2;
	add.s64 	%rd65759, %rd51612, %rd65758;
	ld.u32 	%r11120, [%rd65759];
	setp.ge.s32 	%p6892, %r11120, %r15241;
	@%p6892 bra 	$L__BB1_25816;
	add.s64 	%rd104013, %rd51616, 1;
	not.b64 	%rd65760, %rd104012;
	add.s64 	%rd104012, %rd104011, %rd65760;
$L__BB1_25816:
	setp.ne.s64 	%p6893, %rd104012, 0;
	mov.u64 	%rd104011, %rd104012;
	@%p6893 bra 	$L__BB1_25814;
	cvt.u32.u64 	%r7324, %rd104013;
	mov.b64 	%rd104017, 0;
	mov.u64 	%rd104015, %rd5;
$L__BB1_25818:
	shr.u64 	%rd104016, %rd104015, 1;
	add.s64 	%rd51624, %rd104017, %rd104016;
	shl.b64 	%rd65762, %rd51624, 2;
	add.s64 	%rd65763, %rd51612, %rd65762;
	ld.u32 	%r11121, [%rd65763];
	setp.ge.s32 	%p6894, %r11121, %r15240;
	@%p6894 bra 	$L__BB1_25820;
	add.s64 	%rd104017, %rd51624, 1;
	not.b64 	%rd65764, %rd104016;
	add.s64 	%rd104016, %rd104015, %rd65764;
$L__BB1_25820:
	setp.ne.s64 	%p6895, %rd104016, 0;
	mov.u64 	%rd104015, %rd104016;
	@%p6895 bra 	$L__BB1_25818;
	cvt.u32.u64 	%r7325, %rd104017;
	ld.global.u64 	%rd51629, [%rd4+8];
	mov.b64 	%rd104021, 0;
	mov.u64 	%rd104019, %rd5;
$L__BB1_25822:
	shr.u64 	%rd104020, %rd104019, 1;
	add.s64 	%rd51633, %rd104021, %rd104020;
	shl.b64 	%rd65766, %rd51633, 2;
	add.s64 	%rd65767, %rd51629, %rd65766;
	ld.u32 	%r11122, [%rd65767];
	setp.ge.s32 	%p6896, %r11122, %r7324;
	@%p6896 bra 	$L__BB1_25824;
	add.s64 	%rd104021, %rd51633, 1;
	not.b64 	%rd65768, %rd104020;
	add.s64 	%rd104020, %rd104019, %rd65768;
$L__BB1_25824:
	setp.ne.s64 	%p6897, %rd104020, 0;
	mov.u64 	%rd104019, %rd104020;
	@%p6897 bra 	$L__BB1_25822;
	cvt.u32.u64 	%r7326, %rd104021;
	mov.b64 	%rd104025, 0;
	mov.u64 	%rd104023, %rd5;
$L__BB1_25826:
	shr.u64 	%rd104024, %rd104023, 1;
	add.s64 	%rd51641, %rd104025, %rd104024;
	shl.b64 	%rd65770, %rd51641, 2;
	add.s64 	%rd65771, %rd51629, %rd65770;
	ld.u32 	%r11123, [%rd65771];
	setp.ge.s32 	%p6898, %r11123, %r7325;
	@%p6898 bra 	$L__BB1_25828;
	add.s64 	%rd104025, %rd51641, 1;
	not.b64 	%rd65772, %rd104024;
	add.s64 	%rd104024, %rd104023, %rd65772;
$L__BB1_25828:
	setp.ne.s64 	%p6899, %rd104024, 0;
	mov.u64 	%rd104023, %rd104024;
	@%p6899 bra 	$L__BB1_25826;
	cvt.u32.u64 	%r7327, %rd104025;
	ld.global.u64 	%rd51646, [%rd4+16];
	mov.b64 	%rd104029, 0;
	mov.u64 	%rd104027, %rd5;
$L__BB1_25830:
	shr.u64 	%rd104028, %rd104027, 1;
	add.s64 	%rd51650, %rd104029, %rd104028;
	shl.b64 	%rd65774, %rd51650, 2;
	add.s64 	%rd65775, %rd51646, %rd65774;
	ld.u32 	%r11124, [%rd65775];
	setp.ge.s32 	%p6900, %r11124, %r7326;
	@%p6900 bra 	$L__BB1_25832;
	add.s64 	%rd104029, %rd51650, 1;
	not.b64 	%rd65776, %rd104028;
	add.s64 	%rd104028, %rd104027, %rd65776;
$L__BB1_25832:
	setp.ne.s64 	%p6901, %rd104028, 0;
	mov.u64 	%rd104027, %rd104028;
	@%p6901 bra 	$L__BB1_25830;
	cvt.u32.u64 	%r7328, %rd104029;
	mov.b64 	%rd104033, 0;
	mov.u64 	%rd104031, %rd5;
$L__BB1_25834:
	shr.u64 	%rd104032, %rd104031, 1;
	add.s64 	%rd51658, %rd104033, %rd104032;
	shl.b64 	%rd65778, %rd51658, 2;
	add.s64 	%rd65779, %rd51646, %rd65778;
	ld.u32 	%r11125, [%rd65779];
	setp.ge.s32 	%p6902, %r11125, %r7327;
	@%p6902 bra 	$L__BB1_25836;
	add.s64 	%rd104033, %rd51658, 1;
	not.b64 	%rd65780, %rd104032;
	add.s64 	%rd104032, %rd104031, %rd65780;
$L__BB1_25836:
	setp.ne.s64 	%p6903, %rd104032, 0;
	mov.u64 	%rd104031, %rd104032;
	@%p6903 bra 	$L__BB1_25834;
	cvt.u32.u64 	%r7329, %rd104033;
	ld.global.u64 	%rd51663, [%rd4+24];
	mov.b64 	%rd104037, 0;
	mov.u64 	%rd104035, %rd5;
$L__BB1_25838:
	shr.u64 	%rd104036, %rd104035, 1;
	add.s64 	%rd51667, %rd104037, %rd104036;
	shl.b64 	%rd65782, %rd51667, 2;
	add.s64 	%rd65783, %rd51663, %rd65782;
	ld.u32 	%r11126, [%rd65783];
	setp.ge.s32 	%p6904, %r11126, %r7328;
	@%p6904 bra 	$L__BB1_25840;
	add.s64 	%rd104037, %rd51667, 1;
	not.b64 	%rd65784, %rd104036;
	add.s64 	%rd104036, %rd104035, %rd65784;
$L__BB1_25840:
	setp.ne.s64 	%p6905, %rd104036, 0;
	mov.u64 	%rd104035, %rd104036;
	@%p6905 bra 	$L__BB1_25838;
	cvt.u32.u64 	%r7330, %rd104037;
	mov.b64 	%rd104041, 0;
	mov.u64 	%rd104039, %rd5;
$L__BB1_25842:
	shr.u64 	%rd104040, %rd104039, 1;
	add.s64 	%rd51675, %rd104041, %rd104040;
	shl.b64 	%rd65786, %rd51675, 2;
	add.s64 	%rd65787, %rd51663, %rd65786;
	ld.u32 	%r11127, [%rd65787];
	setp.ge.s32 	%p6906, %r11127, %r7329;
	@%p6906 bra 	$L__BB1_25844;
	add.s64 	%rd104041, %rd51675, 1;
	not.b64 	%rd65788, %rd104040;
	add.s64 	%rd104040, %rd104039, %rd65788;
$L__BB1_25844:
	setp.ne.s64 	%p6907, %rd104040, 0;
	mov.u64 	%rd104039, %rd104040;
	@%p6907 bra 	$L__BB1_25842;
	cvt.u32.u64 	%r7331, %rd104041;
	ld.global.u64 	%rd51680, [%rd4+32];
	mov.b64 	%rd104045, 0;
	mov.u64 	%rd104043, %rd5;
$L__BB1_25846:
	shr.u64 	%rd104044, %rd104043, 1;
	add.s64 	%rd51684, %rd104045, %rd104044;
	shl.b64 	%rd65790, %rd51684, 2;
	add.s64 	%rd65791, %rd51680, %rd65790;
	ld.u32 	%r11128, [%rd65791];
	setp.ge.s32 	%p6908, %r11128, %r7330;
	@%p6908 bra 	$L__BB1_25848;
	add.s64 	%rd104045, %rd51684, 1;
	not.b64 	%rd65792, %rd104044;
	add.s64 	%rd104044, %rd104043, %rd65792;
$L__BB1_25848:
	setp.ne.s64 	%p6909, %rd104044, 0;
	mov.u64 	%rd104043, %rd104044;
	@%p6909 bra 	$L__BB1_25846;
	cvt.u32.u64 	%r7332, %rd104045;
	mov.b64 	%rd104049, 0;
	mov.u64 	%rd104047, %rd5;
$L__BB1_25850:
	shr.u64 	%rd104048, %rd104047, 1;
	add.s64 	%rd51692, %rd104049, %rd104048;
	shl.b64 	%rd65794, %rd51692, 2;
	add.s64 	%rd65795, %rd51680, %rd65794;
	ld.u32 	%r11129, [%rd65795];
	setp.ge.s32 	%p6910, %r11129, %r7331;
	@%p6910 bra 	$L__BB1_25852;
	add.s64 	%rd104049, %rd51692, 1;
	not.b64 	%rd65796, %rd104048;
	add.s64 	%rd104048, %rd104047, %rd65796;
$L__BB1_25852:
	setp.ne.s64 	%p6911, %rd104048, 0;
	mov.u64 	%rd104047, %rd104048;
	@%p6911 bra 	$L__BB1_25850;
	cvt.u32.u64 	%r7333, %rd104049;
	ld.global.u64 	%rd51697, [%rd4+40];
	mov.b64 	%rd104053, 0;
	mov.u64 	%rd104051, %rd5;
$L__BB1_25854:
	shr.u64 	%rd104052, %rd104051, 1;
	add.s64 	%rd51701, %rd104053, %rd104052;
	shl.b64 	%rd65798, %rd51701, 2;
	add.s64 	%rd65799, %rd51697, %rd65798;
	ld.u32 	%r11130, [%rd65799];
	setp.ge.s32 	%p6912, %r11130, %r7332;
	@%p6912 bra 	$L__BB1_25856;
	add.s64 	%rd104053, %rd51701, 1;
	not.b64 	%rd65800, %rd104052;
	add.s64 	%rd104052, %rd104051, %rd65800;
$L__BB1_25856:
	setp.ne.s64 	%p6913, %rd104052, 0;
	mov.u64 	%rd104051, %rd104052;
	@%p6913 bra 	$L__BB1_25854;
	cvt.u32.u64 	%r7334, %rd104053;
	mov.b64 	%rd104057, 0;
	mov.u64 	%rd104055, %rd5;
$L__BB1_25858:
	shr.u64 	%rd104056, %rd104055, 1;
	add.s64 	%rd51709, %rd104057, %rd104056;
	shl.b64 	%rd65802, %rd51709, 2;
	add.s64 	%rd65803, %rd51697, %rd65802;
	ld.u32 	%r11131, [%rd65803];
	setp.ge.s32 	%p6914, %r11131, %r7333;
	@%p6914 bra 	$L__BB1_25860;
	add.s64 	%rd104057, %rd51709, 1;
	not.b64 	%rd65804, %rd104056;
	add.s64 	%rd104056, %rd104055, %rd65804;
$L__BB1_25860:
	setp.ne.s64 	%p6915, %rd104056, 0;
	mov.u64 	%rd104055, %rd104056;
	@%p6915 bra 	$L__BB1_25858;
	cvt.u32.u64 	%r7335, %rd104057;
	ld.global.u64 	%rd51714, [%rd4+48];
	mov.b64 	%rd104061, 0;
	mov.u64 	%rd104059, %rd5;
$L__BB1_25862:
	shr.u64 	%rd104060, %rd104059, 1;
	add.s64 	%rd51718, %rd104061, %rd104060;
	shl.b64 	%rd65806, %rd51718, 2;
	add.s64 	%rd65807, %rd51714, %rd65806;
	ld.u32 	%r11132, [%rd65807];
	setp.ge.s32 	%p6916, %r11132, %r7334;
	@%p6916 bra 	$L__BB1_25864;
	add.s64 	%rd104061, %rd51718, 1;
	not.b64 	%rd65808, %rd104060;
	add.s64 	%rd104060, %rd104059, %rd65808;
$L__BB1_25864:
	setp.ne.s64 	%p6917, %rd104060, 0;
	mov.u64 	%rd104059, %rd104060;
	@%p6917 bra 	$L__BB1_25862;
	cvt.u32.u64 	%r7336, %rd104061;
	mov.b64 	%rd104065, 0;
	mov.u64 	%rd104063, %rd5;
$L__BB1_25866:
	shr.u64 	%rd104064, %rd104063, 1;
	add.s64 	%rd51726, %rd104065, %rd104064;
	shl.b64 	%rd65810, %rd51726, 2;
	add.s64 	%rd65811, %rd51714, %rd65810;
	ld.u32 	%r11133, [%rd65811];
	setp.ge.s32 	%p6918, %r11133, %r7335;
	@%p6918 bra 	$L__BB1_25868;
	add.s64 	%rd104065, %rd51726, 1;
	not.b64 	%rd65812, %rd104064;
	add.s64 	%rd104064, %rd104063, %rd65812;
$L__BB1_25868:
	setp.ne.s64 	%p6919, %rd104064, 0;
	mov.u64 	%rd104063, %rd104064;
	@%p6919 bra 	$L__BB1_25866;
	cvt.u32.u64 	%r7337, %rd104065;
	ld.global.u64 	%rd51731, [%rd4+56];
	mov.b64 	%rd104069, 0;
	mov.u64 	%rd104067, %rd5;
$L__BB1_25870:
	shr.u64 	%rd104068, %rd104067, 1;
	add.s64 	%rd51735, %rd104069, %rd104068;
	shl.b64 	%rd65814, %rd51735, 2;
	add.s64 	%rd65815, %rd51731, %rd65814;
	ld.u32 	%r11134, [%rd65815];
	setp.ge.s32 	%p6920, %r11134, %r7336;
	@%p6920 bra 	$L__BB1_25872;
	add.s64 	%rd104069, %rd51735, 1;
	not.b64 	%rd65816, %rd104068;
	add.s64 	%rd104068, %rd104067, %rd65816;
$L__BB1_25872:
	setp.ne.s64 	%p6921, %rd104068, 0;
	mov.u64 	%rd104067, %rd104068;
	@%p6921 bra 	$L__BB1_25870;
	cvt.u32.u64 	%r7338, %rd104069;
	mov.b64 	%rd104073, 0;
	mov.u64 	%rd104071, %rd5;
$L__BB1_25874:
	shr.u64 	%rd104072, %rd104071, 1;
	add.s64 	%rd51743, %rd104073, %rd104072;
	shl.b64 	%rd65818, %rd51743, 2;
	add.s64 	%rd65819, %rd51731, %rd65818;
	ld.u32 	%r11135, [%rd65819];
	setp.ge.s32 	%p6922, %r11135, %r7337;
	@%p6922 bra 	$L__BB1_25876;
	add.s64 	%rd104073, %rd51743, 1;
	not.b64 	%rd65820, %rd104072;
	add.s64 	%rd104072, %rd104071, %rd65820;
$L__BB1_25876:
	setp.ne.s64 	%p6923, %rd104072, 0;
	mov.u64 	%rd104071, %rd104072;
	@%p6923 bra 	$L__BB1_25874;
	cvt.u32.u64 	%r7339, %rd104073;
	ld.global.u64 	%rd51748, [%rd4+64];
	mov.b64 	%rd104077, 0;
	mov.u64 	%rd104075, %rd5;
$L__BB1_25878:
	shr.u64 	%rd104076, %rd104075, 1;
	add.s64 	%rd51752, %rd104077, %rd104076;
	shl.b64 	%rd65822, %rd51752, 2;
	add.s64 	%rd65823, %rd51748, %rd65822;
	ld.u32 	%r11136, [%rd65823];
	setp.ge.s32 	%p6924, %r11136, %r7338;
	@%p6924 bra 	$L__BB1_25880;
	add.s64 	%rd104077, %rd51752, 1;
	not.b64 	%rd65824, %rd104076;
	add.s64 	%rd104076, %rd104075, %rd65824;
$L__BB1_25880:
	setp.ne.s64 	%p6925, %rd104076, 0;
	mov.u64 	%rd104075, %rd104076;
	@%p6925 bra 	$L__BB1_25878;
	cvt.u32.u64 	%r7340, %rd104077;
	mov.b64 	%rd104081, 0;
	mov.u64 	%rd104079, %rd5;
$L__BB1_25882:
	shr.u64 	%rd104080, %rd104079, 1;
	add.s64 	%rd51760, %rd104081, %rd104080;
	shl.b64 	%rd65826, %rd51760, 2;
	add.s64 	%rd65827, %rd51748, %rd65826;
	ld.u32 	%r11137, [%rd65827];
	setp.ge.s32 	%p6926, %r11137, %r7339;
	@%p6926 bra 	$L__BB1_25884;
	add.s64 	%rd104081, %rd51760, 1;
	not.b64 	%rd65828, %rd104080;
	add.s64 	%rd104080, %rd104079, %rd65828;
$L__BB1_25884:
	setp.ne.s64 	%p6927, %rd104080, 0;
	mov.u64 	%rd104079, %rd104080;
	@%p6927 bra 	$L__BB1_25882;
	cvt.u32.u64 	%r7341, %rd104081;
	ld.global.u64 	%rd51765, [%rd4+72];
	mov.b64 	%rd104085, 0;
	mov.u64 	%rd104083, %rd5;
$L__BB1_25886:
	shr.u64 	%rd104084, %rd104083, 1;
	add.s64 	%rd51769, %rd104085, %rd104084;
	shl.b64 	%rd65830, %rd51769, 2;
	add.s64 	%rd65831, %rd51765, %rd65830;
	ld.u32 	%r11138, [%rd65831];
	setp.ge.s32 	%p6928, %r11138, %r7340;
	@%p6928 bra 	$L__BB1_25888;
	add.s64 	%rd104085, %rd51769, 1;
	not.b64 	%rd65832, %rd104084;
	add.s64 	%rd104084, %rd104083, %rd65832;
$L__BB1_25888:
	setp.ne.s64 	%p6929, %rd104084, 0;
	mov.u64 	%rd104083, %rd104084;
	@%p6929 bra 	$L__BB1_25886;
	cvt.u32.u64 	%r7342, %rd104085;
	mov.b64 	%rd104089, 0;
	mov.u64 	%rd104087, %rd5;
$L__BB1_25890:
	shr.u64 	%rd104088, %rd104087, 1;
	add.s64 	%rd51777, %rd104089, %rd104088;
	shl.b64 	%rd65834, %rd51777, 2;
	add.s64 	%rd65835, %rd51765, %rd65834;
	ld.u32 	%r11139, [%rd65835];
	setp.ge.s32 	%p6930, %r11139, %r7341;
	@%p6930 bra 	$L__BB1_25892;
	add.s64 	%rd104089, %rd51777, 1;
	not.b64 	%rd65836, %rd104088;
	add.s64 	%rd104088, %rd104087, %rd65836;
$L__BB1_25892:
	setp.ne.s64 	%p6931, %rd104088, 0;
	mov.u64 	%rd104087, %rd104088;
	@%p6931 bra 	$L__BB1_25890;
	cvt.u32.u64 	%r11140, %rd104089;
	setp.lt.s32 	%p13742, %r7342, %r11140;
$L__BB1_25894:
	selp.b32 	%r15182, %r15241, %r15240, %p13742;
	selp.u32 	%r11141, 1, 0, %p13742;
	add.s32 	%r7344, %r7318, %r11141;
	not.pred 	%p6932, %p13742;
	selp.u32 	%r11142, 1, 0, %p6932;
	add.s32 	%r7345, %r7319, %r11142;
	@%p13742 bra 	$L__BB1_25896;
	shl.b32 	%r11143, %r7345, 2;
	mov.u32 	%r11144, _ZZN3cub18CUB_300001_SM_10006detail10merge_sort30DeviceMergeSortBlockSortKernelINS2_10policy_hubIN6thrust24THRUST_300001_SM_1000_NS6detail15normal_iteratorINS6_10device_ptrIiEEEEE9Policy600ESB_PNS0_8NullTypeESB_SF_y11comp_func_tiSE_EEvbT0_T1_T2_T3_T4_PT6_PT7_T5_NS1_7vsmem_tEE19static_temp_storage;
	add.s32 	%r11145, %r11144, %r11143;
	ld.shared.u32 	%r15240, [%r11145];
	bra.uni 	$L__BB1_25897;
$L__BB1_25896:
	shl.b32 	%r11146, %r7344, 2;
	mov.u32 	%r11147, _ZZN3cub18CUB_300001_SM_10006detail10merge_sort30DeviceMergeSortBlockSortKernelINS2_10policy_hubIN6thrust24THRUST_300001_SM_1000_NS6detail15normal_iteratorINS6_10device_ptrIiEEEEE9Policy600ESB_PNS0_8NullTypeESB_SF_y11comp_func_tiSE_EEvbT0_T1_T2_T3_T4_PT6_PT7_T5_NS1_7vsmem_tEE19static_temp_storage;
	add.s32 	%r11148, %r11147, %r11146;
	ld.shared.u32 	%r15241, [%r11148];
$L__BB1_25897:
	setp.ge.s32 	%p6934, %r7344, %r6886;
	mov.pred 	%p13743, 0;
	@%p6934 bra 	$L__BB1_25980;
	setp.ge.s32 	%p6936, %r7345, %r6885;
	mov.pred 	%p13743, -1;
	@%p6936 bra 	$L__BB1_25980;
	ld.global.u64 	%rd51782, [%rd4];
	mov.b64 	%rd104093, 0;
	mov.u64 	%rd104091, %rd5;
$L__BB1_25900:
	shr.u64 	%rd104092, %rd104091, 1;
	add.s64 	%rd51786, %rd104093, %rd104092;
	shl.b64 	%rd65838, %rd51786, 2;
	add.s64 	%rd65839, %rd51782, %rd65838;
	ld.u32 	%r11149, [%rd65839];
	setp.ge.s32 	%p6937, %r11149, %r15241;
	@%p6937 bra 	$L__BB1_25902;
	add.s64 	%rd104093, %rd51786, 1;
	not.b64 	%rd65840, %rd104092;
	add.s64 	%rd104092, %rd104091, %rd65840;
$L__BB1_25902:
	setp.ne.s64 	%p6938, %rd104092, 0;
	mov.u64 	%rd104091, %rd104092;
	@%p6938 bra 	$L__BB1_25900;
	cvt.u32.u64 	%r7350, %rd104093;
	mov.b64 	%rd104097, 0;
	mov.u64 	%rd104095, %rd5;
$L__BB1_25904:
	shr.u64 	%rd104096, %rd104095, 1;
	add.s64 	%rd51794, %rd104097, %rd104096;
	shl.b64 	%rd65842, %rd51794, 2;
	add.s64 	%rd65843, %rd51782, %rd65842;
	ld.u32 	%r11150, [%rd65843];
	setp.ge.s32 	%p6939, %r11150, %r15240;
	@%p6939 bra 	$L__BB1_25906;
	add.s64 	%rd104097, %rd51794, 1;
	not.b64 	%rd65844, %rd104096;
	add.s64 	%rd104096, %rd104095, %rd65844;
$L__BB1_25906:
	setp.ne.s64 	%p6940, %rd104096, 0;
	mov.u64 	%rd104095, %rd104096;
	@%p6940 bra 	$L__BB1_25904;
	cvt.u32.u64 	%r7351, %rd104097;
	ld.global.u64 	%rd51799, [%rd4+8];
	mov.b64 	%rd104101, 0;
	mov.u64 	%rd104099, %rd5;
$L__BB1_25908:
	shr.u64 	%rd104100, %rd104099, 1;
	add.s64 	%rd51803, %rd104101, %rd104100;
	shl.b64 	%rd65846, %rd51803, 2;
	add.s64 	%rd65847, %rd51799, %rd65846;
	ld.u32 	%r11151, [%rd65847];
	setp.ge.s32 	%p6941, %r11151, %r7350;
	@%p6941 bra 	$L__BB1_25910;
	add.s64 	%rd104101, %rd51803, 1;
	not.b64 	%rd65848, %rd104100;
	add.s64 	%rd104100, %rd104099, %rd65848;
$L__BB1_25910:
	setp.ne.s64 	%p6942, %rd104100, 0;
	mov.u64 	%rd104099, %rd104100;
	@%p6942 bra 	$L__BB1_25908;
	cvt.u32.u64 	%r7352, %rd104101;
	mov.b64 	%rd104105, 0;
	mov.u64 	%rd104103, %rd5;
$L__BB1_25912:
	shr.u64 	%rd104104, %rd104103, 1;
	add.s64 	%rd51811, %rd104105, %rd104104;
	shl.b64 	%rd65850, %rd51811, 2;
	add.s64 	%rd65851, %rd51799, %rd65850;
	ld.u32 	%r11152, [%rd65851];
	setp.ge.s32 	%p6943, %r11152, %r7351;
	@%p6943 bra 	$L__BB1_25914;
	add.s64 	%rd104105, %rd51811, 1;
	not.b64 	%rd65852, %rd104104;
	add.s64 	%rd104104, %rd104103, %rd65852;
$L__BB1_25914:
	setp.ne.s64 	%p6944, %rd104104, 0;
	mov.u64 	%rd104103, %rd104104;
	@%p6944 bra 	$L__BB1_25912;
	cvt.u32.u64 	%r7353, %rd104105;
	ld.global.u64 	%rd51816, [%rd4+16];
	mov.b64 	%rd104109, 0;
	mov.u64 	%rd104107, %rd5;
$L__BB1_25916:
	shr.u64 	%rd104108, %rd104107, 1;
	add.s64 	%rd51820, %rd104109, %rd104108;
	shl.b64 	%rd65854, %rd51820, 2;
	add.s64 	%rd65855, %rd51816, %rd65854;
	ld.u32 	%r11153, [%rd65855];
	setp.ge.s32 	%p6945, %r11153, %r7352;
	@%p6945 bra 	$L__BB1_25918;
	add.s64 	%rd104109, %rd51820, 1;
	not.b64 	%rd65856, %rd104108;
	add.s64 	%rd104108, %rd104107, %rd65856;
$L__BB1_25918:
	setp.ne.s64 	%p6946, %rd104108, 0;
	mov.u64 	%rd104107, %rd104108;
	@%p6946 bra 	$L__BB1_25916;
	cvt.u32.u64 	%r7354, %rd104109;
	mov.b64 	%rd104113, 0;
	mov.u64 	%rd104111, %rd5;
$L__BB1_25920:
	shr.u64 	%rd104112, %rd104111, 1;
	add.s64 	%rd51828, %rd104113, %rd104112;
	shl.b64 	%rd65858, %rd51828, 2;
	add.s64 	%rd65859, %rd51816, %rd65858;
	ld.u32 	%r11154, [%rd65859];
	setp.ge.s32 	%p6947, %r11154, %r7353;
	@%p6947 bra 	$L__BB1_25922;
	add.s64 	%rd104113, %rd51828, 1;
	not.b64 	%rd65860, %rd104112;
	add.s64 	%rd104112, %rd104111, %rd65860;
$L__BB1_25922:
	setp.ne.s64 	%p6948, %rd104112, 0;
	mov.u64 	%rd104111, %rd104112;
	@%p6948 bra 	$L__BB1_25920;
	cvt.u32.u64 	%r7355, %rd104113;
	ld.global.u64 	%rd51833, [%rd4+24];
	mov.b64 	%rd104117, 0;
	mov.u64 	%rd104115, %rd5;
$L__BB1_25924:
	shr.u64 	%rd104116, %rd104115, 1;
	add.s64 	%rd51837, %rd104117, %rd104116;
	shl.b64 	%rd65862, %rd51837, 2;
	add.s64 	%rd65863, %rd51833, %rd65862;
	ld.u32 	%r11155, [%rd65863];
	setp.ge.s32 	%p6949, %r11155, %r7354;
	@%p6949 bra 	$L__BB1_25926;
	add.s64 	%rd104117, %rd51837, 1;
	not.b64 	%rd65864, %rd104116;
	add.s64 	%rd104116, %rd104115, %rd65864;
$L__BB1_25926:
	setp.ne.s64 	%p6950, %rd104116, 0;
	mov.u64 	%rd104115, %rd104116;
	@%p6950 bra 	$L__BB1_25924;
	cvt.u32.u64 	%r7356, %rd104117;
	mov.b64 	%rd104121, 0;
	mov.u64 	%rd104119, %rd5;
$L__BB1_25928:
	shr.u64 	%rd104120, %rd104119, 1;
	add.s64 	%rd51845, %rd104121, %rd104120;
	shl.b64 	%rd65866, %rd51845, 2;
	add.s64 	%rd65867, %rd51833, %rd65866;
	ld.u32 	%r11156, [%rd65867];
	setp.ge.s32 	%p6951, %r11156, %r7355;
	@%p6951 bra 	$L__BB1_25930;
	add.s64 	%rd104121, %rd51845, 1;
	not.b64 	%rd65868, %rd104120;
	add.s64 	%rd104120, %rd104119, %rd65868;
$L__BB1_25930:
	setp.ne.s64 	%p6952, %rd104120, 0;
	mov.u64 	%rd104119, %rd104120;
	@%p6952 bra 	$L__BB1_25928;
	cvt.u32.u64 	%r7357, %rd104121;
	ld.global.u64 	%rd51850, [%rd4+32];
	mov.b64 	%rd104125, 0;
	mov.u64 	%rd104123, %rd5;
$L__BB1_25932:
	shr.u64 	%rd104124, %rd104123, 1;
	add.s64 	%rd51854, %rd104125, %rd104124;
	shl.b64 	%rd65870, %rd51854, 2;
	add.s64 	%rd65871, %rd51850, %rd65870;
	ld.u32 	%r11157, [%rd65871];
	setp.ge.s32 	%p6953, %r11157, %r7356;
	@%p6953 bra 	$L__BB1_25934;
	add.s64 	%rd104125, %rd51854, 1;
	not.b64 	%rd65872, %rd104124;
	add.s64 	%rd104124, %rd104123, %rd65872;
$L__BB1_25934:
	setp.ne.s64 	%p6954, %rd104124, 0;
	mov.u64 	%rd104123, %rd104124;
	@%p6954 bra 	$L__BB1_25932;
	cvt.u32.u64 	%r7358, %rd104125;
	mov.b64 	%rd104129, 0;
	mov.u64 	%rd104127, %rd5;
$L__BB1_25936:
	shr.u64 	%rd104128, %rd104127, 1;
	add.s64 	%rd51862, %rd104129, %rd104128;
	shl.b64 	%rd65874, %rd51862, 2;
	add.s64 	%rd65875, %rd51850, %rd65874;
	ld.u32 	%r11158, [%rd65875];
	setp.ge.s32 	%p6955, %r11158, %r7357;
	@%p6955 bra 	$L__BB1_25938;
	add.s64 	%rd104129, %rd51862, 1;
	not.b64 	%rd65876, %rd104128;
	add.s64 	%rd104128, %rd104127, %rd65876;
$L__BB1_25938:
	setp.ne.s64 	%p6956, %rd104128, 0;
	mov.u64 	%rd104127, %rd104128;
	@%p6956 bra 	$L__BB1_25936;
	cvt.u32.u64 	%r7359, %rd104129;
	ld.global.u64 	%rd51867, [%rd4+40];
	mov.b64 	%rd104133, 0;
	mov.u64 	%rd104131, %rd5;
$L__BB1_25940:
	shr.u64 	%rd104132, %rd104131, 1;
	add.s64 	%rd51871, %rd104133, %rd104132;
	shl.b64 	%rd65878, %rd51871, 2;
	add.s64 	%rd65879, %rd51867, %rd65878;
	ld.u32 	%r11159, [%rd65879];
	setp.ge.s32 	%p6957, %r11159, %r7358;
	@%p6957 bra 	$L__BB1_25942;
	add.s64 	%rd104133, %rd51871, 1;
	not.b64 	%rd65880, %rd104132;
	add.s64 	%rd104132, %rd104131, %rd65880;
$L__BB1_25942:
	setp.ne.s64 	%p6958, %rd104132, 0;
	mov.u64 	%rd104131, %rd104132;
	@%p6958 bra 	$L__BB1_25940;
	cvt.u32.u64 	%r7360, %rd104133;
	mov.b64 	%rd104137, 0;
	mov.u64 	%rd104135, %rd5;
$L__BB1_25944:
	shr.u64 	%rd104136, %rd104135, 1;
	add.s64 	%rd51879, %rd104137, %rd104136;
	shl.b64 	%rd65882, %rd51879, 2;
	add.s64 	%rd65883, %rd51867, %rd65882;
	ld.u32 	%r11160, [%rd65883];
	setp.ge.s32 	%p6959, %r11160, %r7359;
	@%p6959 bra 	$L__BB1_25946;
	add.s64 	%rd104137, %rd51879, 1;
	not.b64 	%rd65884, %rd104136;
	add.s64 	%rd104136, %rd104135, %rd65884;
$L__BB1_25946:
	setp.ne.s64 	%p6960, %rd104136, 0;
	mov.u64 	%rd104135, %rd104136;
	@%p6960 bra 	$L__BB1_25944;
	cvt.u32.u64 	%r7361, %rd104137;
	ld.global.u64 	%rd51884, [%rd4+48];
	mov.b64 	%rd104141, 0;
	mov.u64 	%rd104139, %rd5;
$L__BB1_25948:
	shr.u64 	%rd104140, %rd104139, 1;
	add.s64 	%rd51888, %rd104141, %rd104140;
	shl.b64 	%rd65886, %rd51888, 2;
	add.s64 	%rd65887, %rd51884, %rd65886;
	ld.u32 	%r11161, [%rd65887];
	setp.ge.s32 	%p6961, %r11161, %r7360;
	@%p6961 bra 	$L__BB1_25950;
	add.s64 	%rd104141, %rd51888, 1;
	not.b64 	%rd65888, %rd104140;
	add.s64 	%rd104140, %rd104139, %rd65888;
$L__BB1_25950:
	setp.ne.s64 	%p6962, %rd104140, 0;
	mov.u64 	%rd104139, %rd104140;
	@%p6962 bra 	$L__BB1_25948;
	cvt.u32.u64 	%r7362, %rd104141;
	mov.b64 	%rd104145, 0;
	mov.u64 	%rd104143, %rd5;
$L__BB1_25952:
	shr.u64 	%rd104144, %rd104143, 1;
	add.s64 	%rd51896, %rd104145, %rd104144;
	shl.b64 	%rd65890, %rd51896, 2;
	add.s64 	%rd65891, %rd51884, %rd65890;
	ld.u32 	%r11162, [%rd65891];
	setp.ge.s32 	%p6963, %r11162, %r7361;
	@%p6963 bra 	$L__BB1_25954;
	add.s64 	%rd104145, %rd51896, 1;
	not.b64 	%rd65892, %rd104144;
	add.s64 	%rd104144, %rd104143, %rd65892;
$L__BB1_25954:
	setp.ne.s64 	%p6964, %rd104144, 0;
	mov.u64 	%rd104143, %rd104144;
	@%p6964 bra 	$L__BB1_25952;
	cvt.u32.u64 	%r7363, %rd104145;
	ld.global.u64 	%rd51901, [%rd4+56];
	mov.b64 	%rd104149, 0;
	mov.u64 	%rd104147, %rd5;
$L__BB1_25956:
	shr.u64 	%rd104148, %rd104147, 1;
	add.s64 	%rd51905, %rd104149, %rd104148;
	shl.b64 	%rd65894, %rd51905, 2;
	add.s64 	%rd65895, %rd51901, %rd65894;
	ld.u32 	%r11163, [%rd65895];
	setp.ge.s32 	%p6965, %r11163, %r7362;
	@%p6965 bra 	$L__BB1_25958;
	add.s64 	%rd104149, %rd51905, 1;
	not.b64 	%rd65896, %rd104148;
	add.s64 	%rd104148, %rd104147, %rd65896;
$L__BB1_25958:
	setp.ne.s64 	%p6966, %rd104148, 0;
	mov.u64 	%rd104147, %rd104148;
	@%p6966 bra 	$L__BB1_25956;
	cvt.u32.u64 	%r7364, %rd104149;
	mov.b64 	%rd104153, 0;
	mov.u64 	%rd104151, %rd5;
$L__BB1_25960:
	shr.u64 	%rd104152, %rd104151, 1;
	add.s64 	%rd51913, %rd104153, %rd104152;
	shl.b64 	%rd65898, %rd51913, 2;
	add.s64 	%rd65899, %rd51901, %rd65898;
	ld.u32 	%r11164, [%rd65899];
	setp.ge.s32 	%p6967, %r11164, %r7363;
	@%p6967 bra 	$L__BB1_25962;
	add.s64 	%rd104153, %rd51913, 1;
	not.b64 	%rd65900, %rd104152;
	add.s64 	%rd104152, %rd104151, %rd65900;
$L__BB1_25962:
	setp.ne.s64 	%p6968, %rd104152, 0;
	mov.u64 	%rd104151, %rd104152;
	@%p6968 bra 	$L__BB1_25960;
	cvt.u32.u64 	%r7365, %rd104153;
	ld.global.u64 	%rd51918, [%rd4+64];
	mov.b64 	%rd104157, 0;
	mov.u64 	%rd104155, %rd5;
$L__BB1_25964:
	shr.u64 	%rd104156, %rd104155, 1;
	add.s64 	%rd51922, %rd104157, %rd104156;
	shl.b64 	%rd65902, %rd51922, 2;
	add.s64 	%rd65903, %rd51918, %rd65902;
	ld.u32 	%r11165, [%rd65903];
	setp.ge.s32 	%p6969, %r11165, %r7364;
	@%p6969 bra 	$L__BB1_25966;
	add.s64 	%rd104157, %rd51922, 1;
	not.b64 	%rd65904, %rd104156;
	add.s64 	%rd104156, %rd104155, %rd65904;
$L__BB1_25966:
	setp.ne.s64 	%p6970, %rd104156, 0;
	mov.u64 	%rd104155, %rd104156;
	@%p6970 bra 	$L__BB1_25964;
	cvt.u32.u64 	%r7366, %rd104157;
	mov.b64 	%rd104161, 0;
	mov.u64 	%rd104159, %rd5;
$L__BB1_25968:
	shr.u64 	%rd104160, %rd104159, 1;
	add.s64 	%rd51930, %rd104161, %rd104160;
	shl.b64 	%rd65906, %rd51930, 2;
	add.s64 	%rd65907, %rd51918, %rd65906;
	ld.u32 	%r11166, [%rd65907];
	setp.ge.s32 	%p6971, %r11166, %r7365;
	@%p6971 bra 	$L__BB1_25970;
	add.s64 	%rd104161, %rd51930, 1;
	not.b64 	%rd65908, %rd104160;
	add.s64 	%rd104160, %rd104159, %rd65908;
$L__BB1_25970:
	setp.ne.s64 	%p6972, %rd104160, 0;
	mov.u64 	%rd104159, %rd104160;
	@%p6972 bra 	$L__BB1_25968;
	cvt.u32.u64 	%r7367, %rd104161;
	ld.global.u64 	%rd51935, [%rd4+72];
	mov.b64 	%rd104165, 0;
	mov.u64 	%rd104163, %rd5;
$L__BB1_25972:
	shr.u64 	%rd104164, %rd104163, 1;
	add.s64 	%rd51939, %rd104165, %rd104164;
	shl.b64 	%rd65910, %rd51939, 2;
	add.s64 	%rd65911, %rd51935, %rd65910;
	ld.u32 	%r11167, [%rd65911];
	setp.ge.s32 	%p6973, %r11167, %r7366;
	@%p6973 bra 	$L__BB1_25974;
	add.s64 	%rd104165, %rd51939, 1;
	not.b64 	%rd65912, %rd104164;
	add.s64 	%rd104164, %rd104163, %rd65912;
$L__BB1_25974:
	setp.ne.s64 	%p6974, %rd104164, 0;
	mov.u64 	%rd104163, %rd104164;
	@%p6974 bra 	$L__BB1_25972;
	cvt.u32.u64 	%r7368, %rd104165;
	mov.b64 	%rd104169, 0;
	mov.u64 	%rd104167, %rd5;
$L__BB1_25976:
	shr.u64 	%rd104168, %rd104167, 1;
	add.s64 	%rd51947, %rd104169, %rd104168;
	shl.b64 	%rd65914, %rd51947, 2;
	add.s64 	%rd65915, %rd51935, %rd65914;
	ld.u32 	%r11168, [%rd65915];
	setp.ge.s32 	%p6975, %r11168, %r7367;
	@%p6975 bra 	$L__BB1_25978;
	add.s64 	%rd104169, %rd51947, 1;
	not.b64 	%rd65916, %rd104168;
	add.s64 	%rd104168, %rd104167, %rd65916;
$L__BB1_25978:
	setp.ne.s64 	%p6976, %rd104168, 0;
	mov.u64 	%rd104167, %rd104168;
	@%p6976 bra 	$L__BB1_25976;
	cvt.u32.u64 	%r11169, %rd104169;
	setp.lt.s32 	%p13743, %r7368, %r11169;
$L__BB1_25980:
	selp.b32 	%r15186, %r15241, %r15240, %p13743;
	selp.u32 	%r11170, 1, 0, %p13743;
	add.s32 	%r7370, %r7344, %r11170;
	not.pred 	%p6977, %p13743;
	selp.u32 	%r11171, 1, 0, %p6977;
	add.s32 	%r7371, %r7345, %r11171;
	@%p13743 bra 	$L__BB1_25982;
	shl.b32 	%r11172, %r7371, 2;
	mov.u32 	%r11173, _ZZN3cub18CUB_300001_SM_10006detail10merge_sort30DeviceMergeSortBlockSortKernelINS2_10policy_hubIN6thrust24THRUST_300001_SM_1000_NS6detail15normal_iteratorINS6_10device_ptrIiEEEEE9Policy600ESB_PNS0_8NullTypeESB_SF_y11comp_func_tiSE_EEvbT0_T1_T2_T3_T4_PT6_PT7_T5_NS1_7vsmem_tEE19static_temp_storage;
	add.s32 	%r11174, %r11173, %r11172;
	ld.shared.u32 	%r15240, [%r11174];
	bra.uni 	$L__BB1_25983;
$L__BB1_25982:
	shl.b32 	%r11175, %r7370, 2;
	mov.u32 	%r11176, _ZZN3cub18CUB_300001_SM_10006detail10merge_sort30DeviceMergeSortBlockSortKernelINS2_10policy_hubIN6thrust24THRUST_300001_SM_1000_NS6detail15normal_iteratorINS6_10device_ptrIiEEEEE9Policy600ESB_PNS0_8NullTypeESB_SF_y11comp_func_tiSE_EEvbT0_T1_T2_T3_T4_PT6_PT7_T5_NS1_7vsmem_tEE19static_temp_storage;
	add.s32 	%r11177, %r11176, %r11175;
	ld.shared.u32 	%r15241, [%r11177];
$L__BB1_25983:
	setp.ge.s32 	%p6979, %r7370, %r6886;
	mov.pred 	%p13744, 0;
	@%p6979 bra 	$L__BB1_26066;
	setp.ge.s32 	%p6981, %r7371, %r6885;
	mov.pred 	%p13744, -1;
	@%p6981 bra 	$L__BB1_26066;
	ld.global.u64 	%rd51952, [%rd4];
	mov.b64 	%rd104173, 0;
	mov.u64 	%rd104171, %rd5;
$L__BB1_25986:
	shr.u64 	%rd104172, %rd104171, 1;
	add.s64 	%rd51956, %rd104173, %rd104172;
	shl.b64 	%rd65918, %rd51956, 2;
	add.s64 	%rd65919, %rd51952, %rd65918;
	ld.u32 	%r11178, [%rd65919];
	setp.ge.s32 	%p6982, %r11178, %r15241;
	@%p6982 bra 	$L__BB1_25988;
	add.s64 	%rd104173, %rd51956, 1;
	not.b64 	%rd65920, %rd104172;
	add.s64 	%rd104172, %rd104171, %rd65920;
$L__BB1_25988:
	setp.ne.s64 	%p6983, %rd104172, 0;
	mov.u64 	%rd104171, %rd104172;
	@%p6983 bra 	$L__BB1_25986;
	cvt.u32.u64 	%r7376, %rd104173;
	mov.b64 	%rd104177, 0;
	mov.u64 	%rd104175, %rd5;
$L__BB1_25990:
	shr.u64 	%rd104176, %rd104175, 1;
	add.s64 	%rd51964, %rd104177, %rd104176;
	shl.b64 	%rd65922, %rd51964, 2;
	add.s64 	%rd65923, %rd51952, %rd65922;
	ld.u32 	%r11179, [%rd65923];
	setp.ge.s32 	%p6984, %r11179, %r15240;
	@%p6984 bra 	$L__BB1_25992;
	add.s64 	%rd104177, %rd51964, 1;
	not.b64 	%rd65924, %rd104176;
	add.s64 	%rd104176, %rd104175, %rd65924;
$L__BB1_25992:
	setp.ne.s64 	%p6985, %rd104176, 0;
	mov.u64 	%rd104175, %rd104176;
	@%p6985 bra 	$L__BB1_25990;
	cvt.u32.u64 	%r7377, %rd104177;
	ld.global.u64 	%rd51969, [%rd4+8];
	mov.b64 	%rd104181, 0;
	mov.u64 	%rd104179, %rd5;
$L__BB1_25994:
	shr.u64 	%rd104180, %rd104179, 1;
	add.s64 	%rd51973, %rd104181, %rd104180;
	shl.b64 	%rd65926, %rd51973, 2;
	add.s64 	%rd65927, %rd51969, %rd65926;
	ld.u32 	%r11180, [%rd65927];
	setp.ge.s32 	%p6986, %r11180, %r7376;
	@%p6986 bra 	$L__BB1_25996;
	add.s64 	%rd104181, %rd51973, 1;
	not.b64 	%rd65928, %rd104180;
	add.s64 	%rd104180, %rd104179, %rd65928;
$L__BB1_25996:
	setp.ne.s64 	%p6987, %rd104180, 0;
	mov.u64 	%rd104179, %rd104180;
	@%p6987 bra 	$L__BB1_25994;
	cvt.u32.u64 	%r7378, %rd104181;
	mov.b64 	%rd104185, 0;
	mov.u64 	%rd104183, %rd5;
$L__BB1_25998:
	shr.u64 	%rd104184, %rd104183, 1;
	add.s64 	%rd51981, %rd104185, %rd104184;
	shl.b64 	%rd65930, %rd51981, 2;
	add.s64 	%rd65931, %rd51969, %rd65930;
	ld.u32 	%r11181, [%rd65931];
	setp.ge.s32 	%p6988, %r11181, %r7377;
	@%p6988 bra 	$L__BB1_26000;
	add.s64 	%rd104185, %rd51981, 1;
	not.b64 	%rd65932, %rd104184;
	add.s64 	%rd104184, %rd104183, %rd65932;
$L__BB1_26000:
	setp.ne.s64 	%p6989, %rd104184, 0;
	mov.u64 	%rd104183, %rd104184;
	@%p6989 bra 	$L__BB1_25998;
	cvt.u32.u64 	%r7379, %rd104185;
	ld.global.u64 	%rd51986, [%rd4+16];
	mov.b64 	%rd104189, 0;
	mov.u64 	%rd104187, %rd5;
$L__BB1_26002:
	shr.u64 	%rd104188, %rd104187, 1;
	add.s64 	%rd51990, %rd104189, %rd104188;
	shl.b64 	%rd65934, %rd51990, 2;
	add.s64 	%rd65935, %rd51986, %rd65934;
	ld.u32 	%r11182, [%rd65935];
	setp.ge.s32 	%p6990, %r11182, %r7378;
	@%p6990 bra 	$L__BB1_26004;
	add.s64 	%rd104189, %rd51990, 1;
	not.b64 	%rd65936, %rd104188;
	add.s64 	%rd104188, %rd104187, %rd65936;
$L__BB1_26004:
	setp.ne.s64 	%p6991, %rd104188, 0;
	mov.u64 	%rd104187, %rd104188;
	@%p6991 bra 	$L__BB1_26002;
	cvt.u32.u64 	%r7380, %rd104189;
	mov.b64 	%rd104193, 0;
	mov.u64 	%rd104191, %rd5;
$L__BB1_26006:
	shr.u64 	%rd104192, %rd104191, 1;
	add.s64 	%rd51998, %rd104193, %rd104192;
	shl.b64 	%rd65938, %rd51998, 2;
	add.s64 	%rd65939, %rd51986, %rd65938;
	ld.u32 	%r11183, [%rd65939];
	setp.ge.s32 	%p6992, %r11183, %r7379;
	@%p6992 bra 	$L__BB1_26008;
	add.s64 	%rd104193, %rd51998, 1;
	not.b64 	%rd65940, %rd104192;
	add.s64 	%rd104192, %rd104191, %rd65940;
$L__BB1_26008:
	setp.ne.s64 	%p6993, %rd104192, 0;
	mov.u64 	%rd104191, %rd104192;
	@%p6993 bra 	$L__BB1_26006;
	cvt.u32.u64 	%r7381, %rd104193;
	ld.global.u64 	%rd52003, [%rd4+24];
	mov.b64 	%rd104197, 0;
	mov.u64 	%rd104195, %rd5;
$L__BB1_26010:
	shr.u64 	%rd104196, %rd104195, 1;
	add.s64 	%rd52007, %rd104197, %rd104196;
	shl.b64 	%rd65942, %rd52007, 2;
	add.s64 	%rd65943, %rd52003, %rd65942;
	ld.u32 	%r11184, [%rd65943];
	setp.ge.s32 	%p6994, %r11184, %r7380;
	@%p6994 bra 	$L__BB1_26012;
	add.s64 	%rd104197, %rd52007, 1;
	not.b64 	%rd65944, %rd104196;
	add.s64 	%rd104196, %rd104195, %rd65944;
$L__BB1_26012:
	setp.ne.s64 	%p6995, %rd104196, 0;
	mov.u64 	%rd104195, %rd104196;
	@%p6995 bra 	$L__BB1_26010;
	cvt.u32.u64 	%r7382, %rd104197;
	mov.b64 	%rd104201, 0;
	mov.u64 	%rd104199, %rd5;
$L__BB1_26014:
	shr.u64 	%rd104200, %rd104199, 1;
	add.s64 	%rd52015, %rd104201, %rd104200;
	shl.b64 	%rd65946, %rd52015, 2;
	add.s64 	%rd65947, %rd52003, %rd65946;
	ld.u32 	%r11185, [%rd65947];
	setp.ge.s32 	%p6996, %r11185, %r7381;
	@%p6996 bra 	$L__BB1_26016;
	add.s64 	%rd104201, %rd52015, 1;
	not.b64 	%rd65948, %rd104200;
	add.s64 	%rd104200, %rd104199, %rd65948;
$L__BB1_26016:
	setp.ne.s64 	%p6997, %rd104200, 0;
	mov.u64 	%rd104199, %rd104200;
	@%p6997 bra 	$L__BB1_26014;
	cvt.u32.u64 	%r7383, %rd104201;
	ld.global.u64 	%rd52020, [%rd4+32];
	mov.b64 	%rd104205, 0;
	mov.u64 	%rd104203, %rd5;
$L__BB1_26018:
	shr.u64 	%rd104204, %rd104203, 1;
	add.s64 	%rd52024, %rd104205, %rd104204;
	shl.b64 	%rd65950, %rd52024, 2;
	add.s64 	%rd65951, %rd52020, %rd65950;
	ld.u32 	%r11186, [%rd65951];
	setp.ge.s32 	%p6998, %r11186, %r7382;
	@%p6998 bra 	$L__BB1_26020;
	add.s64 	%rd104205, %rd52024, 1;
	not.b64 	%rd65952, %rd104204;
	add.s64 	%rd104204, %rd104203, %rd65952;
$L__BB1_26020:
	setp.ne.s64 	%p6999, %rd104204, 0;
	mov.u64 	%rd104203, %rd104204;
	@%p6999 bra 	$L__BB1_26018;
	cvt.u32.u64 	%r7384, %rd104205;
	mov.b64 	%rd104209, 0;
	mov.u64 	%rd104207, %rd5;
$L__BB1_26022:
	shr.u64 	%rd104208, %rd104207, 1;
	add.s64 	%rd52032, %rd104209, %rd104208;
	shl.b64 	%rd65954, %rd52032, 2;
	add.s64 	%rd65955, %rd52020, %rd65954;
	ld.u32 	%r11187, [%rd65955];
	setp.ge.s32 	%p7000, %r11187, %r7383;
	@%p7000 bra 	$L__BB1_26024;
	add.s64 	%rd104209, %rd52032, 1;
	not.b64 	%rd65956, %rd104208;
	add.s64 	%rd104208, %rd104207, %rd65956;
$L__BB1_26024:
	setp.ne.s64 	%p7001, %rd104208, 0;
	mov.u64 	%rd104207, %rd104208;
	@%p7001 bra 	$L__BB1_26022;
	cvt.u32.u64 	%r7385, %rd104209;
	ld.global.u64 	%rd52037, [%rd4+40];
	mov.b64 	%rd104213, 0;
	mov.u64 	%rd104211, %rd5;
$L__BB1_26026:
	shr.u64 	%rd104212, %rd104211, 1;
	add.s64 	%rd52041, %rd104213, %rd104212;
	shl.b64 	%rd65958, %rd52041, 2;
	add.s64 	%rd65959, %rd52037, %rd65958;
	ld.u32 	%r11188, [%rd65959];
	setp.ge.s32 	%p7002, %r11188, %r7384;
	@%p7002 bra 	$L__BB1_26028;
	add.s64 	%rd104213, %rd52041, 1;
	not.b64 	%rd65960, %rd104212;
	add.s64 	%rd104212, %rd104211, %rd65960;
$L__BB1_26028:
	setp.ne.s64 	%p7003, %rd104212, 0;
	mov.u64 	%rd104211, %rd104212;
	@%p7003 bra 	$L__BB1_26026;
	cvt.u32.u64 	%r7386, %rd104213;
	mov.b64 	%rd104217, 0;
	mov.u64 	%rd104215, %rd5;
$L__BB1_26030:
	shr.u64 	%rd104216, %rd104215, 1;
	add.s64 	%rd52049, %rd104217, %rd104216;
	shl.b64 	%rd65962, %rd52049, 2;
	add.s64 	%rd65963, %rd52037, %rd65962;
	ld.u32 	%r11189, [%rd65963];
	setp.ge.s32 	%p7004, %r11189, %r7385;
	@%p7004 bra 	$L__BB1_26032;
	add.s64 	%rd104217, %rd52049, 1;
	not.b64 	%rd65964, %rd104216;
	add.s64 	%rd104216, %rd104215, %rd65964;
$L__BB1_26032:
	setp.ne.s64 	%p7005, %rd104216, 0;
	mov.u64 	%rd104215, %rd104216;
	@%p7005 bra 	$L__BB1_26030;
	cvt.u32.u64 	%r7387, %rd104217;
	ld.global.u64 	%rd52054, [%rd4+48];
	mov.b64 	%rd104221, 0;
	mov.u64 	%rd104219, %rd5;
$L__BB1_26034:
	shr.u64 	%rd104220, %rd104219, 1;
	add.s64 	%rd52058, %rd104221, %rd104220;
	shl.b64 	%rd65966, %rd52058, 2;
	add.s64 	%rd65967, %rd52054, %rd65966;
	ld.u32 	%r11190, [%rd65967];
	setp.ge.s32 	%p7006, %r11190, %r7386;
	@%p7006 bra 	$L__BB1_26036;
	add.s64 	%rd104221, %rd52058, 1;
	not.b64 	%rd65968, %rd104220;
	add.s64 	%rd104220, %rd104219, %rd65968;
$L__BB1_26036:
	setp.ne.s64 	%p7007, %rd104220, 0;
	mov.u64 	%rd104219, %rd104220;
	@%p7007 bra 	$L__BB1_26034;
	cvt.u32.u64 	%r7388, %rd104221;
	mov.b64 	%rd104225, 0;
	mov.u64 	%rd104223, %rd5;
$L__BB1_26038:
	shr.u64 	%rd104224, %rd104223, 1;
	add.s64 	%rd52066, %rd104225, %rd104224;
	shl.b64 	%rd65970, %rd52066, 2;
	add.s64 	%rd65971, %rd52054, %rd65970;
	ld.u32 	%r11191, [%rd65971];
	setp.ge.s32 	%p7008, %r11191, %r7387;
	@%p7008 bra 	$L__BB1_26040;
	add.s64 	%rd104225, %rd52066, 1;
	not.b64 	%rd65972, %rd104224;
	add.s64 	%rd104224, %rd104223, %rd65972;
$L__BB1_26040:
	setp.ne.s64 	%p7009, %rd104224, 0;
	mov.u64 	%rd104223, %rd104224;
	@%p7009 bra 	$L__BB1_26038;
	cvt.u32.u64 	%r7389, %rd104225;
	ld.global.u64 	%rd52071, [%rd4+56];
	mov.b64 	%rd104229, 0;
	mov.u64 	%rd104227, %rd5;
$L__BB1_26042:
	shr.u64 	%rd104228, %rd104227, 1;
	add.s64 	%rd52075, %rd104229, %rd104228;
	shl.b64 	%rd65974, %rd52075, 2;
	add.s64 	%rd65975, %rd52071, %rd65974;
	ld.u32 	%r11192, [%rd65975];
	setp.ge.s32 	%p7010, %r11192, %r7388;
	@%p7010 bra 	$L__BB1_26044;
	add.s64 	%rd104229, %rd52075, 1;
	not.b64 	%rd65976, %rd104228;
	add.s64 	%rd104228, %rd104227, %rd65976;
$L__BB1_26044:
	setp.ne.s64 	%p7011, %rd104228, 0;
	mov.u64 	%rd104227, %rd104228;
	@%p7011 bra 	$L__BB1_26042;
	cvt.u32.u64 	%r7390, %rd104229;
	mov.b64 	%rd104233, 0;
	mov.u64 	%rd104231, %rd5;
$L__BB1_26046:
	shr.u64 	%rd104232, %rd104231, 1;
	add.s64 	%rd52083, %rd104233, %rd104232;
	shl.b64 	%rd65978, %rd52083, 2;
	add.s64 	%rd65979, %rd52071, %rd65978;
	ld.u32 	%r11193, [%rd65979];
	setp.ge.s32 	%p7012, %r11193, %r7389;
	@%p7012 bra 	$L__BB1_26048;
	add.s64 	%rd104233, %rd52083, 1;
	not.b64 	%rd65980, %rd104232;
	add.s64 	%rd104232, %rd104231, %rd65980;
$L__BB1_26048:
	setp.ne.s64 	%p7013, %rd104232, 0;
	mov.u64 	%rd104231, %rd104232;
	@%p7013 bra 	$L__BB1_26046;
	cvt.u32.u64 	%r7391, %rd104233;
	ld.global.u64 	%rd52088, [%rd4+64];
	mov.b64 	%rd104237, 0;
	mov.u64 	%rd104235, %rd5;
$L__BB1_26050:
	shr.u64 	%rd104236, %rd104235, 1;
	add.s64 	%rd52092, %rd104237, %rd104236;
	shl.b64 	%rd65982, %rd52092, 2;
	add.s64 	%rd65983, %rd52088, %rd65982;
	ld.u32 	%r11194, [%rd65983];
	setp.ge.s32 	%p7014, %r11194, %r7390;
	@%p7014 bra 	$L__BB1_26052;
	add.s64 	%rd104237, %rd52092, 1;
	not.b64 	%rd65984, %rd104236;
	add.s64 	%rd104236, %rd104235, %rd65984;
$L__BB1_26052:
	setp.ne.s64 	%p7015, %rd104236, 0;
	mov.u64 	%rd104235, %rd104236;
	@%p7015 bra 	$L__BB1_26050;
	cvt.u32.u64 	%r7392, %rd104237;
	mov.b64 	%rd104241, 0;
	mov.u64 	%rd104239, %rd5;
$L__BB1_26054:
	shr.u64 	%rd104240, %rd104239, 1;
	add.s64 	%rd52100, %rd104241, %rd104240;
	shl.b64 	%rd65986, %rd52100, 2;
	add.s64 	%rd65987, %rd52088, %rd65986;
	ld.u32 	%r11195, [%rd65987];
	setp.ge.s32 	%p7016, %r11195, %r7391;
	@%p7016 bra 	$L__BB1_26056;
	add.s64 	%rd104241, %rd52100, 1;
	not.b64 	%rd65988, %rd104240;
	add.s64 	%rd104240, %rd104239, %rd65988;
$L__BB1_26056:
	setp.ne.s64 	%p7017, %rd104240, 0;
	mov.u64 	%rd104239, %rd104240;
	@%p7017 bra 	$L__BB1_26054;
	cvt.u32.u64 	%r7393, %rd104241;
	ld.global.u64 	%rd52105, [%rd4+72];
	mov.b64 	%rd104245, 0;
	mov.u64 	%rd104243, %rd5;
$L__BB1_26058:
	shr.u64 	%rd104244, %rd104243, 1;
	add.s64 	%rd52109, %rd104245, %rd104244;
	shl.b64 	%rd65990, %rd52109, 2;
	add.s64 	%rd65991, %rd52105, %rd65990;
	ld.u32 	%r11196, [%rd65991];
	setp.ge.s32 	%p7018, %r11196, %r7392;
	@%p7018 bra 	$L__BB1_26060;
	add.s64 	%rd104245, %rd52109, 1;
	not.b64 	%rd65992, %rd104244;
	add.s64 	%rd104244, %rd104243, %rd65992;
$L__BB1_26060:
	setp.ne.s64 	%p7019, %rd104244, 0;
	mov.u64 	%rd104243, %rd104244;
	@%p7019 bra 	$L__BB1_26058;
	cvt.u32.u64 	%r7394, %rd104245;
	mov.b64 	%rd104249, 0;
	mov.u64 	%rd104247, %rd5;
$L__BB1_26062:
	shr.u64 	%rd104248, %rd104247, 1;
	add.s64 	%rd52117, %rd104249, %rd104248;
	shl.b64 	%rd65994, %rd52117, 2;
	add.s64 	%rd65995, %rd52105, %rd65994;
	ld.u32 	%r11197, [%rd65995];
	setp.ge.s32 	%p7020, %r11197, %r7393;
	@%p7020 bra 	$L__BB1_26064;
	add.s64 	%rd104249, %rd52117, 1;
	not.b64 	%rd65996, %rd104248;
	add.s64 	%rd104248, %rd104247, %rd65996;
$L__BB1_26064:
	setp.ne.s64 	%p7021, %rd104248, 0;
	mov.u64 	%rd104247, %rd104248;
	@%p7021 bra 	$L__BB1_26062;
	cvt.u32.u64 	%r11198, %rd104249;
	setp.lt.s32 	%p13744, %r7394, %r11198;
$L__BB1_26066:
	selp.b32 	%r15190, %r15241, %r15240, %p13744;
	selp.u32 	%r11199, 1, 0, %p13744;
	add.s32 	%r7396, %r7370, %r11199;
	not.pred 	%p7022, %p13744;
	selp.u32 	%r11200, 1, 0, %p7022;
	add.s32 	%r7397, %r7371, %r11200;
	@%p13744 bra 	$L__BB1_26068;
	shl.b32 	%r11201, %r7397, 2;
	mov.u32 	%r11202, _ZZN3cub18CUB_300001_SM_10006detail10merge_sort30DeviceMergeSortBlockSortKernelINS2_10policy_hubIN6thrust24THRUST_300001_SM_1000_NS6detail15normal_iteratorINS6_10device_ptrIiEEEEE9Policy600ESB_PNS0_8NullTypeESB_SF_y11comp_func_tiSE_EEvbT0_T1_T2_T3_T4_PT6_PT7_T5_NS1_7vsmem_tEE19static_temp_storage;
	add.s32 	%r11203, %r11202, %r11201;
	ld.shared.u32 	%r15240, [%r11203];
	bra.uni 	$L__BB1_26069;
$L__BB1_26068:
	shl.b32 	%r11204, %r7396, 2;
	mov.u32 	%r11205, _ZZN3cub18CUB_300001_SM_10006detail10merge_sort30DeviceMergeSortBlockSortKernelINS2_10policy_hubIN6thrust24THRUST_300001_SM_1000_NS6detail15normal_iteratorINS6_10device_ptrIiEEEEE9Policy600ESB_PNS0_8NullTypeESB_SF_y11comp_func_tiSE_EEvbT0_T1_T2_T3_T4_PT6_PT7_T5_NS1_7vsmem_tEE19static_temp_storage;
	add.s32 	%r11206, %r11205, %r11204;
	ld.shared.u32 	%r15241, [%r11206];
$L__BB1_26069:
	setp.ge.s32 	%p7024, %r7396, %r6886;
	mov.pred 	%p13745, 0;
	@%p7024 bra 	$L__BB1_26152;
	setp.ge.s32 	%p7026, %r7397, %r6885;
	mov.pred 	%p13745, -1;
	@%p7026 bra 	$L__BB1_26152;
	ld.global.u64 	%rd52122, [%rd4];
	mov.b64 	%rd104253, 0;
	mov.u64 	%rd104251, %rd5;
$L__BB1_26072:
	shr.u64 	%rd104252, %rd104251, 1;
	add.s64 	%rd52126, %rd104253, %rd104252;
	shl.b64 	%rd65998, %rd52126, 2;
	add.s64 	%rd65999, %rd52122, %rd65998;
	ld.u32 	%r11207, [%rd65999];
	setp.ge.s32 	%p7027, %r11207, %r15241;
	@%p7027 bra 	$L__BB1_26074;
	add.s64 	%rd104253, %rd52126, 1;
	not.b64 	%rd66000, %rd104252;
	add.s64 	%rd104252, %rd104251, %rd66000;
$L__BB1_26074:
	setp.ne.s64 	%p7028, %rd104252, 0;
	mov.u64 	%rd104251, %rd104252;
	@%p7028 bra 	$L__BB1_26072;
	cvt.u32.u64 	%r7402, %rd104253;
	mov.b64 	%rd104257, 0;
	mov.u64 	%rd104255, %rd5;
$L__BB1_26076:
	shr.u64 	%rd104256, %rd104255, 1;
	add.s64 	%rd52134, %rd104257, %rd104256;
	shl.b64 	%rd66002, %rd52134, 2;
	add.s64 	%rd66003, %rd52122, %rd66002;
	ld.u32 	%r11208, [%rd66003];
	setp.ge.s32 	%p7029, %r11208, %r15240;
	@%p7029 bra 	$L__BB1_26078;
	add.s64 	%rd104257, %rd52134, 1;
	not.b64 	%rd66004, %rd104256;
	add.s64 	%rd104256, %rd104255, %rd66004;
$L__BB1_26078:
	setp.ne.s64 	%p7030, %rd104256, 0;
	mov.u64 	%rd104255, %rd104256;
	@%p7030 bra 	$L__BB1_26076;
	cvt.u32.u64 	%r7403, %rd104257;
	ld.global.u64 	%rd52139, [%rd4+8];
	mov.b64 	%rd104261, 0;
	mov.u64 	%rd104259, %rd5;
$L__BB1_26080:
	shr.u64 	%rd104260, %rd104259, 1;
	add.s64 	%rd52143, %rd104261, %rd104260;
	shl.b64 	%rd66006, %rd52143, 2;
	add.s64 	%rd66007, %rd52139, %rd66006;
	ld.u32 	%r11209, [%rd66007];
	setp.ge.s32 	%p7031, %r11209, %r7402;
	@%p7031 bra 	$L__BB1_26082;
	add.s64 	%rd104261, %rd52143, 1;
	not.b64 	%rd66008, %rd104260;
	add.s64 	%rd104260, %rd104259, %rd66008;
$L__BB1_26082:
	setp.ne.s64 	%p7032, %rd104260, 0;
	mov.u64 	%rd104259, %rd104260;
	@%p7032 bra 	$L__BB1_26080;
	cvt.u32.u64 	%r7404, %rd104261;
	mov.b64 	%rd104265, 0;
	mov.u64 	%rd104263, %rd5;
$L__BB1_26084:
	shr.u64 	%rd104264, %rd104263, 1;
	add.s64 	%rd52151, %rd104265, %rd104264;
	shl.b64 	%rd66010, %rd52151, 2;
	add.s64 	%rd66011, %rd52139, %rd66010;
	ld.u32 	%r11210, [%rd66011];
	setp.ge.s32 	%p7033, %r11210, %r7403;
	@%p7033 bra 	$L__BB1_26086;
	add.s64 	%rd104265, %rd52151, 1;
	not.b64 	%rd66012, %rd104264;
	add.s64 	%rd104264, %rd104263, %rd66012;
$L__BB1_26086:
	setp.ne.s64 	%p7034, %rd104264, 0;
	mov.u64 	%rd104263, %rd104264;
	@%p7034 bra 	$L__BB1_26084;
	cvt.u32.u64 	%r7405, %rd104265;
	ld.global.u64 	%rd52156, [%rd4+16];
	mov.b64 	%rd104269, 0;
	mov.u64 	%rd104267, %rd5;
$L__BB1_26088:
	shr.u64 	%rd104268, %rd104267, 1;
	add.s64 	%rd52160, %rd104269, %rd104268;
	shl.b64 	%rd66014, %rd52160, 2;
	add.s64 	%rd66015, %rd52156, %rd66014;
	ld.u32 	%r11211, [%rd66015];
	setp.ge.s32 	%p7035, %r11211, %r7404;
	@%p7035 bra 	$L__BB1_26090;
	add.s64 	%rd104269, %rd52160, 1;
	not.b64 	%rd66016, %rd104268;
	add.s64 	%rd104268, %rd104267, %rd66016;
$L__BB1_26090:
	setp.ne.s64 	%p7036, %rd104268, 0;
	mov.u64 	%rd104267, %rd104268;
	@%p7036 bra 	$L__BB1_26088;
	cvt.u32.u64 	%r7406, %rd104269;
	mov.b64 	%rd104273, 0;
	mov.u64 	%rd104271, %rd5;
$L__BB1_26092:
	shr.u64 	%rd104272, %rd104271, 1;
	add.s64 	%rd52168, %rd104273, %rd104272;
	shl.b64 	%rd66018, %rd52168, 2;
	add.s64 	%rd66019, %rd52156, %rd66018;
	ld.u32 	%r11212, [%rd66019];
	setp.ge.s32 	%p7037, %r11212, %r7405;
	@%p7037 bra 	$L__BB1_26094;
	add.s64 	%rd104273, %rd52168, 1;
	not.b64 	%rd66020, %rd104272;
	add.s64 	%rd104272, %rd104271, %rd66020;
$L__BB1_26094:
	setp.ne.s64 	%p7038, %rd104272, 0;
	mov.u64 	%rd104271, %rd104272;
	@%p7038 bra 	$L__BB1_26092;
	cvt.u32.u64 	%r7407, %rd104273;
	ld.global.u64 	%rd52173, [%rd4+24];
	mov.b64 	%rd104277, 0;
	mov.u64 	%rd104275, %rd5;
$L__BB1_26096:
	shr.u64 	%rd104276, %rd104275, 1;
	add.s64 	%rd52177, %rd104277, %rd104276;
	shl.b64 	%rd66022, %rd52177, 2;
	add.s64 	%rd66023, %rd52173, %rd66022;
	ld.u32 	%r11213, [%rd66023];
	setp.ge.s32 	%p7039, %r11213, %r7406;
	@%p7039 bra 	$L__BB1_26098;
	add.s64 	%rd104277, %rd52177, 1;
	not.b64 	%rd66024, %rd104276;
	add.s64 	%rd104276, %rd104275, %rd66024;
$L__BB1_26098:
	setp.ne.s64 	%p7040, %rd104276, 0;
	mov.u64 	%rd104275, %rd104276;
	@%p7040 bra 	$L__BB1_26096;
	cvt.u32.u64 	%r7408, %rd104277;
	mov.b64 	%rd104281, 0;
	mov.u64 	%rd104279, %rd5;
$L__BB1_26100:
	shr.u64 	%rd104280, %rd104279, 1;
	add.s64 	%rd52185, %rd104281, %rd104280;
	shl.b64 	%rd66026, %rd52185, 2;
	add.s64 	%rd66027, %rd52173, %rd66026;
	ld.u32 	%r11214, [%rd66027];
	setp.ge.s32 	%p7041, %r11214, %r7407;
	@%p7041 bra 	$L__BB1_26102;
	add.s64 	%rd104281, %rd52185, 1;
	not.b64 	%rd66028, %rd104280;
	add.s64 	%rd104280, %rd104279, %rd66028;
$L__BB1_26102:
	setp.ne.s64 	%p7042, %rd104280, 0;
	mov.u64 	%rd104279, %rd104280;
	@%p7042 bra 	$L__BB1_26100;
	cvt.u32.u64 	%r7409, %rd104281;
	ld.global.u64 	%rd52190, [%rd4+32];
	mov.b64 	%rd104285, 0;
	mov.u64 	%rd104283, %rd5;
$L__BB1_26104:
	shr.u64 	%rd104284, %rd104283, 1;
	add.s64 	%rd52194, %rd104285, %rd104284;
	shl.b64 	%rd66030, %rd52194, 2;
	add.s64 	%rd66031, %rd52190, %rd66030;
	ld.u32 	%r11215, [%rd66031];
	setp.ge.s32 	%p7043, %r11215, %r7408;
	@%p7043 bra 	$L__BB1_26106;
	add.s64 	%rd104285, %rd52194, 1;
	not.b64 	%rd66032, %rd104284;
	add.s64 	%rd104284, %rd104283, %rd66032;
$L__BB1_26106:
	setp.ne.s64 	%p7044, %rd104284, 0;
	mov.u64 	%rd104283, %rd104284;
	@%p7044 bra 	$L__BB1_26104;
	cvt.u32.u64 	%r7410, %rd104285;
	mov.b64 	%rd104289, 0;
	mov.u64 	%rd104287, %rd5;
$L__BB1_26108:
	shr.u64 	%rd104288, %rd104287, 1;
	add.s64 	%rd52202, %rd104289, %rd104288;
	shl.b64 	%rd66034, %rd52202, 2;
	add.s64 	%rd66035, %rd52190, %rd66034;
	ld.u32 	%r11216, [%rd66035];
	setp.ge.s32 	%p7045, %r11216, %r7409;
	@%p7045 bra 	$L__BB1_26110;
	add.s64 	%rd104289, %rd52202, 1;
	not.b64 	%rd66036, %rd104288;
	add.s64 	%rd104288, %rd104287, %rd66036;
$L__BB1_26110:
	setp.ne.s64 	%p7046, %rd104288, 0;
	mov.u64 	%rd104287, %rd104288;
	@%p7046 bra 	$L__BB1_26108;
	cvt.u32.u64 	%r7411, %rd104289;
	ld.global.u64 	%rd52207, [%rd4+40];
	mov.b64 	%rd104293, 0;
	mov.u64 	%rd104291, %rd5;
$L__BB1_26112:
	shr.u64 	%rd104292, %rd104291, 1;
	add.s64 	%rd52211, %rd104293, %rd104292;
	shl.b64 	%rd66038, %rd52211, 2;
	add.s64 	%rd66039, %rd52207, %rd66038;
	ld.u32 	%r11217, [%rd66039];
	setp.ge.s32 	%p7047, %r11217, %r7410;
	@%p7047 bra 	$L__BB1_26114;
	add.s64 	%rd104293, %rd52211, 1;
	not.b64 	%rd66040, %rd104292;
	add.s64 	%rd104292, %rd104291, %rd66040;
$L__BB1_26114:
	setp.ne.s64 	%p7048, %rd104292, 0;
	mov.u64 	%rd104291, %rd104292;
	@%p7048 bra 	$L__BB1_26112;
	cvt.u32.u64 	%r7412, %rd104293;
	mov.b64 	%rd104297, 0;
	mov.u64 	%rd104295, %rd5;
$L__BB1_26116:
	shr.u64 	%rd104296, %rd104295, 1;
	add.s64 	%rd52219, %rd104297, %rd104296;
	shl.b64 	%rd66042, %rd52219, 2;
	add.s64 	%rd66043, %rd52207, %rd66042;
	ld.u32 	%r11218, [%rd66043];
	setp.ge.s32 	%p7049, %r11218, %r7411;
	@%p7049 bra 	$L__BB1_26118;
	add.s64 	%rd104297, %rd52219, 1;
	not.b64 	%rd66044, %rd104296;
	add.s64 	%rd104296, %rd104295, %rd66044;
$L__BB1_26118:
	setp.ne.s64 	%p7050, %rd104296, 0;
	mov.u64 	%rd104295, %rd104296;
	@%p7050 bra 	$L__BB1_26116;
	cvt.u32.u64 	%r7413, %rd104297;
	ld.global.u64 	%rd52224, [%rd4+48];
	mov.b64 	%rd104301, 0;
	mov.u64 	%rd104299, %rd5;
$L__BB1_26120:
	shr.u64 	%rd104300, %rd104299, 1;
	add.s64 	%rd52228, %rd104301, %rd104300;
	shl.b64 	%rd66046, %rd52228, 2;
	add.s64 	%rd66047, %rd52224, %rd66046;
	ld.u32 	%r11219, [%rd66047];
	setp.ge.s32 	%p7051, %r11219, %r7412;
	@%p7051 bra 	$L__BB1_26122;
	add.s64 	%rd104301, %rd52228, 1;
	not.b64 	%rd66048, %rd104300;
	add.s64 	%rd104300, %rd104299, %rd66048;
$L__BB1_26122:
	setp.ne.s64 	%p7052, %rd104300, 0;
	mov.u64 	%rd104299, %rd104300;
	@%p7052 bra 	$L__BB1_26120;
	cvt.u32.u64 	%r7414, %rd104301;
	mov.b64 	%rd104305, 0;
	mov.u64 	%rd104303, %rd5;
$L__BB1_26124:
	shr.u64 	%rd104304, %rd104303, 1;
	add.s64 	%rd52236, %rd104305, %rd104304;
	shl.b64 	%rd66050, %rd52236, 2;
	add.s64 	%rd66051, %rd52224, %rd66050;
	ld.u32 	%r11220, [%rd66051];
	setp.ge.s32 	%p7053, %r11220, %r7413;
	@%p7053 bra 	$L__BB1_26126;
	add.s64 	%rd104305, %rd52236, 1;
	not.b64 	%rd66052, %rd104304;
	add.s64 	%rd104304, %rd104303, %rd66052;
$L__BB1_26126:
	setp.ne.s64 	%p7054, %rd104304, 0;
	mov.u64 	%rd104303, %rd104304;
	@%p7054 bra 	$L__BB1_26124;
	cvt.u32.u64 	%r7415, %rd104305;
	ld.global.u64 	%rd52241, [%rd4+56];
	mov.b64 	%rd104309, 0;
	mov.u64 	%rd104307, %rd5;
$L__BB1_26128:
	shr.u64 	%rd104308, %rd104307, 1;
	add.s64 	%rd52245, %rd104309, %rd104308;
	shl.b64 	%rd66054, %rd52245, 2;
	add.s64 	%rd66055, %rd52241, %rd66054;
	ld.u32 	%r11221, [%rd66055];
	setp.ge.s32 	%p7055, %r11221, %r7414;
	@%p7055 bra 	$L__BB1_26130;
	add.s64 	%rd104309, %rd52245, 1;
	not.b64 	%rd66056, %rd104308;
	add.s64 	%rd104308, %rd104307, %rd66056;
$L__BB1_26130:
	setp.ne.s64 	%p7056, %rd104308, 0;
	mov.u64 	%rd104307, %rd104308;
	@%p7056 bra 	$L__BB1_26128;
	cvt.u32.u64 	%r7416, %rd104309;
	mov.b64 	%rd104313, 0;
	mov.u64 	%rd104311, %rd5;
$L__BB1_26132:
	shr.u64 	%rd104312, %rd104311, 1;
	add.s64 	%rd52253, %rd104313, %rd104312;
	shl.b64 	%rd66058, %rd52253, 2;
	add.s64 	%rd66059, %rd52241, %rd66058;
	ld.u32 	%r11222, [%rd66059];
	setp.ge.s32 	%p7057, %r11222, %r7415;
	@%p7057 bra 	$L__BB1_26134;
	add.s64 	%rd104313, %rd52253, 1;
	not.b64 	%rd66060, %rd104312;
	add.s64 	%rd104312, %rd104311, %rd66060;
$L__BB1_26134:
	setp.ne.s64 	%p7058, %rd104312, 0;
	mov.u64 	%rd104311, %rd104312;
	@%p7058 bra 	$L__BB1_26132;
	cvt.u32.u64 	%r7417, %rd104313;
	ld.global.u64 	%rd52258, [%rd4+64];
	mov.b64 	%rd104317, 0;
	mov.u64 	%rd104315, %rd5;
$L__BB1_26136:
	shr.u64 	%rd104316, %rd104315, 1;
	add.s64 	%rd52262, %rd104317, %rd104316;
	shl.b64 	%rd66062, %rd52262, 2;
	add.s64 	%rd66063, %rd52258, %rd66062;
	ld.u32 	%r11223, [%rd66063];
	setp.ge.s32 	%p7059, %r11223, %r7416;
	@%p7059 bra 	$L__BB1_26138;
	add.s64 	%rd104317, %rd52262, 1;
	not.b64 	%rd66064, %rd104316;
	add.s64 	%rd104316, %rd104315, %rd66064;
$L__BB1_26138:
	setp.ne.s64 	%p7060, %rd104316, 0;
	mov.u64 	%rd104315, %rd104316;
	@%p7060 bra 	$L__BB1_26136;
	cvt.u32.u64 	%r7418, %rd104317;
	mov.b64 	%rd104321, 0;
	mov.u64 	%rd104319, %rd5;
$L__BB1_26140:
	shr.u64 	%rd104320, %rd104319, 1;
	add.s64 	%rd52270, %rd104321, %rd104320;
	shl.b64 	%rd66066, %rd52270, 2;
	add.s64 	%rd66067, %rd52258, %rd66066;
	ld.u32 	%r11224, [%rd66067];
	setp.ge.s32 	%p7061, %r11224, %r7417;
	@%p7061 bra 	$L__BB1_26142;
	add.s64 	%rd104321, %rd52270, 1;
	not.b64 	%rd66068, %rd104320;
	add.s64 	%rd104320, %rd104319, %rd66068;
$L__BB1_26142:
	setp.ne.s64 	%p7062, %rd104320, 0;
	mov.u64 	%rd104319, %rd104320;
	@%p7062 bra 	$L__BB1_26140;
	cvt.u32.u64 	%r7419, %rd104321;
	ld.global.u64 	%rd52275, [%rd4+72];
	mov.b64 	%rd104325, 0;
	mov.u64 	%rd104323, %rd5;
$L__BB1_26144:
	shr.u64 	%rd104324, %rd104323, 1;
	add.s64 	%rd52279, %rd104325, %rd104324;
	shl.b64 	%rd66070, %rd52279, 2;
	add.s64 	%rd66071, %rd52275, %rd66070;
	ld.u32 	%r11225, [%rd66071];
	setp.ge.s32 	%p7063, %r11225, %r7418;
	@%p7063 bra 	$L__BB1_26146;
	add.s64 	%rd104325, %rd52279, 1;
	not.b64 	%rd66072, %rd104324;
	add.s64 	%rd104324, %rd104323, %rd66072;
$L__BB1_26146:
	setp.ne.s64 	%p7064, %rd104324, 0;
	mov.u64 	%rd104323, %rd104324;
	@%p7064 bra 	$L__BB1_26144;
	cvt.u32.u64 	%r7420, %rd104325;
	mov.b64 	%rd104329, 0;
	mov.u64 	%rd104327, %rd5;
$L__BB1_26148:
	shr.u64 	%rd104328, %rd104327, 1;
	add.s64 	%rd52287, %rd104329, %rd104328;
	shl.b64 	%rd66074, %rd52287, 2;
	add.s64 	%rd66075, %rd52275, %rd66074;
	ld.u32 	%r11226, [%rd66075];
	setp.ge.s32 	%p7065, %r11226, %r7419;
	@%p7065 bra 	$L__BB1_26150;
	add.s64 	%rd104329, %rd52287, 1;
	not.b64 	%rd66076, %rd104328;
	add.s64 	%rd104328, %rd104327, %rd66076;
$L__BB1_26150:
	setp.ne.s64 	%p7066, %rd104328, 0;
	mov.u64 	%rd104327, %rd104328;
	@%p7066 bra 	$L__BB1_26148;
	cvt.u32.u64 	%r11227, %rd104329;
	setp.lt.s32 	%p13745, %r7420, %r11227;
$L__BB1_26152:
	selp.b32 	%r15194, %r15241, %r15240, %p13745;
	selp.u32 	%r11228, 1, 0, %p13745;
	add.s32 	%r7422, %r7396, %r11228;
	not.pred 	%p7067, %p13745;
	selp.u32 	%r11229, 1, 0, %p7067;
	add.s32 	%r7423, %r7397, %r11229;
	@%p13745 bra 	$L__BB1_26154;
	shl.b32 	%r11230, %r7423, 2;
	mov.u32 	%r11231, _ZZN3cub18CUB_300001_SM_10006detail10merge_sort30DeviceMergeSortBlockSortKernelINS2_10policy_hubIN6thrust24THRUST_300001_SM_1000_NS6detail15normal_iteratorINS6_10device_ptrIiEEEEE9Policy600ESB_PNS0_8NullTypeESB_SF_y11comp_func_tiSE_EEvbT0_T1_T2_T3_T4_PT6_PT7_T5_NS1_7vsmem_tEE19static_temp_storage;
	add.s32 	%r11232, %r11231, %r11230;
	ld.shared.u32 	%r15240, [%r11232];
	bra.uni 	$L__BB1_26155;
$L__BB1_26154:
	shl.b32 	%r11233, %r7422, 2;
	mov.u32 	%r11234, _ZZN3cub18CUB_300001_SM_10006detail10merge_sort30DeviceMergeSortBlockSortKernelINS2_10policy_hubIN6thrust24THRUST_300001_SM_1000_NS6detail15normal_iteratorINS6_10device_ptrIiEEEEE9Policy600ESB_PNS0_8NullTypeESB_SF_y11comp_func_tiSE_EEvbT0_T1_T2_T3_T4_PT6_PT7_T5_NS1_7vsmem_tEE19static_temp_storage;
	add.s32 	%r11235, %r11234, %r11233;
	ld.shared.u32 	%r15241, [%r11235];
$L__BB1_26155:
	setp.ge.s32 	%p7069, %r7422, %r6886;
	mov.pred 	%p13746, 0;
	@%p7069 bra 	$L__BB1_26238;
	setp.ge.s32 	%p7071, %r7423, %r6885;
	mov.pred 	%p13746, -1;
	@%p7071 bra 	$L__BB1_26238;
	ld.global.u64 	%rd52292, [%rd4];
	mov.b64 	%rd104333, 0;
	mov.u64 	%rd104331, %rd5;
$L__BB1_26158:
	shr.u64 	%rd104332, %rd104331, 1;
	add.s64 	%rd52296, %rd104333, %rd104332;
	shl.b64 	%rd66078, %rd52296, 2;
	add.s64 	%rd66079, %rd52292, %rd66078;
	ld.u32 	%r11236, [%rd66079];
	setp.ge.s32 	%p7072, %r11236, %r15241;
	@%p7072 bra 	$L__BB1_26160;
	add.s64 	%rd104333, %rd52296, 1;
	not.b64 	%rd66080, %rd104332;
	add.s64 	%rd104332, %rd104331, %rd66080;
$L__BB1_26160:
	setp.ne.s64 	%p7073, %rd104332, 0;
	mov.u64 	%rd104331, %rd104332;
	@%p7073 bra 	$L__BB1_26158;
	cvt.u32.u64 	%r7428, %rd104333;
	mov.b64 	%rd104337, 0;
	mov.u64 	%rd104335, %rd5;
$L__BB1_26162:
	shr.u64 	%rd104336, %rd104335, 1;
	add.s64 	%rd52304, %rd104337, %rd104336;
	shl.b64 	%rd66082, %rd52304, 2;
	add.s64 	%rd66083, %rd52292, %rd66082;
	ld.u32 	%r11237, [%rd66083];
	setp.ge.s32 	%p7074, %r11237, %r15240;
	@%p7074 bra 	$L__BB1_26164;
	add.s64 	%rd104337, %rd52304, 1;
	not.b64 	%rd66084, %rd104336;
	add.s64 	%rd104336, %rd104335, %rd66084;
$L__BB1_26164:
	setp.ne.s64 	%p7075, %rd104336, 0;
	mov.u64 	%rd104335, %rd104336;
	@%p7075 bra 	$L__BB1_26162;
	cvt.u32.u64 	%r7429, %rd104337;
	ld.global.u64 	%rd52309, [%rd4+8];
	mov.b64 	%rd104341, 0;
	mov.u64 	%rd104339, %rd5;
$L__BB1_26166:
	shr.u64 	%rd104340, %rd104339, 1;
	add.s64 	%rd52313, %rd104341, %rd104340;
	shl.b64 	%rd66086, %rd52313, 2;
	add.s64 	%rd66087, %rd52309, %rd66086;
	ld.u32 	%r11238, [%rd66087];
	setp.ge.s32 	%p7076, %r11238, %r7428;
	@%p7076 bra 	$L__BB1_26168;
	add.s64 	%rd104341, %rd52313, 1;
	not.b64 	%rd66088, %rd104340;
	add.s64 	%rd104340, %rd104339, %rd66088;
$L__BB1_26168:
	setp.ne.s64 	%p7077, %rd104340, 0;
	mov.u64 	%rd104339, %rd104340;
	@%p7077 bra 	$L__BB1_26166;
	cvt.u32.u64 	%r7430, %rd104341;
	mov.b64 	%rd104345, 0;
	mov.u64 	%rd104343, %rd5;
$L__BB1_26170:
	shr.u64 	%rd104344, %rd104343, 1;
	add.s64 	%rd52321, %rd104345, %rd104344;
	shl.b64 	%rd66090, %rd52321, 2;
	add.s64 	%rd66091, %rd52309, %rd66090;
	ld.u32 	%r11239, [%rd66091];
	setp.ge.s32 	%p7078, %r11239, %r7429;
	@%p7078 bra 	$L__BB1_26172;
	add.s64 	%rd104345, %rd52321, 1;
	not.b64 	%rd66092, %rd104344;
	add.s64 	%rd104344, %rd104343, %rd66092;
$L__BB1_26172:
	setp.ne.s64 	%p7079, %rd104344, 0;
	mov.u64 	%rd104343, %rd104344;
	@%p7079 bra 	$L__BB1_26170;
	cvt.u32.u64 	%r7431, %rd104345;
	ld.global.u64 	%rd52326, [%rd4+16];
	mov.b64 	%rd104349, 0;
	mov.u64 	%rd104347, %rd5;
$L__BB1_26174:
	shr.u64 	%rd104348, %rd104347, 1;
	add.s64 	%rd52330, %rd104349, %rd104348;
	shl.b64 	%rd66094, %rd52330, 2;
	add.s64 	%rd66095, %rd52326, %rd66094;
	ld.u32 	%r11240, [%rd66095];
	setp.ge.s32 	%p7080, %r11240, %r7430;
	@%p7080 bra 	$L__BB1_26176;
	add.s64 	%rd104349, %rd52330, 1;
	not.b64 	%rd66096, %rd104348;
	add.s64 	%rd104348, %rd104347, %rd66096;
$L__BB1_26176:
	setp.ne.s64 	%p7081, %rd104348, 0;
	mov.u64 	%rd104347, %rd104348;
	@%p7081 bra 	$L__BB1_26174;
	cvt.u32.u64 	%r7432, %rd104349;
	mov.b64 	%rd104353, 0;
	mov.u64 	%rd104351, %rd5;
$L__BB1_26178:
	shr.u64 	%rd104352, %rd104351, 1;
	add.s64 	%rd52338, %rd104353, %rd104352;
	shl.b64 	%rd66098, %rd52338, 2;
	add.s64 	%rd66099, %rd52326, %rd66098;
	ld.u32 	%r11241, [%rd66099];
	setp.ge.s32 	%p7082, %r11241, %r7431;
	@%p7082 bra 	$L__BB1_26180;
	add.s64 	%rd104353, %rd52338, 1;
	not.b64 	%rd66100, %rd104352;
	add.s64 	%rd104352, %rd104351, %rd66100;
$L__BB1_26180:
	setp.ne.s64 	%p7083, %rd104352, 0;
	mov.u64 	%rd104351, %rd104352;
	@%p7083 bra 	$L__BB1_26178;
	cvt.u32.u64 	%r7433, %rd104353;
	ld.global.u64 	%rd52343, [%rd4+24];
	mov.b64 	%rd104357, 0;
	mov.u64 	%rd104355, %rd5;
$L__BB1_26182:
	shr.u64 	%rd104356, %rd104355, 1;
	add.s64 	%rd52347, %rd104357, %rd104356;
	shl.b64 	%rd66102, %rd52347, 2;
	add.s64 	%rd66103, %rd52343, %rd66102;
	ld.u32 	%r11242, [%rd66103];
	setp.ge.s32 	%p7084, %r11242, %r7432;
	@%p7084 bra 	$L__BB1_26184;
	add.s64 	%rd104357, %rd52347, 1;
	not.b64 	%rd66104, %rd104356;
	add.s64 	%rd104356, %rd104355, %rd66104;
$L__BB1_26184:
	setp.ne.s64 	%p7085, %rd104356, 0;
	mov.u64 	%rd104355, %rd104356;
	@%p7085 bra 	$L__BB1_26182;
	cvt.u32.u64 	%r7434, %rd104357;
	mov.b64 	%rd104361, 0;
	mov.u64 	%rd104359, %rd5;
$L__BB1_26186:
	shr.u64 	%rd104360, %rd104359, 1;
	add.s64 	%rd52355, %rd104361, %rd104360;
	shl.b64 	%rd66106, %rd52355, 2;
	add.s64 	%rd66107, %rd52343, %rd66106;
	ld.u32 	%r11243, [%rd66107];
	setp.ge.s32 	%p7086, %r11243, %r7433;
	@%p7086 bra 	$L__BB1_26188;
	add.s64 	%rd104361, %rd52355, 1;
	not.b64 	%rd66108, %rd104360;
	add.s64 	%rd104360, %rd104359, %rd66108;
$L__BB1_26188:
	setp.ne.s64 	%p7087, %rd104360, 0;
	mov.u64 	%rd104359, %rd104360;
	@%p7087 bra 	$L__BB1_26186;
	cvt.u32.u64 	%r7435, %rd104361;
	ld.global.u64 	%rd52360, [%rd4+32];
	mov.b64 	%rd104365, 0;
	mov.u64 	%rd104363, %rd5;
$L__BB1_26190:
	shr.u64 	%rd104364, %rd104363, 1;
	add.s64 	%rd52364, %rd104365, %rd104364;
	shl.b64 	%rd66110, %rd52364, 2;
	add.s64 	%rd66111, %rd52360, %rd66110;
	ld.u32 	%r11244, [%rd66111];
	setp.ge.s32 	%p7088, %r11244, %r7434;
	@%p7088 bra 	$L__BB1_26192;
	add.s64 	%rd104365, %rd52364, 1;
	not.b64 	%rd66112, %rd104364;
	add.s64 	%rd104364, %rd104363, %rd66112;
$L__BB1_26192:
	setp.ne.s64 	%p7089, %rd104364, 0;
	mov.u64 	%rd104363, %rd104364;
	@%p7089 bra 	$L__BB1_26190;
	cvt.u32.u64 	%r7436, %rd104365;
	mov.b64 	%rd104369, 0;
	mov.u64 	%rd104367, %rd5;
$L__BB1_26194:
	shr.u64 	%rd104368, %rd104367, 1;
	add.s64 	%rd52372, %rd104369, %rd104368;
	shl.b64 	%rd66114, %rd52372, 2;
	add.s64 	%rd66115, %rd52360, %rd66114;
	ld.u32 	%r11245, [%rd66115];
	setp.ge.s32 	%p7090, %r11245, %r7435;
	@%p7090 bra 	$L__BB1_26196;
	add.s64 	%rd104369, %rd52372, 1;
	not.b64 	%rd66116, %rd104368;
	add.s64 	%rd104368, %rd104367, %rd66116;
$L__BB1_26196:
	setp.ne.s64 	%p7091, %rd104368, 0;
	mov.u64 	%rd104367, %rd104368;
	@%p7091 bra 	$L__BB1_26194;
	cvt.u32.u64 	%r7437, %rd104369;
	ld.global.u64 	%rd52377, [%rd4+40];
	mov.b64 	%rd104373, 0;
	mov.u64 	%rd104371, %rd5;
$L__BB1_26198:
	shr.u64 	%rd104372, %rd104371, 1;
	add.s64 	%rd52381, %rd104373, %rd104372;
	shl.b64 	%rd66118, %rd52381, 2;
	add.s64 	%rd66119, %rd52377, %rd66118;
	ld.u32 	%r11246, [%rd66119];
	setp.ge.s32 	%p7092, %r11246, %r7436;
	@%p7092 bra 	$L__BB1_26200;
	add.s64 	%rd104373, %rd52381, 1;
	not.b64 	%rd66120, %rd104372;
	add.s64 	%rd104372, %rd104371, %rd66120;
$L__BB1_26200:
	setp.ne.s64 	%p7093, %rd104372, 0;
	mov.u64 	%rd104371, %rd104372;
	@%p7093 bra 	$L__BB1_26198;
	cvt.u32.u64 	%r7438, %rd104373;
	mov.b64 	%rd104377, 0;
	mov.u64 	%rd104375, %rd5;
$L__BB1_26202:
	shr.u64 	%rd104376, %rd104375, 1;
	add.s64 	%rd52389, %rd104377, %rd104376;
	shl.b64 	%rd66122, %rd52389, 2;
	add.s64 	%rd66123, %rd52377, %rd66122;
	ld.u32 	%r11247, [%rd66123];
	setp.ge.s32 	%p7094, %r11247, %r7437;
	@%p7094 bra 	$L__BB1_26204;
	add.s64 	%rd104377, %rd52389, 1;
	not.b64 	%rd66124, %rd104376;
	add.s64 	%rd104376, %rd104375, %rd66124;
$L__BB1_26204:
	setp.ne.s64 	%p7095, %rd104376, 0;
	mov.u64 	%rd104375, %rd104376;
	@%p7095 bra 	$L__BB1_26202;
	cvt.u32.u64 	%r7439, %rd104377;
	ld.global.u64 	%rd52394, [%rd4+48];
	mov.b64 	%rd104381, 0;
	mov.u64 	%rd104379, %rd5;
$L__BB1_26206:
	shr.u64 	%rd104380, %rd104379, 1;
	add.s64 	%rd52398, %rd104381, %rd104380;
	shl.b64 	%rd66126, %rd52398, 2;
	add.s64 	%rd66127, %rd52394, %rd66126;
	ld.u32 	%r11248, [%rd66127];
	setp.ge.s32 	%p7096, %r11248, %r7438;
	@%p7096 bra 	$L__BB1_26208;
	add.s64 	%rd104381, %rd52398, 1;
	not.b64 	%rd66128, %rd104380;
	add.s64 	%rd104380, %rd104379, %rd66128;
$L__BB1_26208:
	setp.ne.s64 	%p7097, %rd104380, 0;
	mov.u64 	%rd104379, %rd104380;
	@%p7097 bra 	$L__BB1_26206;
	cvt.u32.u64 	%r7440, %rd104381;
	mov.b64 	%rd104385, 0;
	mov.u64 	%rd104383, %rd5;
$L__BB1_26210:
	shr.u64 	%rd104384, %rd104383, 1;
	add.s64 	%rd52406, %rd104385, %rd104384;
	shl.b64 	%rd66130, %rd52406, 2;
	add.s64 	%rd66131, %rd52394, %rd66130;
	ld.u32 	%r11249, [%rd66131];
	setp.ge.s32 	%p7098, %r11249, %r7439;
	@%p7098 bra 	$L__BB1_26212;
	add.s64 	%rd104385, %rd52406, 1;
	not.b64 	%rd66132, %rd104384;
	add.s64 	%rd104384, %rd104383, %rd66132;
$L__BB1_26212:
	setp.ne.s64 	%p7099, %rd104384, 0;
	mov.u64 	%rd104383, %rd104384;
	@%p7099 bra 	$L__BB1_26210;
	cvt.u32.u64 	%r7441, %rd104385;
	ld.global.u64 	%rd52411, [%rd4+56];
	mov.b64 	%rd104389, 0;
	mov.u64 	%rd104387, %rd5;
$L__BB1_26214:
	shr.u64 	%rd104388, %rd104387, 1;
	add.s64 	%rd52415, %rd104389, %rd104388;
	shl.b64 	%rd66134, %rd52415, 2;
	add.s64 	%rd66135, %rd52411, %rd66134;
	ld.u32 	%r11250, [%rd66135];
	setp.ge.s32 	%p7100, %r11250, %r7440;
	@%p7100 bra 	$L__BB1_26216;
	add.s64 	%rd104389, %rd52415, 1;
	not.b64 	%rd66136, %rd104388;
	add.s64 	%rd104388, %rd104387, %rd66136;
$L__BB1_26216:
	setp.ne.s64 	%p7101, %rd104388, 0;
	mov.u64 	%rd104387, %rd104388;
	@%p7101 bra 	$L__BB1_26214;
	cvt.u32.u64 	%r7442, %rd104389;
	mov.b64 	%rd104393, 0;
	mov.u64 	%rd104391, %rd5;
$L__BB1_26218:
	shr.u64 	%rd104392, %rd104391, 1;
	add.s64 	%rd52423, %rd104393, %rd104392;
	shl.b64 	%rd66138, %rd52423, 2;
	add.s64 	%rd66139, %rd52411, %rd66138;
	ld.u32 	%r11251, [%rd66139];
	setp.ge.s32 	%p7102, %r11251, %r7441;
	@%p7102 bra 	$L__BB1_26220;
	add.s64 	%rd104393, %rd52423, 1;
	not.b64 	%rd66140, %rd104392;
	add.s64 	%rd104392, %rd104391, %rd66140;
$L__BB1_26220:
	setp.ne.s64 	%p7103, %rd104392, 0;
	mov.u64 	%rd104391, %rd104392;
	@%p7103 bra 	$L__BB1_26218;
	cvt.u32.u64 	%r7443, %rd104393;
	ld.global.u64 	%rd52428, [%rd4+64];
	mov.b64 	%rd104397, 0;
	mov.u64 	%rd104395, %rd5;
$L__BB1_26222:
	shr.u64 	%rd104396, %rd104395, 1;
	add.s64 	%rd52432, %rd104397, %rd104396;
	shl.b64 	%rd66142, %rd52432, 2;
	add.s64 	%rd66143, %rd52428, %rd66142;
	ld.u32 	%r11252, [%rd66143];
	setp.ge.s32 	%p7104, %r11252, %r7442;
	@%p7104 bra 	$L__BB1_26224;
	add.s64 	%rd104397, %rd52432, 1;
	not.b64 	%rd66144, %rd104396;
	add.s64 	%rd104396, %rd104395, %rd66144;
$L__BB1_26224:
	setp.ne.s64 	%p7105, %rd104396, 0;
	mov.u64 	%rd104395, %rd104396;
	@%p7105 bra 	$L__BB1_26222;
	cvt.u32.u64 	%r7444, %rd104397;
	mov.b64 	%rd104401, 0;
	mov.u64 	%rd104399, %rd5;
$L__BB1_26226:
	shr.u64 	%rd104400, %rd104399, 1;
	add.s64 	%rd52440, %rd104401, %rd104400;
	shl.b64 	%rd66146, %rd52440, 2;
	add.s64 	%rd66147, %rd52428, %rd66146;
	ld.u32 	%r11253, [%rd66147];
	setp.ge.s32 	%p7106, %r11253, %r7443;
	@%p7106 bra 	$L__BB1_26228;
	add.s64 	%rd104401, %rd52440, 1;
	not.b64 	%rd66148, %rd104400;
	add.s64 	%rd104400, %rd104399, %rd66148;
$L__BB1_26228:
	setp.ne.s64 	%p7107, %rd104400, 0;
	mov.u64 	%rd104399, %rd104400;
	@%p7107 bra 	$L__BB1_26226;
	cvt.u32.u64 	%r7445, %rd104401;
	ld.global.u64 	%rd52445, [%rd4+72];
	mov.b64 	%rd104405, 0;
	mov.u64 	%rd104403, %rd5;
$L__BB1_26230:
	shr.u64 	%rd104404, %rd104403, 1;
	add.s64 	%rd52449, %rd104405, %rd104404;
	shl.b64 	%rd66150, %rd52449, 2;
	add.s64 	%rd66151, %rd52445, %rd66150;
	ld.u32 	%r11254, [%rd66151];
	setp.ge.s32 	%p7108, %r11254, %r7444;
	@%p7108 bra 	$L__BB1_26232;
	add.s64 	%rd104405, %rd52449, 1;
	not.b64 	%rd66152, %rd104404;
	add.s64 	%rd104404, %rd104403, %rd66152;
$L__BB1_26232:
	setp.ne.s64 	%p7109, %rd104404, 0;
	mov.u64 	%rd104403, %rd104404;
	@%p7109 bra 	$L__BB1_26230;
	cvt.u32.u64 	%r7446, %rd104405;
	mov.b64 	%rd104409, 0;
	mov.u64 	%rd104407, %rd5;
$L__BB1_26234:
	shr.u64 	%rd104408, %rd104407, 1;
	add.s64 	%rd52457, %rd104409, %rd104408;
	shl.b64 	%rd66154, %rd52457, 2;
	add.s64 	%rd66155, %rd52445, %rd66154;
	ld.u32 	%r11255, [%rd66155];
	setp.ge.s32 	%p7110, %r11255, %r7445;
	@%p7110 bra 	$L__BB1_26236;
	add.s64 	%rd104409, %rd52457, 1;
	not.b64 	%rd66156, %rd104408;
	add.s64 	%rd104408, %rd104407, %rd66156;
$L__BB1_26236:
	setp.ne.s64 	%p7111, %rd104408, 0;
	mov.u64 	%rd104407, %rd104408;
	@%p7111 bra 	$L__BB1_26234;
	cvt.u32.u64 	%r11256, %rd104409;
	setp.lt.s32 	%p13746, %r7446, %r11256;
$L__BB1_26238:
	selp.b32 	%r15198, %r15241, %r15240, %p13746;
	selp.u32 	%r11257, 1, 0, %p13746;
	add.s32 	%r7448, %r7422, %r11257;
	not.pred 	%p7112, %p13746;
	selp.u32 	%r11258, 1, 0, %p7112;
	add.s32 	%r7449, %r7423, %r11258;
	@%p13746 bra 	$L__BB1_26240;
	shl.b32 	%r11259, %r7449, 2;
	mov.u32 	%r11260, _ZZN3cub18CUB_300001_SM_10006detail10merge_sort30DeviceMergeSortBlockSortKernelINS2_10policy_hubIN6thrust24THRUST_300001_SM_1000_NS6detail15normal_iteratorINS6_10device_ptrIiEEEEE9Policy600ESB_PNS0_8NullTypeESB_SF_y11comp_func_tiSE_EEvbT0_T1_T2_T3_T4_PT6_PT7_T5_NS1_7vsmem_tEE19static_temp_storage;
	add.s32 	%r11261, %r11260, %r11259;
	ld.shared.u32 	%r15240, [%r11261];
	bra.uni 	$L__BB1_26241;
$L__BB1_26240:
	shl.b32 	%r11262, %r7448, 2;
	mov.u32 	%r11263, _ZZN3cub18CUB_300001_SM_10006detail10merge_sort30DeviceMergeSortBlockSortKernelINS2_10policy_hubIN6thrust24THRUST_300001_SM_1000_NS6detail15normal_iteratorINS6_10device_ptrIiEEEEE9Policy600ESB_PNS0_8NullTypeESB_SF_y11comp_func_tiSE_EEvbT0_T1_T2_T3_T4_PT6_PT7_T5_NS1_7vsmem_tEE19static_temp_storage;
	add.s32 	%r11264, %r11263, %r11262;
	ld.shared.u32 	%r15241, [%r11264];
$L__BB1_26241:
	setp.ge.s32 	%p7113, %r7448, %r6886;
	mov.u32 	%r15304, %r15240;
	@%p7113 bra 	$L__BB1_26324;
	setp.ge.s32 	%p7114, %r7449, %r6885;
	mov.u32 	%r15304, %r15241;
	@%p7114 bra 	$L__BB1_26324;
	ld.global.u64 	%rd52462, [%rd4];
	mov.b64 	%rd104413, 0;
	mov.u64 	%rd104411, %rd5;
$L__BB1_26244:
	shr.u64 	%rd104412, %rd104411, 1;
	add.s64 	%rd52466, %rd104413, %rd104412;
	shl.b64 	%rd66158, %rd52466, 2;
	add.s64 	%rd66159, %rd52462, %rd66158;
	ld.u32 	%r11265, [%rd66159];
	setp.ge.s32 	%p7115, %r11265, %r15241;
	@%p7115 bra 	$L__BB1_26246;
	add.s64 	%rd104413, %rd52466, 1;
	not.b64 	%rd66160, %rd104412;
	add.s64 	%rd104412, %rd104411, %rd66160;
$L__BB1_26246:
	setp.ne.s64 	%p7116, %rd104412, 0;
	mov.u64 	%rd104411, %rd104412;
	@%p7116 bra 	$L__BB1_26244;
	cvt.u32.u64 	%r7454, %rd104413;
	mov.b64 	%rd104417, 0;
	mov.u64 	%rd104415, %rd5;
$L__BB1_26248:
	shr.u64 	%rd104416, %rd104415, 1;
	add.s64 	%rd52474, %rd104417, %rd104416;
	shl.b64 	%rd66162, %rd52474, 2;
	add.s64 	%rd66163, %rd52462, %rd66162;
	ld.u32 	%r11266, [%rd66163];
	setp.ge.s32 	%p7117, %r11266, %r15240;
	@%p7117 bra 	$L__BB1_26250;
	add.s64 	%rd104417, %rd52474, 1;
	not.b64 	%rd66164, %rd104416;
	add.s64 	%rd104416, %rd104415, %rd66164;
$L__BB1_26250:
	setp.ne.s64 	%p7118, %rd104416, 0;
	mov.u64 	%rd104415, %rd104416;
	@%p7118 bra 	$L__BB1_26248;
	cvt.u32.u64 	%r7455, %rd104417;
	ld.global.u64 	%rd52479, [%rd4+8];
	mov.b64 	%rd104421, 0;
	mov.u64 	%rd104419, %rd5;
$L__BB1_26252:
	shr.u64 	%rd104420, %rd104419, 1;
	add.s64 	%rd52483, %rd104421, %rd104420;
	shl.b64 	%rd66166, %rd52483, 2;
	add.s64 	%rd66167, %rd52479, %rd66166;
	ld.u32 	%r11267, [%rd66167];
	setp.ge.s32 	%p7119, %r11267, %r7454;
	@%p7119 bra 	$L__BB1_26254;
	add.s64 	%rd104421, %rd52483, 1;
	not.b64 	%rd66168, %rd104420;
	add.s64 	%rd104420, %rd104419, %rd66168;
$L__BB1_26254:
	setp.ne.s64 	%p7120, %rd104420, 0;
	mov.u64 	%rd104419, %rd104420;
	@%p7120 bra 	$L__BB1_26252;
	cvt.u32.u64 	%r7456, %rd104421;
	mov.b64 	%rd104425, 0;
	mov.u64 	%rd104423, %rd5;
$L__BB1_26256:
	shr.u64 	%rd104424, %rd104423, 1;
	add.s64 	%rd52491, %rd104425, %rd104424;
	shl.b64 	%rd66170, %rd52491, 2;
	add.s64 	%rd66171, %rd52479, %rd66170;
	ld.u32 	%r11268, [%rd66171];
	setp.ge.s32 	%p7121, %r11268, %r7455;
	@%p7121 bra 	$L__BB1_26258;
	add.s64 	%rd104425, %rd52491, 1;
	not.b64 	%rd66172, %rd104424;
	add.s64 	%rd104424, %rd104423, %rd66172;
$L__BB1_26258:
	setp.ne.s64 	%p7122, %rd104424, 0;
	mov.u64 	%rd104423, %rd104424;
	@%p7122 bra 	$L__BB1_26256;
	cvt.u32.u64 	%r7457, %rd104425;
	ld.global.u64 	%rd52496, [%rd4+16];
	mov.b64 	%rd104429, 0;
	mov.u64 	%rd104427, %rd5;
$L__BB1_26260:
	shr.u64 	%rd104428, %rd104427, 1;
	add.s64 	%rd52500, %rd104429, %rd104428;
	shl.b64 	%rd66174, %rd52500, 2;
	add.s64 	%rd66175, %rd52496, %rd66174;
	ld.u32 	%r11269, [%rd66175];
	setp.ge.s32 	%p7123, %r11269, %r7456;
	@%p7123 bra 	$L__BB1_26262;
	add.s64 	%rd104429, %rd52500, 1;
	not.b64 	%rd66176, %rd104428;
	add.s64 	%rd104428, %rd104427, %rd66176;
$L__BB1_26262:
	setp.ne.s64 	%p7124, %rd104428, 0;
	mov.u64 	%rd104427, %rd104428;
	@%p7124 bra 	$L__BB1_26260;
	cvt.u32.u64 	%r7458, %rd104429;
	mov.b64 	%rd104433, 0;
	mov.u64 	%rd104431, %rd5;
$L__BB1_26264:
	shr.u64 	%rd104432, %rd104431, 1;
	add.s64 	%rd52508, %rd104433, %rd104432;
	shl.b64 	%rd66178, %rd52508, 2;
	add.s64 	%rd66179, %rd52496, %rd66178;
	ld.u32 	%r11270, [%rd66179];
	setp.ge.s32 	%p7125, %r11270, %r7457;
	@%p7125 bra 	$L__BB1_26266;
	add.s64 	%rd104433, %rd52508, 1;
	not.b64 	%rd66180, %rd104432;
	add.s64 	%rd104432, %rd104431, %rd66180;
$L__BB1_26266:
	setp.ne.s64 	%p7126, %rd104432, 0;
	mov.u64 	%rd104431, %rd104432;
	@%p7126 bra 	$L__BB1_26264;
	cvt.u32.u64 	%r7459, %rd104433;
	ld.global.u64 	%rd52513, [%rd4+24];
	mov.b64 	%rd104437, 0;
	mov.u64 	%rd104435, %rd5;
$L__BB1_26268:
	shr.u64 	%rd104436, %rd104435, 1;
	add.s64 	%rd52517, %rd104437, %rd104436;
	shl.b64 	%rd66182, %rd52517, 2;
	add.s64 	%rd66183, %rd52513, %rd66182;
	ld.u32 	%r11271, [%rd66183];
	setp.ge.s32 	%p7127, %r11271, %r7458;
	@%p7127 bra 	$L__BB1_26270;
	add.s64 	%rd104437, %rd52517, 1;
	not.b64 	%rd66184, %rd104436;
	add.s64 	%rd104436, %rd104435, %rd66184;
$L__BB1_26270:
	setp.ne.s64 	%p7128, %rd104436, 0;
	mov.u64 	%rd104435, %rd104436;
	@%p7128 bra 	$L__BB1_26268;
	cvt.u32.u64 	%r7460, %rd104437;
	mov.b64 	%rd104441, 0;
	mov.u64 	%rd104439, %rd5;
$L__BB1_26272:
	shr.u64 	%rd104440, %rd104439, 1;
	add.s64 	%rd52525, %rd104441, %rd104440;
	shl.b64 	%rd66186, %rd52525, 2;
	add.s64 	%rd66187, %rd52513, %rd66186;
	ld.u32 	%r11272, [%rd66187];
	setp.ge.s32 	%p7129, %r11272, %r7459;
	@%p7129 bra 	$L__BB1_26274;
	add.s64 	%rd104441, %rd52525, 1;
	not.b64 	%rd66188, %rd104440;
	add.s64 	%rd104440, %rd104439, %rd66188;
$L__BB1_26274:
	setp.ne.s64 	%p7130, %rd104440, 0;
	mov.u64 	%rd104439, %rd104440;
	@%p7130 bra 	$L__BB1_26272;
	cvt.u32.u64 	%r7461, %rd104441;
	ld.global.u64 	%rd52530, [%rd4+32];
	mov.b64 	%rd104445, 0;
	mov.u64 	%rd104443, %rd5;
$L__BB1_26276:
	shr.u64 	%rd104444, %rd104443, 1;
	add.s64 	%rd52534, %rd104445, %rd104444;
	shl.b64 	%rd66190, %rd52534, 2;
	add.s64 	%rd66191, %rd52530, %rd66190;
	ld.u32 	%r11273, [%rd66191];
	setp.ge.s32 	%p7131, %r11273, %r7460;
	@%p7131 bra 	$L__BB1_26278;
	add.s64 	%rd104445, %rd52534, 1;
	not.b64 	%rd66192, %rd104444;
	add.s64 	%rd104444, %rd104443, %rd66192;
$L__BB1_26278:
	setp.ne.s64 	%p7132, %rd104444, 0;
	mov.u64 	%rd104443, %rd104444;
	@%p7132 bra 	$L__BB1_26276;
	cvt.u32.u64 	%r7462, %rd104445;
	mov.b64 	%rd104449, 0;
	mov.u64 	%rd104447, %rd5;
$L__BB1_26280:
	shr.u64 	%rd104448, %rd104447, 1;
	add.s64 	%rd52542, %rd104449, %rd104448;
	shl.b64 	%rd66194, %rd52542, 2;
	add.s64 	%rd66195, %rd52530, %rd66194;
	ld.u32 	%r11274, [%rd66195];
	setp.ge.s32 	%p7133, %r11274, %r7461;
	@%p7133 bra 	$L__BB1_26282;
	add.s64 	%rd104449, %rd52542, 1;
	not.b64 	%rd66196, %rd104448;
	add.s64 	%rd104448, %rd104447, %rd66196;
$L__BB1_26282:
	setp.ne.s64 	%p7134, %rd104448, 0;
	mov.u64 	%rd104447, %rd104448;
	@%p7134 bra 	$L__BB1_26280;
	cvt.u32.u64 	%r7463, %rd104449;
	ld.global.u64 	%rd52547, [%rd4+40];
	mov.b64 	%rd104453, 0;
	mov.u64 	%rd104451, %rd5;
$L__BB1_26284:
	shr.u64 	%rd104452, %rd104451, 1;
	add.s64 	%rd52551, %rd104453, %rd104452;
	shl.b64 	%rd66198, %rd52551, 2;
	add.s64 	%rd66199, %rd52547, %rd66198;
	ld.u32 	%r11275, [%rd66199];
	setp.ge.s32 	%p7135, %r11275, %r7462;
	@%p7135 bra 	$L__BB1_26286;
	add.s64 	%rd104453, %rd52551, 1;
	not.b64 	%rd66200, %rd104452;
	add.s64 	%rd104452, %rd104451, %rd66200;
$L__BB1_26286:
	setp.ne.s64 	%p7136, %rd104452, 0;
	mov.u64 	%rd104451, %rd104452;
	@%p7136 bra 	$L__BB1_26284;
	cvt.u32.u64 	%r7464, %rd104453;
	mov.b64 	%rd104457, 0;
	mov.u64 	%rd104455, %rd5;
$L__BB1_26288:
	shr.u64 	%rd104456, %rd104455, 1;
	add.s64 	%rd52559, %rd104457, %rd104456;
	shl.b64 	%rd66202, %rd52559, 2;
	add.s64 	%rd66203, %rd52547, %rd66202;
	ld.u32 	%r11276, [%rd66203];
	setp.ge.s32 	%p7137, %r11276, %r7463;
	@%p7137 bra 	$L__BB1_26290;
	add.s64 	%rd104457, %rd52559, 1;
	not.b64 	%rd66204, %rd104456;
	add.s64 	%rd104456, %rd104455, %rd66204;
$L__BB1_26290:
	setp.ne.s64 	%p7138, %rd104456, 0;
	mov.u64 	%rd104455, %rd104456;
	@%p7138 bra 	$L__BB1_26288;
	cvt.u32.u64 	%r7465, %rd104457;
	ld.global.u64 	%rd52564, [%rd4+48];
	mov.b64 	%rd104461, 0;
	mov.u64 	%rd104459, %rd5;
$L__BB1_26292:
	shr.u64 	%rd104460, %rd104459, 1;
	add.s64 	%rd52568, %rd104461, %rd104460;
	shl.b64 	%rd66206, %rd52568, 2;
	add.s64 	%rd66207, %rd52564, %rd66206;
	ld.u32 	%r11277, [%rd66207];
	setp.ge.s32 	%p7139, %r11277, %r7464;
	@%p7139 bra 	$L__BB1_26294;
	add.s64 	%rd104461, %rd52568, 1;
	not.b64 	%rd66208, %rd104460;
	add.s64 	%rd104460, %rd104459, %rd66208;
$L__BB1_26294:
	setp.ne.s64 	%p7140, %rd104460, 0;
	mov.u64 	%rd104459, %rd104460;
	@%p7140 bra 	$L__BB1_26292;
	cvt.u32.u64 	%r7466, %rd104461;
	mov.b64 	%rd104465, 0;
	mov.u64 	%rd104463, %rd5;
$L__BB1_26296:
	shr.u64 	%rd104464, %rd104463, 1;
	add.s64 	%rd52576, %rd104465, %rd104464;
	shl.b64 	%rd66210, %rd52576, 2;
	add.s64 	%rd66211, %rd52564, %rd66210;
	ld.u32 	%r11278, [%rd66211];
	setp.ge.s32 	%p7141, %r11278, %r7465;
	@%p7141 bra 	$L__BB1_26298;
	add.s64 	%rd104465, %rd52576, 1;
	not.b64 	%rd66212, %rd104464;
	add.s64 	%rd104464, %rd104463, %rd66212;
$L__BB1_26298:
	setp.ne.s64 	%p7142, %rd104464, 0;
	mov.u64 	%rd104463, %rd104464;
	@%p7142 bra 	$L__BB1_26296;
	cvt.u32.u64 	%r7467, %rd104465;
	ld.global.u64 	%rd52581, [%rd4+56];
	mov.b64 	%rd104469, 0;
	mov.u64 	%rd104467, %rd5;
$L__BB1_26300:
	shr.u64 	%rd104468, %rd104467, 1;
	add.s64 	%rd52585, %rd104469, %rd104468;
	shl.b64 	%rd66214, %rd52585, 2;
	add.s64 	%rd66215, %rd52581, %rd66214;
	ld.u32 	%r11279, [%rd66215];
	setp.ge.s32 	%p7143, %r11279, %r7466;
	@%p7143 bra 	$L__BB1_26302;
	add.s64 	%rd104469, %rd52585, 1;
	not.b64 	%rd66216, %rd104468;
	add.s64 	%rd104468, %rd104467, %rd66216;
$L__BB1_26302:
	setp.ne.s64 	%p7144, %rd104468, 0;
	mov.u64 	%rd104467, %rd104468;
	@%p7144 bra 	$L__BB1_26300;
	cvt.u32.u64 	%r7468, %rd104469;
	mov.b64 	%rd104473, 0;
	mov.u64 	%rd104471, %rd5;
$L__BB1_26304:
	shr.u64 	%rd104472, %rd104471, 1;
	add.s64 	%rd52593, %rd104473, %rd104472;
	shl.b64 	%rd66218, %rd52593, 2;
	add.s64 	%rd66219, %rd52581, %rd66218;
	ld.u32 	%r11280, [%rd66219];
	setp.ge.s32 	%p7145, %r11280, %r7467;
	@%p7145 bra 	$L__BB1_26306;
	add.s64 	%rd104473, %rd52593, 1;
	not.b64 	%rd66220, %rd104472;
	add.s64 	%rd104472, %rd104471, %rd66220;
$L__BB1_26306:
	setp.ne.s64 	%p7146, %rd104472, 0;
	mov.u64 	%rd104471, %rd104472;
	@%p7146 bra 	$L__BB1_26304;
	cvt.u32.u64 	%r7469, %rd104473;
	ld.global.u64 	%rd52598, [%rd4+64];
	mov.b64 	%rd104477, 0;
	mov.u64 	%rd104475, %rd5;
$L__BB1_26308:
	shr.u64 	%rd104476, %rd104475, 1;
	add.s64 	%rd52602, %rd104477, %rd104476;
	shl.b64 	%rd66222, %rd52602, 2;
	add.s64 	%rd66223, %rd52598, %rd66222;
	ld.u32 	%r11281, [%rd66223];
	setp.ge.s32 	%p7147, %r11281, %r7468;
	@%p7147 bra 	$L__BB1_26310;
	add.s64 	%rd104477, %rd52602, 1;
	not.b64 	%rd66224, %rd104476;
	add.s64 	%rd104476, %rd104475, %rd66224;
$L__BB1_26310:
	setp.ne.s64 	%p7148, %rd104476, 0;
	mov.u64 	%rd104475, %rd104476;
	@%p7148 bra 	$L__BB1_26308;
	cvt.u32.u64 	%r7470, %rd104477;
	mov.b64 	%rd104481, 0;
	mov.u64 	%rd104479, %rd5;
$L__BB1_26312:
	shr.u64 	%rd104480, %rd104479, 1;
	add.s64 	%rd52610, %rd104481, %rd104480;
	shl.b64 	%rd66226, %rd52610, 2;
	add.s64 	%rd66227, %rd52598, %rd66226;
	ld.u32 	%r11282, [%rd66227];
	setp.ge.s32 	%p7149, %r11282, %r7469;
	@%p7149 bra 	$L__BB1_26314;
	add.s64 	%rd104481, %rd52610, 1;
	not.b64 	%rd66228, %rd104480;
	add.s64 	%rd104480, %rd104479, %rd66228;
$L__BB1_26314:
	setp.ne.s64 	%p7150, %rd104480, 0;
	mov.u64 	%rd104479, %rd104480;
	@%p7150 bra 	$L__BB1_26312;
	cvt.u32.u64 	%r7471, %rd104481;
	ld.global.u64 	%rd52615, [%rd4+72];
	mov.b64 	%rd104485, 0;
	mov.u64 	%rd104483, %rd5;
$L__BB1_26316:
	shr.u64 	%rd104484, %rd104483, 1;
	add.s64 	%rd52619, %rd104485, %rd104484;
	shl.b64 	%rd66230, %rd52619, 2;
	add.s64 	%rd66231, %rd52615, %rd66230;
	ld.u32 	%r11283, [%rd66231];
	setp.ge.s32 	%p7151, %r11283, %r7470;
	@%p7151 bra 	$L__BB1_26318;
	add.s64 	%rd104485, %rd52619, 1;
	not.b64 	%rd66232, %rd104484;
	add.s64 	%rd104484, %rd104483, %rd66232;
$L__BB1_26318:
	setp.ne.s64 	%p7152, %rd104484, 0;
	mov.u64 	%rd104483, %rd104484;
	@%p7152 bra 	$L__BB1_26316;
	cvt.u32.u64 	%r7472, %rd104485;
	mov.b64 	%rd104489, 0;
	mov.u64 	%rd104487, %rd5;
$L__BB1_26320:
	shr.u64 	%rd104488, %rd104487, 1;
	add.s64 	%rd52627, %rd104489, %rd104488;
	shl.b64 	%rd66234, %rd52627, 2;
	add.s64 	%rd66235, %rd52615, %rd66234;
	ld.u32 	%r11284, [%rd66235];
	setp.ge.s32 	%p7153, %r11284, %r7471;
	@%p7153 bra 	$L__BB1_26322;
	add.s64 	%rd104489, %rd52627, 1;
	not.b64 	%rd66236, %rd104488;
	add.s64 	%rd104488, %rd104487, %rd66236;
$L__BB1_26322:
	setp.ne.s64 	%p7154, %rd104488, 0;
	mov.u64 	%rd104487, %rd104488;
	@%p7154 bra 	$L__BB1_26320;
	cvt.u32.u64 	%r11285, %rd104489;
	setp.lt.s32 	%p7155, %r7472, %r11285;
	selp.b32 	%r15304, %r15241, %r15240, %p7155;
$L__BB1_26324:
	shl.b32 	%r15235, %r6882, 1;
	setp.lt.u32 	%p7222, %r6882, 129;
	@%p7222 bra 	$L__BB1_24731;
	ld.param.s8 	%rs2, [_ZN3cub18CUB_300001_SM_10006detail10merge_sort30DeviceMergeSortBlockSortKernelINS2_10policy_hubIN6thrust24THRUST_300001_SM_1000_NS6detail15normal_iteratorINS6_10device_ptrIiEEEEE9Policy600ESB_PNS0_8NullTypeESB_SF_y11comp_func_tiSE_EEvbT0_T1_T2_T3_T4_PT6_PT7_T5_NS1_7vsmem_tE_param_0];
	bar.sync 	0;
	setp.eq.s16 	%p7223, %rs2, 0;
	@%p7223 bra 	$L__BB1_26362;
	st.shared.u32 	[%r3579], %r15320;
	st.shared.u32 	[%r3579+4], %r15319;
	st.shared.u32 	[%r3579+8], %r15146;
	st.shared.u32 	[%r3579+12], %r15150;
	st.shared.u32 	[%r3579+16], %r15154;
	st.shared.u32 	[%r3579+20], %r15158;
	st.shared.u32 	[%r3579+24], %r15162;
	st.shared.u32 	[%r3579+28], %r15166;
	st.shared.u32 	[%r3579+32], %r15170;
	st.shared.u32 	[%r3579+36], %r15174;
	st.shared.u32 	[%r3579+40], %r15178;
	st.shared.u32 	[%r3579+44], %r15182;
	st.shared.u32 	[%r3579+48], %r15186;
	st.shared.u32 	[%r3579+52], %r15190;
	st.shared.u32 	[%r3579+56], %r15194;
	st.shared.u32 	[%r3579+60], %r15198;
	st.shared.u32 	[%r3579+64], %r15304;
	bar.warp.sync 	-1;
	ld.shared.u32 	%r7492, [%r3578];
	ld.shared.u32 	%r7493, [%r3578+128];
	ld.shared.u32 	%r7494, [%r3578+256];
	ld.shared.u32 	%r7495, [%r3578+384];
	ld.shared.u32 	%r7496, [%r3578+512];
	ld.shared.u32 	%r7497, [%r3578+640];
	ld.shared.u32 	%r7498, [%r3578+768];
	ld.shared.u32 	%r7499, [%r3578+896];
	ld.shared.u32 	%r7500, [%r3578+1024];
	ld.shared.u32 	%r7501, [%r3578+1152];
	ld.shared.u32 	%r7502, [%r3578+1280];
	ld.shared.u32 	%r7503, [%r3578+1408];
	ld.shared.u32 	%r7504, [%r3578+1536];
	ld.shared.u32 	%r7505, [%r3578+1664];
	ld.shared.u32 	%r7506, [%r3578+1792];
	ld.shared.u32 	%r7507, [%r3578+1920];
	ld.shared.u32 	%r7508, [%r3578+2048];
	setp.eq.s32 	%p7224, %r3525, 0;
	@%p7224 bra 	$L__BB1_26327;
	bra.uni 	$L__BB1_26328;
$L__BB1_26327:
	st.volatile.shared.u32 	[_ZZN3cub18CUB_300001_SM_10006detail10merge_sort30DeviceMergeSortBlockSortKernelINS2_10policy_hubIN6thrust24THRUST_300001_SM_1000_NS6detail15normal_iteratorINS6_10device_ptrIiEEEEE9Policy600ESB_PNS0_8NullTypeESB_SF_y11comp_func_tiSE_EEvbT0_T1_T2_T3_T4_PT6_PT7_T5_NS1_7vsmem_tEE19static_temp_storage+17408], %r3524;
$L__BB1_26328:
	bar.sync 	0;
	ld.volatile.shared.u32 	%r7526, [_ZZN3cub18CUB_300001_SM_10006detail10merge_sort30DeviceMergeSortBlockSortKernelINS2_10policy_hubIN6thrust24THRUST_300001_SM_1000_NS6detail15normal_iteratorINS6_10device_ptrIiEEEEE9Policy600ESB_PNS0_8NullTypeESB_SF_y11comp_func_tiSE_EEvbT0_T1_T2_T3_T4_PT6_PT7_T5_NS1_7vsmem_tEE19static_temp_storage+17408];
	mov.u32 	%r11409, %tid.x;
	and.b32  	%r11410, %r11409, 992;
	mul.lo.s32 	%r11411, %r11410, 17;
	cvt.u64.u32 	%rd66237, %r11411;
	and.b32  	%r11412, %r11409, 31;
	cvt.u64.u32 	%rd66238, %r11412;
	add.s64 	%rd66239, %rd6, %rd66238;
	add.s64 	%rd66240, %rd66239, %rd66237;
	setp.ge.s32 	%p7225, %r3527, %r7526;
	shl.b64 	%rd66241, %rd66240, 2;
	add.s64 	%rd52632, %rd3, %rd66241;
	@%p7225 bra 	$L__BB1_26330;
	st.global.u32 	[%rd52632], %r7492;
$L__BB1_26330:
	setp.ge.s32 	%p7226, %r3530, %r7526;
	@%p7226 bra 	$L__BB1_26332;
	st.global.u32 	[%rd52632+128], %r7493;
$L__BB1_26332:
	setp.ge.s32 	%p7227, %r3533, %r7526;
	@%p7227 bra 	$L__BB1_26334;
	st.global.u32 	[%rd52632+256], %r7494;
$L__BB1_26334:
	setp.ge.s32 	%p7228, %r3536, %r7526;
	@%p7228 bra 	$L__BB1_26336;
	st.global.u32 	[%rd52632+384], %r7495;
$L__BB1_26336:
	setp.ge.s32 	%p7229, %r3539, %r7526;
	@%p7229 bra 	$L__BB1_26338;
	st.global.u32 	[%rd52632+512], %r7496;
$L__BB1_26338:
	setp.ge.s32 	%p7230, %r3542, %r7526;
	@%p7230 bra 	$L__BB1_26340;
	st.global.u32 	[%rd52632+640], %r7497;
$L__BB1_26340:
	setp.ge.s32 	%p7231, %r3545, %r7526;
	@%p7231 bra 	$L__BB1_26342;
	st.global.u32 	[%rd52632+768], %r7498;
$L__BB1_26342:
	setp.ge.s32 	%p7232, %r3548, %r7526;
	@%p7232 bra 	$L__BB1_26344;
	st.global.u32 	[%rd52632+896], %r7499;
$L__BB1_26344:
	setp.ge.s32 	%p7233, %r3551, %r7526;
	@%p7233 bra 	$L__BB1_26346;
	st.global.u32 	[%rd52632+1024], %r7500;
$L__BB1_26346:
	setp.ge.s32 	%p7234, %r3554, %r7526;
	@%p7234 bra 	$L__BB1_26348;
	st.global.u32 	[%rd52632+1152], %r7501;
$L__BB1_26348:
	setp.ge.s32 	%p7235, %r3557, %r7526;
	@%p7235 bra 	$L__BB1_26350;
	st.global.u32 	[%rd52632+1280], %r7502;
$L__BB1_26350:
	setp.ge.s32 	%p7236, %r3560, %r7526;
	@%p7236 bra 	$L__BB1_26352;
	st.global.u32 	[%rd52632+1408], %r7503;
$L__BB1_26352:
	setp.ge.s32 	%p7237, %r3563, %r7526;
	@%p7237 bra 	$L__BB1_26354;
	st.global.u32 	[%rd52632+1536], %r7504;
$L__BB1_26354:
	setp.ge.s32 	%p7238, %r3566, %r7526;
	@%p7238 bra 	$L__BB1_26356;
	st.global.u32 	[%rd52632+1664], %r7505;
$L__BB1_26356:
	setp.ge.s32 	%p7239, %r3569, %r7526;
	@%p7239 bra 	$L__BB1_26358;
	st.global.u32 	[%rd52632+1792], %r7506;
$L__BB1_26358:
	setp.ge.s32 	%p7240, %r3572, %r7526;
	@%p7240 bra 	$L__BB1_26360;
	st.global.u32 	[%rd52632+1920], %r7507;
$L__BB1_26360:
	setp.ge.s32 	%p7241, %r3575, %r7526;
	@%p7241 bra 	$L__BB1_26398;
	st.global.u32 	[%rd52632+2048], %r7508;
	bra.uni 	$L__BB1_26398;
$L__BB1_26362:
	st.shared.u32 	[%r3579], %r15320;
	st.shared.u32 	[%r3579+4], %r15319;
	st.shared.u32 	[%r3579+8], %r15146;
	st.shared.u32 	[%r3579+12], %r15150;
	st.shared.u32 	[%r3579+16], %r15154;
	st.shared.u32 	[%r3579+20], %r15158;
	st.shared.u32 	[%r3579+24], %r15162;
	st.shared.u32 	[%r3579+28], %r15166;
	st.shared.u32 	[%r3579+32], %r15170;
	st.shared.u32 	[%r3579+36], %r15174;
	st.shared.u32 	[%r3579+40], %r15178;
	st.shared.u32 	[%r3579+44], %r15182;
	st.shared.u32 	[%r3579+48], %r15186;
	st.shared.u32 	[%r3579+52], %r15190;
	st.shared.u32 	[%r3579+56], %r15194;
	st.shared.u32 	[%r3579+60], %r15198;
	st.shared.u32 	[%r3579+64], %r15304;
	bar.warp.sync 	-1;
	ld.shared.u32 	%r7509, [%r3578];
	ld.shared.u32 	%r7510, [%r3578+128];
	ld.shared.u32 	%r7511, [%r3578+256];
	ld.shared.u32 	%r7512, [%r3578+384];
	ld.shared.u32 	%r7513, [%r3578+512];
	ld.shared.u32 	%r7514, [%r3578+640];
	ld.shared.u32 	%r7515, [%r3578+768];
	ld.shared.u32 	%r7516, [%r3578+896];
	ld.shared.u32 	%r7517, [%r3578+1024];
	ld.shared.u32 	%r7518, [%r3578+1152];
	ld.shared.u32 	%r7519, [%r3578+1280];
	ld.shared.u32 	%r7520, [%r3578+1408];
	ld.shared.u32 	%r7521, [%r3578+1536];
	ld.shared.u32 	%r7522, [%r3578+1664];
	ld.shared.u32 	%r7523, [%r3578+1792];
	ld.shared.u32 	%r7524, [%r3578+1920];
	ld.shared.u32 	%r7525, [%r3578+2048];
	setp.eq.s32 	%p7242, %r3525, 0;
	@%p7242 bra 	$L__BB1_26363;
	bra.uni 	$L__BB1_26364;
$L__BB1_26363:
	st.volatile.shared.u32 	[_ZZN3cub18CUB_300001_SM_10006detail10merge_sort30DeviceMergeSortBlockSortKernelINS2_10policy_hubIN6thrust24THRUST_300001_SM_1000_NS6detail15normal_iteratorINS6_10device_ptrIiEEEEE9Policy600ESB_PNS0_8NullTypeESB_SF_y11comp_func_tiSE_EEvbT0_T1_T2_T3_T4_PT6_PT7_T5_NS1_7vsmem_tEE19static_temp_storage+17408], %r3524;
$L__BB1_26364:
	ld.param.u64 	%rd78577, [_ZN3cub18CUB_300001_SM_10006detail10merge_sort30DeviceMergeSortBlockSortKernelINS2_10policy_hubIN6thrust24THRUST_300001_SM_1000_NS6detail15normal_iteratorINS6_10device_ptrIiEEEEE9Policy600ESB_PNS0_8NullTypeESB_SF_y11comp_func_tiSE_EEvbT0_T1_T2_T3_T4_PT6_PT7_T5_NS1_7vsmem_tE_param_6];
	bar.sync 	0;
	ld.volatile.shared.u32 	%r7527, [_ZZN3cub18CUB_300001_SM_10006detail10merge_sort30DeviceMergeSortBlockSortKernelINS2_10policy_hubIN6thrust24THRUST_300001_SM_1000_NS6detail15normal_iteratorINS6_10device_ptrIiEEEEE9Policy600ESB_PNS0_8NullTypeESB_SF_y11comp_func_tiSE_EEvbT0_T1_T2_T3_T4_PT6_PT7_T5_NS1_7vsmem_tEE19static_temp_storage+17408];
	setp.ge.s32 	%p7243, %r3527, %r7527;
	cvt.u64.u32 	%rd66242, %r3527;
	add.s64 	%rd66243, %rd6, %rd66242;
	cvta.to.global.u64 	%rd66244, %rd78577;
	shl.b64 	%rd66245, %rd66243, 2;
	add.s64 	%rd52633, %rd66244, %rd66245;
	@%p7243 bra 	$L__BB1_26366;
	st.global.u32 	[%rd52633], %r7509;
$L__BB1_26366:
	setp.ge.s32 	%p7244, %r3530, %r7527;
	@%p7244 bra 	$L__BB1_26368;
	st.global.u32 	[%rd52633+128], %r7510;
$L__BB1_26368:
	setp.ge.s32 	%p7245, %r3533, %r7527;
	@%p7245 bra 	$L__BB1_26370;
	st.global.u32 	[%rd52633+256], %r7511;
$L__BB1_26370:
	setp.ge.s32 	%p7246, %r3536, %r7527;
	@%p7246 bra 	$L__BB1_26372;
	st.global.u32 	[%rd52633+384], %r7512;
$L__BB1_26372:
	setp.ge.s32 	%p7247, %r3539, %r7527;
	@%p7247 bra 	$L__BB1_26374;
	st.global.u32 	[%rd52633+512], %r7513;
$L__BB1_26374:
	setp.ge.s32 	%p7248, %r3542, %r7527;
	@%p7248 bra 	$L__BB1_26376;
	st.global.u32 	[%rd52633+640], %r7514;
$L__BB1_26376:
	setp.ge.s32 	%p7249, %r3545, %r7527;
	@%p7249 bra 	$L__BB1_26378;
	st.global.u32 	[%rd52633+768], %r7515;
$L__BB1_26378:
	setp.ge.s32 	%p7250, %r3548, %r7527;
	@%p7250 bra 	$L__BB1_26380;
	st.global.u32 	[%rd52633+896], %r7516;
$L__BB1_26380:
	setp.ge.s32 	%p7251, %r3551, %r7527;
	@%p7251 bra 	$L__BB1_26382;
	st.global.u32 	[%rd52633+1024], %r7517;
$L__BB1_26382:
	setp.ge.s32 	%p7252, %r3554, %r7527;
	@%p7252 bra 	$L__BB1_26384;
	st.global.u32 	[%rd52633+1152], %r7518;
$L__BB1_26384:
	setp.ge.s32 	%p7253, %r3557, %r7527;
	@%p7253 bra 	$L__BB1_26386;
	st.global.u32 	[%rd52633+1280], %r7519;
$L__BB1_26386:
	setp.ge.s32 	%p7254, %r3560, %r7527;
	@%p7254 bra 	$L__BB1_26388;
	st.global.u32 	[%rd52633+1408], %r7520;
$L__BB1_26388:
	setp.ge.s32 	%p7255, %r3563, %r7527;
	@%p7255 bra 	$L__BB1_26390;
	st.global.u32 	[%rd52633+1536], %r7521;
$L__BB1_26390:
	setp.ge.s32 	%p7256, %r3566, %r7527;
	@%p7256 bra 	$L__BB1_26392;
	st.global.u32 	[%rd52633+1664], %r7522;
$L__BB1_26392:
	setp.ge.s32 	%p7257, %r3569, %r7527;
	@%p7257 bra 	$L__BB1_26394;
	st.global.u32 	[%rd52633+1792], %r7523;
$L__BB1_26394:
	setp.ge.s32 	%p7258, %r3572, %r7527;
	@%p7258 bra 	$L__BB1_26396;
	st.global.u32 	[%rd52633+1920], %r7524;
$L__BB1_26396:
	setp.ge.s32 	%p7259, %r3575, %r7527;
	@%p7259 bra 	$L__BB1_26398;
	st.global.u32 	[%rd52633+2048], %r7525;
$L__BB1_26398:
	ret;
$L__BB1_26399:
	sub.s32 	%r14343, %r15039, %r15041;
	shr.u32 	%r14344, %r14343, 31;
	add.s32 	%r14345, %r14343, %r14344;
	shr.s32 	%r14346, %r14345, 1;
	add.s32 	%r14347, %r14346, %r15041;
	add.s32 	%r15041, %r14347, 1;
	setp.lt.s32 	%p12882, %r15041, %r15039;
	@%p12882 bra 	$L__BB1_26399;
	bra.uni 	$L__BB1_10968;
$L__BB1_26400:
	sub.s32 	%r10798, %r15237, %r15239;
	shr.u32 	%r10799, %r10798, 31;
	add.s32 	%r10800, %r10798, %r10799;
	shr.s32 	%r10801, %r10800, 1;
	add.s32 	%r10802, %r10801, %r15239;
	add.s32 	%r15239, %r10802, 1;
	setp.lt.s32 	%p6391, %r15239, %r15237;
	@%p6391 bra 	$L__BB1_26400;
	bra.uni 	$L__BB1_24815;

}
	// .globl	_ZN3cub18CUB_300001_SM_10006detail10merge_sort30DeviceMergeSortPartitionKernelIN6thrust24THRUST_300001_SM_1000_NS6detail15normal_iteratorINS5_10device_ptrIiEEEEy11comp_func_tiEEvbT_PT2_T0_SF_PSF_T1_SF_i
.visible .entry _ZN3cub18CUB_300001_SM_10006detail10merge_sort30DeviceMergeSortPartitionKernelIN6thrust24THRUST_300001_SM_1000_NS6detail15normal_iteratorINS5_10device_ptrIiEEEEy11comp_func_tiEEvbT_PT2_T0_SF_PSF_T1_SF_i(
	.param .u8 _ZN3cub18CUB_300001_SM_10006detail10merge_sort30DeviceMergeSortPartitionKernelIN6thrust24THRUST_300001_SM_1000_NS6detail15normal_iteratorINS5_10device_ptrIiEEEEy11comp_func_tiEEvbT_PT2_T0_SF_PSF_T1_SF_i_param_0,
	.param .align 8 .b8 _ZN3cub18CUB_300001_SM_10006detail10merge_sort30DeviceMergeSortPartitionKernelIN6thrust24THRUST_300001_SM_1000_NS6detail15normal_iteratorINS5_10device_ptrIiEEEEy11comp_func_tiEEvbT_PT2_T0_SF_PSF_T1_SF_i_param_1[8],
	.param .u64 .ptr .align 1 _ZN3cub18CUB_300001_SM_10006detail10merge_sort30DeviceMergeSortPartitionKernelIN6thrust24THRUST_300001_SM_1000_NS6detail15normal_iteratorINS5_10device_ptrIiEEEEy11comp_func_tiEEvbT_PT2_T0_SF_PSF_T1_SF_i_param_2,
	.param .u64 _ZN3cub18CUB_300001_SM_10006detail10merge_sort30DeviceMergeSortPartitionKernelIN6thrust24THRUST_300001_SM_1000_NS6detail15normal_iteratorINS5_10device_ptrIiEEEEy11comp_func_tiEEvbT_PT2_T0_SF_PSF_T1_SF_i_param_3,
	.param .u64 _ZN3cub18CUB_300001_SM_10006detail10merge_sort30DeviceMergeSortPartitionKernelIN6thrust24THRUST_300001_SM_1000_NS6detail15normal_iteratorINS5_10device_ptrIiEEEEy11comp_func_tiEEvbT_PT2_T0_SF_PSF_T1_SF_i_param_4,
	.param .u64 .ptr .align 1 _ZN3cub18CUB_300001_SM_10006detail10merge_sort30DeviceMergeSortPartitionKernelIN6thrust24THRUST_300001_SM_1000_NS6detail15normal_iteratorINS5_10device_ptrIiEEEEy11comp_func_tiEEvbT_PT2_T0_SF_PSF_T1_SF_i_param_5,
	.param .align 8 .b8 _ZN3cub18CUB_300001_SM_10006detail10merge_sort30DeviceMergeSortPartitionKernelIN6thrust24THRUST_300001_SM_1000_NS6detail15normal_iteratorINS5_10device_ptrIiEEEEy11comp_func_tiEEvbT_PT2_T0_SF_PSF_T1_SF_i_param_6[16],
	.param .u64 _ZN3cub18CUB_300001_SM_10006detail10merge_sort30DeviceMergeSortPartitionKernelIN6thrust24THRUST_300001_SM_1000_NS6detail15normal_iteratorINS5_10device_ptrIiEEEEy11comp_func_tiEEvbT_PT2_T0_SF_PSF_T1_SF_i_param_7,
	.param .u32 _ZN3cub18CUB_300001_SM_10006detail10merge_sort30DeviceMergeSortPartitionKernelIN6thrust24THRUST_300001_SM_1000_NS6detail15normal_iteratorINS5_10device_ptrIiEEEEy11comp_func_tiEEvbT_PT2_T0_SF_PSF_T1_SF_i_param_8
)
{
	.reg .pred 	%p<94>;
	.reg .b16 	%rs<2>;
	.reg .b32 	%r<90>;
	.reg .b64 	%rd<771>;

	ld.param.u64 	%rd378, [_ZN3cub18CUB_300001_SM_10006detail10merge_sort30DeviceMergeSortPartitionKernelIN6thrust24THRUST_300001_SM_1000_NS6detail15normal_iteratorINS5_10device_ptrIiEEEEy11comp_func_tiEEvbT_PT2_T0_SF_PSF_T1_SF_i_param_6+8];
	ld.param.u64 	%rd377, [_ZN3cub18CUB_300001_SM_10006detail10merge_sort30DeviceMergeSortPartitionKernelIN6thrust24THRUST_300001_SM_1000_NS6detail15normal_iteratorINS5_10device_ptrIiEEEEy11comp_func_tiEEvbT_PT2_T0_SF_PSF_T1_SF_i_param_6];
	ld.param.u64 	%rd372, [_ZN3cub18CUB_300001_SM_10006detail10merge_sort30DeviceMergeSortPartitionKernelIN6thrust24THRUST_300001_SM_1000_NS6detail15normal_iteratorINS5_10device_ptrIiEEEEy11comp_func_tiEEvbT_PT2_T0_SF_PSF_T1_SF_i_param_1];
	ld.param.s8 	%rs1, [_ZN3cub18CUB_300001_SM_10006detail10merge_sort30DeviceMergeSortPartitionKernelIN6thrust24THRUST_300001_SM_1000_NS6detail15normal_iteratorINS5_10device_ptrIiEEEEy11comp_func_tiEEvbT_PT2_T0_SF_PSF_T1_SF_i_param_0];
	ld.param.u64 	%rd374, [_ZN3cub18CUB_300001_SM_10006detail10merge_sort30DeviceMergeSortPartitionKernelIN6thrust24THRUST_300001_SM_1000_NS6detail15normal_iteratorINS5_10device_ptrIiEEEEy11comp_func_tiEEvbT_PT2_T0_SF_PSF_T1_SF_i_param_3];
	ld.param.u64 	%rd375, [_ZN3cub18CUB_300001_SM_10006detail10merge_sort30DeviceMergeSortPartitionKernelIN6thrust24THRUST_300001_SM_1000_NS6detail15normal_iteratorINS5_10device_ptrIiEEEEy11comp_func_tiEEvbT_PT2_T0_SF_PSF_T1_SF_i_param_4];
	ld.param.u64 	%rd376, [_ZN3cub18CUB_300001_SM_10006detail10merge_sort30DeviceMergeSortPartitionKernelIN6thrust24THRUST_300001_SM_1000_NS6detail15normal_iteratorINS5_10device_ptrIiEEEEy11comp_func_tiEEvbT_PT2_T0_SF_PSF_T1_SF_i_param_5];
	ld.param.u64 	%rd379, [_ZN3cub18CUB_300001_SM_10006detail10merge_sort30DeviceMergeSortPartitionKernelIN6thrust24THRUST_300001_SM_1000_NS6detail15normal_iteratorINS5_10device_ptrIiEEEEy11comp_func_tiEEvbT_PT2_T0_SF_PSF_T1_SF_i_param_7];
	ld.param.u32 	%r43, [_ZN3cub18CUB_300001_SM_10006detail10merge_sort30DeviceMergeSortPartitionKernelIN6thrust24THRUST_300001_SM_1000_NS6detail15normal_iteratorINS5_10device_ptrIiEEEEy11comp_func_tiEEvbT_PT2_T0_SF_PSF_T1_SF_i_param_8];
	cvta.to.global.u64 	%rd1, %rd376;
	mov.u32 	%r44, %ntid.x;
	mov.u32 	%r45, %ctaid.x;
	mov.u32 	%r46, %tid.x;
	mad.lo.s32 	%r47, %r44, %r45, %r46;
	cvt.u64.u32 	%rd2, %r47;
	setp.le.u64 	%p1, %rd375, %rd2;
	@%p1 bra 	$L__BB2_173;
	cvta.to.global.u64 	%rd4, %rd377;
	shr.u64 	%rd380, %rd379, 1;
	add.s64 	%rd6, %rd379, 4294967295;
	neg.s64 	%rd381, %rd379;
	and.b64  	%rd382, %rd381, %rd2;
	cvt.s64.s32 	%rd7, %r43;
	mul.lo.s64 	%rd383, %rd382, %rd7;
	mul.lo.s64 	%rd384, %rd380, %rd7;
	min.u64 	%rd8, %rd383, %rd374;
	not.b64 	%rd385, %rd383;
	min.u64 	%rd386, %rd384, %rd385;
	add.s64 	%rd387, %rd386, %rd383;
	min.u64 	%rd9, %rd387, %rd374;
	not.b64 	%rd388, %rd9;
	min.u64 	%rd389, %rd384, %rd388;
	add.s64 	%rd390, %rd389, %rd9;
	min.u64 	%rd10, %rd390, %rd374;
	// begin inline asm
	griddepcontrol.wait;
	// end inline asm
	add.s64 	%rd391, %rd2, 1;
	setp.ne.s64 	%p2, %rd391, %rd375;
	@%p2 bra 	$L__BB2_3;
	shl.b64 	%rd600, %rd2, 3;
	add.s64 	%rd601, %rd1, %rd600;
	st.global.u64 	[%rd601], %rd9;
	bra.uni 	$L__BB2_173;
$L__BB2_3:
	sub.s64 	%rd392, %rd10, %rd8;
	and.b64  	%rd393, %rd6, %rd2;
	mul.lo.s64 	%rd394, %rd393, %rd7;
	min.u64 	%rd11, %rd394, %rd392;
	setp.eq.s16 	%p3, %rs1, 0;
	@%p3 bra 	$L__BB2_88;
	sub.s64 	%rd395, %rd9, %rd8;
	sub.s64 	%rd396, %rd10, %rd9;
	max.u64 	%rd397, %rd11, %rd396;
	sub.s64 	%rd770, %rd397, %rd396;
	min.u64 	%rd605, %rd395, %rd11;
	setp.ge.u64 	%p4, %rd770, %rd605;
	@%p4 bra 	$L__BB2_172;
	add.s64 	%rd14, %rd11, %rd9;
	setp.ne.s64 	%p5, %rd378, 0;
	@%p5 bra 	$L__BB2_6;
	bra.uni 	$L__BB2_174;
$L__BB2_6:
	cvta.to.global.u64 	%rd15, %rd372;
	ld.global.u64 	%rd16, [%rd4];
	ld.global.u64 	%rd17, [%rd4+8];
	ld.global.u64 	%rd18, [%rd4+16];
	ld.global.u64 	%rd19, [%rd4+24];
	ld.global.u64 	%rd20, [%rd4+32];
	ld.global.u64 	%rd21, [%rd4+40];
	ld.global.u64 	%rd22, [%rd4+48];
	ld.global.u64 	%rd23, [%rd4+56];
	ld.global.u64 	%rd24, [%rd4+64];
	ld.global.u64 	%rd25, [%rd4+72];
$L__BB2_7:
	sub.s64 	%rd399, %rd605, %rd770;
	shr.u64 	%rd400, %rd399, 1;
	add.s64 	%rd401, %rd400, %rd770;
	add.s64 	%rd402, %rd401, %rd8;
	shl.b64 	%rd403, %rd402, 2;
	add.s64 	%rd404, %rd15, %rd403;
	ld.global.u32 	%r1, [%rd404];
	not.b64 	%rd405, %rd401;
	add.s64 	%rd406, %rd14, %rd405;
	shl.b64 	%rd407, %rd406, 2;
	add.s64 	%rd408, %rd15, %rd407;
	ld.global.u32 	%r2, [%rd408];
	mov.b64 	%rd610, 0;
	mov.u64 	%rd608, %rd378;
$L__BB2_8:
	shr.u64 	%rd609, %rd608, 1;
	add.s64 	%rd33, %rd610, %rd609;
	shl.b64 	%rd409, %rd33, 2;
	add.s64 	%rd410, %rd16, %rd409;
	ld.u32 	%r48, [%rd410];
	setp.ge.s32 	%p6, %r48, %r2;
	@%p6 bra 	$L__BB2_10;
	add.s64 	%rd610, %rd33, 1;
	not.b64 	%rd411, %rd609;
	add.s64 	%rd609, %rd608, %rd411;
$L__BB2_10:
	setp.ne.s64 	%p7, %rd609, 0;
	mov.u64 	%rd608, %rd609;
	@%p7 bra 	$L__BB2_8;
	cvt.u32.u64 	%r3, %rd610;
	mov.b64 	%rd614, 0;
	mov.u64 	%rd612, %rd378;
$L__BB2_12:
	shr.u64 	%rd613, %rd612, 1;
	add.s64 	%rd41, %rd614, %rd613;
	shl.b64 	%rd413, %rd41, 2;
	add.s64 	%rd414, %rd16, %rd413;
	ld.u32 	%r49, [%rd414];
	setp.ge.s32 	%p8, %r49, %r1;
	@%p8 bra 	$L__BB2_14;
	add.s64 	%rd614, %rd41, 1;
	not.b64 	%rd415, %rd613;
	add.s64 	%rd613, %rd612, %rd415;
$L__BB2_14:
	setp.ne.s64 	%p9, %rd613, 0;
	mov.u64 	%rd612, %rd613;
	@%p9 bra 	$L__BB2_12;
	cvt.u32.u64 	%r4, %rd614;
	mov.b64 	%rd618, 0;
	mov.u64 	%rd616, %rd378;
$L__BB2_16:
	shr.u64 	%rd617, %rd616, 1;
	add.s64 	%rd49, %rd618, %rd617;
	shl.b64 	%rd417, %rd49, 2;
	add.s64 	%rd418, %rd17, %rd417;
	ld.u32 	%r50, [%rd418];
	setp.ge.s32 	%p10, %r50, %r3;
	@%p10 bra 	$L__BB2_18;
	add.s64 	%rd618, %rd49, 1;
	not.b64 	%rd419, %rd617;
	add.s64 	%rd617, %rd616, %rd419;
$L__BB2_18:
	setp.ne.s64 	%p11, %rd617, 0;
	mov.u64 	%rd616, %rd617;
	@%p11 bra 	$L__BB2_16;
	cvt.u32.u64 	%r5, %rd618;
	mov.b64 	%rd622, 0;
	mov.u64 	%rd620, %rd378;
$L__BB2_20:
	shr.u64 	%rd621, %rd620, 1;
	add.s64 	%rd57, %rd622, %rd621;
	shl.b64 	%rd421, %rd57, 2;
	add.s64 	%rd422, %rd17, %rd421;
	ld.u32 	%r51, [%rd422];
	setp.ge.s32 	%p12, %r51, %r4;
	@%p12 bra 	$L__BB2_22;
	add.s64 	%rd622, %rd57, 1;
	not.b64 	%rd423, %rd621;
	add.s64 	%rd621, %rd620, %rd423;
$L__BB2_22:
	setp.ne.s64 	%p13, %rd621, 0;
	mov.u64 	%rd620, %rd621;
	@%p13 bra 	$L__BB2_20;
	cvt.u32.u64 	%r6, %rd622;
	mov.b64 	%rd626, 0;
	mov.u64 	%rd624, %rd378;
$L__BB2_24:
	shr.u64 	%rd625, %rd624, 1;
	add.s64 	%rd65, %rd626, %rd625;
	shl.b64 	%rd425, %rd65, 2;
	add.s64 	%rd426, %rd18, %rd425;
	ld.u32 	%r52, [%rd426];
	setp.ge.s32 	%p14, %r52, %r5;
	@%p14 bra 	$L__BB2_26;
	add.s64 	%rd626, %rd65, 1;
	not.b64 	%rd427, %rd625;
	add.s64 	%rd625, %rd624, %rd427;
$L__BB2_26:
	setp.ne.s64 	%p15, %rd625, 0;
	mov.u64 	%rd624, %rd625;
	@%p15 bra 	$L__BB2_24;
	cvt.u32.u64 	%r7, %rd626;
	mov.b64 	%rd630, 0;
	mov.u64 	%rd628, %rd378;
$L__BB2_28:
	shr.u64 	%rd629, %rd628, 1;
	add.s64 	%rd73, %rd630, %rd629;
	shl.b64 	%rd429, %rd73, 2;
	add.s64 	%rd430, %rd18, %rd429;
	ld.u32 	%r53, [%rd430];
	setp.ge.s32 	%p16, %r53, %r6;
	@%p16 bra 	$L__BB2_30;
	add.s64 	%rd630, %rd73, 1;
	not.b64 	%rd431, %rd629;
	add.s64 	%rd629, %rd628, %rd431;
$L__BB2_30:
	setp.ne.s64 	%p17, %rd629, 0;
	mov.u64 	%rd628, %rd629;
	@%p17 bra 	$L__BB2_28;
	cvt.u32.u64 	%r8, %rd630;
	mov.b64 	%rd634, 0;
	mov.u64 	%rd632, %rd378;
$L__BB2_32:
	shr.u64 	%rd633, %rd632, 1;
	add.s64 	%rd81, %rd634, %rd633;
	shl.b64 	%rd433, %rd81, 2;
	add.s64 	%rd434, %rd19, %rd433;
	ld.u32 	%r54, [%rd434];
	setp.ge.s32 	%p18, %r54, %r7;
	@%p18 bra 	$L__BB2_34;
	add.s64 	%rd634, %rd81, 1;
	not.b64 	%rd435, %rd633;
	add.s64 	%rd633, %rd632, %rd435;
$L__BB2_34:
	setp.ne.s64 	%p19, %rd633, 0;
	mov.u64 	%rd632, %rd633;
	@%p19 bra 	$L__BB2_32;
	cvt.u32.u64 	%r9, %rd634;
	mov.b64 	%rd638, 0;
	mov.u64 	%rd636, %rd378;
$L__BB2_36:
	shr.u64 	%rd637, %rd636, 1;
	add.s64 	%rd89, %rd638, %rd637;
	shl.b64 	%rd437, %rd89, 2;
	add.s64 	%rd438, %rd19, %rd437;
	ld.u32 	%r55, [%rd438];
	setp.ge.s32 	%p20, %r55, %r8;
	@%p20 bra 	$L__BB2_38;
	add.s64 	%rd638, %rd89, 1;
	not.b64 	%rd439, %rd637;
	add.s64 	%rd637, %rd636, %rd439;
$L__BB2_38:
	setp.ne.s64 	%p21, %rd637, 0;
	mov.u64 	%rd636, %rd637;
	@%p21 bra 	$L__BB2_36;
	cvt.u32.u64 	%r10, %rd638;
	mov.b64 	%rd642, 0;
	mov.u64 	%rd640, %rd378;
$L__BB2_40:
	shr.u64 	%rd641, %rd640, 1;
	add.s64 	%rd97, %rd642, %rd641;
	shl.b64 	%rd441, %rd97, 2;
	add.s64 	%rd442, %rd20, %rd441;
	ld.u32 	%r56, [%rd442];
	setp.ge.s32 	%p22, %r56, %r9;
	@%p22 bra 	$L__BB2_42;
	add.s64 	%rd642, %rd97, 1;
	not.b64 	%rd443, %rd641;
	add.s64 	%rd641, %rd640, %rd443;
$L__BB2_42:
	setp.ne.s64 	%p23, %rd641, 0;
	mov.u64 	%rd640, %rd641;
	@%p23 bra 	$L__BB2_40;
	cvt.u32.u64 	%r11, %rd642;
	mov.b64 	%rd646, 0;
	mov.u64 	%rd644, %rd378;
$L__BB2_44:
	shr.u64 	%rd645, %rd644, 1;
	add.s64 	%rd105, %rd646, %rd645;
	shl.b64 	%rd445, %rd105, 2;
	add.s64 	%rd446, %rd20, %rd445;
	ld.u32 	%r57, [%rd446];
	setp.ge.s32 	%p24, %r57, %r10;
	@%p24 bra 	$L__BB2_46;
	add.s64 	%rd646, %rd105, 1;
	not.b64 	%rd447, %rd645;
	add.s64 	%rd645, %rd644, %rd447;
$L__BB2_46:
	setp.ne.s64 	%p25, %rd645, 0;
	mov.u64 	%rd644, %rd645;
	@%p25 bra 	$L__BB2_44;
	cvt.u32.u64 	%r12, %rd646;
	mov.b64 	%rd650, 0;
	mov.u64 	%rd648, %rd378;
$L__BB2_48:
	shr.u64 	%rd649, %rd648, 1;
	add.s64 	%rd113, %rd650, %rd649;
	shl.b64 	%rd449, %rd113, 2;
	add.s64 	%rd450, %rd21, %rd449;
	ld.u32 	%r58, [%rd450];
	setp.ge.s32 	%p26, %r58, %r11;
	@%p26 bra 	$L__BB2_50;
	add.s64 	%rd650, %rd113, 1;
	not.b64 	%rd451, %rd649;
	add.s64 	%rd649, %rd648, %rd451;
$L__BB2_50:
	setp.ne.s64 	%p27, %rd649, 0;
	mov.u64 	%rd648, %rd649;
	@%p27 bra 	$L__BB2_48;
	cvt.u32.u64 	%r13, %rd650;
	mov.b64 	%rd654, 0;
	mov.u64 	%rd652, %rd378;
$L__BB2_52:
	shr.u64 	%rd653, %rd652, 1;
	add.s64 	%rd121, %rd654, %rd653;
	shl.b64 	%rd453, %rd121, 2;
	add.s64 	%rd454, %rd21, %rd453;
	ld.u32 	%r59, [%rd454];
	setp.ge.s32 	%p28, %r59, %r12;
	@%p28 bra 	$L__BB2_54;
	add.s64 	%rd654, %rd121, 1;
	not.b64 	%rd455, %rd653;
	add.s64 	%rd653, %rd652, %rd455;
$L__BB2_54:
	setp.ne.s64 	%p29, %rd653, 0;
	mov.u64 	%rd652, %rd653;
	@%p29 bra 	$L__BB2_52;
	cvt.u32.u64 	%r14, %rd654;
	mov.b64 	%rd658, 0;
	mov.u64 	%rd656, %rd378;
$L__BB2_56:
	shr.u64 	%rd657, %rd656, 1;
	add.s64 	%rd129, %rd658, %rd657;
	shl.b64 	%rd457, %rd129, 2;
	add.s64 	%rd458, %rd22, %rd457;
	ld.u32 	%r60, [%rd458];
	setp.ge.s32 	%p30, %r60, %r13;
	@%p30 bra 	$L__BB2_58;
	add.s64 	%rd658, %rd129, 1;
	not.b64 	%rd459, %rd657;
	add.s64 	%rd657, %rd656, %rd459;
$L__BB2_58:
	setp.ne.s64 	%p31, %rd657, 0;
	mov.u64 	%rd656, %rd657;
	@%p31 bra 	$L__BB2_56;
	cvt.u32.u64 	%r15, %rd658;
	mov.b64 	%rd662, 0;
	mov.u64 	%rd660, %rd378;
$L__BB2_60:
	shr.u64 	%rd661, %rd660, 1;
	add.s64 	%rd137, %rd662, %rd661;
	shl.b64 	%rd461, %rd137, 2;
	add.s64 	%rd462, %rd22, %rd461;
	ld.u32 	%r61, [%rd462];
	setp.ge.s32 	%p32, %r61, %r14;
	@%p32 bra 	$L__BB2_62;
	add.s64 	%rd662, %rd137, 1;
	not.b64 	%rd463, %rd661;
	add.s64 	%rd661, %rd660, %rd463;
$L__BB2_62:
	setp.ne.s64 	%p33, %rd661, 0;
	mov.u64 	%rd660, %rd661;
	@%p33 bra 	$L__BB2_60;
	cvt.u32.u64 	%r16, %rd662;
	mov.b64 	%rd666, 0;
	mov.u64 	%rd664, %rd378;
$L__BB2_64:
	shr.u64 	%rd665, %rd664, 1;
	add.s64 	%rd145, %rd666, %rd665;
	shl.b64 	%rd465, %rd145, 2;
	add.s64 	%rd466, %rd23, %rd465;
	ld.u32 	%r62, [%rd466];
	setp.ge.s32 	%p34, %r62, %r15;
	@%p34 bra 	$L__BB2_66;
	add.s64 	%rd666, %rd145, 1;
	not.b64 	%rd467, %rd665;
	add.s64 	%rd665, %rd664, %rd467;
$L__BB2_66:
	setp.ne.s64 	%p35, %rd665, 0;
	mov.u64 	%rd664, %rd665;
	@%p35 bra 	$L__BB2_64;
	cvt.u32.u64 	%r17, %rd666;
	mov.b64 	%rd670, 0;
	mov.u64 	%rd668, %rd378;
$L__BB2_68:
	shr.u64 	%rd669, %rd668, 1;
	add.s64 	%rd153, %rd670, %rd669;
	shl.b64 	%rd469, %rd153, 2;
	add.s64 	%rd470, %rd23, %rd469;
	ld.u32 	%r63, [%rd470];
	setp.ge.s32 	%p36, %r63, %r16;
	@%p36 bra 	$L__BB2_70;
	add.s64 	%rd670, %rd153, 1;
	not.b64 	%rd471, %rd669;
	add.s64 	%rd669, %rd668, %rd471;
$L__BB2_70:
	setp.ne.s64 	%p37, %rd669, 0;
	mov.u64 	%rd668, %rd669;
	@%p37 bra 	$L__BB2_68;
	cvt.u32.u64 	%r18, %rd670;
	mov.b64 	%rd674, 0;
	mov.u64 	%rd672, %rd378;
$L__BB2_72:
	shr.u64 	%rd673, %rd672, 1;
	add.s64 	%rd161, %rd674, %rd673;
	shl.b64 	%rd473, %rd161, 2;
	add.s64 	%rd474, %rd24, %rd473;
	ld.u32 	%r64, [%rd474];
	setp.ge.s32 	%p38, %r64, %r17;
	@%p38 bra 	$L__BB2_74;
	add.s64 	%rd674, %rd161, 1;
	not.b64 	%rd475, %rd673;
	add.s64 	%rd673, %rd672, %rd475;
$L__BB2_74:
	setp.ne.s64 	%p39, %rd673, 0;
	mov.u64 	%rd672, %rd673;
	@%p39 bra 	$L__BB2_72;
	cvt.u32.u64 	%r19, %rd674;
	mov.b64 	%rd678, 0;
	mov.u64 	%rd676, %rd378;
$L__BB2_76:
	shr.u64 	%rd677, %rd676, 1;
	add.s64 	%rd169, %rd678, %rd677;
	shl.b64 	%rd477, %rd169, 2;
	add.s64 	%rd478, %rd24, %rd477;
	ld.u32 	%r65, [%rd478];
	setp.ge.s32 	%p40, %r65, %r18;
	@%p40 bra 	$L__BB2_78;
	add.s64 	%rd678, %rd169, 1;
	not.b64 	%rd479, %rd677;
	add.s64 	%rd677, %rd676, %rd479;
$L__BB2_78:
	setp.ne.s64 	%p41, %rd677, 0;
	mov.u64 	%rd676, %rd677;
	@%p41 bra 	$L__BB2_76;
	cvt.u32.u64 	%r20, %rd678;
	mov.b64 	%rd682, 0;
	mov.u64 	%rd680, %rd378;
$L__BB2_80:
	shr.u64 	%rd681, %rd680, 1;
	add.s64 	%rd177, %rd682, %rd681;
	shl.b64 	%rd481, %rd177, 2;
	add.s64 	%rd482, %rd25, %rd481;
	ld.u32 	%r66, [%rd482];
	setp.ge.s32 	%p42, %r66, %r19;
	@%p42 bra 	$L__BB2_82;
	add.s64 	%rd682, %rd177, 1;
	not.b64 	%rd483, %rd681;
	add.s64 	%rd681, %rd680, %rd483;
$L__BB2_82:
	setp.ne.s64 	%p43, %rd681, 0;
	mov.u64 	%rd680, %rd681;
	@%p43 bra 	$L__BB2_80;
	cvt.u32.u64 	%r21, %rd682;
	mov.b64 	%rd686, 0;
	mov.u64 	%rd684, %rd378;
$L__BB2_84:
	shr.u64 	%rd685, %rd684, 1;
	add.s64 	%rd185, %rd686, %rd685;
	shl.b64 	%rd485, %rd185, 2;
	add.s64 	%rd486, %rd25, %rd485;
	ld.u32 	%r67, [%rd486];
	setp.ge.s32 	%p44, %r67, %r20;
	@%p44 bra 	$L__BB2_86;
	add.s64 	%rd686, %rd185, 1;
	not.b64 	%rd487, %rd685;
	add.s64 	%rd685, %rd684, %rd487;
$L__BB2_86:
	setp.ne.s64 	%p45, %rd685, 0;
	mov.u64 	%rd684, %rd685;
	@%p45 bra 	$L__BB2_84;
	cvt.u32.u64 	%r68, %rd686;
	setp.lt.s32 	%p46, %r21, %r68;
	sub.s64 	%rd488, %rd605, %rd770;
	shr.u64 	%rd489, %rd488, 1;
	add.s64 	%rd490, %rd489, %rd770;
	add.s64 	%rd491, %rd490, 1;
	selp.b64 	%rd770, %rd770, %rd491, %p46;
	selp.b64 	%rd605, %rd490, %rd605, %p46;
	setp.lt.u64 	%p47, %rd770, %rd605;
	@%p47 bra 	$L__BB2_7;
	bra.uni 	$L__BB2_172;
$L__BB2_88:
	sub.s64 	%rd495, %rd9, %rd8;
	sub.s64 	%rd496, %rd10, %rd9;
	max.u64 	%rd497, %rd11, %rd496;
	sub.s64 	%rd770, %rd497, %rd496;
	min.u64 	%rd688, %rd495, %rd11;
	setp.ge.u64 	%p49, %rd770, %rd688;
	@%p49 bra 	$L__BB2_172;
	add.s64 	%rd194, %rd11, %rd9;
	setp.ne.s64 	%p50, %rd378, 0;
	@%p50 bra 	$L__BB2_90;
	bra.uni 	$L__BB2_175;
$L__BB2_90:
	ld.global.u64 	%rd195, [%rd4];
	ld.global.u64 	%rd196, [%rd4+8];
	ld.global.u64 	%rd197, [%rd4+16];
	ld.global.u64 	%rd198, [%rd4+24];
	ld.global.u64 	%rd199, [%rd4+32];
	ld.global.u64 	%rd200, [%rd4+40];
	ld.global.u64 	%rd201, [%rd4+48];
	ld.global.u64 	%rd202, [%rd4+56];
	ld.global.u64 	%rd203, [%rd4+64];
	ld.global.u64 	%rd204, [%rd4+72];
$L__BB2_91:
	ld.param.u64 	%rd602, [_ZN3cub18CUB_300001_SM_10006detail10merge_sort30DeviceMergeSortPartitionKernelIN6thrust24THRUST_300001_SM_1000_NS6detail15normal_iteratorINS5_10device_ptrIiEEEEy11comp_func_tiEEvbT_PT2_T0_SF_PSF_T1_SF_i_param_2];
	sub.s64 	%rd499, %rd688, %rd770;
	shr.u64 	%rd500, %rd499, 1;
	add.s64 	%rd501, %rd500, %rd770;
	add.s64 	%rd502, %rd501, %rd8;
	cvta.to.global.u64 	%rd503, %rd602;
	shl.b64 	%rd504, %rd502, 2;
	add.s64 	%rd505, %rd503, %rd504;
	ld.global.u32 	%r22, [%rd505];
	not.b64 	%rd506, %rd501;
	add.s64 	%rd507, %rd194, %rd506;
	shl.b64 	%rd508, %rd507, 2;
	add.s64 	%rd509, %rd503, %rd508;
	ld.global.u32 	%r23, [%rd509];
	mov.b64 	%rd693, 0;
	mov.u64 	%rd691, %rd378;
$L__BB2_92:
	shr.u64 	%rd692, %rd691, 1;
	add.s64 	%rd212, %rd693, %rd692;
	shl.b64 	%rd510, %rd212, 2;
	add.s64 	%rd511, %rd195, %rd510;
	ld.u32 	%r69, [%rd511];
	setp.ge.s32 	%p51, %r69, %r23;
	@%p51 bra 	$L__BB2_94;
	add.s64 	%rd693, %rd212, 1;
	not.b64 	%rd512, %rd692;
	add.s64 	%rd692, %rd691, %rd512;
$L__BB2_94:
	setp.ne.s64 	%p52, %rd692, 0;
	mov.u64 	%rd691, %rd692;
	@%p52 bra 	$L__BB2_92;
	cvt.u32.u64 	%r24, %rd693;
	mov.b64 	%rd697, 0;
	mov.u64 	%rd695, %rd378;
$L__BB2_96:
	shr.u64 	%rd696, %rd695, 1;
	add.s64 	%rd220, %rd697, %rd696;
	shl.b64 	%rd514, %rd220, 2;
	add.s64 	%rd515, %rd195, %rd514;
	ld.u32 	%r70, [%rd515];
	setp.ge.s32 	%p53, %r70, %r22;
	@%p53 bra 	$L__BB2_98;
	add.s64 	%rd697, %rd220, 1;
	not.b64 	%rd516, %rd696;
	add.s64 	%rd696, %rd695, %rd516;
$L__BB2_98:
	setp.ne.s64 	%p54, %rd696, 0;
	mov.u64 	%rd695, %rd696;
	@%p54 bra 	$L__BB2_96;
	cvt.u32.u64 	%r25, %rd697;
	mov.b64 	%rd701, 0;
	mov.u64 	%rd699, %rd378;
$L__BB2_100:
	shr.u64 	%rd700, %rd699, 1;
	add.s64 	%rd228, %rd701, %rd700;
	shl.b64 	%rd518, %rd228, 2;
	add.s64 	%rd519, %rd196, %rd518;
	ld.u32 	%r71, [%rd519];
	setp.ge.s32 	%p55, %r71, %r24;
	@%p55 bra 	$L__BB2_102;
	add.s64 	%rd701, %rd228, 1;
	not.b64 	%rd520, %rd700;
	add.s64 	%rd700, %rd699, %rd520;
$L__BB2_102:
	setp.ne.s64 	%p56, %rd700, 0;
	mov.u64 	%rd699, %rd700;
	@%p56 bra 	$L__BB2_100;
	cvt.u32.u64 	%r26, %rd701;
	mov.b64 	%rd705, 0;
	mov.u64 	%rd703, %rd378;
$L__BB2_104:
	shr.u64 	%rd704, %rd703, 1;
	add.s64 	%rd236, %rd705, %rd704;
	shl.b64 	%rd522, %rd236, 2;
	add.s64 	%rd523, %rd196, %rd522;
	ld.u32 	%r72, [%rd523];
	setp.ge.s32 	%p57, %r72, %r25;
	@%p57 bra 	$L__BB2_106;
	add.s64 	%rd705, %rd236, 1;
	not.b64 	%rd524, %rd704;
	add.s64 	%rd704, %rd703, %rd524;
$L__BB2_106:
	setp.ne.s64 	%p58, %rd704, 0;
	mov.u64 	%rd703, %rd704;
	@%p58 bra 	$L__BB2_104;
	cvt.u32.u64 	%r27, %rd705;
	mov.b64 	%rd709, 0;
	mov.u64 	%rd707, %rd378;
$L__BB2_108:
	shr.u64 	%rd708, %rd707, 1;
	add.s64 	%rd244, %rd709, %rd708;
	shl.b64 	%rd526, %rd244, 2;
	add.s64 	%rd527, %rd197, %rd526;
	ld.u32 	%r73, [%rd527];
	setp.ge.s32 	%p59, %r73, %r26;
	@%p59 bra 	$L__BB2_110;
	add.s64 	%rd709, %rd244, 1;
	not.b64 	%rd528, %rd708;
	add.s64 	%rd708, %rd707, %rd528;
$L__BB2_110:
	setp.ne.s64 	%p60, %rd708, 0;
	mov.u64 	%rd707, %rd708;
	@%p60 bra 	$L__BB2_108;
	cvt.u32.u64 	%r28, %rd709;
	mov.b64 	%rd713, 0;
	mov.u64 	%rd711, %rd378;
$L__BB2_112:
	shr.u64 	%rd712, %rd711, 1;
	add.s64 	%rd252, %rd713, %rd712;
	shl.b64 	%rd530, %rd252, 2;
	add.s64 	%rd531, %rd197, %rd530;
	ld.u32 	%r74, [%rd531];
	setp.ge.s32 	%p61, %r74, %r27;
	@%p61 bra 	$L__BB2_114;
	add.s64 	%rd713, %rd252, 1;
	not.b64 	%rd532, %rd712;
	add.s64 	%rd712, %rd711, %rd532;
$L__BB2_114:
	setp.ne.s64 	%p62, %rd712, 0;
	mov.u64 	%rd711, %rd712;
	@%p62 bra 	$L__BB2_112;
	cvt.u32.u64 	%r29, %rd713;
	mov.b64 	%rd717, 0;
	mov.u64 	%rd715, %rd378;
$L__BB2_116:
	shr.u64 	%rd716, %rd715, 1;
	add.s64 	%rd260, %rd717, %rd716;
	shl.b64 	%rd534, %rd260, 2;
	add.s64 	%rd535, %rd198, %rd534;
	ld.u32 	%r75, [%rd535];
	setp.ge.s32 	%p63, %r75, %r28;
	@%p63 bra 	$L__BB2_118;
	add.s64 	%rd717, %rd260, 1;
	not.b64 	%rd536, %rd716;
	add.s64 	%rd716, %rd715, %rd536;
$L__BB2_118:
	setp.ne.s64 	%p64, %rd716, 0;
	mov.u64 	%rd715, %rd716;
	@%p64 bra 	$L__BB2_116;
	cvt.u32.u64 	%r30, %rd717;
	mov.b64 	%rd721, 0;
	mov.u64 	%rd719, %rd378;
$L__BB2_120:
	shr.u64 	%rd720, %rd719, 1;
	add.s64 	%rd268, %rd721, %rd720;
	shl.b64 	%rd538, %rd268, 2;
	add.s64 	%rd539, %rd198, %rd538;
	ld.u32 	%r76, [%rd539];
	setp.ge.s32 	%p65, %r76, %r29;
	@%p65 bra 	$L__BB2_122;
	add.s64 	%rd721, %rd268, 1;
	not.b64 	%rd540, %rd720;
	add.s64 	%rd720, %rd719, %rd540;
$L__BB2_122:
	setp.ne.s64 	%p66, %rd720, 0;
	mov.u64 	%rd719, %rd720;
	@%p66 bra 	$L__BB2_120;
	cvt.u32.u64 	%r31, %rd721;
	mov.b64 	%rd725, 0;
	mov.u64 	%rd723, %rd378;
$L__BB2_124:
	shr.u64 	%rd724, %rd723, 1;
	add.s64 	%rd276, %rd725, %rd724;
	shl.b64 	%rd542, %rd276, 2;
	add.s64 	%rd543, %rd199, %rd542;
	ld.u32 	%r77, [%rd543];
	setp.ge.s32 	%p67, %r77, %r30;
	@%p67 bra 	$L__BB2_126;
	add.s64 	%rd725, %rd276, 1;
	not.b64 	%rd544, %rd724;
	add.s64 	%rd724, %rd723, %rd544;
$L__BB2_126:
	setp.ne.s64 	%p68, %rd724, 0;
	mov.u64 	%rd723, %rd724;
	@%p68 bra 	$L__BB2_124;
	cvt.u32.u64 	%r32, %rd725;
	mov.b64 	%rd729, 0;
	mov.u64 	%rd727, %rd378;
$L__BB2_128:
	shr.u64 	%rd728, %rd727, 1;
	add.s64 	%rd284, %rd729, %rd728;
	shl.b64 	%rd546, %rd284, 2;
	add.s64 	%rd547, %rd199, %rd546;
	ld.u32 	%r78, [%rd547];
	setp.ge.s32 	%p69, %r78, %r31;
	@%p69 bra 	$L__BB2_130;
	add.s64 	%rd729, %rd284, 1;
	not.b64 	%rd548, %rd728;
	add.s64 	%rd728, %rd727, %rd548;
$L__BB2_130:
	setp.ne.s64 	%p70, %rd728, 0;
	mov.u64 	%rd727, %rd728;
	@%p70 bra 	$L__BB2_128;
	cvt.u32.u64 	%r33, %rd729;
	mov.b64 	%rd733, 0;
	mov.u64 	%rd731, %rd378;
$L__BB2_132:
	shr.u64 	%rd732, %rd731, 1;
	add.s64 	%rd292, %rd733, %rd732;
	shl.b64 	%rd550, %rd292, 2;
	add.s64 	%rd551, %rd200, %rd550;
	ld.u32 	%r79, [%rd551];
	setp.ge.s32 	%p71, %r79, %r32;
	@%p71 bra 	$L__BB2_134;
	add.s64 	%rd733, %rd292, 1;
	not.b64 	%rd552, %rd732;
	add.s64 	%rd732, %rd731, %rd552;
$L__BB2_134:
	setp.ne.s64 	%p72, %rd732, 0;
	mov.u64 	%rd731, %rd732;
	@%p72 bra 	$L__BB2_132;
	cvt.u32.u64 	%r34, %rd733;
	mov.b64 	%rd737, 0;
	mov.u64 	%rd735, %rd378;
$L__BB2_136:
	shr.u64 	%rd736, %rd735, 1;
	add.s64 	%rd300, %rd737, %rd736;
	shl.b64 	%rd554, %rd300, 2;
	add.s64 	%rd555, %rd200, %rd554;
	ld.u32 	%r80, [%rd555];
	setp.ge.s32 	%p73, %r80, %r33;
	@%p73 bra 	$L__BB2_138;
	add.s64 	%rd737, %rd300, 1;
	not.b64 	%rd556, %rd736;
	add.s64 	%rd736, %rd735, %rd556;
$L__BB2_138:
	setp.ne.s64 	%p74, %rd736, 0;
	mov.u64 	%rd735, %rd736;
	@%p74 bra 	$L__BB2_136;
	cvt.u32.u64 	%r35, %rd737;
	mov.b64 	%rd741, 0;
	mov.u64 	%rd739, %rd378;
$L__BB2_140:
	shr.u64 	%rd740, %rd739, 1;
	add.s64 	%rd308, %rd741, %rd740;
	shl.b64 	%rd558, %rd308, 2;
	add.s64 	%rd559, %rd201, %rd558;
	ld.u32 	%r81, [%rd559];
	setp.ge.s32 	%p75, %r81, %r34;
	@%p75 bra 	$L__BB2_142;
	add.s64 	%rd741, %rd308, 1;
	not.b64 	%rd560, %rd740;
	add.s64 	%rd740, %rd739, %rd560;
$L__BB2_142:
	setp.ne.s64 	%p76, %rd740, 0;
	mov.u64 	%rd739, %rd740;
	@%p76 bra 	$L__BB2_140;
	cvt.u32.u64 	%r36, %rd741;
	mov.b64 	%rd745, 0;
	mov.u64 	%rd743, %rd378;
$L__BB2_144:
	shr.u64 	%rd744, %rd743, 1;
	add.s64 	%rd316, %rd745, %rd744;
	shl.b64 	%rd562, %rd316, 2;
	add.s64 	%rd563, %rd201, %rd562;
	ld.u32 	%r82, [%rd563];
	setp.ge.s32 	%p77, %r82, %r35;
	@%p77 bra 	$L__BB2_146;
	add.s64 	%rd745, %rd316, 1;
	not.b64 	%rd564, %rd744;
	add.s64 	%rd744, %rd743, %rd564;
$L__BB2_146:
	setp.ne.s64 	%p78, %rd744, 0;
	mov.u64 	%rd743, %rd744;
	@%p78 bra 	$L__BB2_144;
	cvt.u32.u64 	%r37, %rd745;
	mov.b64 	%rd749, 0;
	mov.u64 	%rd747, %rd378;
$L__BB2_148:
	shr.u64 	%rd748, %rd747, 1;
	add.s64 	%rd324, %rd749, %rd748;
	shl.b64 	%rd566, %rd324, 2;
	add.s64 	%rd567, %rd202, %rd566;
	ld.u32 	%r83, [%rd567];
	setp.ge.s32 	%p79, %r83, %r36;
	@%p79 bra 	$L__BB2_150;
	add.s64 	%rd749, %rd324, 1;
	not.b64 	%rd568, %rd748;
	add.s64 	%rd748, %rd747, %rd568;
$L__BB2_150:
	setp.ne.s64 	%p80, %rd748, 0;
	mov.u64 	%rd747, %rd748;
	@%p80 bra 	$L__BB2_148;
	cvt.u32.u64 	%r38, %rd749;
	mov.b64 	%rd753, 0;
	mov.u64 	%rd751, %rd378;
$L__BB2_152:
	shr.u64 	%rd752, %rd751, 1;
	add.s64 	%rd332, %rd753, %rd752;
	shl.b64 	%rd570, %rd332, 2;
	add.s64 	%rd571, %rd202, %rd570;
	ld.u32 	%r84, [%rd571];
	setp.ge.s32 	%p81, %r84, %r37;
	@%p81 bra 	$L__BB2_154;
	add.s64 	%rd753, %rd332, 1;
	not.b64 	%rd572, %rd752;
	add.s64 	%rd752, %rd751, %rd572;
$L__BB2_154:
	setp.ne.s64 	%p82, %rd752, 0;
	mov.u64 	%rd751, %rd752;
	@%p82 bra 	$L__BB2_152;
	cvt.u32.u64 	%r39, %rd753;
	mov.b64 	%rd757, 0;
	mov.u64 	%rd755, %rd378;
$L__BB2_156:
	shr.u64 	%rd756, %rd755, 1;
	add.s64 	%rd340, %rd757, %rd756;
	shl.b64 	%rd574, %rd340, 2;
	add.s64 	%rd575, %rd203, %rd574;
	ld.u32 	%r85, [%rd575];
	setp.ge.s32 	%p83, %r85, %r38;
	@%p83 bra 	$L__BB2_158;
	add.s64 	%rd757, %rd340, 1;
	not.b64 	%rd576, %rd756;
	add.s64 	%rd756, %rd755, %rd576;
$L__BB2_158:
	setp.ne.s64 	%p84, %rd756, 0;
	mov.u64 	%rd755, %rd756;
	@%p84 bra 	$L__BB2_156;
	cvt.u32.u64 	%r40, %rd757;
	mov.b64 	%rd761, 0;
	mov.u64 	%rd759, %rd378;
$L__BB2_160:
	shr.u64 	%rd760, %rd759, 1;
	add.s64 	%rd348, %rd761, %rd760;
	shl.b64 	%rd578, %rd348, 2;
	add.s64 	%rd579, %rd203, %rd578;
	ld.u32 	%r86, [%rd579];
	setp.ge.s32 	%p85, %r86, %r39;
	@%p85 bra 	$L__BB2_162;
	add.s64 	%rd761, %rd348, 1;
	not.b64 	%rd580, %rd760;
	add.s64 	%rd760, %rd759, %rd580;
$L__BB2_162:
	setp.ne.s64 	%p86, %rd760, 0;
	mov.u64 	%rd759, %rd760;
	@%p86 bra 	$L__BB2_160;
	cvt.u32.u64 	%r41, %rd761;
	mov.b64 	%rd765, 0;
	mov.u64 	%rd763, %rd378;
$L__BB2_164:
	shr.u64 	%rd764, %rd763, 1;
	add.s64 	%rd356, %rd765, %rd764;
	shl.b64 	%rd582, %rd356, 2;
	add.s64 	%rd583, %rd204, %rd582;
	ld.u32 	%r87, [%rd583];
	setp.ge.s32 	%p87, %r87, %r40;
	@%p87 bra 	$L__BB2_166;
	add.s64 	%rd765, %rd356, 1;
	not.b64 	%rd584, %rd764;
	add.s64 	%rd764, %rd763, %rd584;
$L__BB2_166:
	setp.ne.s64 	%p88, %rd764, 0;
	mov.u64 	%rd763, %rd764;
	@%p88 bra 	$L__BB2_164;
	cvt.u32.u64 	%r42, %rd765;
	mov.b64 	%rd769, 0;
	mov.u64 	%rd767, %rd378;
$L__BB2_168:
	shr.u64 	%rd768, %rd767, 1;
	add.s64 	%rd364, %rd769, %rd768;
	shl.b64 	%rd586, %rd364, 2;
	add.s64 	%rd587, %rd204, %rd586;
	ld.u32 	%r88, [%rd587];
	setp.ge.s32 	%p89, %r88, %r41;
	@%p89 bra 	$L__BB2_170;
	add.s64 	%rd769, %rd364, 1;
	not.b64 	%rd588, %rd768;
	add.s64 	%rd768, %rd767, %rd588;
$L__BB2_170:
	setp.ne.s64 	%p90, %rd768, 0;
	mov.u64 	%rd767, %rd768;
	@%p90 bra 	$L__BB2_168;
	cvt.u32.u64 	%r89, %rd769;
	setp.lt.s32 	%p91, %r42, %r89;
	sub.s64 	%rd589, %rd688, %rd770;
	shr.u64 	%rd590, %rd589, 1;
	add.s64 	%rd591, %rd590, %rd770;
	add.s64 	%rd592, %rd591, 1;
	selp.b64 	%rd770, %rd770, %rd592, %p91;
	selp.b64 	%rd688, %rd591, %rd688, %p91;
	setp.lt.u64 	%p92, %rd770, %rd688;
	@%p92 bra 	$L__BB2_91;
$L__BB2_172:
	ld.param.u64 	%rd603, [_ZN3cub18CUB_300001_SM_10006detail10merge_sort30DeviceMergeSortPartitionKernelIN6thrust24THRUST_300001_SM_1000_NS6detail15normal_iteratorINS5_10device_ptrIiEEEEy11comp_func_tiEEvbT_PT2_T0_SF_PSF_T1_SF_i_param_5];
	add.s64 	%rd596, %rd770, %rd8;
	cvta.to.global.u64 	%rd597, %rd603;
	shl.b64 	%rd598, %rd2, 3;
	add.s64 	%rd599, %rd597, %rd598;
	st.global.u64 	[%rd599], %rd596;
$L__BB2_173:
	ret;
$L__BB2_174:
	sub.s64 	%rd492, %rd605, %rd770;
	shr.u64 	%rd493, %rd492, 1;
	add.s64 	%rd494, %rd493, %rd770;
	add.s64 	%rd770, %rd494, 1;
	setp.lt.u64 	%p48, %rd770, %rd605;
	@%p48 bra 	$L__BB2_174;
	bra.uni 	$L__BB2_172;
$L__BB2_175:
	sub.s64 	%rd593, %rd688, %rd770;
	shr.u64 	%rd594, %rd593, 1;
	add.s64 	%rd595, %rd594, %rd770;
	add.s64 	%rd770, %rd595, 1;
	setp.lt.u64 	%p93, %rd770, %rd688;
	@%p93 bra 	$L__BB2_175;
	bra.uni 	$L__BB2_172;

}
	// .globl	_ZN3cub18CUB_300001_SM_10006detail10merge_sort26DeviceMergeSortMergeKernelINS2_10policy_hubIN6thrust24THRUST_300001_SM_1000_NS6detail15normal_iteratorINS6_10device_ptrIiEEEEE9Policy600ESB_PNS0_8NullTypeESB_SF_y11comp_func_tiSE_EEvbT2_T3_T4_PT6_PT7_T5_PSJ_SJ_NS1_7vsmem_tE
.visible .entry _ZN3cub18CUB_300001_SM_10006detail10merge_sort26DeviceMergeSortMergeKernelINS2_10policy_hubIN6thrust24THRUST_300001_SM_1000_NS6detail15normal_iteratorINS6_10device_ptrIiEEEEE9Policy600ESB_PNS0_8NullTypeESB_SF_y11comp_func_tiSE_EEvbT2_T3_T4_PT6_PT7_T5_PSJ_SJ_NS1_7vsmem_tE(
	.param .u8 _ZN3cub18CUB_300001_SM_10006detail10merge_sort26DeviceMergeSortMergeKernelINS2_10policy_hubIN6thrust24THRUST_300001_SM_1000_NS6detail15normal_iteratorINS6_10device_ptrIiEEEEE9Policy600ESB_PNS0_8NullTypeESB_SF_y11comp_func_tiSE_EEvbT2_T3_T4_PT6_PT7_T5_PSJ_SJ_NS1_7vsmem_tE_param_0,
	.param .align 8 .b8 _ZN3cub18CUB_300001_SM_10006detail10merge_sort26DeviceMergeSortMergeKernelINS2_10policy_hubIN6thrust24THRUST_300001_SM_1000_NS6detail15normal_iteratorINS6_10device_ptrIiEEEEE9Policy600ESB_PNS0_8NullTypeESB_SF_y11comp_func_tiSE_EEvbT2_T3_T4_PT6_PT7_T5_PSJ_SJ_NS1_7vsmem_tE_param_1[8],
	.param .u64 .ptr .align 1 _ZN3cub18CUB_300001_SM_10006detail10merge_sort26DeviceMergeSortMergeKernelINS2_10policy_hubIN6thrust24THRUST_300001_SM_1000_NS6detail15normal_iteratorINS6_10device_ptrIiEEEEE9Policy600ESB_PNS0_8NullTypeESB_SF_y11comp_func_tiSE_EEvbT2_T3_T4_PT6_PT7_T5_PSJ_SJ_NS1_7vsmem_tE_param_2,
	.param .u64 _ZN3cub18CUB_300001_SM_10006detail10merge_sort26DeviceMergeSortMergeKernelINS2_10policy_hubIN6thrust24THRUST_300001_SM_1000_NS6detail15normal_iteratorINS6_10device_ptrIiEEEEE9Policy600ESB_PNS0_8NullTypeESB_SF_y11comp_func_tiSE_EEvbT2_T3_T4_PT6_PT7_T5_PSJ_SJ_NS1_7vsmem_tE_param_3,
	.param .u64 .ptr .align 1 _ZN3cub18CUB_300001_SM_10006detail10merge_sort26DeviceMergeSortMergeKernelINS2_10policy_hubIN6thrust24THRUST_300001_SM_1000_NS6detail15normal_iteratorINS6_10device_ptrIiEEEEE9Policy600ESB_PNS0_8NullTypeESB_SF_y11comp_func_tiSE_EEvbT2_T3_T4_PT6_PT7_T5_PSJ_SJ_NS1_7vsmem_tE_param_4,
	.param .u64 .ptr .align 1 _ZN3cub18CUB_300001_SM_10006detail10merge_sort26DeviceMergeSortMergeKernelINS2_10policy_hubIN6thrust24THRUST_300001_SM_1000_NS6detail15normal_iteratorINS6_10device_ptrIiEEEEE9Policy600ESB_PNS0_8NullTypeESB_SF_y11comp_func_tiSE_EEvbT2_T3_T4_PT6_PT7_T5_PSJ_SJ_NS1_7vsmem_tE_param_5,
	.param .align 8 .b8 _ZN3cub18CUB_300001_SM_10006detail10merge_sort26DeviceMergeSortMergeKernelINS2_10policy_hubIN6thrust24THRUST_300001_SM_1000_NS6detail15normal_iteratorINS6_10device_ptrIiEEEEE9Policy600ESB_PNS0_8NullTypeESB_SF_y11comp_func_tiSE_EEvbT2_T3_T4_PT6_PT7_T5_PSJ_SJ_NS1_7vsmem_tE_param_6[16],
	.param .u64 .ptr .align 1 _ZN3cub18CUB_300001_SM_10006detail10merge_sort26DeviceMergeSortMergeKernelINS2_10policy_hubIN6thrust24THRUST_300001_SM_1000_NS6detail15normal_iteratorINS6_10device_ptrIiEEEEE9Policy600ESB_PNS0_8NullTypeESB_SF_y11comp_func_tiSE_EEvbT2_T3_T4_PT6_PT7_T5_PSJ_SJ_NS1_7vsmem_tE_param_7,
	.param .u64 _ZN3cub18CUB_300001_SM_10006detail10merge_sort26DeviceMergeSortMergeKernelINS2_10policy_hubIN6thrust24THRUST_300001_SM_1000_NS6detail15normal_iteratorINS6_10device_ptrIiEEEEE9Policy600ESB_PNS0_8NullTypeESB_SF_y11comp_func_tiSE_EEvbT2_T3_T4_PT6_PT7_T5_PSJ_SJ_NS1_7vsmem_tE_param_8,
	.param .align 8 .b8 _ZN3cub18CUB_300001_SM_10006detail10merge_sort26DeviceMergeSortMergeKernelINS2_10policy_hubIN6thrust24THRUST_300001_SM_1000_NS6detail15normal_iteratorINS6_10device_ptrIiEEEEE9Policy600ESB_PNS0_8NullTypeESB_SF_y11comp_func_tiSE_EEvbT2_T3_T4_PT6_PT7_T5_PSJ_SJ_NS1_7vsmem_tE_param_9[8]
)
.maxntid 256
{
	.reg .pred 	%p<1892>;
	.reg .b16 	%rs<6>;
	.reg .b32 	%r<2829>;
	.reg .b64 	%rd<12768>;
	// demoted variable
	.shared .align 16 .b8 _ZZN3cub18CUB_300001_SM_10006detail10merge_sort26DeviceMergeSortMergeKernelINS2_10policy_hubIN6thrust24THRUST_300001_SM_1000_NS6detail15normal_iteratorINS6_10device_ptrIiEEEEE9Policy600ESB_PNS0_8NullTypeESB_SF_y11comp_func_tiSE_EEvbT2_T3_T4_PT6_PT7_T5_PSJ_SJ_NS1_7vsmem_tEE19static_temp_storage[17424];
	ld.param.u64 	%rd11325, [_ZN3cub18CUB_300001_SM_10006detail10merge_sort26DeviceMergeSortMergeKernelINS2_10policy_hubIN6thrust24THRUST_300001_SM_1000_NS6detail15normal_iteratorINS6_10device_ptrIiEEEEE9Policy600ESB_PNS0_8NullTypeESB_SF_y11comp_func_tiSE_EEvbT2_T3_T4_PT6_PT7_T5_PSJ_SJ_NS1_7vsmem_tE_param_6+8];
	ld.param.u64 	%rd6339, [_ZN3cub18CUB_300001_SM_10006detail10merge_sort26DeviceMergeSortMergeKernelINS2_10policy_hubIN6thrust24THRUST_300001_SM_1000_NS6detail15normal_iteratorINS6_10device_ptrIiEEEEE9Policy600ESB_PNS0_8NullTypeESB_SF_y11comp_func_tiSE_EEvbT2_T3_T4_PT6_PT7_T5_PSJ_SJ_NS1_7vsmem_tE_param_6];
	ld.param.u64 	%rd6342, [_ZN3cub18CUB_300001_SM_10006detail10merge_sort26DeviceMergeSortMergeKernelINS2_10policy_hubIN6thrust24THRUST_300001_SM_1000_NS6detail15normal_iteratorINS6_10device_ptrIiEEEEE9Policy600ESB_PNS0_8NullTypeESB_SF_y11comp_func_tiSE_EEvbT2_T3_T4_PT6_PT7_T5_PSJ_SJ_NS1_7vsmem_tE_param_1];
	ld.param.u64 	%rd6338, [_ZN3cub18CUB_300001_SM_10006detail10merge_sort26DeviceMergeSortMergeKernelINS2_10policy_hubIN6thrust24THRUST_300001_SM_1000_NS6detail15normal_iteratorINS6_10device_ptrIiEEEEE9Policy600ESB_PNS0_8NullTypeESB_SF_y11comp_func_tiSE_EEvbT2_T3_T4_PT6_PT7_T5_PSJ_SJ_NS1_7vsmem_tE_param_4];
	ld.param.u64 	%rd6343, [_ZN3cub18CUB_300001_SM_10006detail10merge_sort26DeviceMergeSortMergeKernelINS2_10policy_hubIN6thrust24THRUST_300001_SM_1000_NS6detail15normal_iteratorINS6_10device_ptrIiEEEEE9Policy600ESB_PNS0_8NullTypeESB_SF_y11comp_func_tiSE_EEvbT2_T3_T4_PT6_PT7_T5_PSJ_SJ_NS1_7vsmem_tE_param_7];
	cvta.to.global.u64 	%rd1, %rd6338;
	cvta.to.global.u64 	%rd2, %rd6343;
	cvta.to.global.u64 	%rd3, %rd6342;
	cvta.to.global.u64 	%rd4, %rd6339;
	mov.u32 	%r1323, %ctaid.x;
	mov.u32 	%r1324, %nctaid.x;
	cvt.u64.u32 	%rd6, %r1323;
	mov.u32 	%r1, %tid.x;
	add.s32 	%r1325, %r1324, -1;
	setp.ge.u32 	%p65, %r1323, %r1325;
	@%p65 bra 	$L__BB3_1634;
	ld.param.u64 	%rd9887, [_ZN3cub18CUB_300001_SM_10006detail10merge_sort26DeviceMergeSortMergeKernelINS2_10policy_hubIN6thrust24THRUST_300001_SM_1000_NS6detail15normal_iteratorINS6_10device_ptrIiEEEEE9Policy600ESB_PNS0_8NullTypeESB_SF_y11comp_func_tiSE_EEvbT2_T3_T4_PT6_PT7_T5_PSJ_SJ_NS1_7vsmem_tE_param_8];
	ld.param.u64 	%rd9878, [_ZN3cub18CUB_300001_SM_10006detail10merge_sort26DeviceMergeSortMergeKernelINS2_10policy_hubIN6thrust24THRUST_300001_SM_1000_NS6detail15normal_iteratorINS6_10device_ptrIiEEEEE9Policy600ESB_PNS0_8NullTypeESB_SF_y11comp_func_tiSE_EEvbT2_T3_T4_PT6_PT7_T5_PSJ_SJ_NS1_7vsmem_tE_param_3];
	ld.param.s8 	%rs4, [_ZN3cub18CUB_300001_SM_10006detail10merge_sort26DeviceMergeSortMergeKernelINS2_10policy_hubIN6thrust24THRUST_300001_SM_1000_NS6detail15normal_iteratorINS6_10device_ptrIiEEEEE9Policy600ESB_PNS0_8NullTypeESB_SF_y11comp_func_tiSE_EEvbT2_T3_T4_PT6_PT7_T5_PSJ_SJ_NS1_7vsmem_tE_param_0];
	shl.b64 	%rd8111, %rd6, 3;
	add.s64 	%rd8112, %rd2, %rd8111;
	ld.global.u64 	%rd7, [%rd8112];
	ld.global.u64 	%rd8113, [%rd8112+8];
	shr.u64 	%rd8114, %rd9887, 1;
	neg.s64 	%rd8115, %rd9887;
	and.b64  	%rd8116, %rd8115, %rd6;
	mul.lo.s64 	%rd8, %rd8116, 4352;
	mul.lo.s64 	%rd9, %rd8114, 4352;
	sub.s64 	%rd8117, %rd6, %rd8116;
	mul.lo.s64 	%rd8118, %rd8117, 4352;
	sub.s64 	%rd8119, %rd7, %rd8;
	sub.s64 	%rd8120, %rd8113, %rd8;
	sub.s64 	%rd8121, %rd9878, %rd8;
	max.u64 	%rd8122, %rd8121, %rd9;
	sub.s64 	%rd8123, %rd8122, %rd9;
	sub.s64 	%rd8124, %rd8118, %rd8119;
	min.u64 	%rd10, %rd8124, %rd8123;
	max.u64 	%rd8125, %rd8118, -4353;
	not.b64 	%rd8126, %rd8125;
	add.s64 	%rd8127, %rd8118, %rd8126;
	sub.s64 	%rd8128, %rd8127, %rd8120;
	or.b64  	%rd8129, %rd8115, %rd6;
	setp.eq.s64 	%p998, %rd8129, -1;
	min.u64 	%rd8130, %rd9, %rd8121;
	selp.b64 	%rd8131, %rd8130, %rd8120, %p998;
	selp.b64 	%rd8132, %rd9, %rd8128, %p998;
	min.u64 	%rd8133, %rd8132, %rd8123;
	cvt.u32.u64 	%r1965, %rd8119;
	cvt.u32.u64 	%r1966, %rd8131;
	sub.s32 	%r2, %r1966, %r1965;
	cvt.u32.u64 	%r1967, %rd8133;
	cvt.u32.u64 	%r1968, %rd10;
	sub.s32 	%r3, %r1967, %r1968;
	// begin inline asm
	griddepcontrol.wait;
	// end inline asm
	setp.eq.s16 	%p999, %rs4, 0;
	@%p999 bra 	$L__BB3_53;
	add.s64 	%rd8134, %rd8, %rd9;
	add.s64 	%rd8135, %rd8134, %rd10;
	setp.ge.s32 	%p1000, %r1, %r2;
	cvt.u64.u32 	%rd8136, %r1;
	add.s64 	%rd8137, %rd7, %rd8136;
	shl.b64 	%rd8138, %rd8137, 2;
	add.s64 	%rd11, %rd3, %rd8138;
	sub.s32 	%r1969, %r1, %r2;
	cvt.s64.s32 	%rd8139, %r1969;
	add.s64 	%rd8140, %rd8135, %rd8139;
	shl.b64 	%rd8141, %rd8140, 2;
	add.s64 	%rd12, %rd3, %rd8141;
	@%p1000 bra 	$L__BB3_4;
	ld.global.u32 	%r2635, [%rd11];
	bra.uni 	$L__BB3_5;
$L__BB3_4:
	ld.global.u32 	%r2635, [%rd12];
$L__BB3_5:
	add.s32 	%r1970, %r1, 256;
	setp.lt.s32 	%p1001, %r1970, %r2;
	@%p1001 bra 	$L__BB3_7;
	ld.global.u32 	%r2634, [%rd12+1024];
	bra.uni 	$L__BB3_8;
$L__BB3_7:
	ld.global.u32 	%r2634, [%rd11+1024];
$L__BB3_8:
	add.s32 	%r1971, %r1, 512;
	setp.lt.s32 	%p1002, %r1971, %r2;
	@%p1002 bra 	$L__BB3_10;
	ld.global.u32 	%r2633, [%rd12+2048];
	bra.uni 	$L__BB3_11;
$L__BB3_10:
	ld.global.u32 	%r2633, [%rd11+2048];
$L__BB3_11:
	add.s32 	%r1972, %r1, 768;
	setp.lt.s32 	%p1003, %r1972, %r2;
	@%p1003 bra 	$L__BB3_13;
	ld.global.u32 	%r2632, [%rd12+3072];
	bra.uni 	$L__BB3_14;
$L__BB3_13:
	ld.global.u32 	%r2632, [%rd11+3072];
$L__BB3_14:
	or.b32  	%r1973, %r1, 1024;
	setp.lt.s32 	%p1004, %r1973, %r2;
	@%p1004 bra 	$L__BB3_16;
	ld.global.u32 	%r2631, [%rd12+4096];
	bra.uni 	$L__BB3_17;
$L__BB3_16:
	ld.global.u32 	%r2631, [%rd11+4096];
$L__BB3_17:
	add.s32 	%r1974, %r1, 1280;
	setp.lt.s32 	%p1005, %r1974, %r2;
	@%p1005 bra 	$L__BB3_19;
	ld.global.u32 	%r2630, [%rd12+5120];
	bra.uni 	$L__BB3_20;
$L__BB3_19:
	ld.global.u32 	%r2630, [%rd11+5120];
$L__BB3_20:
	add.s32 	%r1975, %r1, 1536;
	setp.lt.s32 	%p1006, %r1975, %r2;
	@%p1006 bra 	$L__BB3_22;
	ld.global.u32 	%r2629, [%rd12+6144];
	bra.uni 	$L__BB3_23;
$L__BB3_22:
	ld.global.u32 	%r2629, [%rd11+6144];
$L__BB3_23:
	add.s32 	%r1976, %r1, 1792;
	setp.lt.s32 	%p1007, %r1976, %r2;
	@%p1007 bra 	$L__BB3_25;
	ld.global.u32 	%r2628, [%rd12+7168];
	bra.uni 	$L__BB3_26;
$L__BB3_25:
	ld.global.u32 	%r2628, [%rd11+7168];
$L__BB3_26:
	or.b32  	%r1977, %r1, 2048;
	setp.lt.s32 	%p1008, %r1977, %r2;
	@%p1008 bra 	$L__BB3_28;
	ld.global.u32 	%r2627, [%rd12+8192];
	bra.uni 	$L__BB3_29;
$L__BB3_28:
	ld.global.u32 	%r2627, [%rd11+8192];
$L__BB3_29:
	add.s32 	%r1978, %r1, 2304;
	setp.lt.s32 	%p1009, %r1978, %r2;
	@%p1009 bra 	$L__BB3_31;
	ld.global.u32 	%r2626, [%rd12+9216];
	bra.uni 	$L__BB3_32;
$L__BB3_31:
	ld.global.u32 	%r2626, [%rd11+9216];
$L__BB3_32:
	add.s32 	%r1979, %r1, 2560;
	setp.lt.s32 	%p1010, %r1979, %r2;
	@%p1010 bra 	$L__BB3_34;
	ld.global.u32 	%r2625, [%rd12+10240];
	bra.uni 	$L__BB3_35;
$L__BB3_34:
	ld.global.u32 	%r2625, [%rd11+10240];
$L__BB3_35:
	add.s32 	%r1980, %r1, 2816;
	setp.lt.s32 	%p1011, %r1980, %r2;
	@%p1011 bra 	$L__BB3_37;
	ld.global.u32 	%r2624, [%rd12+11264];
	bra.uni 	$L__BB3_38;
$L__BB3_37:
	ld.global.u32 	%r2624, [%rd11+11264];
$L__BB3_38:
	or.b32  	%r1981, %r1, 3072;
	setp.lt.s32 	%p1012, %r1981, %r2;
	@%p1012 bra 	$L__BB3_40;
	ld.global.u32 	%r2623, [%rd12+12288];
	bra.uni 	$L__BB3_41;
$L__BB3_40:
	ld.global.u32 	%r2623, [%rd11+12288];
$L__BB3_41:
	add.s32 	%r1982, %r1, 3328;
	setp.lt.s32 	%p1013, %r1982, %r2;
	@%p1013 bra 	$L__BB3_43;
	ld.global.u32 	%r2622, [%rd12+13312];
	bra.uni 	$L__BB3_44;
$L__BB3_43:
	ld.global.u32 	%r2622, [%rd11+13312];
$L__BB3_44:
	add.s32 	%r1983, %r1, 3584;
	setp.lt.s32 	%p1014, %r1983, %r2;
	@%p1014 bra 	$L__BB3_46;
	ld.global.u32 	%r2621, [%rd12+14336];
	bra.uni 	$L__BB3_47;
$L__BB3_46:
	ld.global.u32 	%r2621, [%rd11+14336];
$L__BB3_47:
	add.s32 	%r1984, %r1, 3840;
	setp.lt.s32 	%p1015, %r1984, %r2;
	@%p1015 bra 	$L__BB3_49;
	ld.global.u32 	%r2620, [%rd12+15360];
	bra.uni 	$L__BB3_50;
$L__BB3_49:
	ld.global.u32 	%r2620, [%rd11+15360];
$L__BB3_50:
	or.b32  	%r1985, %r1, 4096;
	setp.lt.s32 	%p1016, %r1985, %r2;
	@%p1016 bra 	$L__BB3_52;
	ld.global.u32 	%r2619, [%rd12+16384];
	bra.uni 	$L__BB3_54;
$L__BB3_52:
	ld.global.u32 	%r2619, [%rd11+16384];
	bra.uni 	$L__BB3_54;
$L__BB3_53:
	ld.param.u64 	%rd9884, [_ZN3cub18CUB_300001_SM_10006detail10merge_sort26DeviceMergeSortMergeKernelINS2_10policy_hubIN6thrust24THRUST_300001_SM_1000_NS6detail15normal_iteratorINS6_10device_ptrIiEEEEE9Policy600ESB_PNS0_8NullTypeESB_SF_y11comp_func_tiSE_EEvbT2_T3_T4_PT6_PT7_T5_PSJ_SJ_NS1_7vsmem_tE_param_4];
	add.s64 	%rd8142, %rd8, %rd9;
	add.s64 	%rd8143, %rd8142, %rd10;
	setp.lt.s32 	%p1017, %r1, %r2;
	sub.s32 	%r1986, %r1, %r2;
	cvt.s64.s32 	%rd8144, %r1986;
	cvt.u64.u32 	%rd8145, %r1;
	selp.b64 	%rd8146, %rd7, %rd8143, %p1017;
	selp.b64 	%rd8147, %rd8145, %rd8144, %p1017;
	add.s64 	%rd8148, %rd8147, %rd8146;
	cvta.to.global.u64 	%rd8149, %rd9884;
	shl.b64 	%rd8150, %rd8148, 2;
	add.s64 	%rd8151, %rd8149, %rd8150;
	ld.global.u32 	%r2635, [%rd8151];
	add.s32 	%r1987, %r1, 256;
	setp.lt.s32 	%p1018, %r1987, %r2;
	sub.s32 	%r1988, %r1987, %r2;
	cvt.s64.s32 	%rd8152, %r1988;
	cvt.u64.u32 	%rd8153, %r1987;
	selp.b64 	%rd8154, %rd7, %rd8143, %p1018;
	selp.b64 	%rd8155, %rd8153, %rd8152, %p1018;
	add.s64 	%rd8156, %rd8155, %rd8154;
	shl.b64 	%rd8157, %rd8156, 2;
	add.s64 	%rd8158, %rd8149, %rd8157;
	ld.global.u32 	%r2634, [%rd8158];
	add.s32 	%r1989, %r1, 512;
	setp.lt.s32 	%p1019, %r1989, %r2;
	sub.s32 	%r1990, %r1989, %r2;
	cvt.s64.s32 	%rd8159, %r1990;
	cvt.u64.u32 	%rd8160, %r1989;
	selp.b64 	%rd8161, %rd7, %rd8143, %p1019;
	selp.b64 	%rd8162, %rd8160, %rd8159, %p1019;
	add.s64 	%rd8163, %rd8162, %rd8161;
	shl.b64 	%rd8164, %rd8163, 2;
	add.s64 	%rd8165, %rd8149, %rd8164;
	ld.global.u32 	%r2633, [%rd8165];
	add.s32 	%r1991, %r1, 768;
	setp.lt.s32 	%p1020, %r1991, %r2;
	sub.s32 	%r1992, %r1991, %r2;
	cvt.s64.s32 	%rd8166, %r1992;
	cvt.u64.u32 	%rd8167, %r1991;
	selp.b64 	%rd8168, %rd7, %rd8143, %p1020;
	selp.b64 	%rd8169, %rd8167, %rd8166, %p1020;
	add.s64 	%rd8170, %rd8169, %rd8168;
	shl.b64 	%rd8171, %rd8170, 2;
	add.s64 	%rd8172, %rd8149, %rd8171;
	ld.global.u32 	%r2632, [%rd8172];
	or.b32  	%r1993, %r1, 1024;
	setp.lt.s32 	%p1021, %r1993, %r2;
	sub.s32 	%r1994, %r1993, %r2;
	cvt.s64.s32 	%rd8173, %r1994;
	cvt.u64.u32 	%rd8174, %r1993;
	selp.b64 	%rd8175, %rd7, %rd8143, %p1021;
	selp.b64 	%rd8176, %rd8174, %rd8173, %p1021;
	add.s64 	%rd8177, %rd8176, %rd8175;
	shl.b64 	%rd8178, %rd8177, 2;
	add.s64 	%rd8179, %rd8149, %rd8178;
	ld.global.u32 	%r2631, [%rd8179];
	add.s32 	%r1995, %r1, 1280;
	setp.lt.s32 	%p1022, %r1995, %r2;
	sub.s32 	%r1996, %r1995, %r2;
	cvt.s64.s32 	%rd8180, %r1996;
	cvt.u64.u32 	%rd8181, %r1995;
	selp.b64 	%rd8182, %rd7, %rd8143, %p1022;
	selp.b64 	%rd8183, %rd8181, %rd8180, %p1022;
	add.s64 	%rd8184, %rd8183, %rd8182;
	shl.b64 	%rd8185, %rd8184, 2;
	add.s64 	%rd8186, %rd8149, %rd8185;
	ld.global.u32 	%r2630, [%rd8186];
	add.s32 	%r1997, %r1, 1536;
	setp.lt.s32 	%p1023, %r1997, %r2;
	sub.s32 	%r1998, %r1997, %r2;
	cvt.s64.s32 	%rd8187, %r1998;
	cvt.u64.u32 	%rd8188, %r1997;
	selp.b64 	%rd8189, %rd7, %rd8143, %p1023;
	selp.b64 	%rd8190, %rd8188, %rd8187, %p1023;
	add.s64 	%rd8191, %rd8190, %rd8189;
	shl.b64 	%rd8192, %rd8191, 2;
	add.s64 	%rd8193, %rd8149, %rd8192;
	ld.global.u32 	%r2629, [%rd8193];
	add.s32 	%r1999, %r1, 1792;
	setp.lt.s32 	%p1024, %r1999, %r2;
	sub.s32 	%r2000, %r1999, %r2;
	cvt.s64.s32 	%rd8194, %r2000;
	cvt.u64.u32 	%rd8195, %r1999;
	selp.b64 	%rd8196, %rd7, %rd8143, %p1024;
	selp.b64 	%rd8197, %rd8195, %rd8194, %p1024;
	add.s64 	%rd8198, %rd8197, %rd8196;
	shl.b64 	%rd8199, %rd8198, 2;
	add.s64 	%rd8200, %rd8149, %rd8199;
	ld.global.u32 	%r2628, [%rd8200];
	or.b32  	%r2001, %r1, 2048;
	setp.lt.s32 	%p1025, %r2001, %r2;
	sub.s32 	%r2002, %r2001, %r2;
	cvt.s64.s32 	%rd8201, %r2002;
	cvt.u64.u32 	%rd8202, %r2001;
	selp.b64 	%rd8203, %rd7, %rd8143, %p1025;
	selp.b64 	%rd8204, %rd8202, %rd8201, %p1025;
	add.s64 	%rd8205, %rd8204, %rd8203;
	shl.b64 	%rd8206, %rd8205, 2;
	add.s64 	%rd8207, %rd8149, %rd8206;
	ld.global.u32 	%r2627, [%rd8207];
	add.s32 	%r2003, %r1, 2304;
	setp.lt.s32 	%p1026, %r2003, %r2;
	sub.s32 	%r2004, %r2003, %r2;
	cvt.s64.s32 	%rd8208, %r2004;
	cvt.u64.u32 	%rd8209, %r2003;
	selp.b64 	%rd8210, %rd7, %rd8143, %p1026;
	selp.b64 	%rd8211, %rd8209, %rd8208, %p1026;
	add.s64 	%rd8212, %rd8211, %rd8210;
	shl.b64 	%rd8213, %rd8212, 2;
	add.s64 	%rd8214, %rd8149, %rd8213;
	ld.global.u32 	%r2626, [%rd8214];
	add.s32 	%r2005, %r1, 2560;
	setp.lt.s32 	%p1027, %r2005, %r2;
	sub.s32 	%r2006, %r2005, %r2;
	cvt.s64.s32 	%rd8215, %r2006;
	cvt.u64.u32 	%rd8216, %r2005;
	selp.b64 	%rd8217, %rd7, %rd8143, %p1027;
	selp.b64 	%rd8218, %rd8216, %rd8215, %p1027;
	add.s64 	%rd8219, %rd8218, %rd8217;
	shl.b64 	%rd8220, %rd8219, 2;
	add.s64 	%rd8221, %rd8149, %rd8220;
	ld.global.u32 	%r2625, [%rd8221];
	add.s32 	%r2007, %r1, 2816;
	setp.lt.s32 	%p1028, %r2007, %r2;
	sub.s32 	%r2008, %r2007, %r2;
	cvt.s64.s32 	%rd8222, %r2008;
	cvt.u64.u32 	%rd8223, %r2007;
	selp.b64 	%rd8224, %rd7, %rd8143, %p1028;
	selp.b64 	%rd8225, %rd8223, %rd8222, %p1028;
	add.s64 	%rd8226, %rd8225, %rd8224;
	shl.b64 	%rd8227, %rd8226, 2;
	add.s64 	%rd8228, %rd8149, %rd8227;
	ld.global.u32 	%r2624, [%rd8228];
	or.b32  	%r2009, %r1, 3072;
	setp.lt.s32 	%p1029, %r2009, %r2;
	sub.s32 	%r2010, %r2009, %r2;
	cvt.s64.s32 	%rd8229, %r2010;
	cvt.u64.u32 	%rd8230, %r2009;
	selp.b64 	%rd8231, %rd7, %rd8143, %p1029;
	selp.b64 	%rd8232, %rd8230, %rd8229, %p1029;
	add.s64 	%rd8233, %rd8232, %rd8231;
	shl.b64 	%rd8234, %rd8233, 2;
	add.s64 	%rd8235, %rd8149, %rd8234;
	ld.global.u32 	%r2623, [%rd8235];
	add.s32 	%r2011, %r1, 3328;
	setp.lt.s32 	%p1030, %r2011, %r2;
	sub.s32 	%r2012, %r2011, %r2;
	cvt.s64.s32 	%rd8236, %r2012;
	cvt.u64.u32 	%rd8237, %r2011;
	selp.b64 	%rd8238, %rd7, %rd8143, %p1030;
	selp.b64 	%rd8239, %rd8237, %rd8236, %p1030;
	add.s64 	%rd8240, %rd8239, %rd8238;
	shl.b64 	%rd8241, %rd8240, 2;
	add.s64 	%rd8242, %rd8149, %rd8241;
	ld.global.u32 	%r2622, [%rd8242];
	add.s32 	%r2013, %r1, 3584;
	setp.lt.s32 	%p1031, %r2013, %r2;
	sub.s32 	%r2014, %r2013, %r2;
	cvt.s64.s32 	%rd8243, %r2014;
	cvt.u64.u32 	%rd8244, %r2013;
	selp.b64 	%rd8245, %rd7, %rd8143, %p1031;
	selp.b64 	%rd8246, %rd8244, %rd8243, %p1031;
	add.s64 	%rd8247, %rd8246, %rd8245;
	shl.b64 	%rd8248, %rd8247, 2;
	add.s64 	%rd8249, %rd8149, %rd8248;
	ld.global.u32 	%r2621, [%rd8249];
	add.s32 	%r2015, %r1, 3840;
	setp.lt.s32 	%p1032, %r2015, %r2;
	sub.s32 	%r2016, %r2015, %r2;
	cvt.s64.s32 	%rd8250, %r2016;
	cvt.u64.u32 	%rd8251, %r2015;
	selp.b64 	%rd8252, %rd7, %rd8143, %p1032;
	selp.b64 	%rd8253, %rd8251, %rd8250, %p1032;
	add.s64 	%rd8254, %rd8253, %rd8252;
	shl.b64 	%rd8255, %rd8254, 2;
	add.s64 	%rd8256, %rd8149, %rd8255;
	ld.global.u32 	%r2620, [%rd8256];
	or.b32  	%r2017, %r1, 4096;
	setp.lt.s32 	%p1033, %r2017, %r2;
	sub.s32 	%r2018, %r2017, %r2;
	cvt.s64.s32 	%rd8257, %r2018;
	cvt.u64.u32 	%rd8258, %r2017;
	selp.b64 	%rd8259, %rd7, %rd8143, %p1033;
	selp.b64 	%rd8260, %rd8258, %rd8257, %p1033;
	add.s64 	%rd8261, %rd8260, %rd8259;
	shl.b64 	%rd8262, %rd8261, 2;
	add.s64 	%rd8263, %rd8149, %rd8262;
	ld.global.u32 	%r2619, [%rd8263];
$L__BB3_54:
	shl.b32 	%r2019, %r1, 2;
	mov.u32 	%r2020, _ZZN3cub18CUB_300001_SM_10006detail10merge_sort26DeviceMergeSortMergeKernelINS2_10policy_hubIN6thrust24THRUST_300001_SM_1000_NS6detail15normal_iteratorINS6_10device_ptrIiEEEEE9Policy600ESB_PNS0_8NullTypeESB_SF_y11comp_func_tiSE_EEvbT2_T3_T4_PT6_PT7_T5_PSJ_SJ_NS1_7vsmem_tEE19static_temp_storage;
	add.s32 	%r2021, %r2020, %r2019;
	st.shared.u32 	[%r2021], %r2635;
	st.shared.u32 	[%r2021+1024], %r2634;
	st.shared.u32 	[%r2021+2048], %r2633;
	st.shared.u32 	[%r2021+3072], %r2632;
	st.shared.u32 	[%r2021+4096], %r2631;
	st.shared.u32 	[%r2021+5120], %r2630;
	st.shared.u32 	[%r2021+6144], %r2629;
	st.shared.u32 	[%r2021+7168], %r2628;
	st.shared.u32 	[%r2021+8192], %r2627;
	st.shared.u32 	[%r2021+9216], %r2626;
	st.shared.u32 	[%r2021+10240], %r2625;
	st.shared.u32 	[%r2021+11264], %r2624;
	st.shared.u32 	[%r2021+12288], %r2623;
	st.shared.u32 	[%r2021+13312], %r2622;
	st.shared.u32 	[%r2021+14336], %r2621;
	st.shared.u32 	[%r2021+15360], %r2620;
	st.shared.u32 	[%r2021+16384], %r2619;
	bar.sync 	0;
	// begin inline asm
	griddepcontrol.launch_dependents;
	// end inline asm
	add.s32 	%r88, %r3, %r2;
	mul.lo.s32 	%r2022, %r1, 17;
	min.s32 	%r89, %r2022, %r88;
	shl.b32 	%r2023, %r2, 2;
	add.s32 	%r90, %r2020, %r2023;
	setp.lt.s32 	%p1034, %r89, %r3;
	sub.s32 	%r2024, %r89, %r3;
	selp.b32 	%r2640, 0, %r2024, %p1034;
	min.s32 	%r2636, %r89, %r2;
	setp.ge.s32 	%p1035, %r2640, %r2636;
	@%p1035 bra 	$L__BB3_138;
$L__BB3_55:
	setp.eq.s64 	%p1036, %rd11325, 0;
	sub.s32 	%r2026, %r2636, %r2640;
	shr.u32 	%r2027, %r2026, 31;
	add.s32 	%r2028, %r2026, %r2027;
	shr.s32 	%r2029, %r2028, 1;
	add.s32 	%r95, %r2029, %r2640;
	shl.b32 	%r2030, %r95, 2;
	add.s32 	%r96, %r2020, %r2030;
	not.b32 	%r2032, %r95;
	add.s32 	%r2033, %r89, %r2032;
	shl.b32 	%r2034, %r2033, 2;
	add.s32 	%r97, %r90, %r2034;
	mov.b32 	%r2638, 0;
	mov.u32 	%r2639, %r2638;
	@%p1036 bra 	$L__BB3_137;
	ld.shared.u32 	%r98, [%r96];
	ld.shared.u32 	%r99, [%r97];
	ld.global.u64 	%rd13, [%rd4];
	mov.b64 	%rd9891, 0;
	mov.u64 	%rd9889, %rd11325;
$L__BB3_57:
	shr.u64 	%rd9890, %rd9889, 1;
	add.s64 	%rd17, %rd9891, %rd9890;
	shl.b64 	%rd8265, %rd17, 2;
	add.s64 	%rd8266, %rd13, %rd8265;
	ld.u32 	%r2035, [%rd8266];
	setp.ge.s32 	%p1037, %r2035, %r99;
	@%p1037 bra 	$L__BB3_59;
	add.s64 	%rd9891, %rd17, 1;
	not.b64 	%rd8267, %rd9890;
	add.s64 	%rd9890, %rd9889, %rd8267;
$L__BB3_59:
	setp.ne.s64 	%p1038, %rd9890, 0;
	mov.u64 	%rd9889, %rd9890;
	@%p1038 bra 	$L__BB3_57;
	cvt.u32.u64 	%r100, %rd9891;
	mov.b64 	%rd9895, 0;
	mov.u64 	%rd9893, %rd11325;
$L__BB3_61:
	shr.u64 	%rd9894, %rd9893, 1;
	add.s64 	%rd25, %rd9895, %rd9894;
	shl.b64 	%rd8269, %rd25, 2;
	add.s64 	%rd8270, %rd13, %rd8269;
	ld.u32 	%r2036, [%rd8270];
	setp.ge.s32 	%p1039, %r2036, %r98;
	@%p1039 bra 	$L__BB3_63;
	add.s64 	%rd9895, %rd25, 1;
	not.b64 	%rd8271, %rd9894;
	add.s64 	%rd9894, %rd9893, %rd8271;
$L__BB3_63:
	setp.ne.s64 	%p1040, %rd9894, 0;
	mov.u64 	%rd9893, %rd9894;
	@%p1040 bra 	$L__BB3_61;
	cvt.u32.u64 	%r101, %rd9895;
	ld.global.u64 	%rd30, [%rd4+8];
	mov.b64 	%rd9899, 0;
	mov.u64 	%rd9897, %rd11325;
$L__BB3_65:
	shr.u64 	%rd9898, %rd9897, 1;
	add.s64 	%rd34, %rd9899, %rd9898;
	shl.b64 	%rd8273, %rd34, 2;
	add.s64 	%rd8274, %rd30, %rd8273;
	ld.u32 	%r2037, [%rd8274];
	setp.ge.s32 	%p1041, %r2037, %r100;
	@%p1041 bra 	$L__BB3_67;
	add.s64 	%rd9899, %rd34, 1;
	not.b64 	%rd8275, %rd9898;
	add.s64 	%rd9898, %rd9897, %rd8275;
$L__BB3_67:
	setp.ne.s64 	%p1042, %rd9898, 0;
	mov.u64 	%rd9897, %rd9898;
	@%p1042 bra 	$L__BB3_65;
	cvt.u32.u64 	%r102, %rd9899;
	mov.b64 	%rd9903, 0;
	mov.u64 	%rd9901, %rd11325;
$L__BB3_69:
	shr.u64 	%rd9902, %rd9901, 1;
	add.s64 	%rd42, %rd9903, %rd9902;
	shl.b64 	%rd8277, %rd42, 2;
	add.s64 	%rd8278, %rd30, %rd8277;
	ld.u32 	%r2038, [%rd8278];
	setp.ge.s32 	%p1043, %r2038, %r101;
	@%p1043 bra 	$L__BB3_71;
	add.s64 	%rd9903, %rd42, 1;
	not.b64 	%rd8279, %rd9902;
	add.s64 	%rd9902, %rd9901, %rd8279;
$L__BB3_71:
	setp.ne.s64 	%p1044, %rd9902, 0;
	mov.u64 	%rd9901, %rd9902;
	@%p1044 bra 	$L__BB3_69;
	cvt.u32.u64 	%r103, %rd9903;
	ld.global.u64 	%rd47, [%rd4+16];
	mov.b64 	%rd9907, 0;
	mov.u64 	%rd9905, %rd11325;
$L__BB3_73:
	shr.u64 	%rd9906, %rd9905, 1;
	add.s64 	%rd51, %rd9907, %rd9906;
	shl.b64 	%rd8281, %rd51, 2;
	add.s64 	%rd8282, %rd47, %rd8281;
	ld.u32 	%r2039, [%rd8282];
	setp.ge.s32 	%p1045, %r2039, %r102;
	@%p1045 bra 	$L__BB3_75;
	add.s64 	%rd9907, %rd51, 1;
	not.b64 	%rd8283, %rd9906;
	add.s64 	%rd9906, %rd9905, %rd8283;
$L__BB3_75:
	setp.ne.s64 	%p1046, %rd9906, 0;
	mov.u64 	%rd9905, %rd9906;
	@%p1046 bra 	$L__BB3_73;
	cvt.u32.u64 	%r104, %rd9907;
	mov.b64 	%rd9911, 0;
	mov.u64 	%rd9909, %rd11325;
$L__BB3_77:
	shr.u64 	%rd9910, %rd9909, 1;
	add.s64 	%rd59, %rd9911, %rd9910;
	shl.b64 	%rd8285, %rd59, 2;
	add.s64 	%rd8286, %rd47, %rd8285;
	ld.u32 	%r2040, [%rd8286];
	setp.ge.s32 	%p1047, %r2040, %r103;
	@%p1047 bra 	$L__BB3_79;
	add.s64 	%rd9911, %rd59, 1;
	not.b64 	%rd8287, %rd9910;
	add.s64 	%rd9910, %rd9909, %rd8287;
$L__BB3_79:
	setp.ne.s64 	%p1048, %rd9910, 0;
	mov.u64 	%rd9909, %rd9910;
	@%p1048 bra 	$L__BB3_77;
	cvt.u32.u64 	%r105, %rd9911;
	ld.global.u64 	%rd64, [%rd4+24];
	mov.b64 	%rd9915, 0;
	mov.u64 	%rd9913, %rd11325;
$L__BB3_81:
	shr.u64 	%rd9914, %rd9913, 1;
	add.s64 	%rd68, %rd9915, %rd9914;
	shl.b64 	%rd8289, %rd68, 2;
	add.s64 	%rd8290, %rd64, %rd8289;
	ld.u32 	%r2041, [%rd8290];
	setp.ge.s32 	%p1049, %r2041, %r104;
	@%p1049 bra 	$L__BB3_83;
	add.s64 	%rd9915, %rd68, 1;
	not.b64 	%rd8291, %rd9914;
	add.s64 	%rd9914, %rd9913, %rd8291;
$L__BB3_83:
	setp.ne.s64 	%p1050, %rd9914, 0;
	mov.u64 	%rd9913, %rd9914;
	@%p1050 bra 	$L__BB3_81;
	cvt.u32.u64 	%r106, %rd9915;
	mov.b64 	%rd9919, 0;
	mov.u64 	%rd9917, %rd11325;
$L__BB3_85:
	shr.u64 	%rd9918, %rd9917, 1;
	add.s64 	%rd76, %rd9919, %rd9918;
	shl.b64 	%rd8293, %rd76, 2;
	add.s64 	%rd8294, %rd64, %rd8293;
	ld.u32 	%r2042, [%rd8294];
	setp.ge.s32 	%p1051, %r2042, %r105;
	@%p1051 bra 	$L__BB3_87;
	add.s64 	%rd9919, %rd76, 1;
	not.b64 	%rd8295, %rd9918;
	add.s64 	%rd9918, %rd9917, %rd8295;
$L__BB3_87:
	setp.ne.s64 	%p1052, %rd9918, 0;
	mov.u64 	%rd9917, %rd9918;
	@%p1052 bra 	$L__BB3_85;
	cvt.u32.u64 	%r107, %rd9919;
	ld.global.u64 	%rd81, [%rd4+32];
	mov.b64 	%rd9923, 0;
	mov.u64 	%rd9921, %rd11325;
$L__BB3_89:
	shr.u64 	%rd9922, %rd9921, 1;
	add.s64 	%rd85, %rd9923, %rd9922;
	shl.b64 	%rd8297, %rd85, 2;
	add.s64 	%rd8298, %rd81, %rd8297;
	ld.u32 	%r2043, [%rd8298];
	setp.ge.s32 	%p1053, %r2043, %r106;
	@%p1053 bra 	$L__BB3_91;
	add.s64 	%rd9923, %rd85, 1;
	not.b64 	%rd8299, %rd9922;
	add.s64 	%rd9922, %rd9921, %rd8299;
$L__BB3_91:
	setp.ne.s64 	%p1054, %rd9922, 0;
	mov.u64 	%rd9921, %rd9922;
	@%p1054 bra 	$L__BB3_89;
	cvt.u32.u64 	%r108, %rd9923;
	mov.b64 	%rd9927, 0;
	mov.u64 	%rd9925, %rd11325;
$L__BB3_93:
	shr.u64 	%rd9926, %rd9925, 1;
	add.s64 	%rd93, %rd9927, %rd9926;
	shl.b64 	%rd8301, %rd93, 2;
	add.s64 	%rd8302, %rd81, %rd8301;
	ld.u32 	%r2044, [%rd8302];
	setp.ge.s32 	%p1055, %r2044, %r107;
	@%p1055 bra 	$L__BB3_95;
	add.s64 	%rd9927, %rd93, 1;
	not.b64 	%rd8303, %rd9926;
	add.s64 	%rd9926, %rd9925, %rd8303;
$L__BB3_95:
	setp.ne.s64 	%p1056, %rd9926, 0;
	mov.u64 	%rd9925, %rd9926;
	@%p1056 bra 	$L__BB3_93;
	cvt.u32.u64 	%r109, %rd9927;
	ld.global.u64 	%rd98, [%rd4+40];
	mov.b64 	%rd9931, 0;
	mov.u64 	%rd9929, %rd11325;
$L__BB3_97:
	shr.u64 	%rd9930, %rd9929, 1;
	add.s64 	%rd102, %rd9931, %rd9930;
	shl.b64 	%rd8305, %rd102, 2;
	add.s64 	%rd8306, %rd98, %rd8305;
	ld.u32 	%r2045, [%rd8306];
	setp.ge.s32 	%p1057, %r2045, %r108;
	@%p1057 bra 	$L__BB3_99;
	add.s64 	%rd9931, %rd102, 1;
	not.b64 	%rd8307, %rd9930;
	add.s64 	%rd9930, %rd9929, %rd8307;
$L__BB3_99:
	setp.ne.s64 	%p1058, %rd9930, 0;
	mov.u64 	%rd9929, %rd9930;
	@%p1058 bra 	$L__BB3_97;
	cvt.u32.u64 	%r110, %rd9931;
	mov.b64 	%rd9935, 0;
	mov.u64 	%rd9933, %rd11325;
$L__BB3_101:
	shr.u64 	%rd9934, %rd9933, 1;
	add.s64 	%rd110, %rd9935, %rd9934;
	shl.b64 	%rd8309, %rd110, 2;
	add.s64 	%rd8310, %rd98, %rd8309;
	ld.u32 	%r2046, [%rd8310];
	setp.ge.s32 	%p1059, %r2046, %r109;
	@%p1059 bra 	$L__BB3_103;
	add.s64 	%rd9935, %rd110, 1;
	not.b64 	%rd8311, %rd9934;
	add.s64 	%rd9934, %rd9933, %rd8311;
$L__BB3_103:
	setp.ne.s64 	%p1060, %rd9934, 0;
	mov.u64 	%rd9933, %rd9934;
	@%p1060 bra 	$L__BB3_101;
	cvt.u32.u64 	%r111, %rd9935;
	ld.global.u64 	%rd115, [%rd4+48];
	mov.b64 	%rd9939, 0;
	mov.u64 	%rd9937, %rd11325;
$L__BB3_105:
	shr.u64 	%rd9938, %rd9937, 1;
	add.s64 	%rd119, %rd9939, %rd9938;
	shl.b64 	%rd8313, %rd119, 2;
	add.s64 	%rd8314, %rd115, %rd8313;
	ld.u32 	%r2047, [%rd8314];
	setp.ge.s32 	%p1061, %r2047, %r110;
	@%p1061 bra 	$L__BB3_107;
	add.s64 	%rd9939, %rd119, 1;
	not.b64 	%rd8315, %rd9938;
	add.s64 	%rd9938, %rd9937, %rd8315;
$L__BB3_107:
	setp.ne.s64 	%p1062, %rd9938, 0;
	mov.u64 	%rd9937, %rd9938;
	@%p1062 bra 	$L__BB3_105;
	cvt.u32.u64 	%r112, %rd9939;
	mov.b64 	%rd9943, 0;
	mov.u64 	%rd9941, %rd11325;
$L__BB3_109:
	shr.u64 	%rd9942, %rd9941, 1;
	add.s64 	%rd127, %rd9943, %rd9942;
	shl.b64 	%rd8317, %rd127, 2;
	add.s64 	%rd8318, %rd115, %rd8317;
	ld.u32 	%r2048, [%rd8318];
	setp.ge.s32 	%p1063, %r2048, %r111;
	@%p1063 bra 	$L__BB3_111;
	add.s64 	%rd9943, %rd127, 1;
	not.b64 	%rd8319, %rd9942;
	add.s64 	%rd9942, %rd9941, %rd8319;
$L__BB3_111:
	setp.ne.s64 	%p1064, %rd9942, 0;
	mov.u64 	%rd9941, %rd9942;
	@%p1064 bra 	$L__BB3_109;
	cvt.u32.u64 	%r113, %rd9943;
	ld.global.u64 	%rd132, [%rd4+56];
	mov.b64 	%rd9947, 0;
	mov.u64 	%rd9945, %rd11325;
$L__BB3_113:
	shr.u64 	%rd9946, %rd9945, 1;
	add.s64 	%rd136, %rd9947, %rd9946;
	shl.b64 	%rd8321, %rd136, 2;
	add.s64 	%rd8322, %rd132, %rd8321;
	ld.u32 	%r2049, [%rd8322];
	setp.ge.s32 	%p1065, %r2049, %r112;
	@%p1065 bra 	$L__BB3_115;
	add.s64 	%rd9947, %rd136, 1;
	not.b64 	%rd8323, %rd9946;
	add.s64 	%rd9946, %rd9945, %rd8323;
$L__BB3_115:
	setp.ne.s64 	%p1066, %rd9946, 0;
	mov.u64 	%rd9945, %rd9946;
	@%p1066 bra 	$L__BB3_113;
	cvt.u32.u64 	%r114, %rd9947;
	mov.b64 	%rd9951, 0;
	mov.u64 	%rd9949, %rd11325;
$L__BB3_117:
	shr.u64 	%rd9950, %rd9949, 1;
	add.s64 	%rd144, %rd9951, %rd9950;
	shl.b64 	%rd8325, %rd144, 2;
	add.s64 	%rd8326, %rd132, %rd8325;
	ld.u32 	%r2050, [%rd8326];
	setp.ge.s32 	%p1067, %r2050, %r113;
	@%p1067 bra 	$L__BB3_119;
	add.s64 	%rd9951, %rd144, 1;
	not.b64 	%rd8327, %rd9950;
	add.s64 	%rd9950, %rd9949, %rd8327;
$L__BB3_119:
	setp.ne.s64 	%p1068, %rd9950, 0;
	mov.u64 	%rd9949, %rd9950;
	@%p1068 bra 	$L__BB3_117;
	cvt.u32.u64 	%r115, %rd9951;
	ld.global.u64 	%rd149, [%rd4+64];
	mov.b64 	%rd9955, 0;
	mov.u64 	%rd9953, %rd11325;
$L__BB3_121:
	shr.u64 	%rd9954, %rd9953, 1;
	add.s64 	%rd153, %rd9955, %rd9954;
	shl.b64 	%rd8329, %rd153, 2;
	add.s64 	%rd8330, %rd149, %rd8329;
	ld.u32 	%r2051, [%rd8330];
	setp.ge.s32 	%p1069, %r2051, %r114;
	@%p1069 bra 	$L__BB3_123;
	add.s64 	%rd9955, %rd153, 1;
	not.b64 	%rd8331, %rd9954;
	add.s64 	%rd9954, %rd9953, %rd8331;
$L__BB3_123:
	setp.ne.s64 	%p1070, %rd9954, 0;
	mov.u64 	%rd9953, %rd9954;
	@%p1070 bra 	$L__BB3_121;
	cvt.u32.u64 	%r116, %rd9955;
	mov.b64 	%rd9959, 0;
	mov.u64 	%rd9957, %rd11325;
$L__BB3_125:
	shr.u64 	%rd9958, %rd9957, 1;
	add.s64 	%rd161, %rd9959, %rd9958;
	shl.b64 	%rd8333, %rd161, 2;
	add.s64 	%rd8334, %rd149, %rd8333;
	ld.u32 	%r2052, [%rd8334];
	setp.ge.s32 	%p1071, %r2052, %r115;
	@%p1071 bra 	$L__BB3_127;
	add.s64 	%rd9959, %rd161, 1;
	not.b64 	%rd8335, %rd9958;
	add.s64 	%rd9958, %rd9957, %rd8335;
$L__BB3_127:
	setp.ne.s64 	%p1072, %rd9958, 0;
	mov.u64 	%rd9957, %rd9958;
	@%p1072 bra 	$L__BB3_125;
	cvt.u32.u64 	%r117, %rd9959;
	ld.global.u64 	%rd166, [%rd4+72];
	mov.b64 	%rd9963, 0;
	mov.u64 	%rd9961, %rd11325;
$L__BB3_129:
	shr.u64 	%rd9962, %rd9961, 1;
	add.s64 	%rd170, %rd9963, %rd9962;
	shl.b64 	%rd8337, %rd170, 2;
	add.s64 	%rd8338, %rd166, %rd8337;
	ld.u32 	%r2053, [%rd8338];
	setp.ge.s32 	%p1073, %r2053, %r116;
	@%p1073 bra 	$L__BB3_131;
	add.s64 	%rd9963, %rd170, 1;
	not.b64 	%rd8339, %rd9962;
	add.s64 	%rd9962, %rd9961, %rd8339;
$L__BB3_131:
	setp.ne.s64 	%p1074, %rd9962, 0;
	mov.u64 	%rd9961, %rd9962;
	@%p1074 bra 	$L__BB3_129;
	mov.b64 	%rd9967, 0;
	mov.u64 	%rd9965, %rd11325;
$L__BB3_133:
	shr.u64 	%rd9966, %rd9965, 1;
	add.s64 	%rd178, %rd9967, %rd9966;
	shl.b64 	%rd8341, %rd178, 2;
	add.s64 	%rd8342, %rd166, %rd8341;
	ld.u32 	%r2054, [%rd8342];
	setp.ge.s32 	%p1075, %r2054, %r117;
	@%p1075 bra 	$L__BB3_135;
	add.s64 	%rd9967, %rd178, 1;
	not.b64 	%rd8343, %rd9966;
	add.s64 	%rd9966, %rd9965, %rd8343;
$L__BB3_135:
	setp.ne.s64 	%p1076, %rd9966, 0;
	mov.u64 	%rd9965, %rd9966;
	@%p1076 bra 	$L__BB3_133;
	cvt.u32.u64 	%r2638, %rd9967;
	cvt.u32.u64 	%r2639, %rd9963;
$L__BB3_137:
	setp.lt.s32 	%p1077, %r2639, %r2638;
	add.s32 	%r2055, %r95, 1;
	selp.b32 	%r2640, %r2640, %r2055, %p1077;
	selp.b32 	%r2636, %r95, %r2636, %p1077;
	setp.lt.s32 	%p1078, %r2640, %r2636;
	@%p1078 bra 	$L__BB3_55;
$L__BB3_138:
	sub.s32 	%r2056, %r89, %r2640;
	add.s32 	%r125, %r2056, %r2;
	shl.b32 	%r2057, %r2640, 2;
	add.s32 	%r126, %r2020, %r2057;
	ld.shared.u32 	%r2647, [%r126];
	shl.b32 	%r2059, %r2056, 2;
	add.s32 	%r128, %r90, %r2059;
	ld.shared.u32 	%r2644, [%r128];
	setp.ge.s32 	%p1080, %r125, %r88;
	mov.pred 	%p1860, 0;
	@%p1080 bra 	$L__BB3_223;
	setp.ge.s32 	%p1082, %r2640, %r2;
	mov.pred 	%p1860, -1;
	@%p1082 bra 	$L__BB3_223;
	setp.eq.s64 	%p1083, %rd11325, 0;
	mov.b32 	%r2641, 0;
	mov.u32 	%r2642, %r2641;
	@%p1083 bra 	$L__BB3_222;
	ld.global.u64 	%rd183, [%rd4];
	mov.b64 	%rd9971, 0;
	mov.u64 	%rd9969, %rd11325;
$L__BB3_142:
	shr.u64 	%rd9970, %rd9969, 1;
	add.s64 	%rd187, %rd9971, %rd9970;
	shl.b64 	%rd8345, %rd187, 2;
	add.s64 	%rd8346, %rd183, %rd8345;
	ld.u32 	%r2061, [%rd8346];
	setp.ge.s32 	%p1084, %r2061, %r2644;
	@%p1084 bra 	$L__BB3_144;
	add.s64 	%rd9971, %rd187, 1;
	not.b64 	%rd8347, %rd9970;
	add.s64 	%rd9970, %rd9969, %rd8347;
$L__BB3_144:
	setp.ne.s64 	%p1085, %rd9970, 0;
	mov.u64 	%rd9969, %rd9970;
	@%p1085 bra 	$L__BB3_142;
	cvt.u32.u64 	%r130, %rd9971;
	mov.b64 	%rd9975, 0;
	mov.u64 	%rd9973, %rd11325;
$L__BB3_146:
	shr.u64 	%rd9974, %rd9973, 1;
	add.s64 	%rd195, %rd9975, %rd9974;
	shl.b64 	%rd8349, %rd195, 2;
	add.s64 	%rd8350, %rd183, %rd8349;
	ld.u32 	%r2062, [%rd8350];
	setp.ge.s32 	%p1086, %r2062, %r2647;
	@%p1086 bra 	$L__BB3_148;
	add.s64 	%rd9975, %rd195, 1;
	not.b64 	%rd8351, %rd9974;
	add.s64 	%rd9974, %rd9973, %rd8351;
$L__BB3_148:
	setp.ne.s64 	%p1087, %rd9974, 0;
	mov.u64 	%rd9973, %rd9974;
	@%p1087 bra 	$L__BB3_146;
	cvt.u32.u64 	%r131, %rd9975;
	ld.global.u64 	%rd200, [%rd4+8];
	mov.b64 	%rd9979, 0;
	mov.u64 	%rd9977, %rd11325;
$L__BB3_150:
	shr.u64 	%rd9978, %rd9977, 1;
	add.s64 	%rd204, %rd9979, %rd9978;
	shl.b64 	%rd8353, %rd204, 2;
	add.s64 	%rd8354, %rd200, %rd8353;
	ld.u32 	%r2063, [%rd8354];
	setp.ge.s32 	%p1088, %r2063, %r130;
	@%p1088 bra 	$L__BB3_152;
	add.s64 	%rd9979, %rd204, 1;
	not.b64 	%rd8355, %rd9978;
	add.s64 	%rd9978, %rd9977, %rd8355;
$L__BB3_152:
	setp.ne.s64 	%p1089, %rd9978, 0;
	mov.u64 	%rd9977, %rd9978;
	@%p1089 bra 	$L__BB3_150;
	cvt.u32.u64 	%r132, %rd9979;
	mov.b64 	%rd9983, 0;
	mov.u64 	%rd9981, %rd11325;
$L__BB3_154:
	shr.u64 	%rd9982, %rd9981, 1;
	add.s64 	%rd212, %rd9983, %rd9982;
	shl.b64 	%rd8357, %rd212, 2;
	add.s64 	%rd8358, %rd200, %rd8357;
	ld.u32 	%r2064, [%rd8358];
	setp.ge.s32 	%p1090, %r2064, %r131;
	@%p1090 bra 	$L__BB3_156;
	add.s64 	%rd9983, %rd212, 1;
	not.b64 	%rd8359, %rd9982;
	add.s64 	%rd9982, %rd9981, %rd8359;
$L__BB3_156:
	setp.ne.s64 	%p1091, %rd9982, 0;
	mov.u64 	%rd9981, %rd9982;
	@%p1091 bra 	$L__BB3_154;
	cvt.u32.u64 	%r133, %rd9983;
	ld.global.u64 	%rd217, [%rd4+16];
	mov.b64 	%rd9987, 0;
	mov.u64 	%rd9985, %rd11325;
$L__BB3_158:
	shr.u64 	%rd9986, %rd9985, 1;
	add.s64 	%rd221, %rd9987, %rd9986;
	shl.b64 	%rd8361, %rd221, 2;
	add.s64 	%rd8362, %rd217, %rd8361;
	ld.u32 	%r2065, [%rd8362];
	setp.ge.s32 	%p1092, %r2065, %r132;
	@%p1092 bra 	$L__BB3_160;
	add.s64 	%rd9987, %rd221, 1;
	not.b64 	%rd8363, %rd9986;
	add.s64 	%rd9986, %rd9985, %rd8363;
$L__BB3_160:
	setp.ne.s64 	%p1093, %rd9986, 0;
	mov.u64 	%rd9985, %rd9986;
	@%p1093 bra 	$L__BB3_158;
	cvt.u32.u64 	%r134, %rd9987;
	mov.b64 	%rd9991, 0;
	mov.u64 	%rd9989, %rd11325;
$L__BB3_162:
	shr.u64 	%rd9990, %rd9989, 1;
	add.s64 	%rd229, %rd9991, %rd9990;
	shl.b64 	%rd8365, %rd229, 2;
	add.s64 	%rd8366, %rd217, %rd8365;
	ld.u32 	%r2066, [%rd8366];
	setp.ge.s32 	%p1094, %r2066, %r133;
	@%p1094 bra 	$L__BB3_164;
	add.s64 	%rd9991, %rd229, 1;
	not.b64 	%rd8367, %rd9990;
	add.s64 	%rd9990, %rd9989, %rd8367;
$L__BB3_164:
	setp.ne.s64 	%p1095, %rd9990, 0;
	mov.u64 	%rd9989, %rd9990;
	@%p1095 bra 	$L__BB3_162;
	cvt.u32.u64 	%r135, %rd9991;
	ld.global.u64 	%rd234, [%rd4+24];
	mov.b64 	%rd9995, 0;
	mov.u64 	%rd9993, %rd11325;
$L__BB3_166:
	shr.u64 	%rd9994, %rd9993, 1;
	add.s64 	%rd238, %rd9995, %rd9994;
	shl.b64 	%rd8369, %rd238, 2;
	add.s64 	%rd8370, %rd234, %rd8369;
	ld.u32 	%r2067, [%rd8370];
	setp.ge.s32 	%p1096, %r2067, %r134;
	@%p1096 bra 	$L__BB3_168;
	add.s64 	%rd9995, %rd238, 1;
	not.b64 	%rd8371, %rd9994;
	add.s64 	%rd9994, %rd9993, %rd8371;
$L__BB3_168:
	setp.ne.s64 	%p1097, %rd9994, 0;
	mov.u64 	%rd9993, %rd9994;
	@%p1097 bra 	$L__BB3_166;
	cvt.u32.u64 	%r136, %rd9995;
	mov.b64 	%rd9999, 0;
	mov.u64 	%rd9997, %rd11325;
$L__BB3_170:
	shr.u64 	%rd9998, %rd9997, 1;
	add.s64 	%rd246, %rd9999, %rd9998;
	shl.b64 	%rd8373, %rd246, 2;
	add.s64 	%rd8374, %rd234, %rd8373;
	ld.u32 	%r2068, [%rd8374];
	setp.ge.s32 	%p1098, %r2068, %r135;
	@%p1098 bra 	$L__BB3_172;
	add.s64 	%rd9999, %rd246, 1;
	not.b64 	%rd8375, %rd9998;
	add.s64 	%rd9998, %rd9997, %rd8375;
$L__BB3_172:
	setp.ne.s64 	%p1099, %rd9998, 0;
	mov.u64 	%rd9997, %rd9998;
	@%p1099 bra 	$L__BB3_170;
	cvt.u32.u64 	%r137, %rd9999;
	ld.global.u64 	%rd251, [%rd4+32];
	mov.b64 	%rd10003, 0;
	mov.u64 	%rd10001, %rd11325;
$L__BB3_174:
	shr.u64 	%rd10002, %rd10001, 1;
	add.s64 	%rd255, %rd10003, %rd10002;
	shl.b64 	%rd8377, %rd255, 2;
	add.s64 	%rd8378, %rd251, %rd8377;
	ld.u32 	%r2069, [%rd8378];
	setp.ge.s32 	%p1100, %r2069, %r136;
	@%p1100 bra 	$L__BB3_176;
	add.s64 	%rd10003, %rd255, 1;
	not.b64 	%rd8379, %rd10002;
	add.s64 	%rd10002, %rd10001, %rd8379;
$L__BB3_176:
	setp.ne.s64 	%p1101, %rd10002, 0;
	mov.u64 	%rd10001, %rd10002;
	@%p1101 bra 	$L__BB3_174;
	cvt.u32.u64 	%r138, %rd10003;
	mov.b64 	%rd10007, 0;
	mov.u64 	%rd10005, %rd11325;
$L__BB3_178:
	shr.u64 	%rd10006, %rd10005, 1;
	add.s64 	%rd263, %rd10007, %rd10006;
	shl.b64 	%rd8381, %rd263, 2;
	add.s64 	%rd8382, %rd251, %rd8381;
	ld.u32 	%r2070, [%rd8382];
	setp.ge.s32 	%p1102, %r2070, %r137;
	@%p1102 bra 	$L__BB3_180;
	add.s64 	%rd10007, %rd263, 1;
	not.b64 	%rd8383, %rd10006;
	add.s64 	%rd10006, %rd10005, %rd8383;
$L__BB3_180:
	setp.ne.s64 	%p1103, %rd10006, 0;
	mov.u64 	%rd10005, %rd10006;
	@%p1103 bra 	$L__BB3_178;
	cvt.u32.u64 	%r139, %rd10007;
	ld.global.u64 	%rd268, [%rd4+40];
	mov.b64 	%rd10011, 0;
	mov.u64 	%rd10009, %rd11325;
$L__BB3_182:
	shr.u64 	%rd10010, %rd10009, 1;
	add.s64 	%rd272, %rd10011, %rd10010;
	shl.b64 	%rd8385, %rd272, 2;
	add.s64 	%rd8386, %rd268, %rd8385;
	ld.u32 	%r2071, [%rd8386];
	setp.ge.s32 	%p1104, %r2071, %r138;
	@%p1104 bra 	$L__BB3_184;
	add.s64 	%rd10011, %rd272, 1;
	not.b64 	%rd8387, %rd10010;
	add.s64 	%rd10010, %rd10009, %rd8387;
$L__BB3_184:
	setp.ne.s64 	%p1105, %rd10010, 0;
	mov.u64 	%rd10009, %rd10010;
	@%p1105 bra 	$L__BB3_182;
	cvt.u32.u64 	%r140, %rd10011;
	mov.b64 	%rd10015, 0;
	mov.u64 	%rd10013, %rd11325;
$L__BB3_186:
	shr.u64 	%rd10014, %rd10013, 1;
	add.s64 	%rd280, %rd10015, %rd10014;
	shl.b64 	%rd8389, %rd280, 2;
	add.s64 	%rd8390, %rd268, %rd8389;
	ld.u32 	%r2072, [%rd8390];
	setp.ge.s32 	%p1106, %r2072, %r139;
	@%p1106 bra 	$L__BB3_188;
	add.s64 	%rd10015, %rd280, 1;
	not.b64 	%rd8391, %rd10014;
	add.s64 	%rd10014, %rd10013, %rd8391;
$L__BB3_188:
	setp.ne.s64 	%p1107, %rd10014, 0;
	mov.u64 	%rd10013, %rd10014;
	@%p1107 bra 	$L__BB3_186;
	cvt.u32.u64 	%r141, %rd10015;
	ld.global.u64 	%rd285, [%rd4+48];
	mov.b64 	%rd10019, 0;
	mov.u64 	%rd10017, %rd11325;
$L__BB3_190:
	shr.u64 	%rd10018, %rd10017, 1;
	add.s64 	%rd289, %rd10019, %rd10018;
	shl.b64 	%rd8393, %rd289, 2;
	add.s64 	%rd8394, %rd285, %rd8393;
	ld.u32 	%r2073, [%rd8394];
	setp.ge.s32 	%p1108, %r2073, %r140;
	@%p1108 bra 	$L__BB3_192;
	add.s64 	%rd10019, %rd289, 1;
	not.b64 	%rd8395, %rd10018;
	add.s64 	%rd10018, %rd10017, %rd8395;
$L__BB3_192:
	setp.ne.s64 	%p1109, %rd10018, 0;
	mov.u64 	%rd10017, %rd10018;
	@%p1109 bra 	$L__BB3_190;
	cvt.u32.u64 	%r142, %rd10019;
	mov.b64 	%rd10023, 0;
	mov.u64 	%rd10021, %rd11325;
$L__BB3_194:
	shr.u64 	%rd10022, %rd10021, 1;
	add.s64 	%rd297, %rd10023, %rd10022;
	shl.b64 	%rd8397, %rd297, 2;
	add.s64 	%rd8398, %rd285, %rd8397;
	ld.u32 	%r2074, [%rd8398];
	setp.ge.s32 	%p1110, %r2074, %r141;
	@%p1110 bra 	$L__BB3_196;
	add.s64 	%rd10023, %rd297, 1;
	not.b64 	%rd8399, %rd10022;
	add.s64 	%rd10022, %rd10021, %rd8399;
$L__BB3_196:
	setp.ne.s64 	%p1111, %rd10022, 0;
	mov.u64 	%rd10021, %rd10022;
	@%p1111 bra 	$L__BB3_194;
	cvt.u32.u64 	%r143, %rd10023;
	ld.global.u64 	%rd302, [%rd4+56];
	mov.b64 	%rd10027, 0;
	mov.u64 	%rd10025, %rd11325;
$L__BB3_198:
	shr.u64 	%rd10026, %rd10025, 1;
	add.s64 	%rd306, %rd10027, %rd10026;
	shl.b64 	%rd8401, %rd306, 2;
	add.s64 	%rd8402, %rd302, %rd8401;
	ld.u32 	%r2075, [%rd8402];
	setp.ge.s32 	%p1112, %r2075, %r142;
	@%p1112 bra 	$L__BB3_200;
	add.s64 	%rd10027, %rd306, 1;
	not.b64 	%rd8403, %rd10026;
	add.s64 	%rd10026, %rd10025, %rd8403;
$L__BB3_200:
	setp.ne.s64 	%p1113, %rd10026, 0;
	mov.u64 	%rd10025, %rd10026;
	@%p1113 bra 	$L__BB3_198;
	cvt.u32.u64 	%r144, %rd10027;
	mov.b64 	%rd10031, 0;
	mov.u64 	%rd10029, %rd11325;
$L__BB3_202:
	shr.u64 	%rd10030, %rd10029, 1;
	add.s64 	%rd314, %rd10031, %rd10030;
	shl.b64 	%rd8405, %rd314, 2;
	add.s64 	%rd8406, %rd302, %rd8405;
	ld.u32 	%r2076, [%rd8406];
	setp.ge.s32 	%p1114, %r2076, %r143;
	@%p1114 bra 	$L__BB3_204;
	add.s64 	%rd10031, %rd314, 1;
	not.b64 	%rd8407, %rd10030;
	add.s64 	%rd10030, %rd10029, %rd8407;
$L__BB3_204:
	setp.ne.s64 	%p1115, %rd10030, 0;
	mov.u64 	%rd10029, %rd10030;
	@%p1115 bra 	$L__BB3_202;
	cvt.u32.u64 	%r145, %rd10031;
	ld.global.u64 	%rd319, [%rd4+64];
	mov.b64 	%rd10035, 0;
	mov.u64 	%rd10033, %rd11325;
$L__BB3_206:
	shr.u64 	%rd10034, %rd10033, 1;
	add.s64 	%rd323, %rd10035, %rd10034;
	shl.b64 	%rd8409, %rd323, 2;
	add.s64 	%rd8410, %rd319, %rd8409;
	ld.u32 	%r2077, [%rd8410];
	setp.ge.s32 	%p1116, %r2077, %r144;
	@%p1116 bra 	$L__BB3_208;
	add.s64 	%rd10035, %rd323, 1;
	not.b64 	%rd8411, %rd10034;
	add.s64 	%rd10034, %rd10033, %rd8411;
$L__BB3_208:
	setp.ne.s64 	%p1117, %rd10034, 0;
	mov.u64 	%rd10033, %rd10034;
	@%p1117 bra 	$L__BB3_206;
	cvt.u32.u64 	%r146, %rd10035;
	mov.b64 	%rd10039, 0;
	mov.u64 	%rd10037, %rd11325;
$L__BB3_210:
	shr.u64 	%rd10038, %rd10037, 1;
	add.s64 	%rd331, %rd10039, %rd10038;
	shl.b64 	%rd8413, %rd331, 2;
	add.s64 	%rd8414, %rd319, %rd8413;
	ld.u32 	%r2078, [%rd8414];
	setp.ge.s32 	%p1118, %r2078, %r145;
	@%p1118 bra 	$L__BB3_212;
	add.s64 	%rd10039, %rd331, 1;
	not.b64 	%rd8415, %rd10038;
	add.s64 	%rd10038, %rd10037, %rd8415;
$L__BB3_212:
	setp.ne.s64 	%p1119, %rd10038, 0;
	mov.u64 	%rd10037, %rd10038;
	@%p1119 bra 	$L__BB3_210;
	cvt.u32.u64 	%r147, %rd10039;
	ld.global.u64 	%rd336, [%rd4+72];
	mov.b64 	%rd10043, 0;
	mov.u64 	%rd10041, %rd11325;
$L__BB3_214:
	shr.u64 	%rd10042, %rd10041, 1;
	add.s64 	%rd340, %rd10043, %rd10042;
	shl.b64 	%rd8417, %rd340, 2;
	add.s64 	%rd8418, %rd336, %rd8417;
	ld.u32 	%r2079, [%rd8418];
	setp.ge.s32 	%p1120, %r2079, %r146;
	@%p1120 bra 	$L__BB3_216;
	add.s64 	%rd10043, %rd340, 1;
	not.b64 	%rd8419, %rd10042;
	add.s64 	%rd10042, %rd10041, %rd8419;
$L__BB3_216:
	setp.ne.s64 	%p1121, %rd10042, 0;
	mov.u64 	%rd10041, %rd10042;
	@%p1121 bra 	$L__BB3_214;
	mov.b64 	%rd10047, 0;
	mov.u64 	%rd10045, %rd11325;
$L__BB3_218:
	shr.u64 	%rd10046, %rd10045, 1;
	add.s64 	%rd348, %rd10047, %rd10046;
	shl.b64 	%rd8421, %rd348, 2;
	add.s64 	%rd8422, %rd336, %rd8421;
	ld.u32 	%r2080, [%rd8422];
	setp.ge.s32 	%p1122, %r2080, %r147;
	@%p1122 bra 	$L__BB3_220;
	add.s64 	%rd10047, %rd348, 1;
	not.b64 	%rd8423, %rd10046;
	add.s64 	%rd10046, %rd10045, %rd8423;
$L__BB3_220:
	setp.ne.s64 	%p1123, %rd10046, 0;
	mov.u64 	%rd10045, %rd10046;
	@%p1123 bra 	$L__BB3_218;
	cvt.u32.u64 	%r2641, %rd10047;
	cvt.u32.u64 	%r2642, %rd10043;
$L__BB3_222:
	setp.lt.s32 	%p1860, %r2642, %r2641;
$L__BB3_223:
	selp.b32 	%r152, %r2644, %r2647, %p1860;
	selp.u32 	%r2081, 1, 0, %p1860;
	add.s32 	%r153, %r125, %r2081;
	not.pred 	%p1124, %p1860;
	selp.u32 	%r2082, 1, 0, %p1124;
	add.s32 	%r154, %r2640, %r2082;
	@%p1124 bra 	$L__BB3_225;
	ld.shared.u32 	%r2644, [%r128+4];
	bra.uni 	$L__BB3_226;
$L__BB3_225:
	ld.shared.u32 	%r2647, [%r126+4];
$L__BB3_226:
	setp.ge.s32 	%p1126, %r153, %r88;
	mov.pred 	%p1861, 0;
	@%p1126 bra 	$L__BB3_311;
	setp.ge.s32 	%p1128, %r154, %r2;
	mov.pred 	%p1861, -1;
	@%p1128 bra 	$L__BB3_311;
	setp.eq.s64 	%p1129, %rd11325, 0;
	mov.b32 	%r2645, 0;
	mov.u32 	%r2646, %r2645;
	@%p1129 bra 	$L__BB3_310;
	ld.global.u64 	%rd353, [%rd4];
	mov.b64 	%rd10051, 0;
	mov.u64 	%rd10049, %rd11325;
$L__BB3_230:
	shr.u64 	%rd10050, %rd10049, 1;
	add.s64 	%rd357, %rd10051, %rd10050;
	shl.b64 	%rd8425, %rd357, 2;
	add.s64 	%rd8426, %rd353, %rd8425;
	ld.u32 	%r2084, [%rd8426];
	setp.ge.s32 	%p1130, %r2084, %r2644;
	@%p1130 bra 	$L__BB3_232;
	add.s64 	%rd10051, %rd357, 1;
	not.b64 	%rd8427, %rd10050;
	add.s64 	%rd10050, %rd10049, %rd8427;
$L__BB3_232:
	setp.ne.s64 	%p1131, %rd10050, 0;
	mov.u64 	%rd10049, %rd10050;
	@%p1131 bra 	$L__BB3_230;
	cvt.u32.u64 	%r159, %rd10051;
	mov.b64 	%rd10055, 0;
	mov.u64 	%rd10053, %rd11325;
$L__BB3_234:
	shr.u64 	%rd10054, %rd10053, 1;
	add.s64 	%rd365, %rd10055, %rd10054;
	shl.b64 	%rd8429, %rd365, 2;
	add.s64 	%rd8430, %rd353, %rd8429;
	ld.u32 	%r2085, [%rd8430];
	setp.ge.s32 	%p1132, %r2085, %r2647;
	@%p1132 bra 	$L__BB3_236;
	add.s64 	%rd10055, %rd365, 1;
	not.b64 	%rd8431, %rd10054;
	add.s64 	%rd10054, %rd10053, %rd8431;
$L__BB3_236:
	setp.ne.s64 	%p1133, %rd10054, 0;
	mov.u64 	%rd10053, %rd10054;
	@%p1133 bra 	$L__BB3_234;
	cvt.u32.u64 	%r160, %rd10055;
	ld.global.u64 	%rd370, [%rd4+8];
	mov.b64 	%rd10059, 0;
	mov.u64 	%rd10057, %rd11325;
$L__BB3_238:
	shr.u64 	%rd10058, %rd10057, 1;
	add.s64 	%rd374, %rd10059, %rd10058;
	shl.b64 	%rd8433, %rd374, 2;
	add.s64 	%rd8434, %rd370, %rd8433;
	ld.u32 	%r2086, [%rd8434];
	setp.ge.s32 	%p1134, %r2086, %r159;
	@%p1134 bra 	$L__BB3_240;
	add.s64 	%rd10059, %rd374, 1;
	not.b64 	%rd8435, %rd10058;
	add.s64 	%rd10058, %rd10057, %rd8435;
$L__BB3_240:
	setp.ne.s64 	%p1135, %rd10058, 0;
	mov.u64 	%rd10057, %rd10058;
	@%p1135 bra 	$L__BB3_238;
	cvt.u32.u64 	%r161, %rd10059;
	mov.b64 	%rd10063, 0;
	mov.u64 	%rd10061, %rd11325;
$L__BB3_242:
	shr.u64 	%rd10062, %rd10061, 1;
	add.s64 	%rd382, %rd10063, %rd10062;
	shl.b64 	%rd8437, %rd382, 2;
	add.s64 	%rd8438, %rd370, %rd8437;
	ld.u32 	%r2087, [%rd8438];
	setp.ge.s32 	%p1136, %r2087, %r160;
	@%p1136 bra 	$L__BB3_244;
	add.s64 	%rd10063, %rd382, 1;
	not.b64 	%rd8439, %rd10062;
	add.s64 	%rd10062, %rd10061, %rd8439;
$L__BB3_244:
	setp.ne.s64 	%p1137, %rd10062, 0;
	mov.u64 	%rd10061, %rd10062;
	@%p1137 bra 	$L__BB3_242;
	cvt.u32.u64 	%r162, %rd10063;
	ld.global.u64 	%rd387, [%rd4+16];
	mov.b64 	%rd10067, 0;
	mov.u64 	%rd10065, %rd11325;
$L__BB3_246:
	shr.u64 	%rd10066, %rd10065, 1;
	add.s64 	%rd391, %rd10067, %rd10066;
	shl.b64 	%rd8441, %rd391, 2;
	add.s64 	%rd8442, %rd387, %rd8441;
	ld.u32 	%r2088, [%rd8442];
	setp.ge.s32 	%p1138, %r2088, %r161;
	@%p1138 bra 	$L__BB3_248;
	add.s64 	%rd10067, %rd391, 1;
	not.b64 	%rd8443, %rd10066;
	add.s64 	%rd10066, %rd10065, %rd8443;
$L__BB3_248:
	setp.ne.s64 	%p1139, %rd10066, 0;
	mov.u64 	%rd10065, %rd10066;
	@%p1139 bra 	$L__BB3_246;
	cvt.u32.u64 	%r163, %rd10067;
	mov.b64 	%rd10071, 0;
	mov.u64 	%rd10069, %rd11325;
$L__BB3_250:
	shr.u64 	%rd10070, %rd10069, 1;
	add.s64 	%rd399, %rd10071, %rd10070;
	shl.b64 	%rd8445, %rd399, 2;
	add.s64 	%rd8446, %rd387, %rd8445;
	ld.u32 	%r2089, [%rd8446];
	setp.ge.s32 	%p1140, %r2089, %r162;
	@%p1140 bra 	$L__BB3_252;
	add.s64 	%rd10071, %rd399, 1;
	not.b64 	%rd8447, %rd10070;
	add.s64 	%rd10070, %rd10069, %rd8447;
$L__BB3_252:
	setp.ne.s64 	%p1141, %rd10070, 0;
	mov.u64 	%rd10069, %rd10070;
	@%p1141 bra 	$L__BB3_250;
	cvt.u32.u64 	%r164, %rd10071;
	ld.global.u64 	%rd404, [%rd4+24];
	mov.b64 	%rd10075, 0;
	mov.u64 	%rd10073, %rd11325;
$L__BB3_254:
	shr.u64 	%rd10074, %rd10073, 1;
	add.s64 	%rd408, %rd10075, %rd10074;
	shl.b64 	%rd8449, %rd408, 2;
	add.s64 	%rd8450, %rd404, %rd8449;
	ld.u32 	%r2090, [%rd8450];
	setp.ge.s32 	%p1142, %r2090, %r163;
	@%p1142 bra 	$L__BB3_256;
	add.s64 	%rd10075, %rd408, 1;
	not.b64 	%rd8451, %rd10074;
	add.s64 	%rd10074, %rd10073, %rd8451;
$L__BB3_256:
	setp.ne.s64 	%p1143, %rd10074, 0;
	mov.u64 	%rd10073, %rd10074;
	@%p1143 bra 	$L__BB3_254;
	cvt.u32.u64 	%r165, %rd10075;
	mov.b64 	%rd10079, 0;
	mov.u64 	%rd10077, %rd11325;
$L__BB3_258:
	shr.u64 	%rd10078, %rd10077, 1;
	add.s64 	%rd416, %rd10079, %rd10078;
	shl.b64 	%rd8453, %rd416, 2;
	add.s64 	%rd8454, %rd404, %rd8453;
	ld.u32 	%r2091, [%rd8454];
	setp.ge.s32 	%p1144, %r2091, %r164;
	@%p1144 bra 	$L__BB3_260;
	add.s64 	%rd10079, %rd416, 1;
	not.b64 	%rd8455, %rd10078;
	add.s64 	%rd10078, %rd10077, %rd8455;
$L__BB3_260:
	setp.ne.s64 	%p1145, %rd10078, 0;
	mov.u64 	%rd10077, %rd10078;
	@%p1145 bra 	$L__BB3_258;
	cvt.u32.u64 	%r166, %rd10079;
	ld.global.u64 	%rd421, [%rd4+32];
	mov.b64 	%rd10083, 0;
	mov.u64 	%rd10081, %rd11325;
$L__BB3_262:
	shr.u64 	%rd10082, %rd10081, 1;
	add.s64 	%rd425, %rd10083, %rd10082;
	shl.b64 	%rd8457, %rd425, 2;
	add.s64 	%rd8458, %rd421, %rd8457;
	ld.u32 	%r2092, [%rd8458];
	setp.ge.s32 	%p1146, %r2092, %r165;
	@%p1146 bra 	$L__BB3_264;
	add.s64 	%rd10083, %rd425, 1;
	not.b64 	%rd8459, %rd10082;
	add.s64 	%rd10082, %rd10081, %rd8459;
$L__BB3_264:
	setp.ne.s64 	%p1147, %rd10082, 0;
	mov.u64 	%rd10081, %rd10082;
	@%p1147 bra 	$L__BB3_262;
	cvt.u32.u64 	%r167, %rd10083;
	mov.b64 	%rd10087, 0;
	mov.u64 	%rd10085, %rd11325;
$L__BB3_266:
	shr.u64 	%rd10086, %rd10085, 1;
	add.s64 	%rd433, %rd10087, %rd10086;
	shl.b64 	%rd8461, %rd433, 2;
	add.s64 	%rd8462, %rd421, %rd8461;
	ld.u32 	%r2093, [%rd8462];
	setp.ge.s32 	%p1148, %r2093, %r166;
	@%p1148 bra 	$L__BB3_268;
	add.s64 	%rd10087, %rd433, 1;
	not.b64 	%rd8463, %rd10086;
	add.s64 	%rd10086, %rd10085, %rd8463;
$L__BB3_268:
	setp.ne.s64 	%p1149, %rd10086, 0;
	mov.u64 	%rd10085, %rd10086;
	@%p1149 bra 	$L__BB3_266;
	cvt.u32.u64 	%r168, %rd10087;
	ld.global.u64 	%rd438, [%rd4+40];
	mov.b64 	%rd10091, 0;
	mov.u64 	%rd10089, %rd11325;
$L__BB3_270:
	shr.u64 	%rd10090, %rd10089, 1;
	add.s64 	%rd442, %rd10091, %rd10090;
	shl.b64 	%rd8465, %rd442, 2;
	add.s64 	%rd8466, %rd438, %rd8465;
	ld.u32 	%r2094, [%rd8466];
	setp.ge.s32 	%p1150, %r2094, %r167;
	@%p1150 bra 	$L__BB3_272;
	add.s64 	%rd10091, %rd442, 1;
	not.b64 	%rd8467, %rd10090;
	add.s64 	%rd10090, %rd10089, %rd8467;
$L__BB3_272:
	setp.ne.s64 	%p1151, %rd10090, 0;
	mov.u64 	%rd10089, %rd10090;
	@%p1151 bra 	$L__BB3_270;
	cvt.u32.u64 	%r169, %rd10091;
	mov.b64 	%rd10095, 0;
	mov.u64 	%rd10093, %rd11325;
$L__BB3_274:
	shr.u64 	%rd10094, %rd10093, 1;
	add.s64 	%rd450, %rd10095, %rd10094;
	shl.b64 	%rd8469, %rd450, 2;
	add.s64 	%rd8470, %rd438, %rd8469;
	ld.u32 	%r2095, [%rd8470];
	setp.ge.s32 	%p1152, %r2095, %r168;
	@%p1152 bra 	$L__BB3_276;
	add.s64 	%rd10095, %rd450, 1;
	not.b64 	%rd8471, %rd10094;
	add.s64 	%rd10094, %rd10093, %rd8471;
$L__BB3_276:
	setp.ne.s64 	%p1153, %rd10094, 0;
	mov.u64 	%rd10093, %rd10094;
	@%p1153 bra 	$L__BB3_274;
	cvt.u32.u64 	%r170, %rd10095;
	ld.global.u64 	%rd455, [%rd4+48];
	mov.b64 	%rd10099, 0;
	mov.u64 	%rd10097, %rd11325;
$L__BB3_278:
	shr.u64 	%rd10098, %rd10097, 1;
	add.s64 	%rd459, %rd10099, %rd10098;
	shl.b64 	%rd8473, %rd459, 2;
	add.s64 	%rd8474, %rd455, %rd8473;
	ld.u32 	%r2096, [%rd8474];
	setp.ge.s32 	%p1154, %r2096, %r169;
	@%p1154 bra 	$L__BB3_280;
	add.s64 	%rd10099, %rd459, 1;
	not.b64 	%rd8475, %rd10098;
	add.s64 	%rd10098, %rd10097, %rd8475;
$L__BB3_280:
	setp.ne.s64 	%p1155, %rd10098, 0;
	mov.u64 	%rd10097, %rd10098;
	@%p1155 bra 	$L__BB3_278;
	cvt.u32.u64 	%r171, %rd10099;
	mov.b64 	%rd10103, 0;
	mov.u64 	%rd10101, %rd11325;
$L__BB3_282:
	shr.u64 	%rd10102, %rd10101, 1;
	add.s64 	%rd467, %rd10103, %rd10102;
	shl.b64 	%rd8477, %rd467, 2;
	add.s64 	%rd8478, %rd455, %rd8477;
	ld.u32 	%r2097, [%rd8478];
	setp.ge.s32 	%p1156, %r2097, %r170;
	@%p1156 bra 	$L__BB3_284;
	add.s64 	%rd10103, %rd467, 1;
	not.b64 	%rd8479, %rd10102;
	add.s64 	%rd10102, %rd10101, %rd8479;
$L__BB3_284:
	setp.ne.s64 	%p1157, %rd10102, 0;
	mov.u64 	%rd10101, %rd10102;
	@%p1157 bra 	$L__BB3_282;
	cvt.u32.u64 	%r172, %rd10103;
	ld.global.u64 	%rd472, [%rd4+56];
	mov.b64 	%rd10107, 0;
	mov.u64 	%rd10105, %rd11325;
$L__BB3_286:
	shr.u64 	%rd10106, %rd10105, 1;
	add.s64 	%rd476, %rd10107, %rd10106;
	shl.b64 	%rd8481, %rd476, 2;
	add.s64 	%rd8482, %rd472, %rd8481;
	ld.u32 	%r2098, [%rd8482];
	setp.ge.s32 	%p1158, %r2098, %r171;
	@%p1158 bra 	$L__BB3_288;
	add.s64 	%rd10107, %rd476, 1;
	not.b64 	%rd8483, %rd10106;
	add.s64 	%rd10106, %rd10105, %rd8483;
$L__BB3_288:
	setp.ne.s64 	%p1159, %rd10106, 0;
	mov.u64 	%rd10105, %rd10106;
	@%p1159 bra 	$L__BB3_286;
	cvt.u32.u64 	%r173, %rd10107;
	mov.b64 	%rd10111, 0;
	mov.u64 	%rd10109, %rd11325;
$L__BB3_290:
	shr.u64 	%rd10110, %rd10109, 1;
	add.s64 	%rd484, %rd10111, %rd10110;
	shl.b64 	%rd8485, %rd484, 2;
	add.s64 	%rd8486, %rd472, %rd8485;
	ld.u32 	%r2099, [%rd8486];
	setp.ge.s32 	%p1160, %r2099, %r172;
	@%p1160 bra 	$L__BB3_292;
	add.s64 	%rd10111, %rd484, 1;
	not.b64 	%rd8487, %rd10110;
	add.s64 	%rd10110, %rd10109, %rd8487;
$L__BB3_292:
	setp.ne.s64 	%p1161, %rd10110, 0;
	mov.u64 	%rd10109, %rd10110;
	@%p1161 bra 	$L__BB3_290;
	cvt.u32.u64 	%r174, %rd10111;
	ld.global.u64 	%rd489, [%rd4+64];
	mov.b64 	%rd10115, 0;
	mov.u64 	%rd10113, %rd11325;
$L__BB3_294:
	shr.u64 	%rd10114, %rd10113, 1;
	add.s64 	%rd493, %rd10115, %rd10114;
	shl.b64 	%rd8489, %rd493, 2;
	add.s64 	%rd8490, %rd489, %rd8489;
	ld.u32 	%r2100, [%rd8490];
	setp.ge.s32 	%p1162, %r2100, %r173;
	@%p1162 bra 	$L__BB3_296;
	add.s64 	%rd10115, %rd493, 1;
	not.b64 	%rd8491, %rd10114;
	add.s64 	%rd10114, %rd10113, %rd8491;
$L__BB3_296:
	setp.ne.s64 	%p1163, %rd10114, 0;
	mov.u64 	%rd10113, %rd10114;
	@%p1163 bra 	$L__BB3_294;
	cvt.u32.u64 	%r175, %rd10115;
	mov.b64 	%rd10119, 0;
	mov.u64 	%rd10117, %rd11325;
$L__BB3_298:
	shr.u64 	%rd10118, %rd10117, 1;
	add.s64 	%rd501, %rd10119, %rd10118;
	shl.b64 	%rd8493, %rd501, 2;
	add.s64 	%rd8494, %rd489, %rd8493;
	ld.u32 	%r2101, [%rd8494];
	setp.ge.s32 	%p1164, %r2101, %r174;
	@%p1164 bra 	$L__BB3_300;
	add.s64 	%rd10119, %rd501, 1;
	not.b64 	%rd8495, %rd10118;
	add.s64 	%rd10118, %rd10117, %rd8495;
$L__BB3_300:
	setp.ne.s64 	%p1165, %rd10118, 0;
	mov.u64 	%rd10117, %rd10118;
	@%p1165 bra 	$L__BB3_298;
	cvt.u32.u64 	%r176, %rd10119;
	ld.global.u64 	%rd506, [%rd4+72];
	mov.b64 	%rd10123, 0;
	mov.u64 	%rd10121, %rd11325;
$L__BB3_302:
	shr.u64 	%rd10122, %rd10121, 1;
	add.s64 	%rd510, %rd10123, %rd10122;
	shl.b64 	%rd8497, %rd510, 2;
	add.s64 	%rd8498, %rd506, %rd8497;
	ld.u32 	%r2102, [%rd8498];
	setp.ge.s32 	%p1166, %r2102, %r175;
	@%p1166 bra 	$L__BB3_304;
	add.s64 	%rd10123, %rd510, 1;
	not.b64 	%rd8499, %rd10122;
	add.s64 	%rd10122, %rd10121, %rd8499;
$L__BB3_304:
	setp.ne.s64 	%p1167, %rd10122, 0;
	mov.u64 	%rd10121, %rd10122;
	@%p1167 bra 	$L__BB3_302;
	mov.b64 	%rd10127, 0;
	mov.u64 	%rd10125, %rd11325;
$L__BB3_306:
	shr.u64 	%rd10126, %rd10125, 1;
	add.s64 	%rd518, %rd10127, %rd10126;
	shl.b64 	%rd8501, %rd518, 2;
	add.s64 	%rd8502, %rd506, %rd8501;
	ld.u32 	%r2103, [%rd8502];
	setp.ge.s32 	%p1168, %r2103, %r176;
	@%p1168 bra 	$L__BB3_308;
	add.s64 	%rd10127, %rd518, 1;
	not.b64 	%rd8503, %rd10126;
	add.s64 	%rd10126, %rd10125, %rd8503;
$L__BB3_308:
	setp.ne.s64 	%p1169, %rd10126, 0;
	mov.u64 	%rd10125, %rd10126;
	@%p1169 bra 	$L__BB3_306;
	cvt.u32.u64 	%r2645, %rd10127;
	cvt.u32.u64 	%r2646, %rd10123;
$L__BB3_310:
	setp.lt.s32 	%p1861, %r2646, %r2645;
$L__BB3_311:
	selp.b32 	%r181, %r2644, %r2647, %p1861;
	selp.u32 	%r2104, 1, 0, %p1861;
	add.s32 	%r182, %r153, %r2104;
	not.pred 	%p1170, %p1861;
	selp.u32 	%r2105, 1, 0, %p1170;
	add.s32 	%r183, %r154, %r2105;
	@%p1861 bra 	$L__BB3_313;
	shl.b32 	%r2106, %r183, 2;
	add.s32 	%r2108, %r2020, %r2106;
	ld.shared.u32 	%r2647, [%r2108];
	bra.uni 	$L__BB3_314;
$L__BB3_313:
	shl.b32 	%r2109, %r182, 2;
	add.s32 	%r2111, %r2020, %r2109;
	ld.shared.u32 	%r2644, [%r2111];
$L__BB3_314:
	setp.ge.s32 	%p1172, %r182, %r88;
	mov.pred 	%p1862, 0;
	@%p1172 bra 	$L__BB3_399;
	setp.ge.s32 	%p1174, %r183, %r2;
	mov.pred 	%p1862, -1;
	@%p1174 bra 	$L__BB3_399;
	setp.eq.s64 	%p1175, %rd11325, 0;
	mov.b32 	%r2649, 0;
	mov.u32 	%r2650, %r2649;
	@%p1175 bra 	$L__BB3_398;
	ld.global.u64 	%rd523, [%rd4];
	mov.b64 	%rd10131, 0;
	mov.u64 	%rd10129, %rd11325;
$L__BB3_318:
	shr.u64 	%rd10130, %rd10129, 1;
	add.s64 	%rd527, %rd10131, %rd10130;
	shl.b64 	%rd8505, %rd527, 2;
	add.s64 	%rd8506, %rd523, %rd8505;
	ld.u32 	%r2113, [%rd8506];
	setp.ge.s32 	%p1176, %r2113, %r2644;
	@%p1176 bra 	$L__BB3_320;
	add.s64 	%rd10131, %rd527, 1;
	not.b64 	%rd8507, %rd10130;
	add.s64 	%rd10130, %rd10129, %rd8507;
$L__BB3_320:
	setp.ne.s64 	%p1177, %rd10130, 0;
	mov.u64 	%rd10129, %rd10130;
	@%p1177 bra 	$L__BB3_318;
	cvt.u32.u64 	%r188, %rd10131;
	mov.b64 	%rd10135, 0;
	mov.u64 	%rd10133, %rd11325;
$L__BB3_322:
	shr.u64 	%rd10134, %rd10133, 1;
	add.s64 	%rd535, %rd10135, %rd10134;
	shl.b64 	%rd8509, %rd535, 2;
	add.s64 	%rd8510, %rd523, %rd8509;
	ld.u32 	%r2114, [%rd8510];
	setp.ge.s32 	%p1178, %r2114, %r2647;
	@%p1178 bra 	$L__BB3_324;
	add.s64 	%rd10135, %rd535, 1;
	not.b64 	%rd8511, %rd10134;
	add.s64 	%rd10134, %rd10133, %rd8511;
$L__BB3_324:
	setp.ne.s64 	%p1179, %rd10134, 0;
	mov.u64 	%rd10133, %rd10134;
	@%p1179 bra 	$L__BB3_322;
	cvt.u32.u64 	%r189, %rd10135;
	ld.global.u64 	%rd540, [%rd4+8];
	mov.b64 	%rd10139, 0;
	mov.u64 	%rd10137, %rd11325;
$L__BB3_326:
	shr.u64 	%rd10138, %rd10137, 1;
	add.s64 	%rd544, %rd10139, %rd10138;
	shl.b64 	%rd8513, %rd544, 2;
	add.s64 	%rd8514, %rd540, %rd8513;
	ld.u32 	%r2115, [%rd8514];
	setp.ge.s32 	%p1180, %r2115, %r188;
	@%p1180 bra 	$L__BB3_328;
	add.s64 	%rd10139, %rd544, 1;
	not.b64 	%rd8515, %rd10138;
	add.s64 	%rd10138, %rd10137, %rd8515;
$L__BB3_328:
	setp.ne.s64 	%p1181, %rd10138, 0;
	mov.u64 	%rd10137, %rd10138;
	@%p1181 bra 	$L__BB3_326;
	cvt.u32.u64 	%r190, %rd10139;
	mov.b64 	%rd10143, 0;
	mov.u64 	%rd10141, %rd11325;
$L__BB3_330:
	shr.u64 	%rd10142, %rd10141, 1;
	add.s64 	%rd552, %rd10143, %rd10142;
	shl.b64 	%rd8517, %rd552, 2;
	add.s64 	%rd8518, %rd540, %rd8517;
	ld.u32 	%r2116, [%rd8518];
	setp.ge.s32 	%p1182, %r2116, %r189;
	@%p1182 bra 	$L__BB3_332;
	add.s64 	%rd10143, %rd552, 1;
	not.b64 	%rd8519, %rd10142;
	add.s64 	%rd10142, %rd10141, %rd8519;
$L__BB3_332:
	setp.ne.s64 	%p1183, %rd10142, 0;
	mov.u64 	%rd10141, %rd10142;
	@%p1183 bra 	$L__BB3_330;
	cvt.u32.u64 	%r191, %rd10143;
	ld.global.u64 	%rd557, [%rd4+16];
	mov.b64 	%rd10147, 0;
	mov.u64 	%rd10145, %rd11325;
$L__BB3_334:
	shr.u64 	%rd10146, %rd10145, 1;
	add.s64 	%rd561, %rd10147, %rd10146;
	shl.b64 	%rd8521, %rd561, 2;
	add.s64 	%rd8522, %rd557, %rd8521;
	ld.u32 	%r2117, [%rd8522];
	setp.ge.s32 	%p1184, %r2117, %r190;
	@%p1184 bra 	$L__BB3_336;
	add.s64 	%rd10147, %rd561, 1;
	not.b64 	%rd8523, %rd10146;
	add.s64 	%rd10146, %rd10145, %rd8523;
$L__BB3_336:
	setp.ne.s64 	%p1185, %rd10146, 0;
	mov.u64 	%rd10145, %rd10146;
	@%p1185 bra 	$L__BB3_334;
	cvt.u32.u64 	%r192, %rd10147;
	mov.b64 	%rd10151, 0;
	mov.u64 	%rd10149, %rd11325;
$L__BB3_338:
	shr.u64 	%rd10150, %rd10149, 1;
	add.s64 	%rd569, %rd10151, %rd10150;
	shl.b64 	%rd8525, %rd569, 2;
	add.s64 	%rd8526, %rd557, %rd8525;
	ld.u32 	%r2118, [%rd8526];
	setp.ge.s32 	%p1186, %r2118, %r191;
	@%p1186 bra 	$L__BB3_340;
	add.s64 	%rd10151, %rd569, 1;
	not.b64 	%rd8527, %rd10150;
	add.s64 	%rd10150, %rd10149, %rd8527;
$L__BB3_340:
	setp.ne.s64 	%p1187, %rd10150, 0;
	mov.u64 	%rd10149, %rd10150;
	@%p1187 bra 	$L__BB3_338;
	cvt.u32.u64 	%r193, %rd10151;
	ld.global.u64 	%rd574, [%rd4+24];
	mov.b64 	%rd10155, 0;
	mov.u64 	%rd10153, %rd11325;
$L__BB3_342:
	shr.u64 	%rd10154, %rd10153, 1;
	add.s64 	%rd578, %rd10155, %rd10154;
	shl.b64 	%rd8529, %rd578, 2;
	add.s64 	%rd8530, %rd574, %rd8529;
	ld.u32 	%r2119, [%rd8530];
	setp.ge.s32 	%p1188, %r2119, %r192;
	@%p1188 bra 	$L__BB3_344;
	add.s64 	%rd10155, %rd578, 1;
	not.b64 	%rd8531, %rd10154;
	add.s64 	%rd10154, %rd10153, %rd8531;
$L__BB3_344:
	setp.ne.s64 	%p1189, %rd10154, 0;
	mov.u64 	%rd10153, %rd10154;
	@%p1189 bra 	$L__BB3_342;
	cvt.u32.u64 	%r194, %rd10155;
	mov.b64 	%rd10159, 0;
	mov.u64 	%rd10157, %rd11325;
$L__BB3_346:
	shr.u64 	%rd10158, %rd10157, 1;
	add.s64 	%rd586, %rd10159, %rd10158;
	shl.b64 	%rd8533, %rd586, 2;
	add.s64 	%rd8534, %rd574, %rd8533;
	ld.u32 	%r2120, [%rd8534];
	setp.ge.s32 	%p1190, %r2120, %r193;
	@%p1190 bra 	$L__BB3_348;
	add.s64 	%rd10159, %rd586, 1;
	not.b64 	%rd8535, %rd10158;
	add.s64 	%rd10158, %rd10157, %rd8535;
$L__BB3_348:
	setp.ne.s64 	%p1191, %rd10158, 0;
	mov.u64 	%rd10157, %rd10158;
	@%p1191 bra 	$L__BB3_346;
	cvt.u32.u64 	%r195, %rd10159;
	ld.global.u64 	%rd591, [%rd4+32];
	mov.b64 	%rd10163, 0;
	mov.u64 	%rd10161, %rd11325;
$L__BB3_350:
	shr.u64 	%rd10162, %rd10161, 1;
	add.s64 	%rd595, %rd10163, %rd10162;
	shl.b64 	%rd8537, %rd595, 2;
	add.s64 	%rd8538, %rd591, %rd8537;
	ld.u32 	%r2121, [%rd8538];
	setp.ge.s32 	%p1192, %r2121, %r194;
	@%p1192 bra 	$L__BB3_352;
	add.s64 	%rd10163, %rd595, 1;
	not.b64 	%rd8539, %rd10162;
	add.s64 	%rd10162, %rd10161, %rd8539;
$L__BB3_352:
	setp.ne.s64 	%p1193, %rd10162, 0;
	mov.u64 	%rd10161, %rd10162;
	@%p1193 bra 	$L__BB3_350;
	cvt.u32.u64 	%r196, %rd10163;
	mov.b64 	%rd10167, 0;
	mov.u64 	%rd10165, %rd11325;
$L__BB3_354:
	shr.u64 	%rd10166, %rd10165, 1;
	add.s64 	%rd603, %rd10167, %rd10166;
	shl.b64 	%rd8541, %rd603, 2;
	add.s64 	%rd8542, %rd591, %rd8541;
	ld.u32 	%r2122, [%rd8542];
	setp.ge.s32 	%p1194, %r2122, %r195;
	@%p1194 bra 	$L__BB3_356;
	add.s64 	%rd10167, %rd603, 1;
	not.b64 	%rd8543, %rd10166;
	add.s64 	%rd10166, %rd10165, %rd8543;
$L__BB3_356:
	setp.ne.s64 	%p1195, %rd10166, 0;
	mov.u64 	%rd10165, %rd10166;
	@%p1195 bra 	$L__BB3_354;
	cvt.u32.u64 	%r197, %rd10167;
	ld.global.u64 	%rd608, [%rd4+40];
	mov.b64 	%rd10171, 0;
	mov.u64 	%rd10169, %rd11325;
$L__BB3_358:
	shr.u64 	%rd10170, %rd10169, 1;
	add.s64 	%rd612, %rd10171, %rd10170;
	shl.b64 	%rd8545, %rd612, 2;
	add.s64 	%rd8546, %rd608, %rd8545;
	ld.u32 	%r2123, [%rd8546];
	setp.ge.s32 	%p1196, %r2123, %r196;
	@%p1196 bra 	$L__BB3_360;
	add.s64 	%rd10171, %rd612, 1;
	not.b64 	%rd8547, %rd10170;
	add.s64 	%rd10170, %rd10169, %rd8547;
$L__BB3_360:
	setp.ne.s64 	%p1197, %rd10170, 0;
	mov.u64 	%rd10169, %rd10170;
	@%p1197 bra 	$L__BB3_358;
	cvt.u32.u64 	%r198, %rd10171;
	mov.b64 	%rd10175, 0;
	mov.u64 	%rd10173, %rd11325;
$L__BB3_362:
	shr.u64 	%rd10174, %rd10173, 1;
	add.s64 	%rd620, %rd10175, %rd10174;
	shl.b64 	%rd8549, %rd620, 2;
	add.s64 	%rd8550, %rd608, %rd8549;
	ld.u32 	%r2124, [%rd8550];
	setp.ge.s32 	%p1198, %r2124, %r197;
	@%p1198 bra 	$L__BB3_364;
	add.s64 	%rd10175, %rd620, 1;
	not.b64 	%rd8551, %rd10174;
	add.s64 	%rd10174, %rd10173, %rd8551;
$L__BB3_364:
	setp.ne.s64 	%p1199, %rd10174, 0;
	mov.u64 	%rd10173, %rd10174;
	@%p1199 bra 	$L__BB3_362;
	cvt.u32.u64 	%r199, %rd10175;
	ld.global.u64 	%rd625, [%rd4+48];
	mov.b64 	%rd10179, 0;
	mov.u64 	%rd10177, %rd11325;
$L__BB3_366:
	shr.u64 	%rd10178, %rd10177, 1;
	add.s64 	%rd629, %rd10179, %rd10178;
	shl.b64 	%rd8553, %rd629, 2;
	add.s64 	%rd8554, %rd625, %rd8553;
	ld.u32 	%r2125, [%rd8554];
	setp.ge.s32 	%p1200, %r2125, %r198;
	@%p1200 bra 	$L__BB3_368;
	add.s64 	%rd10179, %rd629, 1;
	not.b64 	%rd8555, %rd10178;
	add.s64 	%rd10178, %rd10177, %rd8555;
$L__BB3_368:
	setp.ne.s64 	%p1201, %rd10178, 0;
	mov.u64 	%rd10177, %rd10178;
	@%p1201 bra 	$L__BB3_366;
	cvt.u32.u64 	%r200, %rd10179;
	mov.b64 	%rd10183, 0;
	mov.u64 	%rd10181, %rd11325;
$L__BB3_370:
	shr.u64 	%rd10182, %rd10181, 1;
	add.s64 	%rd637, %rd10183, %rd10182;
	shl.b64 	%rd8557, %rd637, 2;
	add.s64 	%rd8558, %rd625, %rd8557;
	ld.u32 	%r2126, [%rd8558];
	setp.ge.s32 	%p1202, %r2126, %r199;
	@%p1202 bra 	$L__BB3_372;
	add.s64 	%rd10183, %rd637, 1;
	not.b64 	%rd8559, %rd10182;
	add.s64 	%rd10182, %rd10181, %rd8559;
$L__BB3_372:
	setp.ne.s64 	%p1203, %rd10182, 0;
	mov.u64 	%rd10181, %rd10182;
	@%p1203 bra 	$L__BB3_370;
	cvt.u32.u64 	%r201, %rd10183;
	ld.global.u64 	%rd642, [%rd4+56];
	mov.b64 	%rd10187, 0;
	mov.u64 	%rd10185, %rd11325;
$L__BB3_374:
	shr.u64 	%rd10186, %rd10185, 1;
	add.s64 	%rd646, %rd10187, %rd10186;
	shl.b64 	%rd8561, %rd646, 2;
	add.s64 	%rd8562, %rd642, %rd8561;
	ld.u32 	%r2127, [%rd8562];
	setp.ge.s32 	%p1204, %r2127, %r200;
	@%p1204 bra 	$L__BB3_376;
	add.s64 	%rd10187, %rd646, 1;
	not.b64 	%rd8563, %rd10186;
	add.s64 	%rd10186, %rd10185, %rd8563;
$L__BB3_376:
	setp.ne.s64 	%p1205, %rd10186, 0;
	mov.u64 	%rd10185, %rd10186;
	@%p1205 bra 	$L__BB3_374;
	cvt.u32.u64 	%r202, %rd10187;
	mov.b64 	%rd10191, 0;
	mov.u64 	%rd10189, %rd11325;
$L__BB3_378:
	shr.u64 	%rd10190, %rd10189, 1;
	add.s64 	%rd654, %rd10191, %rd10190;
	shl.b64 	%rd8565, %rd654, 2;
	add.s64 	%rd8566, %rd642, %rd8565;
	ld.u32 	%r2128, [%rd8566];
	setp.ge.s32 	%p1206, %r2128, %r201;
	@%p1206 bra 	$L__BB3_380;
	add.s64 	%rd10191, %rd654, 1;
	not.b64 	%rd8567, %rd10190;
	add.s64 	%rd10190, %rd10189, %rd8567;
$L__BB3_380:
	setp.ne.s64 	%p1207, %rd10190, 0;
	mov.u64 	%rd10189, %rd10190;
	@%p1207 bra 	$L__BB3_378;
	cvt.u32.u64 	%r203, %rd10191;
	ld.global.u64 	%rd659, [%rd4+64];
	mov.b64 	%rd10195, 0;
	mov.u64 	%rd10193, %rd11325;
$L__BB3_382:
	shr.u64 	%rd10194, %rd10193, 1;
	add.s64 	%rd663, %rd10195, %rd10194;
	shl.b64 	%rd8569, %rd663, 2;
	add.s64 	%rd8570, %rd659, %rd8569;
	ld.u32 	%r2129, [%rd8570];
	setp.ge.s32 	%p1208, %r2129, %r202;
	@%p1208 bra 	$L__BB3_384;
	add.s64 	%rd10195, %rd663, 1;
	not.b64 	%rd8571, %rd10194;
	add.s64 	%rd10194, %rd10193, %rd8571;
$L__BB3_384:
	setp.ne.s64 	%p1209, %rd10194, 0;
	mov.u64 	%rd10193, %rd10194;
	@%p1209 bra 	$L__BB3_382;
	cvt.u32.u64 	%r204, %rd10195;
	mov.b64 	%rd10199, 0;
	mov.u64 	%rd10197, %rd11325;
$L__BB3_386:
	shr.u64 	%rd10198, %rd10197, 1;
	add.s64 	%rd671, %rd10199, %rd10198;
	shl.b64 	%rd8573, %rd671, 2;
	add.s64 	%rd8574, %rd659, %rd8573;
	ld.u32 	%r2130, [%rd8574];
	setp.ge.s32 	%p1210, %r2130, %r203;
	@%p1210 bra 	$L__BB3_388;
	add.s64 	%rd10199, %rd671, 1;
	not.b64 	%rd8575, %rd10198;
	add.s64 	%rd10198, %rd10197, %rd8575;
$L__BB3_388:
	setp.ne.s64 	%p1211, %rd10198, 0;
	mov.u64 	%rd10197, %rd10198;
	@%p1211 bra 	$L__BB3_386;
	cvt.u32.u64 	%r205, %rd10199;
	ld.global.u64 	%rd676, [%rd4+72];
	mov.b64 	%rd10203, 0;
	mov.u64 	%rd10201, %rd11325;
$L__BB3_390:
	shr.u64 	%rd10202, %rd10201, 1;
	add.s64 	%rd680, %rd10203, %rd10202;
	shl.b64 	%rd8577, %rd680, 2;
	add.s64 	%rd8578, %rd676, %rd8577;
	ld.u32 	%r2131, [%rd8578];
	setp.ge.s32 	%p1212, %r2131, %r204;
	@%p1212 bra 	$L__BB3_392;
	add.s64 	%rd10203, %rd680, 1;
	not.b64 	%rd8579, %rd10202;
	add.s64 	%rd10202, %rd10201, %rd8579;
$L__BB3_392:
	setp.ne.s64 	%p1213, %rd10202, 0;
	mov.u64 	%rd10201, %rd10202;
	@%p1213 bra 	$L__BB3_390;
	mov.b64 	%rd10207, 0;
	mov.u64 	%rd10205, %rd11325;
$L__BB3_394:
	shr.u64 	%rd10206, %rd10205, 1;
	add.s64 	%rd688, %rd10207, %rd10206;
	shl.b64 	%rd8581, %rd688, 2;
	add.s64 	%rd8582, %rd676, %rd8581;
	ld.u32 	%r2132, [%rd8582];
	setp.ge.s32 	%p1214, %r2132, %r205;
	@%p1214 bra 	$L__BB3_396;
	add.s64 	%rd10207, %rd688, 1;
	not.b64 	%rd8583, %rd10206;
	add.s64 	%rd10206, %rd10205, %rd8583;
$L__BB3_396:
	setp.ne.s64 	%p1215, %rd10206, 0;
	mov.u64 	%rd10205, %rd10206;
	@%p1215 bra 	$L__BB3_394;
	cvt.u32.u64 	%r2649, %rd10207;
	cvt.u32.u64 	%r2650, %rd10203;
$L__BB3_398:
	setp.lt.s32 	%p1862, %r2650, %r2649;
$L__BB3_399:
	selp.b32 	%r210, %r2644, %r2647, %p1862;
	selp.u32 	%r2133, 1, 0, %p1862;
	add.s32 	%r211, %r182, %r2133;
	not.pred 	%p1216, %p1862;
	selp.u32 	%r2134, 1, 0, %p1216;
	add.s32 	%r212, %r183, %r2134;
	@%p1862 bra 	$L__BB3_401;
	shl.b32 	%r2135, %r212, 2;
	add.s32 	%r2137, %r2020, %r2135;
	ld.shared.u32 	%r2647, [%r2137];
	bra.uni 	$L__BB3_402;
$L__BB3_401:
	shl.b32 	%r2138, %r211, 2;
	add.s32 	%r2140, %r2020, %r2138;
	ld.shared.u32 	%r2644, [%r2140];
$L__BB3_402:
	setp.ge.s32 	%p1218, %r211, %r88;
	mov.pred 	%p1863, 0;
	@%p1218 bra 	$L__BB3_487;
	setp.ge.s32 	%p1220, %r212, %r2;
	mov.pred 	%p1863, -1;
	@%p1220 bra 	$L__BB3_487;
	setp.eq.s64 	%p1221, %rd11325, 0;
	mov.b32 	%r2653, 0;
	mov.u32 	%r2654, %r2653;
	@%p1221 bra 	$L__BB3_486;
	ld.global.u64 	%rd693, [%rd4];
	mov.b64 	%rd10211, 0;
	mov.u64 	%rd10209, %rd11325;
$L__BB3_406:
	shr.u64 	%rd10210, %rd10209, 1;
	add.s64 	%rd697, %rd10211, %rd10210;
	shl.b64 	%rd8585, %rd697, 2;
	add.s64 	%rd8586, %rd693, %rd8585;
	ld.u32 	%r2142, [%rd8586];
	setp.ge.s32 	%p1222, %r2142, %r2644;
	@%p1222 bra 	$L__BB3_408;
	add.s64 	%rd10211, %rd697, 1;
	not.b64 	%rd8587, %rd10210;
	add.s64 	%rd10210, %rd10209, %rd8587;
$L__BB3_408:
	setp.ne.s64 	%p1223, %rd10210, 0;
	mov.u64 	%rd10209, %rd10210;
	@%p1223 bra 	$L__BB3_406;
	cvt.u32.u64 	%r217, %rd10211;
	mov.b64 	%rd10215, 0;
	mov.u64 	%rd10213, %rd11325;
$L__BB3_410:
	shr.u64 	%rd10214, %rd10213, 1;
	add.s64 	%rd705, %rd10215, %rd10214;
	shl.b64 	%rd8589, %rd705, 2;
	add.s64 	%rd8590, %rd693, %rd8589;
	ld.u32 	%r2143, [%rd8590];
	setp.ge.s32 	%p1224, %r2143, %r2647;
	@%p1224 bra 	$L__BB3_412;
	add.s64 	%rd10215, %rd705, 1;
	not.b64 	%rd8591, %rd10214;
	add.s64 	%rd10214, %rd10213, %rd8591;
$L__BB3_412:
	setp.ne.s64 	%p1225, %rd10214, 0;
	mov.u64 	%rd10213, %rd10214;
	@%p1225 bra 	$L__BB3_410;
	cvt.u32.u64 	%r218, %rd10215;
	ld.global.u64 	%rd710, [%rd4+8];
	mov.b64 	%rd10219, 0;
	mov.u64 	%rd10217, %rd11325;
$L__BB3_414:
	shr.u64 	%rd10218, %rd10217, 1;
	add.s64 	%rd714, %rd10219, %rd10218;
	shl.b64 	%rd8593, %rd714, 2;
	add.s64 	%rd8594, %rd710, %rd8593;
	ld.u32 	%r2144, [%rd8594];
	setp.ge.s32 	%p1226, %r2144, %r217;
	@%p1226 bra 	$L__BB3_416;
	add.s64 	%rd10219, %rd714, 1;
	not.b64 	%rd8595, %rd10218;
	add.s64 	%rd10218, %rd10217, %rd8595;
$L__BB3_416:
	setp.ne.s64 	%p1227, %rd10218, 0;
	mov.u64 	%rd10217, %rd10218;
	@%p1227 bra 	$L__BB3_414;
	cvt.u32.u64 	%r219, %rd10219;
	mov.b64 	%rd10223, 0;
	mov.u64 	%rd10221, %rd11325;
$L__BB3_418:
	shr.u64 	%rd10222, %rd10221, 1;
	add.s64 	%rd722, %rd10223, %rd10222;
	shl.b64 	%rd8597, %rd722, 2;
	add.s64 	%rd8598, %rd710, %rd8597;
	ld.u32 	%r2145, [%rd8598];
	setp.ge.s32 	%p1228, %r2145, %r218;
	@%p1228 bra 	$L__BB3_420;
	add.s64 	%rd10223, %rd722, 1;
	not.b64 	%rd8599, %rd10222;
	add.s64 	%rd10222, %rd10221, %rd8599;
$L__BB3_420:
	setp.ne.s64 	%p1229, %rd10222, 0;
	mov.u64 	%rd10221, %rd10222;
	@%p1229 bra 	$L__BB3_418;
	cvt.u32.u64 	%r220, %rd10223;
	ld.global.u64 	%rd727, [%rd4+16];
	mov.b64 	%rd10227, 0;
	mov.u64 	%rd10225, %rd11325;
$L__BB3_422:
	shr.u64 	%rd10226, %rd10225, 1;
	add.s64 	%rd731, %rd10227, %rd10226;
	shl.b64 	%rd8601, %rd731, 2;
	add.s64 	%rd8602, %rd727, %rd8601;
	ld.u32 	%r2146, [%rd8602];
	setp.ge.s32 	%p1230, %r2146, %r219;
	@%p1230 bra 	$L__BB3_424;
	add.s64 	%rd10227, %rd731, 1;
	not.b64 	%rd8603, %rd10226;
	add.s64 	%rd10226, %rd10225, %rd8603;
$L__BB3_424:
	setp.ne.s64 	%p1231, %rd10226, 0;
	mov.u64 	%rd10225, %rd10226;
	@%p1231 bra 	$L__BB3_422;
	cvt.u32.u64 	%r221, %rd10227;
	mov.b64 	%rd10231, 0;
	mov.u64 	%rd10229, %rd11325;
$L__BB3_426:
	shr.u64 	%rd10230, %rd10229, 1;
	add.s64 	%rd739, %rd10231, %rd10230;
	shl.b64 	%rd8605, %rd739, 2;
	add.s64 	%rd8606, %rd727, %rd8605;
	ld.u32 	%r2147, [%rd8606];
	setp.ge.s32 	%p1232, %r2147, %r220;
	@%p1232 bra 	$L__BB3_428;
	add.s64 	%rd10231, %rd739, 1;
	not.b64 	%rd8607, %rd10230;
	add.s64 	%rd10230, %rd10229, %rd8607;
$L__BB3_428:
	setp.ne.s64 	%p1233, %rd10230, 0;
	mov.u64 	%rd10229, %rd10230;
	@%p1233 bra 	$L__BB3_426;
	cvt.u32.u64 	%r222, %rd10231;
	ld.global.u64 	%rd744, [%rd4+24];
	mov.b64 	%rd10235, 0;
	mov.u64 	%rd10233, %rd11325;
$L__BB3_430:
	shr.u64 	%rd10234, %rd10233, 1;
	add.s64 	%rd748, %rd10235, %rd10234;
	shl.b64 	%rd8609, %rd748, 2;
	add.s64 	%rd8610, %rd744, %rd8609;
	ld.u32 	%r2148, [%rd8610];
	setp.ge.s32 	%p1234, %r2148, %r221;
	@%p1234 bra 	$L__BB3_432;
	add.s64 	%rd10235, %rd748, 1;
	not.b64 	%rd8611, %rd10234;
	add.s64 	%rd10234, %rd10233, %rd8611;
$L__BB3_432:
	setp.ne.s64 	%p1235, %rd10234, 0;
	mov.u64 	%rd10233, %rd10234;
	@%p1235 bra 	$L__BB3_430;
	cvt.u32.u64 	%r223, %rd10235;
	mov.b64 	%rd10239, 0;
	mov.u64 	%rd10237, %rd11325;
$L__BB3_434:
	shr.u64 	%rd10238, %rd10237, 1;
	add.s64 	%rd756, %rd10239, %rd10238;
	shl.b64 	%rd8613, %rd756, 2;
	add.s64 	%rd8614, %rd744, %rd8613;
	ld.u32 	%r2149, [%rd8614];
	setp.ge.s32 	%p1236, %r2149, %r222;
	@%p1236 bra 	$L__BB3_436;
	add.s64 	%rd10239, %rd756, 1;
	not.b64 	%rd8615, %rd10238;
	add.s64 	%rd10238, %rd10237, %rd8615;
$L__BB3_436:
	setp.ne.s64 	%p1237, %rd10238, 0;
	mov.u64 	%rd10237, %rd10238;
	@%p1237 bra 	$L__BB3_434;
	cvt.u32.u64 	%r224, %rd10239;
	ld.global.u64 	%rd761, [%rd4+32];
	mov.b64 	%rd10243, 0;
	mov.u64 	%rd10241, %rd11325;
$L__BB3_438:
	shr.u64 	%rd10242, %rd10241, 1;
	add.s64 	%rd765, %rd10243, %rd10242;
	shl.b64 	%rd8617, %rd765, 2;
	add.s64 	%rd8618, %rd761, %rd8617;
	ld.u32 	%r2150, [%rd8618];
	setp.ge.s32 	%p1238, %r2150, %r223;
	@%p1238 bra 	$L__BB3_440;
	add.s64 	%rd10243, %rd765, 1;
	not.b64 	%rd8619, %rd10242;
	add.s64 	%rd10242, %rd10241, %rd8619;
$L__BB3_440:
	setp.ne.s64 	%p1239, %rd10242, 0;
	mov.u64 	%rd10241, %rd10242;
	@%p1239 bra 	$L__BB3_438;
	cvt.u32.u64 	%r225, %rd10243;
	mov.b64 	%rd10247, 0;
	mov.u64 	%rd10245, %rd11325;
$L__BB3_442:
	shr.u64 	%rd10246, %rd10245, 1;
	add.s64 	%rd773, %rd10247, %rd10246;
	shl.b64 	%rd8621, %rd773, 2;
	add.s64 	%rd8622, %rd761, %rd8621;
	ld.u32 	%r2151, [%rd8622];
	setp.ge.s32 	%p1240, %r2151, %r224;
	@%p1240 bra 	$L__BB3_444;
	add.s64 	%rd10247, %rd773, 1;
	not.b64 	%rd8623, %rd10246;
	add.s64 	%rd10246, %rd10245, %rd8623;
$L__BB3_444:
	setp.ne.s64 	%p1241, %rd10246, 0;
	mov.u64 	%rd10245, %rd10246;
	@%p1241 bra 	$L__BB3_442;
	cvt.u32.u64 	%r226, %rd10247;
	ld.global.u64 	%rd778, [%rd4+40];
	mov.b64 	%rd10251, 0;
	mov.u64 	%rd10249, %rd11325;
$L__BB3_446:
	shr.u64 	%rd10250, %rd10249, 1;
	add.s64 	%rd782, %rd10251, %rd10250;
	shl.b64 	%rd8625, %rd782, 2;
	add.s64 	%rd8626, %rd778, %rd8625;
	ld.u32 	%r2152, [%rd8626];
	setp.ge.s32 	%p1242, %r2152, %r225;
	@%p1242 bra 	$L__BB3_448;
	add.s64 	%rd10251, %rd782, 1;
	not.b64 	%rd8627, %rd10250;
	add.s64 	%rd10250, %rd10249, %rd8627;
$L__BB3_448:
	setp.ne.s64 	%p1243, %rd10250, 0;
	mov.u64 	%rd10249, %rd10250;
	@%p1243 bra 	$L__BB3_446;
	cvt.u32.u64 	%r227, %rd10251;
	mov.b64 	%rd10255, 0;
	mov.u64 	%rd10253, %rd11325;
$L__BB3_450:
	shr.u64 	%rd10254, %rd10253, 1;
	add.s64 	%rd790, %rd10255, %rd10254;
	shl.b64 	%rd8629, %rd790, 2;
	add.s64 	%rd8630, %rd778, %rd8629;
	ld.u32 	%r2153, [%rd8630];
	setp.ge.s32 	%p1244, %r2153, %r226;
	@%p1244 bra 	$L__BB3_452;
	add.s64 	%rd10255, %rd790, 1;
	not.b64 	%rd8631, %rd10254;
	add.s64 	%rd10254, %rd10253, %rd8631;
$L__BB3_452:
	setp.ne.s64 	%p1245, %rd10254, 0;
	mov.u64 	%rd10253, %rd10254;
	@%p1245 bra 	$L__BB3_450;
	cvt.u32.u64 	%r228, %rd10255;
	ld.global.u64 	%rd795, [%rd4+48];
	mov.b64 	%rd10259, 0;
	mov.u64 	%rd10257, %rd11325;
$L__BB3_454:
	shr.u64 	%rd10258, %rd10257, 1;
	add.s64 	%rd799, %rd10259, %rd10258;
	shl.b64 	%rd8633, %rd799, 2;
	add.s64 	%rd8634, %rd795, %rd8633;
	ld.u32 	%r2154, [%rd8634];
	setp.ge.s32 	%p1246, %r2154, %r227;
	@%p1246 bra 	$L__BB3_456;
	add.s64 	%rd10259, %rd799, 1;
	not.b64 	%rd8635, %rd10258;
	add.s64 	%rd10258, %rd10257, %rd8635;
$L__BB3_456:
	setp.ne.s64 	%p1247, %rd10258, 0;
	mov.u64 	%rd10257, %rd10258;
	@%p1247 bra 	$L__BB3_454;
	cvt.u32.u64 	%r229, %rd10259;
	mov.b64 	%rd10263, 0;
	mov.u64 	%rd10261, %rd11325;
$L__BB3_458:
	shr.u64 	%rd10262, %rd10261, 1;
	add.s64 	%rd807, %rd10263, %rd10262;
	shl.b64 	%rd8637, %rd807, 2;
	add.s64 	%rd8638, %rd795, %rd8637;
	ld.u32 	%r2155, [%rd8638];
	setp.ge.s32 	%p1248, %r2155, %r228;
	@%p1248 bra 	$L__BB3_460;
	add.s64 	%rd10263, %rd807, 1;
	not.b64 	%rd8639, %rd10262;
	add.s64 	%rd10262, %rd10261, %rd8639;
$L__BB3_460:
	setp.ne.s64 	%p1249, %rd10262, 0;
	mov.u64 	%rd10261, %rd10262;
	@%p1249 bra 	$L__BB3_458;
	cvt.u32.u64 	%r230, %rd10263;
	ld.global.u64 	%rd812, [%rd4+56];
	mov.b64 	%rd10267, 0;
	mov.u64 	%rd10265, %rd11325;
$L__BB3_462:
	shr.u64 	%rd10266, %rd10265, 1;
	add.s64 	%rd816, %rd10267, %rd10266;
	shl.b64 	%rd8641, %rd816, 2;
	add.s64 	%rd8642, %rd812, %rd8641;
	ld.u32 	%r2156, [%rd8642];
	setp.ge.s32 	%p1250, %r2156, %r229;
	@%p1250 bra 	$L__BB3_464;
	add.s64 	%rd10267, %rd816, 1;
	not.b64 	%rd8643, %rd10266;
	add.s64 	%rd10266, %rd10265, %rd8643;
$L__BB3_464:
	setp.ne.s64 	%p1251, %rd10266, 0;
	mov.u64 	%rd10265, %rd10266;
	@%p1251 bra 	$L__BB3_462;
	cvt.u32.u64 	%r231, %rd10267;
	mov.b64 	%rd10271, 0;
	mov.u64 	%rd10269, %rd11325;
$L__BB3_466:
	shr.u64 	%rd10270, %rd10269, 1;
	add.s64 	%rd824, %rd10271, %rd10270;
	shl.b64 	%rd8645, %rd824, 2;
	add.s64 	%rd8646, %rd812, %rd8645;
	ld.u32 	%r2157, [%rd8646];
	setp.ge.s32 	%p1252, %r2157, %r230;
	@%p1252 bra 	$L__BB3_468;
	add.s64 	%rd10271, %rd824, 1;
	not.b64 	%rd8647, %rd10270;
	add.s64 	%rd10270, %rd10269, %rd8647;
$L__BB3_468:
	setp.ne.s64 	%p1253, %rd10270, 0;
	mov.u64 	%rd10269, %rd10270;
	@%p1253 bra 	$L__BB3_466;
	cvt.u32.u64 	%r232, %rd10271;
	ld.global.u64 	%rd829, [%rd4+64];
	mov.b64 	%rd10275, 0;
	mov.u64 	%rd10273, %rd11325;
$L__BB3_470:
	shr.u64 	%rd10274, %rd10273, 1;
	add.s64 	%rd833, %rd10275, %rd10274;
	shl.b64 	%rd8649, %rd833, 2;
	add.s64 	%rd8650, %rd829, %rd8649;
	ld.u32 	%r2158, [%rd8650];
	setp.ge.s32 	%p1254, %r2158, %r231;
	@%p1254 bra 	$L__BB3_472;
	add.s64 	%rd10275, %rd833, 1;
	not.b64 	%rd8651, %rd10274;
	add.s64 	%rd10274, %rd10273, %rd8651;
$L__BB3_472:
	setp.ne.s64 	%p1255, %rd10274, 0;
	mov.u64 	%rd10273, %rd10274;
	@%p1255 bra 	$L__BB3_470;
	cvt.u32.u64 	%r233, %rd10275;
	mov.b64 	%rd10279, 0;
	mov.u64 	%rd10277, %rd11325;
$L__BB3_474:
	shr.u64 	%rd10278, %rd10277, 1;
	add.s64 	%rd841, %rd10279, %rd10278;
	shl.b64 	%rd8653, %rd841, 2;
	add.s64 	%rd8654, %rd829, %rd8653;
	ld.u32 	%r2159, [%rd8654];
	setp.ge.s32 	%p1256, %r2159, %r232;
	@%p1256 bra 	$L__BB3_476;
	add.s64 	%rd10279, %rd841, 1;
	not.b64 	%rd8655, %rd10278;
	add.s64 	%rd10278, %rd10277, %rd8655;
$L__BB3_476:
	setp.ne.s64 	%p1257, %rd10278, 0;
	mov.u64 	%rd10277, %rd10278;
	@%p1257 bra 	$L__BB3_474;
	cvt.u32.u64 	%r234, %rd10279;
	ld.global.u64 	%rd846, [%rd4+72];
	mov.b64 	%rd10283, 0;
	mov.u64 	%rd10281, %rd11325;
$L__BB3_478:
	shr.u64 	%rd10282, %rd10281, 1;
	add.s64 	%rd850, %rd10283, %rd10282;
	shl.b64 	%rd8657, %rd850, 2;
	add.s64 	%rd8658, %rd846, %rd8657;
	ld.u32 	%r2160, [%rd8658];
	setp.ge.s32 	%p1258, %r2160, %r233;
	@%p1258 bra 	$L__BB3_480;
	add.s64 	%rd10283, %rd850, 1;
	not.b64 	%rd8659, %rd10282;
	add.s64 	%rd10282, %rd10281, %rd8659;
$L__BB3_480:
	setp.ne.s64 	%p1259, %rd10282, 0;
	mov.u64 	%rd10281, %rd10282;
	@%p1259 bra 	$L__BB3_478;
	mov.b64 	%rd10287, 0;
	mov.u64 	%rd10285, %rd11325;
$L__BB3_482:
	shr.u64 	%rd10286, %rd10285, 1;
	add.s64 	%rd858, %rd10287, %rd10286;
	shl.b64 	%rd8661, %rd858, 2;
	add.s64 	%rd8662, %rd846, %rd8661;
	ld.u32 	%r2161, [%rd8662];
	setp.ge.s32 	%p1260, %r2161, %r234;
	@%p1260 bra 	$L__BB3_484;
	add.s64 	%rd10287, %rd858, 1;
	not.b64 	%rd8663, %rd10286;
	add.s64 	%rd10286, %rd10285, %rd8663;
$L__BB3_484:
	setp.ne.s64 	%p1261, %rd10286, 0;
	mov.u64 	%rd10285, %rd10286;
	@%p1261 bra 	$L__BB3_482;
	cvt.u32.u64 	%r2653, %rd10287;
	cvt.u32.u64 	%r2654, %rd10283;
$L__BB3_486:
	setp.lt.s32 	%p1863, %r2654, %r2653;
$L__BB3_487:
	selp.b32 	%r239, %r2644, %r2647, %p1863;
	selp.u32 	%r2162, 1, 0, %p1863;
	add.s32 	%r240, %r211, %r2162;
	not.pred 	%p1262, %p1863;
	selp.u32 	%r2163, 1, 0, %p1262;
	add.s32 	%r241, %r212, %r2163;
	@%p1863 bra 	$L__BB3_489;
	shl.b32 	%r2164, %r241, 2;
	add.s32 	%r2166, %r2020, %r2164;
	ld.shared.u32 	%r2647, [%r2166];
	bra.uni 	$L__BB3_490;
$L__BB3_489:
	shl.b32 	%r2167, %r240, 2;
	add.s32 	%r2169, %r2020, %r2167;
	ld.shared.u32 	%r2644, [%r2169];
$L__BB3_490:
	setp.ge.s32 	%p1264, %r240, %r88;
	mov.pred 	%p1864, 0;
	@%p1264 bra 	$L__BB3_575;
	setp.ge.s32 	%p1266, %r241, %r2;
	mov.pred 	%p1864, -1;
	@%p1266 bra 	$L__BB3_575;
	setp.eq.s64 	%p1267, %rd11325, 0;
	mov.b32 	%r2657, 0;
	mov.u32 	%r2658, %r2657;
	@%p1267 bra 	$L__BB3_574;
	ld.global.u64 	%rd863, [%rd4];
	mov.b64 	%rd10291, 0;
	mov.u64 	%rd10289, %rd11325;
$L__BB3_494:
	shr.u64 	%rd10290, %rd10289, 1;
	add.s64 	%rd867, %rd10291, %rd10290;
	shl.b64 	%rd8665, %rd867, 2;
	add.s64 	%rd8666, %rd863, %rd8665;
	ld.u32 	%r2171, [%rd8666];
	setp.ge.s32 	%p1268, %r2171, %r2644;
	@%p1268 bra 	$L__BB3_496;
	add.s64 	%rd10291, %rd867, 1;
	not.b64 	%rd8667, %rd10290;
	add.s64 	%rd10290, %rd10289, %rd8667;
$L__BB3_496:
	setp.ne.s64 	%p1269, %rd10290, 0;
	mov.u64 	%rd10289, %rd10290;
	@%p1269 bra 	$L__BB3_494;
	cvt.u32.u64 	%r246, %rd10291;
	mov.b64 	%rd10295, 0;
	mov.u64 	%rd10293, %rd11325;
$L__BB3_498:
	shr.u64 	%rd10294, %rd10293, 1;
	add.s64 	%rd875, %rd10295, %rd10294;
	shl.b64 	%rd8669, %rd875, 2;
	add.s64 	%rd8670, %rd863, %rd8669;
	ld.u32 	%r2172, [%rd8670];
	setp.ge.s32 	%p1270, %r2172, %r2647;
	@%p1270 bra 	$L__BB3_500;
	add.s64 	%rd10295, %rd875, 1;
	not.b64 	%rd8671, %rd10294;
	add.s64 	%rd10294, %rd10293, %rd8671;
$L__BB3_500:
	setp.ne.s64 	%p1271, %rd10294, 0;
	mov.u64 	%rd10293, %rd10294;
	@%p1271 bra 	$L__BB3_498;
	cvt.u32.u64 	%r247, %rd10295;
	ld.global.u64 	%rd880, [%rd4+8];
	mov.b64 	%rd10299, 0;
	mov.u64 	%rd10297, %rd11325;
$L__BB3_502:
	shr.u64 	%rd10298, %rd10297, 1;
	add.s64 	%rd884, %rd10299, %rd10298;
	shl.b64 	%rd8673, %rd884, 2;
	add.s64 	%rd8674, %rd880, %rd8673;
	ld.u32 	%r2173, [%rd8674];
	setp.ge.s32 	%p1272, %r2173, %r246;
	@%p1272 bra 	$L__BB3_504;
	add.s64 	%rd10299, %rd884, 1;
	not.b64 	%rd8675, %rd10298;
	add.s64 	%rd10298, %rd10297, %rd8675;
$L__BB3_504:
	setp.ne.s64 	%p1273, %rd10298, 0;
	mov.u64 	%rd10297, %rd10298;
	@%p1273 bra 	$L__BB3_502;
	cvt.u32.u64 	%r248, %rd10299;
	mov.b64 	%rd10303, 0;
	mov.u64 	%rd10301, %rd11325;
$L__BB3_506:
	shr.u64 	%rd10302, %rd10301, 1;
	add.s64 	%rd892, %rd10303, %rd10302;
	shl.b64 	%rd8677, %rd892, 2;
	add.s64 	%rd8678, %rd880, %rd8677;
	ld.u32 	%r2174, [%rd8678];
	setp.ge.s32 	%p1274, %r2174, %r247;
	@%p1274 bra 	$L__BB3_508;
	add.s64 	%rd10303, %rd892, 1;
	not.b64 	%rd8679, %rd10302;
	add.s64 	%rd10302, %rd10301, %rd8679;
$L__BB3_508:
	setp.ne.s64 	%p1275, %rd10302, 0;
	mov.u64 	%rd10301, %rd10302;
	@%p1275 bra 	$L__BB3_506;
	cvt.u32.u64 	%r249, %rd10303;
	ld.global.u64 	%rd897, [%rd4+16];
	mov.b64 	%rd10307, 0;
	mov.u64 	%rd10305, %rd11325;
$L__BB3_510:
	shr.u64 	%rd10306, %rd10305, 1;
	add.s64 	%rd901, %rd10307, %rd10306;
	shl.b64 	%rd8681, %rd901, 2;
	add.s64 	%rd8682, %rd897, %rd8681;
	ld.u32 	%r2175, [%rd8682];
	setp.ge.s32 	%p1276, %r2175, %r248;
	@%p1276 bra 	$L__BB3_512;
	add.s64 	%rd10307, %rd901, 1;
	not.b64 	%rd8683, %rd10306;
	add.s64 	%rd10306, %rd10305, %rd8683;
$L__BB3_512:
	setp.ne.s64 	%p1277, %rd10306, 0;
	mov.u64 	%rd10305, %rd10306;
	@%p1277 bra 	$L__BB3_510;
	cvt.u32.u64 	%r250, %rd10307;
	mov.b64 	%rd10311, 0;
	mov.u64 	%rd10309, %rd11325;
$L__BB3_514:
	shr.u64 	%rd10310, %rd10309, 1;
	add.s64 	%rd909, %rd10311, %rd10310;
	shl.b64 	%rd8685, %rd909, 2;
	add.s64 	%rd8686, %rd897, %rd8685;
	ld.u32 	%r2176, [%rd8686];
	setp.ge.s32 	%p1278, %r2176, %r249;
	@%p1278 bra 	$L__BB3_516;
	add.s64 	%rd10311, %rd909, 1;
	not.b64 	%rd8687, %rd10310;
	add.s64 	%rd10310, %rd10309, %rd8687;
$L__BB3_516:
	setp.ne.s64 	%p1279, %rd10310, 0;
	mov.u64 	%rd10309, %rd10310;
	@%p1279 bra 	$L__BB3_514;
	cvt.u32.u64 	%r251, %rd10311;
	ld.global.u64 	%rd914, [%rd4+24];
	mov.b64 	%rd10315, 0;
	mov.u64 	%rd10313, %rd11325;
$L__BB3_518:
	shr.u64 	%rd10314, %rd10313, 1;
	add.s64 	%rd918, %rd10315, %rd10314;
	shl.b64 	%rd8689, %rd918, 2;
	add.s64 	%rd8690, %rd914, %rd8689;
	ld.u32 	%r2177, [%rd8690];
	setp.ge.s32 	%p1280, %r2177, %r250;
	@%p1280 bra 	$L__BB3_520;
	add.s64 	%rd10315, %rd918, 1;
	not.b64 	%rd8691, %rd10314;
	add.s64 	%rd10314, %rd10313, %rd8691;
$L__BB3_520:
	setp.ne.s64 	%p1281, %rd10314, 0;
	mov.u64 	%rd10313, %rd10314;
	@%p1281 bra 	$L__BB3_518;
	cvt.u32.u64 	%r252, %rd10315;
	mov.b64 	%rd10319, 0;
	mov.u64 	%rd10317, %rd11325;
$L__BB3_522:
	shr.u64 	%rd10318, %rd10317, 1;
	add.s64 	%rd926, %rd10319, %rd10318;
	shl.b64 	%rd8693, %rd926, 2;
	add.s64 	%rd8694, %rd914, %rd8693;
	ld.u32 	%r2178, [%rd8694];
	setp.ge.s32 	%p1282, %r2178, %r251;
	@%p1282 bra 	$L__BB3_524;
	add.s64 	%rd10319, %rd926, 1;
	not.b64 	%rd8695, %rd10318;
	add.s64 	%rd10318, %rd10317, %rd8695;
$L__BB3_524:
	setp.ne.s64 	%p1283, %rd10318, 0;
	mov.u64 	%rd10317, %rd10318;
	@%p1283 bra 	$L__BB3_522;
	cvt.u32.u64 	%r253, %rd10319;
	ld.global.u64 	%rd931, [%rd4+32];
	mov.b64 	%rd10323, 0;
	mov.u64 	%rd10321, %rd11325;
$L__BB3_526:
	shr.u64 	%rd10322, %rd10321, 1;
	add.s64 	%rd935, %rd10323, %rd10322;
	shl.b64 	%rd8697, %rd935, 2;
	add.s64 	%rd8698, %rd931, %rd8697;
	ld.u32 	%r2179, [%rd8698];
	setp.ge.s32 	%p1284, %r2179, %r252;
	@%p1284 bra 	$L__BB3_528;
	add.s64 	%rd10323, %rd935, 1;
	not.b64 	%rd8699, %rd10322;
	add.s64 	%rd10322, %rd10321, %rd8699;
$L__BB3_528:
	setp.ne.s64 	%p1285, %rd10322, 0;
	mov.u64 	%rd10321, %rd10322;
	@%p1285 bra 	$L__BB3_526;
	cvt.u32.u64 	%r254, %rd10323;
	mov.b64 	%rd10327, 0;
	mov.u64 	%rd10325, %rd11325;
$L__BB3_530:
	shr.u64 	%rd10326, %rd10325, 1;
	add.s64 	%rd943, %rd10327, %rd10326;
	shl.b64 	%rd8701, %rd943, 2;
	add.s64 	%rd8702, %rd931, %rd8701;
	ld.u32 	%r2180, [%rd8702];
	setp.ge.s32 	%p1286, %r2180, %r253;
	@%p1286 bra 	$L__BB3_532;
	add.s64 	%rd10327, %rd943, 1;
	not.b64 	%rd8703, %rd10326;
	add.s64 	%rd10326, %rd10325, %rd8703;
$L__BB3_532:
	setp.ne.s64 	%p1287, %rd10326, 0;
	mov.u64 	%rd10325, %rd10326;
	@%p1287 bra 	$L__BB3_530;
	cvt.u32.u64 	%r255, %rd10327;
	ld.global.u64 	%rd948, [%rd4+40];
	mov.b64 	%rd10331, 0;
	mov.u64 	%rd10329, %rd11325;
$L__BB3_534:
	shr.u64 	%rd10330, %rd10329, 1;
	add.s64 	%rd952, %rd10331, %rd10330;
	shl.b64 	%rd8705, %rd952, 2;
	add.s64 	%rd8706, %rd948, %rd8705;
	ld.u32 	%r2181, [%rd8706];
	setp.ge.s32 	%p1288, %r2181, %r254;
	@%p1288 bra 	$L__BB3_536;
	add.s64 	%rd10331, %rd952, 1;
	not.b64 	%rd8707, %rd10330;
	add.s64 	%rd10330, %rd10329, %rd8707;
$L__BB3_536:
	setp.ne.s64 	%p1289, %rd10330, 0;
	mov.u64 	%rd10329, %rd10330;
	@%p1289 bra 	$L__BB3_534;
	cvt.u32.u64 	%r256, %rd10331;
	mov.b64 	%rd10335, 0;
	mov.u64 	%rd10333, %rd11325;
$L__BB3_538:
	shr.u64 	%rd10334, %rd10333, 1;
	add.s64 	%rd960, %rd10335, %rd10334;
	shl.b64 	%rd8709, %rd960, 2;
	add.s64 	%rd8710, %rd948, %rd8709;
	ld.u32 	%r2182, [%rd8710];
	setp.ge.s32 	%p1290, %r2182, %r255;
	@%p1290 bra 	$L__BB3_540;
	add.s64 	%rd10335, %rd960, 1;
	not.b64 	%rd8711, %rd10334;
	add.s64 	%rd10334, %rd10333, %rd8711;
$L__BB3_540:
	setp.ne.s64 	%p1291, %rd10334, 0;
	mov.u64 	%rd10333, %rd10334;
	@%p1291 bra 	$L__BB3_538;
	cvt.u32.u64 	%r257, %rd10335;
	ld.global.u64 	%rd965, [%rd4+48];
	mov.b64 	%rd10339, 0;
	mov.u64 	%rd10337, %rd11325;
$L__BB3_542:
	shr.u64 	%rd10338, %rd10337, 1;
	add.s64 	%rd969, %rd10339, %rd10338;
	shl.b64 	%rd8713, %rd969, 2;
	add.s64 	%rd8714, %rd965, %rd8713;
	ld.u32 	%r2183, [%rd8714];
	setp.ge.s32 	%p1292, %r2183, %r256;
	@%p1292 bra 	$L__BB3_544;
	add.s64 	%rd10339, %rd969, 1;
	not.b64 	%rd8715, %rd10338;
	add.s64 	%rd10338, %rd10337, %rd8715;
$L__BB3_544:
	setp.ne.s64 	%p1293, %rd10338, 0;
	mov.u64 	%rd10337, %rd10338;
	@%p1293 bra 	$L__BB3_542;
	cvt.u32.u64 	%r258, %rd10339;
	mov.b64 	%rd10343, 0;
	mov.u64 	%rd10341, %rd11325;
$L__BB3_546:
	shr.u64 	%rd10342, %rd10341, 1;
	add.s64 	%rd977, %rd10343, %rd10342;
	shl.b64 	%rd8717, %rd977, 2;
	add.s64 	%rd8718, %rd965, %rd8717;
	ld.u32 	%r2184, [%rd8718];
	setp.ge.s32 	%p1294, %r2184, %r257;
	@%p1294 bra 	$L__BB3_548;
	add.s64 	%rd10343, %rd977, 1;
	not.b64 	%rd8719, %rd10342;
	add.s64 	%rd10342, %rd10341, %rd8719;
$L__BB3_548:
	setp.ne.s64 	%p1295, %rd10342, 0;
	mov.u64 	%rd10341, %rd10342;
	@%p1295 bra 	$L__BB3_546;
	cvt.u32.u64 	%r259, %rd10343;
	ld.global.u64 	%rd982, [%rd4+56];
	mov.b64 	%rd10347, 0;
	mov.u64 	%rd10345, %rd11325;
$L__BB3_550:
	shr.u64 	%rd10346, %rd10345, 1;
	add.s64 	%rd986, %rd10347, %rd10346;
	shl.b64 	%rd8721, %rd986, 2;
	add.s64 	%rd8722, %rd982, %rd8721;
	ld.u32 	%r2185, [%rd8722];
	setp.ge.s32 	%p1296, %r2185, %r258;
	@%p1296 bra 	$L__BB3_552;
	add.s64 	%rd10347, %rd986, 1;
	not.b64 	%rd8723, %rd10346;
	add.s64 	%rd10346, %rd10345, %rd8723;
$L__BB3_552:
	setp.ne.s64 	%p1297, %rd10346, 0;
	mov.u64 	%rd10345, %rd10346;
	@%p1297 bra 	$L__BB3_550;
	cvt.u32.u64 	%r260, %rd10347;
	mov.b64 	%rd10351, 0;
	mov.u64 	%rd10349, %rd11325;
$L__BB3_554:
	shr.u64 	%rd10350, %rd10349, 1;
	add.s64 	%rd994, %rd10351, %rd10350;
	shl.b64 	%rd8725, %rd994, 2;
	add.s64 	%rd8726, %rd982, %rd8725;
	ld.u32 	%r2186, [%rd8726];
	setp.ge.s32 	%p1298, %r2186, %r259;
	@%p1298 bra 	$L__BB3_556;
	add.s64 	%rd10351, %rd994, 1;
	not.b64 	%rd8727, %rd10350;
	add.s64 	%rd10350, %rd10349, %rd8727;
$L__BB3_556:
	setp.ne.s64 	%p1299, %rd10350, 0;
	mov.u64 	%rd10349, %rd10350;
	@%p1299 bra 	$L__BB3_554;
	cvt.u32.u64 	%r261, %rd10351;
	ld.global.u64 	%rd999, [%rd4+64];
	mov.b64 	%rd10355, 0;
	mov.u64 	%rd10353, %rd11325;
$L__BB3_558:
	shr.u64 	%rd10354, %rd10353, 1;
	add.s64 	%rd1003, %rd10355, %rd10354;
	shl.b64 	%rd8729, %rd1003, 2;
	add.s64 	%rd8730, %rd999, %rd8729;
	ld.u32 	%r2187, [%rd8730];
	setp.ge.s32 	%p1300, %r2187, %r260;
	@%p1300 bra 	$L__BB3_560;
	add.s64 	%rd10355, %rd1003, 1;
	not.b64 	%rd8731, %rd10354;
	add.s64 	%rd10354, %rd10353, %rd8731;
$L__BB3_560:
	setp.ne.s64 	%p1301, %rd10354, 0;
	mov.u64 	%rd10353, %rd10354;
	@%p1301 bra 	$L__BB3_558;
	cvt.u32.u64 	%r262, %rd10355;
	mov.b64 	%rd10359, 0;
	mov.u64 	%rd10357, %rd11325;
$L__BB3_562:
	shr.u64 	%rd10358, %rd10357, 1;
	add.s64 	%rd1011, %rd10359, %rd10358;
	shl.b64 	%rd8733, %rd1011, 2;
	add.s64 	%rd8734, %rd999, %rd8733;
	ld.u32 	%r2188, [%rd8734];
	setp.ge.s32 	%p1302, %r2188, %r261;
	@%p1302 bra 	$L__BB3_564;
	add.s64 	%rd10359, %rd1011, 1;
	not.b64 	%rd8735, %rd10358;
	add.s64 	%rd10358, %rd10357, %rd8735;
$L__BB3_564:
	setp.ne.s64 	%p1303, %rd10358, 0;
	mov.u64 	%rd10357, %rd10358;
	@%p1303 bra 	$L__BB3_562;
	cvt.u32.u64 	%r263, %rd10359;
	ld.global.u64 	%rd1016, [%rd4+72];
	mov.b64 	%rd10363, 0;
	mov.u64 	%rd10361, %rd11325;
$L__BB3_566:
	shr.u64 	%rd10362, %rd10361, 1;
	add.s64 	%rd1020, %rd10363, %rd10362;
	shl.b64 	%rd8737, %rd1020, 2;
	add.s64 	%rd8738, %rd1016, %rd8737;
	ld.u32 	%r2189, [%rd8738];
	setp.ge.s32 	%p1304, %r2189, %r262;
	@%p1304 bra 	$L__BB3_568;
	add.s64 	%rd10363, %rd1020, 1;
	not.b64 	%rd8739, %rd10362;
	add.s64 	%rd10362, %rd10361, %rd8739;
$L__BB3_568:
	setp.ne.s64 	%p1305, %rd10362, 0;
	mov.u64 	%rd10361, %rd10362;
	@%p1305 bra 	$L__BB3_566;
	mov.b64 	%rd10367, 0;
	mov.u64 	%rd10365, %rd11325;
$L__BB3_570:
	shr.u64 	%rd10366, %rd10365, 1;
	add.s64 	%rd1028, %rd10367, %rd10366;
	shl.b64 	%rd8741, %rd1028, 2;
	add.s64 	%rd8742, %rd1016, %rd8741;
	ld.u32 	%r2190, [%rd8742];
	setp.ge.s32 	%p1306, %r2190, %r263;
	@%p1306 bra 	$L__BB3_572;
	add.s64 	%rd10367, %rd1028, 1;
	not.b64 	%rd8743, %rd10366;
	add.s64 	%rd10366, %rd10365, %rd8743;
$L__BB3_572:
	setp.ne.s64 	%p1307, %rd10366, 0;
	mov.u64 	%rd10365, %rd10366;
	@%p1307 bra 	$L__BB3_570;
	cvt.u32.u64 	%r2657, %rd10367;
	cvt.u32.u64 	%r2658, %rd10363;
$L__BB3_574:
	setp.lt.s32 	%p1864, %r2658, %r2657;
$L__BB3_575:
	selp.b32 	%r268, %r2644, %r2647, %p1864;
	selp.u32 	%r2191, 1, 0, %p1864;
	add.s32 	%r269, %r240, %r2191;
	not.pred 	%p1308, %p1864;
	selp.u32 	%r2192, 1, 0, %p1308;
	add.s32 	%r270, %r241, %r2192;
	@%p1864 bra 	$L__BB3_577;
	shl.b32 	%r2193, %r270, 2;
	add.s32 	%r2195, %r2020, %r2193;
	ld.shared.u32 	%r2647, [%r2195];
	bra.uni 	$L__BB3_578;
$L__BB3_577:
	shl.b32 	%r2196, %r269, 2;
	add.s32 	%r2198, %r2020, %r2196;
	ld.shared.u32 	%r2644, [%r2198];
$L__BB3_578:
	setp.ge.s32 	%p1310, %r269, %r88;
	mov.pred 	%p1865, 0;
	@%p1310 bra 	$L__BB3_663;
	setp.ge.s32 	%p1312, %r270, %r2;
	mov.pred 	%p1865, -1;
	@%p1312 bra 	$L__BB3_663;
	setp.eq.s64 	%p1313, %rd11325, 0;
	mov.b32 	%r2661, 0;
	mov.u32 	%r2662, %r2661;
	@%p1313 bra 	$L__BB3_662;
	ld.global.u64 	%rd1033, [%rd4];
	mov.b64 	%rd10371, 0;
	mov.u64 	%rd10369, %rd11325;
$L__BB3_582:
	shr.u64 	%rd10370, %rd10369, 1;
	add.s64 	%rd1037, %rd10371, %rd10370;
	shl.b64 	%rd8745, %rd1037, 2;
	add.s64 	%rd8746, %rd1033, %rd8745;
	ld.u32 	%r2200, [%rd8746];
	setp.ge.s32 	%p1314, %r2200, %r2644;
	@%p1314 bra 	$L__BB3_584;
	add.s64 	%rd10371, %rd1037, 1;
	not.b64 	%rd8747, %rd10370;
	add.s64 	%rd10370, %rd10369, %rd8747;
$L__BB3_584:
	setp.ne.s64 	%p1315, %rd10370, 0;
	mov.u64 	%rd10369, %rd10370;
	@%p1315 bra 	$L__BB3_582;
	cvt.u32.u64 	%r275, %rd10371;
	mov.b64 	%rd10375, 0;
	mov.u64 	%rd10373, %rd11325;
$L__BB3_586:
	shr.u64 	%rd10374, %rd10373, 1;
	add.s64 	%rd1045, %rd10375, %rd10374;
	shl.b64 	%rd8749, %rd1045, 2;
	add.s64 	%rd8750, %rd1033, %rd8749;
	ld.u32 	%r2201, [%rd8750];
	setp.ge.s32 	%p1316, %r2201, %r2647;
	@%p1316 bra 	$L__BB3_588;
	add.s64 	%rd10375, %rd1045, 1;
	not.b64 	%rd8751, %rd10374;
	add.s64 	%rd10374, %rd10373, %rd8751;
$L__BB3_588:
	setp.ne.s64 	%p1317, %rd10374, 0;
	mov.u64 	%rd10373, %rd10374;
	@%p1317 bra 	$L__BB3_586;
	cvt.u32.u64 	%r276, %rd10375;
	ld.global.u64 	%rd1050, [%rd4+8];
	mov.b64 	%rd10379, 0;
	mov.u64 	%rd10377, %rd11325;
$L__BB3_590:
	shr.u64 	%rd10378, %rd10377, 1;
	add.s64 	%rd1054, %rd10379, %rd10378;
	shl.b64 	%rd8753, %rd1054, 2;
	add.s64 	%rd8754, %rd1050, %rd8753;
	ld.u32 	%r2202, [%rd8754];
	setp.ge.s32 	%p1318, %r2202, %r275;
	@%p1318 bra 	$L__BB3_592;
	add.s64 	%rd10379, %rd1054, 1;
	not.b64 	%rd8755, %rd10378;
	add.s64 	%rd10378, %rd10377, %rd8755;
$L__BB3_592:
	setp.ne.s64 	%p1319, %rd10378, 0;
	mov.u64 	%rd10377, %rd10378;
	@%p1319 bra 	$L__BB3_590;
	cvt.u32.u64 	%r277, %rd10379;
	mov.b64 	%rd10383, 0;
	mov.u64 	%rd10381, %rd11325;
$L__BB3_594:
	shr.u64 	%rd10382, %rd10381, 1;
	add.s64 	%rd1062, %rd10383, %rd10382;
	shl.b64 	%rd8757, %rd1062, 2;
	add.s64 	%rd8758, %rd1050, %rd8757;
	ld.u32 	%r2203, [%rd8758];
	setp.ge.s32 	%p1320, %r2203, %r276;
	@%p1320 bra 	$L__BB3_596;
	add.s64 	%rd10383, %rd1062, 1;
	not.b64 	%rd8759, %rd10382;
	add.s64 	%rd10382, %rd10381, %rd8759;
$L__BB3_596:
	setp.ne.s64 	%p1321, %rd10382, 0;
	mov.u64 	%rd10381, %rd10382;
	@%p1321 bra 	$L__BB3_594;
	cvt.u32.u64 	%r278, %rd10383;
	ld.global.u64 	%rd1067, [%rd4+16];
	mov.b64 	%rd10387, 0;
	mov.u64 	%rd10385, %rd11325;
$L__BB3_598:
	shr.u64 	%rd10386, %rd10385, 1;
	add.s64 	%rd1071, %rd10387, %rd10386;
	shl.b64 	%rd8761, %rd1071, 2;
	add.s64 	%rd8762, %rd1067, %rd8761;
	ld.u32 	%r2204, [%rd8762];
	setp.ge.s32 	%p1322, %r2204, %r277;
	@%p1322 bra 	$L__BB3_600;
	add.s64 	%rd10387, %rd1071, 1;
	not.b64 	%rd8763, %rd10386;
	add.s64 	%rd10386, %rd10385, %rd8763;
$L__BB3_600:
	setp.ne.s64 	%p1323, %rd10386, 0;
	mov.u64 	%rd10385, %rd10386;
	@%p1323 bra 	$L__BB3_598;
	cvt.u32.u64 	%r279, %rd10387;
	mov.b64 	%rd10391, 0;
	mov.u64 	%rd10389, %rd11325;
$L__BB3_602:
	shr.u64 	%rd10390, %rd10389, 1;
	add.s64 	%rd1079, %rd10391, %rd10390;
	shl.b64 	%rd8765, %rd1079, 2;
	add.s64 	%rd8766, %rd1067, %rd8765;
	ld.u32 	%r2205, [%rd8766];
	setp.ge.s32 	%p1324, %r2205, %r278;
	@%p1324 bra 	$L__BB3_604;
	add.s64 	%rd10391, %rd1079, 1;
	not.b64 	%rd8767, %rd10390;
	add.s64 	%rd10390, %rd10389, %rd8767;
$L__BB3_604:
	setp.ne.s64 	%p1325, %rd10390, 0;
	mov.u64 	%rd10389, %rd10390;
	@%p1325 bra 	$L__BB3_602;
	cvt.u32.u64 	%r280, %rd10391;
	ld.global.u64 	%rd1084, [%rd4+24];
	mov.b64 	%rd10395, 0;
	mov.u64 	%rd10393, %rd11325;
$L__BB3_606:
	shr.u64 	%rd10394, %rd10393, 1;
	add.s64 	%rd1088, %rd10395, %rd10394;
	shl.b64 	%rd8769, %rd1088, 2;
	add.s64 	%rd8770, %rd1084, %rd8769;
	ld.u32 	%r2206, [%rd8770];
	setp.ge.s32 	%p1326, %r2206, %r279;
	@%p1326 bra 	$L__BB3_608;
	add.s64 	%rd10395, %rd1088, 1;
	not.b64 	%rd8771, %rd10394;
	add.s64 	%rd10394, %rd10393, %rd8771;
$L__BB3_608:
	setp.ne.s64 	%p1327, %rd10394, 0;
	mov.u64 	%rd10393, %rd10394;
	@%p1327 bra 	$L__BB3_606;
	cvt.u32.u64 	%r281, %rd10395;
	mov.b64 	%rd10399, 0;
	mov.u64 	%rd10397, %rd11325;
$L__BB3_610:
	shr.u64 	%rd10398, %rd10397, 1;
	add.s64 	%rd1096, %rd10399, %rd10398;
	shl.b64 	%rd8773, %rd1096, 2;
	add.s64 	%rd8774, %rd1084, %rd8773;
	ld.u32 	%r2207, [%rd8774];
	setp.ge.s32 	%p1328, %r2207, %r280;
	@%p1328 bra 	$L__BB3_612;
	add.s64 	%rd10399, %rd1096, 1;
	not.b64 	%rd8775, %rd10398;
	add.s64 	%rd10398, %rd10397, %rd8775;
$L__BB3_612:
	setp.ne.s64 	%p1329, %rd10398, 0;
	mov.u64 	%rd10397, %rd10398;
	@%p1329 bra 	$L__BB3_610;
	cvt.u32.u64 	%r282, %rd10399;
	ld.global.u64 	%rd1101, [%rd4+32];
	mov.b64 	%rd10403, 0;
	mov.u64 	%rd10401, %rd11325;
$L__BB3_614:
	shr.u64 	%rd10402, %rd10401, 1;
	add.s64 	%rd1105, %rd10403, %rd10402;
	shl.b64 	%rd8777, %rd1105, 2;
	add.s64 	%rd8778, %rd1101, %rd8777;
	ld.u32 	%r2208, [%rd8778];
	setp.ge.s32 	%p1330, %r2208, %r281;
	@%p1330 bra 	$L__BB3_616;
	add.s64 	%rd10403, %rd1105, 1;
	not.b64 	%rd8779, %rd10402;
	add.s64 	%rd10402, %rd10401, %rd8779;
$L__BB3_616:
	setp.ne.s64 	%p1331, %rd10402, 0;
	mov.u64 	%rd10401, %rd10402;
	@%p1331 bra 	$L__BB3_614;
	cvt.u32.u64 	%r283, %rd10403;
	mov.b64 	%rd10407, 0;
	mov.u64 	%rd10405, %rd11325;
$L__BB3_618:
	shr.u64 	%rd10406, %rd10405, 1;
	add.s64 	%rd1113, %rd10407, %rd10406;
	shl.b64 	%rd8781, %rd1113, 2;
	add.s64 	%rd8782, %rd1101, %rd8781;
	ld.u32 	%r2209, [%rd8782];
	setp.ge.s32 	%p1332, %r2209, %r282;
	@%p1332 bra 	$L__BB3_620;
	add.s64 	%rd10407, %rd1113, 1;
	not.b64 	%rd8783, %rd10406;
	add.s64 	%rd10406, %rd10405, %rd8783;
$L__BB3_620:
	setp.ne.s64 	%p1333, %rd10406, 0;
	mov.u64 	%rd10405, %rd10406;
	@%p1333 bra 	$L__BB3_618;
	cvt.u32.u64 	%r284, %rd10407;
	ld.global.u64 	%rd1118, [%rd4+40];
	mov.b64 	%rd10411, 0;
	mov.u64 	%rd10409, %rd11325;
$L__BB3_622:
	shr.u64 	%rd10410, %rd10409, 1;
	add.s64 	%rd1122, %rd10411, %rd10410;
	shl.b64 	%rd8785, %rd1122, 2;
	add.s64 	%rd8786, %rd1118, %rd8785;
	ld.u32 	%r2210, [%rd8786];
	setp.ge.s32 	%p1334, %r2210, %r283;
	@%p1334 bra 	$L__BB3_624;
	add.s64 	%rd10411, %rd1122, 1;
	not.b64 	%rd8787, %rd10410;
	add.s64 	%rd10410, %rd10409, %rd8787;
$L__BB3_624:
	setp.ne.s64 	%p1335, %rd10410, 0;
	mov.u64 	%rd10409, %rd10410;
	@%p1335 bra 	$L__BB3_622;
	cvt.u32.u64 	%r285, %rd10411;
	mov.b64 	%rd10415, 0;
	mov.u64 	%rd10413, %rd11325;
$L__BB3_626:
	shr.u64 	%rd10414, %rd10413, 1;
	add.s64 	%rd1130, %rd10415, %rd10414;
	shl.b64 	%rd8789, %rd1130, 2;
	add.s64 	%rd8790, %rd1118, %rd8789;
	ld.u32 	%r2211, [%rd8790];
	setp.ge.s32 	%p1336, %r2211, %r284;
	@%p1336 bra 	$L__BB3_628;
	add.s64 	%rd10415, %rd1130, 1;
	not.b64 	%rd8791, %rd10414;
	add.s64 	%rd10414, %rd10413, %rd8791;
$L__BB3_628:
	setp.ne.s64 	%p1337, %rd10414, 0;
	mov.u64 	%rd10413, %rd10414;
	@%p1337 bra 	$L__BB3_626;
	cvt.u32.u64 	%r286, %rd10415;
	ld.global.u64 	%rd1135, [%rd4+48];
	mov.b64 	%rd10419, 0;
	mov.u64 	%rd10417, %rd11325;
$L__BB3_630:
	shr.u64 	%rd10418, %rd10417, 1;
	add.s64 	%rd1139, %rd10419, %rd10418;
	shl.b64 	%rd8793, %rd1139, 2;
	add.s64 	%rd8794, %rd1135, %rd8793;
	ld.u32 	%r2212, [%rd8794];
	setp.ge.s32 	%p1338, %r2212, %r285;
	@%p1338 bra 	$L__BB3_632;
	add.s64 	%rd10419, %rd1139, 1;
	not.b64 	%rd8795, %rd10418;
	add.s64 	%rd10418, %rd10417, %rd8795;
$L__BB3_632:
	setp.ne.s64 	%p1339, %rd10418, 0;
	mov.u64 	%rd10417, %rd10418;
	@%p1339 bra 	$L__BB3_630;
	cvt.u32.u64 	%r287, %rd10419;
	mov.b64 	%rd10423, 0;
	mov.u64 	%rd10421, %rd11325;
$L__BB3_634:
	shr.u64 	%rd10422, %rd10421, 1;
	add.s64 	%rd1147, %rd10423, %rd10422;
	shl.b64 	%rd8797, %rd1147, 2;
	add.s64 	%rd8798, %rd1135, %rd8797;
	ld.u32 	%r2213, [%rd8798];
	setp.ge.s32 	%p1340, %r2213, %r286;
	@%p1340 bra 	$L__BB3_636;
	add.s64 	%rd10423, %rd1147, 1;
	not.b64 	%rd8799, %rd10422;
	add.s64 	%rd10422, %rd10421, %rd8799;
$L__BB3_636:
	setp.ne.s64 	%p1341, %rd10422, 0;
	mov.u64 	%rd10421, %rd10422;
	@%p1341 bra 	$L__BB3_634;
	cvt.u32.u64 	%r288, %rd10423;
	ld.global.u64 	%rd1152, [%rd4+56];
	mov.b64 	%rd10427, 0;
	mov.u64 	%rd10425, %rd11325;
$L__BB3_638:
	shr.u64 	%rd10426, %rd10425, 1;
	add.s64 	%rd1156, %rd10427, %rd10426;
	shl.b64 	%rd8801, %rd1156, 2;
	add.s64 	%rd8802, %rd1152, %rd8801;
	ld.u32 	%r2214, [%rd8802];
	setp.ge.s32 	%p1342, %r2214, %r287;
	@%p1342 bra 	$L__BB3_640;
	add.s64 	%rd10427, %rd1156, 1;
	not.b64 	%rd8803, %rd10426;
	add.s64 	%rd10426, %rd10425, %rd8803;
$L__BB3_640:
	setp.ne.s64 	%p1343, %rd10426, 0;
	mov.u64 	%rd10425, %rd10426;
	@%p1343 bra 	$L__BB3_638;
	cvt.u32.u64 	%r289, %rd10427;
	mov.b64 	%rd10431, 0;
	mov.u64 	%rd10429, %rd11325;
$L__BB3_642:
	shr.u64 	%rd10430, %rd10429, 1;
	add.s64 	%rd1164, %rd10431, %rd10430;
	shl.b64 	%rd8805, %rd1164, 2;
	add.s64 	%rd8806, %rd1152, %rd8805;
	ld.u32 	%r2215, [%rd8806];
	setp.ge.s32 	%p1344, %r2215, %r288;
	@%p1344 bra 	$L__BB3_644;
	add.s64 	%rd10431, %rd1164, 1;
	not.b64 	%rd8807, %rd10430;
	add.s64 	%rd10430, %rd10429, %rd8807;
$L__BB3_644:
	setp.ne.s64 	%p1345, %rd10430, 0;
	mov.u64 	%rd10429, %rd10430;
	@%p1345 bra 	$L__BB3_642;
	cvt.u32.u64 	%r290, %rd10431;
	ld.global.u64 	%rd1169, [%rd4+64];
	mov.b64 	%rd10435, 0;
	mov.u64 	%rd10433, %rd11325;
$L__BB3_646:
	shr.u64 	%rd10434, %rd10433, 1;
	add.s64 	%rd1173, %rd10435, %rd10434;
	shl.b64 	%rd8809, %rd1173, 2;
	add.s64 	%rd8810, %rd1169, %rd8809;
	ld.u32 	%r2216, [%rd8810];
	setp.ge.s32 	%p1346, %r2216, %r289;
	@%p1346 bra 	$L__BB3_648;
	add.s64 	%rd10435, %rd1173, 1;
	not.b64 	%rd8811, %rd10434;
	add.s64 	%rd10434, %rd10433, %rd8811;
$L__BB3_648:
	setp.ne.s64 	%p1347, %rd10434, 0;
	mov.u64 	%rd10433, %rd10434;
	@%p1347 bra 	$L__BB3_646;
	cvt.u32.u64 	%r291, %rd10435;
	mov.b64 	%rd10439, 0;
	mov.u64 	%rd10437, %rd11325;
$L__BB3_650:
	shr.u64 	%rd10438, %rd10437, 1;
	add.s64 	%rd1181, %rd10439, %rd10438;
	shl.b64 	%rd8813, %rd1181, 2;
	add.s64 	%rd8814, %rd1169, %rd8813;
	ld.u32 	%r2217, [%rd8814];
	setp.ge.s32 	%p1348, %r2217, %r290;
	@%p1348 bra 	$L__BB3_652;
	add.s64 	%rd10439, %rd1181, 1;
	not.b64 	%rd8815, %rd10438;
	add.s64 	%rd10438, %rd10437, %rd8815;
$L__BB3_652:
	setp.ne.s64 	%p1349, %rd10438, 0;
	mov.u64 	%rd10437, %rd10438;
	@%p1349 bra 	$L__BB3_650;
	cvt.u32.u64 	%r292, %rd10439;
	ld.global.u64 	%rd1186, [%rd4+72];
	mov.b64 	%rd10443, 0;
	mov.u64 	%rd10441, %rd11325;
$L__BB3_654:
	shr.u64 	%rd10442, %rd10441, 1;
	add.s64 	%rd1190, %rd10443, %rd10442;
	shl.b64 	%rd8817, %rd1190, 2;
	add.s64 	%rd8818, %rd1186, %rd8817;
	ld.u32 	%r2218, [%rd8818];
	setp.ge.s32 	%p1350, %r2218, %r291;
	@%p1350 bra 	$L__BB3_656;
	add.s64 	%rd10443, %rd1190, 1;
	not.b64 	%rd8819, %rd10442;
	add.s64 	%rd10442, %rd10441, %rd8819;
$L__BB3_656:
	setp.ne.s64 	%p1351, %rd10442, 0;
	mov.u64 	%rd10441, %rd10442;
	@%p1351 bra 	$L__BB3_654;
	mov.b64 	%rd10447, 0;
	mov.u64 	%rd10445, %rd11325;
$L__BB3_658:
	shr.u64 	%rd10446, %rd10445, 1;
	add.s64 	%rd1198, %rd10447, %rd10446;
	shl.b64 	%rd8821, %rd1198, 2;
	add.s64 	%rd8822, %rd1186, %rd8821;
	ld.u32 	%r2219, [%rd8822];
	setp.ge.s32 	%p1352, %r2219, %r292;
	@%p1352 bra 	$L__BB3_660;
	add.s64 	%rd10447, %rd1198, 1;
	not.b64 	%rd8823, %rd10446;
	add.s64 	%rd10446, %rd10445, %rd8823;
$L__BB3_660:
	setp.ne.s64 	%p1353, %rd10446, 0;
	mov.u64 	%rd10445, %rd10446;
	@%p1353 bra 	$L__BB3_658;
	cvt.u32.u64 	%r2661, %rd10447;
	cvt.u32.u64 	%r2662, %rd10443;
$L__BB3_662:
	setp.lt.s32 	%p1865, %r2662, %r2661;
$L__BB3_663:
	selp.b32 	%r297, %r2644, %r2647, %p1865;
	selp.u32 	%r2220, 1, 0, %p1865;
	add.s32 	%r298, %r269, %r2220;
	not.pred 	%p1354, %p1865;
	selp.u32 	%r2221, 1, 0, %p1354;
	add.s32 	%r299, %r270, %r2221;
	@%p1865 bra 	$L__BB3_665;
	shl.b32 	%r2222, %r299, 2;
	add.s32 	%r2224, %r2020, %r2222;
	ld.shared.u32 	%r2647, [%r2224];
	bra.uni 	$L__BB3_666;
$L__BB3_665:
	shl.b32 	%r2225, %r298, 2;
	add.s32 	%r2227, %r2020, %r2225;
	ld.shared.u32 	%r2644, [%r2227];
$L__BB3_666:
	setp.ge.s32 	%p1356, %r298, %r88;
	mov.pred 	%p1866, 0;
	@%p1356 bra 	$L__BB3_751;
	setp.ge.s32 	%p1358, %r299, %r2;
	mov.pred 	%p1866, -1;
	@%p1358 bra 	$L__BB3_751;
	setp.eq.s64 	%p1359, %rd11325, 0;
	mov.b32 	%r2665, 0;
	mov.u32 	%r2666, %r2665;
	@%p1359 bra 	$L__BB3_750;
	ld.global.u64 	%rd1203, [%rd4];
	mov.b64 	%rd10451, 0;
	mov.u64 	%rd10449, %rd11325;
$L__BB3_670:
	shr.u64 	%rd10450, %rd10449, 1;
	add.s64 	%rd1207, %rd10451, %rd10450;
	shl.b64 	%rd8825, %rd1207, 2;
	add.s64 	%rd8826, %rd1203, %rd8825;
	ld.u32 	%r2229, [%rd8826];
	setp.ge.s32 	%p1360, %r2229, %r2644;
	@%p1360 bra 	$L__BB3_672;
	add.s64 	%rd10451, %rd1207, 1;
	not.b64 	%rd8827, %rd10450;
	add.s64 	%rd10450, %rd10449, %rd8827;
$L__BB3_672:
	setp.ne.s64 	%p1361, %rd10450, 0;
	mov.u64 	%rd10449, %rd10450;
	@%p1361 bra 	$L__BB3_670;
	cvt.u32.u64 	%r304, %rd10451;
	mov.b64 	%rd10455, 0;
	mov.u64 	%rd10453, %rd11325;
$L__BB3_674:
	shr.u64 	%rd10454, %rd10453, 1;
	add.s64 	%rd1215, %rd10455, %rd10454;
	shl.b64 	%rd8829, %rd1215, 2;
	add.s64 	%rd8830, %rd1203, %rd8829;
	ld.u32 	%r2230, [%rd8830];
	setp.ge.s32 	%p1362, %r2230, %r2647;
	@%p1362 bra 	$L__BB3_676;
	add.s64 	%rd10455, %rd1215, 1;
	not.b64 	%rd8831, %rd10454;
	add.s64 	%rd10454, %rd10453, %rd8831;
$L__BB3_676:
	setp.ne.s64 	%p1363, %rd10454, 0;
	mov.u64 	%rd10453, %rd10454;
	@%p1363 bra 	$L__BB3_674;
	cvt.u32.u64 	%r305, %rd10455;
	ld.global.u64 	%rd1220, [%rd4+8];
	mov.b64 	%rd10459, 0;
	mov.u64 	%rd10457, %rd11325;
$L__BB3_678:
	shr.u64 	%rd10458, %rd10457, 1;
	add.s64 	%rd1224, %rd10459, %rd10458;
	shl.b64 	%rd8833, %rd1224, 2;
	add.s64 	%rd8834, %rd1220, %rd8833;
	ld.u32 	%r2231, [%rd8834];
	setp.ge.s32 	%p1364, %r2231, %r304;
	@%p1364 bra 	$L__BB3_680;
	add.s64 	%rd10459, %rd1224, 1;
	not.b64 	%rd8835, %rd10458;
	add.s64 	%rd10458, %rd10457, %rd8835;
$L__BB3_680:
	setp.ne.s64 	%p1365, %rd10458, 0;
	mov.u64 	%rd10457, %rd10458;
	@%p1365 bra 	$L__BB3_678;
	cvt.u32.u64 	%r306, %rd10459;
	mov.b64 	%rd10463, 0;
	mov.u64 	%rd10461, %rd11325;
$L__BB3_682:
	shr.u64 	%rd10462, %rd10461, 1;
	add.s64 	%rd1232, %rd10463, %rd10462;
	shl.b64 	%rd8837, %rd1232, 2;
	add.s64 	%rd8838, %rd1220, %rd8837;
	ld.u32 	%r2232, [%rd8838];
	setp.ge.s32 	%p1366, %r2232, %r305;
	@%p1366 bra 	$L__BB3_684;
	add.s64 	%rd10463, %rd1232, 1;
	not.b64 	%rd8839, %rd10462;
	add.s64 	%rd10462, %rd10461, %rd8839;
$L__BB3_684:
	setp.ne.s64 	%p1367, %rd10462, 0;
	mov.u64 	%rd10461, %rd10462;
	@%p1367 bra 	$L__BB3_682;
	cvt.u32.u64 	%r307, %rd10463;
	ld.global.u64 	%rd1237, [%rd4+16];
	mov.b64 	%rd10467, 0;
	mov.u64 	%rd10465, %rd11325;
$L__BB3_686:
	shr.u64 	%rd10466, %rd10465, 1;
	add.s64 	%rd1241, %rd10467, %rd10466;
	shl.b64 	%rd8841, %rd1241, 2;
	add.s64 	%rd8842, %rd1237, %rd8841;
	ld.u32 	%r2233, [%rd8842];
	setp.ge.s32 	%p1368, %r2233, %r306;
	@%p1368 bra 	$L__BB3_688;
	add.s64 	%rd10467, %rd1241, 1;
	not.b64 	%rd8843, %rd10466;
	add.s64 	%rd10466, %rd10465, %rd8843;
$L__BB3_688:
	setp.ne.s64 	%p1369, %rd10466, 0;
	mov.u64 	%rd10465, %rd10466;
	@%p1369 bra 	$L__BB3_686;
	cvt.u32.u64 	%r308, %rd10467;
	mov.b64 	%rd10471, 0;
	mov.u64 	%rd10469, %rd11325;
$L__BB3_690:
	shr.u64 	%rd10470, %rd10469, 1;
	add.s64 	%rd1249, %rd10471, %rd10470;
	shl.b64 	%rd8845, %rd1249, 2;
	add.s64 	%rd8846, %rd1237, %rd8845;
	ld.u32 	%r2234, [%rd8846];
	setp.ge.s32 	%p1370, %r2234, %r307;
	@%p1370 bra 	$L__BB3_692;
	add.s64 	%rd10471, %rd1249, 1;
	not.b64 	%rd8847, %rd10470;
	add.s64 	%rd10470, %rd10469, %rd8847;
$L__BB3_692:
	setp.ne.s64 	%p1371, %rd10470, 0;
	mov.u64 	%rd10469, %rd10470;
	@%p1371 bra 	$L__BB3_690;
	cvt.u32.u64 	%r309, %rd10471;
	ld.global.u64 	%rd1254, [%rd4+24];
	mov.b64 	%rd10475, 0;
	mov.u64 	%rd10473, %rd11325;
$L__BB3_694:
	shr.u64 	%rd10474, %rd10473, 1;
	add.s64 	%rd1258, %rd10475, %rd10474;
	shl.b64 	%rd8849, %rd1258, 2;
	add.s64 	%rd8850, %rd1254, %rd8849;
	ld.u32 	%r2235, [%rd8850];
	setp.ge.s32 	%p1372, %r2235, %r308;
	@%p1372 bra 	$L__BB3_696;
	add.s64 	%rd10475, %rd1258, 1;
	not.b64 	%rd8851, %rd10474;
	add.s64 	%rd10474, %rd10473, %rd8851;
$L__BB3_696:
	setp.ne.s64 	%p1373, %rd10474, 0;
	mov.u64 	%rd10473, %rd10474;
	@%p1373 bra 	$L__BB3_694;
	cvt.u32.u64 	%r310, %rd10475;
	mov.b64 	%rd10479, 0;
	mov.u64 	%rd10477, %rd11325;
$L__BB3_698:
	shr.u64 	%rd10478, %rd10477, 1;
	add.s64 	%rd1266, %rd10479, %rd10478;
	shl.b64 	%rd8853, %rd1266, 2;
	add.s64 	%rd8854, %rd1254, %rd8853;
	ld.u32 	%r2236, [%rd8854];
	setp.ge.s32 	%p1374, %r2236, %r309;
	@%p1374 bra 	$L__BB3_700;
	add.s64 	%rd10479, %rd1266, 1;
	not.b64 	%rd8855, %rd10478;
	add.s64 	%rd10478, %rd10477, %rd8855;
$L__BB3_700:
	setp.ne.s64 	%p1375, %rd10478, 0;
	mov.u64 	%rd10477, %rd10478;
	@%p1375 bra 	$L__BB3_698;
	cvt.u32.u64 	%r311, %rd10479;
	ld.global.u64 	%rd1271, [%rd4+32];
	mov.b64 	%rd10483, 0;
	mov.u64 	%rd10481, %rd11325;
$L__BB3_702:
	shr.u64 	%rd10482, %rd10481, 1;
	add.s64 	%rd1275, %rd10483, %rd10482;
	shl.b64 	%rd8857, %rd1275, 2;
	add.s64 	%rd8858, %rd1271, %rd8857;
	ld.u32 	%r2237, [%rd8858];
	setp.ge.s32 	%p1376, %r2237, %r310;
	@%p1376 bra 	$L__BB3_704;
	add.s64 	%rd10483, %rd1275, 1;
	not.b64 	%rd8859, %rd10482;
	add.s64 	%rd10482, %rd10481, %rd8859;
$L__BB3_704:
	setp.ne.s64 	%p1377, %rd10482, 0;
	mov.u64 	%rd10481, %rd10482;
	@%p1377 bra 	$L__BB3_702;
	cvt.u32.u64 	%r312, %rd10483;
	mov.b64 	%rd10487, 0;
	mov.u64 	%rd10485, %rd11325;
$L__BB3_706:
	shr.u64 	%rd10486, %rd10485, 1;
	add.s64 	%rd1283, %rd10487, %rd10486;
	shl.b64 	%rd8861, %rd1283, 2;
	add.s64 	%rd8862, %rd1271, %rd8861;
	ld.u32 	%r2238, [%rd8862];
	setp.ge.s32 	%p1378, %r2238, %r311;
	@%p1378 bra 	$L__BB3_708;
	add.s64 	%rd10487, %rd1283, 1;
	not.b64 	%rd8863, %rd10486;
	add.s64 	%rd10486, %rd10485, %rd8863;
$L__BB3_708:
	setp.ne.s64 	%p1379, %rd10486, 0;
	mov.u64 	%rd10485, %rd10486;
	@%p1379 bra 	$L__BB3_706;
	cvt.u32.u64 	%r313, %rd10487;
	ld.global.u64 	%rd1288, [%rd4+40];
	mov.b64 	%rd10491, 0;
	mov.u64 	%rd10489, %rd11325;
$L__BB3_710:
	shr.u64 	%rd10490, %rd10489, 1;
	add.s64 	%rd1292, %rd10491, %rd10490;
	shl.b64 	%rd8865, %rd1292, 2;
	add.s64 	%rd8866, %rd1288, %rd8865;
	ld.u32 	%r2239, [%rd8866];
	setp.ge.s32 	%p1380, %r2239, %r312;
	@%p1380 bra 	$L__BB3_712;
	add.s64 	%rd10491, %rd1292, 1;
	not.b64 	%rd8867, %rd10490;
	add.s64 	%rd10490, %rd10489, %rd8867;
$L__BB3_712:
	setp.ne.s64 	%p1381, %rd10490, 0;
	mov.u64 	%rd10489, %rd10490;
	@%p1381 bra 	$L__BB3_710;
	cvt.u32.u64 	%r314, %rd10491;
	mov.b64 	%rd10495, 0;
	mov.u64 	%rd10493, %rd11325;
$L__BB3_714:
	shr.u64 	%rd10494, %rd10493, 1;
	add.s64 	%rd1300, %rd10495, %rd10494;
	shl.b64 	%rd8869, %rd1300, 2;
	add.s64 	%rd8870, %rd1288, %rd8869;
	ld.u32 	%r2240, [%rd8870];
	setp.ge.s32 	%p1382, %r2240, %r313;
	@%p1382 bra 	$L__BB3_716;
	add.s64 	%rd10495, %rd1300, 1;
	not.b64 	%rd8871, %rd10494;
	add.s64 	%rd10494, %rd10493, %rd8871;
$L__BB3_716:
	setp.ne.s64 	%p1383, %rd10494, 0;
	mov.u64 	%rd10493, %rd10494;
	@%p1383 bra 	$L__BB3_714;
	cvt.u32.u64 	%r315, %rd10495;
	ld.global.u64 	%rd1305, [%rd4+48];
	mov.b64 	%rd10499, 0;
	mov.u64 	%rd10497, %rd11325;
$L__BB3_718:
	shr.u64 	%rd10498, %rd10497, 1;
	add.s64 	%rd1309, %rd10499, %rd10498;
	shl.b64 	%rd8873, %rd1309, 2;
	add.s64 	%rd8874, %rd1305, %rd8873;
	ld.u32 	%r2241, [%rd8874];
	setp.ge.s32 	%p1384, %r2241, %r314;
	@%p1384 bra 	$L__BB3_720;
	add.s64 	%rd10499, %rd1309, 1;
	not.b64 	%rd8875, %rd10498;
	add.s64 	%rd10498, %rd10497, %rd8875;
$L__BB3_720:
	setp.ne.s64 	%p1385, %rd10498, 0;
	mov.u64 	%rd10497, %rd10498;
	@%p1385 bra 	$L__BB3_718;
	cvt.u32.u64 	%r316, %rd10499;
	mov.b64 	%rd10503, 0;
	mov.u64 	%rd10501, %rd11325;
$L__BB3_722:
	shr.u64 	%rd10502, %rd10501, 1;
	add.s64 	%rd1317, %rd10503, %rd10502;
	shl.b64 	%rd8877, %rd1317, 2;
	add.s64 	%rd8878, %rd1305, %rd8877;
	ld.u32 	%r2242, [%rd8878];
	setp.ge.s32 	%p1386, %r2242, %r315;
	@%p1386 bra 	$L__BB3_724;
	add.s64 	%rd10503, %rd1317, 1;
	not.b64 	%rd8879, %rd10502;
	add.s64 	%rd10502, %rd10501, %rd8879;
$L__BB3_724:
	setp.ne.s64 	%p1387, %rd10502, 0;
	mov.u64 	%rd10501, %rd10502;
	@%p1387 bra 	$L__BB3_722;
	cvt.u32.u64 	%r317, %rd10503;
	ld.global.u64 	%rd1322, [%rd4+56];
	mov.b64 	%rd10507, 0;
	mov.u64 	%rd10505, %rd11325;
$L__BB3_726:
	shr.u64 	%rd10506, %rd10505, 1;
	add.s64 	%rd1326, %rd10507, %rd10506;
	shl.b64 	%rd8881, %rd1326, 2;
	add.s64 	%rd8882, %rd1322, %rd8881;
	ld.u32 	%r2243, [%rd8882];
	setp.ge.s32 	%p1388, %r2243, %r316;
	@%p1388 bra 	$L__BB3_728;
	add.s64 	%rd10507, %rd1326, 1;
	not.b64 	%rd8883, %rd10506;
	add.s64 	%rd10506, %rd10505, %rd8883;
$L__BB3_728:
	setp.ne.s64 	%p1389, %rd10506, 0;
	mov.u64 	%rd10505, %rd10506;
	@%p1389 bra 	$L__BB3_726;
	cvt.u32.u64 	%r318, %rd10507;
	mov.b64 	%rd10511, 0;
	mov.u64 	%rd10509, %rd11325;
$L__BB3_730:
	shr.u64 	%rd10510, %rd10509, 1;
	add.s64 	%rd1334, %rd10511, %rd10510;
	shl.b64 	%rd8885, %rd1334, 2;
	add.s64 	%rd8886, %rd1322, %rd8885;
	ld.u32 	%r2244, [%rd8886];
	setp.ge.s32 	%p1390, %r2244, %r317;
	@%p1390 bra 	$L__BB3_732;
	add.s64 	%rd10511, %rd1334, 1;
	not.b64 	%rd8887, %rd10510;
	add.s64 	%rd10510, %rd10509, %rd8887;
$L__BB3_732:
	setp.ne.s64 	%p1391, %rd10510, 0;
	mov.u64 	%rd10509, %rd10510;
	@%p1391 bra 	$L__BB3_730;
	cvt.u32.u64 	%r319, %rd10511;
	ld.global.u64 	%rd1339, [%rd4+64];
	mov.b64 	%rd10515, 0;
	mov.u64 	%rd10513, %rd11325;
$L__BB3_734:
	shr.u64 	%rd10514, %rd10513, 1;
	add.s64 	%rd1343, %rd10515, %rd10514;
	shl.b64 	%rd8889, %rd1343, 2;
	add.s64 	%rd8890, %rd1339, %rd8889;
	ld.u32 	%r2245, [%rd8890];
	setp.ge.s32 	%p1392, %r2245, %r318;
	@%p1392 bra 	$L__BB3_736;
	add.s64 	%rd10515, %rd1343, 1;
	not.b64 	%rd8891, %rd10514;
	add.s64 	%rd10514, %rd10513, %rd8891;
$L__BB3_736:
	setp.ne.s64 	%p1393, %rd10514, 0;
	mov.u64 	%rd10513, %rd10514;
	@%p1393 bra 	$L__BB3_734;
	cvt.u32.u64 	%r320, %rd10515;
	mov.b64 	%rd10519, 0;
	mov.u64 	%rd10517, %rd11325;
$L__BB3_738:
	shr.u64 	%rd10518, %rd10517, 1;
	add.s64 	%rd1351, %rd10519, %rd10518;
	shl.b64 	%rd8893, %rd1351, 2;
	add.s64 	%rd8894, %rd1339, %rd8893;
	ld.u32 	%r2246, [%rd8894];
	setp.ge.s32 	%p1394, %r2246, %r319;
	@%p1394 bra 	$L__BB3_740;
	add.s64 	%rd10519, %rd1351, 1;
	not.b64 	%rd8895, %rd10518;
	add.s64 	%rd10518, %rd10517, %rd8895;
$L__BB3_740:
	setp.ne.s64 	%p1395, %rd10518, 0;
	mov.u64 	%rd10517, %rd10518;
	@%p1395 bra 	$L__BB3_738;
	cvt.u32.u64 	%r321, %rd10519;
	ld.global.u64 	%rd1356, [%rd4+72];
	mov.b64 	%rd10523, 0;
	mov.u64 	%rd10521, %rd11325;
$L__BB3_742:
	shr.u64 	%rd10522, %rd10521, 1;
	add.s64 	%rd1360, %rd10523, %rd10522;
	shl.b64 	%rd8897, %rd1360, 2;
	add.s64 	%rd8898, %rd1356, %rd8897;
	ld.u32 	%r2247, [%rd8898];
	setp.ge.s32 	%p1396, %r2247, %r320;
	@%p1396 bra 	$L__BB3_744;
	add.s64 	%rd10523, %rd1360, 1;
	not.b64 	%rd8899, %rd10522;
	add.s64 	%rd10522, %rd10521, %rd8899;
$L__BB3_744:
	setp.ne.s64 	%p1397, %rd10522, 0;
	mov.u64 	%rd10521, %rd10522;
	@%p1397 bra 	$L__BB3_742;
	mov.b64 	%rd10527, 0;
	mov.u64 	%rd10525, %rd11325;
$L__BB3_746:
	shr.u64 	%rd10526, %rd10525, 1;
	add.s64 	%rd1368, %rd10527, %rd10526;
	shl.b64 	%rd8901, %rd1368, 2;
	add.s64 	%rd8902, %rd1356, %rd8901;
	ld.u32 	%r2248, [%rd8902];
	setp.ge.s32 	%p1398, %r2248, %r321;
	@%p1398 bra 	$L__BB3_748;
	add.s64 	%rd10527, %rd1368, 1;
	not.b64 	%rd8903, %rd10526;
	add.s64 	%rd10526, %rd10525, %rd8903;
$L__BB3_748:
	setp.ne.s64 	%p1399, %rd10526, 0;
	mov.u64 	%rd10525, %rd10526;
	@%p1399 bra 	$L__BB3_746;
	cvt.u32.u64 	%r2665, %rd10527;
	cvt.u32.u64 	%r2666, %rd10523;
$L__BB3_750:
	setp.lt.s32 	%p1866, %r2666, %r2665;
$L__BB3_751:
	selp.b32 	%r326, %r2644, %r2647, %p1866;
	selp.u32 	%r2249, 1, 0, %p1866;
	add.s32 	%r327, %r298, %r2249;
	not.pred 	%p1400, %p1866;
	selp.u32 	%r2250, 1, 0, %p1400;
	add.s32 	%r328, %r299, %r2250;
	@%p1866 bra 	$L__BB3_753;
	shl.b32 	%r2251, %r328, 2;
	add.s32 	%r2253, %r2020, %r2251;
	ld.shared.u32 	%r2647, [%r2253];
	bra.uni 	$L__BB3_754;
$L__BB3_753:
	shl.b32 	%r2254, %r327, 2;
	add.s32 	%r2256, %r2020, %r2254;
	ld.shared.u32 	%r2644, [%r2256];
$L__BB3_754:
	setp.ge.s32 	%p1402, %r327, %r88;
	mov.pred 	%p1867, 0;
	@%p1402 bra 	$L__BB3_839;
	setp.ge.s32 	%p1404, %r328, %r2;
	mov.pred 	%p1867, -1;
	@%p1404 bra 	$L__BB3_839;
	setp.eq.s64 	%p1405, %rd11325, 0;
	mov.b32 	%r2669, 0;
	mov.u32 	%r2670, %r2669;
	@%p1405 bra 	$L__BB3_838;
	ld.global.u64 	%rd1373, [%rd4];
	mov.b64 	%rd10531, 0;
	mov.u64 	%rd10529, %rd11325;
$L__BB3_758:
	shr.u64 	%rd10530, %rd10529, 1;
	add.s64 	%rd1377, %rd10531, %rd10530;
	shl.b64 	%rd8905, %rd1377, 2;
	add.s64 	%rd8906, %rd1373, %rd8905;
	ld.u32 	%r2258, [%rd8906];
	setp.ge.s32 	%p1406, %r2258, %r2644;
	@%p1406 bra 	$L__BB3_760;
	add.s64 	%rd10531, %rd1377, 1;
	not.b64 	%rd8907, %rd10530;
	add.s64 	%rd10530, %rd10529, %rd8907;
$L__BB3_760:
	setp.ne.s64 	%p1407, %rd10530, 0;
	mov.u64 	%rd10529, %rd10530;
	@%p1407 bra 	$L__BB3_758;
	cvt.u32.u64 	%r333, %rd10531;
	mov.b64 	%rd10535, 0;
	mov.u64 	%rd10533, %rd11325;
$L__BB3_762:
	shr.u64 	%rd10534, %rd10533, 1;
	add.s64 	%rd1385, %rd10535, %rd10534;
	shl.b64 	%rd8909, %rd1385, 2;
	add.s64 	%rd8910, %rd1373, %rd8909;
	ld.u32 	%r2259, [%rd8910];
	setp.ge.s32 	%p1408, %r2259, %r2647;
	@%p1408 bra 	$L__BB3_764;
	add.s64 	%rd10535, %rd1385, 1;
	not.b64 	%rd8911, %rd10534;
	add.s64 	%rd10534, %rd10533, %rd8911;
$L__BB3_764:
	setp.ne.s64 	%p1409, %rd10534, 0;
	mov.u64 	%rd10533, %rd10534;
	@%p1409 bra 	$L__BB3_762;
	cvt.u32.u64 	%r334, %rd10535;
	ld.global.u64 	%rd1390, [%rd4+8];
	mov.b64 	%rd10539, 0;
	mov.u64 	%rd10537, %rd11325;
$L__BB3_766:
	shr.u64 	%rd10538, %rd10537, 1;
	add.s64 	%rd1394, %rd10539, %rd10538;
	shl.b64 	%rd8913, %rd1394, 2;
	add.s64 	%rd8914, %rd1390, %rd8913;
	ld.u32 	%r2260, [%rd8914];
	setp.ge.s32 	%p1410, %r2260, %r333;
	@%p1410 bra 	$L__BB3_768;
	add.s64 	%rd10539, %rd1394, 1;
	not.b64 	%rd8915, %rd10538;
	add.s64 	%rd10538, %rd10537, %rd8915;
$L__BB3_768:
	setp.ne.s64 	%p1411, %rd10538, 0;
	mov.u64 	%rd10537, %rd10538;
	@%p1411 bra 	$L__BB3_766;
	cvt.u32.u64 	%r335, %rd10539;
	mov.b64 	%rd10543, 0;
	mov.u64 	%rd10541, %rd11325;
$L__BB3_770:
	shr.u64 	%rd10542, %rd10541, 1;
	add.s64 	%rd1402, %rd10543, %rd10542;
	shl.b64 	%rd8917, %rd1402, 2;
	add.s64 	%rd8918, %rd1390, %rd8917;
	ld.u32 	%r2261, [%rd8918];
	setp.ge.s32 	%p1412, %r2261, %r334;
	@%p1412 bra 	$L__BB3_772;
	add.s64 	%rd10543, %rd1402, 1;
	not.b64 	%rd8919, %rd10542;
	add.s64 	%rd10542, %rd10541, %rd8919;
$L__BB3_772:
	setp.ne.s64 	%p1413, %rd10542, 0;
	mov.u64 	%rd10541, %rd10542;
	@%p1413 bra 	$L__BB3_770;
	cvt.u32.u64 	%r336, %rd10543;
	ld.global.u64 	%rd1407, [%rd4+16];
	mov.b64 	%rd10547, 0;
	mov.u64 	%rd10545, %rd11325;
$L__BB3_774:
	shr.u64 	%rd10546, %rd10545, 1;
	add.s64 	%rd1411, %rd10547, %rd10546;
	shl.b64 	%rd8921, %rd1411, 2;
	add.s64 	%rd8922, %rd1407, %rd8921;
	ld.u32 	%r2262, [%rd8922];
	setp.ge.s32 	%p1414, %r2262, %r335;
	@%p1414 bra 	$L__BB3_776;
	add.s64 	%rd10547, %rd1411, 1;
	not.b64 	%rd8923, %rd10546;
	add.s64 	%rd10546, %rd10545, %rd8923;
$L__BB3_776:
	setp.ne.s64 	%p1415, %rd10546, 0;
	mov.u64 	%rd10545, %rd10546;
	@%p1415 bra 	$L__BB3_774;
	cvt.u32.u64 	%r337, %rd10547;
	mov.b64 	%rd10551, 0;
	mov.u64 	%rd10549, %rd11325;
$L__BB3_778:
	shr.u64 	%rd10550, %rd10549, 1;
	add.s64 	%rd1419, %rd10551, %rd10550;
	shl.b64 	%rd8925, %rd1419, 2;
	add.s64 	%rd8926, %rd1407, %rd8925;
	ld.u32 	%r2263, [%rd8926];
	setp.ge.s32 	%p1416, %r2263, %r336;
	@%p1416 bra 	$L__BB3_780;
	add.s64 	%rd10551, %rd1419, 1;
	not.b64 	%rd8927, %rd10550;
	add.s64 	%rd10550, %rd10549, %rd8927;
$L__BB3_780:
	setp.ne.s64 	%p1417, %rd10550, 0;
	mov.u64 	%rd10549, %rd10550;
	@%p1417 bra 	$L__BB3_778;
	cvt.u32.u64 	%r338, %rd10551;
	ld.global.u64 	%rd1424, [%rd4+24];
	mov.b64 	%rd10555, 0;
	mov.u64 	%rd10553, %rd11325;
$L__BB3_782:
	shr.u64 	%rd10554, %rd10553, 1;
	add.s64 	%rd1428, %rd10555, %rd10554;
	shl.b64 	%rd8929, %rd1428, 2;
	add.s64 	%rd8930, %rd1424, %rd8929;
	ld.u32 	%r2264, [%rd8930];
	setp.ge.s32 	%p1418, %r2264, %r337;
	@%p1418 bra 	$L__BB3_784;
	add.s64 	%rd10555, %rd1428, 1;
	not.b64 	%rd8931, %rd10554;
	add.s64 	%rd10554, %rd10553, %rd8931;
$L__BB3_784:
	setp.ne.s64 	%p1419, %rd10554, 0;
	mov.u64 	%rd10553, %rd10554;
	@%p1419 bra 	$L__BB3_782;
	cvt.u32.u64 	%r339, %rd10555;
	mov.b64 	%rd10559, 0;
	mov.u64 	%rd10557, %rd11325;
$L__BB3_786:
	shr.u64 	%rd10558, %rd10557, 1;
	add.s64 	%rd1436, %rd10559, %rd10558;
	shl.b64 	%rd8933, %rd1436, 2;
	add.s64 	%rd8934, %rd1424, %rd8933;
	ld.u32 	%r2265, [%rd8934];
	setp.ge.s32 	%p1420, %r2265, %r338;
	@%p1420 bra 	$L__BB3_788;
	add.s64 	%rd10559, %rd1436, 1;
	not.b64 	%rd8935, %rd10558;
	add.s64 	%rd10558, %rd10557, %rd8935;
$L__BB3_788:
	setp.ne.s64 	%p1421, %rd10558, 0;
	mov.u64 	%rd10557, %rd10558;
	@%p1421 bra 	$L__BB3_786;
	cvt.u32.u64 	%r340, %rd10559;
	ld.global.u64 	%rd1441, [%rd4+32];
	mov.b64 	%rd10563, 0;
	mov.u64 	%rd10561, %rd11325;
$L__BB3_790:
	shr.u64 	%rd10562, %rd10561, 1;
	add.s64 	%rd1445, %rd10563, %rd10562;
	shl.b64 	%rd8937, %rd1445, 2;
	add.s64 	%rd8938, %rd1441, %rd8937;
	ld.u32 	%r2266, [%rd8938];
	setp.ge.s32 	%p1422, %r2266, %r339;
	@%p1422 bra 	$L__BB3_792;
	add.s64 	%rd10563, %rd1445, 1;
	not.b64 	%rd8939, %rd10562;
	add.s64 	%rd10562, %rd10561, %rd8939;
$L__BB3_792:
	setp.ne.s64 	%p1423, %rd10562, 0;
	mov.u64 	%rd10561, %rd10562;
	@%p1423 bra 	$L__BB3_790;
	cvt.u32.u64 	%r341, %rd10563;
	mov.b64 	%rd10567, 0;
	mov.u64 	%rd10565, %rd11325;
$L__BB3_794:
	shr.u64 	%rd10566, %rd10565, 1;
	add.s64 	%rd1453, %rd10567, %rd10566;
	shl.b64 	%rd8941, %rd1453, 2;
	add.s64 	%rd8942, %rd1441, %rd8941;
	ld.u32 	%r2267, [%rd8942];
	setp.ge.s32 	%p1424, %r2267, %r340;
	@%p1424 bra 	$L__BB3_796;
	add.s64 	%rd10567, %rd1453, 1;
	not.b64 	%rd8943, %rd10566;
	add.s64 	%rd10566, %rd10565, %rd8943;
$L__BB3_796:
	setp.ne.s64 	%p1425, %rd10566, 0;
	mov.u64 	%rd10565, %rd10566;
	@%p1425 bra 	$L__BB3_794;
	cvt.u32.u64 	%r342, %rd10567;
	ld.global.u64 	%rd1458, [%rd4+40];
	mov.b64 	%rd10571, 0;
	mov.u64 	%rd10569, %rd11325;
$L__BB3_798:
	shr.u64 	%rd10570, %rd10569, 1;
	add.s64 	%rd1462, %rd10571, %rd10570;
	shl.b64 	%rd8945, %rd1462, 2;
	add.s64 	%rd8946, %rd1458, %rd8945;
	ld.u32 	%r2268, [%rd8946];
	setp.ge.s32 	%p1426, %r2268, %r341;
	@%p1426 bra 	$L__BB3_800;
	add.s64 	%rd10571, %rd1462, 1;
	not.b64 	%rd8947, %rd10570;
	add.s64 	%rd10570, %rd10569, %rd8947;
$L__BB3_800:
	setp.ne.s64 	%p1427, %rd10570, 0;
	mov.u64 	%rd10569, %rd10570;
	@%p1427 bra 	$L__BB3_798;
	cvt.u32.u64 	%r343, %rd10571;
	mov.b64 	%rd10575, 0;
	mov.u64 	%rd10573, %rd11325;
$L__BB3_802:
	shr.u64 	%rd10574, %rd10573, 1;
	add.s64 	%rd1470, %rd10575, %rd10574;
	shl.b64 	%rd8949, %rd1470, 2;
	add.s64 	%rd8950, %rd1458, %rd8949;
	ld.u32 	%r2269, [%rd8950];
	setp.ge.s32 	%p1428, %r2269, %r342;
	@%p1428 bra 	$L__BB3_804;
	add.s64 	%rd10575, %rd1470, 1;
	not.b64 	%rd8951, %rd10574;
	add.s64 	%rd10574, %rd10573, %rd8951;
$L__BB3_804:
	setp.ne.s64 	%p1429, %rd10574, 0;
	mov.u64 	%rd10573, %rd10574;
	@%p1429 bra 	$L__BB3_802;
	cvt.u32.u64 	%r344, %rd10575;
	ld.global.u64 	%rd1475, [%rd4+48];
	mov.b64 	%rd10579, 0;
	mov.u64 	%rd10577, %rd11325;
$L__BB3_806:
	shr.u64 	%rd10578, %rd10577, 1;
	add.s64 	%rd1479, %rd10579, %rd10578;
	shl.b64 	%rd8953, %rd1479, 2;
	add.s64 	%rd8954, %rd1475, %rd8953;
	ld.u32 	%r2270, [%rd8954];
	setp.ge.s32 	%p1430, %r2270, %r343;
	@%p1430 bra 	$L__BB3_808;
	add.s64 	%rd10579, %rd1479, 1;
	not.b64 	%rd8955, %rd10578;
	add.s64 	%rd10578, %rd10577, %rd8955;
$L__BB3_808:
	setp.ne.s64 	%p1431, %rd10578, 0;
	mov.u64 	%rd10577, %rd10578;
	@%p1431 bra 	$L__BB3_806;
	cvt.u32.u64 	%r345, %rd10579;
	mov.b64 	%rd10583, 0;
	mov.u64 	%rd10581, %rd11325;
$L__BB3_810:
	shr.u64 	%rd10582, %rd10581, 1;
	add.s64 	%rd1487, %rd10583, %rd10582;
	shl.b64 	%rd8957, %rd1487, 2;
	add.s64 	%rd8958, %rd1475, %rd8957;
	ld.u32 	%r2271, [%rd8958];
	setp.ge.s32 	%p1432, %r2271, %r344;
	@%p1432 bra 	$L__BB3_812;
	add.s64 	%rd10583, %rd1487, 1;
	not.b64 	%rd8959, %rd10582;
	add.s64 	%rd10582, %rd10581, %rd8959;
$L__BB3_812:
	setp.ne.s64 	%p1433, %rd10582, 0;
	mov.u64 	%rd10581, %rd10582;
	@%p1433 bra 	$L__BB3_810;
	cvt.u32.u64 	%r346, %rd10583;
	ld.global.u64 	%rd1492, [%rd4+56];
	mov.b64 	%rd10587, 0;
	mov.u64 	%rd10585, %rd11325;
$L__BB3_814:
	shr.u64 	%rd10586, %rd10585, 1;
	add.s64 	%rd1496, %rd10587, %rd10586;
	shl.b64 	%rd8961, %rd1496, 2;
	add.s64 	%rd8962, %rd1492, %rd8961;
	ld.u32 	%r2272, [%rd8962];
	setp.ge.s32 	%p1434, %r2272, %r345;
	@%p1434 bra 	$L__BB3_816;
	add.s64 	%rd10587, %rd1496, 1;
	not.b64 	%rd8963, %rd10586;
	add.s64 	%rd10586, %rd10585, %rd8963;
$L__BB3_816:
	setp.ne.s64 	%p1435, %rd10586, 0;
	mov.u64 	%rd10585, %rd10586;
	@%p1435 bra 	$L__BB3_814;
	cvt.u32.u64 	%r347, %rd10587;
	mov.b64 	%rd10591, 0;
	mov.u64 	%rd10589, %rd11325;
$L__BB3_818:
	shr.u64 	%rd10590, %rd10589, 1;
	add.s64 	%rd1504, %rd10591, %rd10590;
	shl.b64 	%rd8965, %rd1504, 2;
	add.s64 	%rd8966, %rd1492, %rd8965;
	ld.u32 	%r2273, [%rd8966];
	setp.ge.s32 	%p1436, %r2273, %r346;
	@%p1436 bra 	$L__BB3_820;
	add.s64 	%rd10591, %rd1504, 1;
	not.b64 	%rd8967, %rd10590;
	add.s64 	%rd10590, %rd10589, %rd8967;
$L__BB3_820:
	setp.ne.s64 	%p1437, %rd10590, 0;
	mov.u64 	%rd10589, %rd10590;
	@%p1437 bra 	$L__BB3_818;
	cvt.u32.u64 	%r348, %rd10591;
	ld.global.u64 	%rd1509, [%rd4+64];
	mov.b64 	%rd10595, 0;
	mov.u64 	%rd10593, %rd11325;
$L__BB3_822:
	shr.u64 	%rd10594, %rd10593, 1;
	add.s64 	%rd1513, %rd10595, %rd10594;
	shl.b64 	%rd8969, %rd1513, 2;
	add.s64 	%rd8970, %rd1509, %rd8969;
	ld.u32 	%r2274, [%rd8970];
	setp.ge.s32 	%p1438, %r2274, %r347;
	@%p1438 bra 	$L__BB3_824;
	add.s64 	%rd10595, %rd1513, 1;
	not.b64 	%rd8971, %rd10594;
	add.s64 	%rd10594, %rd10593, %rd8971;
$L__BB3_824:
	setp.ne.s64 	%p1439, %rd10594, 0;
	mov.u64 	%rd10593, %rd10594;
	@%p1439 bra 	$L__BB3_822;
	cvt.u32.u64 	%r349, %rd10595;
	mov.b64 	%rd10599, 0;
	mov.u64 	%rd10597, %rd11325;
$L__BB3_826:
	shr.u64 	%rd10598, %rd10597, 1;
	add.s64 	%rd1521, %rd10599, %rd10598;
	shl.b64 	%rd8973, %rd1521, 2;
	add.s64 	%rd8974, %rd1509, %rd8973;
	ld.u32 	%r2275, [%rd8974];
	setp.ge.s32 	%p1440, %r2275, %r348;
	@%p1440 bra 	$L__BB3_828;
	add.s64 	%rd10599, %rd1521, 1;
	not.b64 	%rd8975, %rd10598;
	add.s64 	%rd10598, %rd10597, %rd8975;
$L__BB3_828:
	setp.ne.s64 	%p1441, %rd10598, 0;
	mov.u64 	%rd10597, %rd10598;
	@%p1441 bra 	$L__BB3_826;
	cvt.u32.u64 	%r350, %rd10599;
	ld.global.u64 	%rd1526, [%rd4+72];
	mov.b64 	%rd10603, 0;
	mov.u64 	%rd10601, %rd11325;
$L__BB3_830:
	shr.u64 	%rd10602, %rd10601, 1;
	add.s64 	%rd1530, %rd10603, %rd10602;
	shl.b64 	%rd8977, %rd1530, 2;
	add.s64 	%rd8978, %rd1526, %rd8977;
	ld.u32 	%r2276, [%rd8978];
	setp.ge.s32 	%p1442, %r2276, %r349;
	@%p1442 bra 	$L__BB3_832;
	add.s64 	%rd10603, %rd1530, 1;
	not.b64 	%rd8979, %rd10602;
	add.s64 	%rd10602, %rd10601, %rd8979;
$L__BB3_832:
	setp.ne.s64 	%p1443, %rd10602, 0;
	mov.u64 	%rd10601, %rd10602;
	@%p1443 bra 	$L__BB3_830;
	mov.b64 	%rd10607, 0;
	mov.u64 	%rd10605, %rd11325;
$L__BB3_834:
	shr.u64 	%rd10606, %rd10605, 1;
	add.s64 	%rd1538, %rd10607, %rd10606;
	shl.b64 	%rd8981, %rd1538, 2;
	add.s64 	%rd8982, %rd1526, %rd8981;
	ld.u32 	%r2277, [%rd8982];
	setp.ge.s32 	%p1444, %r2277, %r350;
	@%p1444 bra 	$L__BB3_836;
	add.s64 	%rd10607, %rd1538, 1;
	not.b64 	%rd8983, %rd10606;
	add.s64 	%rd10606, %rd10605, %rd8983;
$L__BB3_836:
	setp.ne.s64 	%p1445, %rd10606, 0;
	mov.u64 	%rd10605, %rd10606;
	@%p1445 bra 	$L__BB3_834;
	cvt.u32.u64 	%r2669, %rd10607;
	cvt.u32.u64 	%r2670, %rd10603;
$L__BB3_838:
	setp.lt.s32 	%p1867, %r2670, %r2669;
$L__BB3_839:
	selp.b32 	%r355, %r2644, %r2647, %p1867;
	selp.u32 	%r2278, 1, 0, %p1867;
	add.s32 	%r356, %r327, %r2278;
	not.pred 	%p1446, %p1867;
	selp.u32 	%r2279, 1, 0, %p1446;
	add.s32 	%r357, %r328, %r2279;
	@%p1867 bra 	$L__BB3_841;
	shl.b32 	%r2280, %r357, 2;
	add.s32 	%r2282, %r2020, %r2280;
	ld.shared.u32 	%r2647, [%r2282];
	bra.uni 	$L__BB3_842;
$L__BB3_841:
	shl.b32 	%r2283, %r356, 2;
	add.s32 	%r2285, %r2020, %r2283;
	ld.shared.u32 	%r2644, [%r2285];
$L__BB3_842:
	setp.ge.s32 	%p1448, %r356, %r88;
	mov.pred 	%p1868, 0;
	@%p1448 bra 	$L__BB3_927;
	setp.ge.s32 	%p1450, %r357, %r2;
	mov.pred 	%p1868, -1;
	@%p1450 bra 	$L__BB3_927;
	setp.eq.s64 	%p1451, %rd11325, 0;
	mov.b32 	%r2673, 0;
	mov.u32 	%r2674, %r2673;
	@%p1451 bra 	$L__BB3_926;
	ld.global.u64 	%rd1543, [%rd4];
	mov.b64 	%rd10611, 0;
	mov.u64 	%rd10609, %rd11325;
$L__BB3_846:
	shr.u64 	%rd10610, %rd10609, 1;
	add.s64 	%rd1547, %rd10611, %rd10610;
	shl.b64 	%rd8985, %rd1547, 2;
	add.s64 	%rd8986, %rd1543, %rd8985;
	ld.u32 	%r2287, [%rd8986];
	setp.ge.s32 	%p1452, %r2287, %r2644;
	@%p1452 bra 	$L__BB3_848;
	add.s64 	%rd10611, %rd1547, 1;
	not.b64 	%rd8987, %rd10610;
	add.s64 	%rd10610, %rd10609, %rd8987;
$L__BB3_848:
	setp.ne.s64 	%p1453, %rd10610, 0;
	mov.u64 	%rd10609, %rd10610;
	@%p1453 bra 	$L__BB3_846;
	cvt.u32.u64 	%r362, %rd10611;
	mov.b64 	%rd10615, 0;
	mov.u64 	%rd10613, %rd11325;
$L__BB3_850:
	shr.u64 	%rd10614, %rd10613, 1;
	add.s64 	%rd1555, %rd10615, %rd10614;
	shl.b64 	%rd8989, %rd1555, 2;
	add.s64 	%rd8990, %rd1543, %rd8989;
	ld.u32 	%r2288, [%rd8990];
	setp.ge.s32 	%p1454, %r2288, %r2647;
	@%p1454 bra 	$L__BB3_852;
	add.s64 	%rd10615, %rd1555, 1;
	not.b64 	%rd8991, %rd10614;
	add.s64 	%rd10614, %rd10613, %rd8991;
$L__BB3_852:
	setp.ne.s64 	%p1455, %rd10614, 0;
	mov.u64 	%rd10613, %rd10614;
	@%p1455 bra 	$L__BB3_850;
	cvt.u32.u64 	%r363, %rd10615;
	ld.global.u64 	%rd1560, [%rd4+8];
	mov.b64 	%rd10619, 0;
	mov.u64 	%rd10617, %rd11325;
$L__BB3_854:
	shr.u64 	%rd10618, %rd10617, 1;
	add.s64 	%rd1564, %rd10619, %rd10618;
	shl.b64 	%rd8993, %rd1564, 2;
	add.s64 	%rd8994, %rd1560, %rd8993;
	ld.u32 	%r2289, [%rd8994];
	setp.ge.s32 	%p1456, %r2289, %r362;
	@%p1456 bra 	$L__BB3_856;
	add.s64 	%rd10619, %rd1564, 1;
	not.b64 	%rd8995, %rd10618;
	add.s64 	%rd10618, %rd10617, %rd8995;
$L__BB3_856:
	setp.ne.s64 	%p1457, %rd10618, 0;
	mov.u64 	%rd10617, %rd10618;
	@%p1457 bra 	$L__BB3_854;
	cvt.u32.u64 	%r364, %rd10619;
	mov.b64 	%rd10623, 0;
	mov.u64 	%rd10621, %rd11325;
$L__BB3_858:
	shr.u64 	%rd10622, %rd10621, 1;
	add.s64 	%rd1572, %rd10623, %rd10622;
	shl.b64 	%rd8997, %rd1572, 2;
	add.s64 	%rd8998, %rd1560, %rd8997;
	ld.u32 	%r2290, [%rd8998];
	setp.ge.s32 	%p1458, %r2290, %r363;
	@%p1458 bra 	$L__BB3_860;
	add.s64 	%rd10623, %rd1572, 1;
	not.b64 	%rd8999, %rd10622;
	add.s64 	%rd10622, %rd10621, %rd8999;
$L__BB3_860:
	setp.ne.s64 	%p1459, %rd10622, 0;
	mov.u64 	%rd10621, %rd10622;
	@%p1459 bra 	$L__BB3_858;
	cvt.u32.u64 	%r365, %rd10623;
	ld.global.u64 	%rd1577, [%rd4+16];
	mov.b64 	%rd10627, 0;
	mov.u64 	%rd10625, %rd11325;
$L__BB3_862:
	shr.u64 	%rd10626, %rd10625, 1;
	add.s64 	%rd1581, %rd10627, %rd10626;
	shl.b64 	%rd9001, %rd1581, 2;
	add.s64 	%rd9002, %rd1577, %rd9001;
	ld.u32 	%r2291, [%rd9002];
	setp.ge.s32 	%p1460, %r2291, %r364;
	@%p1460 bra 	$L__BB3_864;
	add.s64 	%rd10627, %rd1581, 1;
	not.b64 	%rd9003, %rd10626;
	add.s64 	%rd10626, %rd10625, %rd9003;
$L__BB3_864:
	setp.ne.s64 	%p1461, %rd10626, 0;
	mov.u64 	%rd10625, %rd10626;
	@%p1461 bra 	$L__BB3_862;
	cvt.u32.u64 	%r366, %rd10627;
	mov.b64 	%rd10631, 0;
	mov.u64 	%rd10629, %rd11325;
$L__BB3_866:
	shr.u64 	%rd10630, %rd10629, 1;
	add.s64 	%rd1589, %rd10631, %rd10630;
	shl.b64 	%rd9005, %rd1589, 2;
	add.s64 	%rd9006, %rd1577, %rd9005;
	ld.u32 	%r2292, [%rd9006];
	setp.ge.s32 	%p1462, %r2292, %r365;
	@%p1462 bra 	$L__BB3_868;
	add.s64 	%rd10631, %rd1589, 1;
	not.b64 	%rd9007, %rd10630;
	add.s64 	%rd10630, %rd10629, %rd9007;
$L__BB3_868:
	setp.ne.s64 	%p1463, %rd10630, 0;
	mov.u64 	%rd10629, %rd10630;
	@%p1463 bra 	$L__BB3_866;
	cvt.u32.u64 	%r367, %rd10631;
	ld.global.u64 	%rd1594, [%rd4+24];
	mov.b64 	%rd10635, 0;
	mov.u64 	%rd10633, %rd11325;
$L__BB3_870:
	shr.u64 	%rd10634, %rd10633, 1;
	add.s64 	%rd1598, %rd10635, %rd10634;
	shl.b64 	%rd9009, %rd1598, 2;
	add.s64 	%rd9010, %rd1594, %rd9009;
	ld.u32 	%r2293, [%rd9010];
	setp.ge.s32 	%p1464, %r2293, %r366;
	@%p1464 bra 	$L__BB3_872;
	add.s64 	%rd10635, %rd1598, 1;
	not.b64 	%rd9011, %rd10634;
	add.s64 	%rd10634, %rd10633, %rd9011;
$L__BB3_872:
	setp.ne.s64 	%p1465, %rd10634, 0;
	mov.u64 	%rd10633, %rd10634;
	@%p1465 bra 	$L__BB3_870;
	cvt.u32.u64 	%r368, %rd10635;
	mov.b64 	%rd10639, 0;
	mov.u64 	%rd10637, %rd11325;
$L__BB3_874:
	shr.u64 	%rd10638, %rd10637, 1;
	add.s64 	%rd1606, %rd10639, %rd10638;
	shl.b64 	%rd9013, %rd1606, 2;
	add.s64 	%rd9014, %rd1594, %rd9013;
	ld.u32 	%r2294, [%rd9014];
	setp.ge.s32 	%p1466, %r2294, %r367;
	@%p1466 bra 	$L__BB3_876;
	add.s64 	%rd10639, %rd1606, 1;
	not.b64 	%rd9015, %rd10638;
	add.s64 	%rd10638, %rd10637, %rd9015;
$L__BB3_876:
	setp.ne.s64 	%p1467, %rd10638, 0;
	mov.u64 	%rd10637, %rd10638;
	@%p1467 bra 	$L__BB3_874;
	cvt.u32.u64 	%r369, %rd10639;
	ld.global.u64 	%rd1611, [%rd4+32];
	mov.b64 	%rd10643, 0;
	mov.u64 	%rd10641, %rd11325;
$L__BB3_878:
	shr.u64 	%rd10642, %rd10641, 1;
	add.s64 	%rd1615, %rd10643, %rd10642;
	shl.b64 	%rd9017, %rd1615, 2;
	add.s64 	%rd9018, %rd1611, %rd9017;
	ld.u32 	%r2295, [%rd9018];
	setp.ge.s32 	%p1468, %r2295, %r368;
	@%p1468 bra 	$L__BB3_880;
	add.s64 	%rd10643, %rd1615, 1;
	not.b64 	%rd9019, %rd10642;
	add.s64 	%rd10642, %rd10641, %rd9019;
$L__BB3_880:
	setp.ne.s64 	%p1469, %rd10642, 0;
	mov.u64 	%rd10641, %rd10642;
	@%p1469 bra 	$L__BB3_878;
	cvt.u32.u64 	%r370, %rd10643;
	mov.b64 	%rd10647, 0;
	mov.u64 	%rd10645, %rd11325;
$L__BB3_882:
	shr.u64 	%rd10646, %rd10645, 1;
	add.s64 	%rd1623, %rd10647, %rd10646;
	shl.b64 	%rd9021, %rd1623, 2;
	add.s64 	%rd9022, %rd1611, %rd9021;
	ld.u32 	%r2296, [%rd9022];
	setp.ge.s32 	%p1470, %r2296, %r369;
	@%p1470 bra 	$L__BB3_884;
	add.s64 	%rd10647, %rd1623, 1;
	not.b64 	%rd9023, %rd10646;
	add.s64 	%rd10646, %rd10645, %rd9023;
$L__BB3_884:
	setp.ne.s64 	%p1471, %rd10646, 0;
	mov.u64 	%rd10645, %rd10646;
	@%p1471 bra 	$L__BB3_882;
	cvt.u32.u64 	%r371, %rd10647;
	ld.global.u64 	%rd1628, [%rd4+40];
	mov.b64 	%rd10651, 0;
	mov.u64 	%rd10649, %rd11325;
$L__BB3_886:
	shr.u64 	%rd10650, %rd10649, 1;
	add.s64 	%rd1632, %rd10651, %rd10650;
	shl.b64 	%rd9025, %rd1632, 2;
	add.s64 	%rd9026, %rd1628, %rd9025;
	ld.u32 	%r2297, [%rd9026];
	setp.ge.s32 	%p1472, %r2297, %r370;
	@%p1472 bra 	$L__BB3_888;
	add.s64 	%rd10651, %rd1632, 1;
	not.b64 	%rd9027, %rd10650;
	add.s64 	%rd10650, %rd10649, %rd9027;
$L__BB3_888:
	setp.ne.s64 	%p1473, %rd10650, 0;
	mov.u64 	%rd10649, %rd10650;
	@%p1473 bra 	$L__BB3_886;
	cvt.u32.u64 	%r372, %rd10651;
	mov.b64 	%rd10655, 0;
	mov.u64 	%rd10653, %rd11325;
$L__BB3_890:
	shr.u64 	%rd10654, %rd10653, 1;
	add.s64 	%rd1640, %rd10655, %rd10654;
	shl.b64 	%rd9029, %rd1640, 2;
	add.s64 	%rd9030, %rd1628, %rd9029;
	ld.u32 	%r2298, [%rd9030];
	setp.ge.s32 	%p1474, %r2298, %r371;
	@%p1474 bra 	$L__BB3_892;
	add.s64 	%rd10655, %rd1640, 1;
	not.b64 	%rd9031, %rd10654;
	add.s64 	%rd10654, %rd10653, %rd9031;
$L__BB3_892:
	setp.ne.s64 	%p1475, %rd10654, 0;
	mov.u64 	%rd10653, %rd10654;
	@%p1475 bra 	$L__BB3_890;
	cvt.u32.u64 	%r373, %rd10655;
	ld.global.u64 	%rd1645, [%rd4+48];
	mov.b64 	%rd10659, 0;
	mov.u64 	%rd10657, %rd11325;
$L__BB3_894:
	shr.u64 	%rd10658, %rd10657, 1;
	add.s64 	%rd1649, %rd10659, %rd10658;
	shl.b64 	%rd9033, %rd1649, 2;
	add.s64 	%rd9034, %rd1645, %rd9033;
	ld.u32 	%r2299, [%rd9034];
	setp.ge.s32 	%p1476, %r2299, %r372;
	@%p1476 bra 	$L__BB3_896;
	add.s64 	%rd10659, %rd1649, 1;
	not.b64 	%rd9035, %rd10658;
	add.s64 	%rd10658, %rd10657, %rd9035;
$L__BB3_896:
	setp.ne.s64 	%p1477, %rd10658, 0;
	mov.u64 	%rd10657, %rd10658;
	@%p1477 bra 	$L__BB3_894;
	cvt.u32.u64 	%r374, %rd10659;
	mov.b64 	%rd10663, 0;
	mov.u64 	%rd10661, %rd11325;
$L__BB3_898:
	shr.u64 	%rd10662, %rd10661, 1;
	add.s64 	%rd1657, %rd10663, %rd10662;
	shl.b64 	%rd9037, %rd1657, 2;
	add.s64 	%rd9038, %rd1645, %rd9037;
	ld.u32 	%r2300, [%rd9038];
	setp.ge.s32 	%p1478, %r2300, %r373;
	@%p1478 bra 	$L__BB3_900;
	add.s64 	%rd10663, %rd1657, 1;
	not.b64 	%rd9039, %rd10662;
	add.s64 	%rd10662, %rd10661, %rd9039;
$L__BB3_900:
	setp.ne.s64 	%p1479, %rd10662, 0;
	mov.u64 	%rd10661, %rd10662;
	@%p1479 bra 	$L__BB3_898;
	cvt.u32.u64 	%r375, %rd10663;
	ld.global.u64 	%rd1662, [%rd4+56];
	mov.b64 	%rd10667, 0;
	mov.u64 	%rd10665, %rd11325;
$L__BB3_902:
	shr.u64 	%rd10666, %rd10665, 1;
	add.s64 	%rd1666, %rd10667, %rd10666;
	shl.b64 	%rd9041, %rd1666, 2;
	add.s64 	%rd9042, %rd1662, %rd9041;
	ld.u32 	%r2301, [%rd9042];
	setp.ge.s32 	%p1480, %r2301, %r374;
	@%p1480 bra 	$L__BB3_904;
	add.s64 	%rd10667, %rd1666, 1;
	not.b64 	%rd9043, %rd10666;
	add.s64 	%rd10666, %rd10665, %rd9043;
$L__BB3_904:
	setp.ne.s64 	%p1481, %rd10666, 0;
	mov.u64 	%rd10665, %rd10666;
	@%p1481 bra 	$L__BB3_902;
	cvt.u32.u64 	%r376, %rd10667;
	mov.b64 	%rd10671, 0;
	mov.u64 	%rd10669, %rd11325;
$L__BB3_906:
	shr.u64 	%rd10670, %rd10669, 1;
	add.s64 	%rd1674, %rd10671, %rd10670;
	shl.b64 	%rd9045, %rd1674, 2;
	add.s64 	%rd9046, %rd1662, %rd9045;
	ld.u32 	%r2302, [%rd9046];
	setp.ge.s32 	%p1482, %r2302, %r375;
	@%p1482 bra 	$L__BB3_908;
	add.s64 	%rd10671, %rd1674, 1;
	not.b64 	%rd9047, %rd10670;
	add.s64 	%rd10670, %rd10669, %rd9047;
$L__BB3_908:
	setp.ne.s64 	%p1483, %rd10670, 0;
	mov.u64 	%rd10669, %rd10670;
	@%p1483 bra 	$L__BB3_906;
	cvt.u32.u64 	%r377, %rd10671;
	ld.global.u64 	%rd1679, [%rd4+64];
	mov.b64 	%rd10675, 0;
	mov.u64 	%rd10673, %rd11325;
$L__BB3_910:
	shr.u64 	%rd10674, %rd10673, 1;
	add.s64 	%rd1683, %rd10675, %rd10674;
	shl.b64 	%rd9049, %rd1683, 2;
	add.s64 	%rd9050, %rd1679, %rd9049;
	ld.u32 	%r2303, [%rd9050];
	setp.ge.s32 	%p1484, %r2303, %r376;
	@%p1484 bra 	$L__BB3_912;
	add.s64 	%rd10675, %rd1683, 1;
	not.b64 	%rd9051, %rd10674;
	add.s64 	%rd10674, %rd10673, %rd9051;
$L__BB3_912:
	setp.ne.s64 	%p1485, %rd10674, 0;
	mov.u64 	%rd10673, %rd10674;
	@%p1485 bra 	$L__BB3_910;
	cvt.u32.u64 	%r378, %rd10675;
	mov.b64 	%rd10679, 0;
	mov.u64 	%rd10677, %rd11325;
$L__BB3_914:
	shr.u64 	%rd10678, %rd10677, 1;
	add.s64 	%rd1691, %rd10679, %rd10678;
	shl.b64 	%rd9053, %rd1691, 2;
	add.s64 	%rd9054, %rd1679, %rd9053;
	ld.u32 	%r2304, [%rd9054];
	setp.ge.s32 	%p1486, %r2304, %r377;
	@%p1486 bra 	$L__BB3_916;
	add.s64 	%rd10679, %rd1691, 1;
	not.b64 	%rd9055, %rd10678;
	add.s64 	%rd10678, %rd10677, %rd9055;
$L__BB3_916:
	setp.ne.s64 	%p1487, %rd10678, 0;
	mov.u64 	%rd10677, %rd10678;
	@%p1487 bra 	$L__BB3_914;
	cvt.u32.u64 	%r379, %rd10679;
	ld.global.u64 	%rd1696, [%rd4+72];
	mov.b64 	%rd10683, 0;
	mov.u64 	%rd10681, %rd11325;
$L__BB3_918:
	shr.u64 	%rd10682, %rd10681, 1;
	add.s64 	%rd1700, %rd10683, %rd10682;
	shl.b64 	%rd9057, %rd1700, 2;
	add.s64 	%rd9058, %rd1696, %rd9057;
	ld.u32 	%r2305, [%rd9058];
	setp.ge.s32 	%p1488, %r2305, %r378;
	@%p1488 bra 	$L__BB3_920;
	add.s64 	%rd10683, %rd1700, 1;
	not.b64 	%rd9059, %rd10682;
	add.s64 	%rd10682, %rd10681, %rd9059;
$L__BB3_920:
	setp.ne.s64 	%p1489, %rd10682, 0;
	mov.u64 	%rd10681, %rd10682;
	@%p1489 bra 	$L__BB3_918;
	mov.b64 	%rd10687, 0;
	mov.u64 	%rd10685, %rd11325;
$L__BB3_922:
	shr.u64 	%rd10686, %rd10685, 1;
	add.s64 	%rd1708, %rd10687, %rd10686;
	shl.b64 	%rd9061, %rd1708, 2;
	add.s64 	%rd9062, %rd1696, %rd9061;
	ld.u32 	%r2306, [%rd9062];
	setp.ge.s32 	%p1490, %r2306, %r379;
	@%p1490 bra 	$L__BB3_924;
	add.s64 	%rd10687, %rd1708, 1;
	not.b64 	%rd9063, %rd10686;
	add.s64 	%rd10686, %rd10685, %rd9063;
$L__BB3_924:
	setp.ne.s64 	%p1491, %rd10686, 0;
	mov.u64 	%rd10685, %rd10686;
	@%p1491 bra 	$L__BB3_922;
	cvt.u32.u64 	%r2673, %rd10687;
	cvt.u32.u64 	%r2674, %rd10683;
$L__BB3_926:
	setp.lt.s32 	%p1868, %r2674, %r2673;
$L__BB3_927:
	selp.b32 	%r384, %r2644, %r2647, %p1868;
	selp.u32 	%r2307, 1, 0, %p1868;
	add.s32 	%r385, %r356, %r2307;
	not.pred 	%p1492, %p1868;
	selp.u32 	%r2308, 1, 0, %p1492;
	add.s32 	%r386, %r357, %r2308;
	@%p1868 bra 	$L__BB3_929;
	shl.b32 	%r2309, %r386, 2;
	add.s32 	%r2311, %r2020, %r2309;
	ld.shared.u32 	%r2647, [%r2311];
	bra.uni 	$L__BB3_930;
$L__BB3_929:
	shl.b32 	%r2312, %r385, 2;
	add.s32 	%r2314, %r2020, %r2312;
	ld.shared.u32 	%r2644, [%r2314];
$L__BB3_930:
	setp.ge.s32 	%p1494, %r385, %r88;
	mov.pred 	%p1869, 0;
	@%p1494 bra 	$L__BB3_1015;
	setp.ge.s32 	%p1496, %r386, %r2;
	mov.pred 	%p1869, -1;
	@%p1496 bra 	$L__BB3_1015;
	setp.eq.s64 	%p1497, %rd11325, 0;
	mov.b32 	%r2677, 0;
	mov.u32 	%r2678, %r2677;
	@%p1497 bra 	$L__BB3_1014;
	ld.global.u64 	%rd1713, [%rd4];
	mov.b64 	%rd10691, 0;
	mov.u64 	%rd10689, %rd11325;
$L__BB3_934:
	shr.u64 	%rd10690, %rd10689, 1;
	add.s64 	%rd1717, %rd10691, %rd10690;
	shl.b64 	%rd9065, %rd1717, 2;
	add.s64 	%rd9066, %rd1713, %rd9065;
	ld.u32 	%r2316, [%rd9066];
	setp.ge.s32 	%p1498, %r2316, %r2644;
	@%p1498 bra 	$L__BB3_936;
	add.s64 	%rd10691, %rd1717, 1;
	not.b64 	%rd9067, %rd10690;
	add.s64 	%rd10690, %rd10689, %rd9067;
$L__BB3_936:
	setp.ne.s64 	%p1499, %rd10690, 0;
	mov.u64 	%rd10689, %rd10690;
	@%p1499 bra 	$L__BB3_934;
	cvt.u32.u64 	%r391, %rd10691;
	mov.b64 	%rd10695, 0;
	mov.u64 	%rd10693, %rd11325;
$L__BB3_938:
	shr.u64 	%rd10694, %rd10693, 1;
	add.s64 	%rd1725, %rd10695, %rd10694;
	shl.b64 	%rd9069, %rd1725, 2;
	add.s64 	%rd9070, %rd1713, %rd9069;
	ld.u32 	%r2317, [%rd9070];
	setp.ge.s32 	%p1500, %r2317, %r2647;
	@%p1500 bra 	$L__BB3_940;
	add.s64 	%rd10695, %rd1725, 1;
	not.b64 	%rd9071, %rd10694;
	add.s64 	%rd10694, %rd10693, %rd9071;
$L__BB3_940:
	setp.ne.s64 	%p1501, %rd10694, 0;
	mov.u64 	%rd10693, %rd10694;
	@%p1501 bra 	$L__BB3_938;
	cvt.u32.u64 	%r392, %rd10695;
	ld.global.u64 	%rd1730, [%rd4+8];
	mov.b64 	%rd10699, 0;
	mov.u64 	%rd10697, %rd11325;
$L__BB3_942:
	shr.u64 	%rd10698, %rd10697, 1;
	add.s64 	%rd1734, %rd10699, %rd10698;
	shl.b64 	%rd9073, %rd1734, 2;
	add.s64 	%rd9074, %rd1730, %rd9073;
	ld.u32 	%r2318, [%rd9074];
	setp.ge.s32 	%p1502, %r2318, %r391;
	@%p1502 bra 	$L__BB3_944;
	add.s64 	%rd10699, %rd1734, 1;
	not.b64 	%rd9075, %rd10698;
	add.s64 	%rd10698, %rd10697, %rd9075;
$L__BB3_944:
	setp.ne.s64 	%p1503, %rd10698, 0;
	mov.u64 	%rd10697, %rd10698;
	@%p1503 bra 	$L__BB3_942;
	cvt.u32.u64 	%r393, %rd10699;
	mov.b64 	%rd10703, 0;
	mov.u64 	%rd10701, %rd11325;
$L__BB3_946:
	shr.u64 	%rd10702, %rd10701, 1;
	add.s64 	%rd1742, %rd10703, %rd10702;
	shl.b64 	%rd9077, %rd1742, 2;
	add.s64 	%rd9078, %rd1730, %rd9077;
	ld.u32 	%r2319, [%rd9078];
	setp.ge.s32 	%p1504, %r2319, %r392;
	@%p1504 bra 	$L__BB3_948;
	add.s64 	%rd10703, %rd1742, 1;
	not.b64 	%rd9079, %rd10702;
	add.s64 	%rd10702, %rd10701, %rd9079;
$L__BB3_948:
	setp.ne.s64 	%p1505, %rd10702, 0;
	mov.u64 	%rd10701, %rd10702;
	@%p1505 bra 	$L__BB3_946;
	cvt.u32.u64 	%r394, %rd10703;
	ld.global.u64 	%rd1747, [%rd4+16];
	mov.b64 	%rd10707, 0;
	mov.u64 	%rd10705, %rd11325;
$L__BB3_950:
	shr.u64 	%rd10706, %rd10705, 1;
	add.s64 	%rd1751, %rd10707, %rd10706;
	shl.b64 	%rd9081, %rd1751, 2;
	add.s64 	%rd9082, %rd1747, %rd9081;
	ld.u32 	%r2320, [%rd9082];
	setp.ge.s32 	%p1506, %r2320, %r393;
	@%p1506 bra 	$L__BB3_952;
	add.s64 	%rd10707, %rd1751, 1;
	not.b64 	%rd9083, %rd10706;
	add.s64 	%rd10706, %rd10705, %rd9083;
$L__BB3_952:
	setp.ne.s64 	%p1507, %rd10706, 0;
	mov.u64 	%rd10705, %rd10706;
	@%p1507 bra 	$L__BB3_950;
	cvt.u32.u64 	%r395, %rd10707;
	mov.b64 	%rd10711, 0;
	mov.u64 	%rd10709, %rd11325;
$L__BB3_954:
	shr.u64 	%rd10710, %rd10709, 1;
	add.s64 	%rd1759, %rd10711, %rd10710;
	shl.b64 	%rd9085, %rd1759, 2;
	add.s64 	%rd9086, %rd1747, %rd9085;
	ld.u32 	%r2321, [%rd9086];
	setp.ge.s32 	%p1508, %r2321, %r394;
	@%p1508 bra 	$L__BB3_956;
	add.s64 	%rd10711, %rd1759, 1;
	not.b64 	%rd9087, %rd10710;
	add.s64 	%rd10710, %rd10709, %rd9087;
$L__BB3_956:
	setp.ne.s64 	%p1509, %rd10710, 0;
	mov.u64 	%rd10709, %rd10710;
	@%p1509 bra 	$L__BB3_954;
	cvt.u32.u64 	%r396, %rd10711;
	ld.global.u64 	%rd1764, [%rd4+24];
	mov.b64 	%rd10715, 0;
	mov.u64 	%rd10713, %rd11325;
$L__BB3_958:
	shr.u64 	%rd10714, %rd10713, 1;
	add.s64 	%rd1768, %rd10715, %rd10714;
	shl.b64 	%rd9089, %rd1768, 2;
	add.s64 	%rd9090, %rd1764, %rd9089;
	ld.u32 	%r2322, [%rd9090];
	setp.ge.s32 	%p1510, %r2322, %r395;
	@%p1510 bra 	$L__BB3_960;
	add.s64 	%rd10715, %rd1768, 1;
	not.b64 	%rd9091, %rd10714;
	add.s64 	%rd10714, %rd10713, %rd9091;
$L__BB3_960:
	setp.ne.s64 	%p1511, %rd10714, 0;
	mov.u64 	%rd10713, %rd10714;
	@%p1511 bra 	$L__BB3_958;
	cvt.u32.u64 	%r397, %rd10715;
	mov.b64 	%rd10719, 0;
	mov.u64 	%rd10717, %rd11325;
$L__BB3_962:
	shr.u64 	%rd10718, %rd10717, 1;
	add.s64 	%rd1776, %rd10719, %rd10718;
	shl.b64 	%rd9093, %rd1776, 2;
	add.s64 	%rd9094, %rd1764, %rd9093;
	ld.u32 	%r2323, [%rd9094];
	setp.ge.s32 	%p1512, %r2323, %r396;
	@%p1512 bra 	$L__BB3_964;
	add.s64 	%rd10719, %rd1776, 1;
	not.b64 	%rd9095, %rd10718;
	add.s64 	%rd10718, %rd10717, %rd9095;
$L__BB3_964:
	setp.ne.s64 	%p1513, %rd10718, 0;
	mov.u64 	%rd10717, %rd10718;
	@%p1513 bra 	$L__BB3_962;
	cvt.u32.u64 	%r398, %rd10719;
	ld.global.u64 	%rd1781, [%rd4+32];
	mov.b64 	%rd10723, 0;
	mov.u64 	%rd10721, %rd11325;
$L__BB3_966:
	shr.u64 	%rd10722, %rd10721, 1;
	add.s64 	%rd1785, %rd10723, %rd10722;
	shl.b64 	%rd9097, %rd1785, 2;
	add.s64 	%rd9098, %rd1781, %rd9097;
	ld.u32 	%r2324, [%rd9098];
	setp.ge.s32 	%p1514, %r2324, %r397;
	@%p1514 bra 	$L__BB3_968;
	add.s64 	%rd10723, %rd1785, 1;
	not.b64 	%rd9099, %rd10722;
	add.s64 	%rd10722, %rd10721, %rd9099;
$L__BB3_968:
	setp.ne.s64 	%p1515, %rd10722, 0;
	mov.u64 	%rd10721, %rd10722;
	@%p1515 bra 	$L__BB3_966;
	cvt.u32.u64 	%r399, %rd10723;
	mov.b64 	%rd10727, 0;
	mov.u64 	%rd10725, %rd11325;
$L__BB3_970:
	shr.u64 	%rd10726, %rd10725, 1;
	add.s64 	%rd1793, %rd10727, %rd10726;
	shl.b64 	%rd9101, %rd1793, 2;
	add.s64 	%rd9102, %rd1781, %rd9101;
	ld.u32 	%r2325, [%rd9102];
	setp.ge.s32 	%p1516, %r2325, %r398;
	@%p1516 bra 	$L__BB3_972;
	add.s64 	%rd10727, %rd1793, 1;
	not.b64 	%rd9103, %rd10726;
	add.s64 	%rd10726, %rd10725, %rd9103;
$L__BB3_972:
	setp.ne.s64 	%p1517, %rd10726, 0;
	mov.u64 	%rd10725, %rd10726;
	@%p1517 bra 	$L__BB3_970;
	cvt.u32.u64 	%r400, %rd10727;
	ld.global.u64 	%rd1798, [%rd4+40];
	mov.b64 	%rd10731, 0;
	mov.u64 	%rd10729, %rd11325;
$L__BB3_974:
	shr.u64 	%rd10730, %rd10729, 1;
	add.s64 	%rd1802, %rd10731, %rd10730;
	shl.b64 	%rd9105, %rd1802, 2;
	add.s64 	%rd9106, %rd1798, %rd9105;
	ld.u32 	%r2326, [%rd9106];
	setp.ge.s32 	%p1518, %r2326, %r399;
	@%p1518 bra 	$L__BB3_976;
	add.s64 	%rd10731, %rd1802, 1;
	not.b64 	%rd9107, %rd10730;
	add.s64 	%rd10730, %rd10729, %rd9107;
$L__BB3_976:
	setp.ne.s64 	%p1519, %rd10730, 0;
	mov.u64 	%rd10729, %rd10730;
	@%p1519 bra 	$L__BB3_974;
	cvt.u32.u64 	%r401, %rd10731;
	mov.b64 	%rd10735, 0;
	mov.u64 	%rd10733, %rd11325;
$L__BB3_978:
	shr.u64 	%rd10734, %rd10733, 1;
	add.s64 	%rd1810, %rd10735, %rd10734;
	shl.b64 	%rd9109, %rd1810, 2;
	add.s64 	%rd9110, %rd1798, %rd9109;
	ld.u32 	%r2327, [%rd9110];
	setp.ge.s32 	%p1520, %r2327, %r400;
	@%p1520 bra 	$L__BB3_980;
	add.s64 	%rd10735, %rd1810, 1;
	not.b64 	%rd9111, %rd10734;
	add.s64 	%rd10734, %rd10733, %rd9111;
$L__BB3_980:
	setp.ne.s64 	%p1521, %rd10734, 0;
	mov.u64 	%rd10733, %rd10734;
	@%p1521 bra 	$L__BB3_978;
	cvt.u32.u64 	%r402, %rd10735;
	ld.global.u64 	%rd1815, [%rd4+48];
	mov.b64 	%rd10739, 0;
	mov.u64 	%rd10737, %rd11325;
$L__BB3_982:
	shr.u64 	%rd10738, %rd10737, 1;
	add.s64 	%rd1819, %rd10739, %rd10738;
	shl.b64 	%rd9113, %rd1819, 2;
	add.s64 	%rd9114, %rd1815, %rd9113;
	ld.u32 	%r2328, [%rd9114];
	setp.ge.s32 	%p1522, %r2328, %r401;
	@%p1522 bra 	$L__BB3_984;
	add.s64 	%rd10739, %rd1819, 1;
	not.b64 	%rd9115, %rd10738;
	add.s64 	%rd10738, %rd10737, %rd9115;
$L__BB3_984:
	setp.ne.s64 	%p1523, %rd10738, 0;
	mov.u64 	%rd10737, %rd10738;
	@%p1523 bra 	$L__BB3_982;
	cvt.u32.u64 	%r403, %rd10739;
	mov.b64 	%rd10743, 0;
	mov.u64 	%rd10741, %rd11325;
$L__BB3_986:
	shr.u64 	%rd10742, %rd10741, 1;
	add.s64 	%rd1827, %rd10743, %rd10742;
	shl.b64 	%rd9117, %rd1827, 2;
	add.s64 	%rd9118, %rd1815, %rd9117;
	ld.u32 	%r2329, [%rd9118];
	setp.ge.s32 	%p1524, %r2329, %r402;
	@%p1524 bra 	$L__BB3_988;
	add.s64 	%rd10743, %rd1827, 1;
	not.b64 	%rd9119, %rd10742;
	add.s64 	%rd10742, %rd10741, %rd9119;
$L__BB3_988:
	setp.ne.s64 	%p1525, %rd10742, 0;
	mov.u64 	%rd10741, %rd10742;
	@%p1525 bra 	$L__BB3_986;
	cvt.u32.u64 	%r404, %rd10743;
	ld.global.u64 	%rd1832, [%rd4+56];
	mov.b64 	%rd10747, 0;
	mov.u64 	%rd10745, %rd11325;
$L__BB3_990:
	shr.u64 	%rd10746, %rd10745, 1;
	add.s64 	%rd1836, %rd10747, %rd10746;
	shl.b64 	%rd9121, %rd1836, 2;
	add.s64 	%rd9122, %rd1832, %rd9121;
	ld.u32 	%r2330, [%rd9122];
	setp.ge.s32 	%p1526, %r2330, %r403;
	@%p1526 bra 	$L__BB3_992;
	add.s64 	%rd10747, %rd1836, 1;
	not.b64 	%rd9123, %rd10746;
	add.s64 	%rd10746, %rd10745, %rd9123;
$L__BB3_992:
	setp.ne.s64 	%p1527, %rd10746, 0;
	mov.u64 	%rd10745, %rd10746;
	@%p1527 bra 	$L__BB3_990;
	cvt.u32.u64 	%r405, %rd10747;
	mov.b64 	%rd10751, 0;
	mov.u64 	%rd10749, %rd11325;
$L__BB3_994:
	shr.u64 	%rd10750, %rd10749, 1;
	add.s64 	%rd1844, %rd10751, %rd10750;
	shl.b64 	%rd9125, %rd1844, 2;
	add.s64 	%rd9126, %rd1832, %rd9125;
	ld.u32 	%r2331, [%rd9126];
	setp.ge.s32 	%p1528, %r2331, %r404;
	@%p1528 bra 	$L__BB3_996;
	add.s64 	%rd10751, %rd1844, 1;
	not.b64 	%rd9127, %rd10750;
	add.s64 	%rd10750, %rd10749, %rd9127;
$L__BB3_996:
	setp.ne.s64 	%p1529, %rd10750, 0;
	mov.u64 	%rd10749, %rd10750;
	@%p1529 bra 	$L__BB3_994;
	cvt.u32.u64 	%r406, %rd10751;
	ld.global.u64 	%rd1849, [%rd4+64];
	mov.b64 	%rd10755, 0;
	mov.u64 	%rd10753, %rd11325;
$L__BB3_998:
	shr.u64 	%rd10754, %rd10753, 1;
	add.s64 	%rd1853, %rd10755, %rd10754;
	shl.b64 	%rd9129, %rd1853, 2;
	add.s64 	%rd9130, %rd1849, %rd9129;
	ld.u32 	%r2332, [%rd9130];
	setp.ge.s32 	%p1530, %r2332, %r405;
	@%p1530 bra 	$L__BB3_1000;
	add.s64 	%rd10755, %rd1853, 1;
	not.b64 	%rd9131, %rd10754;
	add.s64 	%rd10754, %rd10753, %rd9131;
$L__BB3_1000:
	setp.ne.s64 	%p1531, %rd10754, 0;
	mov.u64 	%rd10753, %rd10754;
	@%p1531 bra 	$L__BB3_998;
	cvt.u32.u64 	%r407, %rd10755;
	mov.b64 	%rd10759, 0;
	mov.u64 	%rd10757, %rd11325;
$L__BB3_1002:
	shr.u64 	%rd10758, %rd10757, 1;
	add.s64 	%rd1861, %rd10759, %rd10758;
	shl.b64 	%rd9133, %rd1861, 2;
	add.s64 	%rd9134, %rd1849, %rd9133;
	ld.u32 	%r2333, [%rd9134];
	setp.ge.s32 	%p1532, %r2333, %r406;
	@%p1532 bra 	$L__BB3_1004;
	add.s64 	%rd10759, %rd1861, 1;
	not.b64 	%rd9135, %rd10758;
	add.s64 	%rd10758, %rd10757, %rd9135;
$L__BB3_1004:
	setp.ne.s64 	%p1533, %rd10758, 0;
	mov.u64 	%rd10757, %rd10758;
	@%p1533 bra 	$L__BB3_1002;
	cvt.u32.u64 	%r408, %rd10759;
	ld.global.u64 	%rd1866, [%rd4+72];
	mov.b64 	%rd10763, 0;
	mov.u64 	%rd10761, %rd11325;
$L__BB3_1006:
	shr.u64 	%rd10762, %rd10761, 1;
	add.s64 	%rd1870, %rd10763, %rd10762;
	shl.b64 	%rd9137, %rd1870, 2;
	add.s64 	%rd9138, %rd1866, %rd9137;
	ld.u32 	%r2334, [%rd9138];
	setp.ge.s32 	%p1534, %r2334, %r407;
	@%p1534 bra 	$L__BB3_1008;
	add.s64 	%rd10763, %rd1870, 1;
	not.b64 	%rd9139, %rd10762;
	add.s64 	%rd10762, %rd10761, %rd9139;
$L__BB3_1008:
	setp.ne.s64 	%p1535, %rd10762, 0;
	mov.u64 	%rd10761, %rd10762;
	@%p1535 bra 	$L__BB3_1006;
	mov.b64 	%rd10767, 0;
	mov.u64 	%rd10765, %rd11325;
$L__BB3_1010:
	shr.u64 	%rd10766, %rd10765, 1;
	add.s64 	%rd1878, %rd10767, %rd10766;
	shl.b64 	%rd9141, %rd1878, 2;
	add.s64 	%rd9142, %rd1866, %rd9141;
	ld.u32 	%r2335, [%rd9142];
	setp.ge.s32 	%p1536, %r2335, %r408;
	@%p1536 bra 	$L__BB3_1012;
	add.s64 	%rd10767, %rd1878, 1;
	not.b64 	%rd9143, %rd10766;
	add.s64 	%rd10766, %rd10765, %rd9143;
$L__BB3_1012:
	setp.ne.s64 	%p1537, %rd10766, 0;
	mov.u64 	%rd10765, %rd10766;
	@%p1537 bra 	$L__BB3_1010;
	cvt.u32.u64 	%r2677, %rd10767;
	cvt.u32.u64 	%r2678, %rd10763;
$L__BB3_1014:
	setp.lt.s32 	%p1869, %r2678, %r2677;
$L__BB3_1015:
	selp.b32 	%r413, %r2644, %r2647, %p1869;
	selp.u32 	%r2336, 1, 0, %p1869;
	add.s32 	%r414, %r385, %r2336;
	not.pred 	%p1538, %p1869;
	selp.u32 	%r2337, 1, 0, %p1538;
	add.s32 	%r415, %r386, %r2337;
	@%p1869 bra 	$L__BB3_1017;
	shl.b32 	%r2338, %r415, 2;
	add.s32 	%r2340, %r2020, %r2338;
	ld.shared.u32 	%r2647, [%r2340];
	bra.uni 	$L__BB3_1018;
$L__BB3_1017:
	shl.b32 	%r2341, %r414, 2;
	add.s32 	%r2343, %r2020, %r2341;
	ld.shared.u32 	%r2644, [%r2343];
$L__BB3_1018:
	setp.ge.s32 	%p1540, %r414, %r88;
	mov.pred 	%p1870, 0;
	@%p1540 bra 	$L__BB3_1103;
	setp.ge.s32 	%p1542, %r415, %r2;
	mov.pred 	%p1870, -1;
	@%p1542 bra 	$L__BB3_1103;
	setp.eq.s64 	%p1543, %rd11325, 0;
	mov.b32 	%r2681, 0;
	mov.u32 	%r2682, %r2681;
	@%p1543 bra 	$L__BB3_1102;
	cvta.to.global.u64 	%rd1883, %rd6339;
	ld.global.u64 	%rd1884, [%rd1883];
	mov.b64 	%rd10771, 0;
	mov.u64 	%rd10769, %rd11325;
$L__BB3_1022:
	shr.u64 	%rd10770, %rd10769, 1;
	add.s64 	%rd1888, %rd10771, %rd10770;
	shl.b64 	%rd9145, %rd1888, 2;
	add.s64 	%rd9146, %rd1884, %rd9145;
	ld.u32 	%r2345, [%rd9146];
	setp.ge.s32 	%p1544, %r2345, %r2644;
	@%p1544 bra 	$L__BB3_1024;
	add.s64 	%rd10771, %rd1888, 1;
	not.b64 	%rd9147, %rd10770;
	add.s64 	%rd10770, %rd10769, %rd9147;
$L__BB3_1024:
	setp.ne.s64 	%p1545, %rd10770, 0;
	mov.u64 	%rd10769, %rd10770;
	@%p1545 bra 	$L__BB3_1022;
	cvt.u32.u64 	%r420, %rd10771;
	mov.b64 	%rd10775, 0;
	mov.u64 	%rd10773, %rd11325;
$L__BB3_1026:
	shr.u64 	%rd10774, %rd10773, 1;
	add.s64 	%rd1896, %rd10775, %rd10774;
	shl.b64 	%rd9149, %rd1896, 2;
	add.s64 	%rd9150, %rd1884, %rd9149;
	ld.u32 	%r2346, [%rd9150];
	setp.ge.s32 	%p1546, %r2346, %r2647;
	@%p1546 bra 	$L__BB3_1028;
	add.s64 	%rd10775, %rd1896, 1;
	not.b64 	%rd9151, %rd10774;
	add.s64 	%rd10774, %rd10773, %rd9151;
$L__BB3_1028:
	setp.ne.s64 	%p1547, %rd10774, 0;
	mov.u64 	%rd10773, %rd10774;
	@%p1547 bra 	$L__BB3_1026;
	cvt.u32.u64 	%r421, %rd10775;
	ld.global.u64 	%rd1901, [%rd1883+8];
	mov.b64 	%rd10779, 0;
	mov.u64 	%rd10777, %rd11325;
$L__BB3_1030:
	shr.u64 	%rd10778, %rd10777, 1;
	add.s64 	%rd1905, %rd10779, %rd10778;
	shl.b64 	%rd9153, %rd1905, 2;
	add.s64 	%rd9154, %rd1901, %rd9153;
	ld.u32 	%r2347, [%rd9154];
	setp.ge.s32 	%p1548, %r2347, %r420;
	@%p1548 bra 	$L__BB3_1032;
	add.s64 	%rd10779, %rd1905, 1;
	not.b64 	%rd9155, %rd10778;
	add.s64 	%rd10778, %rd10777, %rd9155;
$L__BB3_1032:
	setp.ne.s64 	%p1549, %rd10778, 0;
	mov.u64 	%rd10777, %rd10778;
	@%p1549 bra 	$L__BB3_1030;
	cvt.u32.u64 	%r422, %rd10779;
	mov.b64 	%rd10783, 0;
	mov.u64 	%rd10781, %rd11325;
$L__BB3_1034:
	shr.u64 	%rd10782, %rd10781, 1;
	add.s64 	%rd1913, %rd10783, %rd10782;
	shl.b64 	%rd9157, %rd1913, 2;
	add.s64 	%rd9158, %rd1901, %rd9157;
	ld.u32 	%r2348, [%rd9158];
	setp.ge.s32 	%p1550, %r2348, %r421;
	@%p1550 bra 	$L__BB3_1036;
	add.s64 	%rd10783, %rd1913, 1;
	not.b64 	%rd9159, %rd10782;
	add.s64 	%rd10782, %rd10781, %rd9159;
$L__BB3_1036:
	setp.ne.s64 	%p1551, %rd10782, 0;
	mov.u64 	%rd10781, %rd10782;
	@%p1551 bra 	$L__BB3_1034;
	cvt.u32.u64 	%r423, %rd10783;
	cvta.to.global.u64 	%rd9161, %rd6339;
	ld.global.u64 	%rd1918, [%rd9161+16];
	mov.b64 	%rd10787, 0;
	mov.u64 	%rd10785, %rd11325;
$L__BB3_1038:
	shr.u64 	%rd10786, %rd10785, 1;
	add.s64 	%rd1922, %rd10787, %rd10786;
	shl.b64 	%rd9162, %rd1922, 2;
	add.s64 	%rd9163, %rd1918, %rd9162;
	ld.u32 	%r2349, [%rd9163];
	setp.ge.s32 	%p1552, %r2349, %r422;
	@%p1552 bra 	$L__BB3_1040;
	add.s64 	%rd10787, %rd1922, 1;
	not.b64 	%rd9164, %rd10786;
	add.s64 	%rd10786, %rd10785, %rd9164;
$L__BB3_1040:
	setp.ne.s64 	%p1553, %rd10786, 0;
	mov.u64 	%rd10785, %rd10786;
	@%p1553 bra 	$L__BB3_1038;
	cvt.u32.u64 	%r424, %rd10787;
	mov.b64 	%rd10791, 0;
	mov.u64 	%rd10789, %rd11325;
$L__BB3_1042:
	shr.u64 	%rd10790, %rd10789, 1;
	add.s64 	%rd1930, %rd10791, %rd10790;
	shl.b64 	%rd9166, %rd1930, 2;
	add.s64 	%rd9167, %rd1918, %rd9166;
	ld.u32 	%r2350, [%rd9167];
	setp.ge.s32 	%p1554, %r2350, %r423;
	@%p1554 bra 	$L__BB3_1044;
	add.s64 	%rd10791, %rd1930, 1;
	not.b64 	%rd9168, %rd10790;
	add.s64 	%rd10790, %rd10789, %rd9168;
$L__BB3_1044:
	setp.ne.s64 	%p1555, %rd10790, 0;
	mov.u64 	%rd10789, %rd10790;
	@%p1555 bra 	$L__BB3_1042;
	cvt.u32.u64 	%r425, %rd10791;
	cvta.to.global.u64 	%rd9170, %rd6339;
	ld.global.u64 	%rd1935, [%rd9170+24];
	mov.b64 	%rd10795, 0;
	mov.u64 	%rd10793, %rd11325;
$L__BB3_1046:
	shr.u64 	%rd10794, %rd10793, 1;
	add.s64 	%rd1939, %rd10795, %rd10794;
	shl.b64 	%rd9171, %rd1939, 2;
	add.s64 	%rd9172, %rd1935, %rd9171;
	ld.u32 	%r2351, [%rd9172];
	setp.ge.s32 	%p1556, %r2351, %r424;
	@%p1556 bra 	$L__BB3_1048;
	add.s64 	%rd10795, %rd1939, 1;
	not.b64 	%rd9173, %rd10794;
	add.s64 	%rd10794, %rd10793, %rd9173;
$L__BB3_1048:
	setp.ne.s64 	%p1557, %rd10794, 0;
	mov.u64 	%rd10793, %rd10794;
	@%p1557 bra 	$L__BB3_1046;
	cvt.u32.u64 	%r426, %rd10795;
	mov.b64 	%rd10799, 0;
	mov.u64 	%rd10797, %rd11325;
$L__BB3_1050:
	shr.u64 	%rd10798, %rd10797, 1;
	add.s64 	%rd1947, %rd10799, %rd10798;
	shl.b64 	%rd9175, %rd1947, 2;
	add.s64 	%rd9176, %rd1935, %rd9175;
	ld.u32 	%r2352, [%rd9176];
	setp.ge.s32 	%p1558, %r2352, %r425;
	@%p1558 bra 	$L__BB3_1052;
	add.s64 	%rd10799, %rd1947, 1;
	not.b64 	%rd9177, %rd10798;
	add.s64 	%rd10798, %rd10797, %rd9177;
$L__BB3_1052:
	setp.ne.s64 	%p1559, %rd10798, 0;
	mov.u64 	%rd10797, %rd10798;
	@%p1559 bra 	$L__BB3_1050;
	cvt.u32.u64 	%r427, %rd10799;
	cvta.to.global.u64 	%rd9179, %rd6339;
	ld.global.u64 	%rd1952, [%rd9179+32];
	mov.b64 	%rd10803, 0;
	mov.u64 	%rd10801, %rd11325;
$L__BB3_1054:
	shr.u64 	%rd10802, %rd10801, 1;
	add.s64 	%rd1956, %rd10803, %rd10802;
	shl.b64 	%rd9180, %rd1956, 2;
	add.s64 	%rd9181, %rd1952, %rd9180;
	ld.u32 	%r2353, [%rd9181];
	setp.ge.s32 	%p1560, %r2353, %r426;
	@%p1560 bra 	$L__BB3_1056;
	add.s64 	%rd10803, %rd1956, 1;
	not.b64 	%rd9182, %rd10802;
	add.s64 	%rd10802, %rd10801, %rd9182;
$L__BB3_1056:
	setp.ne.s64 	%p1561, %rd10802, 0;
	mov.u64 	%rd10801, %rd10802;
	@%p1561 bra 	$L__BB3_1054;
	cvt.u32.u64 	%r428, %rd10803;
	mov.b64 	%rd10807, 0;
	mov.u64 	%rd10805, %rd11325;
$L__BB3_1058:
	shr.u64 	%rd10806, %rd10805, 1;
	add.s64 	%rd1964, %rd10807, %rd10806;
	shl.b64 	%rd9184, %rd1964, 2;
	add.s64 	%rd9185, %rd1952, %rd9184;
	ld.u32 	%r2354, [%rd9185];
	setp.ge.s32 	%p1562, %r2354, %r427;
	@%p1562 bra 	$L__BB3_1060;
	add.s64 	%rd10807, %rd1964, 1;
	not.b64 	%rd9186, %rd10806;
	add.s64 	%rd10806, %rd10805, %rd9186;
$L__BB3_1060:
	setp.ne.s64 	%p1563, %rd10806, 0;
	mov.u64 	%rd10805, %rd10806;
	@%p1563 bra 	$L__BB3_1058;
	cvt.u32.u64 	%r429, %rd10807;
	cvta.to.global.u64 	%rd9188, %rd6339;
	ld.global.u64 	%rd1969, [%rd9188+40];
	mov.b64 	%rd10811, 0;
	mov.u64 	%rd10809, %rd11325;
$L__BB3_1062:
	shr.u64 	%rd10810, %rd10809, 1;
	add.s64 	%rd1973, %rd10811, %rd10810;
	shl.b64 	%rd9189, %rd1973, 2;
	add.s64 	%rd9190, %rd1969, %rd9189;
	ld.u32 	%r2355, [%rd9190];
	setp.ge.s32 	%p1564, %r2355, %r428;
	@%p1564 bra 	$L__BB3_1064;
	add.s64 	%rd10811, %rd1973, 1;
	not.b64 	%rd9191, %rd10810;
	add.s64 	%rd10810, %rd10809, %rd9191;
$L__BB3_1064:
	setp.ne.s64 	%p1565, %rd10810, 0;
	mov.u64 	%rd10809, %rd10810;
	@%p1565 bra 	$L__BB3_1062;
	cvt.u32.u64 	%r430, %rd10811;
	mov.b64 	%rd10815, 0;
	mov.u64 	%rd10813, %rd11325;
$L__BB3_1066:
	shr.u64 	%rd10814, %rd10813, 1;
	add.s64 	%rd1981, %rd10815, %rd10814;
	shl.b64 	%rd9193, %rd1981, 2;
	add.s64 	%rd9194, %rd1969, %rd9193;
	ld.u32 	%r2356, [%rd9194];
	setp.ge.s32 	%p1566, %r2356, %r429;
	@%p1566 bra 	$L__BB3_1068;
	add.s64 	%rd10815, %rd1981, 1;
	not.b64 	%rd9195, %rd10814;
	add.s64 	%rd10814, %rd10813, %rd9195;
$L__BB3_1068:
	setp.ne.s64 	%p1567, %rd10814, 0;
	mov.u64 	%rd10813, %rd10814;
	@%p1567 bra 	$L__BB3_1066;
	cvt.u32.u64 	%r431, %rd10815;
	cvta.to.global.u64 	%rd9197, %rd6339;
	ld.global.u64 	%rd1986, [%rd9197+48];
	mov.b64 	%rd10819, 0;
	mov.u64 	%rd10817, %rd11325;
$L__BB3_1070:
	shr.u64 	%rd10818, %rd10817, 1;
	add.s64 	%rd1990, %rd10819, %rd10818;
	shl.b64 	%rd9198, %rd1990, 2;
	add.s64 	%rd9199, %rd1986, %rd9198;
	ld.u32 	%r2357, [%rd9199];
	setp.ge.s32 	%p1568, %r2357, %r430;
	@%p1568 bra 	$L__BB3_1072;
	add.s64 	%rd10819, %rd1990, 1;
	not.b64 	%rd9200, %rd10818;
	add.s64 	%rd10818, %rd10817, %rd9200;
$L__BB3_1072:
	setp.ne.s64 	%p1569, %rd10818, 0;
	mov.u64 	%rd10817, %rd10818;
	@%p1569 bra 	$L__BB3_1070;
	cvt.u32.u64 	%r432, %rd10819;
	mov.b64 	%rd10823, 0;
	mov.u64 	%rd10821, %rd11325;
$L__BB3_1074:
	shr.u64 	%rd10822, %rd10821, 1;
	add.s64 	%rd1998, %rd10823, %rd10822;
	shl.b64 	%rd9202, %rd1998, 2;
	add.s64 	%rd9203, %rd1986, %rd9202;
	ld.u32 	%r2358, [%rd9203];
	setp.ge.s32 	%p1570, %r2358, %r431;
	@%p1570 bra 	$L__BB3_1076;
	add.s64 	%rd10823, %rd1998, 1;
	not.b64 	%rd9204, %rd10822;
	add.s64 	%rd10822, %rd10821, %rd9204;
$L__BB3_1076:
	setp.ne.s64 	%p1571, %rd10822, 0;
	mov.u64 	%rd10821, %rd10822;
	@%p1571 bra 	$L__BB3_1074;
	cvt.u32.u64 	%r433, %rd10823;
	cvta.to.global.u64 	%rd9206, %rd6339;
	ld.global.u64 	%rd2003, [%rd9206+56];
	mov.b64 	%rd10827, 0;
	mov.u64 	%rd10825, %rd11325;
$L__BB3_1078:
	shr.u64 	%rd10826, %rd10825, 1;
	add.s64 	%rd2007, %rd10827, %rd10826;
	shl.b64 	%rd9207, %rd2007, 2;
	add.s64 	%rd9208, %rd2003, %rd9207;
	ld.u32 	%r2359, [%rd9208];
	setp.ge.s32 	%p1572, %r2359, %r432;
	@%p1572 bra 	$L__BB3_1080;
	add.s64 	%rd10827, %rd2007, 1;
	not.b64 	%rd9209, %rd10826;
	add.s64 	%rd10826, %rd10825, %rd9209;
$L__BB3_1080:
	setp.ne.s64 	%p1573, %rd10826, 0;
	mov.u64 	%rd10825, %rd10826;
	@%p1573 bra 	$L__BB3_1078;
	cvt.u32.u64 	%r434, %rd10827;
	mov.b64 	%rd10831, 0;
	mov.u64 	%rd10829, %rd11325;
$L__BB3_1082:
	shr.u64 	%rd10830, %rd10829, 1;
	add.s64 	%rd2015, %rd10831, %rd10830;
	shl.b64 	%rd9211, %rd2015, 2;
	add.s64 	%rd9212, %rd2003, %rd9211;
	ld.u32 	%r2360, [%rd9212];
	setp.ge.s32 	%p1574, %r2360, %r433;
	@%p1574 bra 	$L__BB3_1084;
	add.s64 	%rd10831, %rd2015, 1;
	not.b64 	%rd9213, %rd10830;
	add.s64 	%rd10830, %rd10829, %rd9213;
$L__BB3_1084:
	setp.ne.s64 	%p1575, %rd10830, 0;
	mov.u64 	%rd10829, %rd10830;
	@%p1575 bra 	$L__BB3_1082;
	cvt.u32.u64 	%r435, %rd10831;
	cvta.to.global.u64 	%rd9215, %rd6339;
	ld.global.u64 	%rd2020, [%rd9215+64];
	mov.b64 	%rd10835, 0;
	mov.u64 	%rd10833, %rd11325;
$L__BB3_1086:
	shr.u64 	%rd10834, %rd10833, 1;
	add.s64 	%rd2024, %rd10835, %rd10834;
	shl.b64 	%rd9216, %rd2024, 2;
	add.s64 	%rd9217, %rd2020, %rd9216;
	ld.u32 	%r2361, [%rd9217];
	setp.ge.s32 	%p1576, %r2361, %r434;
	@%p1576 bra 	$L__BB3_1088;
	add.s64 	%rd10835, %rd2024, 1;
	not.b64 	%rd9218, %rd10834;
	add.s64 	%rd10834, %rd10833, %rd9218;
$L__BB3_1088:
	setp.ne.s64 	%p1577, %rd10834, 0;
	mov.u64 	%rd10833, %rd10834;
	@%p1577 bra 	$L__BB3_1086;
	cvt.u32.u64 	%r436, %rd10835;
	mov.b64 	%rd10839, 0;
	mov.u64 	%rd10837, %rd11325;
$L__BB3_1090:
	shr.u64 	%rd10838, %rd10837, 1;
	add.s64 	%rd2032, %rd10839, %rd10838;
	shl.b64 	%rd9220, %rd2032, 2;
	add.s64 	%rd9221, %rd2020, %rd9220;
	ld.u32 	%r2362, [%rd9221];
	setp.ge.s32 	%p1578, %r2362, %r435;
	@%p1578 bra 	$L__BB3_1092;
	add.s64 	%rd10839, %rd2032, 1;
	not.b64 	%rd9222, %rd10838;
	add.s64 	%rd10838, %rd10837, %rd9222;
$L__BB3_1092:
	setp.ne.s64 	%p1579, %rd10838, 0;
	mov.u64 	%rd10837, %rd10838;
	@%p1579 bra 	$L__BB3_1090;
	cvt.u32.u64 	%r437, %rd10839;
	cvta.to.global.u64 	%rd9224, %rd6339;
	ld.global.u64 	%rd2037, [%rd9224+72];
	mov.b64 	%rd10843, 0;
	mov.u64 	%rd10841, %rd11325;
$L__BB3_1094:
	shr.u64 	%rd10842, %rd10841, 1;
	add.s64 	%rd2041, %rd10843, %rd10842;
	shl.b64 	%rd9225, %rd2041, 2;
	add.s64 	%rd9226, %rd2037, %rd9225;
	ld.u32 	%r2363, [%rd9226];
	setp.ge.s32 	%p1580, %r2363, %r436;
	@%p1580 bra 	$L__BB3_1096;
	add.s64 	%rd10843, %rd2041, 1;
	not.b64 	%rd9227, %rd10842;
	add.s64 	%rd10842, %rd10841, %rd9227;
$L__BB3_1096:
	setp.ne.s64 	%p1581, %rd10842, 0;
	mov.u64 	%rd10841, %rd10842;
	@%p1581 bra 	$L__BB3_1094;
	mov.b64 	%rd10847, 0;
	mov.u64 	%rd10845, %rd11325;
$L__BB3_1098:
	shr.u64 	%rd10846, %rd10845, 1;
	add.s64 	%rd2049, %rd10847, %rd10846;
	shl.b64 	%rd9229, %rd2049, 2;
	add.s64 	%rd9230, %rd2037, %rd9229;
	ld.u32 	%r2364, [%rd9230];
	setp.ge.s32 	%p1582, %r2364, %r437;
	@%p1582 bra 	$L__BB3_1100;
	add.s64 	%rd10847, %rd2049, 1;
	not.b64 	%rd9231, %rd10846;
	add.s64 	%rd10846, %rd10845, %rd9231;
$L__BB3_1100:
	setp.ne.s64 	%p1583, %rd10846, 0;
	mov.u64 	%rd10845, %rd10846;
	@%p1583 bra 	$L__BB3_1098;
	cvt.u32.u64 	%r2681, %rd10847;
	cvt.u32.u64 	%r2682, %rd10843;
$L__BB3_1102:
	setp.lt.s32 	%p1870, %r2682, %r2681;
$L__BB3_1103:
	selp.b32 	%r442, %r2644, %r2647, %p1870;
	selp.u32 	%r2365, 1, 0, %p1870;
	add.s32 	%r443, %r414, %r2365;
	not.pred 	%p1584, %p1870;
	selp.u32 	%r2366, 1, 0, %p1584;
	add.s32 	%r444, %r415, %r2366;
	@%p1870 bra 	$L__BB3_1105;
	shl.b32 	%r2367, %r444, 2;
	add.s32 	%r2369, %r2020, %r2367;
	ld.shared.u32 	%r2647, [%r2369];
	bra.uni 	$L__BB3_1106;
$L__BB3_1105:
	shl.b32 	%r2370, %r443, 2;
	add.s32 	%r2372, %r2020, %r2370;
	ld.shared.u32 	%r2644, [%r2372];
$L__BB3_1106:
	setp.ge.s32 	%p1586, %r443, %r88;
	mov.pred 	%p1871, 0;
	@%p1586 bra 	$L__BB3_1191;
	setp.ge.s32 	%p1588, %r444, %r2;
	mov.pred 	%p1871, -1;
	@%p1588 bra 	$L__BB3_1191;
	setp.eq.s64 	%p1589, %rd11325, 0;
	mov.b32 	%r2685, 0;
	mov.u32 	%r2686, %r2685;
	@%p1589 bra 	$L__BB3_1190;
	cvta.to.global.u64 	%rd9233, %rd6339;
	ld.global.u64 	%rd2054, [%rd9233];
	mov.b64 	%rd10851, 0;
	mov.u64 	%rd10849, %rd11325;
$L__BB3_1110:
	shr.u64 	%rd10850, %rd10849, 1;
	add.s64 	%rd2058, %rd10851, %rd10850;
	shl.b64 	%rd9234, %rd2058, 2;
	add.s64 	%rd9235, %rd2054, %rd9234;
	ld.u32 	%r2374, [%rd9235];
	setp.ge.s32 	%p1590, %r2374, %r2644;
	@%p1590 bra 	$L__BB3_1112;
	add.s64 	%rd10851, %rd2058, 1;
	not.b64 	%rd9236, %rd10850;
	add.s64 	%rd10850, %rd10849, %rd9236;
$L__BB3_1112:
	setp.ne.s64 	%p1591, %rd10850, 0;
	mov.u64 	%rd10849, %rd10850;
	@%p1591 bra 	$L__BB3_1110;
	cvt.u32.u64 	%r449, %rd10851;
	mov.b64 	%rd10855, 0;
	mov.u64 	%rd10853, %rd11325;
$L__BB3_1114:
	shr.u64 	%rd10854, %rd10853, 1;
	add.s64 	%rd2066, %rd10855, %rd10854;
	shl.b64 	%rd9238, %rd2066, 2;
	add.s64 	%rd9239, %rd2054, %rd9238;
	ld.u32 	%r2375, [%rd9239];
	setp.ge.s32 	%p1592, %r2375, %r2647;
	@%p1592 bra 	$L__BB3_1116;
	add.s64 	%rd10855, %rd2066, 1;
	not.b64 	%rd9240, %rd10854;
	add.s64 	%rd10854, %rd10853, %rd9240;
$L__BB3_1116:
	setp.ne.s64 	%p1593, %rd10854, 0;
	mov.u64 	%rd10853, %rd10854;
	@%p1593 bra 	$L__BB3_1114;
	cvt.u32.u64 	%r450, %rd10855;
	cvta.to.global.u64 	%rd9242, %rd6339;
	ld.global.u64 	%rd2071, [%rd9242+8];
	mov.b64 	%rd10859, 0;
	mov.u64 	%rd10857, %rd11325;
$L__BB3_1118:
	shr.u64 	%rd10858, %rd10857, 1;
	add.s64 	%rd2075, %rd10859, %rd10858;
	shl.b64 	%rd9243, %rd2075, 2;
	add.s64 	%rd9244, %rd2071, %rd9243;
	ld.u32 	%r2376, [%rd9244];
	setp.ge.s32 	%p1594, %r2376, %r449;
	@%p1594 bra 	$L__BB3_1120;
	add.s64 	%rd10859, %rd2075, 1;
	not.b64 	%rd9245, %rd10858;
	add.s64 	%rd10858, %rd10857, %rd9245;
$L__BB3_1120:
	setp.ne.s64 	%p1595, %rd10858, 0;
	mov.u64 	%rd10857, %rd10858;
	@%p1595 bra 	$L__BB3_1118;
	cvt.u32.u64 	%r451, %rd10859;
	mov.b64 	%rd10863, 0;
	mov.u64 	%rd10861, %rd11325;
$L__BB3_1122:
	shr.u64 	%rd10862, %rd10861, 1;
	add.s64 	%rd2083, %rd10863, %rd10862;
	shl.b64 	%rd9247, %rd2083, 2;
	add.s64 	%rd9248, %rd2071, %rd9247;
	ld.u32 	%r2377, [%rd9248];
	setp.ge.s32 	%p1596, %r2377, %r450;
	@%p1596 bra 	$L__BB3_1124;
	add.s64 	%rd10863, %rd2083, 1;
	not.b64 	%rd9249, %rd10862;
	add.s64 	%rd10862, %rd10861, %rd9249;
$L__BB3_1124:
	setp.ne.s64 	%p1597, %rd10862, 0;
	mov.u64 	%rd10861, %rd10862;
	@%p1597 bra 	$L__BB3_1122;
	cvt.u32.u64 	%r452, %rd10863;
	cvta.to.global.u64 	%rd9251, %rd6339;
	ld.global.u64 	%rd2088, [%rd9251+16];
	mov.b64 	%rd10867, 0;
	mov.u64 	%rd10865, %rd11325;
$L__BB3_1126:
	shr.u64 	%rd10866, %rd10865, 1;
	add.s64 	%rd2092, %rd10867, %rd10866;
	shl.b64 	%rd9252, %rd2092, 2;
	add.s64 	%rd9253, %rd2088, %rd9252;
	ld.u32 	%r2378, [%rd9253];
	setp.ge.s32 	%p1598, %r2378, %r451;
	@%p1598 bra 	$L__BB3_1128;
	add.s64 	%rd10867, %rd2092, 1;
	not.b64 	%rd9254, %rd10866;
	add.s64 	%rd10866, %rd10865, %rd9254;
$L__BB3_1128:
	setp.ne.s64 	%p1599, %rd10866, 0;
	mov.u64 	%rd10865, %rd10866;
	@%p1599 bra 	$L__BB3_1126;
	cvt.u32.u64 	%r453, %rd10867;
	mov.b64 	%rd10871, 0;
	mov.u64 	%rd10869, %rd11325;
$L__BB3_1130:
	shr.u64 	%rd10870, %rd10869, 1;
	add.s64 	%rd2100, %rd10871, %rd10870;
	shl.b64 	%rd9256, %rd2100, 2;
	add.s64 	%rd9257, %rd2088, %rd9256;
	ld.u32 	%r2379, [%rd9257];
	setp.ge.s32 	%p1600, %r2379, %r452;
	@%p1600 bra 	$L__BB3_1132;
	add.s64 	%rd10871, %rd2100, 1;
	not.b64 	%rd9258, %rd10870;
	add.s64 	%rd10870, %rd10869, %rd9258;
$L__BB3_1132:
	setp.ne.s64 	%p1601, %rd10870, 0;
	mov.u64 	%rd10869, %rd10870;
	@%p1601 bra 	$L__BB3_1130;
	cvt.u32.u64 	%r454, %rd10871;
	cvta.to.global.u64 	%rd9260, %rd6339;
	ld.global.u64 	%rd2105, [%rd9260+24];
	mov.b64 	%rd10875, 0;
	mov.u64 	%rd10873, %rd11325;
$L__BB3_1134:
	shr.u64 	%rd10874, %rd10873, 1;
	add.s64 	%rd2109, %rd10875, %rd10874;
	shl.b64 	%rd9261, %rd2109, 2;
	add.s64 	%rd9262, %rd2105, %rd9261;
	ld.u32 	%r2380, [%rd9262];
	setp.ge.s32 	%p1602, %r2380, %r453;
	@%p1602 bra 	$L__BB3_1136;
	add.s64 	%rd10875, %rd2109, 1;
	not.b64 	%rd9263, %rd10874;
	add.s64 	%rd10874, %rd10873, %rd9263;
$L__BB3_1136:
	setp.ne.s64 	%p1603, %rd10874, 0;
	mov.u64 	%rd10873, %rd10874;
	@%p1603 bra 	$L__BB3_1134;
	cvt.u32.u64 	%r455, %rd10875;
	mov.b64 	%rd10879, 0;
	mov.u64 	%rd10877, %rd11325;
$L__BB3_1138:
	shr.u64 	%rd10878, %rd10877, 1;
	add.s64 	%rd2117, %rd10879, %rd10878;
	shl.b64 	%rd9265, %rd2117, 2;
	add.s64 	%rd9266, %rd2105, %rd9265;
	ld.u32 	%r2381, [%rd9266];
	setp.ge.s32 	%p1604, %r2381, %r454;
	@%p1604 bra 	$L__BB3_1140;
	add.s64 	%rd10879, %rd2117, 1;
	not.b64 	%rd9267, %rd10878;
	add.s64 	%rd10878, %rd10877, %rd9267;
$L__BB3_1140:
	setp.ne.s64 	%p1605, %rd10878, 0;
	mov.u64 	%rd10877, %rd10878;
	@%p1605 bra 	$L__BB3_1138;
	cvt.u32.u64 	%r456, %rd10879;
	cvta.to.global.u64 	%rd9269, %rd6339;
	ld.global.u64 	%rd2122, [%rd9269+32];
	mov.b64 	%rd10883, 0;
	mov.u64 	%rd10881, %rd11325;
$L__BB3_1142:
	shr.u64 	%rd10882, %rd10881, 1;
	add.s64 	%rd2126, %rd10883, %rd10882;
	shl.b64 	%rd9270, %rd2126, 2;
	add.s64 	%rd9271, %rd2122, %rd9270;
	ld.u32 	%r2382, [%rd9271];
	setp.ge.s32 	%p1606, %r2382, %r455;
	@%p1606 bra 	$L__BB3_1144;
	add.s64 	%rd10883, %rd2126, 1;
	not.b64 	%rd9272, %rd10882;
	add.s64 	%rd10882, %rd10881, %rd9272;
$L__BB3_1144:
	setp.ne.s64 	%p1607, %rd10882, 0;
	mov.u64 	%rd10881, %rd10882;
	@%p1607 bra 	$L__BB3_1142;
	cvt.u32.u64 	%r457, %rd10883;
	mov.b64 	%rd10887, 0;
	mov.u64 	%rd10885, %rd11325;
$L__BB3_1146:
	shr.u64 	%rd10886, %rd10885, 1;
	add.s64 	%rd2134, %rd10887, %rd10886;
	shl.b64 	%rd9274, %rd2134, 2;
	add.s64 	%rd9275, %rd2122, %rd9274;
	ld.u32 	%r2383, [%rd9275];
	setp.ge.s32 	%p1608, %r2383, %r456;
	@%p1608 bra 	$L__BB3_1148;
	add.s64 	%rd10887, %rd2134, 1;
	not.b64 	%rd9276, %rd10886;
	add.s64 	%rd10886, %rd10885, %rd9276;
$L__BB3_1148:
	setp.ne.s64 	%p1609, %rd10886, 0;
	mov.u64 	%rd10885, %rd10886;
	@%p1609 bra 	$L__BB3_1146;
	cvt.u32.u64 	%r458, %rd10887;
	cvta.to.global.u64 	%rd9278, %rd6339;
	ld.global.u64 	%rd2139, [%rd9278+40];
	mov.b64 	%rd10891, 0;
	mov.u64 	%rd10889, %rd11325;
$L__BB3_1150:
	shr.u64 	%rd10890, %rd10889, 1;
	add.s64 	%rd2143, %rd10891, %rd10890;
	shl.b64 	%rd9279, %rd2143, 2;
	add.s64 	%rd9280, %rd2139, %rd9279;
	ld.u32 	%r2384, [%rd9280];
	setp.ge.s32 	%p1610, %r2384, %r457;
	@%p1610 bra 	$L__BB3_1152;
	add.s64 	%rd10891, %rd2143, 1;
	not.b64 	%rd9281, %rd10890;
	add.s64 	%rd10890, %rd10889, %rd9281;
$L__BB3_1152:
	setp.ne.s64 	%p1611, %rd10890, 0;
	mov.u64 	%rd10889, %rd10890;
	@%p1611 bra 	$L__BB3_1150;
	cvt.u32.u64 	%r459, %rd10891;
	mov.b64 	%rd10895, 0;
	mov.u64 	%rd10893, %rd11325;
$L__BB3_1154:
	shr.u64 	%rd10894, %rd10893, 1;
	add.s64 	%rd2151, %rd10895, %rd10894;
	shl.b64 	%rd9283, %rd2151, 2;
	add.s64 	%rd9284, %rd2139, %rd9283;
	ld.u32 	%r2385, [%rd9284];
	setp.ge.s32 	%p1612, %r2385, %r458;
	@%p1612 bra 	$L__BB3_1156;
	add.s64 	%rd10895, %rd2151, 1;
	not.b64 	%rd9285, %rd10894;
	add.s64 	%rd10894, %rd10893, %rd9285;
$L__BB3_1156:
	setp.ne.s64 	%p1613, %rd10894, 0;
	mov.u64 	%rd10893, %rd10894;
	@%p1613 bra 	$L__BB3_1154;
	cvt.u32.u64 	%r460, %rd10895;
	cvta.to.global.u64 	%rd9287, %rd6339;
	ld.global.u64 	%rd2156, [%rd9287+48];
	mov.b64 	%rd10899, 0;
	mov.u64 	%rd10897, %rd11325;
$L__BB3_1158:
	shr.u64 	%rd10898, %rd10897, 1;
	add.s64 	%rd2160, %rd10899, %rd10898;
	shl.b64 	%rd9288, %rd2160, 2;
	add.s64 	%rd9289, %rd2156, %rd9288;
	ld.u32 	%r2386, [%rd9289];
	setp.ge.s32 	%p1614, %r2386, %r459;
	@%p1614 bra 	$L__BB3_1160;
	add.s64 	%rd10899, %rd2160, 1;
	not.b64 	%rd9290, %rd10898;
	add.s64 	%rd10898, %rd10897, %rd9290;
$L__BB3_1160:
	setp.ne.s64 	%p1615, %rd10898, 0;
	mov.u64 	%rd10897, %rd10898;
	@%p1615 bra 	$L__BB3_1158;
	cvt.u32.u64 	%r461, %rd10899;
	mov.b64 	%rd10903, 0;
	mov.u64 	%rd10901, %rd11325;
$L__BB3_1162:
	shr.u64 	%rd10902, %rd10901, 1;
	add.s64 	%rd2168, %rd10903, %rd10902;
	shl.b64 	%rd9292, %rd2168, 2;
	add.s64 	%rd9293, %rd2156, %rd9292;
	ld.u32 	%r2387, [%rd9293];
	setp.ge.s32 	%p1616, %r2387, %r460;
	@%p1616 bra 	$L__BB3_1164;
	add.s64 	%rd10903, %rd2168, 1;
	not.b64 	%rd9294, %rd10902;
	add.s64 	%rd10902, %rd10901, %rd9294;
$L__BB3_1164:
	setp.ne.s64 	%p1617, %rd10902, 0;
	mov.u64 	%rd10901, %rd10902;
	@%p1617 bra 	$L__BB3_1162;
	cvt.u32.u64 	%r462, %rd10903;
	cvta.to.global.u64 	%rd9296, %rd6339;
	ld.global.u64 	%rd2173, [%rd9296+56];
	mov.b64 	%rd10907, 0;
	mov.u64 	%rd10905, %rd11325;
$L__BB3_1166:
	shr.u64 	%rd10906, %rd10905, 1;
	add.s64 	%rd2177, %rd10907, %rd10906;
	shl.b64 	%rd9297, %rd2177, 2;
	add.s64 	%rd9298, %rd2173, %rd9297;
	ld.u32 	%r2388, [%rd9298];
	setp.ge.s32 	%p1618, %r2388, %r461;
	@%p1618 bra 	$L__BB3_1168;
	add.s64 	%rd10907, %rd2177, 1;
	not.b64 	%rd9299, %rd10906;
	add.s64 	%rd10906, %rd10905, %rd9299;
$L__BB3_1168:
	setp.ne.s64 	%p1619, %rd10906, 0;
	mov.u64 	%rd10905, %rd10906;
	@%p1619 bra 	$L__BB3_1166;
	cvt.u32.u64 	%r463, %rd10907;
	mov.b64 	%rd10911, 0;
	mov.u64 	%rd10909, %rd11325;
$L__BB3_1170:
	shr.u64 	%rd10910, %rd10909, 1;
	add.s64 	%rd2185, %rd10911, %rd10910;
	shl.b64 	%rd9301, %rd2185, 2;
	add.s64 	%rd9302, %rd2173, %rd9301;
	ld.u32 	%r2389, [%rd9302];
	setp.ge.s32 	%p1620, %r2389, %r462;
	@%p1620 bra 	$L__BB3_1172;
	add.s64 	%rd10911, %rd2185, 1;
	not.b64 	%rd9303, %rd10910;
	add.s64 	%rd10910, %rd10909, %rd9303;
$L__BB3_1172:
	setp.ne.s64 	%p1621, %rd10910, 0;
	mov.u64 	%rd10909, %rd10910;
	@%p1621 bra 	$L__BB3_1170;
	cvt.u32.u64 	%r464, %rd10911;
	cvta.to.global.u64 	%rd9305, %rd6339;
	ld.global.u64 	%rd2190, [%rd9305+64];
	mov.b64 	%rd10915, 0;
	mov.u64 	%rd10913, %rd11325;
$L__BB3_1174:
	shr.u64 	%rd10914, %rd10913, 1;
	add.s64 	%rd2194, %rd10915, %rd10914;
	shl.b64 	%rd9306, %rd2194, 2;
	add.s64 	%rd9307, %rd2190, %rd9306;
	ld.u32 	%r2390, [%rd9307];
	setp.ge.s32 	%p1622, %r2390, %r463;
	@%p1622 bra 	$L__BB3_1176;
	add.s64 	%rd10915, %rd2194, 1;
	not.b64 	%rd9308, %rd10914;
	add.s64 	%rd10914, %rd10913, %rd9308;
$L__BB3_1176:
	setp.ne.s64 	%p1623, %rd10914, 0;
	mov.u64 	%rd10913, %rd10914;
	@%p1623 bra 	$L__BB3_1174;
	cvt.u32.u64 	%r465, %rd10915;
	mov.b64 	%rd10919, 0;
	mov.u64 	%rd10917, %rd11325;
$L__BB3_1178:
	shr.u64 	%rd10918, %rd10917, 1;
	add.s64 	%rd2202, %rd10919, %rd10918;
	shl.b64 	%rd9310, %rd2202, 2;
	add.s64 	%rd9311, %rd2190, %rd9310;
	ld.u32 	%r2391, [%rd9311];
	setp.ge.s32 	%p1624, %r2391, %r464;
	@%p1624 bra 	$L__BB3_1180;
	add.s64 	%rd10919, %rd2202, 1;
	not.b64 	%rd9312, %rd10918;
	add.s64 	%rd10918, %rd10917, %rd9312;
$L__BB3_1180:
	setp.ne.s64 	%p1625, %rd10918, 0;
	mov.u64 	%rd10917, %rd10918;
	@%p1625 bra 	$L__BB3_1178;
	cvt.u32.u64 	%r466, %rd10919;
	cvta.to.global.u64 	%rd9314, %rd6339;
	ld.global.u64 	%rd2207, [%rd9314+72];
	mov.b64 	%rd10923, 0;
	mov.u64 	%rd10921, %rd11325;
$L__BB3_1182:
	shr.u64 	%rd10922, %rd10921, 1;
	add.s64 	%rd2211, %rd10923, %rd10922;
	shl.b64 	%rd9315, %rd2211, 2;
	add.s64 	%rd9316, %rd2207, %rd9315;
	ld.u32 	%r2392, [%rd9316];
	setp.ge.s32 	%p1626, %r2392, %r465;
	@%p1626 bra 	$L__BB3_1184;
	add.s64 	%rd10923, %rd2211, 1;
	not.b64 	%rd9317, %rd10922;
	add.s64 	%rd10922, %rd10921, %rd9317;
$L__BB3_1184:
	setp.ne.s64 	%p1627, %rd10922, 0;
	mov.u64 	%rd10921, %rd10922;
	@%p1627 bra 	$L__BB3_1182;
	mov.b64 	%rd10927, 0;
	mov.u64 	%rd10925, %rd11325;
$L__BB3_1186:
	shr.u64 	%rd10926, %rd10925, 1;
	add.s64 	%rd2219, %rd10927, %rd10926;
	shl.b64 	%rd9319, %rd2219, 2;
	add.s64 	%rd9320, %rd2207, %rd9319;
	ld.u32 	%r2393, [%rd9320];
	setp.ge.s32 	%p1628, %r2393, %r466;
	@%p1628 bra 	$L__BB3_1188;
	add.s64 	%rd10927, %rd2219, 1;
	shr.u64 	%rd9321, %rd10925, 1;
	not.b64 	%rd9322, %rd9321;
	add.s64 	%rd10926, %rd10925, %rd9322;
$L__BB3_1188:
	setp.ne.s64 	%p1629, %rd10926, 0;
	mov.u64 	%rd10925, %rd10926;
	@%p1629 bra 	$L__BB3_1186;
	cvt.u32.u64 	%r2685, %rd10927;
	cvt.u32.u64 	%r2686, %rd10923;
$L__BB3_1190:
	setp.lt.s32 	%p1871, %r2686, %r2685;
$L__BB3_1191:
	selp.b32 	%r471, %r2644, %r2647, %p1871;
	selp.u32 	%r2394, 1, 0, %p1871;
	add.s32 	%r472, %r443, %r2394;
	not.pred 	%p1630, %p1871;
	selp.u32 	%r2395, 1, 0, %p1630;
	add.s32 	%r473, %r444, %r2395;
	@%p1871 bra 	$L__BB3_1193;
	shl.b32 	%r2396, %r473, 2;
	mov.u32 	%r2397, _ZZN3cub18CUB_300001_SM_10006detail10merge_sort26DeviceMergeSortMergeKernelINS2_10policy_hubIN6thrust24THRUST_300001_SM_1000_NS6detail15normal_iteratorINS6_10device_ptrIiEEEEE9Policy600ESB_PNS0_8NullTypeESB_SF_y11comp_func_tiSE_EEvbT2_T3_T4_PT6_PT7_T5_PSJ_SJ_NS1_7vsmem_tEE19static_temp_storage;
	add.s32 	%r2398, %r2397, %r2396;
	ld.shared.u32 	%r2647, [%r2398];
	bra.uni 	$L__BB3_1194;
$L__BB3_1193:
	shl.b32 	%r2399, %r472, 2;
	mov.u32 	%r2400, _ZZN3cub18CUB_300001_SM_10006detail10merge_sort26DeviceMergeSortMergeKernelINS2_10policy_hubIN6thrust24THRUST_300001_SM_1000_NS6detail15normal_iteratorINS6_10device_ptrIiEEEEE9Policy600ESB_PNS0_8NullTypeESB_SF_y11comp_func_tiSE_EEvbT2_T3_T4_PT6_PT7_T5_PSJ_SJ_NS1_7vsmem_tEE19static_temp_storage;
	add.s32 	%r2401, %r2400, %r2399;
	ld.shared.u32 	%r2644, [%r2401];
$L__BB3_1194:
	setp.ge.s32 	%p1632, %r472, %r88;
	mov.pred 	%p1872, 0;
	@%p1632 bra 	$L__BB3_1279;
	setp.ge.s32 	%p1634, %r473, %r2;
	mov.pred 	%p1872, -1;
	@%p1634 bra 	$L__BB3_1279;
	setp.eq.s64 	%p1635, %rd11325, 0;
	mov.b32 	%r2689, 0;
	mov.u32 	%r2690, %r2689;
	@%p1635 bra 	$L__BB3_1278;
	cvta.to.global.u64 	%rd9324, %rd6339;
	ld.global.u64 	%rd2225, [%rd9324];
	mov.b64 	%rd10931, 0;
	mov.u64 	%rd10929, %rd11325;
$L__BB3_1198:
	shr.u64 	%rd10930, %rd10929, 1;
	add.s64 	%rd2229, %rd10931, %rd10930;
	shl.b64 	%rd9325, %rd2229, 2;
	add.s64 	%rd9326, %rd2225, %rd9325;
	ld.u32 	%r2403, [%rd9326];
	setp.ge.s32 	%p1636, %r2403, %r2644;
	@%p1636 bra 	$L__BB3_1200;
	add.s64 	%rd10931, %rd2229, 1;
	not.b64 	%rd9327, %rd10930;
	add.s64 	%rd10930, %rd10929, %rd9327;
$L__BB3_1200:
	setp.ne.s64 	%p1637, %rd10930, 0;
	mov.u64 	%rd10929, %rd10930;
	@%p1637 bra 	$L__BB3_1198;
	cvt.u32.u64 	%r478, %rd10931;
	mov.b64 	%rd10935, 0;
	mov.u64 	%rd10933, %rd11325;
$L__BB3_1202:
	shr.u64 	%rd10934, %rd10933, 1;
	add.s64 	%rd2237, %rd10935, %rd10934;
	shl.b64 	%rd9329, %rd2237, 2;
	add.s64 	%rd9330, %rd2225, %rd9329;
	ld.u32 	%r2404, [%rd9330];
	setp.ge.s32 	%p1638, %r2404, %r2647;
	@%p1638 bra 	$L__BB3_1204;
	add.s64 	%rd10935, %rd2237, 1;
	not.b64 	%rd9331, %rd10934;
	add.s64 	%rd10934, %rd10933, %rd9331;
$L__BB3_1204:
	setp.ne.s64 	%p1639, %rd10934, 0;
	mov.u64 	%rd10933, %rd10934;
	@%p1639 bra 	$L__BB3_1202;
	cvt.u32.u64 	%r479, %rd10935;
	cvta.to.global.u64 	%rd9333, %rd6339;
	ld.global.u64 	%rd2242, [%rd9333+8];
	mov.b64 	%rd10939, 0;
	mov.u64 	%rd10937, %rd11325;
$L__BB3_1206:
	shr.u64 	%rd10938, %rd10937, 1;
	add.s64 	%rd2246, %rd10939, %rd10938;
	shl.b64 	%rd9334, %rd2246, 2;
	add.s64 	%rd9335, %rd2242, %rd9334;
	ld.u32 	%r2405, [%rd9335];
	setp.ge.s32 	%p1640, %r2405, %r478;
	@%p1640 bra 	$L__BB3_1208;
	add.s64 	%rd10939, %rd2246, 1;
	shr.u64 	%rd9336, %rd10937, 1;
	not.b64 	%rd9337, %rd9336;
	add.s64 	%rd10938, %rd10937, %rd9337;
$L__BB3_1208:
	setp.ne.s64 	%p1641, %rd10938, 0;
	mov.u64 	%rd10937, %rd10938;
	@%p1641 bra 	$L__BB3_1206;
	cvt.u32.u64 	%r480, %rd10939;
	mov.b64 	%rd10943, 0;
	mov.u64 	%rd10941, %rd11325;
$L__BB3_1210:
	shr.u64 	%rd10942, %rd10941, 1;
	add.s64 	%rd2255, %rd10943, %rd10942;
	shl.b64 	%rd9339, %rd2255, 2;
	add.s64 	%rd9340, %rd2242, %rd9339;
	ld.u32 	%r2406, [%rd9340];
	setp.ge.s32 	%p1642, %r2406, %r479;
	@%p1642 bra 	$L__BB3_1212;
	add.s64 	%rd10943, %rd2255, 1;
	shr.u64 	%rd9341, %rd10941, 1;
	not.b64 	%rd9342, %rd9341;
	add.s64 	%rd10942, %rd10941, %rd9342;
$L__BB3_1212:
	setp.ne.s64 	%p1643, %rd10942, 0;
	mov.u64 	%rd10941, %rd10942;
	@%p1643 bra 	$L__BB3_1210;
	cvt.u32.u64 	%r481, %rd10943;
	cvta.to.global.u64 	%rd9344, %rd6339;
	ld.global.u64 	%rd2261, [%rd9344+16];
	mov.b64 	%rd10947, 0;
	mov.u64 	%rd10945, %rd11325;
$L__BB3_1214:
	shr.u64 	%rd10946, %rd10945, 1;
	add.s64 	%rd2265, %rd10947, %rd10946;
	shl.b64 	%rd9345, %rd2265, 2;
	add.s64 	%rd9346, %rd2261, %rd9345;
	ld.u32 	%r2407, [%rd9346];
	setp.ge.s32 	%p1644, %r2407, %r480;
	@%p1644 bra 	$L__BB3_1216;
	add.s64 	%rd10947, %rd2265, 1;
	shr.u64 	%rd9347, %rd10945, 1;
	not.b64 	%rd9348, %rd9347;
	add.s64 	%rd10946, %rd10945, %rd9348;
$L__BB3_1216:
	setp.ne.s64 	%p1645, %rd10946, 0;
	mov.u64 	%rd10945, %rd10946;
	@%p1645 bra 	$L__BB3_1214;
	cvt.u32.u64 	%r482, %rd10947;
	mov.b64 	%rd10951, 0;
	mov.u64 	%rd10949, %rd11325;
$L__BB3_1218:
	shr.u64 	%rd10950, %rd10949, 1;
	add.s64 	%rd2274, %rd10951, %rd10950;
	shl.b64 	%rd9350, %rd2274, 2;
	add.s64 	%rd9351, %rd2261, %rd9350;
	ld.u32 	%r2408, [%rd9351];
	setp.ge.s32 	%p1646, %r2408, %r481;
	@%p1646 bra 	$L__BB3_1220;
	add.s64 	%rd10951, %rd2274, 1;
	shr.u64 	%rd9352, %rd10949, 1;
	not.b64 	%rd9353, %rd9352;
	add.s64 	%rd10950, %rd10949, %rd9353;
$L__BB3_1220:
	setp.ne.s64 	%p1647, %rd10950, 0;
	mov.u64 	%rd10949, %rd10950;
	@%p1647 bra 	$L__BB3_1218;
	cvt.u32.u64 	%r483, %rd10951;
	cvta.to.global.u64 	%rd9355, %rd6339;
	ld.global.u64 	%rd2280, [%rd9355+24];
	mov.b64 	%rd10955, 0;
	mov.u64 	%rd10953, %rd11325;
$L__BB3_1222:
	shr.u64 	%rd10954, %rd10953, 1;
	add.s64 	%rd2284, %rd10955, %rd10954;
	shl.b64 	%rd9356, %rd2284, 2;
	add.s64 	%rd9357, %rd2280, %rd9356;
	ld.u32 	%r2409, [%rd9357];
	setp.ge.s32 	%p1648, %r2409, %r482;
	@%p1648 bra 	$L__BB3_1224;
	add.s64 	%rd10955, %rd2284, 1;
	shr.u64 	%rd9358, %rd10953, 1;
	not.b64 	%rd9359, %rd9358;
	add.s64 	%rd10954, %rd10953, %rd9359;
$L__BB3_1224:
	setp.ne.s64 	%p1649, %rd10954, 0;
	mov.u64 	%rd10953, %rd10954;
	@%p1649 bra 	$L__BB3_1222;
	cvt.u32.u64 	%r484, %rd10955;
	mov.b64 	%rd10959, 0;
	mov.u64 	%rd10957, %rd11325;
$L__BB3_1226:
	shr.u64 	%rd10958, %rd10957, 1;
	add.s64 	%rd2293, %rd10959, %rd10958;
	shl.b64 	%rd9361, %rd2293, 2;
	add.s64 	%rd9362, %rd2280, %rd9361;
	ld.u32 	%r2410, [%rd9362];
	setp.ge.s32 	%p1650, %r2410, %r483;
	@%p1650 bra 	$L__BB3_1228;
	add.s64 	%rd10959, %rd2293, 1;
	shr.u64 	%rd9363, %rd10957, 1;
	not.b64 	%rd9364, %rd9363;
	add.s64 	%rd10958, %rd10957, %rd9364;
$L__BB3_1228:
	setp.ne.s64 	%p1651, %rd10958, 0;
	mov.u64 	%rd10957, %rd10958;
	@%p1651 bra 	$L__BB3_1226;
	cvt.u32.u64 	%r485, %rd10959;
	cvta.to.global.u64 	%rd9366, %rd6339;
	ld.global.u64 	%rd2299, [%rd9366+32];
	mov.b64 	%rd10963, 0;
	mov.u64 	%rd10961, %rd11325;
$L__BB3_1230:
	shr.u64 	%rd10962, %rd10961, 1;
	add.s64 	%rd2303, %rd10963, %rd10962;
	shl.b64 	%rd9367, %rd2303, 2;
	add.s64 	%rd9368, %rd2299, %rd9367;
	ld.u32 	%r2411, [%rd9368];
	setp.ge.s32 	%p1652, %r2411, %r484;
	@%p1652 bra 	$L__BB3_1232;
	add.s64 	%rd10963, %rd2303, 1;
	shr.u64 	%rd9369, %rd10961, 1;
	not.b64 	%rd9370, %rd9369;
	add.s64 	%rd10962, %rd10961, %rd9370;
$L__BB3_1232:
	setp.ne.s64 	%p1653, %rd10962, 0;
	mov.u64 	%rd10961, %rd10962;
	@%p1653 bra 	$L__BB3_1230;
	cvt.u32.u64 	%r486, %rd10963;
	mov.b64 	%rd10967, 0;
	mov.u64 	%rd10965, %rd11325;
$L__BB3_1234:
	shr.u64 	%rd10966, %rd10965, 1;
	add.s64 	%rd2312, %rd10967, %rd10966;
	shl.b64 	%rd9372, %rd2312, 2;
	add.s64 	%rd9373, %rd2299, %rd9372;
	ld.u32 	%r2412, [%rd9373];
	setp.ge.s32 	%p1654, %r2412, %r485;
	@%p1654 bra 	$L__BB3_1236;
	add.s64 	%rd10967, %rd2312, 1;
	shr.u64 	%rd9374, %rd10965, 1;
	not.b64 	%rd9375, %rd9374;
	add.s64 	%rd10966, %rd10965, %rd9375;
$L__BB3_1236:
	setp.ne.s64 	%p1655, %rd10966, 0;
	mov.u64 	%rd10965, %rd10966;
	@%p1655 bra 	$L__BB3_1234;
	cvt.u32.u64 	%r487, %rd10967;
	cvta.to.global.u64 	%rd9377, %rd6339;
	ld.global.u64 	%rd2318, [%rd9377+40];
	mov.b64 	%rd10971, 0;
	mov.u64 	%rd10969, %rd11325;
$L__BB3_1238:
	shr.u64 	%rd10970, %rd10969, 1;
	add.s64 	%rd2322, %rd10971, %rd10970;
	shl.b64 	%rd9378, %rd2322, 2;
	add.s64 	%rd9379, %rd2318, %rd9378;
	ld.u32 	%r2413, [%rd9379];
	setp.ge.s32 	%p1656, %r2413, %r486;
	@%p1656 bra 	$L__BB3_1240;
	add.s64 	%rd10971, %rd2322, 1;
	shr.u64 	%rd9380, %rd10969, 1;
	not.b64 	%rd9381, %rd9380;
	add.s64 	%rd10970, %rd10969, %rd9381;
$L__BB3_1240:
	setp.ne.s64 	%p1657, %rd10970, 0;
	mov.u64 	%rd10969, %rd10970;
	@%p1657 bra 	$L__BB3_1238;
	cvt.u32.u64 	%r488, %rd10971;
	mov.b64 	%rd10975, 0;
	mov.u64 	%rd10973, %rd11325;
$L__BB3_1242:
	shr.u64 	%rd10974, %rd10973, 1;
	add.s64 	%rd2331, %rd10975, %rd10974;
	shl.b64 	%rd9383, %rd2331, 2;
	add.s64 	%rd9384, %rd2318, %rd9383;
	ld.u32 	%r2414, [%rd9384];
	setp.ge.s32 	%p1658, %r2414, %r487;
	@%p1658 bra 	$L__BB3_1244;
	add.s64 	%rd10975, %rd2331, 1;
	shr.u64 	%rd9385, %rd10973, 1;
	not.b64 	%rd9386, %rd9385;
	add.s64 	%rd10974, %rd10973, %rd9386;
$L__BB3_1244:
	setp.ne.s64 	%p1659, %rd10974, 0;
	mov.u64 	%rd10973, %rd10974;
	@%p1659 bra 	$L__BB3_1242;
	cvt.u32.u64 	%r489, %rd10975;
	cvta.to.global.u64 	%rd9388, %rd6339;
	ld.global.u64 	%rd2337, [%rd9388+48];
	mov.b64 	%rd10979, 0;
	mov.u64 	%rd10977, %rd11325;
$L__BB3_1246:
	shr.u64 	%rd10978, %rd10977, 1;
	add.s64 	%rd2341, %rd10979, %rd10978;
	shl.b64 	%rd9389, %rd2341, 2;
	add.s64 	%rd9390, %rd2337, %rd9389;
	ld.u32 	%r2415, [%rd9390];
	setp.ge.s32 	%p1660, %r2415, %r488;
	@%p1660 bra 	$L__BB3_1248;
	add.s64 	%rd10979, %rd2341, 1;
	shr.u64 	%rd9391, %rd10977, 1;
	not.b64 	%rd9392, %rd9391;
	add.s64 	%rd10978, %rd10977, %rd9392;
$L__BB3_1248:
	setp.ne.s64 	%p1661, %rd10978, 0;
	mov.u64 	%rd10977, %rd10978;
	@%p1661 bra 	$L__BB3_1246;
	cvt.u32.u64 	%r490, %rd10979;
	mov.b64 	%rd10983, 0;
	mov.u64 	%rd10981, %rd11325;
$L__BB3_1250:
	shr.u64 	%rd10982, %rd10981, 1;
	add.s64 	%rd2350, %rd10983, %rd10982;
	shl.b64 	%rd9394, %rd2350, 2;
	add.s64 	%rd9395, %rd2337, %rd9394;
	ld.u32 	%r2416, [%rd9395];
	setp.ge.s32 	%p1662, %r2416, %r489;
	@%p1662 bra 	$L__BB3_1252;
	add.s64 	%rd10983, %rd2350, 1;
	shr.u64 	%rd9396, %rd10981, 1;
	not.b64 	%rd9397, %rd9396;
	add.s64 	%rd10982, %rd10981, %rd9397;
$L__BB3_1252:
	setp.ne.s64 	%p1663, %rd10982, 0;
	mov.u64 	%rd10981, %rd10982;
	@%p1663 bra 	$L__BB3_1250;
	cvt.u32.u64 	%r491, %rd10983;
	cvta.to.global.u64 	%rd9399, %rd6339;
	ld.global.u64 	%rd2356, [%rd9399+56];
	mov.b64 	%rd10987, 0;
	mov.u64 	%rd10985, %rd11325;
$L__BB3_1254:
	shr.u64 	%rd10986, %rd10985, 1;
	add.s64 	%rd2360, %rd10987, %rd10986;
	shl.b64 	%rd9400, %rd2360, 2;
	add.s64 	%rd9401, %rd2356, %rd9400;
	ld.u32 	%r2417, [%rd9401];
	setp.ge.s32 	%p1664, %r2417, %r490;
	@%p1664 bra 	$L__BB3_1256;
	add.s64 	%rd10987, %rd2360, 1;
	shr.u64 	%rd9402, %rd10985, 1;
	not.b64 	%rd9403, %rd9402;
	add.s64 	%rd10986, %rd10985, %rd9403;
$L__BB3_1256:
	setp.ne.s64 	%p1665, %rd10986, 0;
	mov.u64 	%rd10985, %rd10986;
	@%p1665 bra 	$L__BB3_1254;
	cvt.u32.u64 	%r492, %rd10987;
	mov.b64 	%rd10991, 0;
	mov.u64 	%rd10989, %rd11325;
$L__BB3_1258:
	shr.u64 	%rd10990, %rd10989, 1;
	add.s64 	%rd2369, %rd10991, %rd10990;
	shl.b64 	%rd9405, %rd2369, 2;
	add.s64 	%rd9406, %rd2356, %rd9405;
	ld.u32 	%r2418, [%rd9406];
	setp.ge.s32 	%p1666, %r2418, %r491;
	@%p1666 bra 	$L__BB3_1260;
	add.s64 	%rd10991, %rd2369, 1;
	shr.u64 	%rd9407, %rd10989, 1;
	not.b64 	%rd9408, %rd9407;
	add.s64 	%rd10990, %rd10989, %rd9408;
$L__BB3_1260:
	setp.ne.s64 	%p1667, %rd10990, 0;
	mov.u64 	%rd10989, %rd10990;
	@%p1667 bra 	$L__BB3_1258;
	cvt.u32.u64 	%r493, %rd10991;
	cvta.to.global.u64 	%rd9410, %rd6339;
	ld.global.u64 	%rd2375, [%rd9410+64];
	mov.b64 	%rd10995, 0;
	mov.u64 	%rd10993, %rd11325;
$L__BB3_1262:
	shr.u64 	%rd10994, %rd10993, 1;
	add.s64 	%rd2379, %rd10995, %rd10994;
	shl.b64 	%rd9411, %rd2379, 2;
	add.s64 	%rd9412, %rd2375, %rd9411;
	ld.u32 	%r2419, [%rd9412];
	setp.ge.s32 	%p1668, %r2419, %r492;
	@%p1668 bra 	$L__BB3_1264;
	add.s64 	%rd10995, %rd2379, 1;
	shr.u64 	%rd9413, %rd10993, 1;
	not.b64 	%rd9414, %rd9413;
	add.s64 	%rd10994, %rd10993, %rd9414;
$L__BB3_1264:
	setp.ne.s64 	%p1669, %rd10994, 0;
	mov.u64 	%rd10993, %rd10994;
	@%p1669 bra 	$L__BB3_1262;
	cvt.u32.u64 	%r494, %rd10995;
	mov.b64 	%rd10999, 0;
	mov.u64 	%rd10997, %rd11325;
$L__BB3_1266:
	shr.u64 	%rd10998, %rd10997, 1;
	add.s64 	%rd2388, %rd10999, %rd10998;
	shl.b64 	%rd9416, %rd2388, 2;
	add.s64 	%rd9417, %rd2375, %rd9416;
	ld.u32 	%r2420, [%rd9417];
	setp.ge.s32 	%p1670, %r2420, %r493;
	@%p1670 bra 	$L__BB3_1268;
	add.s64 	%rd10999, %rd2388, 1;
	shr.u64 	%rd9418, %rd10997, 1;
	not.b64 	%rd9419, %rd9418;
	add.s64 	%rd10998, %rd10997, %rd9419;
$L__BB3_1268:
	setp.ne.s64 	%p1671, %rd10998, 0;
	mov.u64 	%rd10997, %rd10998;
	@%p1671 bra 	$L__BB3_1266;
	cvt.u32.u64 	%r495, %rd10999;
	cvta.to.global.u64 	%rd9421, %rd6339;
	ld.global.u64 	%rd2394, [%rd9421+72];
	mov.b64 	%rd11003, 0;
	mov.u64 	%rd11001, %rd11325;
$L__BB3_1270:
	shr.u64 	%rd11002, %rd11001, 1;
	add.s64 	%rd2398, %rd11003, %rd11002;
	shl.b64 	%rd9422, %rd2398, 2;
	add.s64 	%rd9423, %rd2394, %rd9422;
	ld.u32 	%r2421, [%rd9423];
	setp.ge.s32 	%p1672, %r2421, %r494;
	@%p1672 bra 	$L__BB3_1272;
	add.s64 	%rd11003, %rd2398, 1;
	shr.u64 	%rd9424, %rd11001, 1;
	not.b64 	%rd9425, %rd9424;
	add.s64 	%rd11002, %rd11001, %rd9425;
$L__BB3_1272:
	setp.ne.s64 	%p1673, %rd11002, 0;
	mov.u64 	%rd11001, %rd11002;
	@%p1673 bra 	$L__BB3_1270;
	mov.b64 	%rd11007, 0;
	mov.u64 	%rd11005, %rd11325;
$L__BB3_1274:
	shr.u64 	%rd11006, %rd11005, 1;
	add.s64 	%rd2407, %rd11007, %rd11006;
	shl.b64 	%rd9427, %rd2407, 2;
	add.s64 	%rd9428, %rd2394, %rd9427;
	ld.u32 	%r2422, [%rd9428];
	setp.ge.s32 	%p1674, %r2422, %r495;
	@%p1674 bra 	$L__BB3_1276;
	add.s64 	%rd11007, %rd2407, 1;
	shr.u64 	%rd9429, %rd11005, 1;
	not.b64 	%rd9430, %rd9429;
	add.s64 	%rd11006, %rd11005, %rd9430;
$L__BB3_1276:
	setp.ne.s64 	%p1675, %rd11006, 0;
	mov.u64 	%rd11005, %rd11006;
	@%p1675 bra 	$L__BB3_1274;
	cvt.u32.u64 	%r2689, %rd11007;
	cvt.u32.u64 	%r2690, %rd11003;
$L__BB3_1278:
	setp.lt.s32 	%p1872, %r2690, %r2689;
$L__BB3_1279:
	selp.b32 	%r500, %r2644, %r2647, %p1872;
	selp.u32 	%r2423, 1, 0, %p1872;
	add.s32 	%r501, %r472, %r2423;
	not.pred 	%p1676, %p1872;
	selp.u32 	%r2424, 1, 0, %p1676;
	add.s32 	%r502, %r473, %r2424;
	@%p1872 bra 	$L__BB3_1281;
	shl.b32 	%r2425, %r502, 2;
	mov.u32 	%r2426, _ZZN3cub18CUB_300001_SM_10006detail10merge_sort26DeviceMergeSortMergeKernelINS2_10policy_hubIN6thrust24THRUST_300001_SM_1000_NS6detail15normal_iteratorINS6_10device_ptrIiEEEEE9Policy600ESB_PNS0_8NullTypeESB_SF_y11comp_func_tiSE_EEvbT2_T3_T4_PT6_PT7_T5_PSJ_SJ_NS1_7vsmem_tEE19static_temp_storage;
	add.s32 	%r2427, %r2426, %r2425;
	ld.shared.u32 	%r2647, [%r2427];
	bra.uni 	$L__BB3_1282;
$L__BB3_1281:
	shl.b32 	%r2428, %r501, 2;
	mov.u32 	%r2429, _ZZN3cub18CUB_300001_SM_10006detail10merge_sort26DeviceMergeSortMergeKernelINS2_10policy_hubIN6thrust24THRUST_300001_SM_1000_NS6detail15normal_iteratorINS6_10device_ptrIiEEEEE9Policy600ESB_PNS0_8NullTypeESB_SF_y11comp_func_tiSE_EEvbT2_T3_T4_PT6_PT7_T5_PSJ_SJ_NS1_7vsmem_tEE19static_temp_storage;
	add.s32 	%r2430, %r2429, %r2428;
	ld.shared.u32 	%r2644, [%r2430];
$L__BB3_1282:
	setp.ge.s32 	%p1678, %r501, %r88;
	mov.pred 	%p1873, 0;
	@%p1678 bra 	$L__BB3_1367;
	setp.ge.s32 	%p1680, %r502, %r2;
	mov.pred 	%p1873, -1;
	@%p1680 bra 	$L__BB3_1367;
	setp.eq.s64 	%p1681, %rd11325, 0;
	mov.b32 	%r2693, 0;
	mov.u32 	%r2694, %r2693;
	@%p1681 bra 	$L__BB3_1366;
	cvta.to.global.u64 	%rd9432, %rd6339;
	ld.global.u64 	%rd2413, [%rd9432];
	mov.b64 	%rd11011, 0;
	mov.u64 	%rd11009, %rd11325;
$L__BB3_1286:
	shr.u64 	%rd11010, %rd11009, 1;
	add.s64 	%rd2417, %rd11011, %rd11010;
	shl.b64 	%rd9433, %rd2417, 2;
	add.s64 	%rd9434, %rd2413, %rd9433;
	ld.u32 	%r2432, [%rd9434];
	setp.ge.s32 	%p1682, %r2432, %r2644;
	@%p1682 bra 	$L__BB3_1288;
	add.s64 	%rd11011, %rd2417, 1;
	not.b64 	%rd9435, %rd11010;
	add.s64 	%rd11010, %rd11009, %rd9435;
$L__BB3_1288:
	setp.ne.s64 	%p1683, %rd11010, 0;
	mov.u64 	%rd11009, %rd11010;
	@%p1683 bra 	$L__BB3_1286;
	cvt.u32.u64 	%r507, %rd11011;
	mov.b64 	%rd11015, 0;
	mov.u64 	%rd11013, %rd11325;
$L__BB3_1290:
	shr.u64 	%rd11014, %rd11013, 1;
	add.s64 	%rd2425, %rd11015, %rd11014;
	shl.b64 	%rd9437, %rd2425, 2;
	add.s64 	%rd9438, %rd2413, %rd9437;
	ld.u32 	%r2433, [%rd9438];
	setp.ge.s32 	%p1684, %r2433, %r2647;
	@%p1684 bra 	$L__BB3_1292;
	add.s64 	%rd11015, %rd2425, 1;
	shr.u64 	%rd9439, %rd11013, 1;
	not.b64 	%rd9440, %rd9439;
	add.s64 	%rd11014, %rd11013, %rd9440;
$L__BB3_1292:
	setp.ne.s64 	%p1685, %rd11014, 0;
	mov.u64 	%rd11013, %rd11014;
	@%p1685 bra 	$L__BB3_1290;
	cvt.u32.u64 	%r508, %rd11015;
	cvta.to.global.u64 	%rd9442, %rd6339;
	ld.global.u64 	%rd2431, [%rd9442+8];
	mov.b64 	%rd11019, 0;
	mov.u64 	%rd11017, %rd11325;
$L__BB3_1294:
	shr.u64 	%rd11018, %rd11017, 1;
	add.s64 	%rd2435, %rd11019, %rd11018;
	shl.b64 	%rd9443, %rd2435, 2;
	add.s64 	%rd9444, %rd2431, %rd9443;
	ld.u32 	%r2434, [%rd9444];
	setp.ge.s32 	%p1686, %r2434, %r507;
	@%p1686 bra 	$L__BB3_1296;
	add.s64 	%rd11019, %rd2435, 1;
	shr.u64 	%rd9445, %rd11017, 1;
	not.b64 	%rd9446, %rd9445;
	add.s64 	%rd11018, %rd11017, %rd9446;
$L__BB3_1296:
	setp.ne.s64 	%p1687, %rd11018, 0;
	mov.u64 	%rd11017, %rd11018;
	@%p1687 bra 	$L__BB3_1294;
	cvt.u32.u64 	%r509, %rd11019;
	mov.b64 	%rd11023, 0;
	mov.u64 	%rd11021, %rd11325;
$L__BB3_1298:
	shr.u64 	%rd11022, %rd11021, 1;
	add.s64 	%rd2444, %rd11023, %rd11022;
	shl.b64 	%rd9448, %rd2444, 2;
	add.s64 	%rd9449, %rd2431, %rd9448;
	ld.u32 	%r2435, [%rd9449];
	setp.ge.s32 	%p1688, %r2435, %r508;
	@%p1688 bra 	$L__BB3_1300;
	add.s64 	%rd11023, %rd2444, 1;
	shr.u64 	%rd9450, %rd11021, 1;
	not.b64 	%rd9451, %rd9450;
	add.s64 	%rd11022, %rd11021, %rd9451;
$L__BB3_1300:
	setp.ne.s64 	%p1689, %rd11022, 0;
	mov.u64 	%rd11021, %rd11022;
	@%p1689 bra 	$L__BB3_1298;
	cvt.u32.u64 	%r510, %rd11023;
	cvta.to.global.u64 	%rd9453, %rd6339;
	ld.global.u64 	%rd2450, [%rd9453+16];
	mov.b64 	%rd11027, 0;
	mov.u64 	%rd11025, %rd11325;
$L__BB3_1302:
	shr.u64 	%rd11026, %rd11025, 1;
	add.s64 	%rd2454, %rd11027, %rd11026;
	shl.b64 	%rd9454, %rd2454, 2;
	add.s64 	%rd9455, %rd2450, %rd9454;
	ld.u32 	%r2436, [%rd9455];
	setp.ge.s32 	%p1690, %r2436, %r509;
	@%p1690 bra 	$L__BB3_1304;
	add.s64 	%rd11027, %rd2454, 1;
	shr.u64 	%rd9456, %rd11025, 1;
	not.b64 	%rd9457, %rd9456;
	add.s64 	%rd11026, %rd11025, %rd9457;
$L__BB3_1304:
	setp.ne.s64 	%p1691, %rd11026, 0;
	mov.u64 	%rd11025, %rd11026;
	@%p1691 bra 	$L__BB3_1302;
	cvt.u32.u64 	%r511, %rd11027;
	mov.b64 	%rd11031, 0;
	mov.u64 	%rd11029, %rd11325;
$L__BB3_1306:
	shr.u64 	%rd11030, %rd11029, 1;
	add.s64 	%rd2463, %rd11031, %rd11030;
	shl.b64 	%rd9459, %rd2463, 2;
	add.s64 	%rd9460, %rd2450, %rd9459;
	ld.u32 	%r2437, [%rd9460];
	setp.ge.s32 	%p1692, %r2437, %r510;
	@%p1692 bra 	$L__BB3_1308;
	add.s64 	%rd11031, %rd2463, 1;
	shr.u64 	%rd9461, %rd11029, 1;
	not.b64 	%rd9462, %rd9461;
	add.s64 	%rd11030, %rd11029, %rd9462;
$L__BB3_1308:
	setp.ne.s64 	%p1693, %rd11030, 0;
	mov.u64 	%rd11029, %rd11030;
	@%p1693 bra 	$L__BB3_1306;
	cvt.u32.u64 	%r512, %rd11031;
	cvta.to.global.u64 	%rd9464, %rd6339;
	ld.global.u64 	%rd2469, [%rd9464+24];
	mov.b64 	%rd11035, 0;
	mov.u64 	%rd11033, %rd11325;
$L__BB3_1310:
	shr.u64 	%rd11034, %rd11033, 1;
	add.s64 	%rd2473, %rd11035, %rd11034;
	shl.b64 	%rd9465, %rd2473, 2;
	add.s64 	%rd9466, %rd2469, %rd9465;
	ld.u32 	%r2438, [%rd9466];
	setp.ge.s32 	%p1694, %r2438, %r511;
	@%p1694 bra 	$L__BB3_1312;
	add.s64 	%rd11035, %rd2473, 1;
	shr.u64 	%rd9467, %rd11033, 1;
	not.b64 	%rd9468, %rd9467;
	add.s64 	%rd11034, %rd11033, %rd9468;
$L__BB3_1312:
	setp.ne.s64 	%p1695, %rd11034, 0;
	mov.u64 	%rd11033, %rd11034;
	@%p1695 bra 	$L__BB3_1310;
	cvt.u32.u64 	%r513, %rd11035;
	mov.b64 	%rd11039, 0;
	mov.u64 	%rd11037, %rd11325;
$L__BB3_1314:
	shr.u64 	%rd11038, %rd11037, 1;
	add.s64 	%rd2482, %rd11039, %rd11038;
	shl.b64 	%rd9470, %rd2482, 2;
	add.s64 	%rd9471, %rd2469, %rd9470;
	ld.u32 	%r2439, [%rd9471];
	setp.ge.s32 	%p1696, %r2439, %r512;
	@%p1696 bra 	$L__BB3_1316;
	add.s64 	%rd11039, %rd2482, 1;
	shr.u64 	%rd9472, %rd11037, 1;
	not.b64 	%rd9473, %rd9472;
	add.s64 	%rd11038, %rd11037, %rd9473;
$L__BB3_1316:
	setp.ne.s64 	%p1697, %rd11038, 0;
	mov.u64 	%rd11037, %rd11038;
	@%p1697 bra 	$L__BB3_1314;
	cvt.u32.u64 	%r514, %rd11039;
	cvta.to.global.u64 	%rd9475, %rd6339;
	ld.global.u64 	%rd2488, [%rd9475+32];
	mov.b64 	%rd11043, 0;
	mov.u64 	%rd11041, %rd11325;
$L__BB3_1318:
	shr.u64 	%rd11042, %rd11041, 1;
	add.s64 	%rd2492, %rd11043, %rd11042;
	shl.b64 	%rd9476, %rd2492, 2;
	add.s64 	%rd9477, %rd2488, %rd9476;
	ld.u32 	%r2440, [%rd9477];
	setp.ge.s32 	%p1698, %r2440, %r513;
	@%p1698 bra 	$L__BB3_1320;
	add.s64 	%rd11043, %rd2492, 1;
	shr.u64 	%rd9478, %rd11041, 1;
	not.b64 	%rd9479, %rd9478;
	add.s64 	%rd11042, %rd11041, %rd9479;
$L__BB3_1320:
	setp.ne.s64 	%p1699, %rd11042, 0;
	mov.u64 	%rd11041, %rd11042;
	@%p1699 bra 	$L__BB3_1318;
	cvt.u32.u64 	%r515, %rd11043;
	mov.b64 	%rd11047, 0;
	mov.u64 	%rd11045, %rd11325;
$L__BB3_1322:
	shr.u64 	%rd11046, %rd11045, 1;
	add.s64 	%rd2501, %rd11047, %rd11046;
	shl.b64 	%rd9481, %rd2501, 2;
	add.s64 	%rd9482, %rd2488, %rd9481;
	ld.u32 	%r2441, [%rd9482];
	setp.ge.s32 	%p1700, %r2441, %r514;
	@%p1700 bra 	$L__BB3_1324;
	add.s64 	%rd11047, %rd2501, 1;
	shr.u64 	%rd9483, %rd11045, 1;
	not.b64 	%rd9484, %rd9483;
	add.s64 	%rd11046, %rd11045, %rd9484;
$L__BB3_1324:
	setp.ne.s64 	%p1701, %rd11046, 0;
	mov.u64 	%rd11045, %rd11046;
	@%p1701 bra 	$L__BB3_1322;
	cvt.u32.u64 	%r516, %rd11047;
	cvta.to.global.u64 	%rd9486, %rd6339;
	ld.global.u64 	%rd2507, [%rd9486+40];
	mov.b64 	%rd11051, 0;
	mov.u64 	%rd11049, %rd11325;
$L__BB3_1326:
	shr.u64 	%rd11050, %rd11049, 1;
	add.s64 	%rd2511, %rd11051, %rd11050;
	shl.b64 	%rd9487, %rd2511, 2;
	add.s64 	%rd9488, %rd2507, %rd9487;
	ld.u32 	%r2442, [%rd9488];
	setp.ge.s32 	%p1702, %r2442, %r515;
	@%p1702 bra 	$L__BB3_1328;
	add.s64 	%rd11051, %rd2511, 1;
	shr.u64 	%rd9489, %rd11049, 1;
	not.b64 	%rd9490, %rd9489;
	add.s64 	%rd11050, %rd11049, %rd9490;
$L__BB3_1328:
	setp.ne.s64 	%p1703, %rd11050, 0;
	mov.u64 	%rd11049, %rd11050;
	@%p1703 bra 	$L__BB3_1326;
	cvt.u32.u64 	%r517, %rd11051;
	mov.b64 	%rd11055, 0;
	mov.u64 	%rd11053, %rd11325;
$L__BB3_1330:
	shr.u64 	%rd11054, %rd11053, 1;
	add.s64 	%rd2520, %rd11055, %rd11054;
	shl.b64 	%rd9492, %rd2520, 2;
	add.s64 	%rd9493, %rd2507, %rd9492;
	ld.u32 	%r2443, [%rd9493];
	setp.ge.s32 	%p1704, %r2443, %r516;
	@%p1704 bra 	$L__BB3_1332;
	add.s64 	%rd11055, %rd2520, 1;
	shr.u64 	%rd9494, %rd11053, 1;
	not.b64 	%rd9495, %rd9494;
	add.s64 	%rd11054, %rd11053, %rd9495;
$L__BB3_1332:
	setp.ne.s64 	%p1705, %rd11054, 0;
	mov.u64 	%rd11053, %rd11054;
	@%p1705 bra 	$L__BB3_1330;
	cvt.u32.u64 	%r518, %rd11055;
	cvta.to.global.u64 	%rd9497, %rd6339;
	ld.global.u64 	%rd2526, [%rd9497+48];
	mov.b64 	%rd11059, 0;
	mov.u64 	%rd11057, %rd11325;
$L__BB3_1334:
	shr.u64 	%rd11058, %rd11057, 1;
	add.s64 	%rd2530, %rd11059, %rd11058;
	shl.b64 	%rd9498, %rd2530, 2;
	add.s64 	%rd9499, %rd2526, %rd9498;
	ld.u32 	%r2444, [%rd9499];
	setp.ge.s32 	%p1706, %r2444, %r517;
	@%p1706 bra 	$L__BB3_1336;
	add.s64 	%rd11059, %rd2530, 1;
	shr.u64 	%rd9500, %rd11057, 1;
	not.b64 	%rd9501, %rd9500;
	add.s64 	%rd11058, %rd11057, %rd9501;
$L__BB3_1336:
	setp.ne.s64 	%p1707, %rd11058, 0;
	mov.u64 	%rd11057, %rd11058;
	@%p1707 bra 	$L__BB3_1334;
	cvt.u32.u64 	%r519, %rd11059;
	mov.b64 	%rd11063, 0;
	mov.u64 	%rd11061, %rd11325;
$L__BB3_1338:
	shr.u64 	%rd11062, %rd11061, 1;
	add.s64 	%rd2539, %rd11063, %rd11062;
	shl.b64 	%rd9503, %rd2539, 2;
	add.s64 	%rd9504, %rd2526, %rd9503;
	ld.u32 	%r2445, [%rd9504];
	setp.ge.s32 	%p1708, %r2445, %r518;
	@%p1708 bra 	$L__BB3_1340;
	add.s64 	%rd11063, %rd2539, 1;
	shr.u64 	%rd9505, %rd11061, 1;
	not.b64 	%rd9506, %rd9505;
	add.s64 	%rd11062, %rd11061, %rd9506;
$L__BB3_1340:
	setp.ne.s64 	%p1709, %rd11062, 0;
	mov.u64 	%rd11061, %rd11062;
	@%p1709 bra 	$L__BB3_1338;
	cvt.u32.u64 	%r520, %rd11063;
	cvta.to.global.u64 	%rd9508, %rd6339;
	ld.global.u64 	%rd2545, [%rd9508+56];
	mov.b64 	%rd11067, 0;
	mov.u64 	%rd11065, %rd11325;
$L__BB3_1342:
	shr.u64 	%rd11066, %rd11065, 1;
	add.s64 	%rd2549, %rd11067, %rd11066;
	shl.b64 	%rd9509, %rd2549, 2;
	add.s64 	%rd9510, %rd2545, %rd9509;
	ld.u32 	%r2446, [%rd9510];
	setp.ge.s32 	%p1710, %r2446, %r519;
	@%p1710 bra 	$L__BB3_1344;
	add.s64 	%rd11067, %rd2549, 1;
	shr.u64 	%rd9511, %rd11065, 1;
	not.b64 	%rd9512, %rd9511;
	add.s64 	%rd11066, %rd11065, %rd9512;
$L__BB3_1344:
	setp.ne.s64 	%p1711, %rd11066, 0;
	mov.u64 	%rd11065, %rd11066;
	@%p1711 bra 	$L__BB3_1342;
	cvt.u32.u64 	%r521, %rd11067;
	mov.b64 	%rd11071, 0;
	mov.u64 	%rd11069, %rd11325;
$L__BB3_1346:
	shr.u64 	%rd11070, %rd11069, 1;
	add.s64 	%rd2558, %rd11071, %rd11070;
	shl.b64 	%rd9514, %rd2558, 2;
	add.s64 	%rd9515, %rd2545, %rd9514;
	ld.u32 	%r2447, [%rd9515];
	setp.ge.s32 	%p1712, %r2447, %r520;
	@%p1712 bra 	$L__BB3_1348;
	add.s64 	%rd11071, %rd2558, 1;
	shr.u64 	%rd9516, %rd11069, 1;
	not.b64 	%rd9517, %rd9516;
	add.s64 	%rd11070, %rd11069, %rd9517;
$L__BB3_1348:
	setp.ne.s64 	%p1713, %rd11070, 0;
	mov.u64 	%rd11069, %rd11070;
	@%p1713 bra 	$L__BB3_1346;
	cvt.u32.u64 	%r522, %rd11071;
	cvta.to.global.u64 	%rd9519, %rd6339;
	ld.global.u64 	%rd2564, [%rd9519+64];
	mov.b64 	%rd11075, 0;
	mov.u64 	%rd11073, %rd11325;
$L__BB3_1350:
	shr.u64 	%rd11074, %rd11073, 1;
	add.s64 	%rd2568, %rd11075, %rd11074;
	shl.b64 	%rd9520, %rd2568, 2;
	add.s64 	%rd9521, %rd2564, %rd9520;
	ld.u32 	%r2448, [%rd9521];
	setp.ge.s32 	%p1714, %r2448, %r521;
	@%p1714 bra 	$L__BB3_1352;
	add.s64 	%rd11075, %rd2568, 1;
	shr.u64 	%rd9522, %rd11073, 1;
	not.b64 	%rd9523, %rd9522;
	add.s64 	%rd11074, %rd11073, %rd9523;
$L__BB3_1352:
	setp.ne.s64 	%p1715, %rd11074, 0;
	mov.u64 	%rd11073, %rd11074;
	@%p1715 bra 	$L__BB3_1350;
	cvt.u32.u64 	%r523, %rd11075;
	mov.b64 	%rd11079, 0;
	mov.u64 	%rd11077, %rd11325;
$L__BB3_1354:
	shr.u64 	%rd11078, %rd11077, 1;
	add.s64 	%rd2577, %rd11079, %rd11078;
	shl.b64 	%rd9525, %rd2577, 2;
	add.s64 	%rd9526, %rd2564, %rd9525;
	ld.u32 	%r2449, [%rd9526];
	setp.ge.s32 	%p1716, %r2449, %r522;
	@%p1716 bra 	$L__BB3_1356;
	add.s64 	%rd11079, %rd2577, 1;
	shr.u64 	%rd9527, %rd11077, 1;
	not.b64 	%rd9528, %rd9527;
	add.s64 	%rd11078, %rd11077, %rd9528;
$L__BB3_1356:
	setp.ne.s64 	%p1717, %rd11078, 0;
	mov.u64 	%rd11077, %rd11078;
	@%p1717 bra 	$L__BB3_1354;
	cvt.u32.u64 	%r524, %rd11079;
	cvta.to.global.u64 	%rd9530, %rd6339;
	ld.global.u64 	%rd2583, [%rd9530+72];
	mov.b64 	%rd11083, 0;
	mov.u64 	%rd11081, %rd11325;
$L__BB3_1358:
	shr.u64 	%rd11082, %rd11081, 1;
	add.s64 	%rd2587, %rd11083, %rd11082;
	shl.b64 	%rd9531, %rd2587, 2;
	add.s64 	%rd9532, %rd2583, %rd9531;
	ld.u32 	%r2450, [%rd9532];
	setp.ge.s32 	%p1718, %r2450, %r523;
	@%p1718 bra 	$L__BB3_1360;
	add.s64 	%rd11083, %rd2587, 1;
	shr.u64 	%rd9533, %rd11081, 1;
	not.b64 	%rd9534, %rd9533;
	add.s64 	%rd11082, %rd11081, %rd9534;
$L__BB3_1360:
	setp.ne.s64 	%p1719, %rd11082, 0;
	mov.u64 	%rd11081, %rd11082;
	@%p1719 bra 	$L__BB3_1358;
	mov.b64 	%rd11087, 0;
	mov.u64 	%rd11085, %rd11325;
$L__BB3_1362:
	shr.u64 	%rd11086, %rd11085, 1;
	add.s64 	%rd2596, %rd11087, %rd11086;
	shl.b64 	%rd9536, %rd2596, 2;
	add.s64 	%rd9537, %rd2583, %rd9536;
	ld.u32 	%r2451, [%rd9537];
	setp.ge.s32 	%p1720, %r2451, %r524;
	@%p1720 bra 	$L__BB3_1364;
	add.s64 	%rd11087, %rd2596, 1;
	shr.u64 	%rd9538, %rd11085, 1;
	not.b64 	%rd9539, %rd9538;
	add.s64 	%rd11086, %rd11085, %rd9539;
$L__BB3_1364:
	setp.ne.s64 	%p1721, %rd11086, 0;
	mov.u64 	%rd11085, %rd11086;
	@%p1721 bra 	$L__BB3_1362;
	cvt.u32.u64 	%r2693, %rd11087;
	cvt.u32.u64 	%r2694, %rd11083;
$L__BB3_1366:
	setp.lt.s32 	%p1873, %r2694, %r2693;
$L__BB3_1367:
	selp.b32 	%r529, %r2644, %r2647, %p1873;
	selp.u32 	%r2452, 1, 0, %p1873;
	add.s32 	%r530, %r501, %r2452;
	not.pred 	%p1722, %p1873;
	selp.u32 	%r2453, 1, 0, %p1722;
	add.s32 	%r531, %r502, %r2453;
	@%p1873 bra 	$L__BB3_1369;
	shl.b32 	%r2454, %r531, 2;
	mov.u32 	%r2455, _ZZN3cub18CUB_300001_SM_10006detail10merge_sort26DeviceMergeSortMergeKernelINS2_10policy_hubIN6thrust24THRUST_300001_SM_1000_NS6detail15normal_iteratorINS6_10device_ptrIiEEEEE9Policy600ESB_PNS0_8NullTypeESB_SF_y11comp_func_tiSE_EEvbT2_T3_T4_PT6_PT7_T5_PSJ_SJ_NS1_7vsmem_tEE19static_temp_storage;
	add.s32 	%r2456, %r2455, %r2454;
	ld.shared.u32 	%r2647, [%r2456];
	bra.uni 	$L__BB3_1370;
$L__BB3_1369:
	shl.b32 	%r2457, %r530, 2;
	mov.u32 	%r2458, _ZZN3cub18CUB_300001_SM_10006detail10merge_sort26DeviceMergeSortMergeKernelINS2_10policy_hubIN6thrust24THRUST_300001_SM_1000_NS6detail15normal_iteratorINS6_10device_ptrIiEEEEE9Policy600ESB_PNS0_8NullTypeESB_SF_y11comp_func_tiSE_EEvbT2_T3_T4_PT6_PT7_T5_PSJ_SJ_NS1_7vsmem_tEE19static_temp_storage;
	add.s32 	%r2459, %r2458, %r2457;
	ld.shared.u32 	%r2644, [%r2459];
$L__BB3_1370:
	setp.ge.s32 	%p1724, %r530, %r88;
	mov.pred 	%p1874, 0;
	@%p1724 bra 	$L__BB3_1455;
	setp.ge.s32 	%p1726, %r531, %r2;
	mov.pred 	%p1874, -1;
	@%p1726 bra 	$L__BB3_1455;
	setp.eq.s64 	%p1727, %rd11325, 0;
	mov.b32 	%r2697, 0;
	mov.u32 	%r2698, %r2697;
	@%p1727 bra 	$L__BB3_1454;
	cvta.to.global.u64 	%rd9541, %rd6339;
	ld.global.u64 	%rd2602, [%rd9541];
	mov.b64 	%rd11091, 0;
	mov.u64 	%rd11089, %rd11325;
$L__BB3_1374:
	shr.u64 	%rd11090, %rd11089, 1;
	add.s64 	%rd2606, %rd11091, %rd11090;
	shl.b64 	%rd9542, %rd2606, 2;
	add.s64 	%rd9543, %rd2602, %rd9542;
	ld.u32 	%r2461, [%rd9543];
	setp.ge.s32 	%p1728, %r2461, %r2644;
	@%p1728 bra 	$L__BB3_1376;
	add.s64 	%rd11091, %rd2606, 1;
	shr.u64 	%rd9544, %rd11089, 1;
	not.b64 	%rd9545, %rd9544;
	add.s64 	%rd11090, %rd11089, %rd9545;
$L__BB3_1376:
	setp.ne.s64 	%p1729, %rd11090, 0;
	mov.u64 	%rd11089, %rd11090;
	@%p1729 bra 	$L__BB3_1374;
	cvt.u32.u64 	%r536, %rd11091;
	mov.b64 	%rd11095, 0;
	mov.u64 	%rd11093, %rd11325;
$L__BB3_1378:
	shr.u64 	%rd11094, %rd11093, 1;
	add.s64 	%rd2615, %rd11095, %rd11094;
	shl.b64 	%rd9547, %rd2615, 2;
	add.s64 	%rd9548, %rd2602, %rd9547;
	ld.u32 	%r2462, [%rd9548];
	setp.ge.s32 	%p1730, %r2462, %r2647;
	@%p1730 bra 	$L__BB3_1380;
	add.s64 	%rd11095, %rd2615, 1;
	shr.u64 	%rd9549, %rd11093, 1;
	not.b64 	%rd9550, %rd9549;
	add.s64 	%rd11094, %rd11093, %rd9550;
$L__BB3_1380:
	setp.ne.s64 	%p1731, %rd11094, 0;
	mov.u64 	%rd11093, %rd11094;
	@%p1731 bra 	$L__BB3_1378;
	cvt.u32.u64 	%r537, %rd11095;
	cvta.to.global.u64 	%rd9552, %rd6339;
	ld.global.u64 	%rd2621, [%rd9552+8];
	mov.b64 	%rd11099, 0;
	mov.u64 	%rd11097, %rd11325;
$L__BB3_1382:
	shr.u64 	%rd11098, %rd11097, 1;
	add.s64 	%rd2625, %rd11099, %rd11098;
	shl.b64 	%rd9553, %rd2625, 2;
	add.s64 	%rd9554, %rd2621, %rd9553;
	ld.u32 	%r2463, [%rd9554];
	setp.ge.s32 	%p1732, %r2463, %r536;
	@%p1732 bra 	$L__BB3_1384;
	add.s64 	%rd11099, %rd2625, 1;
	shr.u64 	%rd9555, %rd11097, 1;
	not.b64 	%rd9556, %rd9555;
	add.s64 	%rd11098, %rd11097, %rd9556;
$L__BB3_1384:
	setp.ne.s64 	%p1733, %rd11098, 0;
	mov.u64 	%rd11097, %rd11098;
	@%p1733 bra 	$L__BB3_1382;
	cvt.u32.u64 	%r538, %rd11099;
	mov.b64 	%rd11103, 0;
	mov.u64 	%rd11101, %rd11325;
$L__BB3_1386:
	shr.u64 	%rd11102, %rd11101, 1;
	add.s64 	%rd2634, %rd11103, %rd11102;
	shl.b64 	%rd9558, %rd2634, 2;
	add.s64 	%rd9559, %rd2621, %rd9558;
	ld.u32 	%r2464, [%rd9559];
	setp.ge.s32 	%p1734, %r2464, %r537;
	@%p1734 bra 	$L__BB3_1388;
	add.s64 	%rd11103, %rd2634, 1;
	shr.u64 	%rd9560, %rd11101, 1;
	not.b64 	%rd9561, %rd9560;
	add.s64 	%rd11102, %rd11101, %rd9561;
$L__BB3_1388:
	setp.ne.s64 	%p1735, %rd11102, 0;
	mov.u64 	%rd11101, %rd11102;
	@%p1735 bra 	$L__BB3_1386;
	cvt.u32.u64 	%r539, %rd11103;
	cvta.to.global.u64 	%rd9563, %rd6339;
	ld.global.u64 	%rd2640, [%rd9563+16];
	mov.b64 	%rd11107, 0;
	mov.u64 	%rd11105, %rd11325;
$L__BB3_1390:
	shr.u64 	%rd11106, %rd11105, 1;
	add.s64 	%rd2644, %rd11107, %rd11106;
	shl.b64 	%rd9564, %rd2644, 2;
	add.s64 	%rd9565, %rd2640, %rd9564;
	ld.u32 	%r2465, [%rd9565];
	setp.ge.s32 	%p1736, %r2465, %r538;
	@%p1736 bra 	$L__BB3_1392;
	add.s64 	%rd11107, %rd2644, 1;
	shr.u64 	%rd9566, %rd11105, 1;
	not.b64 	%rd9567, %rd9566;
	add.s64 	%rd11106, %rd11105, %rd9567;
$L__BB3_1392:
	setp.ne.s64 	%p1737, %rd11106, 0;
	mov.u64 	%rd11105, %rd11106;
	@%p1737 bra 	$L__BB3_1390;
	cvt.u32.u64 	%r540, %rd11107;
	mov.b64 	%rd11111, 0;
	mov.u64 	%rd11109, %rd11325;
$L__BB3_1394:
	shr.u64 	%rd11110, %rd11109, 1;
	add.s64 	%rd2653, %rd11111, %rd11110;
	shl.b64 	%rd9569, %rd2653, 2;
	add.s64 	%rd9570, %rd2640, %rd9569;
	ld.u32 	%r2466, [%rd9570];
	setp.ge.s32 	%p1738, %r2466, %r539;
	@%p1738 bra 	$L__BB3_1396;
	add.s64 	%rd11111, %rd2653, 1;
	shr.u64 	%rd9571, %rd11109, 1;
	not.b64 	%rd9572, %rd9571;
	add.s64 	%rd11110, %rd11109, %rd9572;
$L__BB3_1396:
	setp.ne.s64 	%p1739, %rd11110, 0;
	mov.u64 	%rd11109, %rd11110;
	@%p1739 bra 	$L__BB3_1394;
	cvt.u32.u64 	%r541, %rd11111;
	cvta.to.global.u64 	%rd9574, %rd6339;
	ld.global.u64 	%rd2659, [%rd9574+24];
	mov.b64 	%rd11115, 0;
	mov.u64 	%rd11113, %rd11325;
$L__BB3_1398:
	shr.u64 	%rd11114, %rd11113, 1;
	add.s64 	%rd2663, %rd11115, %rd11114;
	shl.b64 	%rd9575, %rd2663, 2;
	add.s64 	%rd9576, %rd2659, %rd9575;
	ld.u32 	%r2467, [%rd9576];
	setp.ge.s32 	%p1740, %r2467, %r540;
	@%p1740 bra 	$L__BB3_1400;
	add.s64 	%rd11115, %rd2663, 1;
	shr.u64 	%rd9577, %rd11113, 1;
	not.b64 	%rd9578, %rd9577;
	add.s64 	%rd11114, %rd11113, %rd9578;
$L__BB3_1400:
	setp.ne.s64 	%p1741, %rd11114, 0;
	mov.u64 	%rd11113, %rd11114;
	@%p1741 bra 	$L__BB3_1398;
	cvt.u32.u64 	%r542, %rd11115;
	mov.b64 	%rd11119, 0;
	mov.u64 	%rd11117, %rd11325;
$L__BB3_1402:
	shr.u64 	%rd11118, %rd11117, 1;
	add.s64 	%rd2672, %rd11119, %rd11118;
	shl.b64 	%rd9580, %rd2672, 2;
	add.s64 	%rd9581, %rd2659, %rd9580;
	ld.u32 	%r2468, [%rd9581];
	setp.ge.s32 	%p1742, %r2468, %r541;
	@%p1742 bra 	$L__BB3_1404;
	add.s64 	%rd11119, %rd2672, 1;
	shr.u64 	%rd9582, %rd11117, 1;
	not.b64 	%rd9583, %rd9582;
	add.s64 	%rd11118, %rd11117, %rd9583;
$L__BB3_1404:
	setp.ne.s64 	%p1743, %rd11118, 0;
	mov.u64 	%rd11117, %rd11118;
	@%p1743 bra 	$L__BB3_1402;
	cvt.u32.u64 	%r543, %rd11119;
	cvta.to.global.u64 	%rd9585, %rd6339;
	ld.global.u64 	%rd2678, [%rd9585+32];
	mov.b64 	%rd11123, 0;
	mov.u64 	%rd11121, %rd11325;
$L__BB3_1406:
	shr.u64 	%rd11122, %rd11121, 1;
	add.s64 	%rd2682, %rd11123, %rd11122;
	shl.b64 	%rd9586, %rd2682, 2;
	add.s64 	%rd9587, %rd2678, %rd9586;
	ld.u32 	%r2469, [%rd9587];
	setp.ge.s32 	%p1744, %r2469, %r542;
	@%p1744 bra 	$L__BB3_1408;
	add.s64 	%rd11123, %rd2682, 1;
	shr.u64 	%rd9588, %rd11121, 1;
	not.b64 	%rd9589, %rd9588;
	add.s64 	%rd11122, %rd11121, %rd9589;
$L__BB3_1408:
	setp.ne.s64 	%p1745, %rd11122, 0;
	mov.u64 	%rd11121, %rd11122;
	@%p1745 bra 	$L__BB3_1406;
	cvt.u32.u64 	%r544, %rd11123;
	mov.b64 	%rd11127, 0;
	mov.u64 	%rd11125, %rd11325;
$L__BB3_1410:
	shr.u64 	%rd11126, %rd11125, 1;
	add.s64 	%rd2691, %rd11127, %rd11126;
	shl.b64 	%rd9591, %rd2691, 2;
	add.s64 	%rd9592, %rd2678, %rd9591;
	ld.u32 	%r2470, [%rd9592];
	setp.ge.s32 	%p1746, %r2470, %r543;
	@%p1746 bra 	$L__BB3_1412;
	add.s64 	%rd11127, %rd2691, 1;
	shr.u64 	%rd9593, %rd11125, 1;
	not.b64 	%rd9594, %rd9593;
	add.s64 	%rd11126, %rd11125, %rd9594;
$L__BB3_1412:
	setp.ne.s64 	%p1747, %rd11126, 0;
	mov.u64 	%rd11125, %rd11126;
	@%p1747 bra 	$L__BB3_1410;
	cvt.u32.u64 	%r545, %rd11127;
	cvta.to.global.u64 	%rd9596, %rd6339;
	ld.global.u64 	%rd2697, [%rd9596+40];
	mov.b64 	%rd11131, 0;
	mov.u64 	%rd11129, %rd11325;
$L__BB3_1414:
	shr.u64 	%rd11130, %rd11129, 1;
	add.s64 	%rd2701, %rd11131, %rd11130;
	shl.b64 	%rd9597, %rd2701, 2;
	add.s64 	%rd9598, %rd2697, %rd9597;
	ld.u32 	%r2471, [%rd9598];
	setp.ge.s32 	%p1748, %r2471, %r544;
	@%p1748 bra 	$L__BB3_1416;
	add.s64 	%rd11131, %rd2701, 1;
	shr.u64 	%rd9599, %rd11129, 1;
	not.b64 	%rd9600, %rd9599;
	add.s64 	%rd11130, %rd11129, %rd9600;
$L__BB3_1416:
	setp.ne.s64 	%p1749, %rd11130, 0;
	mov.u64 	%rd11129, %rd11130;
	@%p1749 bra 	$L__BB3_1414;
	cvt.u32.u64 	%r546, %rd11131;
	mov.b64 	%rd11135, 0;
	mov.u64 	%rd11133, %rd11325;
$L__BB3_1418:
	shr.u64 	%rd11134, %rd11133, 1;
	add.s64 	%rd2710, %rd11135, %rd11134;
	shl.b64 	%rd9602, %rd2710, 2;
	add.s64 	%rd9603, %rd2697, %rd9602;
	ld.u32 	%r2472, [%rd9603];
	setp.ge.s32 	%p1750, %r2472, %r545;
	@%p1750 bra 	$L__BB3_1420;
	add.s64 	%rd11135, %rd2710, 1;
	shr.u64 	%rd9604, %rd11133, 1;
	not.b64 	%rd9605, %rd9604;
	add.s64 	%rd11134, %rd11133, %rd9605;
$L__BB3_1420:
	setp.ne.s64 	%p1751, %rd11134, 0;
	mov.u64 	%rd11133, %rd11134;
	@%p1751 bra 	$L__BB3_1418;
	cvt.u32.u64 	%r547, %rd11135;
	cvta.to.global.u64 	%rd9607, %rd6339;
	ld.global.u64 	%rd2716, [%rd9607+48];
	mov.b64 	%rd11139, 0;
	mov.u64 	%rd11137, %rd11325;
$L__BB3_1422:
	shr.u64 	%rd11138, %rd11137, 1;
	add.s64 	%rd2720, %rd11139, %rd11138;
	shl.b64 	%rd9608, %rd2720, 2;
	add.s64 	%rd9609, %rd2716, %rd9608;
	ld.u32 	%r2473, [%rd9609];
	setp.ge.s32 	%p1752, %r2473, %r546;
	@%p1752 bra 	$L__BB3_1424;
	add.s64 	%rd11139, %rd2720, 1;
	shr.u64 	%rd9610, %rd11137, 1;
	not.b64 	%rd9611, %rd9610;
	add.s64 	%rd11138, %rd11137, %rd9611;
$L__BB3_1424:
	setp.ne.s64 	%p1753, %rd11138, 0;
	mov.u64 	%rd11137, %rd11138;
	@%p1753 bra 	$L__BB3_1422;
	cvt.u32.u64 	%r548, %rd11139;
	mov.b64 	%rd11143, 0;
	mov.u64 	%rd11141, %rd11325;
$L__BB3_1426:
	shr.u64 	%rd11142, %rd11141, 1;
	add.s64 	%rd2729, %rd11143, %rd11142;
	shl.b64 	%rd9613, %rd2729, 2;
	add.s64 	%rd9614, %rd2716, %rd9613;
	ld.u32 	%r2474, [%rd9614];
	setp.ge.s32 	%p1754, %r2474, %r547;
	@%p1754 bra 	$L__BB3_1428;
	add.s64 	%rd11143, %rd2729, 1;
	shr.u64 	%rd9615, %rd11141, 1;
	not.b64 	%rd9616, %rd9615;
	add.s64 	%rd11142, %rd11141, %rd9616;
$L__BB3_1428:
	setp.ne.s64 	%p1755, %rd11142, 0;
	mov.u64 	%rd11141, %rd11142;
	@%p1755 bra 	$L__BB3_1426;
	cvt.u32.u64 	%r549, %rd11143;
	cvta.to.global.u64 	%rd9618, %rd6339;
	ld.global.u64 	%rd2735, [%rd9618+56];
	mov.b64 	%rd11147, 0;
	mov.u64 	%rd11145, %rd11325;
$L__BB3_1430:
	shr.u64 	%rd11146, %rd11145, 1;
	add.s64 	%rd2739, %rd11147, %rd11146;
	shl.b64 	%rd9619, %rd2739, 2;
	add.s64 	%rd9620, %rd2735, %rd9619;
	ld.u32 	%r2475, [%rd9620];
	setp.ge.s32 	%p1756, %r2475, %r548;
	@%p1756 bra 	$L__BB3_1432;
	add.s64 	%rd11147, %rd2739, 1;
	shr.u64 	%rd9621, %rd11145, 1;
	not.b64 	%rd9622, %rd9621;
	add.s64 	%rd11146, %rd11145, %rd9622;
$L__BB3_1432:
	setp.ne.s64 	%p1757, %rd11146, 0;
	mov.u64 	%rd11145, %rd11146;
	@%p1757 bra 	$L__BB3_1430;
	cvt.u32.u64 	%r550, %rd11147;
	mov.b64 	%rd11151, 0;
	mov.u64 	%rd11149, %rd11325;
$L__BB3_1434:
	shr.u64 	%rd11150, %rd11149, 1;
	add.s64 	%rd2748, %rd11151, %rd11150;
	shl.b64 	%rd9624, %rd2748, 2;
	add.s64 	%rd9625, %rd2735, %rd9624;
	ld.u32 	%r2476, [%rd9625];
	setp.ge.s32 	%p1758, %r2476, %r549;
	@%p1758 bra 	$L__BB3_1436;
	add.s64 	%rd11151, %rd2748, 1;
	shr.u64 	%rd9626, %rd11149, 1;
	not.b64 	%rd9627, %rd9626;
	add.s64 	%rd11150, %rd11149, %rd9627;
$L__BB3_1436:
	setp.ne.s64 	%p1759, %rd11150, 0;
	mov.u64 	%rd11149, %rd11150;
	@%p1759 bra 	$L__BB3_1434;
	cvt.u32.u64 	%r551, %rd11151;
	cvta.to.global.u64 	%rd9629, %rd6339;
	ld.global.u64 	%rd2754, [%rd9629+64];
	mov.b64 	%rd11155, 0;
	mov.u64 	%rd11153, %rd11325;
$L__BB3_1438:
	shr.u64 	%rd11154, %rd11153, 1;
	add.s64 	%rd2758, %rd11155, %rd11154;
	shl.b64 	%rd9630, %rd2758, 2;
	add.s64 	%rd9631, %rd2754, %rd9630;
	ld.u32 	%r2477, [%rd9631];
	setp.ge.s32 	%p1760, %r2477, %r550;
	@%p1760 bra 	$L__BB3_1440;
	add.s64 	%rd11155, %rd2758, 1;
	shr.u64 	%rd9632, %rd11153, 1;
	not.b64 	%rd9633, %rd9632;
	add.s64 	%rd11154, %rd11153, %rd9633;
$L__BB3_1440:
	setp.ne.s64 	%p1761, %rd11154, 0;
	mov.u64 	%rd11153, %rd11154;
	@%p1761 bra 	$L__BB3_1438;
	cvt.u32.u64 	%r552, %rd11155;
	mov.b64 	%rd11159, 0;
	mov.u64 	%rd11157, %rd11325;
$L__BB3_1442:
	shr.u64 	%rd11158, %rd11157, 1;
	add.s64 	%rd2767, %rd11159, %rd11158;
	shl.b64 	%rd9635, %rd2767, 2;
	add.s64 	%rd9636, %rd2754, %rd9635;
	ld.u32 	%r2478, [%rd9636];
	setp.ge.s32 	%p1762, %r2478, %r551;
	@%p1762 bra 	$L__BB3_1444;
	add.s64 	%rd11159, %rd2767, 1;
	shr.u64 	%rd9637, %rd11157, 1;
	not.b64 	%rd9638, %rd9637;
	add.s64 	%rd11158, %rd11157, %rd9638;
$L__BB3_1444:
	setp.ne.s64 	%p1763, %rd11158, 0;
	mov.u64 	%rd11157, %rd11158;
	@%p1763 bra 	$L__BB3_1442;
	cvt.u32.u64 	%r553, %rd11159;
	cvta.to.global.u64 	%rd9640, %rd6339;
	ld.global.u64 	%rd2773, [%rd9640+72];
	mov.b64 	%rd11163, 0;
	mov.u64 	%rd11161, %rd11325;
$L__BB3_1446:
	shr.u64 	%rd11162, %rd11161, 1;
	add.s64 	%rd2777, %rd11163, %rd11162;
	shl.b64 	%rd9641, %rd2777, 2;
	add.s64 	%rd9642, %rd2773, %rd9641;
	ld.u32 	%r2479, [%rd9642];
	setp.ge.s32 	%p1764, %r2479, %r552;
	@%p1764 bra 	$L__BB3_1448;
	add.s64 	%rd11163, %rd2777, 1;
	shr.u64 	%rd9643, %rd11161, 1;
	not.b64 	%rd9644, %rd9643;
	add.s64 	%rd11162, %rd11161, %rd9644;
$L__BB3_1448:
	setp.ne.s64 	%p1765, %rd11162, 0;
	mov.u64 	%rd11161, %rd11162;
	@%p1765 bra 	$L__BB3_1446;
	mov.b64 	%rd11167, 0;
	mov.u64 	%rd11165, %rd11325;
$L__BB3_1450:
	shr.u64 	%rd11166, %rd11165, 1;
	add.s64 	%rd2786, %rd11167, %rd11166;
	shl.b64 	%rd9646, %rd2786, 2;
	add.s64 	%rd9647, %rd2773, %rd9646;
	ld.u32 	%r2480, [%rd9647];
	setp.ge.s32 	%p1766, %r2480, %r553;
	@%p1766 bra 	$L__BB3_1452;
	add.s64 	%rd11167, %rd2786, 1;
	shr.u64 	%rd9648, %rd11165, 1;
	not.b64 	%rd9649, %rd9648;
	add.s64 	%rd11166, %rd11165, %rd9649;
$L__BB3_1452:
	setp.ne.s64 	%p1767, %rd11166, 0;
	mov.u64 	%rd11165, %rd11166;
	@%p1767 bra 	$L__BB3_1450;
	cvt.u32.u64 	%r2697, %rd11167;
	cvt.u32.u64 	%r2698, %rd11163;
$L__BB3_1454:
	setp.lt.s32 	%p1874, %r2698, %r2697;
$L__BB3_1455:
	selp.b32 	%r558, %r2644, %r2647, %p1874;
	selp.u32 	%r2481, 1, 0, %p1874;
	add.s32 	%r559, %r530, %r2481;
	not.pred 	%p1768, %p1874;
	selp.u32 	%r2482, 1, 0, %p1768;
	add.s32 	%r560, %r531, %r2482;
	@%p1874 bra 	$L__BB3_1457;
	shl.b32 	%r2483, %r560, 2;
	mov.u32 	%r2484, _ZZN3cub18CUB_300001_SM_10006detail10merge_sort26DeviceMergeSortMergeKernelINS2_10policy_hubIN6thrust24THRUST_300001_SM_1000_NS6detail15normal_iteratorINS6_10device_ptrIiEEEEE9Policy600ESB_PNS0_8NullTypeESB_SF_y11comp_func_tiSE_EEvbT2_T3_T4_PT6_PT7_T5_PSJ_SJ_NS1_7vsmem_tEE19static_temp_storage;
	add.s32 	%r2485, %r2484, %r2483;
	ld.shared.u32 	%r2647, [%r2485];
	bra.uni 	$L__BB3_1458;
$L__BB3_1457:
	shl.b32 	%r2486, %r559, 2;
	mov.u32 	%r2487, _ZZN3cub18CUB_300001_SM_10006detail10merge_sort26DeviceMergeSortMergeKernelINS2_10policy_hubIN6thrust24THRUST_300001_SM_1000_NS6detail15normal_iteratorINS6_10device_ptrIiEEEEE9Policy600ESB_PNS0_8NullTypeESB_SF_y11comp_func_tiSE_EEvbT2_T3_T4_PT6_PT7_T5_PSJ_SJ_NS1_7vsmem_tEE19static_temp_storage;
	add.s32 	%r2488, %r2487, %r2486;
	ld.shared.u32 	%r2644, [%r2488];
$L__BB3_1458:
	setp.ge.s32 	%p1770, %r559, %r88;
	mov.pred 	%p1875, 0;
	@%p1770 bra 	$L__BB3_1543;
	setp.ge.s32 	%p1772, %r560, %r2;
	mov.pred 	%p1875, -1;
	@%p1772 bra 	$L__BB3_1543;
	setp.eq.s64 	%p1773, %rd11325, 0;
	mov.b32 	%r2701, 0;
	mov.u32 	%r2702, %r2701;
	@%p1773 bra 	$L__BB3_1542;
	cvta.to.global.u64 	%rd9651, %rd6339;
	ld.global.u64 	%rd2792, [%rd9651];
	mov.b64 	%rd11171, 0;
	mov.u64 	%rd11169, %rd11325;
$L__BB3_1462:
	shr.u64 	%rd11170, %rd11169, 1;
	add.s64 	%rd2796, %rd11171, %rd11170;
	shl.b64 	%rd9652, %rd2796, 2;
	add.s64 	%rd9653, %rd2792, %rd9652;
	ld.u32 	%r2490, [%rd9653];
	setp.ge.s32 	%p1774, %r2490, %r2644;
	@%p1774 bra 	$L__BB3_1464;
	add.s64 	%rd11171, %rd2796, 1;
	shr.u64 	%rd9654, %rd11169, 1;
	not.b64 	%rd9655, %rd9654;
	add.s64 	%rd11170, %rd11169, %rd9655;
$L__BB3_1464:
	setp.ne.s64 	%p1775, %rd11170, 0;
	mov.u64 	%rd11169, %rd11170;
	@%p1775 bra 	$L__BB3_1462;
	cvt.u32.u64 	%r565, %rd11171;
	mov.b64 	%rd11175, 0;
	mov.u64 	%rd11173, %rd11325;
$L__BB3_1466:
	shr.u64 	%rd11174, %rd11173, 1;
	add.s64 	%rd2805, %rd11175, %rd11174;
	shl.b64 	%rd9657, %rd2805, 2;
	add.s64 	%rd9658, %rd2792, %rd9657;
	ld.u32 	%r2491, [%rd9658];
	setp.ge.s32 	%p1776, %r2491, %r2647;
	@%p1776 bra 	$L__BB3_1468;
	add.s64 	%rd11175, %rd2805, 1;
	shr.u64 	%rd9659, %rd11173, 1;
	not.b64 	%rd9660, %rd9659;
	add.s64 	%rd11174, %rd11173, %rd9660;
$L__BB3_1468:
	setp.ne.s64 	%p1777, %rd11174, 0;
	mov.u64 	%rd11173, %rd11174;
	@%p1777 bra 	$L__BB3_1466;
	cvt.u32.u64 	%r566, %rd11175;
	cvta.to.global.u64 	%rd9662, %rd6339;
	ld.global.u64 	%rd2811, [%rd9662+8];
	mov.b64 	%rd11179, 0;
	mov.u64 	%rd11177, %rd11325;
$L__BB3_1470:
	shr.u64 	%rd11178, %rd11177, 1;
	add.s64 	%rd2815, %rd11179, %rd11178;
	shl.b64 	%rd9663, %rd2815, 2;
	add.s64 	%rd9664, %rd2811, %rd9663;
	ld.u32 	%r2492, [%rd9664];
	setp.ge.s32 	%p1778, %r2492, %r565;
	@%p1778 bra 	$L__BB3_1472;
	add.s64 	%rd11179, %rd2815, 1;
	shr.u64 	%rd9665, %rd11177, 1;
	not.b64 	%rd9666, %rd9665;
	add.s64 	%rd11178, %rd11177, %rd9666;
$L__BB3_1472:
	setp.ne.s64 	%p1779, %rd11178, 0;
	mov.u64 	%rd11177, %rd11178;
	@%p1779 bra 	$L__BB3_1470;
	cvt.u32.u64 	%r567, %rd11179;
	mov.b64 	%rd11183, 0;
	mov.u64 	%rd11181, %rd11325;
$L__BB3_1474:
	shr.u64 	%rd11182, %rd11181, 1;
	add.s64 	%rd2824, %rd11183, %rd11182;
	shl.b64 	%rd9668, %rd2824, 2;
	add.s64 	%rd9669, %rd2811, %rd9668;
	ld.u32 	%r2493, [%rd9669];
	setp.ge.s32 	%p1780, %r2493, %r566;
	@%p1780 bra 	$L__BB3_1476;
	add.s64 	%rd11183, %rd2824, 1;
	shr.u64 	%rd9670, %rd11181, 1;
	not.b64 	%rd9671, %rd9670;
	add.s64 	%rd11182, %rd11181, %rd9671;
$L__BB3_1476:
	setp.ne.s64 	%p1781, %rd11182, 0;
	mov.u64 	%rd11181, %rd11182;
	@%p1781 bra 	$L__BB3_1474;
	cvt.u32.u64 	%r568, %rd11183;
	cvta.to.global.u64 	%rd9673, %rd6339;
	ld.global.u64 	%rd2830, [%rd9673+16];
	mov.b64 	%rd11187, 0;
	mov.u64 	%rd11185, %rd11325;
$L__BB3_1478:
	shr.u64 	%rd11186, %rd11185, 1;
	add.s64 	%rd2834, %rd11187, %rd11186;
	shl.b64 	%rd9674, %rd2834, 2;
	add.s64 	%rd9675, %rd2830, %rd9674;
	ld.u32 	%r2494, [%rd9675];
	setp.ge.s32 	%p1782, %r2494, %r567;
	@%p1782 bra 	$L__BB3_1480;
	add.s64 	%rd11187, %rd2834, 1;
	shr.u64 	%rd9676, %rd11185, 1;
	not.b64 	%rd9677, %rd9676;
	add.s64 	%rd11186, %rd11185, %rd9677;
$L__BB3_1480:
	setp.ne.s64 	%p1783, %rd11186, 0;
	mov.u64 	%rd11185, %rd11186;
	@%p1783 bra 	$L__BB3_1478;
	cvt.u32.u64 	%r569, %rd11187;
	mov.b64 	%rd11191, 0;
	mov.u64 	%rd11189, %rd11325;
$L__BB3_1482:
	shr.u64 	%rd11190, %rd11189, 1;
	add.s64 	%rd2843, %rd11191, %rd11190;
	shl.b64 	%rd9679, %rd2843, 2;
	add.s64 	%rd9680, %rd2830, %rd9679;
	ld.u32 	%r2495, [%rd9680];
	setp.ge.s32 	%p1784, %r2495, %r568;
	@%p1784 bra 	$L__BB3_1484;
	add.s64 	%rd11191, %rd2843, 1;
	shr.u64 	%rd9681, %rd11189, 1;
	not.b64 	%rd9682, %rd9681;
	add.s64 	%rd11190, %rd11189, %rd9682;
$L__BB3_1484:
	setp.ne.s64 	%p1785, %rd11190, 0;
	mov.u64 	%rd11189, %rd11190;
	@%p1785 bra 	$L__BB3_1482;
	cvt.u32.u64 	%r570, %rd11191;
	cvta.to.global.u64 	%rd9684, %rd6339;
	ld.global.u64 	%rd2849, [%rd9684+24];
	mov.b64 	%rd11195, 0;
	mov.u64 	%rd11193, %rd11325;
$L__BB3_1486:
	shr.u64 	%rd11194, %rd11193, 1;
	add.s64 	%rd2853, %rd11195, %rd11194;
	shl.b64 	%rd9685, %rd2853, 2;
	add.s64 	%rd9686, %rd2849, %rd9685;
	ld.u32 	%r2496, [%rd9686];
	setp.ge.s32 	%p1786, %r2496, %r569;
	@%p1786 bra 	$L__BB3_1488;
	add.s64 	%rd11195, %rd2853, 1;
	shr.u64 	%rd9687, %rd11193, 1;
	not.b64 	%rd9688, %rd9687;
	add.s64 	%rd11194, %rd11193, %rd9688;
$L__BB3_1488:
	setp.ne.s64 	%p1787, %rd11194, 0;
	mov.u64 	%rd11193, %rd11194;
	@%p1787 bra 	$L__BB3_1486;
	cvt.u32.u64 	%r571, %rd11195;
	mov.b64 	%rd11199, 0;
	mov.u64 	%rd11197, %rd11325;
$L__BB3_1490:
	shr.u64 	%rd11198, %rd11197, 1;
	add.s64 	%rd2862, %rd11199, %rd11198;
	shl.b64 	%rd9690, %rd2862, 2;
	add.s64 	%rd9691, %rd2849, %rd9690;
	ld.u32 	%r2497, [%rd9691];
	setp.ge.s32 	%p1788, %r2497, %r570;
	@%p1788 bra 	$L__BB3_1492;
	add.s64 	%rd11199, %rd2862, 1;
	shr.u64 	%rd9692, %rd11197, 1;
	not.b64 	%rd9693, %rd9692;
	add.s64 	%rd11198, %rd11197, %rd9693;
$L__BB3_1492:
	setp.ne.s64 	%p1789, %rd11198, 0;
	mov.u64 	%rd11197, %rd11198;
	@%p1789 bra 	$L__BB3_1490;
	cvt.u32.u64 	%r572, %rd11199;
	cvta.to.global.u64 	%rd9695, %rd6339;
	ld.global.u64 	%rd2868, [%rd9695+32];
	mov.b64 	%rd11203, 0;
	mov.u64 	%rd11201, %rd11325;
$L__BB3_1494:
	shr.u64 	%rd11202, %rd11201, 1;
	add.s64 	%rd2872, %rd11203, %rd11202;
	shl.b64 	%rd9696, %rd2872, 2;
	add.s64 	%rd9697, %rd2868, %rd9696;
	ld.u32 	%r2498, [%rd9697];
	setp.ge.s32 	%p1790, %r2498, %r571;
	@%p1790 bra 	$L__BB3_1496;
	add.s64 	%rd11203, %rd2872, 1;
	shr.u64 	%rd9698, %rd11201, 1;
	not.b64 	%rd9699, %rd9698;
	add.s64 	%rd11202, %rd11201, %rd9699;
$L__BB3_1496:
	setp.ne.s64 	%p1791, %rd11202, 0;
	mov.u64 	%rd11201, %rd11202;
	@%p1791 bra 	$L__BB3_1494;
	cvt.u32.u64 	%r573, %rd11203;
	mov.b64 	%rd11207, 0;
	mov.u64 	%rd11205, %rd11325;
$L__BB3_1498:
	shr.u64 	%rd11206, %rd11205, 1;
	add.s64 	%rd2881, %rd11207, %rd11206;
	shl.b64 	%rd9701, %rd2881, 2;
	add.s64 	%rd9702, %rd2868, %rd9701;
	ld.u32 	%r2499, [%rd9702];
	setp.ge.s32 	%p1792, %r2499, %r572;
	@%p1792 bra 	$L__BB3_1500;
	add.s64 	%rd11207, %rd2881, 1;
	shr.u64 	%rd9703, %rd11205, 1;
	not.b64 	%rd9704, %rd9703;
	add.s64 	%rd11206, %rd11205, %rd9704;
$L__BB3_1500:
	setp.ne.s64 	%p1793, %rd11206, 0;
	mov.u64 	%rd11205, %rd11206;
	@%p1793 bra 	$L__BB3_1498;
	cvt.u32.u64 	%r574, %rd11207;
	cvta.to.global.u64 	%rd9706, %rd6339;
	ld.global.u64 	%rd2887, [%rd9706+40];
	mov.b64 	%rd11211, 0;
	mov.u64 	%rd11209, %rd11325;
$L__BB3_1502:
	shr.u64 	%rd11210, %rd11209, 1;
	add.s64 	%rd2891, %rd11211, %rd11210;
	shl.b64 	%rd9707, %rd2891, 2;
	add.s64 	%rd9708, %rd2887, %rd9707;
	ld.u32 	%r2500, [%rd9708];
	setp.ge.s32 	%p1794, %r2500, %r573;
	@%p1794 bra 	$L__BB3_1504;
	add.s64 	%rd11211, %rd2891, 1;
	shr.u64 	%rd9709, %rd11209, 1;
	not.b64 	%rd9710, %rd9709;
	add.s64 	%rd11210, %rd11209, %rd9710;
$L__BB3_1504:
	setp.ne.s64 	%p1795, %rd11210, 0;
	mov.u64 	%rd11209, %rd11210;
	@%p1795 bra 	$L__BB3_1502;
	cvt.u32.u64 	%r575, %rd11211;
	mov.b64 	%rd11215, 0;
	mov.u64 	%rd11213, %rd11325;
$L__BB3_1506:
	shr.u64 	%rd11214, %rd11213, 1;
	add.s64 	%rd2900, %rd11215, %rd11214;
	shl.b64 	%rd9712, %rd2900, 2;
	add.s64 	%rd9713, %rd2887, %rd9712;
	ld.u32 	%r2501, [%rd9713];
	setp.ge.s32 	%p1796, %r2501, %r574;
	@%p1796 bra 	$L__BB3_1508;
	add.s64 	%rd11215, %rd2900, 1;
	shr.u64 	%rd9714, %rd11213, 1;
	not.b64 	%rd9715, %rd9714;
	add.s64 	%rd11214, %rd11213, %rd9715;
$L__BB3_1508:
	setp.ne.s64 	%p1797, %rd11214, 0;
	mov.u64 	%rd11213, %rd11214;
	@%p1797 bra 	$L__BB3_1506;
	cvt.u32.u64 	%r576, %rd11215;
	cvta.to.global.u64 	%rd9717, %rd6339;
	ld.global.u64 	%rd2906, [%rd9717+48];
	mov.b64 	%rd11219, 0;
	mov.u64 	%rd11217, %rd11325;
$L__BB3_1510:
	shr.u64 	%rd11218, %rd11217, 1;
	add.s64 	%rd2910, %rd11219, %rd11218;
	shl.b64 	%rd9718, %rd2910, 2;
	add.s64 	%rd9719, %rd2906, %rd9718;
	ld.u32 	%r2502, [%rd9719];
	setp.ge.s32 	%p1798, %r2502, %r575;
	@%p1798 bra 	$L__BB3_1512;
	add.s64 	%rd11219, %rd2910, 1;
	shr.u64 	%rd9720, %rd11217, 1;
	not.b64 	%rd9721, %rd9720;
	add.s64 	%rd11218, %rd11217, %rd9721;
$L__BB3_1512:
	setp.ne.s64 	%p1799, %rd11218, 0;
	mov.u64 	%rd11217, %rd11218;
	@%p1799 bra 	$L__BB3_1510;
	cvt.u32.u64 	%r577, %rd11219;
	mov.b64 	%rd11223, 0;
	mov.u64 	%rd11221, %rd11325;
$L__BB3_1514:
	shr.u64 	%rd11222, %rd11221, 1;
	add.s64 	%rd2919, %rd11223, %rd11222;
	shl.b64 	%rd9723, %rd2919, 2;
	add.s64 	%rd9724, %rd2906, %rd9723;
	ld.u32 	%r2503, [%rd9724];
	setp.ge.s32 	%p1800, %r2503, %r576;
	@%p1800 bra 	$L__BB3_1516;
	add.s64 	%rd11223, %rd2919, 1;
	shr.u64 	%rd9725, %rd11221, 1;
	not.b64 	%rd9726, %rd9725;
	add.s64 	%rd11222, %rd11221, %rd9726;
$L__BB3_1516:
	setp.ne.s64 	%p1801, %rd11222, 0;
	mov.u64 	%rd11221, %rd11222;
	@%p1801 bra 	$L__BB3_1514;
	cvt.u32.u64 	%r578, %rd11223;
	cvta.to.global.u64 	%rd9728, %rd6339;
	ld.global.u64 	%rd2925, [%rd9728+56];
	mov.b64 	%rd11227, 0;
	mov.u64 	%rd11225, %rd11325;
$L__BB3_1518:
	shr.u64 	%rd11226, %rd11225, 1;
	add.s64 	%rd2929, %rd11227, %rd11226;
	shl.b64 	%rd9729, %rd2929, 2;
	add.s64 	%rd9730, %rd2925, %rd9729;
	ld.u32 	%r2504, [%rd9730];
	setp.ge.s32 	%p1802, %r2504, %r577;
	@%p1802 bra 	$L__BB3_1520;
	add.s64 	%rd11227, %rd2929, 1;
	shr.u64 	%rd9731, %rd11225, 1;
	not.b64 	%rd9732, %rd9731;
	add.s64 	%rd11226, %rd11225, %rd9732;
$L__BB3_1520:
	setp.ne.s64 	%p1803, %rd11226, 0;
	mov.u64 	%rd11225, %rd11226;
	@%p1803 bra 	$L__BB3_1518;
	cvt.u32.u64 	%r579, %rd11227;
	mov.b64 	%rd11231, 0;
	mov.u64 	%rd11229, %rd11325;
$L__BB3_1522:
	shr.u64 	%rd11230, %rd11229, 1;
	add.s64 	%rd2938, %rd11231, %rd11230;
	shl.b64 	%rd9734, %rd2938, 2;
	add.s64 	%rd9735, %rd2925, %rd9734;
	ld.u32 	%r2505, [%rd9735];
	setp.ge.s32 	%p1804, %r2505, %r578;
	@%p1804 bra 	$L__BB3_1524;
	add.s64 	%rd11231, %rd2938, 1;
	shr.u64 	%rd9736, %rd11229, 1;
	not.b64 	%rd9737, %rd9736;
	add.s64 	%rd11230, %rd11229, %rd9737;
$L__BB3_1524:
	setp.ne.s64 	%p1805, %rd11230, 0;
	mov.u64 	%rd11229, %rd11230;
	@%p1805 bra 	$L__BB3_1522;
	cvt.u32.u64 	%r580, %rd11231;
	cvta.to.global.u64 	%rd9739, %rd6339;
	ld.global.u64 	%rd2944, [%rd9739+64];
	mov.b64 	%rd11235, 0;
	mov.u64 	%rd11233, %rd11325;
$L__BB3_1526:
	shr.u64 	%rd11234, %rd11233, 1;
	add.s64 	%rd2948, %rd11235, %rd11234;
	shl.b64 	%rd9740, %rd2948, 2;
	add.s64 	%rd9741, %rd2944, %rd9740;
	ld.u32 	%r2506, [%rd9741];
	setp.ge.s32 	%p1806, %r2506, %r579;
	@%p1806 bra 	$L__BB3_1528;
	add.s64 	%rd11235, %rd2948, 1;
	shr.u64 	%rd9742, %rd11233, 1;
	not.b64 	%rd9743, %rd9742;
	add.s64 	%rd11234, %rd11233, %rd9743;
$L__BB3_1528:
	setp.ne.s64 	%p1807, %rd11234, 0;
	mov.u64 	%rd11233, %rd11234;
	@%p1807 bra 	$L__BB3_1526;
	cvt.u32.u64 	%r581, %rd11235;
	mov.b64 	%rd11239, 0;
	mov.u64 	%rd11237, %rd11325;
$L__BB3_1530:
	shr.u64 	%rd11238, %rd11237, 1;
	add.s64 	%rd2957, %rd11239, %rd11238;
	shl.b64 	%rd9745, %rd2957, 2;
	add.s64 	%rd9746, %rd2944, %rd9745;
	ld.u32 	%r2507, [%rd9746];
	setp.ge.s32 	%p1808, %r2507, %r580;
	@%p1808 bra 	$L__BB3_1532;
	add.s64 	%rd11239, %rd2957, 1;
	shr.u64 	%rd9747, %rd11237, 1;
	not.b64 	%rd9748, %rd9747;
	add.s64 	%rd11238, %rd11237, %rd9748;
$L__BB3_1532:
	setp.ne.s64 	%p1809, %rd11238, 0;
	mov.u64 	%rd11237, %rd11238;
	@%p1809 bra 	$L__BB3_1530;
	cvt.u32.u64 	%r582, %rd11239;
	cvta.to.global.u64 	%rd9750, %rd6339;
	ld.global.u64 	%rd2963, [%rd9750+72];
	mov.b64 	%rd11243, 0;
	mov.u64 	%rd11241, %rd11325;
$L__BB3_1534:
	shr.u64 	%rd11242, %rd11241, 1;
	add.s64 	%rd2967, %rd11243, %rd11242;
	shl.b64 	%rd9751, %rd2967, 2;
	add.s64 	%rd9752, %rd2963, %rd9751;
	ld.u32 	%r2508, [%rd9752];
	setp.ge.s32 	%p1810, %r2508, %r581;
	@%p1810 bra 	$L__BB3_1536;
	add.s64 	%rd11243, %rd2967, 1;
	shr.u64 	%rd9753, %rd11241, 1;
	not.b64 	%rd9754, %rd9753;
	add.s64 	%rd11242, %rd11241, %rd9754;
$L__BB3_1536:
	setp.ne.s64 	%p1811, %rd11242, 0;
	mov.u64 	%rd11241, %rd11242;
	@%p1811 bra 	$L__BB3_1534;
	mov.b64 	%rd11247, 0;
	mov.u64 	%rd11245, %rd11325;
$L__BB3_1538:
	shr.u64 	%rd11246, %rd11245, 1;
	add.s64 	%rd2976, %rd11247, %rd11246;
	shl.b64 	%rd9756, %rd2976, 2;
	add.s64 	%rd9757, %rd2963, %rd9756;
	ld.u32 	%r2509, [%rd9757];
	setp.ge.s32 	%p1812, %r2509, %r582;
	@%p1812 bra 	$L__BB3_1540;
	add.s64 	%rd11247, %rd2976, 1;
	shr.u64 	%rd9758, %rd11245, 1;
	not.b64 	%rd9759, %rd9758;
	add.s64 	%rd11246, %rd11245, %rd9759;
$L__BB3_1540:
	setp.ne.s64 	%p1813, %rd11246, 0;
	mov.u64 	%rd11245, %rd11246;
	@%p1813 bra 	$L__BB3_1538;
	cvt.u32.u64 	%r2701, %rd11247;
	cvt.u32.u64 	%r2702, %rd11243;
$L__BB3_1542:
	setp.lt.s32 	%p1875, %r2702, %r2701;
$L__BB3_1543:
	selp.b32 	%r587, %r2644, %r2647, %p1875;
	selp.u32 	%r2510, 1, 0, %p1875;
	add.s32 	%r588, %r559, %r2510;
	not.pred 	%p1814, %p1875;
	selp.u32 	%r2511, 1, 0, %p1814;
	add.s32 	%r589, %r560, %r2511;
	@%p1875 bra 	$L__BB3_1545;
	shl.b32 	%r2512, %r589, 2;
	mov.u32 	%r2513, _ZZN3cub18CUB_300001_SM_10006detail10merge_sort26DeviceMergeSortMergeKernelINS2_10policy_hubIN6thrust24THRUST_300001_SM_1000_NS6detail15normal_iteratorINS6_10device_ptrIiEEEEE9Policy600ESB_PNS0_8NullTypeESB_SF_y11comp_func_tiSE_EEvbT2_T3_T4_PT6_PT7_T5_PSJ_SJ_NS1_7vsmem_tEE19static_temp_storage;
	add.s32 	%r2514, %r2513, %r2512;
	ld.shared.u32 	%r2647, [%r2514];
	bra.uni 	$L__BB3_1546;
$L__BB3_1545:
	shl.b32 	%r2515, %r588, 2;
	mov.u32 	%r2516, _ZZN3cub18CUB_300001_SM_10006detail10merge_sort26DeviceMergeSortMergeKernelINS2_10policy_hubIN6thrust24THRUST_300001_SM_1000_NS6detail15normal_iteratorINS6_10device_ptrIiEEEEE9Policy600ESB_PNS0_8NullTypeESB_SF_y11comp_func_tiSE_EEvbT2_T3_T4_PT6_PT7_T5_PSJ_SJ_NS1_7vsmem_tEE19static_temp_storage;
	add.s32 	%r2517, %r2516, %r2515;
	ld.shared.u32 	%r2644, [%r2517];
$L__BB3_1546:
	setp.ge.s32 	%p1815, %r588, %r88;
	mov.u32 	%r2707, %r2647;
	@%p1815 bra 	$L__BB3_1631;
	setp.ge.s32 	%p1816, %r589, %r2;
	mov.u32 	%r2707, %r2644;
	@%p1816 bra 	$L__BB3_1631;
	setp.eq.s64 	%p1817, %rd11325, 0;
	mov.b32 	%r2705, 0;
	mov.u32 	%r2706, %r2705;
	@%p1817 bra 	$L__BB3_1630;
	cvta.to.global.u64 	%rd9761, %rd6339;
	ld.global.u64 	%rd2982, [%rd9761];
	mov.b64 	%rd11251, 0;
	mov.u64 	%rd11249, %rd11325;
$L__BB3_1550:
	shr.u64 	%rd11250, %rd11249, 1;
	add.s64 	%rd2986, %rd11251, %rd11250;
	shl.b64 	%rd9762, %rd2986, 2;
	add.s64 	%rd9763, %rd2982, %rd9762;
	ld.u32 	%r2519, [%rd9763];
	setp.ge.s32 	%p1818, %r2519, %r2644;
	@%p1818 bra 	$L__BB3_1552;
	add.s64 	%rd11251, %rd2986, 1;
	not.b64 	%rd9764, %rd11250;
	add.s64 	%rd11250, %rd11249, %rd9764;
$L__BB3_1552:
	setp.ne.s64 	%p1819, %rd11250, 0;
	mov.u64 	%rd11249, %rd11250;
	@%p1819 bra 	$L__BB3_1550;
	cvt.u32.u64 	%r594, %rd11251;
	mov.b64 	%rd11255, 0;
	mov.u64 	%rd11253, %rd11325;
$L__BB3_1554:
	shr.u64 	%rd11254, %rd11253, 1;
	add.s64 	%rd2994, %rd11255, %rd11254;
	shl.b64 	%rd9766, %rd2994, 2;
	add.s64 	%rd9767, %rd2982, %rd9766;
	ld.u32 	%r2520, [%rd9767];
	setp.ge.s32 	%p1820, %r2520, %r2647;
	@%p1820 bra 	$L__BB3_1556;
	add.s64 	%rd11255, %rd2994, 1;
	not.b64 	%rd9768, %rd11254;
	add.s64 	%rd11254, %rd11253, %rd9768;
$L__BB3_1556:
	setp.ne.s64 	%p1821, %rd11254, 0;
	mov.u64 	%rd11253, %rd11254;
	@%p1821 bra 	$L__BB3_1554;
	cvt.u32.u64 	%r595, %rd11255;
	cvta.to.global.u64 	%rd9770, %rd6339;
	ld.global.u64 	%rd2999, [%rd9770+8];
	mov.b64 	%rd11259, 0;
	mov.u64 	%rd11257, %rd11325;
$L__BB3_1558:
	shr.u64 	%rd11258, %rd11257, 1;
	add.s64 	%rd3003, %rd11259, %rd11258;
	shl.b64 	%rd9771, %rd3003, 2;
	add.s64 	%rd9772, %rd2999, %rd9771;
	ld.u32 	%r2521, [%rd9772];
	setp.ge.s32 	%p1822, %r2521, %r594;
	@%p1822 bra 	$L__BB3_1560;
	add.s64 	%rd11259, %rd3003, 1;
	shr.u64 	%rd9773, %rd11257, 1;
	not.b64 	%rd9774, %rd9773;
	add.s64 	%rd11258, %rd11257, %rd9774;
$L__BB3_1560:
	setp.ne.s64 	%p1823, %rd11258, 0;
	mov.u64 	%rd11257, %rd11258;
	@%p1823 bra 	$L__BB3_1558;
	cvt.u32.u64 	%r596, %rd11259;
	mov.b64 	%rd11263, 0;
	mov.u64 	%rd11261, %rd11325;
$L__BB3_1562:
	shr.u64 	%rd11262, %rd11261, 1;
	add.s64 	%rd3012, %rd11263, %rd11262;
	shl.b64 	%rd9776, %rd3012, 2;
	add.s64 	%rd9777, %rd2999, %rd9776;
	ld.u32 	%r2522, [%rd9777];
	setp.ge.s32 	%p1824, %r2522, %r595;
	@%p1824 bra 	$L__BB3_1564;
	add.s64 	%rd11263, %rd3012, 1;
	shr.u64 	%rd9778, %rd11261, 1;
	not.b64 	%rd9779, %rd9778;
	add.s64 	%rd11262, %rd11261, %rd9779;
$L__BB3_1564:
	setp.ne.s64 	%p1825, %rd11262, 0;
	mov.u64 	%rd11261, %rd11262;
	@%p1825 bra 	$L__BB3_1562;
	cvt.u32.u64 	%r597, %rd11263;
	cvta.to.global.u64 	%rd9781, %rd6339;
	ld.global.u64 	%rd3018, [%rd9781+16];
	mov.b64 	%rd11267, 0;
	mov.u64 	%rd11265, %rd11325;
$L__BB3_1566:
	shr.u64 	%rd11266, %rd11265, 1;
	add.s64 	%rd3022, %rd11267, %rd11266;
	shl.b64 	%rd9782, %rd3022, 2;
	add.s64 	%rd9783, %rd3018, %rd9782;
	ld.u32 	%r2523, [%rd9783];
	setp.ge.s32 	%p1826, %r2523, %r596;
	@%p1826 bra 	$L__BB3_1568;
	add.s64 	%rd11267, %rd3022, 1;
	shr.u64 	%rd9784, %rd11265, 1;
	not.b64 	%rd9785, %rd9784;
	add.s64 	%rd11266, %rd11265, %rd9785;
$L__BB3_1568:
	setp.ne.s64 	%p1827, %rd11266, 0;
	mov.u64 	%rd11265, %rd11266;
	@%p1827 bra 	$L__BB3_1566;
	cvt.u32.u64 	%r598, %rd11267;
	mov.b64 	%rd11271, 0;
	mov.u64 	%rd11269, %rd11325;
$L__BB3_1570:
	shr.u64 	%rd11270, %rd11269, 1;
	add.s64 	%rd3031, %rd11271, %rd11270;
	shl.b64 	%rd9787, %rd3031, 2;
	add.s64 	%rd9788, %rd3018, %rd9787;
	ld.u32 	%r2524, [%rd9788];
	setp.ge.s32 	%p1828, %r2524, %r597;
	@%p1828 bra 	$L__BB3_1572;
	add.s64 	%rd11271, %rd3031, 1;
	shr.u64 	%rd9789, %rd11269, 1;
	not.b64 	%rd9790, %rd9789;
	add.s64 	%rd11270, %rd11269, %rd9790;
$L__BB3_1572:
	setp.ne.s64 	%p1829, %rd11270, 0;
	mov.u64 	%rd11269, %rd11270;
	@%p1829 bra 	$L__BB3_1570;
	cvt.u32.u64 	%r599, %rd11271;
	cvta.to.global.u64 	%rd9792, %rd6339;
	ld.global.u64 	%rd3037, [%rd9792+24];
	mov.b64 	%rd11275, 0;
	mov.u64 	%rd11273, %rd11325;
$L__BB3_1574:
	shr.u64 	%rd11274, %rd11273, 1;
	add.s64 	%rd3041, %rd11275, %rd11274;
	shl.b64 	%rd9793, %rd3041, 2;
	add.s64 	%rd9794, %rd3037, %rd9793;
	ld.u32 	%r2525, [%rd9794];
	setp.ge.s32 	%p1830, %r2525, %r598;
	@%p1830 bra 	$L__BB3_1576;
	add.s64 	%rd11275, %rd3041, 1;
	shr.u64 	%rd9795, %rd11273, 1;
	not.b64 	%rd9796, %rd9795;
	add.s64 	%rd11274, %rd11273, %rd9796;
$L__BB3_1576:
	setp.ne.s64 	%p1831, %rd11274, 0;
	mov.u64 	%rd11273, %rd11274;
	@%p1831 bra 	$L__BB3_1574;
	cvt.u32.u64 	%r600, %rd11275;
	mov.b64 	%rd11279, 0;
	mov.u64 	%rd11277, %rd11325;
$L__BB3_1578:
	shr.u64 	%rd11278, %rd11277, 1;
	add.s64 	%rd3050, %rd11279, %rd11278;
	shl.b64 	%rd9798, %rd3050, 2;
	add.s64 	%rd9799, %rd3037, %rd9798;
	ld.u32 	%r2526, [%rd9799];
	setp.ge.s32 	%p1832, %r2526, %r599;
	@%p1832 bra 	$L__BB3_1580;
	add.s64 	%rd11279, %rd3050, 1;
	shr.u64 	%rd9800, %rd11277, 1;
	not.b64 	%rd9801, %rd9800;
	add.s64 	%rd11278, %rd11277, %rd9801;
$L__BB3_1580:
	setp.ne.s64 	%p1833, %rd11278, 0;
	mov.u64 	%rd11277, %rd11278;
	@%p1833 bra 	$L__BB3_1578;
	cvt.u32.u64 	%r601, %rd11279;
	cvta.to.global.u64 	%rd9803, %rd6339;
	ld.global.u64 	%rd3056, [%rd9803+32];
	mov.b64 	%rd11283, 0;
	mov.u64 	%rd11281, %rd11325;
$L__BB3_1582:
	shr.u64 	%rd11282, %rd11281, 1;
	add.s64 	%rd3060, %rd11283, %rd11282;
	shl.b64 	%rd9804, %rd3060, 2;
	add.s64 	%rd9805, %rd3056, %rd9804;
	ld.u32 	%r2527, [%rd9805];
	setp.ge.s32 	%p1834, %r2527, %r600;
	@%p1834 bra 	$L__BB3_1584;
	add.s64 	%rd11283, %rd3060, 1;
	shr.u64 	%rd9806, %rd11281, 1;
	not.b64 	%rd9807, %rd9806;
	add.s64 	%rd11282, %rd11281, %rd9807;
$L__BB3_1584:
	setp.ne.s64 	%p1835, %rd11282, 0;
	mov.u64 	%rd11281, %rd11282;
	@%p1835 bra 	$L__BB3_1582;
	cvt.u32.u64 	%r602, %rd11283;
	mov.b64 	%rd11287, 0;
	mov.u64 	%rd11285, %rd11325;
$L__BB3_1586:
	shr.u64 	%rd11286, %rd11285, 1;
	add.s64 	%rd3069, %rd11287, %rd11286;
	shl.b64 	%rd9809, %rd3069, 2;
	add.s64 	%rd9810, %rd3056, %rd9809;
	ld.u32 	%r2528, [%rd9810];
	setp.ge.s32 	%p1836, %r2528, %r601;
	@%p1836 bra 	$L__BB3_1588;
	add.s64 	%rd11287, %rd3069, 1;
	shr.u64 	%rd9811, %rd11285, 1;
	not.b64 	%rd9812, %rd9811;
	add.s64 	%rd11286, %rd11285, %rd9812;
$L__BB3_1588:
	setp.ne.s64 	%p1837, %rd11286, 0;
	mov.u64 	%rd11285, %rd11286;
	@%p1837 bra 	$L__BB3_1586;
	cvt.u32.u64 	%r603, %rd11287;
	cvta.to.global.u64 	%rd9814, %rd6339;
	ld.global.u64 	%rd3075, [%rd9814+40];
	mov.b64 	%rd11291, 0;
	mov.u64 	%rd11289, %rd11325;
$L__BB3_1590:
	shr.u64 	%rd11290, %rd11289, 1;
	add.s64 	%rd3079, %rd11291, %rd11290;
	shl.b64 	%rd9815, %rd3079, 2;
	add.s64 	%rd9816, %rd3075, %rd9815;
	ld.u32 	%r2529, [%rd9816];
	setp.ge.s32 	%p1838, %r2529, %r602;
	@%p1838 bra 	$L__BB3_1592;
	add.s64 	%rd11291, %rd3079, 1;
	shr.u64 	%rd9817, %rd11289, 1;
	not.b64 	%rd9818, %rd9817;
	add.s64 	%rd11290, %rd11289, %rd9818;
$L__BB3_1592:
	setp.ne.s64 	%p1839, %rd11290, 0;
	mov.u64 	%rd11289, %rd11290;
	@%p1839 bra 	$L__BB3_1590;
	cvt.u32.u64 	%r604, %rd11291;
	mov.b64 	%rd11295, 0;
	mov.u64 	%rd11293, %rd11325;
$L__BB3_1594:
	shr.u64 	%rd11294, %rd11293, 1;
	add.s64 	%rd3088, %rd11295, %rd11294;
	shl.b64 	%rd9820, %rd3088, 2;
	add.s64 	%rd9821, %rd3075, %rd9820;
	ld.u32 	%r2530, [%rd9821];
	setp.ge.s32 	%p1840, %r2530, %r603;
	@%p1840 bra 	$L__BB3_1596;
	add.s64 	%rd11295, %rd3088, 1;
	shr.u64 	%rd9822, %rd11293, 1;
	not.b64 	%rd9823, %rd9822;
	add.s64 	%rd11294, %rd11293, %rd9823;
$L__BB3_1596:
	setp.ne.s64 	%p1841, %rd11294, 0;
	mov.u64 	%rd11293, %rd11294;
	@%p1841 bra 	$L__BB3_1594;
	cvt.u32.u64 	%r605, %rd11295;
	cvta.to.global.u64 	%rd9825, %rd6339;
	ld.global.u64 	%rd3094, [%rd9825+48];
	mov.b64 	%rd11299, 0;
	mov.u64 	%rd11297, %rd11325;
$L__BB3_1598:
	shr.u64 	%rd11298, %rd11297, 1;
	add.s64 	%rd3098, %rd11299, %rd11298;
	shl.b64 	%rd9826, %rd3098, 2;
	add.s64 	%rd9827, %rd3094, %rd9826;
	ld.u32 	%r2531, [%rd9827];
	setp.ge.s32 	%p1842, %r2531, %r604;
	@%p1842 bra 	$L__BB3_1600;
	add.s64 	%rd11299, %rd3098, 1;
	shr.u64 	%rd9828, %rd11297, 1;
	not.b64 	%rd9829, %rd9828;
	add.s64 	%rd11298, %rd11297, %rd9829;
$L__BB3_1600:
	setp.ne.s64 	%p1843, %rd11298, 0;
	mov.u64 	%rd11297, %rd11298;
	@%p1843 bra 	$L__BB3_1598;
	cvt.u32.u64 	%r606, %rd11299;
	mov.b64 	%rd11303, 0;
	mov.u64 	%rd11301, %rd11325;
$L__BB3_1602:
	shr.u64 	%rd11302, %rd11301, 1;
	add.s64 	%rd3107, %rd11303, %rd11302;
	shl.b64 	%rd9831, %rd3107, 2;
	add.s64 	%rd9832, %rd3094, %rd9831;
	ld.u32 	%r2532, [%rd9832];
	setp.ge.s32 	%p1844, %r2532, %r605;
	@%p1844 bra 	$L__BB3_1604;
	add.s64 	%rd11303, %rd3107, 1;
	shr.u64 	%rd9833, %rd11301, 1;
	not.b64 	%rd9834, %rd9833;
	add.s64 	%rd11302, %rd11301, %rd9834;
$L__BB3_1604:
	setp.ne.s64 	%p1845, %rd11302, 0;
	mov.u64 	%rd11301, %rd11302;
	@%p1845 bra 	$L__BB3_1602;
	cvt.u32.u64 	%r607, %rd11303;
	cvta.to.global.u64 	%rd9836, %rd6339;
	ld.global.u64 	%rd3113, [%rd9836+56];
	mov.b64 	%rd11307, 0;
	mov.u64 	%rd11305, %rd11325;
$L__BB3_1606:
	shr.u64 	%rd11306, %rd11305, 1;
	add.s64 	%rd3117, %rd11307, %rd11306;
	shl.b64 	%rd9837, %rd3117, 2;
	add.s64 	%rd9838, %rd3113, %rd9837;
	ld.u32 	%r2533, [%rd9838];
	setp.ge.s32 	%p1846, %r2533, %r606;
	@%p1846 bra 	$L__BB3_1608;
	add.s64 	%rd11307, %rd3117, 1;
	shr.u64 	%rd9839, %rd11305, 1;
	not.b64 	%rd9840, %rd9839;
	add.s64 	%rd11306, %rd11305, %rd9840;
$L__BB3_1608:
	setp.ne.s64 	%p1847, %rd11306, 0;
	mov.u64 	%rd11305, %rd11306;
	@%p1847 bra 	$L__BB3_1606;
	cvt.u32.u64 	%r608, %rd11307;
	mov.b64 	%rd11311, 0;
	mov.u64 	%rd11309, %rd11325;
$L__BB3_1610:
	shr.u64 	%rd11310, %rd11309, 1;
	add.s64 	%rd3126, %rd11311, %rd11310;
	shl.b64 	%rd9842, %rd3126, 2;
	add.s64 	%rd9843, %rd3113, %rd9842;
	ld.u32 	%r2534, [%rd9843];
	setp.ge.s32 	%p1848, %r2534, %r607;
	@%p1848 bra 	$L__BB3_1612;
	add.s64 	%rd11311, %rd3126, 1;
	shr.u64 	%rd9844, %rd11309, 1;
	not.b64 	%rd9845, %rd9844;
	add.s64 	%rd11310, %rd11309, %rd9845;
$L__BB3_1612:
	setp.ne.s64 	%p1849, %rd11310, 0;
	mov.u64 	%rd11309, %rd11310;
	@%p1849 bra 	$L__BB3_1610;
	cvt.u32.u64 	%r609, %rd11311;
	cvta.to.global.u64 	%rd9847, %rd6339;
	ld.global.u64 	%rd3132, [%rd9847+64];
	mov.b64 	%rd11315, 0;
	mov.u64 	%rd11313, %rd11325;
$L__BB3_1614:
	shr.u64 	%rd11314, %rd11313, 1;
	add.s64 	%rd3136, %rd11315, %rd11314;
	shl.b64 	%rd9848, %rd3136, 2;
	add.s64 	%rd9849, %rd3132, %rd9848;
	ld.u32 	%r2535, [%rd9849];
	setp.ge.s32 	%p1850, %r2535, %r608;
	@%p1850 bra 	$L__BB3_1616;
	add.s64 	%rd11315, %rd3136, 1;
	shr.u64 	%rd9850, %rd11313, 1;
	not.b64 	%rd9851, %rd9850;
	add.s64 	%rd11314, %rd11313, %rd9851;
$L__BB3_1616:
	setp.ne.s64 	%p1851, %rd11314, 0;
	mov.u64 	%rd11313, %rd11314;
	@%p1851 bra 	$L__BB3_1614;
	cvt.u32.u64 	%r610, %rd11315;
	mov.b64 	%rd11319, 0;
	mov.u64 	%rd11317, %rd11325;
$L__BB3_1618:
	shr.u64 	%rd11318, %rd11317, 1;
	add.s64 	%rd3145, %rd11319, %rd11318;
	shl.b64 	%rd9853, %rd3145, 2;
	add.s64 	%rd9854, %rd3132, %rd9853;
	ld.u32 	%r2536, [%rd9854];
	setp.ge.s32 	%p1852, %r2536, %r609;
	@%p1852 bra 	$L__BB3_1620;
	add.s64 	%rd11319, %rd3145, 1;
	shr.u64 	%rd9855, %rd11317, 1;
	not.b64 	%rd9856, %rd9855;
	add.s64 	%rd11318, %rd11317, %rd9856;
$L__BB3_1620:
	setp.ne.s64 	%p1853, %rd11318, 0;
	mov.u64 	%rd11317, %rd11318;
	@%p1853 bra 	$L__BB3_1618;
	cvt.u32.u64 	%r611, %rd11319;
	cvta.to.global.u64 	%rd9858, %rd6339;
	ld.global.u64 	%rd3151, [%rd9858+72];
	mov.b64 	%rd11323, 0;
	mov.u64 	%rd11321, %rd11325;
$L__BB3_1622:
	shr.u64 	%rd11322, %rd11321, 1;
	add.s64 	%rd3155, %rd11323, %rd11322;
	shl.b64 	%rd9859, %rd3155, 2;
	add.s64 	%rd9860, %rd3151, %rd9859;
	ld.u32 	%r2537, [%rd9860];
	setp.ge.s32 	%p1854, %r2537, %r610;
	@%p1854 bra 	$L__BB3_1624;
	add.s64 	%rd11323, %rd3155, 1;
	not.b64 	%rd9861, %rd11322;
	add.s64 	%rd11322, %rd11321, %rd9861;
$L__BB3_1624:
	setp.ne.s64 	%p1855, %rd11322, 0;
	mov.u64 	%rd11321, %rd11322;
	@%p1855 bra 	$L__BB3_1622;
	mov.b64 	%rd11327, 0;
$L__BB3_1626:
	shr.u64 	%rd11326, %rd11325, 1;
	add.s64 	%rd3164, %rd11327, %rd11326;
	shl.b64 	%rd9863, %rd3164, 2;
	add.s64 	%rd9864, %rd3151, %rd9863;
	ld.u32 	%r2538, [%rd9864];
	setp.ge.s32 	%p1856, %r2538, %r611;
	@%p1856 bra 	$L__BB3_1628;
	add.s64 	%rd11327, %rd3164, 1;
	not.b64 	%rd9865, %rd11326;
	add.s64 	%rd11326, %rd11325, %rd9865;
$L__BB3_1628:
	setp.ne.s64 	%p1857, %rd11326, 0;
	mov.u64 	%rd11325, %rd11326;
	@%p1857 bra 	$L__BB3_1626;
	cvt.u32.u64 	%r2705, %rd11327;
	cvt.u32.u64 	%r2706, %rd11323;
$L__BB3_1630:
	setp.lt.s32 	%p1858, %r2706, %r2705;
	selp.b32 	%r2707, %r2644, %r2647, %p1858;
$L__BB3_1631:
	ld.param.s8 	%rs5, [_ZN3cub18CUB_300001_SM_10006detail10merge_sort26DeviceMergeSortMergeKernelINS2_10policy_hubIN6thrust24THRUST_300001_SM_1000_NS6detail15normal_iteratorINS6_10device_ptrIiEEEEE9Policy600ESB_PNS0_8NullTypeESB_SF_y11comp_func_tiSE_EEvbT2_T3_T4_PT6_PT7_T5_PSJ_SJ_NS1_7vsmem_tE_param_0];
	mov.u32 	%r618, %tid.x;
	mov.u32 	%r2539, %ctaid.x;
	mul.wide.u32 	%rd3169, %r2539, 4352;
	setp.eq.s16 	%p1859, %rs5, 0;
	bar.sync 	0;
	@%p1859 bra 	$L__BB3_1633;
	ld.param.u64 	%rd9885, [_ZN3cub18CUB_300001_SM_10006detail10merge_sort26DeviceMergeSortMergeKernelINS2_10policy_hubIN6thrust24THRUST_300001_SM_1000_NS6detail15normal_iteratorINS6_10device_ptrIiEEEEE9Policy600ESB_PNS0_8NullTypeESB_SF_y11comp_func_tiSE_EEvbT2_T3_T4_PT6_PT7_T5_PSJ_SJ_NS1_7vsmem_tE_param_4];
	// begin inline asm
	mov.u32 %r2540, %laneid;
	// end inline asm
	shr.u32 	%r2541, %r618, 5;
	mul.lo.s32 	%r2542, %r2541, 544;
	mad.lo.s32 	%r2543, %r2540, 17, %r2542;
	shl.b32 	%r2544, %r2543, 2;
	mov.u32 	%r2545, _ZZN3cub18CUB_300001_SM_10006detail10merge_sort26DeviceMergeSortMergeKernelINS2_10policy_hubIN6thrust24THRUST_300001_SM_1000_NS6detail15normal_iteratorINS6_10device_ptrIiEEEEE9Policy600ESB_PNS0_8NullTypeESB_SF_y11comp_func_tiSE_EEvbT2_T3_T4_PT6_PT7_T5_PSJ_SJ_NS1_7vsmem_tEE19static_temp_storage;
	add.s32 	%r2546, %r2545, %r2544;
	st.shared.u32 	[%r2546], %r152;
	st.shared.u32 	[%r2546+4], %r181;
	st.shared.u32 	[%r2546+8], %r210;
	st.shared.u32 	[%r2546+12], %r239;
	st.shared.u32 	[%r2546+16], %r268;
	st.shared.u32 	[%r2546+20], %r297;
	st.shared.u32 	[%r2546+24], %r326;
	st.shared.u32 	[%r2546+28], %r355;
	st.shared.u32 	[%r2546+32], %r384;
	st.shared.u32 	[%r2546+36], %r413;
	st.shared.u32 	[%r2546+40], %r442;
	st.shared.u32 	[%r2546+44], %r471;
	st.shared.u32 	[%r2546+48], %r500;
	st.shared.u32 	[%r2546+52], %r529;
	st.shared.u32 	[%r2546+56], %r558;
	st.shared.u32 	[%r2546+60], %r587;
	st.shared.u32 	[%r2546+64], %r2707;
	bar.warp.sync 	-1;
	shl.b32 	%r2547, %r2540, 4;
	sub.s32 	%r2548, %r2543, %r2547;
	shl.b32 	%r2549, %r2548, 2;
	add.s32 	%r2550, %r2545, %r2549;
	ld.shared.u32 	%r2551, [%r2550];
	ld.shared.u32 	%r2552, [%r2550+128];
	ld.shared.u32 	%r2553, [%r2550+256];
	ld.shared.u32 	%r2554, [%r2550+384];
	ld.shared.u32 	%r2555, [%r2550+512];
	ld.shared.u32 	%r2556, [%r2550+640];
	ld.shared.u32 	%r2557, [%r2550+768];
	ld.shared.u32 	%r2558, [%r2550+896];
	ld.shared.u32 	%r2559, [%r2550+1024];
	ld.shared.u32 	%r2560, [%r2550+1152];
	ld.shared.u32 	%r2561, [%r2550+1280];
	ld.shared.u32 	%r2562, [%r2550+1408];
	ld.shared.u32 	%r2563, [%r2550+1536];
	ld.shared.u32 	%r2564, [%r2550+1664];
	ld.shared.u32 	%r2565, [%r2550+1792];
	ld.shared.u32 	%r2566, [%r2550+1920];
	ld.shared.u32 	%r2567, [%r2550+2048];
	and.b32  	%r2568, %r618, 31;
	and.b32  	%r2569, %r618, 992;
	mul.lo.s32 	%r2570, %r2569, 17;
	or.b32  	%r2571, %r2570, %r2568;
	cvt.u64.u32 	%rd9866, %r2571;
	add.s64 	%rd9867, %rd3169, %rd9866;
	cvta.to.global.u64 	%rd9868, %rd9885;
	shl.b64 	%rd9869, %rd9867, 2;
	add.s64 	%rd9870, %rd9868, %rd9869;
	st.global.u32 	[%rd9870], %r2551;
	st.global.u32 	[%rd9870+128], %r2552;
	st.global.u32 	[%rd9870+256], %r2553;
	st.global.u32 	[%rd9870+384], %r2554;
	st.global.u32 	[%rd9870+512], %r2555;
	st.global.u32 	[%rd9870+640], %r2556;
	st.global.u32 	[%rd9870+768], %r2557;
	st.global.u32 	[%rd9870+896], %r2558;
	st.global.u32 	[%rd9870+1024], %r2559;
	st.global.u32 	[%rd9870+1152], %r2560;
	st.global.u32 	[%rd9870+1280], %r2561;
	st.global.u32 	[%rd9870+1408], %r2562;
	st.global.u32 	[%rd9870+1536], %r2563;
	st.global.u32 	[%rd9870+1664], %r2564;
	st.global.u32 	[%rd9870+1792], %r2565;
	st.global.u32 	[%rd9870+1920], %r2566;
	st.global.u32 	[%rd9870+2048], %r2567;
	bra.uni 	$L__BB3_3387;
$L__BB3_1633:
	// begin inline asm
	mov.u32 %r2572, %laneid;
	// end inline asm
	shr.u32 	%r2573, %r618, 5;
	mul.lo.s32 	%r2574, %r2573, 544;
	mad.lo.s32 	%r2575, %r2572, 17, %r2574;
	shl.b32 	%r2576, %r2575, 2;
	mov.u32 	%r2577, _ZZN3cub18CUB_300001_SM_10006detail10merge_sort26DeviceMergeSortMergeKernelINS2_10policy_hubIN6thrust24THRUST_300001_SM_1000_NS6detail15normal_iteratorINS6_10device_ptrIiEEEEE9Policy600ESB_PNS0_8NullTypeESB_SF_y11comp_func_tiSE_EEvbT2_T3_T4_PT6_PT7_T5_PSJ_SJ_NS1_7vsmem_tEE19static_temp_storage;
	add.s32 	%r2578, %r2577, %r2576;
	st.shared.u32 	[%r2578], %r152;
	st.shared.u32 	[%r2578+4], %r181;
	st.shared.u32 	[%r2578+8], %r210;
	st.shared.u32 	[%r2578+12], %r239;
	st.shared.u32 	[%r2578+16], %r268;
	st.shared.u32 	[%r2578+20], %r297;
	st.shared.u32 	[%r2578+24], %r326;
	st.shared.u32 	[%r2578+28], %r355;
	st.shared.u32 	[%r2578+32], %r384;
	st.shared.u32 	[%r2578+36], %r413;
	st.shared.u32 	[%r2578+40], %r442;
	st.shared.u32 	[%r2578+44], %r471;
	st.shared.u32 	[%r2578+48], %r500;
	st.shared.u32 	[%r2578+52], %r529;
	st.shared.u32 	[%r2578+56], %r558;
	st.shared.u32 	[%r2578+60], %r587;
	st.shared.u32 	[%r2578+64], %r2707;
	bar.warp.sync 	-1;
	shl.b32 	%r2579, %r2572, 4;
	sub.s32 	%r2580, %r2575, %r2579;
	shl.b32 	%r2581, %r2580, 2;
	add.s32 	%r2582, %r2577, %r2581;
	ld.shared.u32 	%r2583, [%r2582];
	ld.shared.u32 	%r2584, [%r2582+128];
	ld.shared.u32 	%r2585, [%r2582+256];
	ld.shared.u32 	%r2586, [%r2582+384];
	ld.shared.u32 	%r2587, [%r2582+512];
	ld.shared.u32 	%r2588, [%r2582+640];
	ld.shared.u32 	%r2589, [%r2582+768];
	ld.shared.u32 	%r2590, [%r2582+896];
	ld.shared.u32 	%r2591, [%r2582+1024];
	ld.shared.u32 	%r2592, [%r2582+1152];
	ld.shared.u32 	%r2593, [%r2582+1280];
	ld.shared.u32 	%r2594, [%r2582+1408];
	ld.shared.u32 	%r2595, [%r2582+1536];
	ld.shared.u32 	%r2596, [%r2582+1664];
	ld.shared.u32 	%r2597, [%r2582+1792];
	ld.shared.u32 	%r2598, [%r2582+1920];
	ld.shared.u32 	%r2599, [%r2582+2048];
	and.b32  	%r2600, %r618, 31;
	and.b32  	%r2601, %r618, 992;
	mul.lo.s32 	%r2602, %r2601, 17;
	cvt.u64.u32 	%rd9871, %r2602;
	cvt.u64.u32 	%rd9872, %r2600;
	add.s64 	%rd9873, %rd3169, %rd9872;
	add.s64 	%rd9874, %rd9873, %rd9871;
	shl.b64 	%rd9875, %rd9874, 2;
	add.s64 	%rd9876, %rd3, %rd9875;
	st.global.u32 	[%rd9876], %r2583;
	st.global.u32 	[%rd9876+128], %r2584;
	st.global.u32 	[%rd9876+256], %r2585;
	st.global.u32 	[%rd9876+384], %r2586;
	st.global.u32 	[%rd9876+512], %r2587;
	st.global.u32 	[%rd9876+640], %r2588;
	st.global.u32 	[%rd9876+768], %r2589;
	st.global.u32 	[%rd9876+896], %r2590;
	st.global.u32 	[%rd9876+1024], %r2591;
	st.global.u32 	[%rd9876+1152], %r2592;
	st.global.u32 	[%rd9876+1280], %r2593;
	st.global.u32 	[%rd9876+1408], %r2594;
	st.global.u32 	[%rd9876+1536], %r2595;
	st.global.u32 	[%rd9876+1664], %r2596;
	st.global.u32 	[%rd9876+1792], %r2597;
	st.global.u32 	[%rd9876+1920], %r2598;
	st.global.u32 	[%rd9876+2048], %r2599;
	bra.uni 	$L__BB3_3387;
$L__BB3_1634:
	ld.param.u64 	%rd9886, [_ZN3cub18CUB_300001_SM_10006detail10merge_sort26DeviceMergeSortMergeKernelINS2_10policy_hubIN6thrust24THRUST_300001_SM_1000_NS6detail15normal_iteratorINS6_10device_ptrIiEEEEE9Policy600ESB_PNS0_8NullTypeESB_SF_y11comp_func_tiSE_EEvbT2_T3_T4_PT6_PT7_T5_PSJ_SJ_NS1_7vsmem_tE_param_8];
	ld.param.u64 	%rd9877, [_ZN3cub18CUB_300001_SM_10006detail10merge_sort26DeviceMergeSortMergeKernelINS2_10policy_hubIN6thrust24THRUST_300001_SM_1000_NS6detail15normal_iteratorINS6_10device_ptrIiEEEEE9Policy600ESB_PNS0_8NullTypeESB_SF_y11comp_func_tiSE_EEvbT2_T3_T4_PT6_PT7_T5_PSJ_SJ_NS1_7vsmem_tE_param_3];
	ld.param.s8 	%rs2, [_ZN3cub18CUB_300001_SM_10006detail10merge_sort26DeviceMergeSortMergeKernelINS2_10policy_hubIN6thrust24THRUST_300001_SM_1000_NS6detail15normal_iteratorINS6_10device_ptrIiEEEEE9Policy600ESB_PNS0_8NullTypeESB_SF_y11comp_func_tiSE_EEvbT2_T3_T4_PT6_PT7_T5_PSJ_SJ_NS1_7vsmem_tE_param_0];
	shl.b64 	%rd6344, %rd6, 3;
	add.s64 	%rd6345, %rd2, %rd6344;
	ld.global.u64 	%rd3170, [%rd6345];
	ld.global.u64 	%rd6346, [%rd6345+8];
	shr.u64 	%rd6347, %rd9886, 1;
	neg.s64 	%rd6348, %rd9886;
	and.b64  	%rd6349, %rd6348, %rd6;
	mul.lo.s64 	%rd3171, %rd6349, 4352;
	mul.lo.s64 	%rd3172, %rd6347, 4352;
	sub.s64 	%rd6350, %rd6, %rd6349;
	mul.lo.s64 	%rd6351, %rd6350, 4352;
	sub.s64 	%rd6352, %rd3170, %rd3171;
	sub.s64 	%rd6353, %rd6346, %rd3171;
	sub.s64 	%rd6354, %rd9877, %rd3171;
	max.u64 	%rd6355, %rd6354, %rd3172;
	sub.s64 	%rd6356, %rd6355, %rd3172;
	sub.s64 	%rd6357, %rd6351, %rd6352;
	min.u64 	%rd3173, %rd6357, %rd6356;
	max.u64 	%rd6358, %rd6351, -4353;
	not.b64 	%rd6359, %rd6358;
	add.s64 	%rd6360, %rd6351, %rd6359;
	sub.s64 	%rd6361, %rd6360, %rd6353;
	or.b64  	%rd6362, %rd6348, %rd6;
	setp.eq.s64 	%p66, %rd6362, -1;
	min.u64 	%rd6363, %rd3172, %rd6354;
	selp.b64 	%rd6364, %rd6363, %rd6353, %p66;
	selp.b64 	%rd6365, %rd3172, %rd6361, %p66;
	min.u64 	%rd6366, %rd6365, %rd6356;
	cvt.u32.u64 	%r1326, %rd6352;
	cvt.u32.u64 	%r1327, %rd6364;
	sub.s32 	%r619, %r1327, %r1326;
	cvt.u32.u64 	%r1328, %rd6366;
	cvt.u32.u64 	%r1329, %rd3173;
	sub.s32 	%r620, %r1328, %r1329;
	// begin inline asm
	griddepcontrol.wait;
	// end inline asm
	setp.eq.s16 	%p67, %rs2, 0;
	@%p67 bra 	$L__BB3_1703;
	add.s64 	%rd6367, %rd3171, %rd3172;
	add.s64 	%rd6368, %rd6367, %rd3173;
	add.s32 	%r621, %r620, %r619;
	setp.ge.s32 	%p68, %r1, %r621;
	cvt.u64.u32 	%rd6369, %r1;
	add.s64 	%rd6370, %rd3170, %rd6369;
	shl.b64 	%rd6371, %rd6370, 2;
	add.s64 	%rd3174, %rd3, %rd6371;
	sub.s32 	%r1331, %r1, %r619;
	cvt.s64.s32 	%rd6372, %r1331;
	add.s64 	%rd6373, %rd6368, %rd6372;
	shl.b64 	%rd6374, %rd6373, 2;
	add.s64 	%rd3175, %rd3, %rd6374;
	@%p68 bra 	$L__BB3_1639;
	setp.ge.s32 	%p69, %r1, %r619;
	@%p69 bra 	$L__BB3_1638;
	ld.global.u32 	%r2756, [%rd3174];
	bra.uni 	$L__BB3_1639;
$L__BB3_1638:
	ld.global.u32 	%r2756, [%rd3175];
$L__BB3_1639:
	add.s32 	%r625, %r1, 256;
	setp.ge.s32 	%p70, %r625, %r621;
	@%p70 bra 	$L__BB3_1643;
	setp.lt.s32 	%p71, %r625, %r619;
	@%p71 bra 	$L__BB3_1642;
	ld.global.u32 	%r2755, [%rd3175+1024];
	bra.uni 	$L__BB3_1643;
$L__BB3_1642:
	ld.global.u32 	%r2755, [%rd3174+1024];
$L__BB3_1643:
	add.s32 	%r629, %r1, 512;
	setp.ge.s32 	%p72, %r629, %r621;
	@%p72 bra 	$L__BB3_1647;
	setp.lt.s32 	%p73, %r629, %r619;
	@%p73 bra 	$L__BB3_1646;
	ld.global.u32 	%r2754, [%rd3175+2048];
	bra.uni 	$L__BB3_1647;
$L__BB3_1646:
	ld.global.u32 	%r2754, [%rd3174+2048];
$L__BB3_1647:
	add.s32 	%r633, %r1, 768;
	setp.ge.s32 	%p74, %r633, %r621;
	@%p74 bra 	$L__BB3_1651;
	setp.lt.s32 	%p75, %r633, %r619;
	@%p75 bra 	$L__BB3_1650;
	ld.global.u32 	%r2753, [%rd3175+3072];
	bra.uni 	$L__BB3_1651;
$L__BB3_1650:
	ld.global.u32 	%r2753, [%rd3174+3072];
$L__BB3_1651:
	or.b32  	%r637, %r1, 1024;
	setp.ge.s32 	%p76, %r637, %r621;
	@%p76 bra 	$L__BB3_1655;
	setp.lt.s32 	%p77, %r637, %r619;
	@%p77 bra 	$L__BB3_1654;
	ld.global.u32 	%r2752, [%rd3175+4096];
	bra.uni 	$L__BB3_1655;
$L__BB3_1654:
	ld.global.u32 	%r2752, [%rd3174+4096];
$L__BB3_1655:
	add.s32 	%r641, %r1, 1280;
	setp.ge.s32 	%p78, %r641, %r621;
	@%p78 bra 	$L__BB3_1659;
	setp.lt.s32 	%p79, %r641, %r619;
	@%p79 bra 	$L__BB3_1658;
	ld.global.u32 	%r2751, [%rd3175+5120];
	bra.uni 	$L__BB3_1659;
$L__BB3_1658:
	ld.global.u32 	%r2751, [%rd3174+5120];
$L__BB3_1659:
	add.s32 	%r645, %r1, 1536;
	setp.ge.s32 	%p80, %r645, %r621;
	@%p80 bra 	$L__BB3_1663;
	setp.lt.s32 	%p81, %r645, %r619;
	@%p81 bra 	$L__BB3_1662;
	ld.global.u32 	%r2750, [%rd3175+6144];
	bra.uni 	$L__BB3_1663;
$L__BB3_1662:
	ld.global.u32 	%r2750, [%rd3174+6144];
$L__BB3_1663:
	add.s32 	%r649, %r1, 1792;
	setp.ge.s32 	%p82, %r649, %r621;
	@%p82 bra 	$L__BB3_1667;
	setp.lt.s32 	%p83, %r649, %r619;
	@%p83 bra 	$L__BB3_1666;
	ld.global.u32 	%r2749, [%rd3175+7168];
	bra.uni 	$L__BB3_1667;
$L__BB3_1666:
	ld.global.u32 	%r2749, [%rd3174+7168];
$L__BB3_1667:
	or.b32  	%r653, %r1, 2048;
	setp.ge.s32 	%p84, %r653, %r621;
	@%p84 bra 	$L__BB3_1671;
	setp.lt.s32 	%p85, %r653, %r619;
	@%p85 bra 	$L__BB3_1670;
	ld.global.u32 	%r2748, [%rd3175+8192];
	bra.uni 	$L__BB3_1671;
$L__BB3_1670:
	ld.global.u32 	%r2748, [%rd3174+8192];
$L__BB3_1671:
	add.s32 	%r657, %r1, 2304;
	setp.ge.s32 	%p86, %r657, %r621;
	@%p86 bra 	$L__BB3_1675;
	setp.lt.s32 	%p87, %r657, %r619;
	@%p87 bra 	$L__BB3_1674;
	ld.global.u32 	%r2747, [%rd3175+9216];
	bra.uni 	$L__BB3_1675;
$L__BB3_1674:
	ld.global.u32 	%r2747, [%rd3174+9216];
$L__BB3_1675:
	add.s32 	%r661, %r1, 2560;
	setp.ge.s32 	%p88, %r661, %r621;
	@%p88 bra 	$L__BB3_1679;
	setp.lt.s32 	%p89, %r661, %r619;
	@%p89 bra 	$L__BB3_1678;
	ld.global.u32 	%r2746, [%rd3175+10240];
	bra.uni 	$L__BB3_1679;
$L__BB3_1678:
	ld.global.u32 	%r2746, [%rd3174+10240];
$L__BB3_1679:
	add.s32 	%r665, %r1, 2816;
	setp.ge.s32 	%p90, %r665, %r621;
	@%p90 bra 	$L__BB3_1683;
	setp.lt.s32 	%p91, %r665, %r619;
	@%p91 bra 	$L__BB3_1682;
	ld.global.u32 	%r2745, [%rd3175+11264];
	bra.uni 	$L__BB3_1683;
$L__BB3_1682:
	ld.global.u32 	%r2745, [%rd3174+11264];
$L__BB3_1683:
	or.b32  	%r669, %r1, 3072;
	setp.ge.s32 	%p92, %r669, %r621;
	@%p92 bra 	$L__BB3_1687;
	setp.lt.s32 	%p93, %r669, %r619;
	@%p93 bra 	$L__BB3_1686;
	ld.global.u32 	%r2744, [%rd3175+12288];
	bra.uni 	$L__BB3_1687;
$L__BB3_1686:
	ld.global.u32 	%r2744, [%rd3174+12288];
$L__BB3_1687:
	add.s32 	%r673, %r1, 3328;
	setp.ge.s32 	%p94, %r673, %r621;
	@%p94 bra 	$L__BB3_1691;
	setp.lt.s32 	%p95, %r673, %r619;
	@%p95 bra 	$L__BB3_1690;
	ld.global.u32 	%r2743, [%rd3175+13312];
	bra.uni 	$L__BB3_1691;
$L__BB3_1690:
	ld.global.u32 	%r2743, [%rd3174+13312];
$L__BB3_1691:
	add.s32 	%r677, %r1, 3584;
	setp.ge.s32 	%p96, %r677, %r621;
	@%p96 bra 	$L__BB3_1695;
	setp.lt.s32 	%p97, %r677, %r619;
	@%p97 bra 	$L__BB3_1694;
	ld.global.u32 	%r2742, [%rd3175+14336];
	bra.uni 	$L__BB3_1695;
$L__BB3_1694:
	ld.global.u32 	%r2742, [%rd3174+14336];
$L__BB3_1695:
	add.s32 	%r681, %r1, 3840;
	setp.ge.s32 	%p98, %r681, %r621;
	@%p98 bra 	$L__BB3_1699;
	setp.lt.s32 	%p99, %r681, %r619;
	@%p99 bra 	$L__BB3_1698;
	ld.global.u32 	%r2741, [%rd3175+15360];
	bra.uni 	$L__BB3_1699;
$L__BB3_1698:
	ld.global.u32 	%r2741, [%rd3174+15360];
$L__BB3_1699:
	or.b32  	%r685, %r1, 4096;
	setp.ge.s32 	%p100, %r685, %r621;
	@%p100 bra 	$L__BB3_1737;
	setp.lt.s32 	%p101, %r685, %r619;
	@%p101 bra 	$L__BB3_1702;
	ld.global.u32 	%r2740, [%rd3175+16384];
	bra.uni 	$L__BB3_1737;
$L__BB3_1702:
	ld.global.u32 	%r2740, [%rd3174+16384];
	bra.uni 	$L__BB3_1737;
$L__BB3_1703:
	add.s64 	%rd6375, %rd3171, %rd3172;
	add.s64 	%rd3176, %rd6375, %rd3173;
	add.s32 	%r688, %r620, %r619;
	setp.ge.s32 	%p102, %r1, %r688;
	@%p102 bra 	$L__BB3_1705;
	setp.lt.s32 	%p103, %r1, %r619;
	sub.s32 	%r1349, %r1, %r619;
	cvt.s64.s32 	%rd6376, %r1349;
	cvt.u64.u32 	%rd6377, %r1;
	selp.b64 	%rd6378, %rd3170, %rd3176, %p103;
	selp.b64 	%rd6379, %rd6377, %rd6376, %p103;
	add.s64 	%rd6380, %rd6379, %rd6378;
	shl.b64 	%rd6381, %rd6380, 2;
	add.s64 	%rd6382, %rd1, %rd6381;
	ld.global.u32 	%r2756, [%rd6382];
$L__BB3_1705:
	add.s32 	%r691, %r1, 256;
	setp.ge.s32 	%p104, %r691, %r688;
	@%p104 bra 	$L__BB3_1707;
	setp.lt.s32 	%p105, %r691, %r619;
	sub.s32 	%r1351, %r691, %r619;
	cvt.s64.s32 	%rd6383, %r1351;
	cvt.u64.u32 	%rd6384, %r691;
	selp.b64 	%rd6385, %rd3170, %rd3176, %p105;
	selp.b64 	%rd6386, %rd6384, %rd6383, %p105;
	add.s64 	%rd6387, %rd6386, %rd6385;
	shl.b64 	%rd6388, %rd6387, 2;
	add.s64 	%rd6389, %rd1, %rd6388;
	ld.global.u32 	%r2755, [%rd6389];
$L__BB3_1707:
	add.s32 	%r694, %r1, 512;
	setp.ge.s32 	%p106, %r694, %r688;
	@%p106 bra 	$L__BB3_1709;
	setp.lt.s32 	%p107, %r694, %r619;
	sub.s32 	%r1353, %r694, %r619;
	cvt.s64.s32 	%rd6390, %r1353;
	cvt.u64.u32 	%rd6391, %r694;
	selp.b64 	%rd6392, %rd3170, %rd3176, %p107;
	selp.b64 	%rd6393, %rd6391, %rd6390, %p107;
	add.s64 	%rd6394, %rd6393, %rd6392;
	shl.b64 	%rd6395, %rd6394, 2;
	add.s64 	%rd6396, %rd1, %rd6395;
	ld.global.u32 	%r2754, [%rd6396];
$L__BB3_1709:
	add.s32 	%r697, %r1, 768;
	setp.ge.s32 	%p108, %r697, %r688;
	@%p108 bra 	$L__BB3_1711;
	setp.lt.s32 	%p109, %r697, %r619;
	sub.s32 	%r1355, %r697, %r619;
	cvt.s64.s32 	%rd6397, %r1355;
	cvt.u64.u32 	%rd6398, %r697;
	selp.b64 	%rd6399, %rd3170, %rd3176, %p109;
	selp.b64 	%rd6400, %rd6398, %rd6397, %p109;
	add.s64 	%rd6401, %rd6400, %rd6399;
	shl.b64 	%rd6402, %rd6401, 2;
	add.s64 	%rd6403, %rd1, %rd6402;
	ld.global.u32 	%r2753, [%rd6403];
$L__BB3_1711:
	or.b32  	%r700, %r1, 1024;
	setp.ge.s32 	%p110, %r700, %r688;
	@%p110 bra 	$L__BB3_1713;
	setp.lt.s32 	%p111, %r700, %r619;
	sub.s32 	%r1357, %r700, %r619;
	cvt.s64.s32 	%rd6404, %r1357;
	cvt.u64.u32 	%rd6405, %r700;
	selp.b64 	%rd6406, %rd3170, %rd3176, %p111;
	selp.b64 	%rd6407, %rd6405, %rd6404, %p111;
	add.s64 	%rd6408, %rd6407, %rd6406;
	shl.b64 	%rd6409, %rd6408, 2;
	add.s64 	%rd6410, %rd1, %rd6409;
	ld.global.u32 	%r2752, [%rd6410];
$L__BB3_1713:
	add.s32 	%r703, %r1, 1280;
	setp.ge.s32 	%p112, %r703, %r688;
	@%p112 bra 	$L__BB3_1715;
	setp.lt.s32 	%p113, %r703, %r619;
	sub.s32 	%r1359, %r703, %r619;
	cvt.s64.s32 	%rd6411, %r1359;
	cvt.u64.u32 	%rd6412, %r703;
	selp.b64 	%rd6413, %rd3170, %rd3176, %p113;
	selp.b64 	%rd6414, %rd6412, %rd6411, %p113;
	add.s64 	%rd6415, %rd6414, %rd6413;
	shl.b64 	%rd6416, %rd6415, 2;
	add.s64 	%rd6417, %rd1, %rd6416;
	ld.global.u32 	%r2751, [%rd6417];
$L__BB3_1715:
	add.s32 	%r706, %r1, 1536;
	setp.ge.s32 	%p114, %r706, %r688;
	@%p114 bra 	$L__BB3_1717;
	setp.lt.s32 	%p115, %r706, %r619;
	sub.s32 	%r1361, %r706, %r619;
	cvt.s64.s32 	%rd6418, %r1361;
	cvt.u64.u32 	%rd6419, %r706;
	selp.b64 	%rd6420, %rd3170, %rd3176, %p115;
	selp.b64 	%rd6421, %rd6419, %rd6418, %p115;
	add.s64 	%rd6422, %rd6421, %rd6420;
	shl.b64 	%rd6423, %rd6422, 2;
	add.s64 	%rd6424, %rd1, %rd6423;
	ld.global.u32 	%r2750, [%rd6424];
$L__BB3_1717:
	add.s32 	%r709, %r1, 1792;
	setp.ge.s32 	%p116, %r709, %r688;
	@%p116 bra 	$L__BB3_1719;
	setp.lt.s32 	%p117, %r709, %r619;
	sub.s32 	%r1363, %r709, %r619;
	cvt.s64.s32 	%rd6425, %r1363;
	cvt.u64.u32 	%rd6426, %r709;
	selp.b64 	%rd6427, %rd3170, %rd3176, %p117;
	selp.b64 	%rd6428, %rd6426, %rd6425, %p117;
	add.s64 	%rd6429, %rd6428, %rd6427;
	shl.b64 	%rd6430, %rd6429, 2;
	add.s64 	%rd6431, %rd1, %rd6430;
	ld.global.u32 	%r2749, [%rd6431];
$L__BB3_1719:
	or.b32  	%r712, %r1, 2048;
	setp.ge.s32 	%p118, %r712, %r688;
	@%p118 bra 	$L__BB3_1721;
	setp.lt.s32 	%p119, %r712, %r619;
	sub.s32 	%r1365, %r712, %r619;
	cvt.s64.s32 	%rd6432, %r1365;
	cvt.u64.u32 	%rd6433, %r712;
	selp.b64 	%rd6434, %rd3170, %rd3176, %p119;
	selp.b64 	%rd6435, %rd6433, %rd6432, %p119;
	add.s64 	%rd6436, %rd6435, %rd6434;
	shl.b64 	%rd6437, %rd6436, 2;
	add.s64 	%rd6438, %rd1, %rd6437;
	ld.global.u32 	%r2748, [%rd6438];
$L__BB3_1721:
	add.s32 	%r715, %r1, 2304;
	setp.ge.s32 	%p120, %r715, %r688;
	@%p120 bra 	$L__BB3_1723;
	setp.lt.s32 	%p121, %r715, %r619;
	sub.s32 	%r1367, %r715, %r619;
	cvt.s64.s32 	%rd6439, %r1367;
	cvt.u64.u32 	%rd6440, %r715;
	selp.b64 	%rd6441, %rd3170, %rd3176, %p121;
	selp.b64 	%rd6442, %rd6440, %rd6439, %p121;
	add.s64 	%rd6443, %rd6442, %rd6441;
	shl.b64 	%rd6444, %rd6443, 2;
	add.s64 	%rd6445, %rd1, %rd6444;
	ld.global.u32 	%r2747, [%rd6445];
$L__BB3_1723:
	add.s32 	%r718, %r1, 2560;
	setp.ge.s32 	%p122, %r718, %r688;
	@%p122 bra 	$L__BB3_1725;
	setp.lt.s32 	%p123, %r718, %r619;
	sub.s32 	%r1369, %r718, %r619;
	cvt.s64.s32 	%rd6446, %r1369;
	cvt.u64.u32 	%rd6447, %r718;
	selp.b64 	%rd6448, %rd3170, %rd3176, %p123;
	selp.b64 	%rd6449, %rd6447, %rd6446, %p123;
	add.s64 	%rd6450, %rd6449, %rd6448;
	shl.b64 	%rd6451, %rd6450, 2;
	add.s64 	%rd6452, %rd1, %rd6451;
	ld.global.u32 	%r2746, [%rd6452];
$L__BB3_1725:
	add.s32 	%r721, %r1, 2816;
	setp.ge.s32 	%p124, %r721, %r688;
	@%p124 bra 	$L__BB3_1727;
	setp.lt.s32 	%p125, %r721, %r619;
	sub.s32 	%r1371, %r721, %r619;
	cvt.s64.s32 	%rd6453, %r1371;
	cvt.u64.u32 	%rd6454, %r721;
	selp.b64 	%rd6455, %rd3170, %rd3176, %p125;
	selp.b64 	%rd6456, %rd6454, %rd6453, %p125;
	add.s64 	%rd6457, %rd6456, %rd6455;
	shl.b64 	%rd6458, %rd6457, 2;
	add.s64 	%rd6459, %rd1, %rd6458;
	ld.global.u32 	%r2745, [%rd6459];
$L__BB3_1727:
	or.b32  	%r724, %r1, 3072;
	setp.ge.s32 	%p126, %r724, %r688;
	@%p126 bra 	$L__BB3_1729;
	setp.lt.s32 	%p127, %r724, %r619;
	sub.s32 	%r1373, %r724, %r619;
	cvt.s64.s32 	%rd6460, %r1373;
	cvt.u64.u32 	%rd6461, %r724;
	selp.b64 	%rd6462, %rd3170, %rd3176, %p127;
	selp.b64 	%rd6463, %rd6461, %rd6460, %p127;
	add.s64 	%rd6464, %rd6463, %rd6462;
	shl.b64 	%rd6465, %rd6464, 2;
	add.s64 	%rd6466, %rd1, %rd6465;
	ld.global.u32 	%r2744, [%rd6466];
$L__BB3_1729:
	add.s32 	%r727, %r1, 3328;
	setp.ge.s32 	%p128, %r727, %r688;
	@%p128 bra 	$L__BB3_1731;
	ld.param.u64 	%rd9879, [_ZN3cub18CUB_300001_SM_10006detail10merge_sort26DeviceMergeSortMergeKernelINS2_10policy_hubIN6thrust24THRUST_300001_SM_1000_NS6detail15normal_iteratorINS6_10device_ptrIiEEEEE9Policy600ESB_PNS0_8NullTypeESB_SF_y11comp_func_tiSE_EEvbT2_T3_T4_PT6_PT7_T5_PSJ_SJ_NS1_7vsmem_tE_param_4];
	setp.lt.s32 	%p129, %r727, %r619;
	sub.s32 	%r1375, %r727, %r619;
	cvt.s64.s32 	%rd6467, %r1375;
	cvt.u64.u32 	%rd6468, %r727;
	selp.b64 	%rd6469, %rd3170, %rd3176, %p129;
	selp.b64 	%rd6470, %rd6468, %rd6467, %p129;
	add.s64 	%rd6471, %rd6470, %rd6469;
	cvta.to.global.u64 	%rd6472, %rd9879;
	shl.b64 	%rd6473, %rd6471, 2;
	add.s64 	%rd6474, %rd6472, %rd6473;
	ld.global.u32 	%r2743, [%rd6474];
$L__BB3_1731:
	add.s32 	%r730, %r1, 3584;
	setp.ge.s32 	%p130, %r730, %r688;
	@%p130 bra 	$L__BB3_1733;
	ld.param.u64 	%rd9880, [_ZN3cub18CUB_300001_SM_10006detail10merge_sort26DeviceMergeSortMergeKernelINS2_10policy_hubIN6thrust24THRUST_300001_SM_1000_NS6detail15normal_iteratorINS6_10device_ptrIiEEEEE9Policy600ESB_PNS0_8NullTypeESB_SF_y11comp_func_tiSE_EEvbT2_T3_T4_PT6_PT7_T5_PSJ_SJ_NS1_7vsmem_tE_param_4];
	setp.lt.s32 	%p131, %r730, %r619;
	sub.s32 	%r1377, %r730, %r619;
	cvt.s64.s32 	%rd6475, %r1377;
	cvt.u64.u32 	%rd6476, %r730;
	selp.b64 	%rd6477, %rd3170, %rd3176, %p131;
	selp.b64 	%rd6478, %rd6476, %rd6475, %p131;
	add.s64 	%rd6479, %rd6478, %rd6477;
	cvta.to.global.u64 	%rd6480, %rd9880;
	shl.b64 	%rd6481, %rd6479, 2;
	add.s64 	%rd6482, %rd6480, %rd6481;
	ld.global.u32 	%r2742, [%rd6482];
$L__BB3_1733:
	add.s32 	%r1379, %r1, 3840;
	setp.ge.s32 	%p132, %r1379, %r688;
	@%p132 bra 	$L__BB3_1735;
	ld.param.u64 	%rd9881, [_ZN3cub18CUB_300001_SM_10006detail10merge_sort26DeviceMergeSortMergeKernelINS2_10policy_hubIN6thrust24THRUST_300001_SM_1000_NS6detail15normal_iteratorINS6_10device_ptrIiEEEEE9Policy600ESB_PNS0_8NullTypeESB_SF_y11comp_func_tiSE_EEvbT2_T3_T4_PT6_PT7_T5_PSJ_SJ_NS1_7vsmem_tE_param_4];
	add.s32 	%r1380, %r1, 3840;
	setp.lt.s32 	%p133, %r1380, %r619;
	sub.s32 	%r1381, %r1380, %r619;
	cvt.s64.s32 	%rd6483, %r1381;
	cvt.u64.u32 	%rd6484, %r1380;
	selp.b64 	%rd6485, %rd3170, %rd3176, %p133;
	selp.b64 	%rd6486, %rd6484, %rd6483, %p133;
	add.s64 	%rd6487, %rd6486, %rd6485;
	cvta.to.global.u64 	%rd6488, %rd9881;
	shl.b64 	%rd6489, %rd6487, 2;
	add.s64 	%rd6490, %rd6488, %rd6489;
	ld.global.u32 	%r2741, [%rd6490];
$L__BB3_1735:
	or.b32  	%r735, %r1, 4096;
	setp.ge.s32 	%p134, %r735, %r688;
	@%p134 bra 	$L__BB3_1737;
	ld.param.u64 	%rd9882, [_ZN3cub18CUB_300001_SM_10006detail10merge_sort26DeviceMergeSortMergeKernelINS2_10policy_hubIN6thrust24THRUST_300001_SM_1000_NS6detail15normal_iteratorINS6_10device_ptrIiEEEEE9Policy600ESB_PNS0_8NullTypeESB_SF_y11comp_func_tiSE_EEvbT2_T3_T4_PT6_PT7_T5_PSJ_SJ_NS1_7vsmem_tE_param_4];
	setp.lt.s32 	%p135, %r735, %r619;
	sub.s32 	%r1383, %r735, %r619;
	cvt.s64.s32 	%rd6491, %r1383;
	cvt.u64.u32 	%rd6492, %r735;
	selp.b64 	%rd6493, %rd3170, %rd3176, %p135;
	selp.b64 	%rd6494, %rd6492, %rd6491, %p135;
	add.s64 	%rd6495, %rd6494, %rd6493;
	cvta.to.global.u64 	%rd6496, %rd9882;
	shl.b64 	%rd6497, %rd6495, 2;
	add.s64 	%rd6498, %rd6496, %rd6497;
	ld.global.u32 	%r2740, [%rd6498];
$L__BB3_1737:
	shl.b32 	%r1384, %r1, 2;
	mov.u32 	%r1385, _ZZN3cub18CUB_300001_SM_10006detail10merge_sort26DeviceMergeSortMergeKernelINS2_10policy_hubIN6thrust24THRUST_300001_SM_1000_NS6detail15normal_iteratorINS6_10device_ptrIiEEEEE9Policy600ESB_PNS0_8NullTypeESB_SF_y11comp_func_tiSE_EEvbT2_T3_T4_PT6_PT7_T5_PSJ_SJ_NS1_7vsmem_tEE19static_temp_storage;
	add.s32 	%r1386, %r1385, %r1384;
	st.shared.u32 	[%r1386], %r2756;
	st.shared.u32 	[%r1386+1024], %r2755;
	st.shared.u32 	[%r1386+2048], %r2754;
	st.shared.u32 	[%r1386+3072], %r2753;
	st.shared.u32 	[%r1386+4096], %r2752;
	st.shared.u32 	[%r1386+5120], %r2751;
	st.shared.u32 	[%r1386+6144], %r2750;
	st.shared.u32 	[%r1386+7168], %r2749;
	st.shared.u32 	[%r1386+8192], %r2748;
	st.shared.u32 	[%r1386+9216], %r2747;
	st.shared.u32 	[%r1386+10240], %r2746;
	st.shared.u32 	[%r1386+11264], %r2745;
	st.shared.u32 	[%r1386+12288], %r2744;
	st.shared.u32 	[%r1386+13312], %r2743;
	st.shared.u32 	[%r1386+14336], %r2742;
	st.shared.u32 	[%r1386+15360], %r2741;
	st.shared.u32 	[%r1386+16384], %r2740;
	bar.sync 	0;
	// begin inline asm
	griddepcontrol.launch_dependents;
	// end inline asm
	add.s32 	%r754, %r620, %r619;
	mul.lo.s32 	%r1387, %r1, 17;
	min.s32 	%r755, %r1387, %r754;
	shl.b32 	%r1388, %r619, 2;
	add.s32 	%r756, %r1385, %r1388;
	setp.lt.s32 	%p136, %r755, %r620;
	sub.s32 	%r1389, %r755, %r620;
	selp.b32 	%r2761, 0, %r1389, %p136;
	min.s32 	%r2757, %r755, %r619;
	setp.ge.s32 	%p137, %r2761, %r2757;
	@%p137 bra 	$L__BB3_1821;
$L__BB3_1738:
	setp.eq.s64 	%p138, %rd11325, 0;
	sub.s32 	%r1391, %r2757, %r2761;
	shr.u32 	%r1392, %r1391, 31;
	add.s32 	%r1393, %r1391, %r1392;
	shr.s32 	%r1394, %r1393, 1;
	add.s32 	%r761, %r1394, %r2761;
	shl.b32 	%r1395, %r761, 2;
	add.s32 	%r762, %r1385, %r1395;
	not.b32 	%r1397, %r761;
	add.s32 	%r1398, %r755, %r1397;
	shl.b32 	%r1399, %r1398, 2;
	add.s32 	%r763, %r756, %r1399;
	mov.b32 	%r2759, 0;
	mov.u32 	%r2760, %r2759;
	@%p138 bra 	$L__BB3_1820;
	ld.shared.u32 	%r764, [%r762];
	ld.shared.u32 	%r765, [%r763];
	ld.global.u64 	%rd3177, [%rd4];
	mov.b64 	%rd11331, 0;
	mov.u64 	%rd11329, %rd11325;
$L__BB3_1740:
	shr.u64 	%rd11330, %rd11329, 1;
	add.s64 	%rd3181, %rd11331, %rd11330;
	shl.b64 	%rd6500, %rd3181, 2;
	add.s64 	%rd6501, %rd3177, %rd6500;
	ld.u32 	%r1400, [%rd6501];
	setp.ge.s32 	%p139, %r1400, %r765;
	@%p139 bra 	$L__BB3_1742;
	add.s64 	%rd11331, %rd3181, 1;
	not.b64 	%rd6502, %rd11330;
	add.s64 	%rd11330, %rd11329, %rd6502;
$L__BB3_1742:
	setp.ne.s64 	%p140, %rd11330, 0;
	mov.u64 	%rd11329, %rd11330;
	@%p140 bra 	$L__BB3_1740;
	cvt.u32.u64 	%r766, %rd11331;
	mov.b64 	%rd11335, 0;
	mov.u64 	%rd11333, %rd11325;
$L__BB3_1744:
	shr.u64 	%rd11334, %rd11333, 1;
	add.s64 	%rd3189, %rd11335, %rd11334;
	shl.b64 	%rd6504, %rd3189, 2;
	add.s64 	%rd6505, %rd3177, %rd6504;
	ld.u32 	%r1401, [%rd6505];
	setp.ge.s32 	%p141, %r1401, %r764;
	@%p141 bra 	$L__BB3_1746;
	add.s64 	%rd11335, %rd3189, 1;
	not.b64 	%rd6506, %rd11334;
	add.s64 	%rd11334, %rd11333, %rd6506;
$L__BB3_1746:
	setp.ne.s64 	%p142, %rd11334, 0;
	mov.u64 	%rd11333, %rd11334;
	@%p142 bra 	$L__BB3_1744;
	cvt.u32.u64 	%r767, %rd11335;
	ld.global.u64 	%rd3194, [%rd4+8];
	mov.b64 	%rd11339, 0;
	mov.u64 	%rd11337, %rd11325;
$L__BB3_1748:
	shr.u64 	%rd11338, %rd11337, 1;
	add.s64 	%rd3198, %rd11339, %rd11338;
	shl.b64 	%rd6508, %rd3198, 2;
	add.s64 	%rd6509, %rd3194, %rd6508;
	ld.u32 	%r1402, [%rd6509];
	setp.ge.s32 	%p143, %r1402, %r766;
	@%p143 bra 	$L__BB3_1750;
	add.s64 	%rd11339, %rd3198, 1;
	not.b64 	%rd6510, %rd11338;
	add.s64 	%rd11338, %rd11337, %rd6510;
$L__BB3_1750:
	setp.ne.s64 	%p144, %rd11338, 0;
	mov.u64 	%rd11337, %rd11338;
	@%p144 bra 	$L__BB3_1748;
	cvt.u32.u64 	%r768, %rd11339;
	mov.b64 	%rd11343, 0;
	mov.u64 	%rd11341, %rd11325;
$L__BB3_1752:
	shr.u64 	%rd11342, %rd11341, 1;
	add.s64 	%rd3206, %rd11343, %rd11342;
	shl.b64 	%rd6512, %rd3206, 2;
	add.s64 	%rd6513, %rd3194, %rd6512;
	ld.u32 	%r1403, [%rd6513];
	setp.ge.s32 	%p145, %r1403, %r767;
	@%p145 bra 	$L__BB3_1754;
	add.s64 	%rd11343, %rd3206, 1;
	not.b64 	%rd6514, %rd11342;
	add.s64 	%rd11342, %rd11341, %rd6514;
$L__BB3_1754:
	setp.ne.s64 	%p146, %rd11342, 0;
	mov.u64 	%rd11341, %rd11342;
	@%p146 bra 	$L__BB3_1752;
	cvt.u32.u64 	%r769, %rd11343;
	ld.global.u64 	%rd3211, [%rd4+16];
	mov.b64 	%rd11347, 0;
	mov.u64 	%rd11345, %rd11325;
$L__BB3_1756:
	shr.u64 	%rd11346, %rd11345, 1;
	add.s64 	%rd3215, %rd11347, %rd11346;
	shl.b64 	%rd6516, %rd3215, 2;
	add.s64 	%rd6517, %rd3211, %rd6516;
	ld.u32 	%r1404, [%rd6517];
	setp.ge.s32 	%p147, %r1404, %r768;
	@%p147 bra 	$L__BB3_1758;
	add.s64 	%rd11347, %rd3215, 1;
	not.b64 	%rd6518, %rd11346;
	add.s64 	%rd11346, %rd11345, %rd6518;
$L__BB3_1758:
	setp.ne.s64 	%p148, %rd11346, 0;
	mov.u64 	%rd11345, %rd11346;
	@%p148 bra 	$L__BB3_1756;
	cvt.u32.u64 	%r770, %rd11347;
	mov.b64 	%rd11351, 0;
	mov.u64 	%rd11349, %rd11325;
$L__BB3_1760:
	shr.u64 	%rd11350, %rd11349, 1;
	add.s64 	%rd3223, %rd11351, %rd11350;
	shl.b64 	%rd6520, %rd3223, 2;
	add.s64 	%rd6521, %rd3211, %rd6520;
	ld.u32 	%r1405, [%rd6521];
	setp.ge.s32 	%p149, %r1405, %r769;
	@%p149 bra 	$L__BB3_1762;
	add.s64 	%rd11351, %rd3223, 1;
	not.b64 	%rd6522, %rd11350;
	add.s64 	%rd11350, %rd11349, %rd6522;
$L__BB3_1762:
	setp.ne.s64 	%p150, %rd11350, 0;
	mov.u64 	%rd11349, %rd11350;
	@%p150 bra 	$L__BB3_1760;
	cvt.u32.u64 	%r771, %rd11351;
	ld.global.u64 	%rd3228, [%rd4+24];
	mov.b64 	%rd11355, 0;
	mov.u64 	%rd11353, %rd11325;
$L__BB3_1764:
	shr.u64 	%rd11354, %rd11353, 1;
	add.s64 	%rd3232, %rd11355, %rd11354;
	shl.b64 	%rd6524, %rd3232, 2;
	add.s64 	%rd6525, %rd3228, %rd6524;
	ld.u32 	%r1406, [%rd6525];
	setp.ge.s32 	%p151, %r1406, %r770;
	@%p151 bra 	$L__BB3_1766;
	add.s64 	%rd11355, %rd3232, 1;
	not.b64 	%rd6526, %rd11354;
	add.s64 	%rd11354, %rd11353, %rd6526;
$L__BB3_1766:
	setp.ne.s64 	%p152, %rd11354, 0;
	mov.u64 	%rd11353, %rd11354;
	@%p152 bra 	$L__BB3_1764;
	cvt.u32.u64 	%r772, %rd11355;
	mov.b64 	%rd11359, 0;
	mov.u64 	%rd11357, %rd11325;
$L__BB3_1768:
	shr.u64 	%rd11358, %rd11357, 1;
	add.s64 	%rd3240, %rd11359, %rd11358;
	shl.b64 	%rd6528, %rd3240, 2;
	add.s64 	%rd6529, %rd3228, %rd6528;
	ld.u32 	%r1407, [%rd6529];
	setp.ge.s32 	%p153, %r1407, %r771;
	@%p153 bra 	$L__BB3_1770;
	add.s64 	%rd11359, %rd3240, 1;
	not.b64 	%rd6530, %rd11358;
	add.s64 	%rd11358, %rd11357, %rd6530;
$L__BB3_1770:
	setp.ne.s64 	%p154, %rd11358, 0;
	mov.u64 	%rd11357, %rd11358;
	@%p154 bra 	$L__BB3_1768;
	cvt.u32.u64 	%r773, %rd11359;
	ld.global.u64 	%rd3245, [%rd4+32];
	mov.b64 	%rd11363, 0;
	mov.u64 	%rd11361, %rd11325;
$L__BB3_1772:
	shr.u64 	%rd11362, %rd11361, 1;
	add.s64 	%rd3249, %rd11363, %rd11362;
	shl.b64 	%rd6532, %rd3249, 2;
	add.s64 	%rd6533, %rd3245, %rd6532;
	ld.u32 	%r1408, [%rd6533];
	setp.ge.s32 	%p155, %r1408, %r772;
	@%p155 bra 	$L__BB3_1774;
	add.s64 	%rd11363, %rd3249, 1;
	not.b64 	%rd6534, %rd11362;
	add.s64 	%rd11362, %rd11361, %rd6534;
$L__BB3_1774:
	setp.ne.s64 	%p156, %rd11362, 0;
	mov.u64 	%rd11361, %rd11362;
	@%p156 bra 	$L__BB3_1772;
	cvt.u32.u64 	%r774, %rd11363;
	mov.b64 	%rd11367, 0;
	mov.u64 	%rd11365, %rd11325;
$L__BB3_1776:
	shr.u64 	%rd11366, %rd11365, 1;
	add.s64 	%rd3257, %rd11367, %rd11366;
	shl.b64 	%rd6536, %rd3257, 2;
	add.s64 	%rd6537, %rd3245, %rd6536;
	ld.u32 	%r1409, [%rd6537];
	setp.ge.s32 	%p157, %r1409, %r773;
	@%p157 bra 	$L__BB3_1778;
	add.s64 	%rd11367, %rd3257, 1;
	not.b64 	%rd6538, %rd11366;
	add.s64 	%rd11366, %rd11365, %rd6538;
$L__BB3_1778:
	setp.ne.s64 	%p158, %rd11366, 0;
	mov.u64 	%rd11365, %rd11366;
	@%p158 bra 	$L__BB3_1776;
	cvt.u32.u64 	%r775, %rd11367;
	ld.global.u64 	%rd3262, [%rd4+40];
	mov.b64 	%rd11371, 0;
	mov.u64 	%rd11369, %rd11325;
$L__BB3_1780:
	shr.u64 	%rd11370, %rd11369, 1;
	add.s64 	%rd3266, %rd11371, %rd11370;
	shl.b64 	%rd6540, %rd3266, 2;
	add.s64 	%rd6541, %rd3262, %rd6540;
	ld.u32 	%r1410, [%rd6541];
	setp.ge.s32 	%p159, %r1410, %r774;
	@%p159 bra 	$L__BB3_1782;
	add.s64 	%rd11371, %rd3266, 1;
	not.b64 	%rd6542, %rd11370;
	add.s64 	%rd11370, %rd11369, %rd6542;
$L__BB3_1782:
	setp.ne.s64 	%p160, %rd11370, 0;
	mov.u64 	%rd11369, %rd11370;
	@%p160 bra 	$L__BB3_1780;
	cvt.u32.u64 	%r776, %rd11371;
	mov.b64 	%rd11375, 0;
	mov.u64 	%rd11373, %rd11325;
$L__BB3_1784:
	shr.u64 	%rd11374, %rd11373, 1;
	add.s64 	%rd3274, %rd11375, %rd11374;
	shl.b64 	%rd6544, %rd3274, 2;
	add.s64 	%rd6545, %rd3262, %rd6544;
	ld.u32 	%r1411, [%rd6545];
	setp.ge.s32 	%p161, %r1411, %r775;
	@%p161 bra 	$L__BB3_1786;
	add.s64 	%rd11375, %rd3274, 1;
	not.b64 	%rd6546, %rd11374;
	add.s64 	%rd11374, %rd11373, %rd6546;
$L__BB3_1786:
	setp.ne.s64 	%p162, %rd11374, 0;
	mov.u64 	%rd11373, %rd11374;
	@%p162 bra 	$L__BB3_1784;
	cvt.u32.u64 	%r777, %rd11375;
	ld.global.u64 	%rd3279, [%rd4+48];
	mov.b64 	%rd11379, 0;
	mov.u64 	%rd11377, %rd11325;
$L__BB3_1788:
	shr.u64 	%rd11378, %rd11377, 1;
	add.s64 	%rd3283, %rd11379, %rd11378;
	shl.b64 	%rd6548, %rd3283, 2;
	add.s64 	%rd6549, %rd3279, %rd6548;
	ld.u32 	%r1412, [%rd6549];
	setp.ge.s32 	%p163, %r1412, %r776;
	@%p163 bra 	$L__BB3_1790;
	add.s64 	%rd11379, %rd3283, 1;
	not.b64 	%rd6550, %rd11378;
	add.s64 	%rd11378, %rd11377, %rd6550;
$L__BB3_1790:
	setp.ne.s64 	%p164, %rd11378, 0;
	mov.u64 	%rd11377, %rd11378;
	@%p164 bra 	$L__BB3_1788;
	cvt.u32.u64 	%r778, %rd11379;
	mov.b64 	%rd11383, 0;
	mov.u64 	%rd11381, %rd11325;
$L__BB3_1792:
	shr.u64 	%rd11382, %rd11381, 1;
	add.s64 	%rd3291, %rd11383, %rd11382;
	shl.b64 	%rd6552, %rd3291, 2;
	add.s64 	%rd6553, %rd3279, %rd6552;
	ld.u32 	%r1413, [%rd6553];
	setp.ge.s32 	%p165, %r1413, %r777;
	@%p165 bra 	$L__BB3_1794;
	add.s64 	%rd11383, %rd3291, 1;
	not.b64 	%rd6554, %rd11382;
	add.s64 	%rd11382, %rd11381, %rd6554;
$L__BB3_1794:
	setp.ne.s64 	%p166, %rd11382, 0;
	mov.u64 	%rd11381, %rd11382;
	@%p166 bra 	$L__BB3_1792;
	cvt.u32.u64 	%r779, %rd11383;
	ld.global.u64 	%rd3296, [%rd4+56];
	mov.b64 	%rd11387, 0;
	mov.u64 	%rd11385, %rd11325;
$L__BB3_1796:
	shr.u64 	%rd11386, %rd11385, 1;
	add.s64 	%rd3300, %rd11387, %rd11386;
	shl.b64 	%rd6556, %rd3300, 2;
	add.s64 	%rd6557, %rd3296, %rd6556;
	ld.u32 	%r1414, [%rd6557];
	setp.ge.s32 	%p167, %r1414, %r778;
	@%p167 bra 	$L__BB3_1798;
	add.s64 	%rd11387, %rd3300, 1;
	not.b64 	%rd6558, %rd11386;
	add.s64 	%rd11386, %rd11385, %rd6558;
$L__BB3_1798:
	setp.ne.s64 	%p168, %rd11386, 0;
	mov.u64 	%rd11385, %rd11386;
	@%p168 bra 	$L__BB3_1796;
	cvt.u32.u64 	%r780, %rd11387;
	mov.b64 	%rd11391, 0;
	mov.u64 	%rd11389, %rd11325;
$L__BB3_1800:
	shr.u64 	%rd11390, %rd11389, 1;
	add.s64 	%rd3308, %rd11391, %rd11390;
	shl.b64 	%rd6560, %rd3308, 2;
	add.s64 	%rd6561, %rd3296, %rd6560;
	ld.u32 	%r1415, [%rd6561];
	setp.ge.s32 	%p169, %r1415, %r779;
	@%p169 bra 	$L__BB3_1802;
	add.s64 	%rd11391, %rd3308, 1;
	not.b64 	%rd6562, %rd11390;
	add.s64 	%rd11390, %rd11389, %rd6562;
$L__BB3_1802:
	setp.ne.s64 	%p170, %rd11390, 0;
	mov.u64 	%rd11389, %rd11390;
	@%p170 bra 	$L__BB3_1800;
	cvt.u32.u64 	%r781, %rd11391;
	ld.global.u64 	%rd3313, [%rd4+64];
	mov.b64 	%rd11395, 0;
	mov.u64 	%rd11393, %rd11325;
$L__BB3_1804:
	shr.u64 	%rd11394, %rd11393, 1;
	add.s64 	%rd3317, %rd11395, %rd11394;
	shl.b64 	%rd6564, %rd3317, 2;
	add.s64 	%rd6565, %rd3313, %rd6564;
	ld.u32 	%r1416, [%rd6565];
	setp.ge.s32 	%p171, %r1416, %r780;
	@%p171 bra 	$L__BB3_1806;
	add.s64 	%rd11395, %rd3317, 1;
	not.b64 	%rd6566, %rd11394;
	add.s64 	%rd11394, %rd11393, %rd6566;
$L__BB3_1806:
	setp.ne.s64 	%p172, %rd11394, 0;
	mov.u64 	%rd11393, %rd11394;
	@%p172 bra 	$L__BB3_1804;
	cvt.u32.u64 	%r782, %rd11395;
	mov.b64 	%rd11399, 0;
	mov.u64 	%rd11397, %rd11325;
$L__BB3_1808:
	shr.u64 	%rd11398, %rd11397, 1;
	add.s64 	%rd3325, %rd11399, %rd11398;
	shl.b64 	%rd6568, %rd3325, 2;
	add.s64 	%rd6569, %rd3313, %rd6568;
	ld.u32 	%r1417, [%rd6569];
	setp.ge.s32 	%p173, %r1417, %r781;
	@%p173 bra 	$L__BB3_1810;
	add.s64 	%rd11399, %rd3325, 1;
	not.b64 	%rd6570, %rd11398;
	add.s64 	%rd11398, %rd11397, %rd6570;
$L__BB3_1810:
	setp.ne.s64 	%p174, %rd11398, 0;
	mov.u64 	%rd11397, %rd11398;
	@%p174 bra 	$L__BB3_1808;
	cvt.u32.u64 	%r783, %rd11399;
	ld.global.u64 	%rd3330, [%rd4+72];
	mov.b64 	%rd11403, 0;
	mov.u64 	%rd11401, %rd11325;
$L__BB3_1812:
	shr.u64 	%rd11402, %rd11401, 1;
	add.s64 	%rd3334, %rd11403, %rd11402;
	shl.b64 	%rd6572, %rd3334, 2;
	add.s64 	%rd6573, %rd3330, %rd6572;
	ld.u32 	%r1418, [%rd6573];
	setp.ge.s32 	%p175, %r1418, %r782;
	@%p175 bra 	$L__BB3_1814;
	add.s64 	%rd11403, %rd3334, 1;
	not.b64 	%rd6574, %rd11402;
	add.s64 	%rd11402, %rd11401, %rd6574;
$L__BB3_1814:
	setp.ne.s64 	%p176, %rd11402, 0;
	mov.u64 	%rd11401, %rd11402;
	@%p176 bra 	$L__BB3_1812;
	mov.b64 	%rd11407, 0;
	mov.u64 	%rd11405, %rd11325;
$L__BB3_1816:
	shr.u64 	%rd11406, %rd11405, 1;
	add.s64 	%rd3342, %rd11407, %rd11406;
	shl.b64 	%rd6576, %rd3342, 2;
	add.s64 	%rd6577, %rd3330, %rd6576;
	ld.u32 	%r1419, [%rd6577];
	setp.ge.s32 	%p177, %r1419, %r783;
	@%p177 bra 	$L__BB3_1818;
	add.s64 	%rd11407, %rd3342, 1;
	not.b64 	%rd6578, %rd11406;
	add.s64 	%rd11406, %rd11405, %rd6578;
$L__BB3_1818:
	setp.ne.s64 	%p178, %rd11406, 0;
	mov.u64 	%rd11405, %rd11406;
	@%p178 bra 	$L__BB3_1816;
	cvt.u32.u64 	%r2759, %rd11407;
	cvt.u32.u64 	%r2760, %rd11403;
$L__BB3_1820:
	setp.lt.s32 	%p179, %r2760, %r2759;
	add.s32 	%r1420, %r761, 1;
	selp.b32 	%r2761, %r2761, %r1420, %p179;
	selp.b32 	%r2757, %r761, %r2757, %p179;
	setp.lt.s32 	%p180, %r2761, %r2757;
	@%p180 bra 	$L__BB3_1738;
$L__BB3_1821:
	sub.s32 	%r1421, %r755, %r2761;
	add.s32 	%r791, %r1421, %r619;
	shl.b32 	%r1422, %r2761, 2;
	add.s32 	%r792, %r1385, %r1422;
	ld.shared.u32 	%r2768, [%r792];
	shl.b32 	%r1424, %r1421, 2;
	add.s32 	%r794, %r756, %r1424;
	ld.shared.u32 	%r2765, [%r794];
	setp.ge.s32 	%p182, %r791, %r754;
	mov.pred 	%p1876, 0;
	@%p182 bra 	$L__BB3_1906;
	setp.ge.s32 	%p184, %r2761, %r619;
	mov.pred 	%p1876, -1;
	@%p184 bra 	$L__BB3_1906;
	setp.eq.s64 	%p185, %rd11325, 0;
	mov.b32 	%r2762, 0;
	mov.u32 	%r2763, %r2762;
	@%p185 bra 	$L__BB3_1905;
	ld.global.u64 	%rd3347, [%rd4];
	mov.b64 	%rd11411, 0;
	mov.u64 	%rd11409, %rd11325;
$L__BB3_1825:
	shr.u64 	%rd11410, %rd11409, 1;
	add.s64 	%rd3351, %rd11411, %rd11410;
	shl.b64 	%rd6580, %rd3351, 2;
	add.s64 	%rd6581, %rd3347, %rd6580;
	ld.u32 	%r1426, [%rd6581];
	setp.ge.s32 	%p186, %r1426, %r2765;
	@%p186 bra 	$L__BB3_1827;
	add.s64 	%rd11411, %rd3351, 1;
	not.b64 	%rd6582, %rd11410;
	add.s64 	%rd11410, %rd11409, %rd6582;
$L__BB3_1827:
	setp.ne.s64 	%p187, %rd11410, 0;
	mov.u64 	%rd11409, %rd11410;
	@%p187 bra 	$L__BB3_1825;
	cvt.u32.u64 	%r796, %rd11411;
	mov.b64 	%rd11415, 0;
	mov.u64 	%rd11413, %rd11325;
$L__BB3_1829:
	shr.u64 	%rd11414, %rd11413, 1;
	add.s64 	%rd3359, %rd11415, %rd11414;
	shl.b64 	%rd6584, %rd3359, 2;
	add.s64 	%rd6585, %rd3347, %rd6584;
	ld.u32 	%r1427, [%rd6585];
	setp.ge.s32 	%p188, %r1427, %r2768;
	@%p188 bra 	$L__BB3_1831;
	add.s64 	%rd11415, %rd3359, 1;
	not.b64 	%rd6586, %rd11414;
	add.s64 	%rd11414, %rd11413, %rd6586;
$L__BB3_1831:
	setp.ne.s64 	%p189, %rd11414, 0;
	mov.u64 	%rd11413, %rd11414;
	@%p189 bra 	$L__BB3_1829;
	cvt.u32.u64 	%r797, %rd11415;
	ld.global.u64 	%rd3364, [%rd4+8];
	mov.b64 	%rd11419, 0;
	mov.u64 	%rd11417, %rd11325;
$L__BB3_1833:
	shr.u64 	%rd11418, %rd11417, 1;
	add.s64 	%rd3368, %rd11419, %rd11418;
	shl.b64 	%rd6588, %rd3368, 2;
	add.s64 	%rd6589, %rd3364, %rd6588;
	ld.u32 	%r1428, [%rd6589];
	setp.ge.s32 	%p190, %r1428, %r796;
	@%p190 bra 	$L__BB3_1835;
	add.s64 	%rd11419, %rd3368, 1;
	not.b64 	%rd6590, %rd11418;
	add.s64 	%rd11418, %rd11417, %rd6590;
$L__BB3_1835:
	setp.ne.s64 	%p191, %rd11418, 0;
	mov.u64 	%rd11417, %rd11418;
	@%p191 bra 	$L__BB3_1833;
	cvt.u32.u64 	%r798, %rd11419;
	mov.b64 	%rd11423, 0;
	mov.u64 	%rd11421, %rd11325;
$L__BB3_1837:
	shr.u64 	%rd11422, %rd11421, 1;
	add.s64 	%rd3376, %rd11423, %rd11422;
	shl.b64 	%rd6592, %rd3376, 2;
	add.s64 	%rd6593, %rd3364, %rd6592;
	ld.u32 	%r1429, [%rd6593];
	setp.ge.s32 	%p192, %r1429, %r797;
	@%p192 bra 	$L__BB3_1839;
	add.s64 	%rd11423, %rd3376, 1;
	not.b64 	%rd6594, %rd11422;
	add.s64 	%rd11422, %rd11421, %rd6594;
$L__BB3_1839:
	setp.ne.s64 	%p193, %rd11422, 0;
	mov.u64 	%rd11421, %rd11422;
	@%p193 bra 	$L__BB3_1837;
	cvt.u32.u64 	%r799, %rd11423;
	ld.global.u64 	%rd3381, [%rd4+16];
	mov.b64 	%rd11427, 0;
	mov.u64 	%rd11425, %rd11325;
$L__BB3_1841:
	shr.u64 	%rd11426, %rd11425, 1;
	add.s64 	%rd3385, %rd11427, %rd11426;
	shl.b64 	%rd6596, %rd3385, 2;
	add.s64 	%rd6597, %rd3381, %rd6596;
	ld.u32 	%r1430, [%rd6597];
	setp.ge.s32 	%p194, %r1430, %r798;
	@%p194 bra 	$L__BB3_1843;
	add.s64 	%rd11427, %rd3385, 1;
	not.b64 	%rd6598, %rd11426;
	add.s64 	%rd11426, %rd11425, %rd6598;
$L__BB3_1843:
	setp.ne.s64 	%p195, %rd11426, 0;
	mov.u64 	%rd11425, %rd11426;
	@%p195 bra 	$L__BB3_1841;
	cvt.u32.u64 	%r800, %rd11427;
	mov.b64 	%rd11431, 0;
	mov.u64 	%rd11429, %rd11325;
$L__BB3_1845:
	shr.u64 	%rd11430, %rd11429, 1;
	add.s64 	%rd3393, %rd11431, %rd11430;
	shl.b64 	%rd6600, %rd3393, 2;
	add.s64 	%rd6601, %rd3381, %rd6600;
	ld.u32 	%r1431, [%rd6601];
	setp.ge.s32 	%p196, %r1431, %r799;
	@%p196 bra 	$L__BB3_1847;
	add.s64 	%rd11431, %rd3393, 1;
	not.b64 	%rd6602, %rd11430;
	add.s64 	%rd11430, %rd11429, %rd6602;
$L__BB3_1847:
	setp.ne.s64 	%p197, %rd11430, 0;
	mov.u64 	%rd11429, %rd11430;
	@%p197 bra 	$L__BB3_1845;
	cvt.u32.u64 	%r801, %rd11431;
	ld.global.u64 	%rd3398, [%rd4+24];
	mov.b64 	%rd11435, 0;
	mov.u64 	%rd11433, %rd11325;
$L__BB3_1849:
	shr.u64 	%rd11434, %rd11433, 1;
	add.s64 	%rd3402, %rd11435, %rd11434;
	shl.b64 	%rd6604, %rd3402, 2;
	add.s64 	%rd6605, %rd3398, %rd6604;
	ld.u32 	%r1432, [%rd6605];
	setp.ge.s32 	%p198, %r1432, %r800;
	@%p198 bra 	$L__BB3_1851;
	add.s64 	%rd11435, %rd3402, 1;
	not.b64 	%rd6606, %rd11434;
	add.s64 	%rd11434, %rd11433, %rd6606;
$L__BB3_1851:
	setp.ne.s64 	%p199, %rd11434, 0;
	mov.u64 	%rd11433, %rd11434;
	@%p199 bra 	$L__BB3_1849;
	cvt.u32.u64 	%r802, %rd11435;
	mov.b64 	%rd11439, 0;
	mov.u64 	%rd11437, %rd11325;
$L__BB3_1853:
	shr.u64 	%rd11438, %rd11437, 1;
	add.s64 	%rd3410, %rd11439, %rd11438;
	shl.b64 	%rd6608, %rd3410, 2;
	add.s64 	%rd6609, %rd3398, %rd6608;
	ld.u32 	%r1433, [%rd6609];
	setp.ge.s32 	%p200, %r1433, %r801;
	@%p200 bra 	$L__BB3_1855;
	add.s64 	%rd11439, %rd3410, 1;
	not.b64 	%rd6610, %rd11438;
	add.s64 	%rd11438, %rd11437, %rd6610;
$L__BB3_1855:
	setp.ne.s64 	%p201, %rd11438, 0;
	mov.u64 	%rd11437, %rd11438;
	@%p201 bra 	$L__BB3_1853;
	cvt.u32.u64 	%r803, %rd11439;
	ld.global.u64 	%rd3415, [%rd4+32];
	mov.b64 	%rd11443, 0;
	mov.u64 	%rd11441, %rd11325;
$L__BB3_1857:
	shr.u64 	%rd11442, %rd11441, 1;
	add.s64 	%rd3419, %rd11443, %rd11442;
	shl.b64 	%rd6612, %rd3419, 2;
	add.s64 	%rd6613, %rd3415, %rd6612;
	ld.u32 	%r1434, [%rd6613];
	setp.ge.s32 	%p202, %r1434, %r802;
	@%p202 bra 	$L__BB3_1859;
	add.s64 	%rd11443, %rd3419, 1;
	not.b64 	%rd6614, %rd11442;
	add.s64 	%rd11442, %rd11441, %rd6614;
$L__BB3_1859:
	setp.ne.s64 	%p203, %rd11442, 0;
	mov.u64 	%rd11441, %rd11442;
	@%p203 bra 	$L__BB3_1857;
	cvt.u32.u64 	%r804, %rd11443;
	mov.b64 	%rd11447, 0;
	mov.u64 	%rd11445, %rd11325;
$L__BB3_1861:
	shr.u64 	%rd11446, %rd11445, 1;
	add.s64 	%rd3427, %rd11447, %rd11446;
	shl.b64 	%rd6616, %rd3427, 2;
	add.s64 	%rd6617, %rd3415, %rd6616;
	ld.u32 	%r1435, [%rd6617];
	setp.ge.s32 	%p204, %r1435, %r803;
	@%p204 bra 	$L__BB3_1863;
	add.s64 	%rd11447, %rd3427, 1;
	not.b64 	%rd6618, %rd11446;
	add.s64 	%rd11446, %rd11445, %rd6618;
$L__BB3_1863:
	setp.ne.s64 	%p205, %rd11446, 0;
	mov.u64 	%rd11445, %rd11446;
	@%p205 bra 	$L__BB3_1861;
	cvt.u32.u64 	%r805, %rd11447;
	ld.global.u64 	%rd3432, [%rd4+40];
	mov.b64 	%rd11451, 0;
	mov.u64 	%rd11449, %rd11325;
$L__BB3_1865:
	shr.u64 	%rd11450, %rd11449, 1;
	add.s64 	%rd3436, %rd11451, %rd11450;
	shl.b64 	%rd6620, %rd3436, 2;
	add.s64 	%rd6621, %rd3432, %rd6620;
	ld.u32 	%r1436, [%rd6621];
	setp.ge.s32 	%p206, %r1436, %r804;
	@%p206 bra 	$L__BB3_1867;
	add.s64 	%rd11451, %rd3436, 1;
	not.b64 	%rd6622, %rd11450;
	add.s64 	%rd11450, %rd11449, %rd6622;
$L__BB3_1867:
	setp.ne.s64 	%p207, %rd11450, 0;
	mov.u64 	%rd11449, %rd11450;
	@%p207 bra 	$L__BB3_1865;
	cvt.u32.u64 	%r806, %rd11451;
	mov.b64 	%rd11455, 0;
	mov.u64 	%rd11453, %rd11325;
$L__BB3_1869:
	shr.u64 	%rd11454, %rd11453, 1;
	add.s64 	%rd3444, %rd11455, %rd11454;
	shl.b64 	%rd6624, %rd3444, 2;
	add.s64 	%rd6625, %rd3432, %rd6624;
	ld.u32 	%r1437, [%rd6625];
	setp.ge.s32 	%p208, %r1437, %r805;
	@%p208 bra 	$L__BB3_1871;
	add.s64 	%rd11455, %rd3444, 1;
	not.b64 	%rd6626, %rd11454;
	add.s64 	%rd11454, %rd11453, %rd6626;
$L__BB3_1871:
	setp.ne.s64 	%p209, %rd11454, 0;
	mov.u64 	%rd11453, %rd11454;
	@%p209 bra 	$L__BB3_1869;
	cvt.u32.u64 	%r807, %rd11455;
	ld.global.u64 	%rd3449, [%rd4+48];
	mov.b64 	%rd11459, 0;
	mov.u64 	%rd11457, %rd11325;
$L__BB3_1873:
	shr.u64 	%rd11458, %rd11457, 1;
	add.s64 	%rd3453, %rd11459, %rd11458;
	shl.b64 	%rd6628, %rd3453, 2;
	add.s64 	%rd6629, %rd3449, %rd6628;
	ld.u32 	%r1438, [%rd6629];
	setp.ge.s32 	%p210, %r1438, %r806;
	@%p210 bra 	$L__BB3_1875;
	add.s64 	%rd11459, %rd3453, 1;
	not.b64 	%rd6630, %rd11458;
	add.s64 	%rd11458, %rd11457, %rd6630;
$L__BB3_1875:
	setp.ne.s64 	%p211, %rd11458, 0;
	mov.u64 	%rd11457, %rd11458;
	@%p211 bra 	$L__BB3_1873;
	cvt.u32.u64 	%r808, %rd11459;
	mov.b64 	%rd11463, 0;
	mov.u64 	%rd11461, %rd11325;
$L__BB3_1877:
	shr.u64 	%rd11462, %rd11461, 1;
	add.s64 	%rd3461, %rd11463, %rd11462;
	shl.b64 	%rd6632, %rd3461, 2;
	add.s64 	%rd6633, %rd3449, %rd6632;
	ld.u32 	%r1439, [%rd6633];
	setp.ge.s32 	%p212, %r1439, %r807;
	@%p212 bra 	$L__BB3_1879;
	add.s64 	%rd11463, %rd3461, 1;
	not.b64 	%rd6634, %rd11462;
	add.s64 	%rd11462, %rd11461, %rd6634;
$L__BB3_1879:
	setp.ne.s64 	%p213, %rd11462, 0;
	mov.u64 	%rd11461, %rd11462;
	@%p213 bra 	$L__BB3_1877;
	cvt.u32.u64 	%r809, %rd11463;
	ld.global.u64 	%rd3466, [%rd4+56];
	mov.b64 	%rd11467, 0;
	mov.u64 	%rd11465, %rd11325;
$L__BB3_1881:
	shr.u64 	%rd11466, %rd11465, 1;
	add.s64 	%rd3470, %rd11467, %rd11466;
	shl.b64 	%rd6636, %rd3470, 2;
	add.s64 	%rd6637, %rd3466, %rd6636;
	ld.u32 	%r1440, [%rd6637];
	setp.ge.s32 	%p214, %r1440, %r808;
	@%p214 bra 	$L__BB3_1883;
	add.s64 	%rd11467, %rd3470, 1;
	not.b64 	%rd6638, %rd11466;
	add.s64 	%rd11466, %rd11465, %rd6638;
$L__BB3_1883:
	setp.ne.s64 	%p215, %rd11466, 0;
	mov.u64 	%rd11465, %rd11466;
	@%p215 bra 	$L__BB3_1881;
	cvt.u32.u64 	%r810, %rd11467;
	mov.b64 	%rd11471, 0;
	mov.u64 	%rd11469, %rd11325;
$L__BB3_1885:
	shr.u64 	%rd11470, %rd11469, 1;
	add.s64 	%rd3478, %rd11471, %rd11470;
	shl.b64 	%rd6640, %rd3478, 2;
	add.s64 	%rd6641, %rd3466, %rd6640;
	ld.u32 	%r1441, [%rd6641];
	setp.ge.s32 	%p216, %r1441, %r809;
	@%p216 bra 	$L__BB3_1887;
	add.s64 	%rd11471, %rd3478, 1;
	not.b64 	%rd6642, %rd11470;
	add.s64 	%rd11470, %rd11469, %rd6642;
$L__BB3_1887:
	setp.ne.s64 	%p217, %rd11470, 0;
	mov.u64 	%rd11469, %rd11470;
	@%p217 bra 	$L__BB3_1885;
	cvt.u32.u64 	%r811, %rd11471;
	ld.global.u64 	%rd3483, [%rd4+64];
	mov.b64 	%rd11475, 0;
	mov.u64 	%rd11473, %rd11325;
$L__BB3_1889:
	shr.u64 	%rd11474, %rd11473, 1;
	add.s64 	%rd3487, %rd11475, %rd11474;
	shl.b64 	%rd6644, %rd3487, 2;
	add.s64 	%rd6645, %rd3483, %rd6644;
	ld.u32 	%r1442, [%rd6645];
	setp.ge.s32 	%p218, %r1442, %r810;
	@%p218 bra 	$L__BB3_1891;
	add.s64 	%rd11475, %rd3487, 1;
	not.b64 	%rd6646, %rd11474;
	add.s64 	%rd11474, %rd11473, %rd6646;
$L__BB3_1891:
	setp.ne.s64 	%p219, %rd11474, 0;
	mov.u64 	%rd11473, %rd11474;
	@%p219 bra 	$L__BB3_1889;
	cvt.u32.u64 	%r812, %rd11475;
	mov.b64 	%rd11479, 0;
	mov.u64 	%rd11477, %rd11325;
$L__BB3_1893:
	shr.u64 	%rd11478, %rd11477, 1;
	add.s64 	%rd3495, %rd11479, %rd11478;
	shl.b64 	%rd6648, %rd3495, 2;
	add.s64 	%rd6649, %rd3483, %rd6648;
	ld.u32 	%r1443, [%rd6649];
	setp.ge.s32 	%p220, %r1443, %r811;
	@%p220 bra 	$L__BB3_1895;
	add.s64 	%rd11479, %rd3495, 1;
	not.b64 	%rd6650, %rd11478;
	add.s64 	%rd11478, %rd11477, %rd6650;
$L__BB3_1895:
	setp.ne.s64 	%p221, %rd11478, 0;
	mov.u64 	%rd11477, %rd11478;
	@%p221 bra 	$L__BB3_1893;
	cvt.u32.u64 	%r813, %rd11479;
	ld.global.u64 	%rd3500, [%rd4+72];
	mov.b64 	%rd11483, 0;
	mov.u64 	%rd11481, %rd11325;
$L__BB3_1897:
	shr.u64 	%rd11482, %rd11481, 1;
	add.s64 	%rd3504, %rd11483, %rd11482;
	shl.b64 	%rd6652, %rd3504, 2;
	add.s64 	%rd6653, %rd3500, %rd6652;
	ld.u32 	%r1444, [%rd6653];
	setp.ge.s32 	%p222, %r1444, %r812;
	@%p222 bra 	$L__BB3_1899;
	add.s64 	%rd11483, %rd3504, 1;
	not.b64 	%rd6654, %rd11482;
	add.s64 	%rd11482, %rd11481, %rd6654;
$L__BB3_1899:
	setp.ne.s64 	%p223, %rd11482, 0;
	mov.u64 	%rd11481, %rd11482;
	@%p223 bra 	$L__BB3_1897;
	mov.b64 	%rd11487, 0;
	mov.u64 	%rd11485, %rd11325;
$L__BB3_1901:
	shr.u64 	%rd11486, %rd11485, 1;
	add.s64 	%rd3512, %rd11487, %rd11486;
	shl.b64 	%rd6656, %rd3512, 2;
	add.s64 	%rd6657, %rd3500, %rd6656;
	ld.u32 	%r1445, [%rd6657];
	setp.ge.s32 	%p224, %r1445, %r813;
	@%p224 bra 	$L__BB3_1903;
	add.s64 	%rd11487, %rd3512, 1;
	not.b64 	%rd6658, %rd11486;
	add.s64 	%rd11486, %rd11485, %rd6658;
$L__BB3_1903:
	setp.ne.s64 	%p225, %rd11486, 0;
	mov.u64 	%rd11485, %rd11486;
	@%p225 bra 	$L__BB3_1901;
	cvt.u32.u64 	%r2762, %rd11487;
	cvt.u32.u64 	%r2763, %rd11483;
$L__BB3_1905:
	setp.lt.s32 	%p1876, %r2763, %r2762;
$L__BB3_1906:
	selp.b32 	%r818, %r2765, %r2768, %p1876;
	selp.u32 	%r1446, 1, 0, %p1876;
	add.s32 	%r819, %r791, %r1446;
	not.pred 	%p226, %p1876;
	selp.u32 	%r1447, 1, 0, %p226;
	add.s32 	%r820, %r2761, %r1447;
	@%p226 bra 	$L__BB3_1908;
	ld.shared.u32 	%r2765, [%r794+4];
	bra.uni 	$L__BB3_1909;
$L__BB3_1908:
	ld.shared.u32 	%r2768, [%r792+4];
$L__BB3_1909:
	setp.ge.s32 	%p228, %r819, %r754;
	mov.pred 	%p1877, 0;
	@%p228 bra 	$L__BB3_1994;
	setp.ge.s32 	%p230, %r820, %r619;
	mov.pred 	%p1877, -1;
	@%p230 bra 	$L__BB3_1994;
	setp.eq.s64 	%p231, %rd11325, 0;
	mov.b32 	%r2766, 0;
	mov.u32 	%r2767, %r2766;
	@%p231 bra 	$L__BB3_1993;
	ld.global.u64 	%rd3517, [%rd4];
	mov.b64 	%rd11491, 0;
	mov.u64 	%rd11489, %rd11325;
$L__BB3_1913:
	shr.u64 	%rd11490, %rd11489, 1;
	add.s64 	%rd3521, %rd11491, %rd11490;
	shl.b64 	%rd6660, %rd3521, 2;
	add.s64 	%rd6661, %rd3517, %rd6660;
	ld.u32 	%r1449, [%rd6661];
	setp.ge.s32 	%p232, %r1449, %r2765;
	@%p232 bra 	$L__BB3_1915;
	add.s64 	%rd11491, %rd3521, 1;
	not.b64 	%rd6662, %rd11490;
	add.s64 	%rd11490, %rd11489, %rd6662;
$L__BB3_1915:
	setp.ne.s64 	%p233, %rd11490, 0;
	mov.u64 	%rd11489, %rd11490;
	@%p233 bra 	$L__BB3_1913;
	cvt.u32.u64 	%r825, %rd11491;
	mov.b64 	%rd11495, 0;
	mov.u64 	%rd11493, %rd11325;
$L__BB3_1917:
	shr.u64 	%rd11494, %rd11493, 1;
	add.s64 	%rd3529, %rd11495, %rd11494;
	shl.b64 	%rd6664, %rd3529, 2;
	add.s64 	%rd6665, %rd3517, %rd6664;
	ld.u32 	%r1450, [%rd6665];
	setp.ge.s32 	%p234, %r1450, %r2768;
	@%p234 bra 	$L__BB3_1919;
	add.s64 	%rd11495, %rd3529, 1;
	not.b64 	%rd6666, %rd11494;
	add.s64 	%rd11494, %rd11493, %rd6666;
$L__BB3_1919:
	setp.ne.s64 	%p235, %rd11494, 0;
	mov.u64 	%rd11493, %rd11494;
	@%p235 bra 	$L__BB3_1917;
	cvt.u32.u64 	%r826, %rd11495;
	ld.global.u64 	%rd3534, [%rd4+8];
	mov.b64 	%rd11499, 0;
	mov.u64 	%rd11497, %rd11325;
$L__BB3_1921:
	shr.u64 	%rd11498, %rd11497, 1;
	add.s64 	%rd3538, %rd11499, %rd11498;
	shl.b64 	%rd6668, %rd3538, 2;
	add.s64 	%rd6669, %rd3534, %rd6668;
	ld.u32 	%r1451, [%rd6669];
	setp.ge.s32 	%p236, %r1451, %r825;
	@%p236 bra 	$L__BB3_1923;
	add.s64 	%rd11499, %rd3538, 1;
	not.b64 	%rd6670, %rd11498;
	add.s64 	%rd11498, %rd11497, %rd6670;
$L__BB3_1923:
	setp.ne.s64 	%p237, %rd11498, 0;
	mov.u64 	%rd11497, %rd11498;
	@%p237 bra 	$L__BB3_1921;
	cvt.u32.u64 	%r827, %rd11499;
	mov.b64 	%rd11503, 0;
	mov.u64 	%rd11501, %rd11325;
$L__BB3_1925:
	shr.u64 	%rd11502, %rd11501, 1;
	add.s64 	%rd3546, %rd11503, %rd11502;
	shl.b64 	%rd6672, %rd3546, 2;
	add.s64 	%rd6673, %rd3534, %rd6672;
	ld.u32 	%r1452, [%rd6673];
	setp.ge.s32 	%p238, %r1452, %r826;
	@%p238 bra 	$L__BB3_1927;
	add.s64 	%rd11503, %rd3546, 1;
	not.b64 	%rd6674, %rd11502;
	add.s64 	%rd11502, %rd11501, %rd6674;
$L__BB3_1927:
	setp.ne.s64 	%p239, %rd11502, 0;
	mov.u64 	%rd11501, %rd11502;
	@%p239 bra 	$L__BB3_1925;
	cvt.u32.u64 	%r828, %rd11503;
	ld.global.u64 	%rd3551, [%rd4+16];
	mov.b64 	%rd11507, 0;
	mov.u64 	%rd11505, %rd11325;
$L__BB3_1929:
	shr.u64 	%rd11506, %rd11505, 1;
	add.s64 	%rd3555, %rd11507, %rd11506;
	shl.b64 	%rd6676, %rd3555, 2;
	add.s64 	%rd6677, %rd3551, %rd6676;
	ld.u32 	%r1453, [%rd6677];
	setp.ge.s32 	%p240, %r1453, %r827;
	@%p240 bra 	$L__BB3_1931;
	add.s64 	%rd11507, %rd3555, 1;
	not.b64 	%rd6678, %rd11506;
	add.s64 	%rd11506, %rd11505, %rd6678;
$L__BB3_1931:
	setp.ne.s64 	%p241, %rd11506, 0;
	mov.u64 	%rd11505, %rd11506;
	@%p241 bra 	$L__BB3_1929;
	cvt.u32.u64 	%r829, %rd11507;
	mov.b64 	%rd11511, 0;
	mov.u64 	%rd11509, %rd11325;
$L__BB3_1933:
	shr.u64 	%rd11510, %rd11509, 1;
	add.s64 	%rd3563, %rd11511, %rd11510;
	shl.b64 	%rd6680, %rd3563, 2;
	add.s64 	%rd6681, %rd3551, %rd6680;
	ld.u32 	%r1454, [%rd6681];
	setp.ge.s32 	%p242, %r1454, %r828;
	@%p242 bra 	$L__BB3_1935;
	add.s64 	%rd11511, %rd3563, 1;
	not.b64 	%rd6682, %rd11510;
	add.s64 	%rd11510, %rd11509, %rd6682;
$L__BB3_1935:
	setp.ne.s64 	%p243, %rd11510, 0;
	mov.u64 	%rd11509, %rd11510;
	@%p243 bra 	$L__BB3_1933;
	cvt.u32.u64 	%r830, %rd11511;
	ld.global.u64 	%rd3568, [%rd4+24];
	mov.b64 	%rd11515, 0;
	mov.u64 	%rd11513, %rd11325;
$L__BB3_1937:
	shr.u64 	%rd11514, %rd11513, 1;
	add.s64 	%rd3572, %rd11515, %rd11514;
	shl.b64 	%rd6684, %rd3572, 2;
	add.s64 	%rd6685, %rd3568, %rd6684;
	ld.u32 	%r1455, [%rd6685];
	setp.ge.s32 	%p244, %r1455, %r829;
	@%p244 bra 	$L__BB3_1939;
	add.s64 	%rd11515, %rd3572, 1;
	not.b64 	%rd6686, %rd11514;
	add.s64 	%rd11514, %rd11513, %rd6686;
$L__BB3_1939:
	setp.ne.s64 	%p245, %rd11514, 0;
	mov.u64 	%rd11513, %rd11514;
	@%p245 bra 	$L__BB3_1937;
	cvt.u32.u64 	%r831, %rd11515;
	mov.b64 	%rd11519, 0;
	mov.u64 	%rd11517, %rd11325;
$L__BB3_1941:
	shr.u64 	%rd11518, %rd11517, 1;
	add.s64 	%rd3580, %rd11519, %rd11518;
	shl.b64 	%rd6688, %rd3580, 2;
	add.s64 	%rd6689, %rd3568, %rd6688;
	ld.u32 	%r1456, [%rd6689];
	setp.ge.s32 	%p246, %r1456, %r830;
	@%p246 bra 	$L__BB3_1943;
	add.s64 	%rd11519, %rd3580, 1;
	not.b64 	%rd6690, %rd11518;
	add.s64 	%rd11518, %rd11517, %rd6690;
$L__BB3_1943:
	setp.ne.s64 	%p247, %rd11518, 0;
	mov.u64 	%rd11517, %rd11518;
	@%p247 bra 	$L__BB3_1941;
	cvt.u32.u64 	%r832, %rd11519;
	ld.global.u64 	%rd3585, [%rd4+32];
	mov.b64 	%rd11523, 0;
	mov.u64 	%rd11521, %rd11325;
$L__BB3_1945:
	shr.u64 	%rd11522, %rd11521, 1;
	add.s64 	%rd3589, %rd11523, %rd11522;
	shl.b64 	%rd6692, %rd3589, 2;
	add.s64 	%rd6693, %rd3585, %rd6692;
	ld.u32 	%r1457, [%rd6693];
	setp.ge.s32 	%p248, %r1457, %r831;
	@%p248 bra 	$L__BB3_1947;
	add.s64 	%rd11523, %rd3589, 1;
	not.b64 	%rd6694, %rd11522;
	add.s64 	%rd11522, %rd11521, %rd6694;
$L__BB3_1947:
	setp.ne.s64 	%p249, %rd11522, 0;
	mov.u64 	%rd11521, %rd11522;
	@%p249 bra 	$L__BB3_1945;
	cvt.u32.u64 	%r833, %rd11523;
	mov.b64 	%rd11527, 0;
	mov.u64 	%rd11525, %rd11325;
$L__BB3_1949:
	shr.u64 	%rd11526, %rd11525, 1;
	add.s64 	%rd3597, %rd11527, %rd11526;
	shl.b64 	%rd6696, %rd3597, 2;
	add.s64 	%rd6697, %rd3585, %rd6696;
	ld.u32 	%r1458, [%rd6697];
	setp.ge.s32 	%p250, %r1458, %r832;
	@%p250 bra 	$L__BB3_1951;
	add.s64 	%rd11527, %rd3597, 1;
	not.b64 	%rd6698, %rd11526;
	add.s64 	%rd11526, %rd11525, %rd6698;
$L__BB3_1951:
	setp.ne.s64 	%p251, %rd11526, 0;
	mov.u64 	%rd11525, %rd11526;
	@%p251 bra 	$L__BB3_1949;
	cvt.u32.u64 	%r834, %rd11527;
	ld.global.u64 	%rd3602, [%rd4+40];
	mov.b64 	%rd11531, 0;
	mov.u64 	%rd11529, %rd11325;
$L__BB3_1953:
	shr.u64 	%rd11530, %rd11529, 1;
	add.s64 	%rd3606, %rd11531, %rd11530;
	shl.b64 	%rd6700, %rd3606, 2;
	add.s64 	%rd6701, %rd3602, %rd6700;
	ld.u32 	%r1459, [%rd6701];
	setp.ge.s32 	%p252, %r1459, %r833;
	@%p252 bra 	$L__BB3_1955;
	add.s64 	%rd11531, %rd3606, 1;
	not.b64 	%rd6702, %rd11530;
	add.s64 	%rd11530, %rd11529, %rd6702;
$L__BB3_1955:
	setp.ne.s64 	%p253, %rd11530, 0;
	mov.u64 	%rd11529, %rd11530;
	@%p253 bra 	$L__BB3_1953;
	cvt.u32.u64 	%r835, %rd11531;
	mov.b64 	%rd11535, 0;
	mov.u64 	%rd11533, %rd11325;
$L__BB3_1957:
	shr.u64 	%rd11534, %rd11533, 1;
	add.s64 	%rd3614, %rd11535, %rd11534;
	shl.b64 	%rd6704, %rd3614, 2;
	add.s64 	%rd6705, %rd3602, %rd6704;
	ld.u32 	%r1460, [%rd6705];
	setp.ge.s32 	%p254, %r1460, %r834;
	@%p254 bra 	$L__BB3_1959;
	add.s64 	%rd11535, %rd3614, 1;
	not.b64 	%rd6706, %rd11534;
	add.s64 	%rd11534, %rd11533, %rd6706;
$L__BB3_1959:
	setp.ne.s64 	%p255, %rd11534, 0;
	mov.u64 	%rd11533, %rd11534;
	@%p255 bra 	$L__BB3_1957;
	cvt.u32.u64 	%r836, %rd11535;
	ld.global.u64 	%rd3619, [%rd4+48];
	mov.b64 	%rd11539, 0;
	mov.u64 	%rd11537, %rd11325;
$L__BB3_1961:
	shr.u64 	%rd11538, %rd11537, 1;
	add.s64 	%rd3623, %rd11539, %rd11538;
	shl.b64 	%rd6708, %rd3623, 2;
	add.s64 	%rd6709, %rd3619, %rd6708;
	ld.u32 	%r1461, [%rd6709];
	setp.ge.s32 	%p256, %r1461, %r835;
	@%p256 bra 	$L__BB3_1963;
	add.s64 	%rd11539, %rd3623, 1;
	not.b64 	%rd6710, %rd11538;
	add.s64 	%rd11538, %rd11537, %rd6710;
$L__BB3_1963:
	setp.ne.s64 	%p257, %rd11538, 0;
	mov.u64 	%rd11537, %rd11538;
	@%p257 bra 	$L__BB3_1961;
	cvt.u32.u64 	%r837, %rd11539;
	mov.b64 	%rd11543, 0;
	mov.u64 	%rd11541, %rd11325;
$L__BB3_1965:
	shr.u64 	%rd11542, %rd11541, 1;
	add.s64 	%rd3631, %rd11543, %rd11542;
	shl.b64 	%rd6712, %rd3631, 2;
	add.s64 	%rd6713, %rd3619, %rd6712;
	ld.u32 	%r1462, [%rd6713];
	setp.ge.s32 	%p258, %r1462, %r836;
	@%p258 bra 	$L__BB3_1967;
	add.s64 	%rd11543, %rd3631, 1;
	not.b64 	%rd6714, %rd11542;
	add.s64 	%rd11542, %rd11541, %rd6714;
$L__BB3_1967:
	setp.ne.s64 	%p259, %rd11542, 0;
	mov.u64 	%rd11541, %rd11542;
	@%p259 bra 	$L__BB3_1965;
	cvt.u32.u64 	%r838, %rd11543;
	ld.global.u64 	%rd3636, [%rd4+56];
	mov.b64 	%rd11547, 0;
	mov.u64 	%rd11545, %rd11325;
$L__BB3_1969:
	shr.u64 	%rd11546, %rd11545, 1;
	add.s64 	%rd3640, %rd11547, %rd11546;
	shl.b64 	%rd6716, %rd3640, 2;
	add.s64 	%rd6717, %rd3636, %rd6716;
	ld.u32 	%r1463, [%rd6717];
	setp.ge.s32 	%p260, %r1463, %r837;
	@%p260 bra 	$L__BB3_1971;
	add.s64 	%rd11547, %rd3640, 1;
	not.b64 	%rd6718, %rd11546;
	add.s64 	%rd11546, %rd11545, %rd6718;
$L__BB3_1971:
	setp.ne.s64 	%p261, %rd11546, 0;
	mov.u64 	%rd11545, %rd11546;
	@%p261 bra 	$L__BB3_1969;
	cvt.u32.u64 	%r839, %rd11547;
	mov.b64 	%rd11551, 0;
	mov.u64 	%rd11549, %rd11325;
$L__BB3_1973:
	shr.u64 	%rd11550, %rd11549, 1;
	add.s64 	%rd3648, %rd11551, %rd11550;
	shl.b64 	%rd6720, %rd3648, 2;
	add.s64 	%rd6721, %rd3636, %rd6720;
	ld.u32 	%r1464, [%rd6721];
	setp.ge.s32 	%p262, %r1464, %r838;
	@%p262 bra 	$L__BB3_1975;
	add.s64 	%rd11551, %rd3648, 1;
	not.b64 	%rd6722, %rd11550;
	add.s64 	%rd11550, %rd11549, %rd6722;
$L__BB3_1975:
	setp.ne.s64 	%p263, %rd11550, 0;
	mov.u64 	%rd11549, %rd11550;
	@%p263 bra 	$L__BB3_1973;
	cvt.u32.u64 	%r840, %rd11551;
	ld.global.u64 	%rd3653, [%rd4+64];
	mov.b64 	%rd11555, 0;
	mov.u64 	%rd11553, %rd11325;
$L__BB3_1977:
	shr.u64 	%rd11554, %rd11553, 1;
	add.s64 	%rd3657, %rd11555, %rd11554;
	shl.b64 	%rd6724, %rd3657, 2;
	add.s64 	%rd6725, %rd3653, %rd6724;
	ld.u32 	%r1465, [%rd6725];
	setp.ge.s32 	%p264, %r1465, %r839;
	@%p264 bra 	$L__BB3_1979;
	add.s64 	%rd11555, %rd3657, 1;
	not.b64 	%rd6726, %rd11554;
	add.s64 	%rd11554, %rd11553, %rd6726;
$L__BB3_1979:
	setp.ne.s64 	%p265, %rd11554, 0;
	mov.u64 	%rd11553, %rd11554;
	@%p265 bra 	$L__BB3_1977;
	cvt.u32.u64 	%r841, %rd11555;
	mov.b64 	%rd11559, 0;
	mov.u64 	%rd11557, %rd11325;
$L__BB3_1981:
	shr.u64 	%rd11558, %rd11557, 1;
	add.s64 	%rd3665, %rd11559, %rd11558;
	shl.b64 	%rd6728, %rd3665, 2;
	add.s64 	%rd6729, %rd3653, %rd6728;
	ld.u32 	%r1466, [%rd6729];
	setp.ge.s32 	%p266, %r1466, %r840;
	@%p266 bra 	$L__BB3_1983;
	add.s64 	%rd11559, %rd3665, 1;
	not.b64 	%rd6730, %rd11558;
	add.s64 	%rd11558, %rd11557, %rd6730;
$L__BB3_1983:
	setp.ne.s64 	%p267, %rd11558, 0;
	mov.u64 	%rd11557, %rd11558;
	@%p267 bra 	$L__BB3_1981;
	cvt.u32.u64 	%r842, %rd11559;
	ld.global.u64 	%rd3670, [%rd4+72];
	mov.b64 	%rd11563, 0;
	mov.u64 	%rd11561, %rd11325;
$L__BB3_1985:
	shr.u64 	%rd11562, %rd11561, 1;
	add.s64 	%rd3674, %rd11563, %rd11562;
	shl.b64 	%rd6732, %rd3674, 2;
	add.s64 	%rd6733, %rd3670, %rd6732;
	ld.u32 	%r1467, [%rd6733];
	setp.ge.s32 	%p268, %r1467, %r841;
	@%p268 bra 	$L__BB3_1987;
	add.s64 	%rd11563, %rd3674, 1;
	not.b64 	%rd6734, %rd11562;
	add.s64 	%rd11562, %rd11561, %rd6734;
$L__BB3_1987:
	setp.ne.s64 	%p269, %rd11562, 0;
	mov.u64 	%rd11561, %rd11562;
	@%p269 bra 	$L__BB3_1985;
	mov.b64 	%rd11567, 0;
	mov.u64 	%rd11565, %rd11325;
$L__BB3_1989:
	shr.u64 	%rd11566, %rd11565, 1;
	add.s64 	%rd3682, %rd11567, %rd11566;
	shl.b64 	%rd6736, %rd3682, 2;
	add.s64 	%rd6737, %rd3670, %rd6736;
	ld.u32 	%r1468, [%rd6737];
	setp.ge.s32 	%p270, %r1468, %r842;
	@%p270 bra 	$L__BB3_1991;
	add.s64 	%rd11567, %rd3682, 1;
	not.b64 	%rd6738, %rd11566;
	add.s64 	%rd11566, %rd11565, %rd6738;
$L__BB3_1991:
	setp.ne.s64 	%p271, %rd11566, 0;
	mov.u64 	%rd11565, %rd11566;
	@%p271 bra 	$L__BB3_1989;
	cvt.u32.u64 	%r2766, %rd11567;
	cvt.u32.u64 	%r2767, %rd11563;
$L__BB3_1993:
	setp.lt.s32 	%p1877, %r2767, %r2766;
$L__BB3_1994:
	selp.b32 	%r847, %r2765, %r2768, %p1877;
	selp.u32 	%r1469, 1, 0, %p1877;
	add.s32 	%r848, %r819, %r1469;
	not.pred 	%p272, %p1877;
	selp.u32 	%r1470, 1, 0, %p272;
	add.s32 	%r849, %r820, %r1470;
	@%p1877 bra 	$L__BB3_1996;
	shl.b32 	%r1471, %r849, 2;
	add.s32 	%r1473, %r1385, %r1471;
	ld.shared.u32 	%r2768, [%r1473];
	bra.uni 	$L__BB3_1997;
$L__BB3_1996:
	shl.b32 	%r1474, %r848, 2;
	add.s32 	%r1476, %r1385, %r1474;
	ld.shared.u32 	%r2765, [%r1476];
$L__BB3_1997:
	setp.ge.s32 	%p274, %r848, %r754;
	mov.pred 	%p1878, 0;
	@%p274 bra 	$L__BB3_2082;
	setp.ge.s32 	%p276, %r849, %r619;
	mov.pred 	%p1878, -1;
	@%p276 bra 	$L__BB3_2082;
	setp.eq.s64 	%p277, %rd11325, 0;
	mov.b32 	%r2770, 0;
	mov.u32 	%r2771, %r2770;
	@%p277 bra 	$L__BB3_2081;
	ld.global.u64 	%rd3687, [%rd4];
	mov.b64 	%rd11571, 0;
	mov.u64 	%rd11569, %rd11325;
$L__BB3_2001:
	shr.u64 	%rd11570, %rd11569, 1;
	add.s64 	%rd3691, %rd11571, %rd11570;
	shl.b64 	%rd6740, %rd3691, 2;
	add.s64 	%rd6741, %rd3687, %rd6740;
	ld.u32 	%r1478, [%rd6741];
	setp.ge.s32 	%p278, %r1478, %r2765;
	@%p278 bra 	$L__BB3_2003;
	add.s64 	%rd11571, %rd3691, 1;
	not.b64 	%rd6742, %rd11570;
	add.s64 	%rd11570, %rd11569, %rd6742;
$L__BB3_2003:
	setp.ne.s64 	%p279, %rd11570, 0;
	mov.u64 	%rd11569, %rd11570;
	@%p279 bra 	$L__BB3_2001;
	cvt.u32.u64 	%r854, %rd11571;
	mov.b64 	%rd11575, 0;
	mov.u64 	%rd11573, %rd11325;
$L__BB3_2005:
	shr.u64 	%rd11574, %rd11573, 1;
	add.s64 	%rd3699, %rd11575, %rd11574;
	shl.b64 	%rd6744, %rd3699, 2;
	add.s64 	%rd6745, %rd3687, %rd6744;
	ld.u32 	%r1479, [%rd6745];
	setp.ge.s32 	%p280, %r1479, %r2768;
	@%p280 bra 	$L__BB3_2007;
	add.s64 	%rd11575, %rd3699, 1;
	not.b64 	%rd6746, %rd11574;
	add.s64 	%rd11574, %rd11573, %rd6746;
$L__BB3_2007:
	setp.ne.s64 	%p281, %rd11574, 0;
	mov.u64 	%rd11573, %rd11574;
	@%p281 bra 	$L__BB3_2005;
	cvt.u32.u64 	%r855, %rd11575;
	ld.global.u64 	%rd3704, [%rd4+8];
	mov.b64 	%rd11579, 0;
	mov.u64 	%rd11577, %rd11325;
$L__BB3_2009:
	shr.u64 	%rd11578, %rd11577, 1;
	add.s64 	%rd3708, %rd11579, %rd11578;
	shl.b64 	%rd6748, %rd3708, 2;
	add.s64 	%rd6749, %rd3704, %rd6748;
	ld.u32 	%r1480, [%rd6749];
	setp.ge.s32 	%p282, %r1480, %r854;
	@%p282 bra 	$L__BB3_2011;
	add.s64 	%rd11579, %rd3708, 1;
	not.b64 	%rd6750, %rd11578;
	add.s64 	%rd11578, %rd11577, %rd6750;
$L__BB3_2011:
	setp.ne.s64 	%p283, %rd11578, 0;
	mov.u64 	%rd11577, %rd11578;
	@%p283 bra 	$L__BB3_2009;
	cvt.u32.u64 	%r856, %rd11579;
	mov.b64 	%rd11583, 0;
	mov.u64 	%rd11581, %rd11325;
$L__BB3_2013:
	shr.u64 	%rd11582, %rd11581, 1;
	add.s64 	%rd3716, %rd11583, %rd11582;
	shl.b64 	%rd6752, %rd3716, 2;
	add.s64 	%rd6753, %rd3704, %rd6752;
	ld.u32 	%r1481, [%rd6753];
	setp.ge.s32 	%p284, %r1481, %r855;
	@%p284 bra 	$L__BB3_2015;
	add.s64 	%rd11583, %rd3716, 1;
	not.b64 	%rd6754, %rd11582;
	add.s64 	%rd11582, %rd11581, %rd6754;
$L__BB3_2015:
	setp.ne.s64 	%p285, %rd11582, 0;
	mov.u64 	%rd11581, %rd11582;
	@%p285 bra 	$L__BB3_2013;
	cvt.u32.u64 	%r857, %rd11583;
	ld.global.u64 	%rd3721, [%rd4+16];
	mov.b64 	%rd11587, 0;
	mov.u64 	%rd11585, %rd11325;
$L__BB3_2017:
	shr.u64 	%rd11586, %rd11585, 1;
	add.s64 	%rd3725, %rd11587, %rd11586;
	shl.b64 	%rd6756, %rd3725, 2;
	add.s64 	%rd6757, %rd3721, %rd6756;
	ld.u32 	%r1482, [%rd6757];
	setp.ge.s32 	%p286, %r1482, %r856;
	@%p286 bra 	$L__BB3_2019;
	add.s64 	%rd11587, %rd3725, 1;
	not.b64 	%rd6758, %rd11586;
	add.s64 	%rd11586, %rd11585, %rd6758;
$L__BB3_2019:
	setp.ne.s64 	%p287, %rd11586, 0;
	mov.u64 	%rd11585, %rd11586;
	@%p287 bra 	$L__BB3_2017;
	cvt.u32.u64 	%r858, %rd11587;
	mov.b64 	%rd11591, 0;
	mov.u64 	%rd11589, %rd11325;
$L__BB3_2021:
	shr.u64 	%rd11590, %rd11589, 1;
	add.s64 	%rd3733, %rd11591, %rd11590;
	shl.b64 	%rd6760, %rd3733, 2;
	add.s64 	%rd6761, %rd3721, %rd6760;
	ld.u32 	%r1483, [%rd6761];
	setp.ge.s32 	%p288, %r1483, %r857;
	@%p288 bra 	$L__BB3_2023;
	add.s64 	%rd11591, %rd3733, 1;
	not.b64 	%rd6762, %rd11590;
	add.s64 	%rd11590, %rd11589, %rd6762;
$L__BB3_2023:
	setp.ne.s64 	%p289, %rd11590, 0;
	mov.u64 	%rd11589, %rd11590;
	@%p289 bra 	$L__BB3_2021;
	cvt.u32.u64 	%r859, %rd11591;
	ld.global.u64 	%rd3738, [%rd4+24];
	mov.b64 	%rd11595, 0;
	mov.u64 	%rd11593, %rd11325;
$L__BB3_2025:
	shr.u64 	%rd11594, %rd11593, 1;
	add.s64 	%rd3742, %rd11595, %rd11594;
	shl.b64 	%rd6764, %rd3742, 2;
	add.s64 	%rd6765, %rd3738, %rd6764;
	ld.u32 	%r1484, [%rd6765];
	setp.ge.s32 	%p290, %r1484, %r858;
	@%p290 bra 	$L__BB3_2027;
	add.s64 	%rd11595, %rd3742, 1;
	not.b64 	%rd6766, %rd11594;
	add.s64 	%rd11594, %rd11593, %rd6766;
$L__BB3_2027:
	setp.ne.s64 	%p291, %rd11594, 0;
	mov.u64 	%rd11593, %rd11594;
	@%p291 bra 	$L__BB3_2025;
	cvt.u32.u64 	%r860, %rd11595;
	mov.b64 	%rd11599, 0;
	mov.u64 	%rd11597, %rd11325;
$L__BB3_2029:
	shr.u64 	%rd11598, %rd11597, 1;
	add.s64 	%rd3750, %rd11599, %rd11598;
	shl.b64 	%rd6768, %rd3750, 2;
	add.s64 	%rd6769, %rd3738, %rd6768;
	ld.u32 	%r1485, [%rd6769];
	setp.ge.s32 	%p292, %r1485, %r859;
	@%p292 bra 	$L__BB3_2031;
	add.s64 	%rd11599, %rd3750, 1;
	not.b64 	%rd6770, %rd11598;
	add.s64 	%rd11598, %rd11597, %rd6770;
$L__BB3_2031:
	setp.ne.s64 	%p293, %rd11598, 0;
	mov.u64 	%rd11597, %rd11598;
	@%p293 bra 	$L__BB3_2029;
	cvt.u32.u64 	%r861, %rd11599;
	ld.global.u64 	%rd3755, [%rd4+32];
	mov.b64 	%rd11603, 0;
	mov.u64 	%rd11601, %rd11325;
$L__BB3_2033:
	shr.u64 	%rd11602, %rd11601, 1;
	add.s64 	%rd3759, %rd11603, %rd11602;
	shl.b64 	%rd6772, %rd3759, 2;
	add.s64 	%rd6773, %rd3755, %rd6772;
	ld.u32 	%r1486, [%rd6773];
	setp.ge.s32 	%p294, %r1486, %r860;
	@%p294 bra 	$L__BB3_2035;
	add.s64 	%rd11603, %rd3759, 1;
	not.b64 	%rd6774, %rd11602;
	add.s64 	%rd11602, %rd11601, %rd6774;
$L__BB3_2035:
	setp.ne.s64 	%p295, %rd11602, 0;
	mov.u64 	%rd11601, %rd11602;
	@%p295 bra 	$L__BB3_2033;
	cvt.u32.u64 	%r862, %rd11603;
	mov.b64 	%rd11607, 0;
	mov.u64 	%rd11605, %rd11325;
$L__BB3_2037:
	shr.u64 	%rd11606, %rd11605, 1;
	add.s64 	%rd3767, %rd11607, %rd11606;
	shl.b64 	%rd6776, %rd3767, 2;
	add.s64 	%rd6777, %rd3755, %rd6776;
	ld.u32 	%r1487, [%rd6777];
	setp.ge.s32 	%p296, %r1487, %r861;
	@%p296 bra 	$L__BB3_2039;
	add.s64 	%rd11607, %rd3767, 1;
	not.b64 	%rd6778, %rd11606;
	add.s64 	%rd11606, %rd11605, %rd6778;
$L__BB3_2039:
	setp.ne.s64 	%p297, %rd11606, 0;
	mov.u64 	%rd11605, %rd11606;
	@%p297 bra 	$L__BB3_2037;
	cvt.u32.u64 	%r863, %rd11607;
	ld.global.u64 	%rd3772, [%rd4+40];
	mov.b64 	%rd11611, 0;
	mov.u64 	%rd11609, %rd11325;
$L__BB3_2041:
	shr.u64 	%rd11610, %rd11609, 1;
	add.s64 	%rd3776, %rd11611, %rd11610;
	shl.b64 	%rd6780, %rd3776, 2;
	add.s64 	%rd6781, %rd3772, %rd6780;
	ld.u32 	%r1488, [%rd6781];
	setp.ge.s32 	%p298, %r1488, %r862;
	@%p298 bra 	$L__BB3_2043;
	add.s64 	%rd11611, %rd3776, 1;
	not.b64 	%rd6782, %rd11610;
	add.s64 	%rd11610, %rd11609, %rd6782;
$L__BB3_2043:
	setp.ne.s64 	%p299, %rd11610, 0;
	mov.u64 	%rd11609, %rd11610;
	@%p299 bra 	$L__BB3_2041;
	cvt.u32.u64 	%r864, %rd11611;
	mov.b64 	%rd11615, 0;
	mov.u64 	%rd11613, %rd11325;
$L__BB3_2045:
	shr.u64 	%rd11614, %rd11613, 1;
	add.s64 	%rd3784, %rd11615, %rd11614;
	shl.b64 	%rd6784, %rd3784, 2;
	add.s64 	%rd6785, %rd3772, %rd6784;
	ld.u32 	%r1489, [%rd6785];
	setp.ge.s32 	%p300, %r1489, %r863;
	@%p300 bra 	$L__BB3_2047;
	add.s64 	%rd11615, %rd3784, 1;
	not.b64 	%rd6786, %rd11614;
	add.s64 	%rd11614, %rd11613, %rd6786;
$L__BB3_2047:
	setp.ne.s64 	%p301, %rd11614, 0;
	mov.u64 	%rd11613, %rd11614;
	@%p301 bra 	$L__BB3_2045;
	cvt.u32.u64 	%r865, %rd11615;
	ld.global.u64 	%rd3789, [%rd4+48];
	mov.b64 	%rd11619, 0;
	mov.u64 	%rd11617, %rd11325;
$L__BB3_2049:
	shr.u64 	%rd11618, %rd11617, 1;
	add.s64 	%rd3793, %rd11619, %rd11618;
	shl.b64 	%rd6788, %rd3793, 2;
	add.s64 	%rd6789, %rd3789, %rd6788;
	ld.u32 	%r1490, [%rd6789];
	setp.ge.s32 	%p302, %r1490, %r864;
	@%p302 bra 	$L__BB3_2051;
	add.s64 	%rd11619, %rd3793, 1;
	not.b64 	%rd6790, %rd11618;
	add.s64 	%rd11618, %rd11617, %rd6790;
$L__BB3_2051:
	setp.ne.s64 	%p303, %rd11618, 0;
	mov.u64 	%rd11617, %rd11618;
	@%p303 bra 	$L__BB3_2049;
	cvt.u32.u64 	%r866, %rd11619;
	mov.b64 	%rd11623, 0;
	mov.u64 	%rd11621, %rd11325;
$L__BB3_2053:
	shr.u64 	%rd11622, %rd11621, 1;
	add.s64 	%rd3801, %rd11623, %rd11622;
	shl.b64 	%rd6792, %rd3801, 2;
	add.s64 	%rd6793, %rd3789, %rd6792;
	ld.u32 	%r1491, [%rd6793];
	setp.ge.s32 	%p304, %r1491, %r865;
	@%p304 bra 	$L__BB3_2055;
	add.s64 	%rd11623, %rd3801, 1;
	not.b64 	%rd6794, %rd11622;
	add.s64 	%rd11622, %rd11621, %rd6794;
$L__BB3_2055:
	setp.ne.s64 	%p305, %rd11622, 0;
	mov.u64 	%rd11621, %rd11622;
	@%p305 bra 	$L__BB3_2053;
	cvt.u32.u64 	%r867, %rd11623;
	ld.global.u64 	%rd3806, [%rd4+56];
	mov.b64 	%rd11627, 0;
	mov.u64 	%rd11625, %rd11325;
$L__BB3_2057:
	shr.u64 	%rd11626, %rd11625, 1;
	add.s64 	%rd3810, %rd11627, %rd11626;
	shl.b64 	%rd6796, %rd3810, 2;
	add.s64 	%rd6797, %rd3806, %rd6796;
	ld.u32 	%r1492, [%rd6797];
	setp.ge.s32 	%p306, %r1492, %r866;
	@%p306 bra 	$L__BB3_2059;
	add.s64 	%rd11627, %rd3810, 1;
	not.b64 	%rd6798, %rd11626;
	add.s64 	%rd11626, %rd11625, %rd6798;
$L__BB3_2059:
	setp.ne.s64 	%p307, %rd11626, 0;
	mov.u64 	%rd11625, %rd11626;
	@%p307 bra 	$L__BB3_2057;
	cvt.u32.u64 	%r868, %rd11627;
	mov.b64 	%rd11631, 0;
	mov.u64 	%rd11629, %rd11325;
$L__BB3_2061:
	shr.u64 	%rd11630, %rd11629, 1;
	add.s64 	%rd3818, %rd11631, %rd11630;
	shl.b64 	%rd6800, %rd3818, 2;
	add.s64 	%rd6801, %rd3806, %rd6800;
	ld.u32 	%r1493, [%rd6801];
	setp.ge.s32 	%p308, %r1493, %r867;
	@%p308 bra 	$L__BB3_2063;
	add.s64 	%rd11631, %rd3818, 1;
	not.b64 	%rd6802, %rd11630;
	add.s64 	%rd11630, %rd11629, %rd6802;
$L__BB3_2063:
	setp.ne.s64 	%p309, %rd11630, 0;
	mov.u64 	%rd11629, %rd11630;
	@%p309 bra 	$L__BB3_2061;
	cvt.u32.u64 	%r869, %rd11631;
	ld.global.u64 	%rd3823, [%rd4+64];
	mov.b64 	%rd11635, 0;
	mov.u64 	%rd11633, %rd11325;
$L__BB3_2065:
	shr.u64 	%rd11634, %rd11633, 1;
	add.s64 	%rd3827, %rd11635, %rd11634;
	shl.b64 	%rd6804, %rd3827, 2;
	add.s64 	%rd6805, %rd3823, %rd6804;
	ld.u32 	%r1494, [%rd6805];
	setp.ge.s32 	%p310, %r1494, %r868;
	@%p310 bra 	$L__BB3_2067;
	add.s64 	%rd11635, %rd3827, 1;
	not.b64 	%rd6806, %rd11634;
	add.s64 	%rd11634, %rd11633, %rd6806;
$L__BB3_2067:
	setp.ne.s64 	%p311, %rd11634, 0;
	mov.u64 	%rd11633, %rd11634;
	@%p311 bra 	$L__BB3_2065;
	cvt.u32.u64 	%r870, %rd11635;
	mov.b64 	%rd11639, 0;
	mov.u64 	%rd11637, %rd11325;
$L__BB3_2069:
	shr.u64 	%rd11638, %rd11637, 1;
	add.s64 	%rd3835, %rd11639, %rd11638;
	shl.b64 	%rd6808, %rd3835, 2;
	add.s64 	%rd6809, %rd3823, %rd6808;
	ld.u32 	%r1495, [%rd6809];
	setp.ge.s32 	%p312, %r1495, %r869;
	@%p312 bra 	$L__BB3_2071;
	add.s64 	%rd11639, %rd3835, 1;
	not.b64 	%rd6810, %rd11638;
	add.s64 	%rd11638, %rd11637, %rd6810;
$L__BB3_2071:
	setp.ne.s64 	%p313, %rd11638, 0;
	mov.u64 	%rd11637, %rd11638;
	@%p313 bra 	$L__BB3_2069;
	cvt.u32.u64 	%r871, %rd11639;
	ld.global.u64 	%rd3840, [%rd4+72];
	mov.b64 	%rd11643, 0;
	mov.u64 	%rd11641, %rd11325;
$L__BB3_2073:
	shr.u64 	%rd11642, %rd11641, 1;
	add.s64 	%rd3844, %rd11643, %rd11642;
	shl.b64 	%rd6812, %rd3844, 2;
	add.s64 	%rd6813, %rd3840, %rd6812;
	ld.u32 	%r1496, [%rd6813];
	setp.ge.s32 	%p314, %r1496, %r870;
	@%p314 bra 	$L__BB3_2075;
	add.s64 	%rd11643, %rd3844, 1;
	not.b64 	%rd6814, %rd11642;
	add.s64 	%rd11642, %rd11641, %rd6814;
$L__BB3_2075:
	setp.ne.s64 	%p315, %rd11642, 0;
	mov.u64 	%rd11641, %rd11642;
	@%p315 bra 	$L__BB3_2073;
	mov.b64 	%rd11647, 0;
	mov.u64 	%rd11645, %rd11325;
$L__BB3_2077:
	shr.u64 	%rd11646, %rd11645, 1;
	add.s64 	%rd3852, %rd11647, %rd11646;
	shl.b64 	%rd6816, %rd3852, 2;
	add.s64 	%rd6817, %rd3840, %rd6816;
	ld.u32 	%r1497, [%rd6817];
	setp.ge.s32 	%p316, %r1497, %r871;
	@%p316 bra 	$L__BB3_2079;
	add.s64 	%rd11647, %rd3852, 1;
	not.b64 	%rd6818, %rd11646;
	add.s64 	%rd11646, %rd11645, %rd6818;
$L__BB3_2079:
	setp.ne.s64 	%p317, %rd11646, 0;
	mov.u64 	%rd11645, %rd11646;
	@%p317 bra 	$L__BB3_2077;
	cvt.u32.u64 	%r2770, %rd11647;
	cvt.u32.u64 	%r2771, %rd11643;
$L__BB3_2081:
	setp.lt.s32 	%p1878, %r2771, %r2770;
$L__BB3_2082:
	selp.b32 	%r876, %r2765, %r2768, %p1878;
	selp.u32 	%r1498, 1, 0, %p1878;
	add.s32 	%r877, %r848, %r1498;
	not.pred 	%p318, %p1878;
	selp.u32 	%r1499, 1, 0, %p318;
	add.s32 	%r878, %r849, %r1499;
	@%p1878 bra 	$L__BB3_2084;
	shl.b32 	%r1500, %r878, 2;
	add.s32 	%r1502, %r1385, %r1500;
	ld.shared.u32 	%r2768, [%r1502];
	bra.uni 	$L__BB3_2085;
$L__BB3_2084:
	shl.b32 	%r1503, %r877, 2;
	add.s32 	%r1505, %r1385, %r1503;
	ld.shared.u32 	%r2765, [%r1505];
$L__BB3_2085:
	setp.ge.s32 	%p320, %r877, %r754;
	mov.pred 	%p1879, 0;
	@%p320 bra 	$L__BB3_2170;
	setp.ge.s32 	%p322, %r878, %r619;
	mov.pred 	%p1879, -1;
	@%p322 bra 	$L__BB3_2170;
	setp.eq.s64 	%p323, %rd11325, 0;
	mov.b32 	%r2774, 0;
	mov.u32 	%r2775, %r2774;
	@%p323 bra 	$L__BB3_2169;
	ld.global.u64 	%rd3857, [%rd4];
	mov.b64 	%rd11651, 0;
	mov.u64 	%rd11649, %rd11325;
$L__BB3_2089:
	shr.u64 	%rd11650, %rd11649, 1;
	add.s64 	%rd3861, %rd11651, %rd11650;
	shl.b64 	%rd6820, %rd3861, 2;
	add.s64 	%rd6821, %rd3857, %rd6820;
	ld.u32 	%r1507, [%rd6821];
	setp.ge.s32 	%p324, %r1507, %r2765;
	@%p324 bra 	$L__BB3_2091;
	add.s64 	%rd11651, %rd3861, 1;
	not.b64 	%rd6822, %rd11650;
	add.s64 	%rd11650, %rd11649, %rd6822;
$L__BB3_2091:
	setp.ne.s64 	%p325, %rd11650, 0;
	mov.u64 	%rd11649, %rd11650;
	@%p325 bra 	$L__BB3_2089;
	cvt.u32.u64 	%r883, %rd11651;
	mov.b64 	%rd11655, 0;
	mov.u64 	%rd11653, %rd11325;
$L__BB3_2093:
	shr.u64 	%rd11654, %rd11653, 1;
	add.s64 	%rd3869, %rd11655, %rd11654;
	shl.b64 	%rd6824, %rd3869, 2;
	add.s64 	%rd6825, %rd3857, %rd6824;
	ld.u32 	%r1508, [%rd6825];
	setp.ge.s32 	%p326, %r1508, %r2768;
	@%p326 bra 	$L__BB3_2095;
	add.s64 	%rd11655, %rd3869, 1;
	not.b64 	%rd6826, %rd11654;
	add.s64 	%rd11654, %rd11653, %rd6826;
$L__BB3_2095:
	setp.ne.s64 	%p327, %rd11654, 0;
	mov.u64 	%rd11653, %rd11654;
	@%p327 bra 	$L__BB3_2093;
	cvt.u32.u64 	%r884, %rd11655;
	ld.global.u64 	%rd3874, [%rd4+8];
	mov.b64 	%rd11659, 0;
	mov.u64 	%rd11657, %rd11325;
$L__BB3_2097:
	shr.u64 	%rd11658, %rd11657, 1;
	add.s64 	%rd3878, %rd11659, %rd11658;
	shl.b64 	%rd6828, %rd3878, 2;
	add.s64 	%rd6829, %rd3874, %rd6828;
	ld.u32 	%r1509, [%rd6829];
	setp.ge.s32 	%p328, %r1509, %r883;
	@%p328 bra 	$L__BB3_2099;
	add.s64 	%rd11659, %rd3878, 1;
	not.b64 	%rd6830, %rd11658;
	add.s64 	%rd11658, %rd11657, %rd6830;
$L__BB3_2099:
	setp.ne.s64 	%p329, %rd11658, 0;
	mov.u64 	%rd11657, %rd11658;
	@%p329 bra 	$L__BB3_2097;
	cvt.u32.u64 	%r885, %rd11659;
	mov.b64 	%rd11663, 0;
	mov.u64 	%rd11661, %rd11325;
$L__BB3_2101:
	shr.u64 	%rd11662, %rd11661, 1;
	add.s64 	%rd3886, %rd11663, %rd11662;
	shl.b64 	%rd6832, %rd3886, 2;
	add.s64 	%rd6833, %rd3874, %rd6832;
	ld.u32 	%r1510, [%rd6833];
	setp.ge.s32 	%p330, %r1510, %r884;
	@%p330 bra 	$L__BB3_2103;
	add.s64 	%rd11663, %rd3886, 1;
	not.b64 	%rd6834, %rd11662;
	add.s64 	%rd11662, %rd11661, %rd6834;
$L__BB3_2103:
	setp.ne.s64 	%p331, %rd11662, 0;
	mov.u64 	%rd11661, %rd11662;
	@%p331 bra 	$L__BB3_2101;
	cvt.u32.u64 	%r886, %rd11663;
	ld.global.u64 	%rd3891, [%rd4+16];
	mov.b64 	%rd11667, 0;
	mov.u64 	%rd11665, %rd11325;
$L__BB3_2105:
	shr.u64 	%rd11666, %rd11665, 1;
	add.s64 	%rd3895, %rd11667, %rd11666;
	shl.b64 	%rd6836, %rd3895, 2;
	add.s64 	%rd6837, %rd3891, %rd6836;
	ld.u32 	%r1511, [%rd6837];
	setp.ge.s32 	%p332, %r1511, %r885;
	@%p332 bra 	$L__BB3_2107;
	add.s64 	%rd11667, %rd3895, 1;
	not.b64 	%rd6838, %rd11666;
	add.s64 	%rd11666, %rd11665, %rd6838;
$L__BB3_2107:
	setp.ne.s64 	%p333, %rd11666, 0;
	mov.u64 	%rd11665, %rd11666;
	@%p333 bra 	$L__BB3_2105;
	cvt.u32.u64 	%r887, %rd11667;
	mov.b64 	%rd11671, 0;
	mov.u64 	%rd11669, %rd11325;
$L__BB3_2109:
	shr.u64 	%rd11670, %rd11669, 1;
	add.s64 	%rd3903, %rd11671, %rd11670;
	shl.b64 	%rd6840, %rd3903, 2;
	add.s64 	%rd6841, %rd3891, %rd6840;
	ld.u32 	%r1512, [%rd6841];
	setp.ge.s32 	%p334, %r1512, %r886;
	@%p334 bra 	$L__BB3_2111;
	add.s64 	%rd11671, %rd3903, 1;
	not.b64 	%rd6842, %rd11670;
	add.s64 	%rd11670, %rd11669, %rd6842;
$L__BB3_2111:
	setp.ne.s64 	%p335, %rd11670, 0;
	mov.u64 	%rd11669, %rd11670;
	@%p335 bra 	$L__BB3_2109;
	cvt.u32.u64 	%r888, %rd11671;
	ld.global.u64 	%rd3908, [%rd4+24];
	mov.b64 	%rd11675, 0;
	mov.u64 	%rd11673, %rd11325;
$L__BB3_2113:
	shr.u64 	%rd11674, %rd11673, 1;
	add.s64 	%rd3912, %rd11675, %rd11674;
	shl.b64 	%rd6844, %rd3912, 2;
	add.s64 	%rd6845, %rd3908, %rd6844;
	ld.u32 	%r1513, [%rd6845];
	setp.ge.s32 	%p336, %r1513, %r887;
	@%p336 bra 	$L__BB3_2115;
	add.s64 	%rd11675, %rd3912, 1;
	not.b64 	%rd6846, %rd11674;
	add.s64 	%rd11674, %rd11673, %rd6846;
$L__BB3_2115:
	setp.ne.s64 	%p337, %rd11674, 0;
	mov.u64 	%rd11673, %rd11674;
	@%p337 bra 	$L__BB3_2113;
	cvt.u32.u64 	%r889, %rd11675;
	mov.b64 	%rd11679, 0;
	mov.u64 	%rd11677, %rd11325;
$L__BB3_2117:
	shr.u64 	%rd11678, %rd11677, 1;
	add.s64 	%rd3920, %rd11679, %rd11678;
	shl.b64 	%rd6848, %rd3920, 2;
	add.s64 	%rd6849, %rd3908, %rd6848;
	ld.u32 	%r1514, [%rd6849];
	setp.ge.s32 	%p338, %r1514, %r888;
	@%p338 bra 	$L__BB3_2119;
	add.s64 	%rd11679, %rd3920, 1;
	not.b64 	%rd6850, %rd11678;
	add.s64 	%rd11678, %rd11677, %rd6850;
$L__BB3_2119:
	setp.ne.s64 	%p339, %rd11678, 0;
	mov.u64 	%rd11677, %rd11678;
	@%p339 bra 	$L__BB3_2117;
	cvt.u32.u64 	%r890, %rd11679;
	ld.global.u64 	%rd3925, [%rd4+32];
	mov.b64 	%rd11683, 0;
	mov.u64 	%rd11681, %rd11325;
$L__BB3_2121:
	shr.u64 	%rd11682, %rd11681, 1;
	add.s64 	%rd3929, %rd11683, %rd11682;
	shl.b64 	%rd6852, %rd3929, 2;
	add.s64 	%rd6853, %rd3925, %rd6852;
	ld.u32 	%r1515, [%rd6853];
	setp.ge.s32 	%p340, %r1515, %r889;
	@%p340 bra 	$L__BB3_2123;
	add.s64 	%rd11683, %rd3929, 1;
	not.b64 	%rd6854, %rd11682;
	add.s64 	%rd11682, %rd11681, %rd6854;
$L__BB3_2123:
	setp.ne.s64 	%p341, %rd11682, 0;
	mov.u64 	%rd11681, %rd11682;
	@%p341 bra 	$L__BB3_2121;
	cvt.u32.u64 	%r891, %rd11683;
	mov.b64 	%rd11687, 0;
	mov.u64 	%rd11685, %rd11325;
$L__BB3_2125:
	shr.u64 	%rd11686, %rd11685, 1;
	add.s64 	%rd3937, %rd11687, %rd11686;
	shl.b64 	%rd6856, %rd3937, 2;
	add.s64 	%rd6857, %rd3925, %rd6856;
	ld.u32 	%r1516, [%rd6857];
	setp.ge.s32 	%p342, %r1516, %r890;
	@%p342 bra 	$L__BB3_2127;
	add.s64 	%rd11687, %rd3937, 1;
	not.b64 	%rd6858, %rd11686;
	add.s64 	%rd11686, %rd11685, %rd6858;
$L__BB3_2127:
	setp.ne.s64 	%p343, %rd11686, 0;
	mov.u64 	%rd11685, %rd11686;
	@%p343 bra 	$L__BB3_2125;
	cvt.u32.u64 	%r892, %rd11687;
	ld.global.u64 	%rd3942, [%rd4+40];
	mov.b64 	%rd11691, 0;
	mov.u64 	%rd11689, %rd11325;
$L__BB3_2129:
	shr.u64 	%rd11690, %rd11689, 1;
	add.s64 	%rd3946, %rd11691, %rd11690;
	shl.b64 	%rd6860, %rd3946, 2;
	add.s64 	%rd6861, %rd3942, %rd6860;
	ld.u32 	%r1517, [%rd6861];
	setp.ge.s32 	%p344, %r1517, %r891;
	@%p344 bra 	$L__BB3_2131;
	add.s64 	%rd11691, %rd3946, 1;
	not.b64 	%rd6862, %rd11690;
	add.s64 	%rd11690, %rd11689, %rd6862;
$L__BB3_2131:
	setp.ne.s64 	%p345, %rd11690, 0;
	mov.u64 	%rd11689, %rd11690;
	@%p345 bra 	$L__BB3_2129;
	cvt.u32.u64 	%r893, %rd11691;
	mov.b64 	%rd11695, 0;
	mov.u64 	%rd11693, %rd11325;
$L__BB3_2133:
	shr.u64 	%rd11694, %rd11693, 1;
	add.s64 	%rd3954, %rd11695, %rd11694;
	shl.b64 	%rd6864, %rd3954, 2;
	add.s64 	%rd6865, %rd3942, %rd6864;
	ld.u32 	%r1518, [%rd6865];
	setp.ge.s32 	%p346, %r1518, %r892;
	@%p346 bra 	$L__BB3_2135;
	add.s64 	%rd11695, %rd3954, 1;
	not.b64 	%rd6866, %rd11694;
	add.s64 	%rd11694, %rd11693, %rd6866;
$L__BB3_2135:
	setp.ne.s64 	%p347, %rd11694, 0;
	mov.u64 	%rd11693, %rd11694;
	@%p347 bra 	$L__BB3_2133;
	cvt.u32.u64 	%r894, %rd11695;
	ld.global.u64 	%rd3959, [%rd4+48];
	mov.b64 	%rd11699, 0;
	mov.u64 	%rd11697, %rd11325;
$L__BB3_2137:
	shr.u64 	%rd11698, %rd11697, 1;
	add.s64 	%rd3963, %rd11699, %rd11698;
	shl.b64 	%rd6868, %rd3963, 2;
	add.s64 	%rd6869, %rd3959, %rd6868;
	ld.u32 	%r1519, [%rd6869];
	setp.ge.s32 	%p348, %r1519, %r893;
	@%p348 bra 	$L__BB3_2139;
	add.s64 	%rd11699, %rd3963, 1;
	not.b64 	%rd6870, %rd11698;
	add.s64 	%rd11698, %rd11697, %rd6870;
$L__BB3_2139:
	setp.ne.s64 	%p349, %rd11698, 0;
	mov.u64 	%rd11697, %rd11698;
	@%p349 bra 	$L__BB3_2137;
	cvt.u32.u64 	%r895, %rd11699;
	mov.b64 	%rd11703, 0;
	mov.u64 	%rd11701, %rd11325;
$L__BB3_2141:
	shr.u64 	%rd11702, %rd11701, 1;
	add.s64 	%rd3971, %rd11703, %rd11702;
	shl.b64 	%rd6872, %rd3971, 2;
	add.s64 	%rd6873, %rd3959, %rd6872;
	ld.u32 	%r1520, [%rd6873];
	setp.ge.s32 	%p350, %r1520, %r894;
	@%p350 bra 	$L__BB3_2143;
	add.s64 	%rd11703, %rd3971, 1;
	not.b64 	%rd6874, %rd11702;
	add.s64 	%rd11702, %rd11701, %rd6874;
$L__BB3_2143:
	setp.ne.s64 	%p351, %rd11702, 0;
	mov.u64 	%rd11701, %rd11702;
	@%p351 bra 	$L__BB3_2141;
	cvt.u32.u64 	%r896, %rd11703;
	ld.global.u64 	%rd3976, [%rd4+56];
	mov.b64 	%rd11707, 0;
	mov.u64 	%rd11705, %rd11325;
$L__BB3_2145:
	shr.u64 	%rd11706, %rd11705, 1;
	add.s64 	%rd3980, %rd11707, %rd11706;
	shl.b64 	%rd6876, %rd3980, 2;
	add.s64 	%rd6877, %rd3976, %rd6876;
	ld.u32 	%r1521, [%rd6877];
	setp.ge.s32 	%p352, %r1521, %r895;
	@%p352 bra 	$L__BB3_2147;
	add.s64 	%rd11707, %rd3980, 1;
	not.b64 	%rd6878, %rd11706;
	add.s64 	%rd11706, %rd11705, %rd6878;
$L__BB3_2147:
	setp.ne.s64 	%p353, %rd11706, 0;
	mov.u64 	%rd11705, %rd11706;
	@%p353 bra 	$L__BB3_2145;
	cvt.u32.u64 	%r897, %rd11707;
	mov.b64 	%rd11711, 0;
	mov.u64 	%rd11709, %rd11325;
$L__BB3_2149:
	shr.u64 	%rd11710, %rd11709, 1;
	add.s64 	%rd3988, %rd11711, %rd11710;
	shl.b64 	%rd6880, %rd3988, 2;
	add.s64 	%rd6881, %rd3976, %rd6880;
	ld.u32 	%r1522, [%rd6881];
	setp.ge.s32 	%p354, %r1522, %r896;
	@%p354 bra 	$L__BB3_2151;
	add.s64 	%rd11711, %rd3988, 1;
	not.b64 	%rd6882, %rd11710;
	add.s64 	%rd11710, %rd11709, %rd6882;
$L__BB3_2151:
	setp.ne.s64 	%p355, %rd11710, 0;
	mov.u64 	%rd11709, %rd11710;
	@%p355 bra 	$L__BB3_2149;
	cvt.u32.u64 	%r898, %rd11711;
	ld.global.u64 	%rd3993, [%rd4+64];
	mov.b64 	%rd11715, 0;
	mov.u64 	%rd11713, %rd11325;
$L__BB3_2153:
	shr.u64 	%rd11714, %rd11713, 1;
	add.s64 	%rd3997, %rd11715, %rd11714;
	shl.b64 	%rd6884, %rd3997, 2;
	add.s64 	%rd6885, %rd3993, %rd6884;
	ld.u32 	%r1523, [%rd6885];
	setp.ge.s32 	%p356, %r1523, %r897;
	@%p356 bra 	$L__BB3_2155;
	add.s64 	%rd11715, %rd3997, 1;
	not.b64 	%rd6886, %rd11714;
	add.s64 	%rd11714, %rd11713, %rd6886;
$L__BB3_2155:
	setp.ne.s64 	%p357, %rd11714, 0;
	mov.u64 	%rd11713, %rd11714;
	@%p357 bra 	$L__BB3_2153;
	cvt.u32.u64 	%r899, %rd11715;
	mov.b64 	%rd11719, 0;
	mov.u64 	%rd11717, %rd11325;
$L__BB3_2157:
	shr.u64 	%rd11718, %rd11717, 1;
	add.s64 	%rd4005, %rd11719, %rd11718;
	shl.b64 	%rd6888, %rd4005, 2;
	add.s64 	%rd6889, %rd3993, %rd6888;
	ld.u32 	%r1524, [%rd6889];
	setp.ge.s32 	%p358, %r1524, %r898;
	@%p358 bra 	$L__BB3_2159;
	add.s64 	%rd11719, %rd4005, 1;
	not.b64 	%rd6890, %rd11718;
	add.s64 	%rd11718, %rd11717, %rd6890;
$L__BB3_2159:
	setp.ne.s64 	%p359, %rd11718, 0;
	mov.u64 	%rd11717, %rd11718;
	@%p359 bra 	$L__BB3_2157;
	cvt.u32.u64 	%r900, %rd11719;
	ld.global.u64 	%rd4010, [%rd4+72];
	mov.b64 	%rd11723, 0;
	mov.u64 	%rd11721, %rd11325;
$L__BB3_2161:
	shr.u64 	%rd11722, %rd11721, 1;
	add.s64 	%rd4014, %rd11723, %rd11722;
	shl.b64 	%rd6892, %rd4014, 2;
	add.s64 	%rd6893, %rd4010, %rd6892;
	ld.u32 	%r1525, [%rd6893];
	setp.ge.s32 	%p360, %r1525, %r899;
	@%p360 bra 	$L__BB3_2163;
	add.s64 	%rd11723, %rd4014, 1;
	not.b64 	%rd6894, %rd11722;
	add.s64 	%rd11722, %rd11721, %rd6894;
$L__BB3_2163:
	setp.ne.s64 	%p361, %rd11722, 0;
	mov.u64 	%rd11721, %rd11722;
	@%p361 bra 	$L__BB3_2161;
	mov.b64 	%rd11727, 0;
	mov.u64 	%rd11725, %rd11325;
$L__BB3_2165:
	shr.u64 	%rd11726, %rd11725, 1;
	add.s64 	%rd4022, %rd11727, %rd11726;
	shl.b64 	%rd6896, %rd4022, 2;
	add.s64 	%rd6897, %rd4010, %rd6896;
	ld.u32 	%r1526, [%rd6897];
	setp.ge.s32 	%p362, %r1526, %r900;
	@%p362 bra 	$L__BB3_2167;
	add.s64 	%rd11727, %rd4022, 1;
	not.b64 	%rd6898, %rd11726;
	add.s64 	%rd11726, %rd11725, %rd6898;
$L__BB3_2167:
	setp.ne.s64 	%p363, %rd11726, 0;
	mov.u64 	%rd11725, %rd11726;
	@%p363 bra 	$L__BB3_2165;
	cvt.u32.u64 	%r2774, %rd11727;
	cvt.u32.u64 	%r2775, %rd11723;
$L__BB3_2169:
	setp.lt.s32 	%p1879, %r2775, %r2774;
$L__BB3_2170:
	selp.b32 	%r905, %r2765, %r2768, %p1879;
	selp.u32 	%r1527, 1, 0, %p1879;
	add.s32 	%r906, %r877, %r1527;
	not.pred 	%p364, %p1879;
	selp.u32 	%r1528, 1, 0, %p364;
	add.s32 	%r907, %r878, %r1528;
	@%p1879 bra 	$L__BB3_2172;
	shl.b32 	%r1529, %r907, 2;
	add.s32 	%r1531, %r1385, %r1529;
	ld.shared.u32 	%r2768, [%r1531];
	bra.uni 	$L__BB3_2173;
$L__BB3_2172:
	shl.b32 	%r1532, %r906, 2;
	add.s32 	%r1534, %r1385, %r1532;
	ld.shared.u32 	%r2765, [%r1534];
$L__BB3_2173:
	setp.ge.s32 	%p366, %r906, %r754;
	mov.pred 	%p1880, 0;
	@%p366 bra 	$L__BB3_2258;
	setp.ge.s32 	%p368, %r907, %r619;
	mov.pred 	%p1880, -1;
	@%p368 bra 	$L__BB3_2258;
	setp.eq.s64 	%p369, %rd11325, 0;
	mov.b32 	%r2778, 0;
	mov.u32 	%r2779, %r2778;
	@%p369 bra 	$L__BB3_2257;
	ld.global.u64 	%rd4027, [%rd4];
	mov.b64 	%rd11731, 0;
	mov.u64 	%rd11729, %rd11325;
$L__BB3_2177:
	shr.u64 	%rd11730, %rd11729, 1;
	add.s64 	%rd4031, %rd11731, %rd11730;
	shl.b64 	%rd6900, %rd4031, 2;
	add.s64 	%rd6901, %rd4027, %rd6900;
	ld.u32 	%r1536, [%rd6901];
	setp.ge.s32 	%p370, %r1536, %r2765;
	@%p370 bra 	$L__BB3_2179;
	add.s64 	%rd11731, %rd4031, 1;
	not.b64 	%rd6902, %rd11730;
	add.s64 	%rd11730, %rd11729, %rd6902;
$L__BB3_2179:
	setp.ne.s64 	%p371, %rd11730, 0;
	mov.u64 	%rd11729, %rd11730;
	@%p371 bra 	$L__BB3_2177;
	cvt.u32.u64 	%r912, %rd11731;
	mov.b64 	%rd11735, 0;
	mov.u64 	%rd11733, %rd11325;
$L__BB3_2181:
	shr.u64 	%rd11734, %rd11733, 1;
	add.s64 	%rd4039, %rd11735, %rd11734;
	shl.b64 	%rd6904, %rd4039, 2;
	add.s64 	%rd6905, %rd4027, %rd6904;
	ld.u32 	%r1537, [%rd6905];
	setp.ge.s32 	%p372, %r1537, %r2768;
	@%p372 bra 	$L__BB3_2183;
	add.s64 	%rd11735, %rd4039, 1;
	not.b64 	%rd6906, %rd11734;
	add.s64 	%rd11734, %rd11733, %rd6906;
$L__BB3_2183:
	setp.ne.s64 	%p373, %rd11734, 0;
	mov.u64 	%rd11733, %rd11734;
	@%p373 bra 	$L__BB3_2181;
	cvt.u32.u64 	%r913, %rd11735;
	ld.global.u64 	%rd4044, [%rd4+8];
	mov.b64 	%rd11739, 0;
	mov.u64 	%rd11737, %rd11325;
$L__BB3_2185:
	shr.u64 	%rd11738, %rd11737, 1;
	add.s64 	%rd4048, %rd11739, %rd11738;
	shl.b64 	%rd6908, %rd4048, 2;
	add.s64 	%rd6909, %rd4044, %rd6908;
	ld.u32 	%r1538, [%rd6909];
	setp.ge.s32 	%p374, %r1538, %r912;
	@%p374 bra 	$L__BB3_2187;
	add.s64 	%rd11739, %rd4048, 1;
	not.b64 	%rd6910, %rd11738;
	add.s64 	%rd11738, %rd11737, %rd6910;
$L__BB3_2187:
	setp.ne.s64 	%p375, %rd11738, 0;
	mov.u64 	%rd11737, %rd11738;
	@%p375 bra 	$L__BB3_2185;
	cvt.u32.u64 	%r914, %rd11739;
	mov.b64 	%rd11743, 0;
	mov.u64 	%rd11741, %rd11325;
$L__BB3_2189:
	shr.u64 	%rd11742, %rd11741, 1;
	add.s64 	%rd4056, %rd11743, %rd11742;
	shl.b64 	%rd6912, %rd4056, 2;
	add.s64 	%rd6913, %rd4044, %rd6912;
	ld.u32 	%r1539, [%rd6913];
	setp.ge.s32 	%p376, %r1539, %r913;
	@%p376 bra 	$L__BB3_2191;
	add.s64 	%rd11743, %rd4056, 1;
	not.b64 	%rd6914, %rd11742;
	add.s64 	%rd11742, %rd11741, %rd6914;
$L__BB3_2191:
	setp.ne.s64 	%p377, %rd11742, 0;
	mov.u64 	%rd11741, %rd11742;
	@%p377 bra 	$L__BB3_2189;
	cvt.u32.u64 	%r915, %rd11743;
	ld.global.u64 	%rd4061, [%rd4+16];
	mov.b64 	%rd11747, 0;
	mov.u64 	%rd11745, %rd11325;
$L__BB3_2193:
	shr.u64 	%rd11746, %rd11745, 1;
	add.s64 	%rd4065, %rd11747, %rd11746;
	shl.b64 	%rd6916, %rd4065, 2;
	add.s64 	%rd6917, %rd4061, %rd6916;
	ld.u32 	%r1540, [%rd6917];
	setp.ge.s32 	%p378, %r1540, %r914;
	@%p378 bra 	$L__BB3_2195;
	add.s64 	%rd11747, %rd4065, 1;
	not.b64 	%rd6918, %rd11746;
	add.s64 	%rd11746, %rd11745, %rd6918;
$L__BB3_2195:
	setp.ne.s64 	%p379, %rd11746, 0;
	mov.u64 	%rd11745, %rd11746;
	@%p379 bra 	$L__BB3_2193;
	cvt.u32.u64 	%r916, %rd11747;
	mov.b64 	%rd11751, 0;
	mov.u64 	%rd11749, %rd11325;
$L__BB3_2197:
	shr.u64 	%rd11750, %rd11749, 1;
	add.s64 	%rd4073, %rd11751, %rd11750;
	shl.b64 	%rd6920, %rd4073, 2;
	add.s64 	%rd6921, %rd4061, %rd6920;
	ld.u32 	%r1541, [%rd6921];
	setp.ge.s32 	%p380, %r1541, %r915;
	@%p380 bra 	$L__BB3_2199;
	add.s64 	%rd11751, %rd4073, 1;
	not.b64 	%rd6922, %rd11750;
	add.s64 	%rd11750, %rd11749, %rd6922;
$L__BB3_2199:
	setp.ne.s64 	%p381, %rd11750, 0;
	mov.u64 	%rd11749, %rd11750;
	@%p381 bra 	$L__BB3_2197;
	cvt.u32.u64 	%r917, %rd11751;
	ld.global.u64 	%rd4078, [%rd4+24];
	mov.b64 	%rd11755, 0;
	mov.u64 	%rd11753, %rd11325;
$L__BB3_2201:
	shr.u64 	%rd11754, %rd11753, 1;
	add.s64 	%rd4082, %rd11755, %rd11754;
	shl.b64 	%rd6924, %rd4082, 2;
	add.s64 	%rd6925, %rd4078, %rd6924;
	ld.u32 	%r1542, [%rd6925];
	setp.ge.s32 	%p382, %r1542, %r916;
	@%p382 bra 	$L__BB3_2203;
	add.s64 	%rd11755, %rd4082, 1;
	not.b64 	%rd6926, %rd11754;
	add.s64 	%rd11754, %rd11753, %rd6926;
$L__BB3_2203:
	setp.ne.s64 	%p383, %rd11754, 0;
	mov.u64 	%rd11753, %rd11754;
	@%p383 bra 	$L__BB3_2201;
	cvt.u32.u64 	%r918, %rd11755;
	mov.b64 	%rd11759, 0;
	mov.u64 	%rd11757, %rd11325;
$L__BB3_2205:
	shr.u64 	%rd11758, %rd11757, 1;
	add.s64 	%rd4090, %rd11759, %rd11758;
	shl.b64 	%rd6928, %rd4090, 2;
	add.s64 	%rd6929, %rd4078, %rd6928;
	ld.u32 	%r1543, [%rd6929];
	setp.ge.s32 	%p384, %r1543, %r917;
	@%p384 bra 	$L__BB3_2207;
	add.s64 	%rd11759, %rd4090, 1;
	not.b64 	%rd6930, %rd11758;
	add.s64 	%rd11758, %rd11757, %rd6930;
$L__BB3_2207:
	setp.ne.s64 	%p385, %rd11758, 0;
	mov.u64 	%rd11757, %rd11758;
	@%p385 bra 	$L__BB3_2205;
	cvt.u32.u64 	%r919, %rd11759;
	ld.global.u64 	%rd4095, [%rd4+32];
	mov.b64 	%rd11763, 0;
	mov.u64 	%rd11761, %rd11325;
$L__BB3_2209:
	shr.u64 	%rd11762, %rd11761, 1;
	add.s64 	%rd4099, %rd11763, %rd11762;
	shl.b64 	%rd6932, %rd4099, 2;
	add.s64 	%rd6933, %rd4095, %rd6932;
	ld.u32 	%r1544, [%rd6933];
	setp.ge.s32 	%p386, %r1544, %r918;
	@%p386 bra 	$L__BB3_2211;
	add.s64 	%rd11763, %rd4099, 1;
	not.b64 	%rd6934, %rd11762;
	add.s64 	%rd11762, %rd11761, %rd6934;
$L__BB3_2211:
	setp.ne.s64 	%p387, %rd11762, 0;
	mov.u64 	%rd11761, %rd11762;
	@%p387 bra 	$L__BB3_2209;
	cvt.u32.u64 	%r920, %rd11763;
	mov.b64 	%rd11767, 0;
	mov.u64 	%rd11765, %rd11325;
$L__BB3_2213:
	shr.u64 	%rd11766, %rd11765, 1;
	add.s64 	%rd4107, %rd11767, %rd11766;
	shl.b64 	%rd6936, %rd4107, 2;
	add.s64 	%rd6937, %rd4095, %rd6936;
	ld.u32 	%r1545, [%rd6937];
	setp.ge.s32 	%p388, %r1545, %r919;
	@%p388 bra 	$L__BB3_2215;
	add.s64 	%rd11767, %rd4107, 1;
	not.b64 	%rd6938, %rd11766;
	add.s64 	%rd11766, %rd11765, %rd6938;
$L__BB3_2215:
	setp.ne.s64 	%p389, %rd11766, 0;
	mov.u64 	%rd11765, %rd11766;
	@%p389 bra 	$L__BB3_2213;
	cvt.u32.u64 	%r921, %rd11767;
	ld.global.u64 	%rd4112, [%rd4+40];
	mov.b64 	%rd11771, 0;
	mov.u64 	%rd11769, %rd11325;
$L__BB3_2217:
	shr.u64 	%rd11770, %rd11769, 1;
	add.s64 	%rd4116, %rd11771, %rd11770;
	shl.b64 	%rd6940, %rd4116, 2;
	add.s64 	%rd6941, %rd4112, %rd6940;
	ld.u32 	%r1546, [%rd6941];
	setp.ge.s32 	%p390, %r1546, %r920;
	@%p390 bra 	$L__BB3_2219;
	add.s64 	%rd11771, %rd4116, 1;
	not.b64 	%rd6942, %rd11770;
	add.s64 	%rd11770, %rd11769, %rd6942;
$L__BB3_2219:
	setp.ne.s64 	%p391, %rd11770, 0;
	mov.u64 	%rd11769, %rd11770;
	@%p391 bra 	$L__BB3_2217;
	cvt.u32.u64 	%r922, %rd11771;
	mov.b64 	%rd11775, 0;
	mov.u64 	%rd11773, %rd11325;
$L__BB3_2221:
	shr.u64 	%rd11774, %rd11773, 1;
	add.s64 	%rd4124, %rd11775, %rd11774;
	shl.b64 	%rd6944, %rd4124, 2;
	add.s64 	%rd6945, %rd4112, %rd6944;
	ld.u32 	%r1547, [%rd6945];
	setp.ge.s32 	%p392, %r1547, %r921;
	@%p392 bra 	$L__BB3_2223;
	add.s64 	%rd11775, %rd4124, 1;
	not.b64 	%rd6946, %rd11774;
	add.s64 	%rd11774, %rd11773, %rd6946;
$L__BB3_2223:
	setp.ne.s64 	%p393, %rd11774, 0;
	mov.u64 	%rd11773, %rd11774;
	@%p393 bra 	$L__BB3_2221;
	cvt.u32.u64 	%r923, %rd11775;
	ld.global.u64 	%rd4129, [%rd4+48];
	mov.b64 	%rd11779, 0;
	mov.u64 	%rd11777, %rd11325;
$L__BB3_2225:
	shr.u64 	%rd11778, %rd11777, 1;
	add.s64 	%rd4133, %rd11779, %rd11778;
	shl.b64 	%rd6948, %rd4133, 2;
	add.s64 	%rd6949, %rd4129, %rd6948;
	ld.u32 	%r1548, [%rd6949];
	setp.ge.s32 	%p394, %r1548, %r922;
	@%p394 bra 	$L__BB3_2227;
	add.s64 	%rd11779, %rd4133, 1;
	not.b64 	%rd6950, %rd11778;
	add.s64 	%rd11778, %rd11777, %rd6950;
$L__BB3_2227:
	setp.ne.s64 	%p395, %rd11778, 0;
	mov.u64 	%rd11777, %rd11778;
	@%p395 bra 	$L__BB3_2225;
	cvt.u32.u64 	%r924, %rd11779;
	mov.b64 	%rd11783, 0;
	mov.u64 	%rd11781, %rd11325;
$L__BB3_2229:
	shr.u64 	%rd11782, %rd11781, 1;
	add.s64 	%rd4141, %rd11783, %rd11782;
	shl.b64 	%rd6952, %rd4141, 2;
	add.s64 	%rd6953, %rd4129, %rd6952;
	ld.u32 	%r1549, [%rd6953];
	setp.ge.s32 	%p396, %r1549, %r923;
	@%p396 bra 	$L__BB3_2231;
	add.s64 	%rd11783, %rd4141, 1;
	not.b64 	%rd6954, %rd11782;
	add.s64 	%rd11782, %rd11781, %rd6954;
$L__BB3_2231:
	setp.ne.s64 	%p397, %rd11782, 0;
	mov.u64 	%rd11781, %rd11782;
	@%p397 bra 	$L__BB3_2229;
	cvt.u32.u64 	%r925, %rd11783;
	ld.global.u64 	%rd4146, [%rd4+56];
	mov.b64 	%rd11787, 0;
	mov.u64 	%rd11785, %rd11325;
$L__BB3_2233:
	shr.u64 	%rd11786, %rd11785, 1;
	add.s64 	%rd4150, %rd11787, %rd11786;
	shl.b64 	%rd6956, %rd4150, 2;
	add.s64 	%rd6957, %rd4146, %rd6956;
	ld.u32 	%r1550, [%rd6957];
	setp.ge.s32 	%p398, %r1550, %r924;
	@%p398 bra 	$L__BB3_2235;
	add.s64 	%rd11787, %rd4150, 1;
	not.b64 	%rd6958, %rd11786;
	add.s64 	%rd11786, %rd11785, %rd6958;
$L__BB3_2235:
	setp.ne.s64 	%p399, %rd11786, 0;
	mov.u64 	%rd11785, %rd11786;
	@%p399 bra 	$L__BB3_2233;
	cvt.u32.u64 	%r926, %rd11787;
	mov.b64 	%rd11791, 0;
	mov.u64 	%rd11789, %rd11325;
$L__BB3_2237:
	shr.u64 	%rd11790, %rd11789, 1;
	add.s64 	%rd4158, %rd11791, %rd11790;
	shl.b64 	%rd6960, %rd4158, 2;
	add.s64 	%rd6961, %rd4146, %rd6960;
	ld.u32 	%r1551, [%rd6961];
	setp.ge.s32 	%p400, %r1551, %r925;
	@%p400 bra 	$L__BB3_2239;
	add.s64 	%rd11791, %rd4158, 1;
	not.b64 	%rd6962, %rd11790;
	add.s64 	%rd11790, %rd11789, %rd6962;
$L__BB3_2239:
	setp.ne.s64 	%p401, %rd11790, 0;
	mov.u64 	%rd11789, %rd11790;
	@%p401 bra 	$L__BB3_2237;
	cvt.u32.u64 	%r927, %rd11791;
	ld.global.u64 	%rd4163, [%rd4+64];
	mov.b64 	%rd11795, 0;
	mov.u64 	%rd11793, %rd11325;
$L__BB3_2241:
	shr.u64 	%rd11794, %rd11793, 1;
	add.s64 	%rd4167, %rd11795, %rd11794;
	shl.b64 	%rd6964, %rd4167, 2;
	add.s64 	%rd6965, %rd4163, %rd6964;
	ld.u32 	%r1552, [%rd6965];
	setp.ge.s32 	%p402, %r1552, %r926;
	@%p402 bra 	$L__BB3_2243;
	add.s64 	%rd11795, %rd4167, 1;
	not.b64 	%rd6966, %rd11794;
	add.s64 	%rd11794, %rd11793, %rd6966;
$L__BB3_2243:
	setp.ne.s64 	%p403, %rd11794, 0;
	mov.u64 	%rd11793, %rd11794;
	@%p403 bra 	$L__BB3_2241;
	cvt.u32.u64 	%r928, %rd11795;
	mov.b64 	%rd11799, 0;
	mov.u64 	%rd11797, %rd11325;
$L__BB3_2245:
	shr.u64 	%rd11798, %rd11797, 1;
	add.s64 	%rd4175, %rd11799, %rd11798;
	shl.b64 	%rd6968, %rd4175, 2;
	add.s64 	%rd6969, %rd4163, %rd6968;
	ld.u32 	%r1553, [%rd6969];
	setp.ge.s32 	%p404, %r1553, %r927;
	@%p404 bra 	$L__BB3_2247;
	add.s64 	%rd11799, %rd4175, 1;
	not.b64 	%rd6970, %rd11798;
	add.s64 	%rd11798, %rd11797, %rd6970;
$L__BB3_2247:
	setp.ne.s64 	%p405, %rd11798, 0;
	mov.u64 	%rd11797, %rd11798;
	@%p405 bra 	$L__BB3_2245;
	cvt.u32.u64 	%r929, %rd11799;
	ld.global.u64 	%rd4180, [%rd4+72];
	mov.b64 	%rd11803, 0;
	mov.u64 	%rd11801, %rd11325;
$L__BB3_2249:
	shr.u64 	%rd11802, %rd11801, 1;
	add.s64 	%rd4184, %rd11803, %rd11802;
	shl.b64 	%rd6972, %rd4184, 2;
	add.s64 	%rd6973, %rd4180, %rd6972;
	ld.u32 	%r1554, [%rd6973];
	setp.ge.s32 	%p406, %r1554, %r928;
	@%p406 bra 	$L__BB3_2251;
	add.s64 	%rd11803, %rd4184, 1;
	not.b64 	%rd6974, %rd11802;
	add.s64 	%rd11802, %rd11801, %rd6974;
$L__BB3_2251:
	setp.ne.s64 	%p407, %rd11802, 0;
	mov.u64 	%rd11801, %rd11802;
	@%p407 bra 	$L__BB3_2249;
	mov.b64 	%rd11807, 0;
	mov.u64 	%rd11805, %rd11325;
$L__BB3_2253:
	shr.u64 	%rd11806, %rd11805, 1;
	add.s64 	%rd4192, %rd11807, %rd11806;
	shl.b64 	%rd6976, %rd4192, 2;
	add.s64 	%rd6977, %rd4180, %rd6976;
	ld.u32 	%r1555, [%rd6977];
	setp.ge.s32 	%p408, %r1555, %r929;
	@%p408 bra 	$L__BB3_2255;
	add.s64 	%rd11807, %rd4192, 1;
	not.b64 	%rd6978, %rd11806;
	add.s64 	%rd11806, %rd11805, %rd6978;
$L__BB3_2255:
	setp.ne.s64 	%p409, %rd11806, 0;
	mov.u64 	%rd11805, %rd11806;
	@%p409 bra 	$L__BB3_2253;
	cvt.u32.u64 	%r2778, %rd11807;
	cvt.u32.u64 	%r2779, %rd11803;
$L__BB3_2257:
	setp.lt.s32 	%p1880, %r2779, %r2778;
$L__BB3_2258:
	selp.b32 	%r934, %r2765, %r2768, %p1880;
	selp.u32 	%r1556, 1, 0, %p1880;
	add.s32 	%r935, %r906, %r1556;
	not.pred 	%p410, %p1880;
	selp.u32 	%r1557, 1, 0, %p410;
	add.s32 	%r936, %r907, %r1557;
	@%p1880 bra 	$L__BB3_2260;
	shl.b32 	%r1558, %r936, 2;
	add.s32 	%r1560, %r1385, %r1558;
	ld.shared.u32 	%r2768, [%r1560];
	bra.uni 	$L__BB3_2261;
$L__BB3_2260:
	shl.b32 	%r1561, %r935, 2;
	add.s32 	%r1563, %r1385, %r1561;
	ld.shared.u32 	%r2765, [%r1563];
$L__BB3_2261:
	setp.ge.s32 	%p412, %r935, %r754;
	mov.pred 	%p1881, 0;
	@%p412 bra 	$L__BB3_2346;
	setp.ge.s32 	%p414, %r936, %r619;
	mov.pred 	%p1881, -1;
	@%p414 bra 	$L__BB3_2346;
	setp.eq.s64 	%p415, %rd11325, 0;
	mov.b32 	%r2782, 0;
	mov.u32 	%r2783, %r2782;
	@%p415 bra 	$L__BB3_2345;
	ld.global.u64 	%rd4197, [%rd4];
	mov.b64 	%rd11811, 0;
	mov.u64 	%rd11809, %rd11325;
$L__BB3_2265:
	shr.u64 	%rd11810, %rd11809, 1;
	add.s64 	%rd4201, %rd11811, %rd11810;
	shl.b64 	%rd6980, %rd4201, 2;
	add.s64 	%rd6981, %rd4197, %rd6980;
	ld.u32 	%r1565, [%rd6981];
	setp.ge.s32 	%p416, %r1565, %r2765;
	@%p416 bra 	$L__BB3_2267;
	add.s64 	%rd11811, %rd4201, 1;
	not.b64 	%rd6982, %rd11810;
	add.s64 	%rd11810, %rd11809, %rd6982;
$L__BB3_2267:
	setp.ne.s64 	%p417, %rd11810, 0;
	mov.u64 	%rd11809, %rd11810;
	@%p417 bra 	$L__BB3_2265;
	cvt.u32.u64 	%r941, %rd11811;
	mov.b64 	%rd11815, 0;
	mov.u64 	%rd11813, %rd11325;
$L__BB3_2269:
	shr.u64 	%rd11814, %rd11813, 1;
	add.s64 	%rd4209, %rd11815, %rd11814;
	shl.b64 	%rd6984, %rd4209, 2;
	add.s64 	%rd6985, %rd4197, %rd6984;
	ld.u32 	%r1566, [%rd6985];
	setp.ge.s32 	%p418, %r1566, %r2768;
	@%p418 bra 	$L__BB3_2271;
	add.s64 	%rd11815, %rd4209, 1;
	not.b64 	%rd6986, %rd11814;
	add.s64 	%rd11814, %rd11813, %rd6986;
$L__BB3_2271:
	setp.ne.s64 	%p419, %rd11814, 0;
	mov.u64 	%rd11813, %rd11814;
	@%p419 bra 	$L__BB3_2269;
	cvt.u32.u64 	%r942, %rd11815;
	ld.global.u64 	%rd4214, [%rd4+8];
	mov.b64 	%rd11819, 0;
	mov.u64 	%rd11817, %rd11325;
$L__BB3_2273:
	shr.u64 	%rd11818, %rd11817, 1;
	add.s64 	%rd4218, %rd11819, %rd11818;
	shl.b64 	%rd6988, %rd4218, 2;
	add.s64 	%rd6989, %rd4214, %rd6988;
	ld.u32 	%r1567, [%rd6989];
	setp.ge.s32 	%p420, %r1567, %r941;
	@%p420 bra 	$L__BB3_2275;
	add.s64 	%rd11819, %rd4218, 1;
	not.b64 	%rd6990, %rd11818;
	add.s64 	%rd11818, %rd11817, %rd6990;
$L__BB3_2275:
	setp.ne.s64 	%p421, %rd11818, 0;
	mov.u64 	%rd11817, %rd11818;
	@%p421 bra 	$L__BB3_2273;
	cvt.u32.u64 	%r943, %rd11819;
	mov.b64 	%rd11823, 0;
	mov.u64 	%rd11821, %rd11325;
$L__BB3_2277:
	shr.u64 	%rd11822, %rd11821, 1;
	add.s64 	%rd4226, %rd11823, %rd11822;
	shl.b64 	%rd6992, %rd4226, 2;
	add.s64 	%rd6993, %rd4214, %rd6992;
	ld.u32 	%r1568, [%rd6993];
	setp.ge.s32 	%p422, %r1568, %r942;
	@%p422 bra 	$L__BB3_2279;
	add.s64 	%rd11823, %rd4226, 1;
	not.b64 	%rd6994, %rd11822;
	add.s64 	%rd11822, %rd11821, %rd6994;
$L__BB3_2279:
	setp.ne.s64 	%p423, %rd11822, 0;
	mov.u64 	%rd11821, %rd11822;
	@%p423 bra 	$L__BB3_2277;
	cvt.u32.u64 	%r944, %rd11823;
	ld.global.u64 	%rd4231, [%rd4+16];
	mov.b64 	%rd11827, 0;
	mov.u64 	%rd11825, %rd11325;
$L__BB3_2281:
	shr.u64 	%rd11826, %rd11825, 1;
	add.s64 	%rd4235, %rd11827, %rd11826;
	shl.b64 	%rd6996, %rd4235, 2;
	add.s64 	%rd6997, %rd4231, %rd6996;
	ld.u32 	%r1569, [%rd6997];
	setp.ge.s32 	%p424, %r1569, %r943;
	@%p424 bra 	$L__BB3_2283;
	add.s64 	%rd11827, %rd4235, 1;
	not.b64 	%rd6998, %rd11826;
	add.s64 	%rd11826, %rd11825, %rd6998;
$L__BB3_2283:
	setp.ne.s64 	%p425, %rd11826, 0;
	mov.u64 	%rd11825, %rd11826;
	@%p425 bra 	$L__BB3_2281;
	cvt.u32.u64 	%r945, %rd11827;
	mov.b64 	%rd11831, 0;
	mov.u64 	%rd11829, %rd11325;
$L__BB3_2285:
	shr.u64 	%rd11830, %rd11829, 1;
	add.s64 	%rd4243, %rd11831, %rd11830;
	shl.b64 	%rd7000, %rd4243, 2;
	add.s64 	%rd7001, %rd4231, %rd7000;
	ld.u32 	%r1570, [%rd7001];
	setp.ge.s32 	%p426, %r1570, %r944;
	@%p426 bra 	$L__BB3_2287;
	add.s64 	%rd11831, %rd4243, 1;
	not.b64 	%rd7002, %rd11830;
	add.s64 	%rd11830, %rd11829, %rd7002;
$L__BB3_2287:
	setp.ne.s64 	%p427, %rd11830, 0;
	mov.u64 	%rd11829, %rd11830;
	@%p427 bra 	$L__BB3_2285;
	cvt.u32.u64 	%r946, %rd11831;
	ld.global.u64 	%rd4248, [%rd4+24];
	mov.b64 	%rd11835, 0;
	mov.u64 	%rd11833, %rd11325;
$L__BB3_2289:
	shr.u64 	%rd11834, %rd11833, 1;
	add.s64 	%rd4252, %rd11835, %rd11834;
	shl.b64 	%rd7004, %rd4252, 2;
	add.s64 	%rd7005, %rd4248, %rd7004;
	ld.u32 	%r1571, [%rd7005];
	setp.ge.s32 	%p428, %r1571, %r945;
	@%p428 bra 	$L__BB3_2291;
	add.s64 	%rd11835, %rd4252, 1;
	not.b64 	%rd7006, %rd11834;
	add.s64 	%rd11834, %rd11833, %rd7006;
$L__BB3_2291:
	setp.ne.s64 	%p429, %rd11834, 0;
	mov.u64 	%rd11833, %rd11834;
	@%p429 bra 	$L__BB3_2289;
	cvt.u32.u64 	%r947, %rd11835;
	mov.b64 	%rd11839, 0;
	mov.u64 	%rd11837, %rd11325;
$L__BB3_2293:
	shr.u64 	%rd11838, %rd11837, 1;
	add.s64 	%rd4260, %rd11839, %rd11838;
	shl.b64 	%rd7008, %rd4260, 2;
	add.s64 	%rd7009, %rd4248, %rd7008;
	ld.u32 	%r1572, [%rd7009];
	setp.ge.s32 	%p430, %r1572, %r946;
	@%p430 bra 	$L__BB3_2295;
	add.s64 	%rd11839, %rd4260, 1;
	not.b64 	%rd7010, %rd11838;
	add.s64 	%rd11838, %rd11837, %rd7010;
$L__BB3_2295:
	setp.ne.s64 	%p431, %rd11838, 0;
	mov.u64 	%rd11837, %rd11838;
	@%p431 bra 	$L__BB3_2293;
	cvt.u32.u64 	%r948, %rd11839;
	ld.global.u64 	%rd4265, [%rd4+32];
	mov.b64 	%rd11843, 0;
	mov.u64 	%rd11841, %rd11325;
$L__BB3_2297:
	shr.u64 	%rd11842, %rd11841, 1;
	add.s64 	%rd4269, %rd11843, %rd11842;
	shl.b64 	%rd7012, %rd4269, 2;
	add.s64 	%rd7013, %rd4265, %rd7012;
	ld.u32 	%r1573, [%rd7013];
	setp.ge.s32 	%p432, %r1573, %r947;
	@%p432 bra 	$L__BB3_2299;
	add.s64 	%rd11843, %rd4269, 1;
	not.b64 	%rd7014, %rd11842;
	add.s64 	%rd11842, %rd11841, %rd7014;
$L__BB3_2299:
	setp.ne.s64 	%p433, %rd11842, 0;
	mov.u64 	%rd11841, %rd11842;
	@%p433 bra 	$L__BB3_2297;
	cvt.u32.u64 	%r949, %rd11843;
	mov.b64 	%rd11847, 0;
	mov.u64 	%rd11845, %rd11325;
$L__BB3_2301:
	shr.u64 	%rd11846, %rd11845, 1;
	add.s64 	%rd4277, %rd11847, %rd11846;
	shl.b64 	%rd7016, %rd4277, 2;
	add.s64 	%rd7017, %rd4265, %rd7016;
	ld.u32 	%r1574, [%rd7017];
	setp.ge.s32 	%p434, %r1574, %r948;
	@%p434 bra 	$L__BB3_2303;
	add.s64 	%rd11847, %rd4277, 1;
	not.b64 	%rd7018, %rd11846;
	add.s64 	%rd11846, %rd11845, %rd7018;
$L__BB3_2303:
	setp.ne.s64 	%p435, %rd11846, 0;
	mov.u64 	%rd11845, %rd11846;
	@%p435 bra 	$L__BB3_2301;
	cvt.u32.u64 	%r950, %rd11847;
	ld.global.u64 	%rd4282, [%rd4+40];
	mov.b64 	%rd11851, 0;
	mov.u64 	%rd11849, %rd11325;
$L__BB3_2305:
	shr.u64 	%rd11850, %rd11849, 1;
	add.s64 	%rd4286, %rd11851, %rd11850;
	shl.b64 	%rd7020, %rd4286, 2;
	add.s64 	%rd7021, %rd4282, %rd7020;
	ld.u32 	%r1575, [%rd7021];
	setp.ge.s32 	%p436, %r1575, %r949;
	@%p436 bra 	$L__BB3_2307;
	add.s64 	%rd11851, %rd4286, 1;
	not.b64 	%rd7022, %rd11850;
	add.s64 	%rd11850, %rd11849, %rd7022;
$L__BB3_2307:
	setp.ne.s64 	%p437, %rd11850, 0;
	mov.u64 	%rd11849, %rd11850;
	@%p437 bra 	$L__BB3_2305;
	cvt.u32.u64 	%r951, %rd11851;
	mov.b64 	%rd11855, 0;
	mov.u64 	%rd11853, %rd11325;
$L__BB3_2309:
	shr.u64 	%rd11854, %rd11853, 1;
	add.s64 	%rd4294, %rd11855, %rd11854;
	shl.b64 	%rd7024, %rd4294, 2;
	add.s64 	%rd7025, %rd4282, %rd7024;
	ld.u32 	%r1576, [%rd7025];
	setp.ge.s32 	%p438, %r1576, %r950;
	@%p438 bra 	$L__BB3_2311;
	add.s64 	%rd11855, %rd4294, 1;
	not.b64 	%rd7026, %rd11854;
	add.s64 	%rd11854, %rd11853, %rd7026;
$L__BB3_2311:
	setp.ne.s64 	%p439, %rd11854, 0;
	mov.u64 	%rd11853, %rd11854;
	@%p439 bra 	$L__BB3_2309;
	cvt.u32.u64 	%r952, %rd11855;
	ld.global.u64 	%rd4299, [%rd4+48];
	mov.b64 	%rd11859, 0;
	mov.u64 	%rd11857, %rd11325;
$L__BB3_2313:
	shr.u64 	%rd11858, %rd11857, 1;
	add.s64 	%rd4303, %rd11859, %rd11858;
	shl.b64 	%rd7028, %rd4303, 2;
	add.s64 	%rd7029, %rd4299, %rd7028;
	ld.u32 	%r1577, [%rd7029];
	setp.ge.s32 	%p440, %r1577, %r951;
	@%p440 bra 	$L__BB3_2315;
	add.s64 	%rd11859, %rd4303, 1;
	not.b64 	%rd7030, %rd11858;
	add.s64 	%rd11858, %rd11857, %rd7030;
$L__BB3_2315:
	setp.ne.s64 	%p441, %rd11858, 0;
	mov.u64 	%rd11857, %rd11858;
	@%p441 bra 	$L__BB3_2313;
	cvt.u32.u64 	%r953, %rd11859;
	mov.b64 	%rd11863, 0;
	mov.u64 	%rd11861, %rd11325;
$L__BB3_2317:
	shr.u64 	%rd11862, %rd11861, 1;
	add.s64 	%rd4311, %rd11863, %rd11862;
	shl.b64 	%rd7032, %rd4311, 2;
	add.s64 	%rd7033, %rd4299, %rd7032;
	ld.u32 	%r1578, [%rd7033];
	setp.ge.s32 	%p442, %r1578, %r952;
	@%p442 bra 	$L__BB3_2319;
	add.s64 	%rd11863, %rd4311, 1;
	not.b64 	%rd7034, %rd11862;
	add.s64 	%rd11862, %rd11861, %rd7034;
$L__BB3_2319:
	setp.ne.s64 	%p443, %rd11862, 0;
	mov.u64 	%rd11861, %rd11862;
	@%p443 bra 	$L__BB3_2317;
	cvt.u32.u64 	%r954, %rd11863;
	ld.global.u64 	%rd4316, [%rd4+56];
	mov.b64 	%rd11867, 0;
	mov.u64 	%rd11865, %rd11325;
$L__BB3_2321:
	shr.u64 	%rd11866, %rd11865, 1;
	add.s64 	%rd4320, %rd11867, %rd11866;
	shl.b64 	%rd7036, %rd4320, 2;
	add.s64 	%rd7037, %rd4316, %rd7036;
	ld.u32 	%r1579, [%rd7037];
	setp.ge.s32 	%p444, %r1579, %r953;
	@%p444 bra 	$L__BB3_2323;
	add.s64 	%rd11867, %rd4320, 1;
	not.b64 	%rd7038, %rd11866;
	add.s64 	%rd11866, %rd11865, %rd7038;
$L__BB3_2323:
	setp.ne.s64 	%p445, %rd11866, 0;
	mov.u64 	%rd11865, %rd11866;
	@%p445 bra 	$L__BB3_2321;
	cvt.u32.u64 	%r955, %rd11867;
	mov.b64 	%rd11871, 0;
	mov.u64 	%rd11869, %rd11325;
$L__BB3_2325:
	shr.u64 	%rd11870, %rd11869, 1;
	add.s64 	%rd4328, %rd11871, %rd11870;
	shl.b64 	%rd7040, %rd4328, 2;
	add.s64 	%rd7041, %rd4316, %rd7040;
	ld.u32 	%r1580, [%rd7041];
	setp.ge.s32 	%p446, %r1580, %r954;
	@%p446 bra 	$L__BB3_2327;
	add.s64 	%rd11871, %rd4328, 1;
	not.b64 	%rd7042, %rd11870;
	add.s64 	%rd11870, %rd11869, %rd7042;
$L__BB3_2327:
	setp.ne.s64 	%p447, %rd11870, 0;
	mov.u64 	%rd11869, %rd11870;
	@%p447 bra 	$L__BB3_2325;
	cvt.u32.u64 	%r956, %rd11871;
	ld.global.u64 	%rd4333, [%rd4+64];
	mov.b64 	%rd11875, 0;
	mov.u64 	%rd11873, %rd11325;
$L__BB3_2329:
	shr.u64 	%rd11874, %rd11873, 1;
	add.s64 	%rd4337, %rd11875, %rd11874;
	shl.b64 	%rd7044, %rd4337, 2;
	add.s64 	%rd7045, %rd4333, %rd7044;
	ld.u32 	%r1581, [%rd7045];
	setp.ge.s32 	%p448, %r1581, %r955;
	@%p448 bra 	$L__BB3_2331;
	add.s64 	%rd11875, %rd4337, 1;
	not.b64 	%rd7046, %rd11874;
	add.s64 	%rd11874, %rd11873, %rd7046;
$L__BB3_2331:
	setp.ne.s64 	%p449, %rd11874, 0;
	mov.u64 	%rd11873, %rd11874;
	@%p449 bra 	$L__BB3_2329;
	cvt.u32.u64 	%r957, %rd11875;
	mov.b64 	%rd11879, 0;
	mov.u64 	%rd11877, %rd11325;
$L__BB3_2333:
	shr.u64 	%rd11878, %rd11877, 1;
	add.s64 	%rd4345, %rd11879, %rd11878;
	shl.b64 	%rd7048, %rd4345, 2;
	add.s64 	%rd7049, %rd4333, %rd7048;
	ld.u32 	%r1582, [%rd7049];
	setp.ge.s32 	%p450, %r1582, %r956;
	@%p450 bra 	$L__BB3_2335;
	add.s64 	%rd11879, %rd4345, 1;
	not.b64 	%rd7050, %rd11878;
	add.s64 	%rd11878, %rd11877, %rd7050;
$L__BB3_2335:
	setp.ne.s64 	%p451, %rd11878, 0;
	mov.u64 	%rd11877, %rd11878;
	@%p451 bra 	$L__BB3_2333;
	cvt.u32.u64 	%r958, %rd11879;
	ld.global.u64 	%rd4350, [%rd4+72];
	mov.b64 	%rd11883, 0;
	mov.u64 	%rd11881, %rd11325;
$L__BB3_2337:
	shr.u64 	%rd11882, %rd11881, 1;
	add.s64 	%rd4354, %rd11883, %rd11882;
	shl.b64 	%rd7052, %rd4354, 2;
	add.s64 	%rd7053, %rd4350, %rd7052;
	ld.u32 	%r1583, [%rd7053];
	setp.ge.s32 	%p452, %r1583, %r957;
	@%p452 bra 	$L__BB3_2339;
	add.s64 	%rd11883, %rd4354, 1;
	not.b64 	%rd7054, %rd11882;
	add.s64 	%rd11882, %rd11881, %rd7054;
$L__BB3_2339:
	setp.ne.s64 	%p453, %rd11882, 0;
	mov.u64 	%rd11881, %rd11882;
	@%p453 bra 	$L__BB3_2337;
	mov.b64 	%rd11887, 0;
	mov.u64 	%rd11885, %rd11325;
$L__BB3_2341:
	shr.u64 	%rd11886, %rd11885, 1;
	add.s64 	%rd4362, %rd11887, %rd11886;
	shl.b64 	%rd7056, %rd4362, 2;
	add.s64 	%rd7057, %rd4350, %rd7056;
	ld.u32 	%r1584, [%rd7057];
	setp.ge.s32 	%p454, %r1584, %r958;
	@%p454 bra 	$L__BB3_2343;
	add.s64 	%rd11887, %rd4362, 1;
	not.b64 	%rd7058, %rd11886;
	add.s64 	%rd11886, %rd11885, %rd7058;
$L__BB3_2343:
	setp.ne.s64 	%p455, %rd11886, 0;
	mov.u64 	%rd11885, %rd11886;
	@%p455 bra 	$L__BB3_2341;
	cvt.u32.u64 	%r2782, %rd11887;
	cvt.u32.u64 	%r2783, %rd11883;
$L__BB3_2345:
	setp.lt.s32 	%p1881, %r2783, %r2782;
$L__BB3_2346:
	selp.b32 	%r963, %r2765, %r2768, %p1881;
	selp.u32 	%r1585, 1, 0, %p1881;
	add.s32 	%r964, %r935, %r1585;
	not.pred 	%p456, %p1881;
	selp.u32 	%r1586, 1, 0, %p456;
	add.s32 	%r965, %r936, %r1586;
	@%p1881 bra 	$L__BB3_2348;
	shl.b32 	%r1587, %r965, 2;
	add.s32 	%r1589, %r1385, %r1587;
	ld.shared.u32 	%r2768, [%r1589];
	bra.uni 	$L__BB3_2349;
$L__BB3_2348:
	shl.b32 	%r1590, %r964, 2;
	add.s32 	%r1592, %r1385, %r1590;
	ld.shared.u32 	%r2765, [%r1592];
$L__BB3_2349:
	setp.ge.s32 	%p458, %r964, %r754;
	mov.pred 	%p1882, 0;
	@%p458 bra 	$L__BB3_2434;
	setp.ge.s32 	%p460, %r965, %r619;
	mov.pred 	%p1882, -1;
	@%p460 bra 	$L__BB3_2434;
	setp.eq.s64 	%p461, %rd11325, 0;
	mov.b32 	%r2786, 0;
	mov.u32 	%r2787, %r2786;
	@%p461 bra 	$L__BB3_2433;
	ld.global.u64 	%rd4367, [%rd4];
	mov.b64 	%rd11891, 0;
	mov.u64 	%rd11889, %rd11325;
$L__BB3_2353:
	shr.u64 	%rd11890, %rd11889, 1;
	add.s64 	%rd4371, %rd11891, %rd11890;
	shl.b64 	%rd7060, %rd4371, 2;
	add.s64 	%rd7061, %rd4367, %rd7060;
	ld.u32 	%r1594, [%rd7061];
	setp.ge.s32 	%p462, %r1594, %r2765;
	@%p462 bra 	$L__BB3_2355;
	add.s64 	%rd11891, %rd4371, 1;
	not.b64 	%rd7062, %rd11890;
	add.s64 	%rd11890, %rd11889, %rd7062;
$L__BB3_2355:
	setp.ne.s64 	%p463, %rd11890, 0;
	mov.u64 	%rd11889, %rd11890;
	@%p463 bra 	$L__BB3_2353;
	cvt.u32.u64 	%r970, %rd11891;
	mov.b64 	%rd11895, 0;
	mov.u64 	%rd11893, %rd11325;
$L__BB3_2357:
	shr.u64 	%rd11894, %rd11893, 1;
	add.s64 	%rd4379, %rd11895, %rd11894;
	shl.b64 	%rd7064, %rd4379, 2;
	add.s64 	%rd7065, %rd4367, %rd7064;
	ld.u32 	%r1595, [%rd7065];
	setp.ge.s32 	%p464, %r1595, %r2768;
	@%p464 bra 	$L__BB3_2359;
	add.s64 	%rd11895, %rd4379, 1;
	not.b64 	%rd7066, %rd11894;
	add.s64 	%rd11894, %rd11893, %rd7066;
$L__BB3_2359:
	setp.ne.s64 	%p465, %rd11894, 0;
	mov.u64 	%rd11893, %rd11894;
	@%p465 bra 	$L__BB3_2357;
	cvt.u32.u64 	%r971, %rd11895;
	ld.global.u64 	%rd4384, [%rd4+8];
	mov.b64 	%rd11899, 0;
	mov.u64 	%rd11897, %rd11325;
$L__BB3_2361:
	shr.u64 	%rd11898, %rd11897, 1;
	add.s64 	%rd4388, %rd11899, %rd11898;
	shl.b64 	%rd7068, %rd4388, 2;
	add.s64 	%rd7069, %rd4384, %rd7068;
	ld.u32 	%r1596, [%rd7069];
	setp.ge.s32 	%p466, %r1596, %r970;
	@%p466 bra 	$L__BB3_2363;
	add.s64 	%rd11899, %rd4388, 1;
	not.b64 	%rd7070, %rd11898;
	add.s64 	%rd11898, %rd11897, %rd7070;
$L__BB3_2363:
	setp.ne.s64 	%p467, %rd11898, 0;
	mov.u64 	%rd11897, %rd11898;
	@%p467 bra 	$L__BB3_2361;
	cvt.u32.u64 	%r972, %rd11899;
	mov.b64 	%rd11903, 0;
	mov.u64 	%rd11901, %rd11325;
$L__BB3_2365:
	shr.u64 	%rd11902, %rd11901, 1;
	add.s64 	%rd4396, %rd11903, %rd11902;
	shl.b64 	%rd7072, %rd4396, 2;
	add.s64 	%rd7073, %rd4384, %rd7072;
	ld.u32 	%r1597, [%rd7073];
	setp.ge.s32 	%p468, %r1597, %r971;
	@%p468 bra 	$L__BB3_2367;
	add.s64 	%rd11903, %rd4396, 1;
	not.b64 	%rd7074, %rd11902;
	add.s64 	%rd11902, %rd11901, %rd7074;
$L__BB3_2367:
	setp.ne.s64 	%p469, %rd11902, 0;
	mov.u64 	%rd11901, %rd11902;
	@%p469 bra 	$L__BB3_2365;
	cvt.u32.u64 	%r973, %rd11903;
	ld.global.u64 	%rd4401, [%rd4+16];
	mov.b64 	%rd11907, 0;
	mov.u64 	%rd11905, %rd11325;
$L__BB3_2369:
	shr.u64 	%rd11906, %rd11905, 1;
	add.s64 	%rd4405, %rd11907, %rd11906;
	shl.b64 	%rd7076, %rd4405, 2;
	add.s64 	%rd7077, %rd4401, %rd7076;
	ld.u32 	%r1598, [%rd7077];
	setp.ge.s32 	%p470, %r1598, %r972;
	@%p470 bra 	$L__BB3_2371;
	add.s64 	%rd11907, %rd4405, 1;
	not.b64 	%rd7078, %rd11906;
	add.s64 	%rd11906, %rd11905, %rd7078;
$L__BB3_2371:
	setp.ne.s64 	%p471, %rd11906, 0;
	mov.u64 	%rd11905, %rd11906;
	@%p471 bra 	$L__BB3_2369;
	cvt.u32.u64 	%r974, %rd11907;
	mov.b64 	%rd11911, 0;
	mov.u64 	%rd11909, %rd11325;
$L__BB3_2373:
	shr.u64 	%rd11910, %rd11909, 1;
	add.s64 	%rd4413, %rd11911, %rd11910;
	shl.b64 	%rd7080, %rd4413, 2;
	add.s64 	%rd7081, %rd4401, %rd7080;
	ld.u32 	%r1599, [%rd7081];
	setp.ge.s32 	%p472, %r1599, %r973;
	@%p472 bra 	$L__BB3_2375;
	add.s64 	%rd11911, %rd4413, 1;
	not.b64 	%rd7082, %rd11910;
	add.s64 	%rd11910, %rd11909, %rd7082;
$L__BB3_2375:
	setp.ne.s64 	%p473, %rd11910, 0;
	mov.u64 	%rd11909, %rd11910;
	@%p473 bra 	$L__BB3_2373;
	cvt.u32.u64 	%r975, %rd11911;
	ld.global.u64 	%rd4418, [%rd4+24];
	mov.b64 	%rd11915, 0;
	mov.u64 	%rd11913, %rd11325;
$L__BB3_2377:
	shr.u64 	%rd11914, %rd11913, 1;
	add.s64 	%rd4422, %rd11915, %rd11914;
	shl.b64 	%rd7084, %rd4422, 2;
	add.s64 	%rd7085, %rd4418, %rd7084;
	ld.u32 	%r1600, [%rd7085];
	setp.ge.s32 	%p474, %r1600, %r974;
	@%p474 bra 	$L__BB3_2379;
	add.s64 	%rd11915, %rd4422, 1;
	not.b64 	%rd7086, %rd11914;
	add.s64 	%rd11914, %rd11913, %rd7086;
$L__BB3_2379:
	setp.ne.s64 	%p475, %rd11914, 0;
	mov.u64 	%rd11913, %rd11914;
	@%p475 bra 	$L__BB3_2377;
	cvt.u32.u64 	%r976, %rd11915;
	mov.b64 	%rd11919, 0;
	mov.u64 	%rd11917, %rd11325;
$L__BB3_2381:
	shr.u64 	%rd11918, %rd11917, 1;
	add.s64 	%rd4430, %rd11919, %rd11918;
	shl.b64 	%rd7088, %rd4430, 2;
	add.s64 	%rd7089, %rd4418, %rd7088;
	ld.u32 	%r1601, [%rd7089];
	setp.ge.s32 	%p476, %r1601, %r975;
	@%p476 bra 	$L__BB3_2383;
	add.s64 	%rd11919, %rd4430, 1;
	not.b64 	%rd7090, %rd11918;
	add.s64 	%rd11918, %rd11917, %rd7090;
$L__BB3_2383:
	setp.ne.s64 	%p477, %rd11918, 0;
	mov.u64 	%rd11917, %rd11918;
	@%p477 bra 	$L__BB3_2381;
	cvt.u32.u64 	%r977, %rd11919;
	ld.global.u64 	%rd4435, [%rd4+32];
	mov.b64 	%rd11923, 0;
	mov.u64 	%rd11921, %rd11325;
$L__BB3_2385:
	shr.u64 	%rd11922, %rd11921, 1;
	add.s64 	%rd4439, %rd11923, %rd11922;
	shl.b64 	%rd7092, %rd4439, 2;
	add.s64 	%rd7093, %rd4435, %rd7092;
	ld.u32 	%r1602, [%rd7093];
	setp.ge.s32 	%p478, %r1602, %r976;
	@%p478 bra 	$L__BB3_2387;
	add.s64 	%rd11923, %rd4439, 1;
	not.b64 	%rd7094, %rd11922;
	add.s64 	%rd11922, %rd11921, %rd7094;
$L__BB3_2387:
	setp.ne.s64 	%p479, %rd11922, 0;
	mov.u64 	%rd11921, %rd11922;
	@%p479 bra 	$L__BB3_2385;
	cvt.u32.u64 	%r978, %rd11923;
	mov.b64 	%rd11927, 0;
	mov.u64 	%rd11925, %rd11325;
$L__BB3_2389:
	shr.u64 	%rd11926, %rd11925, 1;
	add.s64 	%rd4447, %rd11927, %rd11926;
	shl.b64 	%rd7096, %rd4447, 2;
	add.s64 	%rd7097, %rd4435, %rd7096;
	ld.u32 	%r1603, [%rd7097];
	setp.ge.s32 	%p480, %r1603, %r977;
	@%p480 bra 	$L__BB3_2391;
	add.s64 	%rd11927, %rd4447, 1;
	not.b64 	%rd7098, %rd11926;
	add.s64 	%rd11926, %rd11925, %rd7098;
$L__BB3_2391:
	setp.ne.s64 	%p481, %rd11926, 0;
	mov.u64 	%rd11925, %rd11926;
	@%p481 bra 	$L__BB3_2389;
	cvt.u32.u64 	%r979, %rd11927;
	ld.global.u64 	%rd4452, [%rd4+40];
	mov.b64 	%rd11931, 0;
	mov.u64 	%rd11929, %rd11325;
$L__BB3_2393:
	shr.u64 	%rd11930, %rd11929, 1;
	add.s64 	%rd4456, %rd11931, %rd11930;
	shl.b64 	%rd7100, %rd4456, 2;
	add.s64 	%rd7101, %rd4452, %rd7100;
	ld.u32 	%r1604, [%rd7101];
	setp.ge.s32 	%p482, %r1604, %r978;
	@%p482 bra 	$L__BB3_2395;
	add.s64 	%rd11931, %rd4456, 1;
	not.b64 	%rd7102, %rd11930;
	add.s64 	%rd11930, %rd11929, %rd7102;
$L__BB3_2395:
	setp.ne.s64 	%p483, %rd11930, 0;
	mov.u64 	%rd11929, %rd11930;
	@%p483 bra 	$L__BB3_2393;
	cvt.u32.u64 	%r980, %rd11931;
	mov.b64 	%rd11935, 0;
	mov.u64 	%rd11933, %rd11325;
$L__BB3_2397:
	shr.u64 	%rd11934, %rd11933, 1;
	add.s64 	%rd4464, %rd11935, %rd11934;
	shl.b64 	%rd7104, %rd4464, 2;
	add.s64 	%rd7105, %rd4452, %rd7104;
	ld.u32 	%r1605, [%rd7105];
	setp.ge.s32 	%p484, %r1605, %r979;
	@%p484 bra 	$L__BB3_2399;
	add.s64 	%rd11935, %rd4464, 1;
	not.b64 	%rd7106, %rd11934;
	add.s64 	%rd11934, %rd11933, %rd7106;
$L__BB3_2399:
	setp.ne.s64 	%p485, %rd11934, 0;
	mov.u64 	%rd11933, %rd11934;
	@%p485 bra 	$L__BB3_2397;
	cvt.u32.u64 	%r981, %rd11935;
	ld.global.u64 	%rd4469, [%rd4+48];
	mov.b64 	%rd11939, 0;
	mov.u64 	%rd11937, %rd11325;
$L__BB3_2401:
	shr.u64 	%rd11938, %rd11937, 1;
	add.s64 	%rd4473, %rd11939, %rd11938;
	shl.b64 	%rd7108, %rd4473, 2;
	add.s64 	%rd7109, %rd4469, %rd7108;
	ld.u32 	%r1606, [%rd7109];
	setp.ge.s32 	%p486, %r1606, %r980;
	@%p486 bra 	$L__BB3_2403;
	add.s64 	%rd11939, %rd4473, 1;
	not.b64 	%rd7110, %rd11938;
	add.s64 	%rd11938, %rd11937, %rd7110;
$L__BB3_2403:
	setp.ne.s64 	%p487, %rd11938, 0;
	mov.u64 	%rd11937, %rd11938;
	@%p487 bra 	$L__BB3_2401;
	cvt.u32.u64 	%r982, %rd11939;
	mov.b64 	%rd11943, 0;
	mov.u64 	%rd11941, %rd11325;
$L__BB3_2405:
	shr.u64 	%rd11942, %rd11941, 1;
	add.s64 	%rd4481, %rd11943, %rd11942;
	shl.b64 	%rd7112, %rd4481, 2;
	add.s64 	%rd7113, %rd4469, %rd7112;
	ld.u32 	%r1607, [%rd7113];
	setp.ge.s32 	%p488, %r1607, %r981;
	@%p488 bra 	$L__BB3_2407;
	add.s64 	%rd11943, %rd4481, 1;
	not.b64 	%rd7114, %rd11942;
	add.s64 	%rd11942, %rd11941, %rd7114;
$L__BB3_2407:
	setp.ne.s64 	%p489, %rd11942, 0;
	mov.u64 	%rd11941, %rd11942;
	@%p489 bra 	$L__BB3_2405;
	cvt.u32.u64 	%r983, %rd11943;
	ld.global.u64 	%rd4486, [%rd4+56];
	mov.b64 	%rd11947, 0;
	mov.u64 	%rd11945, %rd11325;
$L__BB3_2409:
	shr.u64 	%rd11946, %rd11945, 1;
	add.s64 	%rd4490, %rd11947, %rd11946;
	shl.b64 	%rd7116, %rd4490, 2;
	add.s64 	%rd7117, %rd4486, %rd7116;
	ld.u32 	%r1608, [%rd7117];
	setp.ge.s32 	%p490, %r1608, %r982;
	@%p490 bra 	$L__BB3_2411;
	add.s64 	%rd11947, %rd4490, 1;
	not.b64 	%rd7118, %rd11946;
	add.s64 	%rd11946, %rd11945, %rd7118;
$L__BB3_2411:
	setp.ne.s64 	%p491, %rd11946, 0;
	mov.u64 	%rd11945, %rd11946;
	@%p491 bra 	$L__BB3_2409;
	cvt.u32.u64 	%r984, %rd11947;
	mov.b64 	%rd11951, 0;
	mov.u64 	%rd11949, %rd11325;
$L__BB3_2413:
	shr.u64 	%rd11950, %rd11949, 1;
	add.s64 	%rd4498, %rd11951, %rd11950;
	shl.b64 	%rd7120, %rd4498, 2;
	add.s64 	%rd7121, %rd4486, %rd7120;
	ld.u32 	%r1609, [%rd7121];
	setp.ge.s32 	%p492, %r1609, %r983;
	@%p492 bra 	$L__BB3_2415;
	add.s64 	%rd11951, %rd4498, 1;
	not.b64 	%rd7122, %rd11950;
	add.s64 	%rd11950, %rd11949, %rd7122;
$L__BB3_2415:
	setp.ne.s64 	%p493, %rd11950, 0;
	mov.u64 	%rd11949, %rd11950;
	@%p493 bra 	$L__BB3_2413;
	cvt.u32.u64 	%r985, %rd11951;
	ld.global.u64 	%rd4503, [%rd4+64];
	mov.b64 	%rd11955, 0;
	mov.u64 	%rd11953, %rd11325;
$L__BB3_2417:
	shr.u64 	%rd11954, %rd11953, 1;
	add.s64 	%rd4507, %rd11955, %rd11954;
	shl.b64 	%rd7124, %rd4507, 2;
	add.s64 	%rd7125, %rd4503, %rd7124;
	ld.u32 	%r1610, [%rd7125];
	setp.ge.s32 	%p494, %r1610, %r984;
	@%p494 bra 	$L__BB3_2419;
	add.s64 	%rd11955, %rd4507, 1;
	not.b64 	%rd7126, %rd11954;
	add.s64 	%rd11954, %rd11953, %rd7126;
$L__BB3_2419:
	setp.ne.s64 	%p495, %rd11954, 0;
	mov.u64 	%rd11953, %rd11954;
	@%p495 bra 	$L__BB3_2417;
	cvt.u32.u64 	%r986, %rd11955;
	mov.b64 	%rd11959, 0;
	mov.u64 	%rd11957, %rd11325;
$L__BB3_2421:
	shr.u64 	%rd11958, %rd11957, 1;
	add.s64 	%rd4515, %rd11959, %rd11958;
	shl.b64 	%rd7128, %rd4515, 2;
	add.s64 	%rd7129, %rd4503, %rd7128;
	ld.u32 	%r1611, [%rd7129];
	setp.ge.s32 	%p496, %r1611, %r985;
	@%p496 bra 	$L__BB3_2423;
	add.s64 	%rd11959, %rd4515, 1;
	not.b64 	%rd7130, %rd11958;
	add.s64 	%rd11958, %rd11957, %rd7130;
$L__BB3_2423:
	setp.ne.s64 	%p497, %rd11958, 0;
	mov.u64 	%rd11957, %rd11958;
	@%p497 bra 	$L__BB3_2421;
	cvt.u32.u64 	%r987, %rd11959;
	ld.global.u64 	%rd4520, [%rd4+72];
	mov.b64 	%rd11963, 0;
	mov.u64 	%rd11961, %rd11325;
$L__BB3_2425:
	shr.u64 	%rd11962, %rd11961, 1;
	add.s64 	%rd4524, %rd11963, %rd11962;
	shl.b64 	%rd7132, %rd4524, 2;
	add.s64 	%rd7133, %rd4520, %rd7132;
	ld.u32 	%r1612, [%rd7133];
	setp.ge.s32 	%p498, %r1612, %r986;
	@%p498 bra 	$L__BB3_2427;
	add.s64 	%rd11963, %rd4524, 1;
	not.b64 	%rd7134, %rd11962;
	add.s64 	%rd11962, %rd11961, %rd7134;
$L__BB3_2427:
	setp.ne.s64 	%p499, %rd11962, 0;
	mov.u64 	%rd11961, %rd11962;
	@%p499 bra 	$L__BB3_2425;
	mov.b64 	%rd11967, 0;
	mov.u64 	%rd11965, %rd11325;
$L__BB3_2429:
	shr.u64 	%rd11966, %rd11965, 1;
	add.s64 	%rd4532, %rd11967, %rd11966;
	shl.b64 	%rd7136, %rd4532, 2;
	add.s64 	%rd7137, %rd4520, %rd7136;
	ld.u32 	%r1613, [%rd7137];
	setp.ge.s32 	%p500, %r1613, %r987;
	@%p500 bra 	$L__BB3_2431;
	add.s64 	%rd11967, %rd4532, 1;
	not.b64 	%rd7138, %rd11966;
	add.s64 	%rd11966, %rd11965, %rd7138;
$L__BB3_2431:
	setp.ne.s64 	%p501, %rd11966, 0;
	mov.u64 	%rd11965, %rd11966;
	@%p501 bra 	$L__BB3_2429;
	cvt.u32.u64 	%r2786, %rd11967;
	cvt.u32.u64 	%r2787, %rd11963;
$L__BB3_2433:
	setp.lt.s32 	%p1882, %r2787, %r2786;
$L__BB3_2434:
	selp.b32 	%r992, %r2765, %r2768, %p1882;
	selp.u32 	%r1614, 1, 0, %p1882;
	add.s32 	%r993, %r964, %r1614;
	not.pred 	%p502, %p1882;
	selp.u32 	%r1615, 1, 0, %p502;
	add.s32 	%r994, %r965, %r1615;
	@%p1882 bra 	$L__BB3_2436;
	shl.b32 	%r1616, %r994, 2;
	add.s32 	%r1618, %r1385, %r1616;
	ld.shared.u32 	%r2768, [%r1618];
	bra.uni 	$L__BB3_2437;
$L__BB3_2436:
	shl.b32 	%r1619, %r993, 2;
	add.s32 	%r1621, %r1385, %r1619;
	ld.shared.u32 	%r2765, [%r1621];
$L__BB3_2437:
	setp.ge.s32 	%p504, %r993, %r754;
	mov.pred 	%p1883, 0;
	@%p504 bra 	$L__BB3_2522;
	setp.ge.s32 	%p506, %r994, %r619;
	mov.pred 	%p1883, -1;
	@%p506 bra 	$L__BB3_2522;
	setp.eq.s64 	%p507, %rd11325, 0;
	mov.b32 	%r2790, 0;
	mov.u32 	%r2791, %r2790;
	@%p507 bra 	$L__BB3_2521;
	ld.global.u64 	%rd4537, [%rd4];
	mov.b64 	%rd11971, 0;
	mov.u64 	%rd11969, %rd11325;
$L__BB3_2441:
	shr.u64 	%rd11970, %rd11969, 1;
	add.s64 	%rd4541, %rd11971, %rd11970;
	shl.b64 	%rd7140, %rd4541, 2;
	add.s64 	%rd7141, %rd4537, %rd7140;
	ld.u32 	%r1623, [%rd7141];
	setp.ge.s32 	%p508, %r1623, %r2765;
	@%p508 bra 	$L__BB3_2443;
	add.s64 	%rd11971, %rd4541, 1;
	not.b64 	%rd7142, %rd11970;
	add.s64 	%rd11970, %rd11969, %rd7142;
$L__BB3_2443:
	setp.ne.s64 	%p509, %rd11970, 0;
	mov.u64 	%rd11969, %rd11970;
	@%p509 bra 	$L__BB3_2441;
	cvt.u32.u64 	%r999, %rd11971;
	mov.b64 	%rd11975, 0;
	mov.u64 	%rd11973, %rd11325;
$L__BB3_2445:
	shr.u64 	%rd11974, %rd11973, 1;
	add.s64 	%rd4549, %rd11975, %rd11974;
	shl.b64 	%rd7144, %rd4549, 2;
	add.s64 	%rd7145, %rd4537, %rd7144;
	ld.u32 	%r1624, [%rd7145];
	setp.ge.s32 	%p510, %r1624, %r2768;
	@%p510 bra 	$L__BB3_2447;
	add.s64 	%rd11975, %rd4549, 1;
	not.b64 	%rd7146, %rd11974;
	add.s64 	%rd11974, %rd11973, %rd7146;
$L__BB3_2447:
	setp.ne.s64 	%p511, %rd11974, 0;
	mov.u64 	%rd11973, %rd11974;
	@%p511 bra 	$L__BB3_2445;
	cvt.u32.u64 	%r1000, %rd11975;
	ld.global.u64 	%rd4554, [%rd4+8];
	mov.b64 	%rd11979, 0;
	mov.u64 	%rd11977, %rd11325;
$L__BB3_2449:
	shr.u64 	%rd11978, %rd11977, 1;
	add.s64 	%rd4558, %rd11979, %rd11978;
	shl.b64 	%rd7148, %rd4558, 2;
	add.s64 	%rd7149, %rd4554, %rd7148;
	ld.u32 	%r1625, [%rd7149];
	setp.ge.s32 	%p512, %r1625, %r999;
	@%p512 bra 	$L__BB3_2451;
	add.s64 	%rd11979, %rd4558, 1;
	not.b64 	%rd7150, %rd11978;
	add.s64 	%rd11978, %rd11977, %rd7150;
$L__BB3_2451:
	setp.ne.s64 	%p513, %rd11978, 0;
	mov.u64 	%rd11977, %rd11978;
	@%p513 bra 	$L__BB3_2449;
	cvt.u32.u64 	%r1001, %rd11979;
	mov.b64 	%rd11983, 0;
	mov.u64 	%rd11981, %rd11325;
$L__BB3_2453:
	shr.u64 	%rd11982, %rd11981, 1;
	add.s64 	%rd4566, %rd11983, %rd11982;
	shl.b64 	%rd7152, %rd4566, 2;
	add.s64 	%rd7153, %rd4554, %rd7152;
	ld.u32 	%r1626, [%rd7153];
	setp.ge.s32 	%p514, %r1626, %r1000;
	@%p514 bra 	$L__BB3_2455;
	add.s64 	%rd11983, %rd4566, 1;
	not.b64 	%rd7154, %rd11982;
	add.s64 	%rd11982, %rd11981, %rd7154;
$L__BB3_2455:
	setp.ne.s64 	%p515, %rd11982, 0;
	mov.u64 	%rd11981, %rd11982;
	@%p515 bra 	$L__BB3_2453;
	cvt.u32.u64 	%r1002, %rd11983;
	ld.global.u64 	%rd4571, [%rd4+16];
	mov.b64 	%rd11987, 0;
	mov.u64 	%rd11985, %rd11325;
$L__BB3_2457:
	shr.u64 	%rd11986, %rd11985, 1;
	add.s64 	%rd4575, %rd11987, %rd11986;
	shl.b64 	%rd7156, %rd4575, 2;
	add.s64 	%rd7157, %rd4571, %rd7156;
	ld.u32 	%r1627, [%rd7157];
	setp.ge.s32 	%p516, %r1627, %r1001;
	@%p516 bra 	$L__BB3_2459;
	add.s64 	%rd11987, %rd4575, 1;
	not.b64 	%rd7158, %rd11986;
	add.s64 	%rd11986, %rd11985, %rd7158;
$L__BB3_2459:
	setp.ne.s64 	%p517, %rd11986, 0;
	mov.u64 	%rd11985, %rd11986;
	@%p517 bra 	$L__BB3_2457;
	cvt.u32.u64 	%r1003, %rd11987;
	mov.b64 	%rd11991, 0;
	mov.u64 	%rd11989, %rd11325;
$L__BB3_2461:
	shr.u64 	%rd11990, %rd11989, 1;
	add.s64 	%rd4583, %rd11991, %rd11990;
	shl.b64 	%rd7160, %rd4583, 2;
	add.s64 	%rd7161, %rd4571, %rd7160;
	ld.u32 	%r1628, [%rd7161];
	setp.ge.s32 	%p518, %r1628, %r1002;
	@%p518 bra 	$L__BB3_2463;
	add.s64 	%rd11991, %rd4583, 1;
	not.b64 	%rd7162, %rd11990;
	add.s64 	%rd11990, %rd11989, %rd7162;
$L__BB3_2463:
	setp.ne.s64 	%p519, %rd11990, 0;
	mov.u64 	%rd11989, %rd11990;
	@%p519 bra 	$L__BB3_2461;
	cvt.u32.u64 	%r1004, %rd11991;
	ld.global.u64 	%rd4588, [%rd4+24];
	mov.b64 	%rd11995, 0;
	mov.u64 	%rd11993, %rd11325;
$L__BB3_2465:
	shr.u64 	%rd11994, %rd11993, 1;
	add.s64 	%rd4592, %rd11995, %rd11994;
	shl.b64 	%rd7164, %rd4592, 2;
	add.s64 	%rd7165, %rd4588, %rd7164;
	ld.u32 	%r1629, [%rd7165];
	setp.ge.s32 	%p520, %r1629, %r1003;
	@%p520 bra 	$L__BB3_2467;
	add.s64 	%rd11995, %rd4592, 1;
	not.b64 	%rd7166, %rd11994;
	add.s64 	%rd11994, %rd11993, %rd7166;
$L__BB3_2467:
	setp.ne.s64 	%p521, %rd11994, 0;
	mov.u64 	%rd11993, %rd11994;
	@%p521 bra 	$L__BB3_2465;
	cvt.u32.u64 	%r1005, %rd11995;
	mov.b64 	%rd11999, 0;
	mov.u64 	%rd11997, %rd11325;
$L__BB3_2469:
	shr.u64 	%rd11998, %rd11997, 1;
	add.s64 	%rd4600, %rd11999, %rd11998;
	shl.b64 	%rd7168, %rd4600, 2;
	add.s64 	%rd7169, %rd4588, %rd7168;
	ld.u32 	%r1630, [%rd7169];
	setp.ge.s32 	%p522, %r1630, %r1004;
	@%p522 bra 	$L__BB3_2471;
	add.s64 	%rd11999, %rd4600, 1;
	not.b64 	%rd7170, %rd11998;
	add.s64 	%rd11998, %rd11997, %rd7170;
$L__BB3_2471:
	setp.ne.s64 	%p523, %rd11998, 0;
	mov.u64 	%rd11997, %rd11998;
	@%p523 bra 	$L__BB3_2469;
	cvt.u32.u64 	%r1006, %rd11999;
	ld.global.u64 	%rd4605, [%rd4+32];
	mov.b64 	%rd12003, 0;
	mov.u64 	%rd12001, %rd11325;
$L__BB3_2473:
	shr.u64 	%rd12002, %rd12001, 1;
	add.s64 	%rd4609, %rd12003, %rd12002;
	shl.b64 	%rd7172, %rd4609, 2;
	add.s64 	%rd7173, %rd4605, %rd7172;
	ld.u32 	%r1631, [%rd7173];
	setp.ge.s32 	%p524, %r1631, %r1005;
	@%p524 bra 	$L__BB3_2475;
	add.s64 	%rd12003, %rd4609, 1;
	not.b64 	%rd7174, %rd12002;
	add.s64 	%rd12002, %rd12001, %rd7174;
$L__BB3_2475:
	setp.ne.s64 	%p525, %rd12002, 0;
	mov.u64 	%rd12001, %rd12002;
	@%p525 bra 	$L__BB3_2473;
	cvt.u32.u64 	%r1007, %rd12003;
	mov.b64 	%rd12007, 0;
	mov.u64 	%rd12005, %rd11325;
$L__BB3_2477:
	shr.u64 	%rd12006, %rd12005, 1;
	add.s64 	%rd4617, %rd12007, %rd12006;
	shl.b64 	%rd7176, %rd4617, 2;
	add.s64 	%rd7177, %rd4605, %rd7176;
	ld.u32 	%r1632, [%rd7177];
	setp.ge.s32 	%p526, %r1632, %r1006;
	@%p526 bra 	$L__BB3_2479;
	add.s64 	%rd12007, %rd4617, 1;
	not.b64 	%rd7178, %rd12006;
	add.s64 	%rd12006, %rd12005, %rd7178;
$L__BB3_2479:
	setp.ne.s64 	%p527, %rd12006, 0;
	mov.u64 	%rd12005, %rd12006;
	@%p527 bra 	$L__BB3_2477;
	cvt.u32.u64 	%r1008, %rd12007;
	ld.global.u64 	%rd4622, [%rd4+40];
	mov.b64 	%rd12011, 0;
	mov.u64 	%rd12009, %rd11325;
$L__BB3_2481:
	shr.u64 	%rd12010, %rd12009, 1;
	add.s64 	%rd4626, %rd12011, %rd12010;
	shl.b64 	%rd7180, %rd4626, 2;
	add.s64 	%rd7181, %rd4622, %rd7180;
	ld.u32 	%r1633, [%rd7181];
	setp.ge.s32 	%p528, %r1633, %r1007;
	@%p528 bra 	$L__BB3_2483;
	add.s64 	%rd12011, %rd4626, 1;
	not.b64 	%rd7182, %rd12010;
	add.s64 	%rd12010, %rd12009, %rd7182;
$L__BB3_2483:
	setp.ne.s64 	%p529, %rd12010, 0;
	mov.u64 	%rd12009, %rd12010;
	@%p529 bra 	$L__BB3_2481;
	cvt.u32.u64 	%r1009, %rd12011;
	mov.b64 	%rd12015, 0;
	mov.u64 	%rd12013, %rd11325;
$L__BB3_2485:
	shr.u64 	%rd12014, %rd12013, 1;
	add.s64 	%rd4634, %rd12015, %rd12014;
	shl.b64 	%rd7184, %rd4634, 2;
	add.s64 	%rd7185, %rd4622, %rd7184;
	ld.u32 	%r1634, [%rd7185];
	setp.ge.s32 	%p530, %r1634, %r1008;
	@%p530 bra 	$L__BB3_2487;
	add.s64 	%rd12015, %rd4634, 1;
	not.b64 	%rd7186, %rd12014;
	add.s64 	%rd12014, %rd12013, %rd7186;
$L__BB3_2487:
	setp.ne.s64 	%p531, %rd12014, 0;
	mov.u64 	%rd12013, %rd12014;
	@%p531 bra 	$L__BB3_2485;
	cvt.u32.u64 	%r1010, %rd12015;
	ld.global.u64 	%rd4639, [%rd4+48];
	mov.b64 	%rd12019, 0;
	mov.u64 	%rd12017, %rd11325;
$L__BB3_2489:
	shr.u64 	%rd12018, %rd12017, 1;
	add.s64 	%rd4643, %rd12019, %rd12018;
	shl.b64 	%rd7188, %rd4643, 2;
	add.s64 	%rd7189, %rd4639, %rd7188;
	ld.u32 	%r1635, [%rd7189];
	setp.ge.s32 	%p532, %r1635, %r1009;
	@%p532 bra 	$L__BB3_2491;
	add.s64 	%rd12019, %rd4643, 1;
	not.b64 	%rd7190, %rd12018;
	add.s64 	%rd12018, %rd12017, %rd7190;
$L__BB3_2491:
	setp.ne.s64 	%p533, %rd12018, 0;
	mov.u64 	%rd12017, %rd12018;
	@%p533 bra 	$L__BB3_2489;
	cvt.u32.u64 	%r1011, %rd12019;
	mov.b64 	%rd12023, 0;
	mov.u64 	%rd12021, %rd11325;
$L__BB3_2493:
	shr.u64 	%rd12022, %rd12021, 1;
	add.s64 	%rd4651, %rd12023, %rd12022;
	shl.b64 	%rd7192, %rd4651, 2;
	add.s64 	%rd7193, %rd4639, %rd7192;
	ld.u32 	%r1636, [%rd7193];
	setp.ge.s32 	%p534, %r1636, %r1010;
	@%p534 bra 	$L__BB3_2495;
	add.s64 	%rd12023, %rd4651, 1;
	not.b64 	%rd7194, %rd12022;
	add.s64 	%rd12022, %rd12021, %rd7194;
$L__BB3_2495:
	setp.ne.s64 	%p535, %rd12022, 0;
	mov.u64 	%rd12021, %rd12022;
	@%p535 bra 	$L__BB3_2493;
	cvt.u32.u64 	%r1012, %rd12023;
	ld.global.u64 	%rd4656, [%rd4+56];
	mov.b64 	%rd12027, 0;
	mov.u64 	%rd12025, %rd11325;
$L__BB3_2497:
	shr.u64 	%rd12026, %rd12025, 1;
	add.s64 	%rd4660, %rd12027, %rd12026;
	shl.b64 	%rd7196, %rd4660, 2;
	add.s64 	%rd7197, %rd4656, %rd7196;
	ld.u32 	%r1637, [%rd7197];
	setp.ge.s32 	%p536, %r1637, %r1011;
	@%p536 bra 	$L__BB3_2499;
	add.s64 	%rd12027, %rd4660, 1;
	not.b64 	%rd7198, %rd12026;
	add.s64 	%rd12026, %rd12025, %rd7198;
$L__BB3_2499:
	setp.ne.s64 	%p537, %rd12026, 0;
	mov.u64 	%rd12025, %rd12026;
	@%p537 bra 	$L__BB3_2497;
	cvt.u32.u64 	%r1013, %rd12027;
	mov.b64 	%rd12031, 0;
	mov.u64 	%rd12029, %rd11325;
$L__BB3_2501:
	shr.u64 	%rd12030, %rd12029, 1;
	add.s64 	%rd4668, %rd12031, %rd12030;
	shl.b64 	%rd7200, %rd4668, 2;
	add.s64 	%rd7201, %rd4656, %rd7200;
	ld.u32 	%r1638, [%rd7201];
	setp.ge.s32 	%p538, %r1638, %r1012;
	@%p538 bra 	$L__BB3_2503;
	add.s64 	%rd12031, %rd4668, 1;
	not.b64 	%rd7202, %rd12030;
	add.s64 	%rd12030, %rd12029, %rd7202;
$L__BB3_2503:
	setp.ne.s64 	%p539, %rd12030, 0;
	mov.u64 	%rd12029, %rd12030;
	@%p539 bra 	$L__BB3_2501;
	cvt.u32.u64 	%r1014, %rd12031;
	ld.global.u64 	%rd4673, [%rd4+64];
	mov.b64 	%rd12035, 0;
	mov.u64 	%rd12033, %rd11325;
$L__BB3_2505:
	shr.u64 	%rd12034, %rd12033, 1;
	add.s64 	%rd4677, %rd12035, %rd12034;
	shl.b64 	%rd7204, %rd4677, 2;
	add.s64 	%rd7205, %rd4673, %rd7204;
	ld.u32 	%r1639, [%rd7205];
	setp.ge.s32 	%p540, %r1639, %r1013;
	@%p540 bra 	$L__BB3_2507;
	add.s64 	%rd12035, %rd4677, 1;
	not.b64 	%rd7206, %rd12034;
	add.s64 	%rd12034, %rd12033, %rd7206;
$L__BB3_2507:
	setp.ne.s64 	%p541, %rd12034, 0;
	mov.u64 	%rd12033, %rd12034;
	@%p541 bra 	$L__BB3_2505;
	cvt.u32.u64 	%r1015, %rd12035;
	mov.b64 	%rd12039, 0;
	mov.u64 	%rd12037, %rd11325;
$L__BB3_2509:
	shr.u64 	%rd12038, %rd12037, 1;
	add.s64 	%rd4685, %rd12039, %rd12038;
	shl.b64 	%rd7208, %rd4685, 2;
	add.s64 	%rd7209, %rd4673, %rd7208;
	ld.u32 	%r1640, [%rd7209];
	setp.ge.s32 	%p542, %r1640, %r1014;
	@%p542 bra 	$L__BB3_2511;
	add.s64 	%rd12039, %rd4685, 1;
	not.b64 	%rd7210, %rd12038;
	add.s64 	%rd12038, %rd12037, %rd7210;
$L__BB3_2511:
	setp.ne.s64 	%p543, %rd12038, 0;
	mov.u64 	%rd12037, %rd12038;
	@%p543 bra 	$L__BB3_2509;
	cvt.u32.u64 	%r1016, %rd12039;
	ld.global.u64 	%rd4690, [%rd4+72];
	mov.b64 	%rd12043, 0;
	mov.u64 	%rd12041, %rd11325;
$L__BB3_2513:
	shr.u64 	%rd12042, %rd12041, 1;
	add.s64 	%rd4694, %rd12043, %rd12042;
	shl.b64 	%rd7212, %rd4694, 2;
	add.s64 	%rd7213, %rd4690, %rd7212;
	ld.u32 	%r1641, [%rd7213];
	setp.ge.s32 	%p544, %r1641, %r1015;
	@%p544 bra 	$L__BB3_2515;
	add.s64 	%rd12043, %rd4694, 1;
	not.b64 	%rd7214, %rd12042;
	add.s64 	%rd12042, %rd12041, %rd7214;
$L__BB3_2515:
	setp.ne.s64 	%p545, %rd12042, 0;
	mov.u64 	%rd12041, %rd12042;
	@%p545 bra 	$L__BB3_2513;
	mov.b64 	%rd12047, 0;
	mov.u64 	%rd12045, %rd11325;
$L__BB3_2517:
	shr.u64 	%rd12046, %rd12045, 1;
	add.s64 	%rd4702, %rd12047, %rd12046;
	shl.b64 	%rd7216, %rd4702, 2;
	add.s64 	%rd7217, %rd4690, %rd7216;
	ld.u32 	%r1642, [%rd7217];
	setp.ge.s32 	%p546, %r1642, %r1016;
	@%p546 bra 	$L__BB3_2519;
	add.s64 	%rd12047, %rd4702, 1;
	not.b64 	%rd7218, %rd12046;
	add.s64 	%rd12046, %rd12045, %rd7218;
$L__BB3_2519:
	setp.ne.s64 	%p547, %rd12046, 0;
	mov.u64 	%rd12045, %rd12046;
	@%p547 bra 	$L__BB3_2517;
	cvt.u32.u64 	%r2790, %rd12047;
	cvt.u32.u64 	%r2791, %rd12043;
$L__BB3_2521:
	setp.lt.s32 	%p1883, %r2791, %r2790;
$L__BB3_2522:
	selp.b32 	%r1021, %r2765, %r2768, %p1883;
	selp.u32 	%r1643, 1, 0, %p1883;
	add.s32 	%r1022, %r993, %r1643;
	not.pred 	%p548, %p1883;
	selp.u32 	%r1644, 1, 0, %p548;
	add.s32 	%r1023, %r994, %r1644;
	@%p1883 bra 	$L__BB3_2524;
	shl.b32 	%r1645, %r1023, 2;
	add.s32 	%r1647, %r1385, %r1645;
	ld.shared.u32 	%r2768, [%r1647];
	bra.uni 	$L__BB3_2525;
$L__BB3_2524:
	shl.b32 	%r1648, %r1022, 2;
	add.s32 	%r1650, %r1385, %r1648;
	ld.shared.u32 	%r2765, [%r1650];
$L__BB3_2525:
	setp.ge.s32 	%p550, %r1022, %r754;
	mov.pred 	%p1884, 0;
	@%p550 bra 	$L__BB3_2610;
	setp.ge.s32 	%p552, %r1023, %r619;
	mov.pred 	%p1884, -1;
	@%p552 bra 	$L__BB3_2610;
	setp.eq.s64 	%p553, %rd11325, 0;
	mov.b32 	%r2794, 0;
	mov.u32 	%r2795, %r2794;
	@%p553 bra 	$L__BB3_2609;
	ld.global.u64 	%rd4707, [%rd4];
	mov.b64 	%rd12051, 0;
	mov.u64 	%rd12049, %rd11325;
$L__BB3_2529:
	shr.u64 	%rd12050, %rd12049, 1;
	add.s64 	%rd4711, %rd12051, %rd12050;
	shl.b64 	%rd7220, %rd4711, 2;
	add.s64 	%rd7221, %rd4707, %rd7220;
	ld.u32 	%r1652, [%rd7221];
	setp.ge.s32 	%p554, %r1652, %r2765;
	@%p554 bra 	$L__BB3_2531;
	add.s64 	%rd12051, %rd4711, 1;
	not.b64 	%rd7222, %rd12050;
	add.s64 	%rd12050, %rd12049, %rd7222;
$L__BB3_2531:
	setp.ne.s64 	%p555, %rd12050, 0;
	mov.u64 	%rd12049, %rd12050;
	@%p555 bra 	$L__BB3_2529;
	cvt.u32.u64 	%r1028, %rd12051;
	mov.b64 	%rd12055, 0;
	mov.u64 	%rd12053, %rd11325;
$L__BB3_2533:
	shr.u64 	%rd12054, %rd12053, 1;
	add.s64 	%rd4719, %rd12055, %rd12054;
	shl.b64 	%rd7224, %rd4719, 2;
	add.s64 	%rd7225, %rd4707, %rd7224;
	ld.u32 	%r1653, [%rd7225];
	setp.ge.s32 	%p556, %r1653, %r2768;
	@%p556 bra 	$L__BB3_2535;
	add.s64 	%rd12055, %rd4719, 1;
	not.b64 	%rd7226, %rd12054;
	add.s64 	%rd12054, %rd12053, %rd7226;
$L__BB3_2535:
	setp.ne.s64 	%p557, %rd12054, 0;
	mov.u64 	%rd12053, %rd12054;
	@%p557 bra 	$L__BB3_2533;
	cvt.u32.u64 	%r1029, %rd12055;
	ld.global.u64 	%rd4724, [%rd4+8];
	mov.b64 	%rd12059, 0;
	mov.u64 	%rd12057, %rd11325;
$L__BB3_2537:
	shr.u64 	%rd12058, %rd12057, 1;
	add.s64 	%rd4728, %rd12059, %rd12058;
	shl.b64 	%rd7228, %rd4728, 2;
	add.s64 	%rd7229, %rd4724, %rd7228;
	ld.u32 	%r1654, [%rd7229];
	setp.ge.s32 	%p558, %r1654, %r1028;
	@%p558 bra 	$L__BB3_2539;
	add.s64 	%rd12059, %rd4728, 1;
	not.b64 	%rd7230, %rd12058;
	add.s64 	%rd12058, %rd12057, %rd7230;
$L__BB3_2539:
	setp.ne.s64 	%p559, %rd12058, 0;
	mov.u64 	%rd12057, %rd12058;
	@%p559 bra 	$L__BB3_2537;
	cvt.u32.u64 	%r1030, %rd12059;
	mov.b64 	%rd12063, 0;
	mov.u64 	%rd12061, %rd11325;
$L__BB3_2541:
	shr.u64 	%rd12062, %rd12061, 1;
	add.s64 	%rd4736, %rd12063, %rd12062;
	shl.b64 	%rd7232, %rd4736, 2;
	add.s64 	%rd7233, %rd4724, %rd7232;
	ld.u32 	%r1655, [%rd7233];
	setp.ge.s32 	%p560, %r1655, %r1029;
	@%p560 bra 	$L__BB3_2543;
	add.s64 	%rd12063, %rd4736, 1;
	not.b64 	%rd7234, %rd12062;
	add.s64 	%rd12062, %rd12061, %rd7234;
$L__BB3_2543:
	setp.ne.s64 	%p561, %rd12062, 0;
	mov.u64 	%rd12061, %rd12062;
	@%p561 bra 	$L__BB3_2541;
	cvt.u32.u64 	%r1031, %rd12063;
	ld.global.u64 	%rd4741, [%rd4+16];
	mov.b64 	%rd12067, 0;
	mov.u64 	%rd12065, %rd11325;
$L__BB3_2545:
	shr.u64 	%rd12066, %rd12065, 1;
	add.s64 	%rd4745, %rd12067, %rd12066;
	shl.b64 	%rd7236, %rd4745, 2;
	add.s64 	%rd7237, %rd4741, %rd7236;
	ld.u32 	%r1656, [%rd7237];
	setp.ge.s32 	%p562, %r1656, %r1030;
	@%p562 bra 	$L__BB3_2547;
	add.s64 	%rd12067, %rd4745, 1;
	not.b64 	%rd7238, %rd12066;
	add.s64 	%rd12066, %rd12065, %rd7238;
$L__BB3_2547:
	setp.ne.s64 	%p563, %rd12066, 0;
	mov.u64 	%rd12065, %rd12066;
	@%p563 bra 	$L__BB3_2545;
	cvt.u32.u64 	%r1032, %rd12067;
	mov.b64 	%rd12071, 0;
	mov.u64 	%rd12069, %rd11325;
$L__BB3_2549:
	shr.u64 	%rd12070, %rd12069, 1;
	add.s64 	%rd4753, %rd12071, %rd12070;
	shl.b64 	%rd7240, %rd4753, 2;
	add.s64 	%rd7241, %rd4741, %rd7240;
	ld.u32 	%r1657, [%rd7241];
	setp.ge.s32 	%p564, %r1657, %r1031;
	@%p564 bra 	$L__BB3_2551;
	add.s64 	%rd12071, %rd4753, 1;
	not.b64 	%rd7242, %rd12070;
	add.s64 	%rd12070, %rd12069, %rd7242;
$L__BB3_2551:
	setp.ne.s64 	%p565, %rd12070, 0;
	mov.u64 	%rd12069, %rd12070;
	@%p565 bra 	$L__BB3_2549;
	cvt.u32.u64 	%r1033, %rd12071;
	ld.global.u64 	%rd4758, [%rd4+24];
	mov.b64 	%rd12075, 0;
	mov.u64 	%rd12073, %rd11325;
$L__BB3_2553:
	shr.u64 	%rd12074, %rd12073, 1;
	add.s64 	%rd4762, %rd12075, %rd12074;
	shl.b64 	%rd7244, %rd4762, 2;
	add.s64 	%rd7245, %rd4758, %rd7244;
	ld.u32 	%r1658, [%rd7245];
	setp.ge.s32 	%p566, %r1658, %r1032;
	@%p566 bra 	$L__BB3_2555;
	add.s64 	%rd12075, %rd4762, 1;
	not.b64 	%rd7246, %rd12074;
	add.s64 	%rd12074, %rd12073, %rd7246;
$L__BB3_2555:
	setp.ne.s64 	%p567, %rd12074, 0;
	mov.u64 	%rd12073, %rd12074;
	@%p567 bra 	$L__BB3_2553;
	cvt.u32.u64 	%r1034, %rd12075;
	mov.b64 	%rd12079, 0;
	mov.u64 	%rd12077, %rd11325;
$L__BB3_2557:
	shr.u64 	%rd12078, %rd12077, 1;
	add.s64 	%rd4770, %rd12079, %rd12078;
	shl.b64 	%rd7248, %rd4770, 2;
	add.s64 	%rd7249, %rd4758, %rd7248;
	ld.u32 	%r1659, [%rd7249];
	setp.ge.s32 	%p568, %r1659, %r1033;
	@%p568 bra 	$L__BB3_2559;
	add.s64 	%rd12079, %rd4770, 1;
	not.b64 	%rd7250, %rd12078;
	add.s64 	%rd12078, %rd12077, %rd7250;
$L__BB3_2559:
	setp.ne.s64 	%p569, %rd12078, 0;
	mov.u64 	%rd12077, %rd12078;
	@%p569 bra 	$L__BB3_2557;
	cvt.u32.u64 	%r1035, %rd12079;
	ld.global.u64 	%rd4775, [%rd4+32];
	mov.b64 	%rd12083, 0;
	mov.u64 	%rd12081, %rd11325;
$L__BB3_2561:
	shr.u64 	%rd12082, %rd12081, 1;
	add.s64 	%rd4779, %rd12083, %rd12082;
	shl.b64 	%rd7252, %rd4779, 2;
	add.s64 	%rd7253, %rd4775, %rd7252;
	ld.u32 	%r1660, [%rd7253];
	setp.ge.s32 	%p570, %r1660, %r1034;
	@%p570 bra 	$L__BB3_2563;
	add.s64 	%rd12083, %rd4779, 1;
	not.b64 	%rd7254, %rd12082;
	add.s64 	%rd12082, %rd12081, %rd7254;
$L__BB3_2563:
	setp.ne.s64 	%p571, %rd12082, 0;
	mov.u64 	%rd12081, %rd12082;
	@%p571 bra 	$L__BB3_2561;
	cvt.u32.u64 	%r1036, %rd12083;
	mov.b64 	%rd12087, 0;
	mov.u64 	%rd12085, %rd11325;
$L__BB3_2565:
	shr.u64 	%rd12086, %rd12085, 1;
	add.s64 	%rd4787, %rd12087, %rd12086;
	shl.b64 	%rd7256, %rd4787, 2;
	add.s64 	%rd7257, %rd4775, %rd7256;
	ld.u32 	%r1661, [%rd7257];
	setp.ge.s32 	%p572, %r1661, %r1035;
	@%p572 bra 	$L__BB3_2567;
	add.s64 	%rd12087, %rd4787, 1;
	not.b64 	%rd7258, %rd12086;
	add.s64 	%rd12086, %rd12085, %rd7258;
$L__BB3_2567:
	setp.ne.s64 	%p573, %rd12086, 0;
	mov.u64 	%rd12085, %rd12086;
	@%p573 bra 	$L__BB3_2565;
	cvt.u32.u64 	%r1037, %rd12087;
	ld.global.u64 	%rd4792, [%rd4+40];
	mov.b64 	%rd12091, 0;
	mov.u64 	%rd12089, %rd11325;
$L__BB3_2569:
	shr.u64 	%rd12090, %rd12089, 1;
	add.s64 	%rd4796, %rd12091, %rd12090;
	shl.b64 	%rd7260, %rd4796, 2;
	add.s64 	%rd7261, %rd4792, %rd7260;
	ld.u32 	%r1662, [%rd7261];
	setp.ge.s32 	%p574, %r1662, %r1036;
	@%p574 bra 	$L__BB3_2571;
	add.s64 	%rd12091, %rd4796, 1;
	not.b64 	%rd7262, %rd12090;
	add.s64 	%rd12090, %rd12089, %rd7262;
$L__BB3_2571:
	setp.ne.s64 	%p575, %rd12090, 0;
	mov.u64 	%rd12089, %rd12090;
	@%p575 bra 	$L__BB3_2569;
	cvt.u32.u64 	%r1038, %rd12091;
	mov.b64 	%rd12095, 0;
	mov.u64 	%rd12093, %rd11325;
$L__BB3_2573:
	shr.u64 	%rd12094, %rd12093, 1;
	add.s64 	%rd4804, %rd12095, %rd12094;
	shl.b64 	%rd7264, %rd4804, 2;
	add.s64 	%rd7265, %rd4792, %rd7264;
	ld.u32 	%r1663, [%rd7265];
	setp.ge.s32 	%p576, %r1663, %r1037;
	@%p576 bra 	$L__BB3_2575;
	add.s64 	%rd12095, %rd4804, 1;
	not.b64 	%rd7266, %rd12094;
	add.s64 	%rd12094, %rd12093, %rd7266;
$L__BB3_2575:
	setp.ne.s64 	%p577, %rd12094, 0;
	mov.u64 	%rd12093, %rd12094;
	@%p577 bra 	$L__BB3_2573;
	cvt.u32.u64 	%r1039, %rd12095;
	ld.global.u64 	%rd4809, [%rd4+48];
	mov.b64 	%rd12099, 0;
	mov.u64 	%rd12097, %rd11325;
$L__BB3_2577:
	shr.u64 	%rd12098, %rd12097, 1;
	add.s64 	%rd4813, %rd12099, %rd12098;
	shl.b64 	%rd7268, %rd4813, 2;
	add.s64 	%rd7269, %rd4809, %rd7268;
	ld.u32 	%r1664, [%rd7269];
	setp.ge.s32 	%p578, %r1664, %r1038;
	@%p578 bra 	$L__BB3_2579;
	add.s64 	%rd12099, %rd4813, 1;
	not.b64 	%rd7270, %rd12098;
	add.s64 	%rd12098, %rd12097, %rd7270;
$L__BB3_2579:
	setp.ne.s64 	%p579, %rd12098, 0;
	mov.u64 	%rd12097, %rd12098;
	@%p579 bra 	$L__BB3_2577;
	cvt.u32.u64 	%r1040, %rd12099;
	mov.b64 	%rd12103, 0;
	mov.u64 	%rd12101, %rd11325;
$L__BB3_2581:
	shr.u64 	%rd12102, %rd12101, 1;
	add.s64 	%rd4821, %rd12103, %rd12102;
	shl.b64 	%rd7272, %rd4821, 2;
	add.s64 	%rd7273, %rd4809, %rd7272;
	ld.u32 	%r1665, [%rd7273];
	setp.ge.s32 	%p580, %r1665, %r1039;
	@%p580 bra 	$L__BB3_2583;
	add.s64 	%rd12103, %rd4821, 1;
	not.b64 	%rd7274, %rd12102;
	add.s64 	%rd12102, %rd12101, %rd7274;
$L__BB3_2583:
	setp.ne.s64 	%p581, %rd12102, 0;
	mov.u64 	%rd12101, %rd12102;
	@%p581 bra 	$L__BB3_2581;
	cvt.u32.u64 	%r1041, %rd12103;
	ld.global.u64 	%rd4826, [%rd4+56];
	mov.b64 	%rd12107, 0;
	mov.u64 	%rd12105, %rd11325;
$L__BB3_2585:
	shr.u64 	%rd12106, %rd12105, 1;
	add.s64 	%rd4830, %rd12107, %rd12106;
	shl.b64 	%rd7276, %rd4830, 2;
	add.s64 	%rd7277, %rd4826, %rd7276;
	ld.u32 	%r1666, [%rd7277];
	setp.ge.s32 	%p582, %r1666, %r1040;
	@%p582 bra 	$L__BB3_2587;
	add.s64 	%rd12107, %rd4830, 1;
	not.b64 	%rd7278, %rd12106;
	add.s64 	%rd12106, %rd12105, %rd7278;
$L__BB3_2587:
	setp.ne.s64 	%p583, %rd12106, 0;
	mov.u64 	%rd12105, %rd12106;
	@%p583 bra 	$L__BB3_2585;
	cvt.u32.u64 	%r1042, %rd12107;
	mov.b64 	%rd12111, 0;
	mov.u64 	%rd12109, %rd11325;
$L__BB3_2589:
	shr.u64 	%rd12110, %rd12109, 1;
	add.s64 	%rd4838, %rd12111, %rd12110;
	shl.b64 	%rd7280, %rd4838, 2;
	add.s64 	%rd7281, %rd4826, %rd7280;
	ld.u32 	%r1667, [%rd7281];
	setp.ge.s32 	%p584, %r1667, %r1041;
	@%p584 bra 	$L__BB3_2591;
	add.s64 	%rd12111, %rd4838, 1;
	not.b64 	%rd7282, %rd12110;
	add.s64 	%rd12110, %rd12109, %rd7282;
$L__BB3_2591:
	setp.ne.s64 	%p585, %rd12110, 0;
	mov.u64 	%rd12109, %rd12110;
	@%p585 bra 	$L__BB3_2589;
	cvt.u32.u64 	%r1043, %rd12111;
	ld.global.u64 	%rd4843, [%rd4+64];
	mov.b64 	%rd12115, 0;
	mov.u64 	%rd12113, %rd11325;
$L__BB3_2593:
	shr.u64 	%rd12114, %rd12113, 1;
	add.s64 	%rd4847, %rd12115, %rd12114;
	shl.b64 	%rd7284, %rd4847, 2;
	add.s64 	%rd7285, %rd4843, %rd7284;
	ld.u32 	%r1668, [%rd7285];
	setp.ge.s32 	%p586, %r1668, %r1042;
	@%p586 bra 	$L__BB3_2595;
	add.s64 	%rd12115, %rd4847, 1;
	not.b64 	%rd7286, %rd12114;
	add.s64 	%rd12114, %rd12113, %rd7286;
$L__BB3_2595:
	setp.ne.s64 	%p587, %rd12114, 0;
	mov.u64 	%rd12113, %rd12114;
	@%p587 bra 	$L__BB3_2593;
	cvt.u32.u64 	%r1044, %rd12115;
	mov.b64 	%rd12119, 0;
	mov.u64 	%rd12117, %rd11325;
$L__BB3_2597:
	shr.u64 	%rd12118, %rd12117, 1;
	add.s64 	%rd4855, %rd12119, %rd12118;
	shl.b64 	%rd7288, %rd4855, 2;
	add.s64 	%rd7289, %rd4843, %rd7288;
	ld.u32 	%r1669, [%rd7289];
	setp.ge.s32 	%p588, %r1669, %r1043;
	@%p588 bra 	$L__BB3_2599;
	add.s64 	%rd12119, %rd4855, 1;
	not.b64 	%rd7290, %rd12118;
	add.s64 	%rd12118, %rd12117, %rd7290;
$L__BB3_2599:
	setp.ne.s64 	%p589, %rd12118, 0;
	mov.u64 	%rd12117, %rd12118;
	@%p589 bra 	$L__BB3_2597;
	cvt.u32.u64 	%r1045, %rd12119;
	ld.global.u64 	%rd4860, [%rd4+72];
	mov.b64 	%rd12123, 0;
	mov.u64 	%rd12121, %rd11325;
$L__BB3_2601:
	shr.u64 	%rd12122, %rd12121, 1;
	add.s64 	%rd4864, %rd12123, %rd12122;
	shl.b64 	%rd7292, %rd4864, 2;
	add.s64 	%rd7293, %rd4860, %rd7292;
	ld.u32 	%r1670, [%rd7293];
	setp.ge.s32 	%p590, %r1670, %r1044;
	@%p590 bra 	$L__BB3_2603;
	add.s64 	%rd12123, %rd4864, 1;
	not.b64 	%rd7294, %rd12122;
	add.s64 	%rd12122, %rd12121, %rd7294;
$L__BB3_2603:
	setp.ne.s64 	%p591, %rd12122, 0;
	mov.u64 	%rd12121, %rd12122;
	@%p591 bra 	$L__BB3_2601;
	mov.b64 	%rd12127, 0;
	mov.u64 	%rd12125, %rd11325;
$L__BB3_2605:
	shr.u64 	%rd12126, %rd12125, 1;
	add.s64 	%rd4872, %rd12127, %rd12126;
	shl.b64 	%rd7296, %rd4872, 2;
	add.s64 	%rd7297, %rd4860, %rd7296;
	ld.u32 	%r1671, [%rd7297];
	setp.ge.s32 	%p592, %r1671, %r1045;
	@%p592 bra 	$L__BB3_2607;
	add.s64 	%rd12127, %rd4872, 1;
	not.b64 	%rd7298, %rd12126;
	add.s64 	%rd12126, %rd12125, %rd7298;
$L__BB3_2607:
	setp.ne.s64 	%p593, %rd12126, 0;
	mov.u64 	%rd12125, %rd12126;
	@%p593 bra 	$L__BB3_2605;
	cvt.u32.u64 	%r2794, %rd12127;
	cvt.u32.u64 	%r2795, %rd12123;
$L__BB3_2609:
	setp.lt.s32 	%p1884, %r2795, %r2794;
$L__BB3_2610:
	selp.b32 	%r1050, %r2765, %r2768, %p1884;
	selp.u32 	%r1672, 1, 0, %p1884;
	add.s32 	%r1051, %r1022, %r1672;
	not.pred 	%p594, %p1884;
	selp.u32 	%r1673, 1, 0, %p594;
	add.s32 	%r1052, %r1023, %r1673;
	@%p1884 bra 	$L__BB3_2612;
	shl.b32 	%r1674, %r1052, 2;
	add.s32 	%r1676, %r1385, %r1674;
	ld.shared.u32 	%r2768, [%r1676];
	bra.uni 	$L__BB3_2613;
$L__BB3_2612:
	shl.b32 	%r1677, %r1051, 2;
	add.s32 	%r1679, %r1385, %r1677;
	ld.shared.u32 	%r2765, [%r1679];
$L__BB3_2613:
	setp.ge.s32 	%p596, %r1051, %r754;
	mov.pred 	%p1885, 0;
	@%p596 bra 	$L__BB3_2698;
	setp.ge.s32 	%p598, %r1052, %r619;
	mov.pred 	%p1885, -1;
	@%p598 bra 	$L__BB3_2698;
	setp.eq.s64 	%p599, %rd11325, 0;
	mov.b32 	%r2798, 0;
	mov.u32 	%r2799, %r2798;
	@%p599 bra 	$L__BB3_2697;
	ld.global.u64 	%rd4877, [%rd4];
	mov.b64 	%rd12131, 0;
	mov.u64 	%rd12129, %rd11325;
$L__BB3_2617:
	shr.u64 	%rd12130, %rd12129, 1;
	add.s64 	%rd4881, %rd12131, %rd12130;
	shl.b64 	%rd7300, %rd4881, 2;
	add.s64 	%rd7301, %rd4877, %rd7300;
	ld.u32 	%r1681, [%rd7301];
	setp.ge.s32 	%p600, %r1681, %r2765;
	@%p600 bra 	$L__BB3_2619;
	add.s64 	%rd12131, %rd4881, 1;
	not.b64 	%rd7302, %rd12130;
	add.s64 	%rd12130, %rd12129, %rd7302;
$L__BB3_2619:
	setp.ne.s64 	%p601, %rd12130, 0;
	mov.u64 	%rd12129, %rd12130;
	@%p601 bra 	$L__BB3_2617;
	cvt.u32.u64 	%r1057, %rd12131;
	mov.b64 	%rd12135, 0;
	mov.u64 	%rd12133, %rd11325;
$L__BB3_2621:
	shr.u64 	%rd12134, %rd12133, 1;
	add.s64 	%rd4889, %rd12135, %rd12134;
	shl.b64 	%rd7304, %rd4889, 2;
	add.s64 	%rd7305, %rd4877, %rd7304;
	ld.u32 	%r1682, [%rd7305];
	setp.ge.s32 	%p602, %r1682, %r2768;
	@%p602 bra 	$L__BB3_2623;
	add.s64 	%rd12135, %rd4889, 1;
	not.b64 	%rd7306, %rd12134;
	add.s64 	%rd12134, %rd12133, %rd7306;
$L__BB3_2623:
	setp.ne.s64 	%p603, %rd12134, 0;
	mov.u64 	%rd12133, %rd12134;
	@%p603 bra 	$L__BB3_2621;
	cvt.u32.u64 	%r1058, %rd12135;
	ld.global.u64 	%rd4894, [%rd4+8];
	mov.b64 	%rd12139, 0;
	mov.u64 	%rd12137, %rd11325;
$L__BB3_2625:
	shr.u64 	%rd12138, %rd12137, 1;
	add.s64 	%rd4898, %rd12139, %rd12138;
	shl.b64 	%rd7308, %rd4898, 2;
	add.s64 	%rd7309, %rd4894, %rd7308;
	ld.u32 	%r1683, [%rd7309];
	setp.ge.s32 	%p604, %r1683, %r1057;
	@%p604 bra 	$L__BB3_2627;
	add.s64 	%rd12139, %rd4898, 1;
	not.b64 	%rd7310, %rd12138;
	add.s64 	%rd12138, %rd12137, %rd7310;
$L__BB3_2627:
	setp.ne.s64 	%p605, %rd12138, 0;
	mov.u64 	%rd12137, %rd12138;
	@%p605 bra 	$L__BB3_2625;
	cvt.u32.u64 	%r1059, %rd12139;
	mov.b64 	%rd12143, 0;
	mov.u64 	%rd12141, %rd11325;
$L__BB3_2629:
	shr.u64 	%rd12142, %rd12141, 1;
	add.s64 	%rd4906, %rd12143, %rd12142;
	shl.b64 	%rd7312, %rd4906, 2;
	add.s64 	%rd7313, %rd4894, %rd7312;
	ld.u32 	%r1684, [%rd7313];
	setp.ge.s32 	%p606, %r1684, %r1058;
	@%p606 bra 	$L__BB3_2631;
	add.s64 	%rd12143, %rd4906, 1;
	not.b64 	%rd7314, %rd12142;
	add.s64 	%rd12142, %rd12141, %rd7314;
$L__BB3_2631:
	setp.ne.s64 	%p607, %rd12142, 0;
	mov.u64 	%rd12141, %rd12142;
	@%p607 bra 	$L__BB3_2629;
	cvt.u32.u64 	%r1060, %rd12143;
	ld.global.u64 	%rd4911, [%rd4+16];
	mov.b64 	%rd12147, 0;
	mov.u64 	%rd12145, %rd11325;
$L__BB3_2633:
	shr.u64 	%rd12146, %rd12145, 1;
	add.s64 	%rd4915, %rd12147, %rd12146;
	shl.b64 	%rd7316, %rd4915, 2;
	add.s64 	%rd7317, %rd4911, %rd7316;
	ld.u32 	%r1685, [%rd7317];
	setp.ge.s32 	%p608, %r1685, %r1059;
	@%p608 bra 	$L__BB3_2635;
	add.s64 	%rd12147, %rd4915, 1;
	not.b64 	%rd7318, %rd12146;
	add.s64 	%rd12146, %rd12145, %rd7318;
$L__BB3_2635:
	setp.ne.s64 	%p609, %rd12146, 0;
	mov.u64 	%rd12145, %rd12146;
	@%p609 bra 	$L__BB3_2633;
	cvt.u32.u64 	%r1061, %rd12147;
	mov.b64 	%rd12151, 0;
	mov.u64 	%rd12149, %rd11325;
$L__BB3_2637:
	shr.u64 	%rd12150, %rd12149, 1;
	add.s64 	%rd4923, %rd12151, %rd12150;
	shl.b64 	%rd7320, %rd4923, 2;
	add.s64 	%rd7321, %rd4911, %rd7320;
	ld.u32 	%r1686, [%rd7321];
	setp.ge.s32 	%p610, %r1686, %r1060;
	@%p610 bra 	$L__BB3_2639;
	add.s64 	%rd12151, %rd4923, 1;
	not.b64 	%rd7322, %rd12150;
	add.s64 	%rd12150, %rd12149, %rd7322;
$L__BB3_2639:
	setp.ne.s64 	%p611, %rd12150, 0;
	mov.u64 	%rd12149, %rd12150;
	@%p611 bra 	$L__BB3_2637;
	cvt.u32.u64 	%r1062, %rd12151;
	ld.global.u64 	%rd4928, [%rd4+24];
	mov.b64 	%rd12155, 0;
	mov.u64 	%rd12153, %rd11325;
$L__BB3_2641:
	shr.u64 	%rd12154, %rd12153, 1;
	add.s64 	%rd4932, %rd12155, %rd12154;
	shl.b64 	%rd7324, %rd4932, 2;
	add.s64 	%rd7325, %rd4928, %rd7324;
	ld.u32 	%r1687, [%rd7325];
	setp.ge.s32 	%p612, %r1687, %r1061;
	@%p612 bra 	$L__BB3_2643;
	add.s64 	%rd12155, %rd4932, 1;
	not.b64 	%rd7326, %rd12154;
	add.s64 	%rd12154, %rd12153, %rd7326;
$L__BB3_2643:
	setp.ne.s64 	%p613, %rd12154, 0;
	mov.u64 	%rd12153, %rd12154;
	@%p613 bra 	$L__BB3_2641;
	cvt.u32.u64 	%r1063, %rd12155;
	mov.b64 	%rd12159, 0;
	mov.u64 	%rd12157, %rd11325;
$L__BB3_2645:
	shr.u64 	%rd12158, %rd12157, 1;
	add.s64 	%rd4940, %rd12159, %rd12158;
	shl.b64 	%rd7328, %rd4940, 2;
	add.s64 	%rd7329, %rd4928, %rd7328;
	ld.u32 	%r1688, [%rd7329];
	setp.ge.s32 	%p614, %r1688, %r1062;
	@%p614 bra 	$L__BB3_2647;
	add.s64 	%rd12159, %rd4940, 1;
	not.b64 	%rd7330, %rd12158;
	add.s64 	%rd12158, %rd12157, %rd7330;
$L__BB3_2647:
	setp.ne.s64 	%p615, %rd12158, 0;
	mov.u64 	%rd12157, %rd12158;
	@%p615 bra 	$L__BB3_2645;
	cvt.u32.u64 	%r1064, %rd12159;
	ld.global.u64 	%rd4945, [%rd4+32];
	mov.b64 	%rd12163, 0;
	mov.u64 	%rd12161, %rd11325;
$L__BB3_2649:
	shr.u64 	%rd12162, %rd12161, 1;
	add.s64 	%rd4949, %rd12163, %rd12162;
	shl.b64 	%rd7332, %rd4949, 2;
	add.s64 	%rd7333, %rd4945, %rd7332;
	ld.u32 	%r1689, [%rd7333];
	setp.ge.s32 	%p616, %r1689, %r1063;
	@%p616 bra 	$L__BB3_2651;
	add.s64 	%rd12163, %rd4949, 1;
	not.b64 	%rd7334, %rd12162;
	add.s64 	%rd12162, %rd12161, %rd7334;
$L__BB3_2651:
	setp.ne.s64 	%p617, %rd12162, 0;
	mov.u64 	%rd12161, %rd12162;
	@%p617 bra 	$L__BB3_2649;
	cvt.u32.u64 	%r1065, %rd12163;
	mov.b64 	%rd12167, 0;
	mov.u64 	%rd12165, %rd11325;
$L__BB3_2653:
	shr.u64 	%rd12166, %rd12165, 1;
	add.s64 	%rd4957, %rd12167, %rd12166;
	shl.b64 	%rd7336, %rd4957, 2;
	add.s64 	%rd7337, %rd4945, %rd7336;
	ld.u32 	%r1690, [%rd7337];
	setp.ge.s32 	%p618, %r1690, %r1064;
	@%p618 bra 	$L__BB3_2655;
	add.s64 	%rd12167, %rd4957, 1;
	not.b64 	%rd7338, %rd12166;
	add.s64 	%rd12166, %rd12165, %rd7338;
$L__BB3_2655:
	setp.ne.s64 	%p619, %rd12166, 0;
	mov.u64 	%rd12165, %rd12166;
	@%p619 bra 	$L__BB3_2653;
	cvt.u32.u64 	%r1066, %rd12167;
	ld.global.u64 	%rd4962, [%rd4+40];
	mov.b64 	%rd12171, 0;
	mov.u64 	%rd12169, %rd11325;
$L__BB3_2657:
	shr.u64 	%rd12170, %rd12169, 1;
	add.s64 	%rd4966, %rd12171, %rd12170;
	shl.b64 	%rd7340, %rd4966, 2;
	add.s64 	%rd7341, %rd4962, %rd7340;
	ld.u32 	%r1691, [%rd7341];
	setp.ge.s32 	%p620, %r1691, %r1065;
	@%p620 bra 	$L__BB3_2659;
	add.s64 	%rd12171, %rd4966, 1;
	not.b64 	%rd7342, %rd12170;
	add.s64 	%rd12170, %rd12169, %rd7342;
$L__BB3_2659:
	setp.ne.s64 	%p621, %rd12170, 0;
	mov.u64 	%rd12169, %rd12170;
	@%p621 bra 	$L__BB3_2657;
	cvt.u32.u64 	%r1067, %rd12171;
	mov.b64 	%rd12175, 0;
	mov.u64 	%rd12173, %rd11325;
$L__BB3_2661:
	shr.u64 	%rd12174, %rd12173, 1;
	add.s64 	%rd4974, %rd12175, %rd12174;
	shl.b64 	%rd7344, %rd4974, 2;
	add.s64 	%rd7345, %rd4962, %rd7344;
	ld.u32 	%r1692, [%rd7345];
	setp.ge.s32 	%p622, %r1692, %r1066;
	@%p622 bra 	$L__BB3_2663;
	add.s64 	%rd12175, %rd4974, 1;
	not.b64 	%rd7346, %rd12174;
	add.s64 	%rd12174, %rd12173, %rd7346;
$L__BB3_2663:
	setp.ne.s64 	%p623, %rd12174, 0;
	mov.u64 	%rd12173, %rd12174;
	@%p623 bra 	$L__BB3_2661;
	cvt.u32.u64 	%r1068, %rd12175;
	ld.global.u64 	%rd4979, [%rd4+48];
	mov.b64 	%rd12179, 0;
	mov.u64 	%rd12177, %rd11325;
$L__BB3_2665:
	shr.u64 	%rd12178, %rd12177, 1;
	add.s64 	%rd4983, %rd12179, %rd12178;
	shl.b64 	%rd7348, %rd4983, 2;
	add.s64 	%rd7349, %rd4979, %rd7348;
	ld.u32 	%r1693, [%rd7349];
	setp.ge.s32 	%p624, %r1693, %r1067;
	@%p624 bra 	$L__BB3_2667;
	add.s64 	%rd12179, %rd4983, 1;
	not.b64 	%rd7350, %rd12178;
	add.s64 	%rd12178, %rd12177, %rd7350;
$L__BB3_2667:
	setp.ne.s64 	%p625, %rd12178, 0;
	mov.u64 	%rd12177, %rd12178;
	@%p625 bra 	$L__BB3_2665;
	cvt.u32.u64 	%r1069, %rd12179;
	mov.b64 	%rd12183, 0;
	mov.u64 	%rd12181, %rd11325;
$L__BB3_2669:
	shr.u64 	%rd12182, %rd12181, 1;
	add.s64 	%rd4991, %rd12183, %rd12182;
	shl.b64 	%rd7352, %rd4991, 2;
	add.s64 	%rd7353, %rd4979, %rd7352;
	ld.u32 	%r1694, [%rd7353];
	setp.ge.s32 	%p626, %r1694, %r1068;
	@%p626 bra 	$L__BB3_2671;
	add.s64 	%rd12183, %rd4991, 1;
	not.b64 	%rd7354, %rd12182;
	add.s64 	%rd12182, %rd12181, %rd7354;
$L__BB3_2671:
	setp.ne.s64 	%p627, %rd12182, 0;
	mov.u64 	%rd12181, %rd12182;
	@%p627 bra 	$L__BB3_2669;
	cvt.u32.u64 	%r1070, %rd12183;
	ld.global.u64 	%rd4996, [%rd4+56];
	mov.b64 	%rd12187, 0;
	mov.u64 	%rd12185, %rd11325;
$L__BB3_2673:
	shr.u64 	%rd12186, %rd12185, 1;
	add.s64 	%rd5000, %rd12187, %rd12186;
	shl.b64 	%rd7356, %rd5000, 2;
	add.s64 	%rd7357, %rd4996, %rd7356;
	ld.u32 	%r1695, [%rd7357];
	setp.ge.s32 	%p628, %r1695, %r1069;
	@%p628 bra 	$L__BB3_2675;
	add.s64 	%rd12187, %rd5000, 1;
	not.b64 	%rd7358, %rd12186;
	add.s64 	%rd12186, %rd12185, %rd7358;
$L__BB3_2675:
	setp.ne.s64 	%p629, %rd12186, 0;
	mov.u64 	%rd12185, %rd12186;
	@%p629 bra 	$L__BB3_2673;
	cvt.u32.u64 	%r1071, %rd12187;
	mov.b64 	%rd12191, 0;
	mov.u64 	%rd12189, %rd11325;
$L__BB3_2677:
	shr.u64 	%rd12190, %rd12189, 1;
	add.s64 	%rd5008, %rd12191, %rd12190;
	shl.b64 	%rd7360, %rd5008, 2;
	add.s64 	%rd7361, %rd4996, %rd7360;
	ld.u32 	%r1696, [%rd7361];
	setp.ge.s32 	%p630, %r1696, %r1070;
	@%p630 bra 	$L__BB3_2679;
	add.s64 	%rd12191, %rd5008, 1;
	not.b64 	%rd7362, %rd12190;
	add.s64 	%rd12190, %rd12189, %rd7362;
$L__BB3_2679:
	setp.ne.s64 	%p631, %rd12190, 0;
	mov.u64 	%rd12189, %rd12190;
	@%p631 bra 	$L__BB3_2677;
	cvt.u32.u64 	%r1072, %rd12191;
	ld.global.u64 	%rd5013, [%rd4+64];
	mov.b64 	%rd12195, 0;
	mov.u64 	%rd12193, %rd11325;
$L__BB3_2681:
	shr.u64 	%rd12194, %rd12193, 1;
	add.s64 	%rd5017, %rd12195, %rd12194;
	shl.b64 	%rd7364, %rd5017, 2;
	add.s64 	%rd7365, %rd5013, %rd7364;
	ld.u32 	%r1697, [%rd7365];
	setp.ge.s32 	%p632, %r1697, %r1071;
	@%p632 bra 	$L__BB3_2683;
	add.s64 	%rd12195, %rd5017, 1;
	not.b64 	%rd7366, %rd12194;
	add.s64 	%rd12194, %rd12193, %rd7366;
$L__BB3_2683:
	setp.ne.s64 	%p633, %rd12194, 0;
	mov.u64 	%rd12193, %rd12194;
	@%p633 bra 	$L__BB3_2681;
	cvt.u32.u64 	%r1073, %rd12195;
	mov.b64 	%rd12199, 0;
	mov.u64 	%rd12197, %rd11325;
$L__BB3_2685:
	shr.u64 	%rd12198, %rd12197, 1;
	add.s64 	%rd5025, %rd12199, %rd12198;
	shl.b64 	%rd7368, %rd5025, 2;
	add.s64 	%rd7369, %rd5013, %rd7368;
	ld.u32 	%r1698, [%rd7369];
	setp.ge.s32 	%p634, %r1698, %r1072;
	@%p634 bra 	$L__BB3_2687;
	add.s64 	%rd12199, %rd5025, 1;
	not.b64 	%rd7370, %rd12198;
	add.s64 	%rd12198, %rd12197, %rd7370;
$L__BB3_2687:
	setp.ne.s64 	%p635, %rd12198, 0;
	mov.u64 	%rd12197, %rd12198;
	@%p635 bra 	$L__BB3_2685;
	cvt.u32.u64 	%r1074, %rd12199;
	ld.global.u64 	%rd5030, [%rd4+72];
	mov.b64 	%rd12203, 0;
	mov.u64 	%rd12201, %rd11325;
$L__BB3_2689:
	shr.u64 	%rd12202, %rd12201, 1;
	add.s64 	%rd5034, %rd12203, %rd12202;
	shl.b64 	%rd7372, %rd5034, 2;
	add.s64 	%rd7373, %rd5030, %rd7372;
	ld.u32 	%r1699, [%rd7373];
	setp.ge.s32 	%p636, %r1699, %r1073;
	@%p636 bra 	$L__BB3_2691;
	add.s64 	%rd12203, %rd5034, 1;
	not.b64 	%rd7374, %rd12202;
	add.s64 	%rd12202, %rd12201, %rd7374;
$L__BB3_2691:
	setp.ne.s64 	%p637, %rd12202, 0;
	mov.u64 	%rd12201, %rd12202;
	@%p637 bra 	$L__BB3_2689;
	mov.b64 	%rd12207, 0;
	mov.u64 	%rd12205, %rd11325;
$L__BB3_2693:
	shr.u64 	%rd12206, %rd12205, 1;
	add.s64 	%rd5042, %rd12207, %rd12206;
	shl.b64 	%rd7376, %rd5042, 2;
	add.s64 	%rd7377, %rd5030, %rd7376;
	ld.u32 	%r1700, [%rd7377];
	setp.ge.s32 	%p638, %r1700, %r1074;
	@%p638 bra 	$L__BB3_2695;
	add.s64 	%rd12207, %rd5042, 1;
	not.b64 	%rd7378, %rd12206;
	add.s64 	%rd12206, %rd12205, %rd7378;
$L__BB3_2695:
	setp.ne.s64 	%p639, %rd12206, 0;
	mov.u64 	%rd12205, %rd12206;
	@%p639 bra 	$L__BB3_2693;
	cvt.u32.u64 	%r2798, %rd12207;
	cvt.u32.u64 	%r2799, %rd12203;
$L__BB3_2697:
	setp.lt.s32 	%p1885, %r2799, %r2798;
$L__BB3_2698:
	selp.b32 	%r1079, %r2765, %r2768, %p1885;
	selp.u32 	%r1701, 1, 0, %p1885;
	add.s32 	%r1080, %r1051, %r1701;
	not.pred 	%p640, %p1885;
	selp.u32 	%r1702, 1, 0, %p640;
	add.s32 	%r1081, %r1052, %r1702;
	@%p1885 bra 	$L__BB3_2700;
	shl.b32 	%r1703, %r1081, 2;
	add.s32 	%r1705, %r1385, %r1703;
	ld.shared.u32 	%r2768, [%r1705];
	bra.uni 	$L__BB3_2701;
$L__BB3_2700:
	shl.b32 	%r1706, %r1080, 2;
	add.s32 	%r1708, %r1385, %r1706;
	ld.shared.u32 	%r2765, [%r1708];
$L__BB3_2701:
	setp.ge.s32 	%p642, %r1080, %r754;
	mov.pred 	%p1886, 0;
	@%p642 bra 	$L__BB3_2786;
	setp.ge.s32 	%p644, %r1081, %r619;
	mov.pred 	%p1886, -1;
	@%p644 bra 	$L__BB3_2786;
	setp.eq.s64 	%p645, %rd11325, 0;
	mov.b32 	%r2802, 0;
	mov.u32 	%r2803, %r2802;
	@%p645 bra 	$L__BB3_2785;
	cvta.to.global.u64 	%rd5047, %rd6339;
	ld.global.u64 	%rd5048, [%rd5047];
	mov.b64 	%rd12211, 0;
	mov.u64 	%rd12209, %rd11325;
$L__BB3_2705:
	shr.u64 	%rd12210, %rd12209, 1;
	add.s64 	%rd5052, %rd12211, %rd12210;
	shl.b64 	%rd7380, %rd5052, 2;
	add.s64 	%rd7381, %rd5048, %rd7380;
	ld.u32 	%r1710, [%rd7381];
	setp.ge.s32 	%p646, %r1710, %r2765;
	@%p646 bra 	$L__BB3_2707;
	add.s64 	%rd12211, %rd5052, 1;
	not.b64 	%rd7382, %rd12210;
	add.s64 	%rd12210, %rd12209, %rd7382;
$L__BB3_2707:
	setp.ne.s64 	%p647, %rd12210, 0;
	mov.u64 	%rd12209, %rd12210;
	@%p647 bra 	$L__BB3_2705;
	cvt.u32.u64 	%r1086, %rd12211;
	mov.b64 	%rd12215, 0;
	mov.u64 	%rd12213, %rd11325;
$L__BB3_2709:
	shr.u64 	%rd12214, %rd12213, 1;
	add.s64 	%rd5060, %rd12215, %rd12214;
	shl.b64 	%rd7384, %rd5060, 2;
	add.s64 	%rd7385, %rd5048, %rd7384;
	ld.u32 	%r1711, [%rd7385];
	setp.ge.s32 	%p648, %r1711, %r2768;
	@%p648 bra 	$L__BB3_2711;
	add.s64 	%rd12215, %rd5060, 1;
	not.b64 	%rd7386, %rd12214;
	add.s64 	%rd12214, %rd12213, %rd7386;
$L__BB3_2711:
	setp.ne.s64 	%p649, %rd12214, 0;
	mov.u64 	%rd12213, %rd12214;
	@%p649 bra 	$L__BB3_2709;
	cvt.u32.u64 	%r1087, %rd12215;
	ld.global.u64 	%rd5065, [%rd5047+8];
	mov.b64 	%rd12219, 0;
	mov.u64 	%rd12217, %rd11325;
$L__BB3_2713:
	shr.u64 	%rd12218, %rd12217, 1;
	add.s64 	%rd5069, %rd12219, %rd12218;
	shl.b64 	%rd7388, %rd5069, 2;
	add.s64 	%rd7389, %rd5065, %rd7388;
	ld.u32 	%r1712, [%rd7389];
	setp.ge.s32 	%p650, %r1712, %r1086;
	@%p650 bra 	$L__BB3_2715;
	add.s64 	%rd12219, %rd5069, 1;
	not.b64 	%rd7390, %rd12218;
	add.s64 	%rd12218, %rd12217, %rd7390;
$L__BB3_2715:
	setp.ne.s64 	%p651, %rd12218, 0;
	mov.u64 	%rd12217, %rd12218;
	@%p651 bra 	$L__BB3_2713;
	cvt.u32.u64 	%r1088, %rd12219;
	mov.b64 	%rd12223, 0;
	mov.u64 	%rd12221, %rd11325;
$L__BB3_2717:
	shr.u64 	%rd12222, %rd12221, 1;
	add.s64 	%rd5077, %rd12223, %rd12222;
	shl.b64 	%rd7392, %rd5077, 2;
	add.s64 	%rd7393, %rd5065, %rd7392;
	ld.u32 	%r1713, [%rd7393];
	setp.ge.s32 	%p652, %r1713, %r1087;
	@%p652 bra 	$L__BB3_2719;
	add.s64 	%rd12223, %rd5077, 1;
	not.b64 	%rd7394, %rd12222;
	add.s64 	%rd12222, %rd12221, %rd7394;
$L__BB3_2719:
	setp.ne.s64 	%p653, %rd12222, 0;
	mov.u64 	%rd12221, %rd12222;
	@%p653 bra 	$L__BB3_2717;
	cvt.u32.u64 	%r1089, %rd12223;
	cvta.to.global.u64 	%rd7396, %rd6339;
	ld.global.u64 	%rd5082, [%rd7396+16];
	mov.b64 	%rd12227, 0;
	mov.u64 	%rd12225, %rd11325;
$L__BB3_2721:
	shr.u64 	%rd12226, %rd12225, 1;
	add.s64 	%rd5086, %rd12227, %rd12226;
	shl.b64 	%rd7397, %rd5086, 2;
	add.s64 	%rd7398, %rd5082, %rd7397;
	ld.u32 	%r1714, [%rd7398];
	setp.ge.s32 	%p654, %r1714, %r1088;
	@%p654 bra 	$L__BB3_2723;
	add.s64 	%rd12227, %rd5086, 1;
	not.b64 	%rd7399, %rd12226;
	add.s64 	%rd12226, %rd12225, %rd7399;
$L__BB3_2723:
	setp.ne.s64 	%p655, %rd12226, 0;
	mov.u64 	%rd12225, %rd12226;
	@%p655 bra 	$L__BB3_2721;
	cvt.u32.u64 	%r1090, %rd12227;
	mov.b64 	%rd12231, 0;
	mov.u64 	%rd12229, %rd11325;
$L__BB3_2725:
	shr.u64 	%rd12230, %rd12229, 1;
	add.s64 	%rd5094, %rd12231, %rd12230;
	shl.b64 	%rd7401, %rd5094, 2;
	add.s64 	%rd7402, %rd5082, %rd7401;
	ld.u32 	%r1715, [%rd7402];
	setp.ge.s32 	%p656, %r1715, %r1089;
	@%p656 bra 	$L__BB3_2727;
	add.s64 	%rd12231, %rd5094, 1;
	not.b64 	%rd7403, %rd12230;
	add.s64 	%rd12230, %rd12229, %rd7403;
$L__BB3_2727:
	setp.ne.s64 	%p657, %rd12230, 0;
	mov.u64 	%rd12229, %rd12230;
	@%p657 bra 	$L__BB3_2725;
	cvt.u32.u64 	%r1091, %rd12231;
	cvta.to.global.u64 	%rd7405, %rd6339;
	ld.global.u64 	%rd5099, [%rd7405+24];
	mov.b64 	%rd12235, 0;
	mov.u64 	%rd12233, %rd11325;
$L__BB3_2729:
	shr.u64 	%rd12234, %rd12233, 1;
	add.s64 	%rd5103, %rd12235, %rd12234;
	shl.b64 	%rd7406, %rd5103, 2;
	add.s64 	%rd7407, %rd5099, %rd7406;
	ld.u32 	%r1716, [%rd7407];
	setp.ge.s32 	%p658, %r1716, %r1090;
	@%p658 bra 	$L__BB3_2731;
	add.s64 	%rd12235, %rd5103, 1;
	not.b64 	%rd7408, %rd12234;
	add.s64 	%rd12234, %rd12233, %rd7408;
$L__BB3_2731:
	setp.ne.s64 	%p659, %rd12234, 0;
	mov.u64 	%rd12233, %rd12234;
	@%p659 bra 	$L__BB3_2729;
	cvt.u32.u64 	%r1092, %rd12235;
	mov.b64 	%rd12239, 0;
	mov.u64 	%rd12237, %rd11325;
$L__BB3_2733:
	shr.u64 	%rd12238, %rd12237, 1;
	add.s64 	%rd5111, %rd12239, %rd12238;
	shl.b64 	%rd7410, %rd5111, 2;
	add.s64 	%rd7411, %rd5099, %rd7410;
	ld.u32 	%r1717, [%rd7411];
	setp.ge.s32 	%p660, %r1717, %r1091;
	@%p660 bra 	$L__BB3_2735;
	add.s64 	%rd12239, %rd5111, 1;
	not.b64 	%rd7412, %rd12238;
	add.s64 	%rd12238, %rd12237, %rd7412;
$L__BB3_2735:
	setp.ne.s64 	%p661, %rd12238, 0;
	mov.u64 	%rd12237, %rd12238;
	@%p661 bra 	$L__BB3_2733;
	cvt.u32.u64 	%r1093, %rd12239;
	cvta.to.global.u64 	%rd7414, %rd6339;
	ld.global.u64 	%rd5116, [%rd7414+32];
	mov.b64 	%rd12243, 0;
	mov.u64 	%rd12241, %rd11325;
$L__BB3_2737:
	shr.u64 	%rd12242, %rd12241, 1;
	add.s64 	%rd5120, %rd12243, %rd12242;
	shl.b64 	%rd7415, %rd5120, 2;
	add.s64 	%rd7416, %rd5116, %rd7415;
	ld.u32 	%r1718, [%rd7416];
	setp.ge.s32 	%p662, %r1718, %r1092;
	@%p662 bra 	$L__BB3_2739;
	add.s64 	%rd12243, %rd5120, 1;
	not.b64 	%rd7417, %rd12242;
	add.s64 	%rd12242, %rd12241, %rd7417;
$L__BB3_2739:
	setp.ne.s64 	%p663, %rd12242, 0;
	mov.u64 	%rd12241, %rd12242;
	@%p663 bra 	$L__BB3_2737;
	cvt.u32.u64 	%r1094, %rd12243;
	mov.b64 	%rd12247, 0;
	mov.u64 	%rd12245, %rd11325;
$L__BB3_2741:
	shr.u64 	%rd12246, %rd12245, 1;
	add.s64 	%rd5128, %rd12247, %rd12246;
	shl.b64 	%rd7419, %rd5128, 2;
	add.s64 	%rd7420, %rd5116, %rd7419;
	ld.u32 	%r1719, [%rd7420];
	setp.ge.s32 	%p664, %r1719, %r1093;
	@%p664 bra 	$L__BB3_2743;
	add.s64 	%rd12247, %rd5128, 1;
	not.b64 	%rd7421, %rd12246;
	add.s64 	%rd12246, %rd12245, %rd7421;
$L__BB3_2743:
	setp.ne.s64 	%p665, %rd12246, 0;
	mov.u64 	%rd12245, %rd12246;
	@%p665 bra 	$L__BB3_2741;
	cvt.u32.u64 	%r1095, %rd12247;
	cvta.to.global.u64 	%rd7423, %rd6339;
	ld.global.u64 	%rd5133, [%rd7423+40];
	mov.b64 	%rd12251, 0;
	mov.u64 	%rd12249, %rd11325;
$L__BB3_2745:
	shr.u64 	%rd12250, %rd12249, 1;
	add.s64 	%rd5137, %rd12251, %rd12250;
	shl.b64 	%rd7424, %rd5137, 2;
	add.s64 	%rd7425, %rd5133, %rd7424;
	ld.u32 	%r1720, [%rd7425];
	setp.ge.s32 	%p666, %r1720, %r1094;
	@%p666 bra 	$L__BB3_2747;
	add.s64 	%rd12251, %rd5137, 1;
	not.b64 	%rd7426, %rd12250;
	add.s64 	%rd12250, %rd12249, %rd7426;
$L__BB3_2747:
	setp.ne.s64 	%p667, %rd12250, 0;
	mov.u64 	%rd12249, %rd12250;
	@%p667 bra 	$L__BB3_2745;
	cvt.u32.u64 	%r1096, %rd12251;
	mov.b64 	%rd12255, 0;
	mov.u64 	%rd12253, %rd11325;
$L__BB3_2749:
	shr.u64 	%rd12254, %rd12253, 1;
	add.s64 	%rd5145, %rd12255, %rd12254;
	shl.b64 	%rd7428, %rd5145, 2;
	add.s64 	%rd7429, %rd5133, %rd7428;
	ld.u32 	%r1721, [%rd7429];
	setp.ge.s32 	%p668, %r1721, %r1095;
	@%p668 bra 	$L__BB3_2751;
	add.s64 	%rd12255, %rd5145, 1;
	not.b64 	%rd7430, %rd12254;
	add.s64 	%rd12254, %rd12253, %rd7430;
$L__BB3_2751:
	setp.ne.s64 	%p669, %rd12254, 0;
	mov.u64 	%rd12253, %rd12254;
	@%p669 bra 	$L__BB3_2749;
	cvt.u32.u64 	%r1097, %rd12255;
	cvta.to.global.u64 	%rd7432, %rd6339;
	ld.global.u64 	%rd5150, [%rd7432+48];
	mov.b64 	%rd12259, 0;
	mov.u64 	%rd12257, %rd11325;
$L__BB3_2753:
	shr.u64 	%rd12258, %rd12257, 1;
	add.s64 	%rd5154, %rd12259, %rd12258;
	shl.b64 	%rd7433, %rd5154, 2;
	add.s64 	%rd7434, %rd5150, %rd7433;
	ld.u32 	%r1722, [%rd7434];
	setp.ge.s32 	%p670, %r1722, %r1096;
	@%p670 bra 	$L__BB3_2755;
	add.s64 	%rd12259, %rd5154, 1;
	not.b64 	%rd7435, %rd12258;
	add.s64 	%rd12258, %rd12257, %rd7435;
$L__BB3_2755:
	setp.ne.s64 	%p671, %rd12258, 0;
	mov.u64 	%rd12257, %rd12258;
	@%p671 bra 	$L__BB3_2753;
	cvt.u32.u64 	%r1098, %rd12259;
	mov.b64 	%rd12263, 0;
	mov.u64 	%rd12261, %rd11325;
$L__BB3_2757:
	shr.u64 	%rd12262, %rd12261, 1;
	add.s64 	%rd5162, %rd12263, %rd12262;
	shl.b64 	%rd7437, %rd5162, 2;
	add.s64 	%rd7438, %rd5150, %rd7437;
	ld.u32 	%r1723, [%rd7438];
	setp.ge.s32 	%p672, %r1723, %r1097;
	@%p672 bra 	$L__BB3_2759;
	add.s64 	%rd12263, %rd5162, 1;
	not.b64 	%rd7439, %rd12262;
	add.s64 	%rd12262, %rd12261, %rd7439;
$L__BB3_2759:
	setp.ne.s64 	%p673, %rd12262, 0;
	mov.u64 	%rd12261, %rd12262;
	@%p673 bra 	$L__BB3_2757;
	cvt.u32.u64 	%r1099, %rd12263;
	cvta.to.global.u64 	%rd7441, %rd6339;
	ld.global.u64 	%rd5167, [%rd7441+56];
	mov.b64 	%rd12267, 0;
	mov.u64 	%rd12265, %rd11325;
$L__BB3_2761:
	shr.u64 	%rd12266, %rd12265, 1;
	add.s64 	%rd5171, %rd12267, %rd12266;
	shl.b64 	%rd7442, %rd5171, 2;
	add.s64 	%rd7443, %rd5167, %rd7442;
	ld.u32 	%r1724, [%rd7443];
	setp.ge.s32 	%p674, %r1724, %r1098;
	@%p674 bra 	$L__BB3_2763;
	add.s64 	%rd12267, %rd5171, 1;
	not.b64 	%rd7444, %rd12266;
	add.s64 	%rd12266, %rd12265, %rd7444;
$L__BB3_2763:
	setp.ne.s64 	%p675, %rd12266, 0;
	mov.u64 	%rd12265, %rd12266;
	@%p675 bra 	$L__BB3_2761;
	cvt.u32.u64 	%r1100, %rd12267;
	mov.b64 	%rd12271, 0;
	mov.u64 	%rd12269, %rd11325;
$L__BB3_2765:
	shr.u64 	%rd12270, %rd12269, 1;
	add.s64 	%rd5179, %rd12271, %rd12270;
	shl.b64 	%rd7446, %rd5179, 2;
	add.s64 	%rd7447, %rd5167, %rd7446;
	ld.u32 	%r1725, [%rd7447];
	setp.ge.s32 	%p676, %r1725, %r1099;
	@%p676 bra 	$L__BB3_2767;
	add.s64 	%rd12271, %rd5179, 1;
	not.b64 	%rd7448, %rd12270;
	add.s64 	%rd12270, %rd12269, %rd7448;
$L__BB3_2767:
	setp.ne.s64 	%p677, %rd12270, 0;
	mov.u64 	%rd12269, %rd12270;
	@%p677 bra 	$L__BB3_2765;
	cvt.u32.u64 	%r1101, %rd12271;
	cvta.to.global.u64 	%rd7450, %rd6339;
	ld.global.u64 	%rd5184, [%rd7450+64];
	mov.b64 	%rd12275, 0;
	mov.u64 	%rd12273, %rd11325;
$L__BB3_2769:
	shr.u64 	%rd12274, %rd12273, 1;
	add.s64 	%rd5188, %rd12275, %rd12274;
	shl.b64 	%rd7451, %rd5188, 2;
	add.s64 	%rd7452, %rd5184, %rd7451;
	ld.u32 	%r1726, [%rd7452];
	setp.ge.s32 	%p678, %r1726, %r1100;
	@%p678 bra 	$L__BB3_2771;
	add.s64 	%rd12275, %rd5188, 1;
	not.b64 	%rd7453, %rd12274;
	add.s64 	%rd12274, %rd12273, %rd7453;
$L__BB3_2771:
	setp.ne.s64 	%p679, %rd12274, 0;
	mov.u64 	%rd12273, %rd12274;
	@%p679 bra 	$L__BB3_2769;
	cvt.u32.u64 	%r1102, %rd12275;
	mov.b64 	%rd12279, 0;
	mov.u64 	%rd12277, %rd11325;
$L__BB3_2773:
	shr.u64 	%rd12278, %rd12277, 1;
	add.s64 	%rd5196, %rd12279, %rd12278;
	shl.b64 	%rd7455, %rd5196, 2;
	add.s64 	%rd7456, %rd5184, %rd7455;
	ld.u32 	%r1727, [%rd7456];
	setp.ge.s32 	%p680, %r1727, %r1101;
	@%p680 bra 	$L__BB3_2775;
	add.s64 	%rd12279, %rd5196, 1;
	not.b64 	%rd7457, %rd12278;
	add.s64 	%rd12278, %rd12277, %rd7457;
$L__BB3_2775:
	setp.ne.s64 	%p681, %rd12278, 0;
	mov.u64 	%rd12277, %rd12278;
	@%p681 bra 	$L__BB3_2773;
	cvt.u32.u64 	%r1103, %rd12279;
	cvta.to.global.u64 	%rd7459, %rd6339;
	ld.global.u64 	%rd5201, [%rd7459+72];
	mov.b64 	%rd12283, 0;
	mov.u64 	%rd12281, %rd11325;
$L__BB3_2777:
	shr.u64 	%rd12282, %rd12281, 1;
	add.s64 	%rd5205, %rd12283, %rd12282;
	shl.b64 	%rd7460, %rd5205, 2;
	add.s64 	%rd7461, %rd5201, %rd7460;
	ld.u32 	%r1728, [%rd7461];
	setp.ge.s32 	%p682, %r1728, %r1102;
	@%p682 bra 	$L__BB3_2779;
	add.s64 	%rd12283, %rd5205, 1;
	not.b64 	%rd7462, %rd12282;
	add.s64 	%rd12282, %rd12281, %rd7462;
$L__BB3_2779:
	setp.ne.s64 	%p683, %rd12282, 0;
	mov.u64 	%rd12281, %rd12282;
	@%p683 bra 	$L__BB3_2777;
	mov.b64 	%rd12287, 0;
	mov.u64 	%rd12285, %rd11325;
$L__BB3_2781:
	shr.u64 	%rd12286, %rd12285, 1;
	add.s64 	%rd5213, %rd12287, %rd12286;
	shl.b64 	%rd7464, %rd5213, 2;
	add.s64 	%rd7465, %rd5201, %rd7464;
	ld.u32 	%r1729, [%rd7465];
	setp.ge.s32 	%p684, %r1729, %r1103;
	@%p684 bra 	$L__BB3_2783;
	add.s64 	%rd12287, %rd5213, 1;
	not.b64 	%rd7466, %rd12286;
	add.s64 	%rd12286, %rd12285, %rd7466;
$L__BB3_2783:
	setp.ne.s64 	%p685, %rd12286, 0;
	mov.u64 	%rd12285, %rd12286;
	@%p685 bra 	$L__BB3_2781;
	cvt.u32.u64 	%r2802, %rd12287;
	cvt.u32.u64 	%r2803, %rd12283;
$L__BB3_2785:
	setp.lt.s32 	%p1886, %r2803, %r2802;
$L__BB3_2786:
	selp.b32 	%r1108, %r2765, %r2768, %p1886;
	selp.u32 	%r1730, 1, 0, %p1886;
	add.s32 	%r1109, %r1080, %r1730;
	not.pred 	%p686, %p1886;
	selp.u32 	%r1731, 1, 0, %p686;
	add.s32 	%r1110, %r1081, %r1731;
	@%p1886 bra 	$L__BB3_2788;
	shl.b32 	%r1732, %r1110, 2;
	add.s32 	%r1734, %r1385, %r1732;
	ld.shared.u32 	%r2768, [%r1734];
	bra.uni 	$L__BB3_2789;
$L__BB3_2788:
	shl.b32 	%r1735, %r1109, 2;
	add.s32 	%r1737, %r1385, %r1735;
	ld.shared.u32 	%r2765, [%r1737];
$L__BB3_2789:
	setp.ge.s32 	%p688, %r1109, %r754;
	mov.pred 	%p1887, 0;
	@%p688 bra 	$L__BB3_2874;
	setp.ge.s32 	%p690, %r1110, %r619;
	mov.pred 	%p1887, -1;
	@%p690 bra 	$L__BB3_2874;
	setp.eq.s64 	%p691, %rd11325, 0;
	mov.b32 	%r2806, 0;
	mov.u32 	%r2807, %r2806;
	@%p691 bra 	$L__BB3_2873;
	cvta.to.global.u64 	%rd7468, %rd6339;
	ld.global.u64 	%rd5218, [%rd7468];
	mov.b64 	%rd12291, 0;
	mov.u64 	%rd12289, %rd11325;
$L__BB3_2793:
	shr.u64 	%rd12290, %rd12289, 1;
	add.s64 	%rd5222, %rd12291, %rd12290;
	shl.b64 	%rd7469, %rd5222, 2;
	add.s64 	%rd7470, %rd5218, %rd7469;
	ld.u32 	%r1739, [%rd7470];
	setp.ge.s32 	%p692, %r1739, %r2765;
	@%p692 bra 	$L__BB3_2795;
	add.s64 	%rd12291, %rd5222, 1;
	not.b64 	%rd7471, %rd12290;
	add.s64 	%rd12290, %rd12289, %rd7471;
$L__BB3_2795:
	setp.ne.s64 	%p693, %rd12290, 0;
	mov.u64 	%rd12289, %rd12290;
	@%p693 bra 	$L__BB3_2793;
	cvt.u32.u64 	%r1115, %rd12291;
	mov.b64 	%rd12295, 0;
	mov.u64 	%rd12293, %rd11325;
$L__BB3_2797:
	shr.u64 	%rd12294, %rd12293, 1;
	add.s64 	%rd5230, %rd12295, %rd12294;
	shl.b64 	%rd7473, %rd5230, 2;
	add.s64 	%rd7474, %rd5218, %rd7473;
	ld.u32 	%r1740, [%rd7474];
	setp.ge.s32 	%p694, %r1740, %r2768;
	@%p694 bra 	$L__BB3_2799;
	add.s64 	%rd12295, %rd5230, 1;
	not.b64 	%rd7475, %rd12294;
	add.s64 	%rd12294, %rd12293, %rd7475;
$L__BB3_2799:
	setp.ne.s64 	%p695, %rd12294, 0;
	mov.u64 	%rd12293, %rd12294;
	@%p695 bra 	$L__BB3_2797;
	cvt.u32.u64 	%r1116, %rd12295;
	cvta.to.global.u64 	%rd7477, %rd6339;
	ld.global.u64 	%rd5235, [%rd7477+8];
	mov.b64 	%rd12299, 0;
	mov.u64 	%rd12297, %rd11325;
$L__BB3_2801:
	shr.u64 	%rd12298, %rd12297, 1;
	add.s64 	%rd5239, %rd12299, %rd12298;
	shl.b64 	%rd7478, %rd5239, 2;
	add.s64 	%rd7479, %rd5235, %rd7478;
	ld.u32 	%r1741, [%rd7479];
	setp.ge.s32 	%p696, %r1741, %r1115;
	@%p696 bra 	$L__BB3_2803;
	add.s64 	%rd12299, %rd5239, 1;
	not.b64 	%rd7480, %rd12298;
	add.s64 	%rd12298, %rd12297, %rd7480;
$L__BB3_2803:
	setp.ne.s64 	%p697, %rd12298, 0;
	mov.u64 	%rd12297, %rd12298;
	@%p697 bra 	$L__BB3_2801;
	cvt.u32.u64 	%r1117, %rd12299;
	mov.b64 	%rd12303, 0;
	mov.u64 	%rd12301, %rd11325;
$L__BB3_2805:
	shr.u64 	%rd12302, %rd12301, 1;
	add.s64 	%rd5247, %rd12303, %rd12302;
	shl.b64 	%rd7482, %rd5247, 2;
	add.s64 	%rd7483, %rd5235, %rd7482;
	ld.u32 	%r1742, [%rd7483];
	setp.ge.s32 	%p698, %r1742, %r1116;
	@%p698 bra 	$L__BB3_2807;
	add.s64 	%rd12303, %rd5247, 1;
	not.b64 	%rd7484, %rd12302;
	add.s64 	%rd12302, %rd12301, %rd7484;
$L__BB3_2807:
	setp.ne.s64 	%p699, %rd12302, 0;
	mov.u64 	%rd12301, %rd12302;
	@%p699 bra 	$L__BB3_2805;
	cvt.u32.u64 	%r1118, %rd12303;
	cvta.to.global.u64 	%rd7486, %rd6339;
	ld.global.u64 	%rd5252, [%rd7486+16];
	mov.b64 	%rd12307, 0;
	mov.u64 	%rd12305, %rd11325;
$L__BB3_2809:
	shr.u64 	%rd12306, %rd12305, 1;
	add.s64 	%rd5256, %rd12307, %rd12306;
	shl.b64 	%rd7487, %rd5256, 2;
	add.s64 	%rd7488, %rd5252, %rd7487;
	ld.u32 	%r1743, [%rd7488];
	setp.ge.s32 	%p700, %r1743, %r1117;
	@%p700 bra 	$L__BB3_2811;
	add.s64 	%rd12307, %rd5256, 1;
	not.b64 	%rd7489, %rd12306;
	add.s64 	%rd12306, %rd12305, %rd7489;
$L__BB3_2811:
	setp.ne.s64 	%p701, %rd12306, 0;
	mov.u64 	%rd12305, %rd12306;
	@%p701 bra 	$L__BB3_2809;
	cvt.u32.u64 	%r1119, %rd12307;
	mov.b64 	%rd12311, 0;
	mov.u64 	%rd12309, %rd11325;
$L__BB3_2813:
	shr.u64 	%rd12310, %rd12309, 1;
	add.s64 	%rd5264, %rd12311, %rd12310;
	shl.b64 	%rd7491, %rd5264, 2;
	add.s64 	%rd7492, %rd5252, %rd7491;
	ld.u32 	%r1744, [%rd7492];
	setp.ge.s32 	%p702, %r1744, %r1118;
	@%p702 bra 	$L__BB3_2815;
	add.s64 	%rd12311, %rd5264, 1;
	not.b64 	%rd7493, %rd12310;
	add.s64 	%rd12310, %rd12309, %rd7493;
$L__BB3_2815:
	setp.ne.s64 	%p703, %rd12310, 0;
	mov.u64 	%rd12309, %rd12310;
	@%p703 bra 	$L__BB3_2813;
	cvt.u32.u64 	%r1120, %rd12311;
	cvta.to.global.u64 	%rd7495, %rd6339;
	ld.global.u64 	%rd5269, [%rd7495+24];
	mov.b64 	%rd12315, 0;
	mov.u64 	%rd12313, %rd11325;
$L__BB3_2817:
	shr.u64 	%rd12314, %rd12313, 1;
	add.s64 	%rd5273, %rd12315, %rd12314;
	shl.b64 	%rd7496, %rd5273, 2;
	add.s64 	%rd7497, %rd5269, %rd7496;
	ld.u32 	%r1745, [%rd7497];
	setp.ge.s32 	%p704, %r1745, %r1119;
	@%p704 bra 	$L__BB3_2819;
	add.s64 	%rd12315, %rd5273, 1;
	not.b64 	%rd7498, %rd12314;
	add.s64 	%rd12314, %rd12313, %rd7498;
$L__BB3_2819:
	setp.ne.s64 	%p705, %rd12314, 0;
	mov.u64 	%rd12313, %rd12314;
	@%p705 bra 	$L__BB3_2817;
	cvt.u32.u64 	%r1121, %rd12315;
	mov.b64 	%rd12319, 0;
	mov.u64 	%rd12317, %rd11325;
$L__BB3_2821:
	shr.u64 	%rd12318, %rd12317, 1;
	add.s64 	%rd5281, %rd12319, %rd12318;
	shl.b64 	%rd7500, %rd5281, 2;
	add.s64 	%rd7501, %rd5269, %rd7500;
	ld.u32 	%r1746, [%rd7501];
	setp.ge.s32 	%p706, %r1746, %r1120;
	@%p706 bra 	$L__BB3_2823;
	add.s64 	%rd12319, %rd5281, 1;
	not.b64 	%rd7502, %rd12318;
	add.s64 	%rd12318, %rd12317, %rd7502;
$L__BB3_2823:
	setp.ne.s64 	%p707, %rd12318, 0;
	mov.u64 	%rd12317, %rd12318;
	@%p707 bra 	$L__BB3_2821;
	cvt.u32.u64 	%r1122, %rd12319;
	cvta.to.global.u64 	%rd7504, %rd6339;
	ld.global.u64 	%rd5286, [%rd7504+32];
	mov.b64 	%rd12323, 0;
	mov.u64 	%rd12321, %rd11325;
$L__BB3_2825:
	shr.u64 	%rd12322, %rd12321, 1;
	add.s64 	%rd5290, %rd12323, %rd12322;
	shl.b64 	%rd7505, %rd5290, 2;
	add.s64 	%rd7506, %rd5286, %rd7505;
	ld.u32 	%r1747, [%rd7506];
	setp.ge.s32 	%p708, %r1747, %r1121;
	@%p708 bra 	$L__BB3_2827;
	add.s64 	%rd12323, %rd5290, 1;
	not.b64 	%rd7507, %rd12322;
	add.s64 	%rd12322, %rd12321, %rd7507;
$L__BB3_2827:
	setp.ne.s64 	%p709, %rd12322, 0;
	mov.u64 	%rd12321, %rd12322;
	@%p709 bra 	$L__BB3_2825;
	cvt.u32.u64 	%r1123, %rd12323;
	mov.b64 	%rd12327, 0;
	mov.u64 	%rd12325, %rd11325;
$L__BB3_2829:
	shr.u64 	%rd12326, %rd12325, 1;
	add.s64 	%rd5298, %rd12327, %rd12326;
	shl.b64 	%rd7509, %rd5298, 2;
	add.s64 	%rd7510, %rd5286, %rd7509;
	ld.u32 	%r1748, [%rd7510];
	setp.ge.s32 	%p710, %r1748, %r1122;
	@%p710 bra 	$L__BB3_2831;
	add.s64 	%rd12327, %rd5298, 1;
	not.b64 	%rd7511, %rd12326;
	add.s64 	%rd12326, %rd12325, %rd7511;
$L__BB3_2831:
	setp.ne.s64 	%p711, %rd12326, 0;
	mov.u64 	%rd12325, %rd12326;
	@%p711 bra 	$L__BB3_2829;
	cvt.u32.u64 	%r1124, %rd12327;
	cvta.to.global.u64 	%rd7513, %rd6339;
	ld.global.u64 	%rd5303, [%rd7513+40];
	mov.b64 	%rd12331, 0;
	mov.u64 	%rd12329, %rd11325;
$L__BB3_2833:
	shr.u64 	%rd12330, %rd12329, 1;
	add.s64 	%rd5307, %rd12331, %rd12330;
	shl.b64 	%rd7514, %rd5307, 2;
	add.s64 	%rd7515, %rd5303, %rd7514;
	ld.u32 	%r1749, [%rd7515];
	setp.ge.s32 	%p712, %r1749, %r1123;
	@%p712 bra 	$L__BB3_2835;
	add.s64 	%rd12331, %rd5307, 1;
	not.b64 	%rd7516, %rd12330;
	add.s64 	%rd12330, %rd12329, %rd7516;
$L__BB3_2835:
	setp.ne.s64 	%p713, %rd12330, 0;
	mov.u64 	%rd12329, %rd12330;
	@%p713 bra 	$L__BB3_2833;
	cvt.u32.u64 	%r1125, %rd12331;
	mov.b64 	%rd12335, 0;
	mov.u64 	%rd12333, %rd11325;
$L__BB3_2837:
	shr.u64 	%rd12334, %rd12333, 1;
	add.s64 	%rd5315, %rd12335, %rd12334;
	shl.b64 	%rd7518, %rd5315, 2;
	add.s64 	%rd7519, %rd5303, %rd7518;
	ld.u32 	%r1750, [%rd7519];
	setp.ge.s32 	%p714, %r1750, %r1124;
	@%p714 bra 	$L__BB3_2839;
	add.s64 	%rd12335, %rd5315, 1;
	not.b64 	%rd7520, %rd12334;
	add.s64 	%rd12334, %rd12333, %rd7520;
$L__BB3_2839:
	setp.ne.s64 	%p715, %rd12334, 0;
	mov.u64 	%rd12333, %rd12334;
	@%p715 bra 	$L__BB3_2837;
	cvt.u32.u64 	%r1126, %rd12335;
	cvta.to.global.u64 	%rd7522, %rd6339;
	ld.global.u64 	%rd5320, [%rd7522+48];
	mov.b64 	%rd12339, 0;
	mov.u64 	%rd12337, %rd11325;
$L__BB3_2841:
	shr.u64 	%rd12338, %rd12337, 1;
	add.s64 	%rd5324, %rd12339, %rd12338;
	shl.b64 	%rd7523, %rd5324, 2;
	add.s64 	%rd7524, %rd5320, %rd7523;
	ld.u32 	%r1751, [%rd7524];
	setp.ge.s32 	%p716, %r1751, %r1125;
	@%p716 bra 	$L__BB3_2843;
	add.s64 	%rd12339, %rd5324, 1;
	not.b64 	%rd7525, %rd12338;
	add.s64 	%rd12338, %rd12337, %rd7525;
$L__BB3_2843:
	setp.ne.s64 	%p717, %rd12338, 0;
	mov.u64 	%rd12337, %rd12338;
	@%p717 bra 	$L__BB3_2841;
	cvt.u32.u64 	%r1127, %rd12339;
	mov.b64 	%rd12343, 0;
	mov.u64 	%rd12341, %rd11325;
$L__BB3_2845:
	shr.u64 	%rd12342, %rd12341, 1;
	add.s64 	%rd5332, %rd12343, %rd12342;
	shl.b64 	%rd7527, %rd5332, 2;
	add.s64 	%rd7528, %rd5320, %rd7527;
	ld.u32 	%r1752, [%rd7528];
	setp.ge.s32 	%p718, %r1752, %r1126;
	@%p718 bra 	$L__BB3_2847;
	add.s64 	%rd12343, %rd5332, 1;
	not.b64 	%rd7529, %rd12342;
	add.s64 	%rd12342, %rd12341, %rd7529;
$L__BB3_2847:
	setp.ne.s64 	%p719, %rd12342, 0;
	mov.u64 	%rd12341, %rd12342;
	@%p719 bra 	$L__BB3_2845;
	cvt.u32.u64 	%r1128, %rd12343;
	cvta.to.global.u64 	%rd7531, %rd6339;
	ld.global.u64 	%rd5337, [%rd7531+56];
	mov.b64 	%rd12347, 0;
	mov.u64 	%rd12345, %rd11325;
$L__BB3_2849:
	shr.u64 	%rd12346, %rd12345, 1;
	add.s64 	%rd5341, %rd12347, %rd12346;
	shl.b64 	%rd7532, %rd5341, 2;
	add.s64 	%rd7533, %rd5337, %rd7532;
	ld.u32 	%r1753, [%rd7533];
	setp.ge.s32 	%p720, %r1753, %r1127;
	@%p720 bra 	$L__BB3_2851;
	add.s64 	%rd12347, %rd5341, 1;
	not.b64 	%rd7534, %rd12346;
	add.s64 	%rd12346, %rd12345, %rd7534;
$L__BB3_2851:
	setp.ne.s64 	%p721, %rd12346, 0;
	mov.u64 	%rd12345, %rd12346;
	@%p721 bra 	$L__BB3_2849;
	cvt.u32.u64 	%r1129, %rd12347;
	mov.b64 	%rd12351, 0;
	mov.u64 	%rd12349, %rd11325;
$L__BB3_2853:
	shr.u64 	%rd12350, %rd12349, 1;
	add.s64 	%rd5349, %rd12351, %rd12350;
	shl.b64 	%rd7536, %rd5349, 2;
	add.s64 	%rd7537, %rd5337, %rd7536;
	ld.u32 	%r1754, [%rd7537];
	setp.ge.s32 	%p722, %r1754, %r1128;
	@%p722 bra 	$L__BB3_2855;
	add.s64 	%rd12351, %rd5349, 1;
	not.b64 	%rd7538, %rd12350;
	add.s64 	%rd12350, %rd12349, %rd7538;
$L__BB3_2855:
	setp.ne.s64 	%p723, %rd12350, 0;
	mov.u64 	%rd12349, %rd12350;
	@%p723 bra 	$L__BB3_2853;
	cvt.u32.u64 	%r1130, %rd12351;
	cvta.to.global.u64 	%rd7540, %rd6339;
	ld.global.u64 	%rd5354, [%rd7540+64];
	mov.b64 	%rd12355, 0;
	mov.u64 	%rd12353, %rd11325;
$L__BB3_2857:
	shr.u64 	%rd12354, %rd12353, 1;
	add.s64 	%rd5358, %rd12355, %rd12354;
	shl.b64 	%rd7541, %rd5358, 2;
	add.s64 	%rd7542, %rd5354, %rd7541;
	ld.u32 	%r1755, [%rd7542];
	setp.ge.s32 	%p724, %r1755, %r1129;
	@%p724 bra 	$L__BB3_2859;
	add.s64 	%rd12355, %rd5358, 1;
	not.b64 	%rd7543, %rd12354;
	add.s64 	%rd12354, %rd12353, %rd7543;
$L__BB3_2859:
	setp.ne.s64 	%p725, %rd12354, 0;
	mov.u64 	%rd12353, %rd12354;
	@%p725 bra 	$L__BB3_2857;
	cvt.u32.u64 	%r1131, %rd12355;
	mov.b64 	%rd12359, 0;
	mov.u64 	%rd12357, %rd11325;
$L__BB3_2861:
	shr.u64 	%rd12358, %rd12357, 1;
	add.s64 	%rd5366, %rd12359, %rd12358;
	shl.b64 	%rd7545, %rd5366, 2;
	add.s64 	%rd7546, %rd5354, %rd7545;
	ld.u32 	%r1756, [%rd7546];
	setp.ge.s32 	%p726, %r1756, %r1130;
	@%p726 bra 	$L__BB3_2863;
	add.s64 	%rd12359, %rd5366, 1;
	not.b64 	%rd7547, %rd12358;
	add.s64 	%rd12358, %rd12357, %rd7547;
$L__BB3_2863:
	setp.ne.s64 	%p727, %rd12358, 0;
	mov.u64 	%rd12357, %rd12358;
	@%p727 bra 	$L__BB3_2861;
	cvt.u32.u64 	%r1132, %rd12359;
	cvta.to.global.u64 	%rd7549, %rd6339;
	ld.global.u64 	%rd5371, [%rd7549+72];
	mov.b64 	%rd12363, 0;
	mov.u64 	%rd12361, %rd11325;
$L__BB3_2865:
	shr.u64 	%rd12362, %rd12361, 1;
	add.s64 	%rd5375, %rd12363, %rd12362;
	shl.b64 	%rd7550, %rd5375, 2;
	add.s64 	%rd7551, %rd5371, %rd7550;
	ld.u32 	%r1757, [%rd7551];
	setp.ge.s32 	%p728, %r1757, %r1131;
	@%p728 bra 	$L__BB3_2867;
	add.s64 	%rd12363, %rd5375, 1;
	not.b64 	%rd7552, %rd12362;
	add.s64 	%rd12362, %rd12361, %rd7552;
$L__BB3_2867:
	setp.ne.s64 	%p729, %rd12362, 0;
	mov.u64 	%rd12361, %rd12362;
	@%p729 bra 	$L__BB3_2865;
	mov.b64 	%rd12367, 0;
	mov.u64 	%rd12365, %rd11325;
$L__BB3_2869:
	shr.u64 	%rd12366, %rd12365, 1;
	add.s64 	%rd5383, %rd12367, %rd12366;
	shl.b64 	%rd7554, %rd5383, 2;
	add.s64 	%rd7555, %rd5371, %rd7554;
	ld.u32 	%r1758, [%rd7555];
	setp.ge.s32 	%p730, %r1758, %r1132;
	@%p730 bra 	$L__BB3_2871;
	add.s64 	%rd12367, %rd5383, 1;
	shr.u64 	%rd7556, %rd12365, 1;
	not.b64 	%rd7557, %rd7556;
	add.s64 	%rd12366, %rd12365, %rd7557;
$L__BB3_2871:
	setp.ne.s64 	%p731, %rd12366, 0;
	mov.u64 	%rd12365, %rd12366;
	@%p731 bra 	$L__BB3_2869;
	cvt.u32.u64 	%r2806, %rd12367;
	cvt.u32.u64 	%r2807, %rd12363;
$L__BB3_2873:
	setp.lt.s32 	%p1887, %r2807, %r2806;
$L__BB3_2874:
	selp.b32 	%r1137, %r2765, %r2768, %p1887;
	selp.u32 	%r1759, 1, 0, %p1887;
	add.s32 	%r1138, %r1109, %r1759;
	not.pred 	%p732, %p1887;
	selp.u32 	%r1760, 1, 0, %p732;
	add.s32 	%r1139, %r1110, %r1760;
	@%p1887 bra 	$L__BB3_2876;
	shl.b32 	%r1761, %r1139, 2;
	mov.u32 	%r1762, _ZZN3cub18CUB_300001_SM_10006detail10merge_sort26DeviceMergeSortMergeKernelINS2_10policy_hubIN6thrust24THRUST_300001_SM_1000_NS6detail15normal_iteratorINS6_10device_ptrIiEEEEE9Policy600ESB_PNS0_8NullTypeESB_SF_y11comp_func_tiSE_EEvbT2_T3_T4_PT6_PT7_T5_PSJ_SJ_NS1_7vsmem_tEE19static_temp_storage;
	add.s32 	%r1763, %r1762, %r1761;
	ld.shared.u32 	%r2768, [%r1763];
	bra.uni 	$L__BB3_2877;
$L__BB3_2876:
	shl.b32 	%r1764, %r1138, 2;
	mov.u32 	%r1765, _ZZN3cub18CUB_300001_SM_10006detail10merge_sort26DeviceMergeSortMergeKernelINS2_10policy_hubIN6thrust24THRUST_300001_SM_1000_NS6detail15normal_iteratorINS6_10device_ptrIiEEEEE9Policy600ESB_PNS0_8NullTypeESB_SF_y11comp_func_tiSE_EEvbT2_T3_T4_PT6_PT7_T5_PSJ_SJ_NS1_7vsmem_tEE19static_temp_storage;
	add.s32 	%r1766, %r1765, %r1764;
	ld.shared.u32 	%r2765, [%r1766];
$L__BB3_2877:
	setp.ge.s32 	%p734, %r1138, %r754;
	mov.pred 	%p1888, 0;
	@%p734 bra 	$L__BB3_2962;
	setp.ge.s32 	%p736, %r1139, %r619;
	mov.pred 	%p1888, -1;
	@%p736 bra 	$L__BB3_2962;
	setp.eq.s64 	%p737, %rd11325, 0;
	mov.b32 	%r2810, 0;
	mov.u32 	%r2811, %r2810;
	@%p737 bra 	$L__BB3_2961;
	cvta.to.global.u64 	%rd7559, %rd6339;
	ld.global.u64 	%rd5389, [%rd7559];
	mov.b64 	%rd12371, 0;
	mov.u64 	%rd12369, %rd11325;
$L__BB3_2881:
	shr.u64 	%rd12370, %rd12369, 1;
	add.s64 	%rd5393, %rd12371, %rd12370;
	shl.b64 	%rd7560, %rd5393, 2;
	add.s64 	%rd7561, %rd5389, %rd7560;
	ld.u32 	%r1768, [%rd7561];
	setp.ge.s32 	%p738, %r1768, %r2765;
	@%p738 bra 	$L__BB3_2883;
	add.s64 	%rd12371, %rd5393, 1;
	not.b64 	%rd7562, %rd12370;
	add.s64 	%rd12370, %rd12369, %rd7562;
$L__BB3_2883:
	setp.ne.s64 	%p739, %rd12370, 0;
	mov.u64 	%rd12369, %rd12370;
	@%p739 bra 	$L__BB3_2881;
	cvt.u32.u64 	%r1144, %rd12371;
	mov.b64 	%rd12375, 0;
	mov.u64 	%rd12373, %rd11325;
$L__BB3_2885:
	shr.u64 	%rd12374, %rd12373, 1;
	add.s64 	%rd5401, %rd12375, %rd12374;
	shl.b64 	%rd7564, %rd5401, 2;
	add.s64 	%rd7565, %rd5389, %rd7564;
	ld.u32 	%r1769, [%rd7565];
	setp.ge.s32 	%p740, %r1769, %r2768;
	@%p740 bra 	$L__BB3_2887;
	add.s64 	%rd12375, %rd5401, 1;
	not.b64 	%rd7566, %rd12374;
	add.s64 	%rd12374, %rd12373, %rd7566;
$L__BB3_2887:
	setp.ne.s64 	%p741, %rd12374, 0;
	mov.u64 	%rd12373, %rd12374;
	@%p741 bra 	$L__BB3_2885;
	cvt.u32.u64 	%r1145, %rd12375;
	cvta.to.global.u64 	%rd7568, %rd6339;
	ld.global.u64 	%rd5406, [%rd7568+8];
	mov.b64 	%rd12379, 0;
	mov.u64 	%rd12377, %rd11325;
$L__BB3_2889:
	shr.u64 	%rd12378, %rd12377, 1;
	add.s64 	%rd5410, %rd12379, %rd12378;
	shl.b64 	%rd7569, %rd5410, 2;
	add.s64 	%rd7570, %rd5406, %rd7569;
	ld.u32 	%r1770, [%rd7570];
	setp.ge.s32 	%p742, %r1770, %r1144;
	@%p742 bra 	$L__BB3_2891;
	add.s64 	%rd12379, %rd5410, 1;
	shr.u64 	%rd7571, %rd12377, 1;
	not.b64 	%rd7572, %rd7571;
	add.s64 	%rd12378, %rd12377, %rd7572;
$L__BB3_2891:
	setp.ne.s64 	%p743, %rd12378, 0;
	mov.u64 	%rd12377, %rd12378;
	@%p743 bra 	$L__BB3_2889;
	cvt.u32.u64 	%r1146, %rd12379;
	mov.b64 	%rd12383, 0;
	mov.u64 	%rd12381, %rd11325;
$L__BB3_2893:
	shr.u64 	%rd12382, %rd12381, 1;
	add.s64 	%rd5419, %rd12383, %rd12382;
	shl.b64 	%rd7574, %rd5419, 2;
	add.s64 	%rd7575, %rd5406, %rd7574;
	ld.u32 	%r1771, [%rd7575];
	setp.ge.s32 	%p744, %r1771, %r1145;
	@%p744 bra 	$L__BB3_2895;
	add.s64 	%rd12383, %rd5419, 1;
	shr.u64 	%rd7576, %rd12381, 1;
	not.b64 	%rd7577, %rd7576;
	add.s64 	%rd12382, %rd12381, %rd7577;
$L__BB3_2895:
	setp.ne.s64 	%p745, %rd12382, 0;
	mov.u64 	%rd12381, %rd12382;
	@%p745 bra 	$L__BB3_2893;
	cvt.u32.u64 	%r1147, %rd12383;
	cvta.to.global.u64 	%rd7579, %rd6339;
	ld.global.u64 	%rd5425, [%rd7579+16];
	mov.b64 	%rd12387, 0;
	mov.u64 	%rd12385, %rd11325;
$L__BB3_2897:
	shr.u64 	%rd12386, %rd12385, 1;
	add.s64 	%rd5429, %rd12387, %rd12386;
	shl.b64 	%rd7580, %rd5429, 2;
	add.s64 	%rd7581, %rd5425, %rd7580;
	ld.u32 	%r1772, [%rd7581];
	setp.ge.s32 	%p746, %r1772, %r1146;
	@%p746 bra 	$L__BB3_2899;
	add.s64 	%rd12387, %rd5429, 1;
	shr.u64 	%rd7582, %rd12385, 1;
	not.b64 	%rd7583, %rd7582;
	add.s64 	%rd12386, %rd12385, %rd7583;
$L__BB3_2899:
	setp.ne.s64 	%p747, %rd12386, 0;
	mov.u64 	%rd12385, %rd12386;
	@%p747 bra 	$L__BB3_2897;
	cvt.u32.u64 	%r1148, %rd12387;
	mov.b64 	%rd12391, 0;
	mov.u64 	%rd12389, %rd11325;
$L__BB3_2901:
	shr.u64 	%rd12390, %rd12389, 1;
	add.s64 	%rd5438, %rd12391, %rd12390;
	shl.b64 	%rd7585, %rd5438, 2;
	add.s64 	%rd7586, %rd5425, %rd7585;
	ld.u32 	%r1773, [%rd7586];
	setp.ge.s32 	%p748, %r1773, %r1147;
	@%p748 bra 	$L__BB3_2903;
	add.s64 	%rd12391, %rd5438, 1;
	shr.u64 	%rd7587, %rd12389, 1;
	not.b64 	%rd7588, %rd7587;
	add.s64 	%rd12390, %rd12389, %rd7588;
$L__BB3_2903:
	setp.ne.s64 	%p749, %rd12390, 0;
	mov.u64 	%rd12389, %rd12390;
	@%p749 bra 	$L__BB3_2901;
	cvt.u32.u64 	%r1149, %rd12391;
	cvta.to.global.u64 	%rd7590, %rd6339;
	ld.global.u64 	%rd5444, [%rd7590+24];
	mov.b64 	%rd12395, 0;
	mov.u64 	%rd12393, %rd11325;
$L__BB3_2905:
	shr.u64 	%rd12394, %rd12393, 1;
	add.s64 	%rd5448, %rd12395, %rd12394;
	shl.b64 	%rd7591, %rd5448, 2;
	add.s64 	%rd7592, %rd5444, %rd7591;
	ld.u32 	%r1774, [%rd7592];
	setp.ge.s32 	%p750, %r1774, %r1148;
	@%p750 bra 	$L__BB3_2907;
	add.s64 	%rd12395, %rd5448, 1;
	shr.u64 	%rd7593, %rd12393, 1;
	not.b64 	%rd7594, %rd7593;
	add.s64 	%rd12394, %rd12393, %rd7594;
$L__BB3_2907:
	setp.ne.s64 	%p751, %rd12394, 0;
	mov.u64 	%rd12393, %rd12394;
	@%p751 bra 	$L__BB3_2905;
	cvt.u32.u64 	%r1150, %rd12395;
	mov.b64 	%rd12399, 0;
	mov.u64 	%rd12397, %rd11325;
$L__BB3_2909:
	shr.u64 	%rd12398, %rd12397, 1;
	add.s64 	%rd5457, %rd12399, %rd12398;
	shl.b64 	%rd7596, %rd5457, 2;
	add.s64 	%rd7597, %rd5444, %rd7596;
	ld.u32 	%r1775, [%rd7597];
	setp.ge.s32 	%p752, %r1775, %r1149;
	@%p752 bra 	$L__BB3_2911;
	add.s64 	%rd12399, %rd5457, 1;
	shr.u64 	%rd7598, %rd12397, 1;
	not.b64 	%rd7599, %rd7598;
	add.s64 	%rd12398, %rd12397, %rd7599;
$L__BB3_2911:
	setp.ne.s64 	%p753, %rd12398, 0;
	mov.u64 	%rd12397, %rd12398;
	@%p753 bra 	$L__BB3_2909;
	cvt.u32.u64 	%r1151, %rd12399;
	cvta.to.global.u64 	%rd7601, %rd6339;
	ld.global.u64 	%rd5463, [%rd7601+32];
	mov.b64 	%rd12403, 0;
	mov.u64 	%rd12401, %rd11325;
$L__BB3_2913:
	shr.u64 	%rd12402, %rd12401, 1;
	add.s64 	%rd5467, %rd12403, %rd12402;
	shl.b64 	%rd7602, %rd5467, 2;
	add.s64 	%rd7603, %rd5463, %rd7602;
	ld.u32 	%r1776, [%rd7603];
	setp.ge.s32 	%p754, %r1776, %r1150;
	@%p754 bra 	$L__BB3_2915;
	add.s64 	%rd12403, %rd5467, 1;
	shr.u64 	%rd7604, %rd12401, 1;
	not.b64 	%rd7605, %rd7604;
	add.s64 	%rd12402, %rd12401, %rd7605;
$L__BB3_2915:
	setp.ne.s64 	%p755, %rd12402, 0;
	mov.u64 	%rd12401, %rd12402;
	@%p755 bra 	$L__BB3_2913;
	cvt.u32.u64 	%r1152, %rd12403;
	mov.b64 	%rd12407, 0;
	mov.u64 	%rd12405, %rd11325;
$L__BB3_2917:
	shr.u64 	%rd12406, %rd12405, 1;
	add.s64 	%rd5476, %rd12407, %rd12406;
	shl.b64 	%rd7607, %rd5476, 2;
	add.s64 	%rd7608, %rd5463, %rd7607;
	ld.u32 	%r1777, [%rd7608];
	setp.ge.s32 	%p756, %r1777, %r1151;
	@%p756 bra 	$L__BB3_2919;
	add.s64 	%rd12407, %rd5476, 1;
	shr.u64 	%rd7609, %rd12405, 1;
	not.b64 	%rd7610, %rd7609;
	add.s64 	%rd12406, %rd12405, %rd7610;
$L__BB3_2919:
	setp.ne.s64 	%p757, %rd12406, 0;
	mov.u64 	%rd12405, %rd12406;
	@%p757 bra 	$L__BB3_2917;
	cvt.u32.u64 	%r1153, %rd12407;
	cvta.to.global.u64 	%rd7612, %rd6339;
	ld.global.u64 	%rd5482, [%rd7612+40];
	mov.b64 	%rd12411, 0;
	mov.u64 	%rd12409, %rd11325;
$L__BB3_2921:
	shr.u64 	%rd12410, %rd12409, 1;
	add.s64 	%rd5486, %rd12411, %rd12410;
	shl.b64 	%rd7613, %rd5486, 2;
	add.s64 	%rd7614, %rd5482, %rd7613;
	ld.u32 	%r1778, [%rd7614];
	setp.ge.s32 	%p758, %r1778, %r1152;
	@%p758 bra 	$L__BB3_2923;
	add.s64 	%rd12411, %rd5486, 1;
	shr.u64 	%rd7615, %rd12409, 1;
	not.b64 	%rd7616, %rd7615;
	add.s64 	%rd12410, %rd12409, %rd7616;
$L__BB3_2923:
	setp.ne.s64 	%p759, %rd12410, 0;
	mov.u64 	%rd12409, %rd12410;
	@%p759 bra 	$L__BB3_2921;
	cvt.u32.u64 	%r1154, %rd12411;
	mov.b64 	%rd12415, 0;
	mov.u64 	%rd12413, %rd11325;
$L__BB3_2925:
	shr.u64 	%rd12414, %rd12413, 1;
	add.s64 	%rd5495, %rd12415, %rd12414;
	shl.b64 	%rd7618, %rd5495, 2;
	add.s64 	%rd7619, %rd5482, %rd7618;
	ld.u32 	%r1779, [%rd7619];
	setp.ge.s32 	%p760, %r1779, %r1153;
	@%p760 bra 	$L__BB3_2927;
	add.s64 	%rd12415, %rd5495, 1;
	shr.u64 	%rd7620, %rd12413, 1;
	not.b64 	%rd7621, %rd7620;
	add.s64 	%rd12414, %rd12413, %rd7621;
$L__BB3_2927:
	setp.ne.s64 	%p761, %rd12414, 0;
	mov.u64 	%rd12413, %rd12414;
	@%p761 bra 	$L__BB3_2925;
	cvt.u32.u64 	%r1155, %rd12415;
	cvta.to.global.u64 	%rd7623, %rd6339;
	ld.global.u64 	%rd5501, [%rd7623+48];
	mov.b64 	%rd12419, 0;
	mov.u64 	%rd12417, %rd11325;
$L__BB3_2929:
	shr.u64 	%rd12418, %rd12417, 1;
	add.s64 	%rd5505, %rd12419, %rd12418;
	shl.b64 	%rd7624, %rd5505, 2;
	add.s64 	%rd7625, %rd5501, %rd7624;
	ld.u32 	%r1780, [%rd7625];
	setp.ge.s32 	%p762, %r1780, %r1154;
	@%p762 bra 	$L__BB3_2931;
	add.s64 	%rd12419, %rd5505, 1;
	shr.u64 	%rd7626, %rd12417, 1;
	not.b64 	%rd7627, %rd7626;
	add.s64 	%rd12418, %rd12417, %rd7627;
$L__BB3_2931:
	setp.ne.s64 	%p763, %rd12418, 0;
	mov.u64 	%rd12417, %rd12418;
	@%p763 bra 	$L__BB3_2929;
	cvt.u32.u64 	%r1156, %rd12419;
	mov.b64 	%rd12423, 0;
	mov.u64 	%rd12421, %rd11325;
$L__BB3_2933:
	shr.u64 	%rd12422, %rd12421, 1;
	add.s64 	%rd5514, %rd12423, %rd12422;
	shl.b64 	%rd7629, %rd5514, 2;
	add.s64 	%rd7630, %rd5501, %rd7629;
	ld.u32 	%r1781, [%rd7630];
	setp.ge.s32 	%p764, %r1781, %r1155;
	@%p764 bra 	$L__BB3_2935;
	add.s64 	%rd12423, %rd5514, 1;
	shr.u64 	%rd7631, %rd12421, 1;
	not.b64 	%rd7632, %rd7631;
	add.s64 	%rd12422, %rd12421, %rd7632;
$L__BB3_2935:
	setp.ne.s64 	%p765, %rd12422, 0;
	mov.u64 	%rd12421, %rd12422;
	@%p765 bra 	$L__BB3_2933;
	cvt.u32.u64 	%r1157, %rd12423;
	cvta.to.global.u64 	%rd7634, %rd6339;
	ld.global.u64 	%rd5520, [%rd7634+56];
	mov.b64 	%rd12427, 0;
	mov.u64 	%rd12425, %rd11325;
$L__BB3_2937:
	shr.u64 	%rd12426, %rd12425, 1;
	add.s64 	%rd5524, %rd12427, %rd12426;
	shl.b64 	%rd7635, %rd5524, 2;
	add.s64 	%rd7636, %rd5520, %rd7635;
	ld.u32 	%r1782, [%rd7636];
	setp.ge.s32 	%p766, %r1782, %r1156;
	@%p766 bra 	$L__BB3_2939;
	add.s64 	%rd12427, %rd5524, 1;
	shr.u64 	%rd7637, %rd12425, 1;
	not.b64 	%rd7638, %rd7637;
	add.s64 	%rd12426, %rd12425, %rd7638;
$L__BB3_2939:
	setp.ne.s64 	%p767, %rd12426, 0;
	mov.u64 	%rd12425, %rd12426;
	@%p767 bra 	$L__BB3_2937;
	cvt.u32.u64 	%r1158, %rd12427;
	mov.b64 	%rd12431, 0;
	mov.u64 	%rd12429, %rd11325;
$L__BB3_2941:
	shr.u64 	%rd12430, %rd12429, 1;
	add.s64 	%rd5533, %rd12431, %rd12430;
	shl.b64 	%rd7640, %rd5533, 2;
	add.s64 	%rd7641, %rd5520, %rd7640;
	ld.u32 	%r1783, [%rd7641];
	setp.ge.s32 	%p768, %r1783, %r1157;
	@%p768 bra 	$L__BB3_2943;
	add.s64 	%rd12431, %rd5533, 1;
	shr.u64 	%rd7642, %rd12429, 1;
	not.b64 	%rd7643, %rd7642;
	add.s64 	%rd12430, %rd12429, %rd7643;
$L__BB3_2943:
	setp.ne.s64 	%p769, %rd12430, 0;
	mov.u64 	%rd12429, %rd12430;
	@%p769 bra 	$L__BB3_2941;
	cvt.u32.u64 	%r1159, %rd12431;
	cvta.to.global.u64 	%rd7645, %rd6339;
	ld.global.u64 	%rd5539, [%rd7645+64];
	mov.b64 	%rd12435, 0;
	mov.u64 	%rd12433, %rd11325;
$L__BB3_2945:
	shr.u64 	%rd12434, %rd12433, 1;
	add.s64 	%rd5543, %rd12435, %rd12434;
	shl.b64 	%rd7646, %rd5543, 2;
	add.s64 	%rd7647, %rd5539, %rd7646;
	ld.u32 	%r1784, [%rd7647];
	setp.ge.s32 	%p770, %r1784, %r1158;
	@%p770 bra 	$L__BB3_2947;
	add.s64 	%rd12435, %rd5543, 1;
	shr.u64 	%rd7648, %rd12433, 1;
	not.b64 	%rd7649, %rd7648;
	add.s64 	%rd12434, %rd12433, %rd7649;
$L__BB3_2947:
	setp.ne.s64 	%p771, %rd12434, 0;
	mov.u64 	%rd12433, %rd12434;
	@%p771 bra 	$L__BB3_2945;
	cvt.u32.u64 	%r1160, %rd12435;
	mov.b64 	%rd12439, 0;
	mov.u64 	%rd12437, %rd11325;
$L__BB3_2949:
	shr.u64 	%rd12438, %rd12437, 1;
	add.s64 	%rd5552, %rd12439, %rd12438;
	shl.b64 	%rd7651, %rd5552, 2;
	add.s64 	%rd7652, %rd5539, %rd7651;
	ld.u32 	%r1785, [%rd7652];
	setp.ge.s32 	%p772, %r1785, %r1159;
	@%p772 bra 	$L__BB3_2951;
	add.s64 	%rd12439, %rd5552, 1;
	shr.u64 	%rd7653, %rd12437, 1;
	not.b64 	%rd7654, %rd7653;
	add.s64 	%rd12438, %rd12437, %rd7654;
$L__BB3_2951:
	setp.ne.s64 	%p773, %rd12438, 0;
	mov.u64 	%rd12437, %rd12438;
	@%p773 bra 	$L__BB3_2949;
	cvt.u32.u64 	%r1161, %rd12439;
	cvta.to.global.u64 	%rd7656, %rd6339;
	ld.global.u64 	%rd5558, [%rd7656+72];
	mov.b64 	%rd12443, 0;
	mov.u64 	%rd12441, %rd11325;
$L__BB3_2953:
	shr.u64 	%rd12442, %rd12441, 1;
	add.s64 	%rd5562, %rd12443, %rd12442;
	shl.b64 	%rd7657, %rd5562, 2;
	add.s64 	%rd7658, %rd5558, %rd7657;
	ld.u32 	%r1786, [%rd7658];
	setp.ge.s32 	%p774, %r1786, %r1160;
	@%p774 bra 	$L__BB3_2955;
	add.s64 	%rd12443, %rd5562, 1;
	shr.u64 	%rd7659, %rd12441, 1;
	not.b64 	%rd7660, %rd7659;
	add.s64 	%rd12442, %rd12441, %rd7660;
$L__BB3_2955:
	setp.ne.s64 	%p775, %rd12442, 0;
	mov.u64 	%rd12441, %rd12442;
	@%p775 bra 	$L__BB3_2953;
	mov.b64 	%rd12447, 0;
	mov.u64 	%rd12445, %rd11325;
$L__BB3_2957:
	shr.u64 	%rd12446, %rd12445, 1;
	add.s64 	%rd5571, %rd12447, %rd12446;
	shl.b64 	%rd7662, %rd5571, 2;
	add.s64 	%rd7663, %rd5558, %rd7662;
	ld.u32 	%r1787, [%rd7663];
	setp.ge.s32 	%p776, %r1787, %r1161;
	@%p776 bra 	$L__BB3_2959;
	add.s64 	%rd12447, %rd5571, 1;
	shr.u64 	%rd7664, %rd12445, 1;
	not.b64 	%rd7665, %rd7664;
	add.s64 	%rd12446, %rd12445, %rd7665;
$L__BB3_2959:
	setp.ne.s64 	%p777, %rd12446, 0;
	mov.u64 	%rd12445, %rd12446;
	@%p777 bra 	$L__BB3_2957;
	cvt.u32.u64 	%r2810, %rd12447;
	cvt.u32.u64 	%r2811, %rd12443;
$L__BB3_2961:
	setp.lt.s32 	%p1888, %r2811, %r2810;
$L__BB3_2962:
	selp.b32 	%r1166, %r2765, %r2768, %p1888;
	selp.u32 	%r1788, 1, 0, %p1888;
	add.s32 	%r1167, %r1138, %r1788;
	not.pred 	%p778, %p1888;
	selp.u32 	%r1789, 1, 0, %p778;
	add.s32 	%r1168, %r1139, %r1789;
	@%p1888 bra 	$L__BB3_2964;
	shl.b32 	%r1790, %r1168, 2;
	mov.u32 	%r1791, _ZZN3cub18CUB_300001_SM_10006detail10merge_sort26DeviceMergeSortMergeKernelINS2_10policy_hubIN6thrust24THRUST_300001_SM_1000_NS6detail15normal_iteratorINS6_10device_ptrIiEEEEE9Policy600ESB_PNS0_8NullTypeESB_SF_y11comp_func_tiSE_EEvbT2_T3_T4_PT6_PT7_T5_PSJ_SJ_NS1_7vsmem_tEE19static_temp_storage;
	add.s32 	%r1792, %r1791, %r1790;
	ld.shared.u32 	%r2768, [%r1792];
	bra.uni 	$L__BB3_2965;
$L__BB3_2964:
	shl.b32 	%r1793, %r1167, 2;
	mov.u32 	%r1794, _ZZN3cub18CUB_300001_SM_10006detail10merge_sort26DeviceMergeSortMergeKernelINS2_10policy_hubIN6thrust24THRUST_300001_SM_1000_NS6detail15normal_iteratorINS6_10device_ptrIiEEEEE9Policy600ESB_PNS0_8NullTypeESB_SF_y11comp_func_tiSE_EEvbT2_T3_T4_PT6_PT7_T5_PSJ_SJ_NS1_7vsmem_tEE19static_temp_storage;
	add.s32 	%r1795, %r1794, %r1793;
	ld.shared.u32 	%r2765, [%r1795];
$L__BB3_2965:
	setp.ge.s32 	%p780, %r1167, %r754;
	mov.pred 	%p1889, 0;
	@%p780 bra 	$L__BB3_3050;
	setp.ge.s32 	%p782, %r1168, %r619;
	mov.pred 	%p1889, -1;
	@%p782 bra 	$L__BB3_3050;
	setp.eq.s64 	%p783, %rd11325, 0;
	mov.b32 	%r2814, 0;
	mov.u32 	%r2815, %r2814;
	@%p783 bra 	$L__BB3_3049;
	cvta.to.global.u64 	%rd7667, %rd6339;
	ld.global.u64 	%rd5577, [%rd7667];
	mov.b64 	%rd12451, 0;
	mov.u64 	%rd12449, %rd11325;
$L__BB3_2969:
	shr.u64 	%rd12450, %rd12449, 1;
	add.s64 	%rd5581, %rd12451, %rd12450;
	shl.b64 	%rd7668, %rd5581, 2;
	add.s64 	%rd7669, %rd5577, %rd7668;
	ld.u32 	%r1797, [%rd7669];
	setp.ge.s32 	%p784, %r1797, %r2765;
	@%p784 bra 	$L__BB3_2971;
	add.s64 	%rd12451, %rd5581, 1;
	not.b64 	%rd7670, %rd12450;
	add.s64 	%rd12450, %rd12449, %rd7670;
$L__BB3_2971:
	setp.ne.s64 	%p785, %rd12450, 0;
	mov.u64 	%rd12449, %rd12450;
	@%p785 bra 	$L__BB3_2969;
	cvt.u32.u64 	%r1173, %rd12451;
	mov.b64 	%rd12455, 0;
	mov.u64 	%rd12453, %rd11325;
$L__BB3_2973:
	shr.u64 	%rd12454, %rd12453, 1;
	add.s64 	%rd5589, %rd12455, %rd12454;
	shl.b64 	%rd7672, %rd5589, 2;
	add.s64 	%rd7673, %rd5577, %rd7672;
	ld.u32 	%r1798, [%rd7673];
	setp.ge.s32 	%p786, %r1798, %r2768;
	@%p786 bra 	$L__BB3_2975;
	add.s64 	%rd12455, %rd5589, 1;
	shr.u64 	%rd7674, %rd12453, 1;
	not.b64 	%rd7675, %rd7674;
	add.s64 	%rd12454, %rd12453, %rd7675;
$L__BB3_2975:
	setp.ne.s64 	%p787, %rd12454, 0;
	mov.u64 	%rd12453, %rd12454;
	@%p787 bra 	$L__BB3_2973;
	cvt.u32.u64 	%r1174, %rd12455;
	cvta.to.global.u64 	%rd7677, %rd6339;
	ld.global.u64 	%rd5595, [%rd7677+8];
	mov.b64 	%rd12459, 0;
	mov.u64 	%rd12457, %rd11325;
$L__BB3_2977:
	shr.u64 	%rd12458, %rd12457, 1;
	add.s64 	%rd5599, %rd12459, %rd12458;
	shl.b64 	%rd7678, %rd5599, 2;
	add.s64 	%rd7679, %rd5595, %rd7678;
	ld.u32 	%r1799, [%rd7679];
	setp.ge.s32 	%p788, %r1799, %r1173;
	@%p788 bra 	$L__BB3_2979;
	add.s64 	%rd12459, %rd5599, 1;
	shr.u64 	%rd7680, %rd12457, 1;
	not.b64 	%rd7681, %rd7680;
	add.s64 	%rd12458, %rd12457, %rd7681;
$L__BB3_2979:
	setp.ne.s64 	%p789, %rd12458, 0;
	mov.u64 	%rd12457, %rd12458;
	@%p789 bra 	$L__BB3_2977;
	cvt.u32.u64 	%r1175, %rd12459;
	mov.b64 	%rd12463, 0;
	mov.u64 	%rd12461, %rd11325;
$L__BB3_2981:
	shr.u64 	%rd12462, %rd12461, 1;
	add.s64 	%rd5608, %rd12463, %rd12462;
	shl.b64 	%rd7683, %rd5608, 2;
	add.s64 	%rd7684, %rd5595, %rd7683;
	ld.u32 	%r1800, [%rd7684];
	setp.ge.s32 	%p790, %r1800, %r1174;
	@%p790 bra 	$L__BB3_2983;
	add.s64 	%rd12463, %rd5608, 1;
	shr.u64 	%rd7685, %rd12461, 1;
	not.b64 	%rd7686, %rd7685;
	add.s64 	%rd12462, %rd12461, %rd7686;
$L__BB3_2983:
	setp.ne.s64 	%p791, %rd12462, 0;
	mov.u64 	%rd12461, %rd12462;
	@%p791 bra 	$L__BB3_2981;
	cvt.u32.u64 	%r1176, %rd12463;
	cvta.to.global.u64 	%rd7688, %rd6339;
	ld.global.u64 	%rd5614, [%rd7688+16];
	mov.b64 	%rd12467, 0;
	mov.u64 	%rd12465, %rd11325;
$L__BB3_2985:
	shr.u64 	%rd12466, %rd12465, 1;
	add.s64 	%rd5618, %rd12467, %rd12466;
	shl.b64 	%rd7689, %rd5618, 2;
	add.s64 	%rd7690, %rd5614, %rd7689;
	ld.u32 	%r1801, [%rd7690];
	setp.ge.s32 	%p792, %r1801, %r1175;
	@%p792 bra 	$L__BB3_2987;
	add.s64 	%rd12467, %rd5618, 1;
	shr.u64 	%rd7691, %rd12465, 1;
	not.b64 	%rd7692, %rd7691;
	add.s64 	%rd12466, %rd12465, %rd7692;
$L__BB3_2987:
	setp.ne.s64 	%p793, %rd12466, 0;
	mov.u64 	%rd12465, %rd12466;
	@%p793 bra 	$L__BB3_2985;
	cvt.u32.u64 	%r1177, %rd12467;
	mov.b64 	%rd12471, 0;
	mov.u64 	%rd12469, %rd11325;
$L__BB3_2989:
	shr.u64 	%rd12470, %rd12469, 1;
	add.s64 	%rd5627, %rd12471, %rd12470;
	shl.b64 	%rd7694, %rd5627, 2;
	add.s64 	%rd7695, %rd5614, %rd7694;
	ld.u32 	%r1802, [%rd7695];
	setp.ge.s32 	%p794, %r1802, %r1176;
	@%p794 bra 	$L__BB3_2991;
	add.s64 	%rd12471, %rd5627, 1;
	shr.u64 	%rd7696, %rd12469, 1;
	not.b64 	%rd7697, %rd7696;
	add.s64 	%rd12470, %rd12469, %rd7697;
$L__BB3_2991:
	setp.ne.s64 	%p795, %rd12470, 0;
	mov.u64 	%rd12469, %rd12470;
	@%p795 bra 	$L__BB3_2989;
	cvt.u32.u64 	%r1178, %rd12471;
	cvta.to.global.u64 	%rd7699, %rd6339;
	ld.global.u64 	%rd5633, [%rd7699+24];
	mov.b64 	%rd12475, 0;
	mov.u64 	%rd12473, %rd11325;
$L__BB3_2993:
	shr.u64 	%rd12474, %rd12473, 1;
	add.s64 	%rd5637, %rd12475, %rd12474;
	shl.b64 	%rd7700, %rd5637, 2;
	add.s64 	%rd7701, %rd5633, %rd7700;
	ld.u32 	%r1803, [%rd7701];
	setp.ge.s32 	%p796, %r1803, %r1177;
	@%p796 bra 	$L__BB3_2995;
	add.s64 	%rd12475, %rd5637, 1;
	shr.u64 	%rd7702, %rd12473, 1;
	not.b64 	%rd7703, %rd7702;
	add.s64 	%rd12474, %rd12473, %rd7703;
$L__BB3_2995:
	setp.ne.s64 	%p797, %rd12474, 0;
	mov.u64 	%rd12473, %rd12474;
	@%p797 bra 	$L__BB3_2993;
	cvt.u32.u64 	%r1179, %rd12475;
	mov.b64 	%rd12479, 0;
	mov.u64 	%rd12477, %rd11325;
$L__BB3_2997:
	shr.u64 	%rd12478, %rd12477, 1;
	add.s64 	%rd5646, %rd12479, %rd12478;
	shl.b64 	%rd7705, %rd5646, 2;
	add.s64 	%rd7706, %rd5633, %rd7705;
	ld.u32 	%r1804, [%rd7706];
	setp.ge.s32 	%p798, %r1804, %r1178;
	@%p798 bra 	$L__BB3_2999;
	add.s64 	%rd12479, %rd5646, 1;
	shr.u64 	%rd7707, %rd12477, 1;
	not.b64 	%rd7708, %rd7707;
	add.s64 	%rd12478, %rd12477, %rd7708;
$L__BB3_2999:
	setp.ne.s64 	%p799, %rd12478, 0;
	mov.u64 	%rd12477, %rd12478;
	@%p799 bra 	$L__BB3_2997;
	cvt.u32.u64 	%r1180, %rd12479;
	cvta.to.global.u64 	%rd7710, %rd6339;
	ld.global.u64 	%rd5652, [%rd7710+32];
	mov.b64 	%rd12483, 0;
	mov.u64 	%rd12481, %rd11325;
$L__BB3_3001:
	shr.u64 	%rd12482, %rd12481, 1;
	add.s64 	%rd5656, %rd12483, %rd12482;
	shl.b64 	%rd7711, %rd5656, 2;
	add.s64 	%rd7712, %rd5652, %rd7711;
	ld.u32 	%r1805, [%rd7712];
	setp.ge.s32 	%p800, %r1805, %r1179;
	@%p800 bra 	$L__BB3_3003;
	add.s64 	%rd12483, %rd5656, 1;
	shr.u64 	%rd7713, %rd12481, 1;
	not.b64 	%rd7714, %rd7713;
	add.s64 	%rd12482, %rd12481, %rd7714;
$L__BB3_3003:
	setp.ne.s64 	%p801, %rd12482, 0;
	mov.u64 	%rd12481, %rd12482;
	@%p801 bra 	$L__BB3_3001;
	cvt.u32.u64 	%r1181, %rd12483;
	mov.b64 	%rd12487, 0;
	mov.u64 	%rd12485, %rd11325;
$L__BB3_3005:
	shr.u64 	%rd12486, %rd12485, 1;
	add.s64 	%rd5665, %rd12487, %rd12486;
	shl.b64 	%rd7716, %rd5665, 2;
	add.s64 	%rd7717, %rd5652, %rd7716;
	ld.u32 	%r1806, [%rd7717];
	setp.ge.s32 	%p802, %r1806, %r1180;
	@%p802 bra 	$L__BB3_3007;
	add.s64 	%rd12487, %rd5665, 1;
	shr.u64 	%rd7718, %rd12485, 1;
	not.b64 	%rd7719, %rd7718;
	add.s64 	%rd12486, %rd12485, %rd7719;
$L__BB3_3007:
	setp.ne.s64 	%p803, %rd12486, 0;
	mov.u64 	%rd12485, %rd12486;
	@%p803 bra 	$L__BB3_3005;
	cvt.u32.u64 	%r1182, %rd12487;
	cvta.to.global.u64 	%rd7721, %rd6339;
	ld.global.u64 	%rd5671, [%rd7721+40];
	mov.b64 	%rd12491, 0;
	mov.u64 	%rd12489, %rd11325;
$L__BB3_3009:
	shr.u64 	%rd12490, %rd12489, 1;
	add.s64 	%rd5675, %rd12491, %rd12490;
	shl.b64 	%rd7722, %rd5675, 2;
	add.s64 	%rd7723, %rd5671, %rd7722;
	ld.u32 	%r1807, [%rd7723];
	setp.ge.s32 	%p804, %r1807, %r1181;
	@%p804 bra 	$L__BB3_3011;
	add.s64 	%rd12491, %rd5675, 1;
	shr.u64 	%rd7724, %rd12489, 1;
	not.b64 	%rd7725, %rd7724;
	add.s64 	%rd12490, %rd12489, %rd7725;
$L__BB3_3011:
	setp.ne.s64 	%p805, %rd12490, 0;
	mov.u64 	%rd12489, %rd12490;
	@%p805 bra 	$L__BB3_3009;
	cvt.u32.u64 	%r1183, %rd12491;
	mov.b64 	%rd12495, 0;
	mov.u64 	%rd12493, %rd11325;
$L__BB3_3013:
	shr.u64 	%rd12494, %rd12493, 1;
	add.s64 	%rd5684, %rd12495, %rd12494;
	shl.b64 	%rd7727, %rd5684, 2;
	add.s64 	%rd7728, %rd5671, %rd7727;
	ld.u32 	%r1808, [%rd7728];
	setp.ge.s32 	%p806, %r1808, %r1182;
	@%p806 bra 	$L__BB3_3015;
	add.s64 	%rd12495, %rd5684, 1;
	shr.u64 	%rd7729, %rd12493, 1;
	not.b64 	%rd7730, %rd7729;
	add.s64 	%rd12494, %rd12493, %rd7730;
$L__BB3_3015:
	setp.ne.s64 	%p807, %rd12494, 0;
	mov.u64 	%rd12493, %rd12494;
	@%p807 bra 	$L__BB3_3013;
	cvt.u32.u64 	%r1184, %rd12495;
	cvta.to.global.u64 	%rd7732, %rd6339;
	ld.global.u64 	%rd5690, [%rd7732+48];
	mov.b64 	%rd12499, 0;
	mov.u64 	%rd12497, %rd11325;
$L__BB3_3017:
	shr.u64 	%rd12498, %rd12497, 1;
	add.s64 	%rd5694, %rd12499, %rd12498;
	shl.b64 	%rd7733, %rd5694, 2;
	add.s64 	%rd7734, %rd5690, %rd7733;
	ld.u32 	%r1809, [%rd7734];
	setp.ge.s32 	%p808, %r1809, %r1183;
	@%p808 bra 	$L__BB3_3019;
	add.s64 	%rd12499, %rd5694, 1;
	shr.u64 	%rd7735, %rd12497, 1;
	not.b64 	%rd7736, %rd7735;
	add.s64 	%rd12498, %rd12497, %rd7736;
$L__BB3_3019:
	setp.ne.s64 	%p809, %rd12498, 0;
	mov.u64 	%rd12497, %rd12498;
	@%p809 bra 	$L__BB3_3017;
	cvt.u32.u64 	%r1185, %rd12499;
	mov.b64 	%rd12503, 0;
	mov.u64 	%rd12501, %rd11325;
$L__BB3_3021:
	shr.u64 	%rd12502, %rd12501, 1;
	add.s64 	%rd5703, %rd12503, %rd12502;
	shl.b64 	%rd7738, %rd5703, 2;
	add.s64 	%rd7739, %rd5690, %rd7738;
	ld.u32 	%r1810, [%rd7739];
	setp.ge.s32 	%p810, %r1810, %r1184;
	@%p810 bra 	$L__BB3_3023;
	add.s64 	%rd12503, %rd5703, 1;
	shr.u64 	%rd7740, %rd12501, 1;
	not.b64 	%rd7741, %rd7740;
	add.s64 	%rd12502, %rd12501, %rd7741;
$L__BB3_3023:
	setp.ne.s64 	%p811, %rd12502, 0;
	mov.u64 	%rd12501, %rd12502;
	@%p811 bra 	$L__BB3_3021;
	cvt.u32.u64 	%r1186, %rd12503;
	cvta.to.global.u64 	%rd7743, %rd6339;
	ld.global.u64 	%rd5709, [%rd7743+56];
	mov.b64 	%rd12507, 0;
	mov.u64 	%rd12505, %rd11325;
$L__BB3_3025:
	shr.u64 	%rd12506, %rd12505, 1;
	add.s64 	%rd5713, %rd12507, %rd12506;
	shl.b64 	%rd7744, %rd5713, 2;
	add.s64 	%rd7745, %rd5709, %rd7744;
	ld.u32 	%r1811, [%rd7745];
	setp.ge.s32 	%p812, %r1811, %r1185;
	@%p812 bra 	$L__BB3_3027;
	add.s64 	%rd12507, %rd5713, 1;
	shr.u64 	%rd7746, %rd12505, 1;
	not.b64 	%rd7747, %rd7746;
	add.s64 	%rd12506, %rd12505, %rd7747;
$L__BB3_3027:
	setp.ne.s64 	%p813, %rd12506, 0;
	mov.u64 	%rd12505, %rd12506;
	@%p813 bra 	$L__BB3_3025;
	cvt.u32.u64 	%r1187, %rd12507;
	mov.b64 	%rd12511, 0;
	mov.u64 	%rd12509, %rd11325;
$L__BB3_3029:
	shr.u64 	%rd12510, %rd12509, 1;
	add.s64 	%rd5722, %rd12511, %rd12510;
	shl.b64 	%rd7749, %rd5722, 2;
	add.s64 	%rd7750, %rd5709, %rd7749;
	ld.u32 	%r1812, [%rd7750];
	setp.ge.s32 	%p814, %r1812, %r1186;
	@%p814 bra 	$L__BB3_3031;
	add.s64 	%rd12511, %rd5722, 1;
	shr.u64 	%rd7751, %rd12509, 1;
	not.b64 	%rd7752, %rd7751;
	add.s64 	%rd12510, %rd12509, %rd7752;
$L__BB3_3031:
	setp.ne.s64 	%p815, %rd12510, 0;
	mov.u64 	%rd12509, %rd12510;
	@%p815 bra 	$L__BB3_3029;
	cvt.u32.u64 	%r1188, %rd12511;
	cvta.to.global.u64 	%rd7754, %rd6339;
	ld.global.u64 	%rd5728, [%rd7754+64];
	mov.b64 	%rd12515, 0;
	mov.u64 	%rd12513, %rd11325;
$L__BB3_3033:
	shr.u64 	%rd12514, %rd12513, 1;
	add.s64 	%rd5732, %rd12515, %rd12514;
	shl.b64 	%rd7755, %rd5732, 2;
	add.s64 	%rd7756, %rd5728, %rd7755;
	ld.u32 	%r1813, [%rd7756];
	setp.ge.s32 	%p816, %r1813, %r1187;
	@%p816 bra 	$L__BB3_3035;
	add.s64 	%rd12515, %rd5732, 1;
	shr.u64 	%rd7757, %rd12513, 1;
	not.b64 	%rd7758, %rd7757;
	add.s64 	%rd12514, %rd12513, %rd7758;
$L__BB3_3035:
	setp.ne.s64 	%p817, %rd12514, 0;
	mov.u64 	%rd12513, %rd12514;
	@%p817 bra 	$L__BB3_3033;
	cvt.u32.u64 	%r1189, %rd12515;
	mov.b64 	%rd12519, 0;
	mov.u64 	%rd12517, %rd11325;
$L__BB3_3037:
	shr.u64 	%rd12518, %rd12517, 1;
	add.s64 	%rd5741, %rd12519, %rd12518;
	shl.b64 	%rd7760, %rd5741, 2;
	add.s64 	%rd7761, %rd5728, %rd7760;
	ld.u32 	%r1814, [%rd7761];
	setp.ge.s32 	%p818, %r1814, %r1188;
	@%p818 bra 	$L__BB3_3039;
	add.s64 	%rd12519, %rd5741, 1;
	shr.u64 	%rd7762, %rd12517, 1;
	not.b64 	%rd7763, %rd7762;
	add.s64 	%rd12518, %rd12517, %rd7763;
$L__BB3_3039:
	setp.ne.s64 	%p819, %rd12518, 0;
	mov.u64 	%rd12517, %rd12518;
	@%p819 bra 	$L__BB3_3037;
	cvt.u32.u64 	%r1190, %rd12519;
	cvta.to.global.u64 	%rd7765, %rd6339;
	ld.global.u64 	%rd5747, [%rd7765+72];
	mov.b64 	%rd12523, 0;
	mov.u64 	%rd12521, %rd11325;
$L__BB3_3041:
	shr.u64 	%rd12522, %rd12521, 1;
	add.s64 	%rd5751, %rd12523, %rd12522;
	shl.b64 	%rd7766, %rd5751, 2;
	add.s64 	%rd7767, %rd5747, %rd7766;
	ld.u32 	%r1815, [%rd7767];
	setp.ge.s32 	%p820, %r1815, %r1189;
	@%p820 bra 	$L__BB3_3043;
	add.s64 	%rd12523, %rd5751, 1;
	shr.u64 	%rd7768, %rd12521, 1;
	not.b64 	%rd7769, %rd7768;
	add.s64 	%rd12522, %rd12521, %rd7769;
$L__BB3_3043:
	setp.ne.s64 	%p821, %rd12522, 0;
	mov.u64 	%rd12521, %rd12522;
	@%p821 bra 	$L__BB3_3041;
	mov.b64 	%rd12527, 0;
	mov.u64 	%rd12525, %rd11325;
$L__BB3_3045:
	shr.u64 	%rd12526, %rd12525, 1;
	add.s64 	%rd5760, %rd12527, %rd12526;
	shl.b64 	%rd7771, %rd5760, 2;
	add.s64 	%rd7772, %rd5747, %rd7771;
	ld.u32 	%r1816, [%rd7772];
	setp.ge.s32 	%p822, %r1816, %r1190;
	@%p822 bra 	$L__BB3_3047;
	add.s64 	%rd12527, %rd5760, 1;
	shr.u64 	%rd7773, %rd12525, 1;
	not.b64 	%rd7774, %rd7773;
	add.s64 	%rd12526, %rd12525, %rd7774;
$L__BB3_3047:
	setp.ne.s64 	%p823, %rd12526, 0;
	mov.u64 	%rd12525, %rd12526;
	@%p823 bra 	$L__BB3_3045;
	cvt.u32.u64 	%r2814, %rd12527;
	cvt.u32.u64 	%r2815, %rd12523;
$L__BB3_3049:
	setp.lt.s32 	%p1889, %r2815, %r2814;
$L__BB3_3050:
	selp.b32 	%r1195, %r2765, %r2768, %p1889;
	selp.u32 	%r1817, 1, 0, %p1889;
	add.s32 	%r1196, %r1167, %r1817;
	not.pred 	%p824, %p1889;
	selp.u32 	%r1818, 1, 0, %p824;
	add.s32 	%r1197, %r1168, %r1818;
	@%p1889 bra 	$L__BB3_3052;
	shl.b32 	%r1819, %r1197, 2;
	mov.u32 	%r1820, _ZZN3cub18CUB_300001_SM_10006detail10merge_sort26DeviceMergeSortMergeKernelINS2_10policy_hubIN6thrust24THRUST_300001_SM_1000_NS6detail15normal_iteratorINS6_10device_ptrIiEEEEE9Policy600ESB_PNS0_8NullTypeESB_SF_y11comp_func_tiSE_EEvbT2_T3_T4_PT6_PT7_T5_PSJ_SJ_NS1_7vsmem_tEE19static_temp_storage;
	add.s32 	%r1821, %r1820, %r1819;
	ld.shared.u32 	%r2768, [%r1821];
	bra.uni 	$L__BB3_3053;
$L__BB3_3052:
	shl.b32 	%r1822, %r1196, 2;
	mov.u32 	%r1823, _ZZN3cub18CUB_300001_SM_10006detail10merge_sort26DeviceMergeSortMergeKernelINS2_10policy_hubIN6thrust24THRUST_300001_SM_1000_NS6detail15normal_iteratorINS6_10device_ptrIiEEEEE9Policy600ESB_PNS0_8NullTypeESB_SF_y11comp_func_tiSE_EEvbT2_T3_T4_PT6_PT7_T5_PSJ_SJ_NS1_7vsmem_tEE19static_temp_storage;
	add.s32 	%r1824, %r1823, %r1822;
	ld.shared.u32 	%r2765, [%r1824];
$L__BB3_3053:
	setp.ge.s32 	%p826, %r1196, %r754;
	mov.pred 	%p1890, 0;
	@%p826 bra 	$L__BB3_3138;
	setp.ge.s32 	%p828, %r1197, %r619;
	mov.pred 	%p1890, -1;
	@%p828 bra 	$L__BB3_3138;
	setp.eq.s64 	%p829, %rd11325, 0;
	mov.b32 	%r2818, 0;
	mov.u32 	%r2819, %r2818;
	@%p829 bra 	$L__BB3_3137;
	cvta.to.global.u64 	%rd7776, %rd6339;
	ld.global.u64 	%rd5766, [%rd7776];
	mov.b64 	%rd12531, 0;
	mov.u64 	%rd12529, %rd11325;
$L__BB3_3057:
	shr.u64 	%rd12530, %rd12529, 1;
	add.s64 	%rd5770, %rd12531, %rd12530;
	shl.b64 	%rd7777, %rd5770, 2;
	add.s64 	%rd7778, %rd5766, %rd7777;
	ld.u32 	%r1826, [%rd7778];
	setp.ge.s32 	%p830, %r1826, %r2765;
	@%p830 bra 	$L__BB3_3059;
	add.s64 	%rd12531, %rd5770, 1;
	shr.u64 	%rd7779, %rd12529, 1;
	not.b64 	%rd7780, %rd7779;
	add.s64 	%rd12530, %rd12529, %rd7780;
$L__BB3_3059:
	setp.ne.s64 	%p831, %rd12530, 0;
	mov.u64 	%rd12529, %rd12530;
	@%p831 bra 	$L__BB3_3057;
	cvt.u32.u64 	%r1202, %rd12531;
	mov.b64 	%rd12535, 0;
	mov.u64 	%rd12533, %rd11325;
$L__BB3_3061:
	shr.u64 	%rd12534, %rd12533, 1;
	add.s64 	%rd5779, %rd12535, %rd12534;
	shl.b64 	%rd7782, %rd5779, 2;
	add.s64 	%rd7783, %rd5766, %rd7782;
	ld.u32 	%r1827, [%rd7783];
	setp.ge.s32 	%p832, %r1827, %r2768;
	@%p832 bra 	$L__BB3_3063;
	add.s64 	%rd12535, %rd5779, 1;
	shr.u64 	%rd7784, %rd12533, 1;
	not.b64 	%rd7785, %rd7784;
	add.s64 	%rd12534, %rd12533, %rd7785;
$L__BB3_3063:
	setp.ne.s64 	%p833, %rd12534, 0;
	mov.u64 	%rd12533, %rd12534;
	@%p833 bra 	$L__BB3_3061;
	cvt.u32.u64 	%r1203, %rd12535;
	cvta.to.global.u64 	%rd7787, %rd6339;
	ld.global.u64 	%rd5785, [%rd7787+8];
	mov.b64 	%rd12539, 0;
	mov.u64 	%rd12537, %rd11325;
$L__BB3_3065:
	shr.u64 	%rd12538, %rd12537, 1;
	add.s64 	%rd5789, %rd12539, %rd12538;
	shl.b64 	%rd7788, %rd5789, 2;
	add.s64 	%rd7789, %rd5785, %rd7788;
	ld.u32 	%r1828, [%rd7789];
	setp.ge.s32 	%p834, %r1828, %r1202;
	@%p834 bra 	$L__BB3_3067;
	add.s64 	%rd12539, %rd5789, 1;
	shr.u64 	%rd7790, %rd12537, 1;
	not.b64 	%rd7791, %rd7790;
	add.s64 	%rd12538, %rd12537, %rd7791;
$L__BB3_3067:
	setp.ne.s64 	%p835, %rd12538, 0;
	mov.u64 	%rd12537, %rd12538;
	@%p835 bra 	$L__BB3_3065;
	cvt.u32.u64 	%r1204, %rd12539;
	mov.b64 	%rd12543, 0;
	mov.u64 	%rd12541, %rd11325;
$L__BB3_3069:
	shr.u64 	%rd12542, %rd12541, 1;
	add.s64 	%rd5798, %rd12543, %rd12542;
	shl.b64 	%rd7793, %rd5798, 2;
	add.s64 	%rd7794, %rd5785, %rd7793;
	ld.u32 	%r1829, [%rd7794];
	setp.ge.s32 	%p836, %r1829, %r1203;
	@%p836 bra 	$L__BB3_3071;
	add.s64 	%rd12543, %rd5798, 1;
	shr.u64 	%rd7795, %rd12541, 1;
	not.b64 	%rd7796, %rd7795;
	add.s64 	%rd12542, %rd12541, %rd7796;
$L__BB3_3071:
	setp.ne.s64 	%p837, %rd12542, 0;
	mov.u64 	%rd12541, %rd12542;
	@%p837 bra 	$L__BB3_3069;
	cvt.u32.u64 	%r1205, %rd12543;
	cvta.to.global.u64 	%rd7798, %rd6339;
	ld.global.u64 	%rd5804, [%rd7798+16];
	mov.b64 	%rd12547, 0;
	mov.u64 	%rd12545, %rd11325;
$L__BB3_3073:
	shr.u64 	%rd12546, %rd12545, 1;
	add.s64 	%rd5808, %rd12547, %rd12546;
	shl.b64 	%rd7799, %rd5808, 2;
	add.s64 	%rd7800, %rd5804, %rd7799;
	ld.u32 	%r1830, [%rd7800];
	setp.ge.s32 	%p838, %r1830, %r1204;
	@%p838 bra 	$L__BB3_3075;
	add.s64 	%rd12547, %rd5808, 1;
	shr.u64 	%rd7801, %rd12545, 1;
	not.b64 	%rd7802, %rd7801;
	add.s64 	%rd12546, %rd12545, %rd7802;
$L__BB3_3075:
	setp.ne.s64 	%p839, %rd12546, 0;
	mov.u64 	%rd12545, %rd12546;
	@%p839 bra 	$L__BB3_3073;
	cvt.u32.u64 	%r1206, %rd12547;
	mov.b64 	%rd12551, 0;
	mov.u64 	%rd12549, %rd11325;
$L__BB3_3077:
	shr.u64 	%rd12550, %rd12549, 1;
	add.s64 	%rd5817, %rd12551, %rd12550;
	shl.b64 	%rd7804, %rd5817, 2;
	add.s64 	%rd7805, %rd5804, %rd7804;
	ld.u32 	%r1831, [%rd7805];
	setp.ge.s32 	%p840, %r1831, %r1205;
	@%p840 bra 	$L__BB3_3079;
	add.s64 	%rd12551, %rd5817, 1;
	shr.u64 	%rd7806, %rd12549, 1;
	not.b64 	%rd7807, %rd7806;
	add.s64 	%rd12550, %rd12549, %rd7807;
$L__BB3_3079:
	setp.ne.s64 	%p841, %rd12550, 0;
	mov.u64 	%rd12549, %rd12550;
	@%p841 bra 	$L__BB3_3077;
	cvt.u32.u64 	%r1207, %rd12551;
	cvta.to.global.u64 	%rd7809, %rd6339;
	ld.global.u64 	%rd5823, [%rd7809+24];
	mov.b64 	%rd12555, 0;
	mov.u64 	%rd12553, %rd11325;
$L__BB3_3081:
	shr.u64 	%rd12554, %rd12553, 1;
	add.s64 	%rd5827, %rd12555, %rd12554;
	shl.b64 	%rd7810, %rd5827, 2;
	add.s64 	%rd7811, %rd5823, %rd7810;
	ld.u32 	%r1832, [%rd7811];
	setp.ge.s32 	%p842, %r1832, %r1206;
	@%p842 bra 	$L__BB3_3083;
	add.s64 	%rd12555, %rd5827, 1;
	shr.u64 	%rd7812, %rd12553, 1;
	not.b64 	%rd7813, %rd7812;
	add.s64 	%rd12554, %rd12553, %rd7813;
$L__BB3_3083:
	setp.ne.s64 	%p843, %rd12554, 0;
	mov.u64 	%rd12553, %rd12554;
	@%p843 bra 	$L__BB3_3081;
	cvt.u32.u64 	%r1208, %rd12555;
	mov.b64 	%rd12559, 0;
	mov.u64 	%rd12557, %rd11325;
$L__BB3_3085:
	shr.u64 	%rd12558, %rd12557, 1;
	add.s64 	%rd5836, %rd12559, %rd12558;
	shl.b64 	%rd7815, %rd5836, 2;
	add.s64 	%rd7816, %rd5823, %rd7815;
	ld.u32 	%r1833, [%rd7816];
	setp.ge.s32 	%p844, %r1833, %r1207;
	@%p844 bra 	$L__BB3_3087;
	add.s64 	%rd12559, %rd5836, 1;
	shr.u64 	%rd7817, %rd12557, 1;
	not.b64 	%rd7818, %rd7817;
	add.s64 	%rd12558, %rd12557, %rd7818;
$L__BB3_3087:
	setp.ne.s64 	%p845, %rd12558, 0;
	mov.u64 	%rd12557, %rd12558;
	@%p845 bra 	$L__BB3_3085;
	cvt.u32.u64 	%r1209, %rd12559;
	cvta.to.global.u64 	%rd7820, %rd6339;
	ld.global.u64 	%rd5842, [%rd7820+32];
	mov.b64 	%rd12563, 0;
	mov.u64 	%rd12561, %rd11325;
$L__BB3_3089:
	shr.u64 	%rd12562, %rd12561, 1;
	add.s64 	%rd5846, %rd12563, %rd12562;
	shl.b64 	%rd7821, %rd5846, 2;
	add.s64 	%rd7822, %rd5842, %rd7821;
	ld.u32 	%r1834, [%rd7822];
	setp.ge.s32 	%p846, %r1834, %r1208;
	@%p846 bra 	$L__BB3_3091;
	add.s64 	%rd12563, %rd5846, 1;
	shr.u64 	%rd7823, %rd12561, 1;
	not.b64 	%rd7824, %rd7823;
	add.s64 	%rd12562, %rd12561, %rd7824;
$L__BB3_3091:
	setp.ne.s64 	%p847, %rd12562, 0;
	mov.u64 	%rd12561, %rd12562;
	@%p847 bra 	$L__BB3_3089;
	cvt.u32.u64 	%r1210, %rd12563;
	mov.b64 	%rd12567, 0;
	mov.u64 	%rd12565, %rd11325;
$L__BB3_3093:
	shr.u64 	%rd12566, %rd12565, 1;
	add.s64 	%rd5855, %rd12567, %rd12566;
	shl.b64 	%rd7826, %rd5855, 2;
	add.s64 	%rd7827, %rd5842, %rd7826;
	ld.u32 	%r1835, [%rd7827];
	setp.ge.s32 	%p848, %r1835, %r1209;
	@%p848 bra 	$L__BB3_3095;
	add.s64 	%rd12567, %rd5855, 1;
	shr.u64 	%rd7828, %rd12565, 1;
	not.b64 	%rd7829, %rd7828;
	add.s64 	%rd12566, %rd12565, %rd7829;
$L__BB3_3095:
	setp.ne.s64 	%p849, %rd12566, 0;
	mov.u64 	%rd12565, %rd12566;
	@%p849 bra 	$L__BB3_3093;
	cvt.u32.u64 	%r1211, %rd12567;
	cvta.to.global.u64 	%rd7831, %rd6339;
	ld.global.u64 	%rd5861, [%rd7831+40];
	mov.b64 	%rd12571, 0;
	mov.u64 	%rd12569, %rd11325;
$L__BB3_3097:
	shr.u64 	%rd12570, %rd12569, 1;
	add.s64 	%rd5865, %rd12571, %rd12570;
	shl.b64 	%rd7832, %rd5865, 2;
	add.s64 	%rd7833, %rd5861, %rd7832;
	ld.u32 	%r1836, [%rd7833];
	setp.ge.s32 	%p850, %r1836, %r1210;
	@%p850 bra 	$L__BB3_3099;
	add.s64 	%rd12571, %rd5865, 1;
	shr.u64 	%rd7834, %rd12569, 1;
	not.b64 	%rd7835, %rd7834;
	add.s64 	%rd12570, %rd12569, %rd7835;
$L__BB3_3099:
	setp.ne.s64 	%p851, %rd12570, 0;
	mov.u64 	%rd12569, %rd12570;
	@%p851 bra 	$L__BB3_3097;
	cvt.u32.u64 	%r1212, %rd12571;
	mov.b64 	%rd12575, 0;
	mov.u64 	%rd12573, %rd11325;
$L__BB3_3101:
	shr.u64 	%rd12574, %rd12573, 1;
	add.s64 	%rd5874, %rd12575, %rd12574;
	shl.b64 	%rd7837, %rd5874, 2;
	add.s64 	%rd7838, %rd5861, %rd7837;
	ld.u32 	%r1837, [%rd7838];
	setp.ge.s32 	%p852, %r1837, %r1211;
	@%p852 bra 	$L__BB3_3103;
	add.s64 	%rd12575, %rd5874, 1;
	shr.u64 	%rd7839, %rd12573, 1;
	not.b64 	%rd7840, %rd7839;
	add.s64 	%rd12574, %rd12573, %rd7840;
$L__BB3_3103:
	setp.ne.s64 	%p853, %rd12574, 0;
	mov.u64 	%rd12573, %rd12574;
	@%p853 bra 	$L__BB3_3101;
	cvt.u32.u64 	%r1213, %rd12575;
	cvta.to.global.u64 	%rd7842, %rd6339;
	ld.global.u64 	%rd5880, [%rd7842+48];
	mov.b64 	%rd12579, 0;
	mov.u64 	%rd12577, %rd11325;
$L__BB3_3105:
	shr.u64 	%rd12578, %rd12577, 1;
	add.s64 	%rd5884, %rd12579, %rd12578;
	shl.b64 	%rd7843, %rd5884, 2;
	add.s64 	%rd7844, %rd5880, %rd7843;
	ld.u32 	%r1838, [%rd7844];
	setp.ge.s32 	%p854, %r1838, %r1212;
	@%p854 bra 	$L__BB3_3107;
	add.s64 	%rd12579, %rd5884, 1;
	shr.u64 	%rd7845, %rd12577, 1;
	not.b64 	%rd7846, %rd7845;
	add.s64 	%rd12578, %rd12577, %rd7846;
$L__BB3_3107:
	setp.ne.s64 	%p855, %rd12578, 0;
	mov.u64 	%rd12577, %rd12578;
	@%p855 bra 	$L__BB3_3105;
	cvt.u32.u64 	%r1214, %rd12579;
	mov.b64 	%rd12583, 0;
	mov.u64 	%rd12581, %rd11325;
$L__BB3_3109:
	shr.u64 	%rd12582, %rd12581, 1;
	add.s64 	%rd5893, %rd12583, %rd12582;
	shl.b64 	%rd7848, %rd5893, 2;
	add.s64 	%rd7849, %rd5880, %rd7848;
	ld.u32 	%r1839, [%rd7849];
	setp.ge.s32 	%p856, %r1839, %r1213;
	@%p856 bra 	$L__BB3_3111;
	add.s64 	%rd12583, %rd5893, 1;
	shr.u64 	%rd7850, %rd12581, 1;
	not.b64 	%rd7851, %rd7850;
	add.s64 	%rd12582, %rd12581, %rd7851;
$L__BB3_3111:
	setp.ne.s64 	%p857, %rd12582, 0;
	mov.u64 	%rd12581, %rd12582;
	@%p857 bra 	$L__BB3_3109;
	cvt.u32.u64 	%r1215, %rd12583;
	cvta.to.global.u64 	%rd7853, %rd6339;
	ld.global.u64 	%rd5899, [%rd7853+56];
	mov.b64 	%rd12587, 0;
	mov.u64 	%rd12585, %rd11325;
$L__BB3_3113:
	shr.u64 	%rd12586, %rd12585, 1;
	add.s64 	%rd5903, %rd12587, %rd12586;
	shl.b64 	%rd7854, %rd5903, 2;
	add.s64 	%rd7855, %rd5899, %rd7854;
	ld.u32 	%r1840, [%rd7855];
	setp.ge.s32 	%p858, %r1840, %r1214;
	@%p858 bra 	$L__BB3_3115;
	add.s64 	%rd12587, %rd5903, 1;
	shr.u64 	%rd7856, %rd12585, 1;
	not.b64 	%rd7857, %rd7856;
	add.s64 	%rd12586, %rd12585, %rd7857;
$L__BB3_3115:
	setp.ne.s64 	%p859, %rd12586, 0;
	mov.u64 	%rd12585, %rd12586;
	@%p859 bra 	$L__BB3_3113;
	cvt.u32.u64 	%r1216, %rd12587;
	mov.b64 	%rd12591, 0;
	mov.u64 	%rd12589, %rd11325;
$L__BB3_3117:
	shr.u64 	%rd12590, %rd12589, 1;
	add.s64 	%rd5912, %rd12591, %rd12590;
	shl.b64 	%rd7859, %rd5912, 2;
	add.s64 	%rd7860, %rd5899, %rd7859;
	ld.u32 	%r1841, [%rd7860];
	setp.ge.s32 	%p860, %r1841, %r1215;
	@%p860 bra 	$L__BB3_3119;
	add.s64 	%rd12591, %rd5912, 1;
	shr.u64 	%rd7861, %rd12589, 1;
	not.b64 	%rd7862, %rd7861;
	add.s64 	%rd12590, %rd12589, %rd7862;
$L__BB3_3119:
	setp.ne.s64 	%p861, %rd12590, 0;
	mov.u64 	%rd12589, %rd12590;
	@%p861 bra 	$L__BB3_3117;
	cvt.u32.u64 	%r1217, %rd12591;
	cvta.to.global.u64 	%rd7864, %rd6339;
	ld.global.u64 	%rd5918, [%rd7864+64];
	mov.b64 	%rd12595, 0;
	mov.u64 	%rd12593, %rd11325;
$L__BB3_3121:
	shr.u64 	%rd12594, %rd12593, 1;
	add.s64 	%rd5922, %rd12595, %rd12594;
	shl.b64 	%rd7865, %rd5922, 2;
	add.s64 	%rd7866, %rd5918, %rd7865;
	ld.u32 	%r1842, [%rd7866];
	setp.ge.s32 	%p862, %r1842, %r1216;
	@%p862 bra 	$L__BB3_3123;
	add.s64 	%rd12595, %rd5922, 1;
	shr.u64 	%rd7867, %rd12593, 1;
	not.b64 	%rd7868, %rd7867;
	add.s64 	%rd12594, %rd12593, %rd7868;
$L__BB3_3123:
	setp.ne.s64 	%p863, %rd12594, 0;
	mov.u64 	%rd12593, %rd12594;
	@%p863 bra 	$L__BB3_3121;
	cvt.u32.u64 	%r1218, %rd12595;
	mov.b64 	%rd12599, 0;
	mov.u64 	%rd12597, %rd11325;
$L__BB3_3125:
	shr.u64 	%rd12598, %rd12597, 1;
	add.s64 	%rd5931, %rd12599, %rd12598;
	shl.b64 	%rd7870, %rd5931, 2;
	add.s64 	%rd7871, %rd5918, %rd7870;
	ld.u32 	%r1843, [%rd7871];
	setp.ge.s32 	%p864, %r1843, %r1217;
	@%p864 bra 	$L__BB3_3127;
	add.s64 	%rd12599, %rd5931, 1;
	shr.u64 	%rd7872, %rd12597, 1;
	not.b64 	%rd7873, %rd7872;
	add.s64 	%rd12598, %rd12597, %rd7873;
$L__BB3_3127:
	setp.ne.s64 	%p865, %rd12598, 0;
	mov.u64 	%rd12597, %rd12598;
	@%p865 bra 	$L__BB3_3125;
	cvt.u32.u64 	%r1219, %rd12599;
	cvta.to.global.u64 	%rd7875, %rd6339;
	ld.global.u64 	%rd5937, [%rd7875+72];
	mov.b64 	%rd12603, 0;
	mov.u64 	%rd12601, %rd11325;
$L__BB3_3129:
	shr.u64 	%rd12602, %rd12601, 1;
	add.s64 	%rd5941, %rd12603, %rd12602;
	shl.b64 	%rd7876, %rd5941, 2;
	add.s64 	%rd7877, %rd5937, %rd7876;
	ld.u32 	%r1844, [%rd7877];
	setp.ge.s32 	%p866, %r1844, %r1218;
	@%p866 bra 	$L__BB3_3131;
	add.s64 	%rd12603, %rd5941, 1;
	shr.u64 	%rd7878, %rd12601, 1;
	not.b64 	%rd7879, %rd7878;
	add.s64 	%rd12602, %rd12601, %rd7879;
$L__BB3_3131:
	setp.ne.s64 	%p867, %rd12602, 0;
	mov.u64 	%rd12601, %rd12602;
	@%p867 bra 	$L__BB3_3129;
	mov.b64 	%rd12607, 0;
	mov.u64 	%rd12605, %rd11325;
$L__BB3_3133:
	shr.u64 	%rd12606, %rd12605, 1;
	add.s64 	%rd5950, %rd12607, %rd12606;
	shl.b64 	%rd7881, %rd5950, 2;
	add.s64 	%rd7882, %rd5937, %rd7881;
	ld.u32 	%r1845, [%rd7882];
	setp.ge.s32 	%p868, %r1845, %r1219;
	@%p868 bra 	$L__BB3_3135;
	add.s64 	%rd12607, %rd5950, 1;
	shr.u64 	%rd7883, %rd12605, 1;
	not.b64 	%rd7884, %rd7883;
	add.s64 	%rd12606, %rd12605, %rd7884;
$L__BB3_3135:
	setp.ne.s64 	%p869, %rd12606, 0;
	mov.u64 	%rd12605, %rd12606;
	@%p869 bra 	$L__BB3_3133;
	cvt.u32.u64 	%r2818, %rd12607;
	cvt.u32.u64 	%r2819, %rd12603;
$L__BB3_3137:
	setp.lt.s32 	%p1890, %r2819, %r2818;
$L__BB3_3138:
	selp.b32 	%r1224, %r2765, %r2768, %p1890;
	selp.u32 	%r1846, 1, 0, %p1890;
	add.s32 	%r1225, %r1196, %r1846;
	not.pred 	%p870, %p1890;
	selp.u32 	%r1847, 1, 0, %p870;
	add.s32 	%r1226, %r1197, %r1847;
	@%p1890 bra 	$L__BB3_3140;
	shl.b32 	%r1848, %r1226, 2;
	mov.u32 	%r1849, _ZZN3cub18CUB_300001_SM_10006detail10merge_sort26DeviceMergeSortMergeKernelINS2_10policy_hubIN6thrust24THRUST_300001_SM_1000_NS6detail15normal_iteratorINS6_10device_ptrIiEEEEE9Policy600ESB_PNS0_8NullTypeESB_SF_y11comp_func_tiSE_EEvbT2_T3_T4_PT6_PT7_T5_PSJ_SJ_NS1_7vsmem_tEE19static_temp_storage;
	add.s32 	%r1850, %r1849, %r1848;
	ld.shared.u32 	%r2768, [%r1850];
	bra.uni 	$L__BB3_3141;
$L__BB3_3140:
	shl.b32 	%r1851, %r1225, 2;
	mov.u32 	%r1852, _ZZN3cub18CUB_300001_SM_10006detail10merge_sort26DeviceMergeSortMergeKernelINS2_10policy_hubIN6thrust24THRUST_300001_SM_1000_NS6detail15normal_iteratorINS6_10device_ptrIiEEEEE9Policy600ESB_PNS0_8NullTypeESB_SF_y11comp_func_tiSE_EEvbT2_T3_T4_PT6_PT7_T5_PSJ_SJ_NS1_7vsmem_tEE19static_temp_storage;
	add.s32 	%r1853, %r1852, %r1851;
	ld.shared.u32 	%r2765, [%r1853];
$L__BB3_3141:
	setp.ge.s32 	%p872, %r1225, %r754;
	mov.pred 	%p1891, 0;
	@%p872 bra 	$L__BB3_3226;
	setp.ge.s32 	%p874, %r1226, %r619;
	mov.pred 	%p1891, -1;
	@%p874 bra 	$L__BB3_3226;
	setp.eq.s64 	%p875, %rd11325, 0;
	mov.b32 	%r2822, 0;
	mov.u32 	%r2823, %r2822;
	@%p875 bra 	$L__BB3_3225;
	cvta.to.global.u64 	%rd7886, %rd6339;
	ld.global.u64 	%rd5956, [%rd7886];
	mov.b64 	%rd12611, 0;
	mov.u64 	%rd12609, %rd11325;
$L__BB3_3145:
	shr.u64 	%rd12610, %rd12609, 1;
	add.s64 	%rd5960, %rd12611, %rd12610;
	shl.b64 	%rd7887, %rd5960, 2;
	add.s64 	%rd7888, %rd5956, %rd7887;
	ld.u32 	%r1855, [%rd7888];
	setp.ge.s32 	%p876, %r1855, %r2765;
	@%p876 bra 	$L__BB3_3147;
	add.s64 	%rd12611, %rd5960, 1;
	shr.u64 	%rd7889, %rd12609, 1;
	not.b64 	%rd7890, %rd7889;
	add.s64 	%rd12610, %rd12609, %rd7890;
$L__BB3_3147:
	setp.ne.s64 	%p877, %rd12610, 0;
	mov.u64 	%rd12609, %rd12610;
	@%p877 bra 	$L__BB3_3145;
	cvt.u32.u64 	%r1231, %rd12611;
	mov.b64 	%rd12615, 0;
	mov.u64 	%rd12613, %rd11325;
$L__BB3_3149:
	shr.u64 	%rd12614, %rd12613, 1;
	add.s64 	%rd5969, %rd12615, %rd12614;
	shl.b64 	%rd7892, %rd5969, 2;
	add.s64 	%rd7893, %rd5956, %rd7892;
	ld.u32 	%r1856, [%rd7893];
	setp.ge.s32 	%p878, %r1856, %r2768;
	@%p878 bra 	$L__BB3_3151;
	add.s64 	%rd12615, %rd5969, 1;
	shr.u64 	%rd7894, %rd12613, 1;
	not.b64 	%rd7895, %rd7894;
	add.s64 	%rd12614, %rd12613, %rd7895;
$L__BB3_3151:
	setp.ne.s64 	%p879, %rd12614, 0;
	mov.u64 	%rd12613, %rd12614;
	@%p879 bra 	$L__BB3_3149;
	cvt.u32.u64 	%r1232, %rd12615;
	cvta.to.global.u64 	%rd7897, %rd6339;
	ld.global.u64 	%rd5975, [%rd7897+8];
	mov.b64 	%rd12619, 0;
	mov.u64 	%rd12617, %rd11325;
$L__BB3_3153:
	shr.u64 	%rd12618, %rd12617, 1;
	add.s64 	%rd5979, %rd12619, %rd12618;
	shl.b64 	%rd7898, %rd5979, 2;
	add.s64 	%rd7899, %rd5975, %rd7898;
	ld.u32 	%r1857, [%rd7899];
	setp.ge.s32 	%p880, %r1857, %r1231;
	@%p880 bra 	$L__BB3_3155;
	add.s64 	%rd12619, %rd5979, 1;
	shr.u64 	%rd7900, %rd12617, 1;
	not.b64 	%rd7901, %rd7900;
	add.s64 	%rd12618, %rd12617, %rd7901;
$L__BB3_3155:
	setp.ne.s64 	%p881, %rd12618, 0;
	mov.u64 	%rd12617, %rd12618;
	@%p881 bra 	$L__BB3_3153;
	cvt.u32.u64 	%r1233, %rd12619;
	mov.b64 	%rd12623, 0;
	mov.u64 	%rd12621, %rd11325;
$L__BB3_3157:
	shr.u64 	%rd12622, %rd12621, 1;
	add.s64 	%rd5988, %rd12623, %rd12622;
	shl.b64 	%rd7903, %rd5988, 2;
	add.s64 	%rd7904, %rd5975, %rd7903;
	ld.u32 	%r1858, [%rd7904];
	setp.ge.s32 	%p882, %r1858, %r1232;
	@%p882 bra 	$L__BB3_3159;
	add.s64 	%rd12623, %rd5988, 1;
	shr.u64 	%rd7905, %rd12621, 1;
	not.b64 	%rd7906, %rd7905;
	add.s64 	%rd12622, %rd12621, %rd7906;
$L__BB3_3159:
	setp.ne.s64 	%p883, %rd12622, 0;
	mov.u64 	%rd12621, %rd12622;
	@%p883 bra 	$L__BB3_3157;
	cvt.u32.u64 	%r1234, %rd12623;
	cvta.to.global.u64 	%rd7908, %rd6339;
	ld.global.u64 	%rd5994, [%rd7908+16];
	mov.b64 	%rd12627, 0;
	mov.u64 	%rd12625, %rd11325;
$L__BB3_3161:
	shr.u64 	%rd12626, %rd12625, 1;
	add.s64 	%rd5998, %rd12627, %rd12626;
	shl.b64 	%rd7909, %rd5998, 2;
	add.s64 	%rd7910, %rd5994, %rd7909;
	ld.u32 	%r1859, [%rd7910];
	setp.ge.s32 	%p884, %r1859, %r1233;
	@%p884 bra 	$L__BB3_3163;
	add.s64 	%rd12627, %rd5998, 1;
	shr.u64 	%rd7911, %rd12625, 1;
	not.b64 	%rd7912, %rd7911;
	add.s64 	%rd12626, %rd12625, %rd7912;
$L__BB3_3163:
	setp.ne.s64 	%p885, %rd12626, 0;
	mov.u64 	%rd12625, %rd12626;
	@%p885 bra 	$L__BB3_3161;
	cvt.u32.u64 	%r1235, %rd12627;
	mov.b64 	%rd12631, 0;
	mov.u64 	%rd12629, %rd11325;
$L__BB3_3165:
	shr.u64 	%rd12630, %rd12629, 1;
	add.s64 	%rd6007, %rd12631, %rd12630;
	shl.b64 	%rd7914, %rd6007, 2;
	add.s64 	%rd7915, %rd5994, %rd7914;
	ld.u32 	%r1860, [%rd7915];
	setp.ge.s32 	%p886, %r1860, %r1234;
	@%p886 bra 	$L__BB3_3167;
	add.s64 	%rd12631, %rd6007, 1;
	shr.u64 	%rd7916, %rd12629, 1;
	not.b64 	%rd7917, %rd7916;
	add.s64 	%rd12630, %rd12629, %rd7917;
$L__BB3_3167:
	setp.ne.s64 	%p887, %rd12630, 0;
	mov.u64 	%rd12629, %rd12630;
	@%p887 bra 	$L__BB3_3165;
	cvt.u32.u64 	%r1236, %rd12631;
	cvta.to.global.u64 	%rd7919, %rd6339;
	ld.global.u64 	%rd6013, [%rd7919+24];
	mov.b64 	%rd12635, 0;
	mov.u64 	%rd12633, %rd11325;
$L__BB3_3169:
	shr.u64 	%rd12634, %rd12633, 1;
	add.s64 	%rd6017, %rd12635, %rd12634;
	shl.b64 	%rd7920, %rd6017, 2;
	add.s64 	%rd7921, %rd6013, %rd7920;
	ld.u32 	%r1861, [%rd7921];
	setp.ge.s32 	%p888, %r1861, %r1235;
	@%p888 bra 	$L__BB3_3171;
	add.s64 	%rd12635, %rd6017, 1;
	shr.u64 	%rd7922, %rd12633, 1;
	not.b64 	%rd7923, %rd7922;
	add.s64 	%rd12634, %rd12633, %rd7923;
$L__BB3_3171:
	setp.ne.s64 	%p889, %rd12634, 0;
	mov.u64 	%rd12633, %rd12634;
	@%p889 bra 	$L__BB3_3169;
	cvt.u32.u64 	%r1237, %rd12635;
	mov.b64 	%rd12639, 0;
	mov.u64 	%rd12637, %rd11325;
$L__BB3_3173:
	shr.u64 	%rd12638, %rd12637, 1;
	add.s64 	%rd6026, %rd12639, %rd12638;
	shl.b64 	%rd7925, %rd6026, 2;
	add.s64 	%rd7926, %rd6013, %rd7925;
	ld.u32 	%r1862, [%rd7926];
	setp.ge.s32 	%p890, %r1862, %r1236;
	@%p890 bra 	$L__BB3_3175;
	add.s64 	%rd12639, %rd6026, 1;
	shr.u64 	%rd7927, %rd12637, 1;
	not.b64 	%rd7928, %rd7927;
	add.s64 	%rd12638, %rd12637, %rd7928;
$L__BB3_3175:
	setp.ne.s64 	%p891, %rd12638, 0;
	mov.u64 	%rd12637, %rd12638;
	@%p891 bra 	$L__BB3_3173;
	cvt.u32.u64 	%r1238, %rd12639;
	cvta.to.global.u64 	%rd7930, %rd6339;
	ld.global.u64 	%rd6032, [%rd7930+32];
	mov.b64 	%rd12643, 0;
	mov.u64 	%rd12641, %rd11325;
$L__BB3_3177:
	shr.u64 	%rd12642, %rd12641, 1;
	add.s64 	%rd6036, %rd12643, %rd12642;
	shl.b64 	%rd7931, %rd6036, 2;
	add.s64 	%rd7932, %rd6032, %rd7931;
	ld.u32 	%r1863, [%rd7932];
	setp.ge.s32 	%p892, %r1863, %r1237;
	@%p892 bra 	$L__BB3_3179;
	add.s64 	%rd12643, %rd6036, 1;
	shr.u64 	%rd7933, %rd12641, 1;
	not.b64 	%rd7934, %rd7933;
	add.s64 	%rd12642, %rd12641, %rd7934;
$L__BB3_3179:
	setp.ne.s64 	%p893, %rd12642, 0;
	mov.u64 	%rd12641, %rd12642;
	@%p893 bra 	$L__BB3_3177;
	cvt.u32.u64 	%r1239, %rd12643;
	mov.b64 	%rd12647, 0;
	mov.u64 	%rd12645, %rd11325;
$L__BB3_3181:
	shr.u64 	%rd12646, %rd12645, 1;
	add.s64 	%rd6045, %rd12647, %rd12646;
	shl.b64 	%rd7936, %rd6045, 2;
	add.s64 	%rd7937, %rd6032, %rd7936;
	ld.u32 	%r1864, [%rd7937];
	setp.ge.s32 	%p894, %r1864, %r1238;
	@%p894 bra 	$L__BB3_3183;
	add.s64 	%rd12647, %rd6045, 1;
	shr.u64 	%rd7938, %rd12645, 1;
	not.b64 	%rd7939, %rd7938;
	add.s64 	%rd12646, %rd12645, %rd7939;
$L__BB3_3183:
	setp.ne.s64 	%p895, %rd12646, 0;
	mov.u64 	%rd12645, %rd12646;
	@%p895 bra 	$L__BB3_3181;
	cvt.u32.u64 	%r1240, %rd12647;
	cvta.to.global.u64 	%rd7941, %rd6339;
	ld.global.u64 	%rd6051, [%rd7941+40];
	mov.b64 	%rd12651, 0;
	mov.u64 	%rd12649, %rd11325;
$L__BB3_3185:
	shr.u64 	%rd12650, %rd12649, 1;
	add.s64 	%rd6055, %rd12651, %rd12650;
	shl.b64 	%rd7942, %rd6055, 2;
	add.s64 	%rd7943, %rd6051, %rd7942;
	ld.u32 	%r1865, [%rd7943];
	setp.ge.s32 	%p896, %r1865, %r1239;
	@%p896 bra 	$L__BB3_3187;
	add.s64 	%rd12651, %rd6055, 1;
	shr.u64 	%rd7944, %rd12649, 1;
	not.b64 	%rd7945, %rd7944;
	add.s64 	%rd12650, %rd12649, %rd7945;
$L__BB3_3187:
	setp.ne.s64 	%p897, %rd12650, 0;
	mov.u64 	%rd12649, %rd12650;
	@%p897 bra 	$L__BB3_3185;
	cvt.u32.u64 	%r1241, %rd12651;
	mov.b64 	%rd12655, 0;
	mov.u64 	%rd12653, %rd11325;
$L__BB3_3189:
	shr.u64 	%rd12654, %rd12653, 1;
	add.s64 	%rd6064, %rd12655, %rd12654;
	shl.b64 	%rd7947, %rd6064, 2;
	add.s64 	%rd7948, %rd6051, %rd7947;
	ld.u32 	%r1866, [%rd7948];
	setp.ge.s32 	%p898, %r1866, %r1240;
	@%p898 bra 	$L__BB3_3191;
	add.s64 	%rd12655, %rd6064, 1;
	shr.u64 	%rd7949, %rd12653, 1;
	not.b64 	%rd7950, %rd7949;
	add.s64 	%rd12654, %rd12653, %rd7950;
$L__BB3_3191:
	setp.ne.s64 	%p899, %rd12654, 0;
	mov.u64 	%rd12653, %rd12654;
	@%p899 bra 	$L__BB3_3189;
	cvt.u32.u64 	%r1242, %rd12655;
	cvta.to.global.u64 	%rd7952, %rd6339;
	ld.global.u64 	%rd6070, [%rd7952+48];
	mov.b64 	%rd12659, 0;
	mov.u64 	%rd12657, %rd11325;
$L__BB3_3193:
	shr.u64 	%rd12658, %rd12657, 1;
	add.s64 	%rd6074, %rd12659, %rd12658;
	shl.b64 	%rd7953, %rd6074, 2;
	add.s64 	%rd7954, %rd6070, %rd7953;
	ld.u32 	%r1867, [%rd7954];
	setp.ge.s32 	%p900, %r1867, %r1241;
	@%p900 bra 	$L__BB3_3195;
	add.s64 	%rd12659, %rd6074, 1;
	shr.u64 	%rd7955, %rd12657, 1;
	not.b64 	%rd7956, %rd7955;
	add.s64 	%rd12658, %rd12657, %rd7956;
$L__BB3_3195:
	setp.ne.s64 	%p901, %rd12658, 0;
	mov.u64 	%rd12657, %rd12658;
	@%p901 bra 	$L__BB3_3193;
	cvt.u32.u64 	%r1243, %rd12659;
	mov.b64 	%rd12663, 0;
	mov.u64 	%rd12661, %rd11325;
$L__BB3_3197:
	shr.u64 	%rd12662, %rd12661, 1;
	add.s64 	%rd6083, %rd12663, %rd12662;
	shl.b64 	%rd7958, %rd6083, 2;
	add.s64 	%rd7959, %rd6070, %rd7958;
	ld.u32 	%r1868, [%rd7959];
	setp.ge.s32 	%p902, %r1868, %r1242;
	@%p902 bra 	$L__BB3_3199;
	add.s64 	%rd12663, %rd6083, 1;
	shr.u64 	%rd7960, %rd12661, 1;
	not.b64 	%rd7961, %rd7960;
	add.s64 	%rd12662, %rd12661, %rd7961;
$L__BB3_3199:
	setp.ne.s64 	%p903, %rd12662, 0;
	mov.u64 	%rd12661, %rd12662;
	@%p903 bra 	$L__BB3_3197;
	cvt.u32.u64 	%r1244, %rd12663;
	cvta.to.global.u64 	%rd7963, %rd6339;
	ld.global.u64 	%rd6089, [%rd7963+56];
	mov.b64 	%rd12667, 0;
	mov.u64 	%rd12665, %rd11325;
$L__BB3_3201:
	shr.u64 	%rd12666, %rd12665, 1;
	add.s64 	%rd6093, %rd12667, %rd12666;
	shl.b64 	%rd7964, %rd6093, 2;
	add.s64 	%rd7965, %rd6089, %rd7964;
	ld.u32 	%r1869, [%rd7965];
	setp.ge.s32 	%p904, %r1869, %r1243;
	@%p904 bra 	$L__BB3_3203;
	add.s64 	%rd12667, %rd6093, 1;
	shr.u64 	%rd7966, %rd12665, 1;
	not.b64 	%rd7967, %rd7966;
	add.s64 	%rd12666, %rd12665, %rd7967;
$L__BB3_3203:
	setp.ne.s64 	%p905, %rd12666, 0;
	mov.u64 	%rd12665, %rd12666;
	@%p905 bra 	$L__BB3_3201;
	cvt.u32.u64 	%r1245, %rd12667;
	mov.b64 	%rd12671, 0;
	mov.u64 	%rd12669, %rd11325;
$L__BB3_3205:
	shr.u64 	%rd12670, %rd12669, 1;
	add.s64 	%rd6102, %rd12671, %rd12670;
	shl.b64 	%rd7969, %rd6102, 2;
	add.s64 	%rd7970, %rd6089, %rd7969;
	ld.u32 	%r1870, [%rd7970];
	setp.ge.s32 	%p906, %r1870, %r1244;
	@%p906 bra 	$L__BB3_3207;
	add.s64 	%rd12671, %rd6102, 1;
	shr.u64 	%rd7971, %rd12669, 1;
	not.b64 	%rd7972, %rd7971;
	add.s64 	%rd12670, %rd12669, %rd7972;
$L__BB3_3207:
	setp.ne.s64 	%p907, %rd12670, 0;
	mov.u64 	%rd12669, %rd12670;
	@%p907 bra 	$L__BB3_3205;
	cvt.u32.u64 	%r1246, %rd12671;
	cvta.to.global.u64 	%rd7974, %rd6339;
	ld.global.u64 	%rd6108, [%rd7974+64];
	mov.b64 	%rd12675, 0;
	mov.u64 	%rd12673, %rd11325;
$L__BB3_3209:
	shr.u64 	%rd12674, %rd12673, 1;
	add.s64 	%rd6112, %rd12675, %rd12674;
	shl.b64 	%rd7975, %rd6112, 2;
	add.s64 	%rd7976, %rd6108, %rd7975;
	ld.u32 	%r1871, [%rd7976];
	setp.ge.s32 	%p908, %r1871, %r1245;
	@%p908 bra 	$L__BB3_3211;
	add.s64 	%rd12675, %rd6112, 1;
	shr.u64 	%rd7977, %rd12673, 1;
	not.b64 	%rd7978, %rd7977;
	add.s64 	%rd12674, %rd12673, %rd7978;
$L__BB3_3211:
	setp.ne.s64 	%p909, %rd12674, 0;
	mov.u64 	%rd12673, %rd12674;
	@%p909 bra 	$L__BB3_3209;
	cvt.u32.u64 	%r1247, %rd12675;
	mov.b64 	%rd12679, 0;
	mov.u64 	%rd12677, %rd11325;
$L__BB3_3213:
	shr.u64 	%rd12678, %rd12677, 1;
	add.s64 	%rd6121, %rd12679, %rd12678;
	shl.b64 	%rd7980, %rd6121, 2;
	add.s64 	%rd7981, %rd6108, %rd7980;
	ld.u32 	%r1872, [%rd7981];
	setp.ge.s32 	%p910, %r1872, %r1246;
	@%p910 bra 	$L__BB3_3215;
	add.s64 	%rd12679, %rd6121, 1;
	shr.u64 	%rd7982, %rd12677, 1;
	not.b64 	%rd7983, %rd7982;
	add.s64 	%rd12678, %rd12677, %rd7983;
$L__BB3_3215:
	setp.ne.s64 	%p911, %rd12678, 0;
	mov.u64 	%rd12677, %rd12678;
	@%p911 bra 	$L__BB3_3213;
	cvt.u32.u64 	%r1248, %rd12679;
	cvta.to.global.u64 	%rd7985, %rd6339;
	ld.global.u64 	%rd6127, [%rd7985+72];
	mov.b64 	%rd12683, 0;
	mov.u64 	%rd12681, %rd11325;
$L__BB3_3217:
	shr.u64 	%rd12682, %rd12681, 1;
	add.s64 	%rd6131, %rd12683, %rd12682;
	shl.b64 	%rd7986, %rd6131, 2;
	add.s64 	%rd7987, %rd6127, %rd7986;
	ld.u32 	%r1873, [%rd7987];
	setp.ge.s32 	%p912, %r1873, %r1247;
	@%p912 bra 	$L__BB3_3219;
	add.s64 	%rd12683, %rd6131, 1;
	shr.u64 	%rd7988, %rd12681, 1;
	not.b64 	%rd7989, %rd7988;
	add.s64 	%rd12682, %rd12681, %rd7989;
$L__BB3_3219:
	setp.ne.s64 	%p913, %rd12682, 0;
	mov.u64 	%rd12681, %rd12682;
	@%p913 bra 	$L__BB3_3217;
	mov.b64 	%rd12687, 0;
	mov.u64 	%rd12685, %rd11325;
$L__BB3_3221:
	shr.u64 	%rd12686, %rd12685, 1;
	add.s64 	%rd6140, %rd12687, %rd12686;
	shl.b64 	%rd7991, %rd6140, 2;
	add.s64 	%rd7992, %rd6127, %rd7991;
	ld.u32 	%r1874, [%rd7992];
	setp.ge.s32 	%p914, %r1874, %r1248;
	@%p914 bra 	$L__BB3_3223;
	add.s64 	%rd12687, %rd6140, 1;
	shr.u64 	%rd7993, %rd12685, 1;
	not.b64 	%rd7994, %rd7993;
	add.s64 	%rd12686, %rd12685, %rd7994;
$L__BB3_3223:
	setp.ne.s64 	%p915, %rd12686, 0;
	mov.u64 	%rd12685, %rd12686;
	@%p915 bra 	$L__BB3_3221;
	cvt.u32.u64 	%r2822, %rd12687;
	cvt.u32.u64 	%r2823, %rd12683;
$L__BB3_3225:
	setp.lt.s32 	%p1891, %r2823, %r2822;
$L__BB3_3226:
	selp.b32 	%r1253, %r2765, %r2768, %p1891;
	selp.u32 	%r1875, 1, 0, %p1891;
	add.s32 	%r1254, %r1225, %r1875;
	not.pred 	%p916, %p1891;
	selp.u32 	%r1876, 1, 0, %p916;
	add.s32 	%r1255, %r1226, %r1876;
	@%p1891 bra 	$L__BB3_3228;
	shl.b32 	%r1877, %r1255, 2;
	mov.u32 	%r1878, _ZZN3cub18CUB_300001_SM_10006detail10merge_sort26DeviceMergeSortMergeKernelINS2_10policy_hubIN6thrust24THRUST_300001_SM_1000_NS6detail15normal_iteratorINS6_10device_ptrIiEEEEE9Policy600ESB_PNS0_8NullTypeESB_SF_y11comp_func_tiSE_EEvbT2_T3_T4_PT6_PT7_T5_PSJ_SJ_NS1_7vsmem_tEE19static_temp_storage;
	add.s32 	%r1879, %r1878, %r1877;
	ld.shared.u32 	%r2768, [%r1879];
	bra.uni 	$L__BB3_3229;
$L__BB3_3228:
	shl.b32 	%r1880, %r1254, 2;
	mov.u32 	%r1881, _ZZN3cub18CUB_300001_SM_10006detail10merge_sort26DeviceMergeSortMergeKernelINS2_10policy_hubIN6thrust24THRUST_300001_SM_1000_NS6detail15normal_iteratorINS6_10device_ptrIiEEEEE9Policy600ESB_PNS0_8NullTypeESB_SF_y11comp_func_tiSE_EEvbT2_T3_T4_PT6_PT7_T5_PSJ_SJ_NS1_7vsmem_tEE19static_temp_storage;
	add.s32 	%r1882, %r1881, %r1880;
	ld.shared.u32 	%r2765, [%r1882];
$L__BB3_3229:
	setp.ge.s32 	%p917, %r1254, %r754;
	mov.u32 	%r2828, %r2768;
	@%p917 bra 	$L__BB3_3314;
	setp.ge.s32 	%p918, %r1255, %r619;
	mov.u32 	%r2828, %r2765;
	@%p918 bra 	$L__BB3_3314;
	setp.eq.s64 	%p919, %rd11325, 0;
	mov.b32 	%r2826, 0;
	mov.u32 	%r2827, %r2826;
	@%p919 bra 	$L__BB3_3313;
	cvta.to.global.u64 	%rd7996, %rd6339;
	ld.global.u64 	%rd6146, [%rd7996];
	mov.b64 	%rd12691, 0;
	mov.u64 	%rd12689, %rd11325;
$L__BB3_3233:
	shr.u64 	%rd12690, %rd12689, 1;
	add.s64 	%rd6150, %rd12691, %rd12690;
	shl.b64 	%rd7997, %rd6150, 2;
	add.s64 	%rd7998, %rd6146, %rd7997;
	ld.u32 	%r1884, [%rd7998];
	setp.ge.s32 	%p920, %r1884, %r2765;
	@%p920 bra 	$L__BB3_3235;
	add.s64 	%rd12691, %rd6150, 1;
	not.b64 	%rd7999, %rd12690;
	add.s64 	%rd12690, %rd12689, %rd7999;
$L__BB3_3235:
	setp.ne.s64 	%p921, %rd12690, 0;
	mov.u64 	%rd12689, %rd12690;
	@%p921 bra 	$L__BB3_3233;
	cvt.u32.u64 	%r1260, %rd12691;
	mov.b64 	%rd12695, 0;
	mov.u64 	%rd12693, %rd11325;
$L__BB3_3237:
	shr.u64 	%rd12694, %rd12693, 1;
	add.s64 	%rd6158, %rd12695, %rd12694;
	shl.b64 	%rd8001, %rd6158, 2;
	add.s64 	%rd8002, %rd6146, %rd8001;
	ld.u32 	%r1885, [%rd8002];
	setp.ge.s32 	%p922, %r1885, %r2768;
	@%p922 bra 	$L__BB3_3239;
	add.s64 	%rd12695, %rd6158, 1;
	shr.u64 	%rd8003, %rd12693, 1;
	not.b64 	%rd8004, %rd8003;
	add.s64 	%rd12694, %rd12693, %rd8004;
$L__BB3_3239:
	setp.ne.s64 	%p923, %rd12694, 0;
	mov.u64 	%rd12693, %rd12694;
	@%p923 bra 	$L__BB3_3237;
	cvt.u32.u64 	%r1261, %rd12695;
	cvta.to.global.u64 	%rd8006, %rd6339;
	ld.global.u64 	%rd6164, [%rd8006+8];
	mov.b64 	%rd12699, 0;
	mov.u64 	%rd12697, %rd11325;
$L__BB3_3241:
	shr.u64 	%rd12698, %rd12697, 1;
	add.s64 	%rd6168, %rd12699, %rd12698;
	shl.b64 	%rd8007, %rd6168, 2;
	add.s64 	%rd8008, %rd6164, %rd8007;
	ld.u32 	%r1886, [%rd8008];
	setp.ge.s32 	%p924, %r1886, %r1260;
	@%p924 bra 	$L__BB3_3243;
	add.s64 	%rd12699, %rd6168, 1;
	shr.u64 	%rd8009, %rd12697, 1;
	not.b64 	%rd8010, %rd8009;
	add.s64 	%rd12698, %rd12697, %rd8010;
$L__BB3_3243:
	setp.ne.s64 	%p925, %rd12698, 0;
	mov.u64 	%rd12697, %rd12698;
	@%p925 bra 	$L__BB3_3241;
	cvt.u32.u64 	%r1262, %rd12699;
	mov.b64 	%rd12703, 0;
	mov.u64 	%rd12701, %rd11325;
$L__BB3_3245:
	shr.u64 	%rd12702, %rd12701, 1;
	add.s64 	%rd6177, %rd12703, %rd12702;
	shl.b64 	%rd8012, %rd6177, 2;
	add.s64 	%rd8013, %rd6164, %rd8012;
	ld.u32 	%r1887, [%rd8013];
	setp.ge.s32 	%p926, %r1887, %r1261;
	@%p926 bra 	$L__BB3_3247;
	add.s64 	%rd12703, %rd6177, 1;
	shr.u64 	%rd8014, %rd12701, 1;
	not.b64 	%rd8015, %rd8014;
	add.s64 	%rd12702, %rd12701, %rd8015;
$L__BB3_3247:
	setp.ne.s64 	%p927, %rd12702, 0;
	mov.u64 	%rd12701, %rd12702;
	@%p927 bra 	$L__BB3_3245;
	cvt.u32.u64 	%r1263, %rd12703;
	cvta.to.global.u64 	%rd8017, %rd6339;
	ld.global.u64 	%rd6183, [%rd8017+16];
	mov.b64 	%rd12707, 0;
	mov.u64 	%rd12705, %rd11325;
$L__BB3_3249:
	shr.u64 	%rd12706, %rd12705, 1;
	add.s64 	%rd6187, %rd12707, %rd12706;
	shl.b64 	%rd8018, %rd6187, 2;
	add.s64 	%rd8019, %rd6183, %rd8018;
	ld.u32 	%r1888, [%rd8019];
	setp.ge.s32 	%p928, %r1888, %r1262;
	@%p928 bra 	$L__BB3_3251;
	add.s64 	%rd12707, %rd6187, 1;
	shr.u64 	%rd8020, %rd12705, 1;
	not.b64 	%rd8021, %rd8020;
	add.s64 	%rd12706, %rd12705, %rd8021;
$L__BB3_3251:
	setp.ne.s64 	%p929, %rd12706, 0;
	mov.u64 	%rd12705, %rd12706;
	@%p929 bra 	$L__BB3_3249;
	cvt.u32.u64 	%r1264, %rd12707;
	mov.b64 	%rd12711, 0;
	mov.u64 	%rd12709, %rd11325;
$L__BB3_3253:
	shr.u64 	%rd12710, %rd12709, 1;
	add.s64 	%rd6196, %rd12711, %rd12710;
	shl.b64 	%rd8023, %rd6196, 2;
	add.s64 	%rd8024, %rd6183, %rd8023;
	ld.u32 	%r1889, [%rd8024];
	setp.ge.s32 	%p930, %r1889, %r1263;
	@%p930 bra 	$L__BB3_3255;
	add.s64 	%rd12711, %rd6196, 1;
	shr.u64 	%rd8025, %rd12709, 1;
	not.b64 	%rd8026, %rd8025;
	add.s64 	%rd12710, %rd12709, %rd8026;
$L__BB3_3255:
	setp.ne.s64 	%p931, %rd12710, 0;
	mov.u64 	%rd12709, %rd12710;
	@%p931 bra 	$L__BB3_3253;
	cvt.u32.u64 	%r1265, %rd12711;
	cvta.to.global.u64 	%rd8028, %rd6339;
	ld.global.u64 	%rd6202, [%rd8028+24];
	mov.b64 	%rd12715, 0;
	mov.u64 	%rd12713, %rd11325;
$L__BB3_3257:
	shr.u64 	%rd12714, %rd12713, 1;
	add.s64 	%rd6206, %rd12715, %rd12714;
	shl.b64 	%rd8029, %rd6206, 2;
	add.s64 	%rd8030, %rd6202, %rd8029;
	ld.u32 	%r1890, [%rd8030];
	setp.ge.s32 	%p932, %r1890, %r1264;
	@%p932 bra 	$L__BB3_3259;
	add.s64 	%rd12715, %rd6206, 1;
	shr.u64 	%rd8031, %rd12713, 1;
	not.b64 	%rd8032, %rd8031;
	add.s64 	%rd12714, %rd12713, %rd8032;
$L__BB3_3259:
	setp.ne.s64 	%p933, %rd12714, 0;
	mov.u64 	%rd12713, %rd12714;
	@%p933 bra 	$L__BB3_3257;
	cvt.u32.u64 	%r1266, %rd12715;
	mov.b64 	%rd12719, 0;
	mov.u64 	%rd12717, %rd11325;
$L__BB3_3261:
	shr.u64 	%rd12718, %rd12717, 1;
	add.s64 	%rd6215, %rd12719, %rd12718;
	shl.b64 	%rd8034, %rd6215, 2;
	add.s64 	%rd8035, %rd6202, %rd8034;
	ld.u32 	%r1891, [%rd8035];
	setp.ge.s32 	%p934, %r1891, %r1265;
	@%p934 bra 	$L__BB3_3263;
	add.s64 	%rd12719, %rd6215, 1;
	shr.u64 	%rd8036, %rd12717, 1;
	not.b64 	%rd8037, %rd8036;
	add.s64 	%rd12718, %rd12717, %rd8037;
$L__BB3_3263:
	setp.ne.s64 	%p935, %rd12718, 0;
	mov.u64 	%rd12717, %rd12718;
	@%p935 bra 	$L__BB3_3261;
	cvt.u32.u64 	%r1267, %rd12719;
	cvta.to.global.u64 	%rd8039, %rd6339;
	ld.global.u64 	%rd6221, [%rd8039+32];
	mov.b64 	%rd12723, 0;
	mov.u64 	%rd12721, %rd11325;
$L__BB3_3265:
	shr.u64 	%rd12722, %rd12721, 1;
	add.s64 	%rd6225, %rd12723, %rd12722;
	shl.b64 	%rd8040, %rd6225, 2;
	add.s64 	%rd8041, %rd6221, %rd8040;
	ld.u32 	%r1892, [%rd8041];
	setp.ge.s32 	%p936, %r1892, %r1266;
	@%p936 bra 	$L__BB3_3267;
	add.s64 	%rd12723, %rd6225, 1;
	shr.u64 	%rd8042, %rd12721, 1;
	not.b64 	%rd8043, %rd8042;
	add.s64 	%rd12722, %rd12721, %rd8043;
$L__BB3_3267:
	setp.ne.s64 	%p937, %rd12722, 0;
	mov.u64 	%rd12721, %rd12722;
	@%p937 bra 	$L__BB3_3265;
	cvt.u32.u64 	%r1268, %rd12723;
	mov.b64 	%rd12727, 0;
	mov.u64 	%rd12725, %rd11325;
$L__BB3_3269:
	shr.u64 	%rd12726, %rd12725, 1;
	add.s64 	%rd6234, %rd12727, %rd12726;
	shl.b64 	%rd8045, %rd6234, 2;
	add.s64 	%rd8046, %rd6221, %rd8045;
	ld.u32 	%r1893, [%rd8046];
	setp.ge.s32 	%p938, %r1893, %r1267;
	@%p938 bra 	$L__BB3_3271;
	add.s64 	%rd12727, %rd6234, 1;
	shr.u64 	%rd8047, %rd12725, 1;
	not.b64 	%rd8048, %rd8047;
	add.s64 	%rd12726, %rd12725, %rd8048;
$L__BB3_3271:
	setp.ne.s64 	%p939, %rd12726, 0;
	mov.u64 	%rd12725, %rd12726;
	@%p939 bra 	$L__BB3_3269;
	cvt.u32.u64 	%r1269, %rd12727;
	cvta.to.global.u64 	%rd8050, %rd6339;
	ld.global.u64 	%rd6240, [%rd8050+40];
	mov.b64 	%rd12731, 0;
	mov.u64 	%rd12729, %rd11325;
$L__BB3_3273:
	shr.u64 	%rd12730, %rd12729, 1;
	add.s64 	%rd6244, %rd12731, %rd12730;
	shl.b64 	%rd8051, %rd6244, 2;
	add.s64 	%rd8052, %rd6240, %rd8051;
	ld.u32 	%r1894, [%rd8052];
	setp.ge.s32 	%p940, %r1894, %r1268;
	@%p940 bra 	$L__BB3_3275;
	add.s64 	%rd12731, %rd6244, 1;
	shr.u64 	%rd8053, %rd12729, 1;
	not.b64 	%rd8054, %rd8053;
	add.s64 	%rd12730, %rd12729, %rd8054;
$L__BB3_3275:
	setp.ne.s64 	%p941, %rd12730, 0;
	mov.u64 	%rd12729, %rd12730;
	@%p941 bra 	$L__BB3_3273;
	cvt.u32.u64 	%r1270, %rd12731;
	mov.b64 	%rd12735, 0;
	mov.u64 	%rd12733, %rd11325;
$L__BB3_3277:
	shr.u64 	%rd12734, %rd12733, 1;
	add.s64 	%rd6253, %rd12735, %rd12734;
	shl.b64 	%rd8056, %rd6253, 2;
	add.s64 	%rd8057, %rd6240, %rd8056;
	ld.u32 	%r1895, [%rd8057];
	setp.ge.s32 	%p942, %r1895, %r1269;
	@%p942 bra 	$L__BB3_3279;
	add.s64 	%rd12735, %rd6253, 1;
	shr.u64 	%rd8058, %rd12733, 1;
	not.b64 	%rd8059, %rd8058;
	add.s64 	%rd12734, %rd12733, %rd8059;
$L__BB3_3279:
	setp.ne.s64 	%p943, %rd12734, 0;
	mov.u64 	%rd12733, %rd12734;
	@%p943 bra 	$L__BB3_3277;
	cvt.u32.u64 	%r1271, %rd12735;
	cvta.to.global.u64 	%rd8061, %rd6339;
	ld.global.u64 	%rd6259, [%rd8061+48];
	mov.b64 	%rd12739, 0;
	mov.u64 	%rd12737, %rd11325;
$L__BB3_3281:
	shr.u64 	%rd12738, %rd12737, 1;
	add.s64 	%rd6263, %rd12739, %rd12738;
	shl.b64 	%rd8062, %rd6263, 2;
	add.s64 	%rd8063, %rd6259, %rd8062;
	ld.u32 	%r1896, [%rd8063];
	setp.ge.s32 	%p944, %r1896, %r1270;
	@%p944 bra 	$L__BB3_3283;
	add.s64 	%rd12739, %rd6263, 1;
	shr.u64 	%rd8064, %rd12737, 1;
	not.b64 	%rd8065, %rd8064;
	add.s64 	%rd12738, %rd12737, %rd8065;
$L__BB3_3283:
	setp.ne.s64 	%p945, %rd12738, 0;
	mov.u64 	%rd12737, %rd12738;
	@%p945 bra 	$L__BB3_3281;
	cvt.u32.u64 	%r1272, %rd12739;
	mov.b64 	%rd12743, 0;
	mov.u64 	%rd12741, %rd11325;
$L__BB3_3285:
	shr.u64 	%rd12742, %rd12741, 1;
	add.s64 	%rd6272, %rd12743, %rd12742;
	shl.b64 	%rd8067, %rd6272, 2;
	add.s64 	%rd8068, %rd6259, %rd8067;
	ld.u32 	%r1897, [%rd8068];
	setp.ge.s32 	%p946, %r1897, %r1271;
	@%p946 bra 	$L__BB3_3287;
	add.s64 	%rd12743, %rd6272, 1;
	shr.u64 	%rd8069, %rd12741, 1;
	not.b64 	%rd8070, %rd8069;
	add.s64 	%rd12742, %rd12741, %rd8070;
$L__BB3_3287:
	setp.ne.s64 	%p947, %rd12742, 0;
	mov.u64 	%rd12741, %rd12742;
	@%p947 bra 	$L__BB3_3285;
	cvt.u32.u64 	%r1273, %rd12743;
	cvta.to.global.u64 	%rd8072, %rd6339;
	ld.global.u64 	%rd6278, [%rd8072+56];
	mov.b64 	%rd12747, 0;
	mov.u64 	%rd12745, %rd11325;
$L__BB3_3289:
	shr.u64 	%rd12746, %rd12745, 1;
	add.s64 	%rd6282, %rd12747, %rd12746;
	shl.b64 	%rd8073, %rd6282, 2;
	add.s64 	%rd8074, %rd6278, %rd8073;
	ld.u32 	%r1898, [%rd8074];
	setp.ge.s32 	%p948, %r1898, %r1272;
	@%p948 bra 	$L__BB3_3291;
	add.s64 	%rd12747, %rd6282, 1;
	shr.u64 	%rd8075, %rd12745, 1;
	not.b64 	%rd8076, %rd8075;
	add.s64 	%rd12746, %rd12745, %rd8076;
$L__BB3_3291:
	setp.ne.s64 	%p949, %rd12746, 0;
	mov.u64 	%rd12745, %rd12746;
	@%p949 bra 	$L__BB3_3289;
	cvt.u32.u64 	%r1274, %rd12747;
	mov.b64 	%rd12751, 0;
	mov.u64 	%rd12749, %rd11325;
$L__BB3_3293:
	shr.u64 	%rd12750, %rd12749, 1;
	add.s64 	%rd6291, %rd12751, %rd12750;
	shl.b64 	%rd8078, %rd6291, 2;
	add.s64 	%rd8079, %rd6278, %rd8078;
	ld.u32 	%r1899, [%rd8079];
	setp.ge.s32 	%p950, %r1899, %r1273;
	@%p950 bra 	$L__BB3_3295;
	add.s64 	%rd12751, %rd6291, 1;
	shr.u64 	%rd8080, %rd12749, 1;
	not.b64 	%rd8081, %rd8080;
	add.s64 	%rd12750, %rd12749, %rd8081;
$L__BB3_3295:
	setp.ne.s64 	%p951, %rd12750, 0;
	mov.u64 	%rd12749, %rd12750;
	@%p951 bra 	$L__BB3_3293;
	cvt.u32.u64 	%r1275, %rd12751;
	cvta.to.global.u64 	%rd8083, %rd6339;
	ld.global.u64 	%rd6297, [%rd8083+64];
	mov.b64 	%rd12755, 0;
	mov.u64 	%rd12753, %rd11325;
$L__BB3_3297:
	shr.u64 	%rd12754, %rd12753, 1;
	add.s64 	%rd6301, %rd12755, %rd12754;
	shl.b64 	%rd8084, %rd6301, 2;
	add.s64 	%rd8085, %rd6297, %rd8084;
	ld.u32 	%r1900, [%rd8085];
	setp.ge.s32 	%p952, %r1900, %r1274;
	@%p952 bra 	$L__BB3_3299;
	add.s64 	%rd12755, %rd6301, 1;
	shr.u64 	%rd8086, %rd12753, 1;
	not.b64 	%rd8087, %rd8086;
	add.s64 	%rd12754, %rd12753, %rd8087;
$L__BB3_3299:
	setp.ne.s64 	%p953, %rd12754, 0;
	mov.u64 	%rd12753, %rd12754;
	@%p953 bra 	$L__BB3_3297;
	cvt.u32.u64 	%r1276, %rd12755;
	mov.b64 	%rd12759, 0;
	mov.u64 	%rd12757, %rd11325;
$L__BB3_3301:
	shr.u64 	%rd12758, %rd12757, 1;
	add.s64 	%rd6310, %rd12759, %rd12758;
	shl.b64 	%rd8089, %rd6310, 2;
	add.s64 	%rd8090, %rd6297, %rd8089;
	ld.u32 	%r1901, [%rd8090];
	setp.ge.s32 	%p954, %r1901, %r1275;
	@%p954 bra 	$L__BB3_3303;
	add.s64 	%rd12759, %rd6310, 1;
	shr.u64 	%rd8091, %rd12757, 1;
	not.b64 	%rd8092, %rd8091;
	add.s64 	%rd12758, %rd12757, %rd8092;
$L__BB3_3303:
	setp.ne.s64 	%p955, %rd12758, 0;
	mov.u64 	%rd12757, %rd12758;
	@%p955 bra 	$L__BB3_3301;
	cvt.u32.u64 	%r1277, %rd12759;
	cvta.to.global.u64 	%rd8094, %rd6339;
	ld.global.u64 	%rd6316, [%rd8094+72];
	mov.b64 	%rd12763, 0;
	mov.u64 	%rd12761, %rd11325;
$L__BB3_3305:
	shr.u64 	%rd12762, %rd12761, 1;
	add.s64 	%rd6320, %rd12763, %rd12762;
	shl.b64 	%rd8095, %rd6320, 2;
	add.s64 	%rd8096, %rd6316, %rd8095;
	ld.u32 	%r1902, [%rd8096];
	setp.ge.s32 	%p956, %r1902, %r1276;
	@%p956 bra 	$L__BB3_3307;
	add.s64 	%rd12763, %rd6320, 1;
	not.b64 	%rd8097, %rd12762;
	add.s64 	%rd12762, %rd12761, %rd8097;
$L__BB3_3307:
	setp.ne.s64 	%p957, %rd12762, 0;
	mov.u64 	%rd12761, %rd12762;
	@%p957 bra 	$L__BB3_3305;
	mov.b64 	%rd12767, 0;
$L__BB3_3309:
	shr.u64 	%rd12766, %rd11325, 1;
	add.s64 	%rd6329, %rd12767, %rd12766;
	shl.b64 	%rd8099, %rd6329, 2;
	add.s64 	%rd8100, %rd6316, %rd8099;
	ld.u32 	%r1903, [%rd8100];
	setp.ge.s32 	%p958, %r1903, %r1277;
	@%p958 bra 	$L__BB3_3311;
	add.s64 	%rd12767, %rd6329, 1;
	not.b64 	%rd8101, %rd12766;
	add.s64 	%rd12766, %rd11325, %rd8101;
$L__BB3_3311:
	setp.ne.s64 	%p959, %rd12766, 0;
	mov.u64 	%rd11325, %rd12766;
	@%p959 bra 	$L__BB3_3309;
	cvt.u32.u64 	%r2826, %rd12767;
	cvt.u32.u64 	%r2827, %rd12763;
$L__BB3_3313:
	setp.lt.s32 	%p960, %r2827, %r2826;
	selp.b32 	%r2828, %r2765, %r2768, %p960;
$L__BB3_3314:
	ld.param.s8 	%rs3, [_ZN3cub18CUB_300001_SM_10006detail10merge_sort26DeviceMergeSortMergeKernelINS2_10policy_hubIN6thrust24THRUST_300001_SM_1000_NS6detail15normal_iteratorINS6_10device_ptrIiEEEEE9Policy600ESB_PNS0_8NullTypeESB_SF_y11comp_func_tiSE_EEvbT2_T3_T4_PT6_PT7_T5_PSJ_SJ_NS1_7vsmem_tE_param_0];
	mov.u32 	%r1284, %tid.x;
	mov.u32 	%r1904, %ctaid.x;
	mul.wide.u32 	%rd6334, %r1904, 4352;
	setp.eq.s16 	%p961, %rs3, 0;
	bar.sync 	0;
	@%p961 bra 	$L__BB3_3351;
	// begin inline asm
	mov.u32 %r1905, %laneid;
	// end inline asm
	shr.u32 	%r1906, %r1284, 5;
	mul.lo.s32 	%r1907, %r1906, 544;
	mad.lo.s32 	%r1908, %r1905, 17, %r1907;
	shl.b32 	%r1909, %r1908, 2;
	mov.u32 	%r1910, _ZZN3cub18CUB_300001_SM_10006detail10merge_sort26DeviceMergeSortMergeKernelINS2_10policy_hubIN6thrust24THRUST_300001_SM_1000_NS6detail15normal_iteratorINS6_10device_ptrIiEEEEE9Policy600ESB_PNS0_8NullTypeESB_SF_y11comp_func_tiSE_EEvbT2_T3_T4_PT6_PT7_T5_PSJ_SJ_NS1_7vsmem_tEE19static_temp_storage;
	add.s32 	%r1911, %r1910, %r1909;
	st.shared.u32 	[%r1911], %r818;
	st.shared.u32 	[%r1911+4], %r847;
	st.shared.u32 	[%r1911+8], %r876;
	st.shared.u32 	[%r1911+12], %r905;
	st.shared.u32 	[%r1911+16], %r934;
	st.shared.u32 	[%r1911+20], %r963;
	st.shared.u32 	[%r1911+24], %r992;
	st.shared.u32 	[%r1911+28], %r1021;
	st.shared.u32 	[%r1911+32], %r1050;
	st.shared.u32 	[%r1911+36], %r1079;
	st.shared.u32 	[%r1911+40], %r1108;
	st.shared.u32 	[%r1911+44], %r1137;
	st.shared.u32 	[%r1911+48], %r1166;
	st.shared.u32 	[%r1911+52], %r1195;
	st.shared.u32 	[%r1911+56], %r1224;
	st.shared.u32 	[%r1911+60], %r1253;
	st.shared.u32 	[%r1911+64], %r2828;
	bar.warp.sync 	-1;
	shl.b32 	%r1912, %r1905, 4;
	sub.s32 	%r1913, %r1908, %r1912;
	shl.b32 	%r1914, %r1913, 2;
	add.s32 	%r1915, %r1910, %r1914;
	ld.shared.u32 	%r1285, [%r1915];
	ld.shared.u32 	%r1286, [%r1915+128];
	ld.shared.u32 	%r1287, [%r1915+256];
	ld.shared.u32 	%r1288, [%r1915+384];
	ld.shared.u32 	%r1289, [%r1915+512];
	ld.shared.u32 	%r1290, [%r1915+640];
	ld.shared.u32 	%r1291, [%r1915+768];
	ld.shared.u32 	%r1292, [%r1915+896];
	ld.shared.u32 	%r1293, [%r1915+1024];
	ld.shared.u32 	%r1294, [%r1915+1152];
	ld.shared.u32 	%r1295, [%r1915+1280];
	ld.shared.u32 	%r1296, [%r1915+1408];
	ld.shared.u32 	%r1297, [%r1915+1536];
	ld.shared.u32 	%r1298, [%r1915+1664];
	ld.shared.u32 	%r1299, [%r1915+1792];
	ld.shared.u32 	%r1300, [%r1915+1920];
	ld.shared.u32 	%r1301, [%r1915+2048];
	setp.ne.s32 	%p962, %r1284, 0;
	@%p962 bra 	$L__BB3_3317;
	st.volatile.shared.u32 	[_ZZN3cub18CUB_300001_SM_10006detail10merge_sort26DeviceMergeSortMergeKernelINS2_10policy_hubIN6thrust24THRUST_300001_SM_1000_NS6detail15normal_iteratorINS6_10device_ptrIiEEEEE9Policy600ESB_PNS0_8NullTypeESB_SF_y11comp_func_tiSE_EEvbT2_T3_T4_PT6_PT7_T5_PSJ_SJ_NS1_7vsmem_tEE19static_temp_storage+17408], %r754;
$L__BB3_3317:
	ld.param.u64 	%rd9883, [_ZN3cub18CUB_300001_SM_10006detail10merge_sort26DeviceMergeSortMergeKernelINS2_10policy_hubIN6thrust24THRUST_300001_SM_1000_NS6detail15normal_iteratorINS6_10device_ptrIiEEEEE9Policy600ESB_PNS0_8NullTypeESB_SF_y11comp_func_tiSE_EEvbT2_T3_T4_PT6_PT7_T5_PSJ_SJ_NS1_7vsmem_tE_param_4];
	bar.sync 	0;
	ld.volatile.shared.u32 	%r1302, [_ZZN3cub18CUB_300001_SM_10006detail10merge_sort26DeviceMergeSortMergeKernelINS2_10policy_hubIN6thrust24THRUST_300001_SM_1000_NS6detail15normal_iteratorINS6_10device_ptrIiEEEEE9Policy600ESB_PNS0_8NullTypeESB_SF_y11comp_func_tiSE_EEvbT2_T3_T4_PT6_PT7_T5_PSJ_SJ_NS1_7vsmem_tEE19static_temp_storage+17408];
	and.b32  	%r1916, %r1284, 31;
	and.b32  	%r1917, %r1284, 992;
	mul.lo.s32 	%r1918, %r1917, 17;
	or.b32  	%r1303, %r1918, %r1916;
	setp.ge.s32 	%p963, %r1303, %r1302;
	cvt.u64.u32 	%rd8102, %r1303;
	add.s64 	%rd8103, %rd6334, %rd8102;
	cvta.to.global.u64 	%rd8104, %rd9883;
	shl.b64 	%rd8105, %rd8103, 2;
	add.s64 	%rd6335, %rd8104, %rd8105;
	@%p963 bra 	$L__BB3_3319;
	st.global.u32 	[%rd6335], %r1285;
$L__BB3_3319:
	add.s32 	%r1919, %r1303, 32;
	setp.ge.s32 	%p964, %r1919, %r1302;
	@%p964 bra 	$L__BB3_3321;
	st.global.u32 	[%rd6335+128], %r1286;
$L__BB3_3321:
	add.s32 	%r1920, %r1303, 64;
	setp.ge.s32 	%p965, %r1920, %r1302;
	@%p965 bra 	$L__BB3_3323;
	st.global.u32 	[%rd6335+256], %r1287;
$L__BB3_3323:
	add.s32 	%r1921, %r1303, 96;
	setp.ge.s32 	%p966, %r1921, %r1302;
	@%p966 bra 	$L__BB3_3325;
	st.global.u32 	[%rd6335+384], %r1288;
$L__BB3_3325:
	add.s32 	%r1922, %r1303, 128;
	setp.ge.s32 	%p967, %r1922, %r1302;
	@%p967 bra 	$L__BB3_3327;
	st.global.u32 	[%rd6335+512], %r1289;
$L__BB3_3327:
	add.s32 	%r1923, %r1303, 160;
	setp.ge.s32 	%p968, %r1923, %r1302;
	@%p968 bra 	$L__BB3_3329;
	st.global.u32 	[%rd6335+640], %r1290;
$L__BB3_3329:
	add.s32 	%r1924, %r1303, 192;
	setp.ge.s32 	%p969, %r1924, %r1302;
	@%p969 bra 	$L__BB3_3331;
	st.global.u32 	[%rd6335+768], %r1291;
$L__BB3_3331:
	add.s32 	%r1925, %r1303, 224;
	setp.ge.s32 	%p970, %r1925, %r1302;
	@%p970 bra 	$L__BB3_3333;
	st.global.u32 	[%rd6335+896], %r1292;
$L__BB3_3333:
	add.s32 	%r1926, %r1303, 256;
	setp.ge.s32 	%p971, %r1926, %r1302;
	@%p971 bra 	$L__BB3_3335;
	st.global.u32 	[%rd6335+1024], %r1293;
$L__BB3_3335:
	add.s32 	%r1927, %r1303, 288;
	setp.ge.s32 	%p972, %r1927, %r1302;
	@%p972 bra 	$L__BB3_3337;
	st.global.u32 	[%rd6335+1152], %r1294;
$L__BB3_3337:
	add.s32 	%r1928, %r1303, 320;
	setp.ge.s32 	%p973, %r1928, %r1302;
	@%p973 bra 	$L__BB3_3339;
	st.global.u32 	[%rd6335+1280], %r1295;
$L__BB3_3339:
	add.s32 	%r1929, %r1303, 352;
	setp.ge.s32 	%p974, %r1929, %r1302;
	@%p974 bra 	$L__BB3_3341;
	st.global.u32 	[%rd6335+1408], %r1296;
$L__BB3_3341:
	add.s32 	%r1930, %r1303, 384;
	setp.ge.s32 	%p975, %r1930, %r1302;
	@%p975 bra 	$L__BB3_3343;
	st.global.u32 	[%rd6335+1536], %r1297;
$L__BB3_3343:
	add.s32 	%r1931, %r1303, 416;
	setp.ge.s32 	%p976, %r1931, %r1302;
	@%p976 bra 	$L__BB3_3345;
	st.global.u32 	[%rd6335+1664], %r1298;
$L__BB3_3345:
	add.s32 	%r1932, %r1303, 448;
	setp.ge.s32 	%p977, %r1932, %r1302;
	@%p977 bra 	$L__BB3_3347;
	st.global.u32 	[%rd6335+1792], %r1299;
$L__BB3_3347:
	add.s32 	%r1933, %r1303, 480;
	setp.ge.s32 	%p978, %r1933, %r1302;
	@%p978 bra 	$L__BB3_3349;
	st.global.u32 	[%rd6335+1920], %r1300;
$L__BB3_3349:
	add.s32 	%r1934, %r1303, 512;
	setp.ge.s32 	%p979, %r1934, %r1302;
	@%p979 bra 	$L__BB3_3387;
	st.global.u32 	[%rd6335+2048], %r1301;
	bra.uni 	$L__BB3_3387;
$L__BB3_3351:
	// begin inline asm
	mov.u32 %r1935, %laneid;
	// end inline asm
	shr.u32 	%r1936, %r1284, 5;
	mul.lo.s32 	%r1937, %r1936, 544;
	mad.lo.s32 	%r1938, %r1935, 17, %r1937;
	shl.b32 	%r1939, %r1938, 2;
	mov.u32 	%r1940, _ZZN3cub18CUB_300001_SM_10006detail10merge_sort26DeviceMergeSortMergeKernelINS2_10policy_hubIN6thrust24THRUST_300001_SM_1000_NS6detail15normal_iteratorINS6_10device_ptrIiEEEEE9Policy600ESB_PNS0_8NullTypeESB_SF_y11comp_func_tiSE_EEvbT2_T3_T4_PT6_PT7_T5_PSJ_SJ_NS1_7vsmem_tEE19static_temp_storage;
	add.s32 	%r1941, %r1940, %r1939;
	st.shared.u32 	[%r1941], %r818;
	st.shared.u32 	[%r1941+4], %r847;
	st.shared.u32 	[%r1941+8], %r876;
	st.shared.u32 	[%r1941+12], %r905;
	st.shared.u32 	[%r1941+16], %r934;
	st.shared.u32 	[%r1941+20], %r963;
	st.shared.u32 	[%r1941+24], %r992;
	st.shared.u32 	[%r1941+28], %r1021;
	st.shared.u32 	[%r1941+32], %r1050;
	st.shared.u32 	[%r1941+36], %r1079;
	st.shared.u32 	[%r1941+40], %r1108;
	st.shared.u32 	[%r1941+44], %r1137;
	st.shared.u32 	[%r1941+48], %r1166;
	st.shared.u32 	[%r1941+52], %r1195;
	st.shared.u32 	[%r1941+56], %r1224;
	st.shared.u32 	[%r1941+60], %r1253;
	st.shared.u32 	[%r1941+64], %r2828;
	bar.warp.sync 	-1;
	shl.b32 	%r1942, %r1935, 4;
	sub.s32 	%r1943, %r1938, %r1942;
	shl.b32 	%r1944, %r1943, 2;
	add.s32 	%r1945, %r1940, %r1944;
	ld.shared.u32 	%r1304, [%r1945];
	ld.shared.u32 	%r1305, [%r1945+128];
	ld.shared.u32 	%r1306, [%r1945+256];
	ld.shared.u32 	%r1307, [%r1945+384];
	ld.shared.u32 	%r1308, [%r1945+512];
	ld.shared.u32 	%r1309, [%r1945+640];
	ld.shared.u32 	%r1310, [%r1945+768];
	ld.shared.u32 	%r1311, [%r1945+896];
	ld.shared.u32 	%r1312, [%r1945+1024];
	ld.shared.u32 	%r1313, [%r1945+1152];
	ld.shared.u32 	%r1314, [%r1945+1280];
	ld.shared.u32 	%r1315, [%r1945+1408];
	ld.shared.u32 	%r1316, [%r1945+1536];
	ld.shared.u32 	%r1317, [%r1945+1664];
	ld.shared.u32 	%r1318, [%r1945+1792];
	ld.shared.u32 	%r1319, [%r1945+1920];
	ld.shared.u32 	%r1320, [%r1945+2048];
	setp.ne.s32 	%p980, %r1284, 0;
	@%p980 bra 	$L__BB3_3353;
	st.volatile.shared.u32 	[_ZZN3cub18CUB_300001_SM_10006detail10merge_sort26DeviceMergeSortMergeKernelINS2_10policy_hubIN6thrust24THRUST_300001_SM_1000_NS6detail15normal_iteratorINS6_10device_ptrIiEEEEE9Policy600ESB_PNS0_8NullTypeESB_SF_y11comp_func_tiSE_EEvbT2_T3_T4_PT6_PT7_T5_PSJ_SJ_NS1_7vsmem_tEE19static_temp_storage+17408], %r754;
$L__BB3_3353:
	bar.sync 	0;
	ld.volatile.shared.u32 	%r1321, [_ZZN3cub18CUB_300001_SM_10006detail10merge_sort26DeviceMergeSortMergeKernelINS2_10policy_hubIN6thrust24THRUST_300001_SM_1000_NS6detail15normal_iteratorINS6_10device_ptrIiEEEEE9Policy600ESB_PNS0_8NullTypeESB_SF_y11comp_func_tiSE_EEvbT2_T3_T4_PT6_PT7_T5_PSJ_SJ_NS1_7vsmem_tEE19static_temp_storage+17408];
	and.b32  	%r1946, %r1284, 31;
	and.b32  	%r1947, %r1284, 992;
	mul.lo.s32 	%r1948, %r1947, 17;
	cvt.u64.u32 	%rd8106, %r1948;
	cvt.u64.u32 	%rd8107, %r1946;
	or.b32  	%r1322, %r1948, %r1946;
	add.s64 	%rd8108, %rd6334, %rd8107;
	add.s64 	%rd8109, %rd8108, %rd8106;
	setp.ge.s32 	%p981, %r1322, %r1321;
	shl.b64 	%rd8110, %rd8109, 2;
	add.s64 	%rd6336, %rd3, %rd8110;
	@%p981 bra 	$L__BB3_3355;
	st.global.u32 	[%rd6336], %r1304;
$L__BB3_3355:
	add.s32 	%r1949, %r1322, 32;
	setp.ge.s32 	%p982, %r1949, %r1321;
	@%p982 bra 	$L__BB3_3357;
	st.global.u32 	[%rd6336+128], %r1305;
$L__BB3_3357:
	add.s32 	%r1950, %r1322, 64;
	setp.ge.s32 	%p983, %r1950, %r1321;
	@%p983 bra 	$L__BB3_3359;
	st.global.u32 	[%rd6336+256], %r1306;
$L__BB3_3359:
	add.s32 	%r1951, %r1322, 96;
	setp.ge.s32 	%p984, %r1951, %r1321;
	@%p984 bra 	$L__BB3_3361;
	st.global.u32 	[%rd6336+384], %r1307;
$L__BB3_3361:
	add.s32 	%r1952, %r1322, 128;
	setp.ge.s32 	%p985, %r1952, %r1321;
	@%p985 bra 	$L__BB3_3363;
	st.global.u32 	[%rd6336+512], %r1308;
$L__BB3_3363:
	add.s32 	%r1953, %r1322, 160;
	setp.ge.s32 	%p986, %r1953, %r1321;
	@%p986 bra 	$L__BB3_3365;
	st.global.u32 	[%rd6336+640], %r1309;
$L__BB3_3365:
	add.s32 	%r1954, %r1322, 192;
	setp.ge.s32 	%p987, %r1954, %r1321;
	@%p987 bra 	$L__BB3_3367;
	st.global.u32 	[%rd6336+768], %r1310;
$L__BB3_3367:
	add.s32 	%r1955, %r1322, 224;
	setp.ge.s32 	%p988, %r1955, %r1321;
	@%p988 bra 	$L__BB3_3369;
	st.global.u32 	[%rd6336+896], %r1311;
$L__BB3_3369:
	add.s32 	%r1956, %r1322, 256;
	setp.ge.s32 	%p989, %r1956, %r1321;
	@%p989 bra 	$L__BB3_3371;
	st.global.u32 	[%rd6336+1024], %r1312;
$L__BB3_3371:
	add.s32 	%r1957, %r1322, 288;
	setp.ge.s32 	%p990, %r1957, %r1321;
	@%p990 bra 	$L__BB3_3373;
	st.global.u32 	[%rd6336+1152], %r1313;
$L__BB3_3373:
	add.s32 	%r1958, %r1322, 320;
	setp.ge.s32 	%p991, %r1958, %r1321;
	@%p991 bra 	$L__BB3_3375;
	st.global.u32 	[%rd6336+1280], %r1314;
$L__BB3_3375:
	add.s32 	%r1959, %r1322, 352;
	setp.ge.s32 	%p992, %r1959, %r1321;
	@%p992 bra 	$L__BB3_3377;
	st.global.u32 	[%rd6336+1408], %r1315;
$L__BB3_3377:
	add.s32 	%r1960, %r1322, 384;
	setp.ge.s32 	%p993, %r1960, %r1321;
	@%p993 bra 	$L__BB3_3379;
	st.global.u32 	[%rd6336+1536], %r1316;
$L__BB3_3379:
	add.s32 	%r1961, %r1322, 416;
	setp.ge.s32 	%p994, %r1961, %r1321;
	@%p994 bra 	$L__BB3_3381;
	st.global.u32 	[%rd6336+1664], %r1317;
$L__BB3_3381:
	add.s32 	%r1962, %r1322, 448;
	setp.ge.s32 	%p995, %r1962, %r1321;
	@%p995 bra 	$L__BB3_3383;
	st.global.u32 	[%rd6336+1792], %r1318;
$L__BB3_3383:
	add.s32 	%r1963, %r1322, 480;
	setp.ge.s32 	%p996, %r1963, %r1321;
	@%p996 bra 	$L__BB3_3385;
	st.global.u32 	[%rd6336+1920], %r1319;
$L__BB3_3385:
	add.s32 	%r1964, %r1322, 512;
	setp.ge.s32 	%p997, %r1964, %r1321;
	@%p997 bra 	$L__BB3_3387;
	st.global.u32 	[%rd6336+2048], %r1320;
$L__BB3_3387:
	ret;

}
	// .globl	_ZN3cub18CUB_300001_SM_10006detail8for_each13static_kernelINS2_12policy_hub_t12policy_500_tEmN6thrust24THRUST_300001_SM_1000_NS8cuda_cub20__uninitialized_fill7functorINS7_10device_ptrIiEEiEEEEvT0_T1_
.visible .entry _ZN3cub18CUB_300001_SM_10006detail8for_each13static_kernelINS2_12policy_hub_t12policy_500_tEmN6thrust24THRUST_300001_SM_1000_NS8cuda_cub20__uninitialized_fill7functorINS7_10device_ptrIiEEiEEEEvT0_T1_(
	.param .u64 _ZN3cub18CUB_300001_SM_10006detail8for_each13static_kernelINS2_12policy_hub_t12policy_500_tEmN6thrust24THRUST_300001_SM_1000_NS8cuda_cub20__uninitialized_fill7functorINS7_10device_ptrIiEEiEEEEvT0_T1__param_0,
	.param .align 8 .b8 _ZN3cub18CUB_300001_SM_10006detail8for_each13static_kernelINS2_12policy_hub_t12policy_500_tEmN6thrust24THRUST_300001_SM_1000_NS8cuda_cub20__uninitialized_fill7functorINS7_10device_ptrIiEEiEEEEvT0_T1__param_1[16]
)
.maxntid 256
{
	.reg .pred 	%p<4>;
	.reg .b16 	%rs<5>;
	.reg .b32 	%r<12>;
	.reg .b64 	%rd<16>;

	ld.param.u32 	%r3, [_ZN3cub18CUB_300001_SM_10006detail8for_each13static_kernelINS2_12policy_hub_t12policy_500_tEmN6thrust24THRUST_300001_SM_1000_NS8cuda_cub20__uninitialized_fill7functorINS7_10device_ptrIiEEiEEEEvT0_T1__param_1+8];
	ld.param.u64 	%rd4, [_ZN3cub18CUB_300001_SM_10006detail8for_each13static_kernelINS2_12policy_hub_t12policy_500_tEmN6thrust24THRUST_300001_SM_1000_NS8cuda_cub20__uninitialized_fill7functorINS7_10device_ptrIiEEiEEEEvT0_T1__param_1];
	ld.param.u64 	%rd5, [_ZN3cub18CUB_300001_SM_10006detail8for_each13static_kernelINS2_12policy_hub_t12policy_500_tEmN6thrust24THRUST_300001_SM_1000_NS8cuda_cub20__uninitialized_fill7functorINS7_10device_ptrIiEEiEEEEvT0_T1__param_0];
	mov.u32 	%r9, %ctaid.x;
	mul.wide.u32 	%rd1, %r9, 512;
	sub.s64 	%rd2, %rd5, %rd1;
	setp.lt.u64 	%p1, %rd2, 512;
	@%p1 bra 	$L__BB4_2;
	mov.u32 	%r11, %tid.x;
	cvta.to.global.u64 	%rd11, %rd4;
	cvt.u64.u32 	%rd12, %r11;
	add.s64 	%rd13, %rd1, %rd12;
	shl.b64 	%rd14, %rd13, 2;
	add.s64 	%rd15, %rd11, %rd14;
	st.global.u32 	[%rd15], %r3;
	st.global.u32 	[%rd15+1024], %r3;
	bra.uni 	$L__BB4_6;
$L__BB4_2:
	cvta.to.global.u64 	%rd6, %rd4;
	mov.u32 	%r2, %tid.x;
	cvt.u64.u32 	%rd7, %r2;
	setp.le.u64 	%p2, %rd2, %rd7;
	add.s64 	%rd8, %rd1, %rd7;
	shl.b64 	%rd9, %rd8, 2;
	add.s64 	%rd3, %rd6, %rd9;
	@%p2 bra 	$L__BB4_4;
	st.global.u32 	[%rd3], %r3;
$L__BB4_4:
	add.s32 	%r10, %r2, 256;
	cvt.u64.u32 	%rd10, %r10;
	setp.le.u64 	%p3, %rd2, %rd10;
	@%p3 bra 	$L__BB4_6;
	st.global.u32 	[%rd3+1024], %r3;
$L__BB4_6:
	ret;

}
	// .globl	_ZN3cub18CUB_300001_SM_10006detail8for_each13static_kernelINS2_12policy_hub_t12policy_500_tElN6thrust24THRUST_300001_SM_1000_NS8cuda_cub10__tabulate7functorINS7_6detail15normal_iteratorINS7_10device_ptrIiEEEENS7_6system6detail7generic6detail22compute_sequence_valueIivEElEEEEvT0_T1_
.visible .entry _ZN3cub18CUB_300001_SM_10006detail8for_each13static_kernelINS2_12policy_hub_t12policy_500_tElN6thrust24THRUST_300001_SM_1000_NS8cuda_cub10__tabulate7functorINS7_6detail15normal_iteratorINS7_10device_ptrIiEEEENS7_6system6detail7generic6detail22compute_sequence_valueIivEElEEEEvT0_T1_(
	.param .u64 _ZN3cub18CUB_300001_SM_10006detail8for_each13static_kernelINS2_12policy_hub_t12policy_500_tElN6thrust24THRUST_300001_SM_1000_NS8cuda_cub10__tabulate7functorINS7_6detail15normal_iteratorINS7_10device_ptrIiEEEENS7_6system6detail7generic6detail22compute_sequence_valueIivEElEEEEvT0_T1__param_0,
	.param .align 8 .b8 _ZN3cub18CUB_300001_SM_10006detail8for_each13static_kernelINS2_12policy_hub_t12policy_500_tElN6thrust24THRUST_300001_SM_1000_NS8cuda_cub10__tabulate7functorINS7_6detail15normal_iteratorINS7_10device_ptrIiEEEENS7_6system6detail7generic6detail22compute_sequence_valueIivEElEEEEvT0_T1__param_1[16]
)
.maxntid 256
{
	.reg .pred 	%p<4>;
	.reg .b32 	%r<18>;
	.reg .b64 	%rd<20>;

	ld.param.u64 	%rd7, [_ZN3cub18CUB_300001_SM_10006detail8for_each13static_kernelINS2_12policy_hub_t12policy_500_tElN6thrust24THRUST_300001_SM_1000_NS8cuda_cub10__tabulate7functorINS7_6detail15normal_iteratorINS7_10device_ptrIiEEEENS7_6system6detail7generic6detail22compute_sequence_valueIivEElEEEEvT0_T1__param_1];
	ld.param.u64 	%rd8, [_ZN3cub18CUB_300001_SM_10006detail8for_each13static_kernelINS2_12policy_hub_t12policy_500_tElN6thrust24THRUST_300001_SM_1000_NS8cuda_cub10__tabulate7functorINS7_6detail15normal_iteratorINS7_10device_ptrIiEEEENS7_6system6detail7generic6detail22compute_sequence_valueIivEElEEEEvT0_T1__param_0];
	ld.param.v2.u32 	{%r3, %r4}, [_ZN3cub18CUB_300001_SM_10006detail8for_each13static_kernelINS2_12policy_hub_t12policy_500_tElN6thrust24THRUST_300001_SM_1000_NS8cuda_cub10__tabulate7functorINS7_6detail15normal_iteratorINS7_10device_ptrIiEEEENS7_6system6detail7generic6detail22compute_sequence_valueIivEElEEEEvT0_T1__param_1+8];
	mov.u32 	%r5, %ctaid.x;
	mul.wide.u32 	%rd1, %r5, 512;
	sub.s64 	%rd2, %rd8, %rd1;
	setp.lt.s64 	%p1, %rd2, 512;
	@%p1 bra 	$L__BB5_2;
	mov.u32 	%r13, %tid.x;
	cvta.to.global.u64 	%rd15, %rd7;
	cvt.u64.u32 	%rd16, %r13;
	add.s64 	%rd17, %rd1, %rd16;
	cvt.u32.u64 	%r14, %rd17;
	mad.lo.s32 	%r15, %r4, %r14, %r3;
	shl.b64 	%rd18, %rd17, 2;
	add.s64 	%rd19, %rd15, %rd18;
	st.global.u32 	[%rd19], %r15;
	add.s32 	%r16, %r14, 256;
	mad.lo.s32 	%r17, %r4, %r16, %r3;
	st.global.u32 	[%rd19+1024], %r17;
	bra.uni 	$L__BB5_6;
$L__BB5_2:
	cvta.to.global.u64 	%rd3, %rd7;
	mov.u32 	%r6, %tid.x;
	cvt.s64.s32 	%rd4, %rd2;
	cvt.u64.u32 	%rd5, %r6;
	setp.le.s64 	%p2, %rd4, %rd5;
	@%p2 bra 	$L__BB5_4;
	add.s64 	%rd9, %rd1, %rd5;
	cvt.u32.u64 	%r7, %rd9;
	mad.lo.s32 	%r8, %r4, %r7, %r3;
	shl.b64 	%rd10, %rd9, 2;
	add.s64 	%rd11, %rd3, %rd10;
	st.global.u32 	[%rd11], %r8;
$L__BB5_4:
	cvt.u32.u64 	%r9, %rd5;
	add.s32 	%r10, %r9, 256;
	cvt.u64.u32 	%rd6, %r10;
	setp.le.s64 	%p3, %rd4, %rd6;
	@%p3 bra 	$L__BB5_6;
	add.s64 	%rd12, %rd1, %rd6;
	shl.b64 	%rd13, %rd12, 2;
	cvt.u32.u64 	%r11, %rd12;
	mad.lo.s32 	%r12, %r4, %r11, %r3;
	add.s64 	%rd14, %rd13, %rd3;
	st.global.u32 	[%rd14], %r12;
$L__BB5_6:
	ret;

}
	// .globl	_ZN3cub18CUB_300001_SM_10006detail8for_each13static_kernelINS2_12policy_hub_t12policy_500_tEmN6thrust24THRUST_300001_SM_1000_NS8cuda_cub20__uninitialized_fill7functorINS7_10device_ptrIPiEESC_EEEEvT0_T1_
.visible .entry _ZN3cub18CUB_300001_SM_10006detail8for_each13static_kernelINS2_12policy_hub_t12policy_500_tEmN6thrust24THRUST_300001_SM_1000_NS8cuda_cub20__uninitialized_fill7functorINS7_10device_ptrIPiEESC_EEEEvT0_T1_(
	.param .u64 _ZN3cub18CUB_300001_SM_10006detail8for_each13static_kernelINS2_12policy_hub_t12policy_500_tEmN6thrust24THRUST_300001_SM_1000_NS8cuda_cub20__uninitialized_fill7functorINS7_10device_ptrIPiEESC_EEEEvT0_T1__param_0,
	.param .align 8 .b8 _ZN3cub18CUB_300001_SM_10006detail8for_each13static_kernelINS2_12policy_hub_t12policy_500_tEmN6thrust24THRUST_300001_SM_1000_NS8cuda_cub20__uninitialized_fill7functorINS7_10device_ptrIPiEESC_EEEEvT0_T1__param_1[16]
)
.maxntid 256
{
	.reg .pred 	%p<4>;
	.reg .b32 	%r<5>;
	.reg .b64 	%rd<18>;

	ld.param.u64 	%rd6, [_ZN3cub18CUB_300001_SM_10006detail8for_each13static_kernelINS2_12policy_hub_t12policy_500_tEmN6thrust24THRUST_300001_SM_1000_NS8cuda_cub20__uninitialized_fill7functorINS7_10device_ptrIPiEESC_EEEEvT0_T1__param_1+8];
	ld.param.u64 	%rd5, [_ZN3cub18CUB_300001_SM_10006detail8for_each13static_kernelINS2_12policy_hub_t12policy_500_tEmN6thrust24THRUST_300001_SM_1000_NS8cuda_cub20__uninitialized_fill7functorINS7_10device_ptrIPiEESC_EEEEvT0_T1__param_1];
	ld.param.u64 	%rd7, [_ZN3cub18CUB_300001_SM_10006detail8for_each13static_kernelINS2_12policy_hub_t12policy_500_tEmN6thrust24THRUST_300001_SM_1000_NS8cuda_cub20__uninitialized_fill7functorINS7_10device_ptrIPiEESC_EEEEvT0_T1__param_0];
	mov.u32 	%r2, %ctaid.x;
	mul.wide.u32 	%rd1, %r2, 512;
	sub.s64 	%rd2, %rd7, %rd1;
	setp.lt.u64 	%p1, %rd2, 512;
	@%p1 bra 	$L__BB6_2;
	mov.u32 	%r4, %tid.x;
	cvta.to.global.u64 	%rd13, %rd5;
	cvt.u64.u32 	%rd14, %r4;
	add.s64 	%rd15, %rd1, %rd14;
	shl.b64 	%rd16, %rd15, 3;
	add.s64 	%rd17, %rd13, %rd16;
	st.global.u64 	[%rd17], %rd6;
	st.global.u64 	[%rd17+2048], %rd6;
	bra.uni 	$L__BB6_6;
$L__BB6_2:
	cvta.to.global.u64 	%rd8, %rd5;
	mov.u32 	%r1, %tid.x;
	cvt.u64.u32 	%rd9, %r1;
	setp.le.u64 	%p2, %rd2, %rd9;
	add.s64 	%rd10, %rd1, %rd9;
	shl.b64 	%rd11, %rd10, 3;
	add.s64 	%rd4, %rd8, %rd11;
	@%p2 bra 	$L__BB6_4;
	st.global.u64 	[%rd4], %rd6;
$L__BB6_4:
	add.s32 	%r3, %r1, 256;
	cvt.u64.u32 	%rd12, %r3;
	setp.le.u64 	%p3, %rd2, %rd12;
	@%p3 bra 	$L__BB6_6;
	st.global.u64 	[%rd4+2048], %rd6;
$L__BB6_6:
	ret;

}
	// .globl	_ZN3cub18CUB_300001_SM_10006detail8for_each13static_kernelINS2_12policy_hub_t12policy_500_tEmN6thrust24THRUST_300001_SM_1000_NS8cuda_cub20__uninitialized_fill7functorINS7_10device_ptrIhEEhEEEEvT0_T1_
.visible .entry _ZN3cub18CUB_300001_SM_10006detail8for_each13static_kernelINS2_12policy_hub_t12policy_500_tEmN6thrust24THRUST_300001_SM_1000_NS8cuda_cub20__uninitialized_fill7functorINS7_10device_ptrIhEEhEEEEvT0_T1_(
	.param .u64 _ZN3cub18CUB_300001_SM_10006detail8for_each13static_kernelINS2_12policy_hub_t12policy_500_tEmN6thrust24THRUST_300001_SM_1000_NS8cuda_cub20__uninitialized_fill7functorINS7_10device_ptrIhEEhEEEEvT0_T1__param_0,
	.param .align 8 .b8 _ZN3cub18CUB_300001_SM_10006detail8for_each13static_kernelINS2_12policy_hub_t12policy_500_tEmN6thrust24THRUST_300001_SM_1000_NS8cuda_cub20__uninitialized_fill7functorINS7_10device_ptrIhEEhEEEEvT0_T1__param_1[16]
)
.maxntid 256
{
	.reg .pred 	%p<4>;
	.reg .b16 	%rs<10>;
	.reg .b32 	%r<15>;
	.reg .b64 	%rd<14>;

	ld.param.u32 	%r7, [_ZN3cub18CUB_300001_SM_10006detail8for_each13static_kernelINS2_12policy_hub_t12policy_500_tEmN6thrust24THRUST_300001_SM_1000_NS8cuda_cub20__uninitialized_fill7functorINS7_10device_ptrIhEEhEEEEvT0_T1__param_1+8];
	bfe.u32 	%r11, %r7, 0, 8;
	cvt.u16.u32 	%rs2, %r11;
	ld.param.u64 	%rd4, [_ZN3cub18CUB_300001_SM_10006detail8for_each13static_kernelINS2_12policy_hub_t12policy_500_tEmN6thrust24THRUST_300001_SM_1000_NS8cuda_cub20__uninitialized_fill7functorINS7_10device_ptrIhEEhEEEEvT0_T1__param_1];
	ld.param.u64 	%rd5, [_ZN3cub18CUB_300001_SM_10006detail8for_each13static_kernelINS2_12policy_hub_t12policy_500_tEmN6thrust24THRUST_300001_SM_1000_NS8cuda_cub20__uninitialized_fill7functorINS7_10device_ptrIhEEhEEEEvT0_T1__param_0];
	mov.u32 	%r12, %ctaid.x;
	mul.wide.u32 	%rd1, %r12, 512;
	sub.s64 	%rd2, %rd5, %rd1;
	setp.lt.u64 	%p1, %rd2, 512;
	@%p1 bra 	$L__BB7_2;
	mov.u32 	%r14, %tid.x;
	cvta.to.global.u64 	%rd10, %rd4;
	cvt.u64.u32 	%rd11, %r14;
	add.s64 	%rd12, %rd1, %rd11;
	add.s64 	%rd13, %rd10, %rd12;
	st.global.u8 	[%rd13], %rs2;
	st.global.u8 	[%rd13+256], %rs2;
	bra.uni 	$L__BB7_6;
$L__BB7_2:
	cvta.to.global.u64 	%rd6, %rd4;
	mov.u32 	%r1, %tid.x;
	cvt.u64.u32 	%rd7, %r1;
	setp.le.u64 	%p2, %rd2, %rd7;
	add.s64 	%rd8, %rd1, %rd7;
	add.s64 	%rd3, %rd6, %rd8;
	@%p2 bra 	$L__BB7_4;
	st.global.u8 	[%rd3], %rs2;
$L__BB7_4:
	add.s32 	%r13, %r1, 256;
	cvt.u64.u32 	%rd9, %r13;
	setp.le.u64 	%p3, %rd2, %rd9;
	@%p3 bra 	$L__BB7_6;
	st.global.u8 	[%rd3+256], %rs2;
$L__BB7_6:
	ret;

}
	// .globl	_ZN3cub18CUB_300001_SM_10006detail6reduce28DeviceReduceSingleTileKernelINS2_10policy_hubIN4cuda3std3__45tupleIJblEEEjN6thrust24THRUST_300001_SM_1000_NS8cuda_cub9__find_if7functorIS9_EEE10Policy1000ENSB_12zip_iteratorINS8_IJNSD_26transform_input_iterator_tIbNSC_6detail35transform_pair_of_input_iterators_tIbNSB_6detail15normal_iteratorINSB_10device_ptrIiEEEESQ_NS7_8equal_toIiEEEENS7_10__not_fn_tINS7_10__identityEEEEENSB_17counting_iteratorIlNSB_11use_defaultESZ_SZ_EEEEEEEPS9_jSF_S9_S9_SV_EEvT0_T1_T2_T3_T4_T6_
.visible .entry _ZN3cub18CUB_300001_SM_10006detail6reduce28DeviceReduceSingleTileKernelINS2_10policy_hubIN4cuda3std3__45tupleIJblEEEjN6thrust24THRUST_300001_SM_1000_NS8cuda_cub9__find_if7functorIS9_EEE10Policy1000ENSB_12zip_iteratorINS8_IJNSD_26transform_input_iterator_tIbNSC_6detail35transform_pair_of_input_iterators_tIbNSB_6detail15normal_iteratorINSB_10device_ptrIiEEEESQ_NS7_8equal_toIiEEEENS7_10__not_fn_tINS7_10__identityEEEEENSB_17counting_iteratorIlNSB_11use_defaultESZ_SZ_EEEEEEEPS9_jSF_S9_S9_SV_EEvT0_T1_T2_T3_T4_T6_(
	.param .align 8 .b8 _ZN3cub18CUB_300001_SM_10006detail6reduce28DeviceReduceSingleTileKernelINS2_10policy_hubIN4cuda3std3__45tupleIJblEEEjN6thrust24THRUST_300001_SM_1000_NS8cuda_cub9__find_if7functorIS9_EEE10Policy1000ENSB_12zip_iteratorINS8_IJNSD_26transform_input_iterator_tIbNSC_6detail35transform_pair_of_input_iterators_tIbNSB_6detail15normal_iteratorINSB_10device_ptrIiEEEESQ_NS7_8equal_toIiEEEENS7_10__not_fn_tINS7_10__identityEEEEENSB_17counting_iteratorIlNSB_11use_defaultESZ_SZ_EEEEEEEPS9_jSF_S9_S9_SV_EEvT0_T1_T2_T3_T4_T6__param_0[40],
	.param .u64 .ptr .align 1 _ZN3cub18CUB_300001_SM_10006detail6reduce28DeviceReduceSingleTileKernelINS2_10policy_hubIN4cuda3std3__45tupleIJblEEEjN6thrust24THRUST_300001_SM_1000_NS8cuda_cub9__find_if7functorIS9_EEE10Policy1000ENSB_12zip_iteratorINS8_IJNSD_26transform_input_iterator_tIbNSC_6detail35transform_pair_of_input_iterators_tIbNSB_6detail15normal_iteratorINSB_10device_ptrIiEEEESQ_NS7_8equal_toIiEEEENS7_10__not_fn_tINS7_10__identityEEEEENSB_17counting_iteratorIlNSB_11use_defaultESZ_SZ_EEEEEEEPS9_jSF_S9_S9_SV_EEvT0_T1_T2_T3_T4_T6__param_1,
	.param .u32 _ZN3cub18CUB_300001_SM_10006detail6reduce28DeviceReduceSingleTileKernelINS2_10policy_hubIN4cuda3std3__45tupleIJblEEEjN6thrust24THRUST_300001_SM_1000_NS8cuda_cub9__find_if7functorIS9_EEE10Policy1000ENSB_12zip_iteratorINS8_IJNSD_26transform_input_iterator_tIbNSC_6detail35transform_pair_of_input_iterators_tIbNSB_6detail15normal_iteratorINSB_10device_ptrIiEEEESQ_NS7_8equal_toIiEEEENS7_10__not_fn_tINS7_10__identityEEEEENSB_17counting_iteratorIlNSB_11use_defaultESZ_SZ_EEEEEEEPS9_jSF_S9_S9_SV_EEvT0_T1_T2_T3_T4_T6__param_2,
	.param .align 1 .b8 _ZN3cub18CUB_300001_SM_10006detail6reduce28DeviceReduceSingleTileKernelINS2_10policy_hubIN4cuda3std3__45tupleIJblEEEjN6thrust24THRUST_300001_SM_1000_NS8cuda_cub9__find_if7functorIS9_EEE10Policy1000ENSB_12zip_iteratorINS8_IJNSD_26transform_input_iterator_tIbNSC_6detail35transform_pair_of_input_iterators_tIbNSB_6detail15normal_iteratorINSB_10device_ptrIiEEEESQ_NS7_8equal_toIiEEEENS7_10__not_fn_tINS7_10__identityEEEEENSB_17counting_iteratorIlNSB_11use_defaultESZ_SZ_EEEEEEEPS9_jSF_S9_S9_SV_EEvT0_T1_T2_T3_T4_T6__param_3[1],
	.param .align 8 .b8 _ZN3cub18CUB_300001_SM_10006detail6reduce28DeviceReduceSingleTileKernelINS2_10policy_hubIN4cuda3std3__45tupleIJblEEEjN6thrust24THRUST_300001_SM_1000_NS8cuda_cub9__find_if7functorIS9_EEE10Policy1000ENSB_12zip_iteratorINS8_IJNSD_26transform_input_iterator_tIbNSC_6detail35transform_pair_of_input_iterators_tIbNSB_6detail15normal_iteratorINSB_10device_ptrIiEEEESQ_NS7_8equal_toIiEEEENS7_10__not_fn_tINS7_10__identityEEEEENSB_17counting_iteratorIlNSB_11use_defaultESZ_SZ_EEEEEEEPS9_jSF_S9_S9_SV_EEvT0_T1_T2_T3_T4_T6__param_4[16],
	.param .align 1 .b8 _ZN3cub18CUB_300001_SM_10006detail6reduce28DeviceReduceSingleTileKernelINS2_10policy_hubIN4cuda3std3__45tupleIJblEEEjN6thrust24THRUST_300001_SM_1000_NS8cuda_cub9__find_if7functorIS9_EEE10Policy1000ENSB_12zip_iteratorINS8_IJNSD_26transform_input_iterator_tIbNSC_6detail35transform_pair_of_input_iterators_tIbNSB_6detail15normal_iteratorINSB_10device_ptrIiEEEESQ_NS7_8equal_toIiEEEENS7_10__not_fn_tINS7_10__identityEEEEENSB_17counting_iteratorIlNSB_11use_defaultESZ_SZ_EEEEEEEPS9_jSF_S9_S9_SV_EEvT0_T1_T2_T3_T4_T6__param_5[1]
)
.maxntid 256
.minnctapersm 1
{
	.reg .pred 	%p<329>;
	.reg .b16 	%rs<423>;
	.reg .b32 	%r<535>;
	.reg .b64 	%rd<473>;
	// demoted variable
	.shared .align 8 .b8 _ZZN3cub18CUB_300001_SM_10006detail6reduce28DeviceReduceSingleTileKernelINS2_10policy_hubIN4cuda3std3__45tupleIJblEEEjN6thrust24THRUST_300001_SM_1000_NS8cuda_cub9__find_if7functorIS9_EEE10Policy1000ENSB_12zip_iteratorINS8_IJNSD_26transform_input_iterator_tIbNSC_6detail35transform_pair_of_input_iterators_tIbNSB_6detail15normal_iteratorINSB_10device_ptrIiEEEESQ_NS7_8equal_toIiEEEENS7_10__not_fn_tINS7_10__identityEEEEENSB_17counting_iteratorIlNSB_11use_defaultESZ_SZ_EEEEEEEPS9_jSF_S9_S9_SV_EEvT0_T1_T2_T3_T4_T6_E12temp_storage[152];
	ld.param.u64 	%rd117, [_ZN3cub18CUB_300001_SM_10006detail6reduce28DeviceReduceSingleTileKernelINS2_10policy_hubIN4cuda3std3__45tupleIJblEEEjN6thrust24THRUST_300001_SM_1000_NS8cuda_cub9__find_if7functorIS9_EEE10Policy1000ENSB_12zip_iteratorINS8_IJNSD_26transform_input_iterator_tIbNSC_6detail35transform_pair_of_input_iterators_tIbNSB_6detail15normal_iteratorINSB_10device_ptrIiEEEESQ_NS7_8equal_toIiEEEENS7_10__not_fn_tINS7_10__identityEEEEENSB_17counting_iteratorIlNSB_11use_defaultESZ_SZ_EEEEEEEPS9_jSF_S9_S9_SV_EEvT0_T1_T2_T3_T4_T6__param_4+8];
	ld.param.u64 	%rd116, [_ZN3cub18CUB_300001_SM_10006detail6reduce28DeviceReduceSingleTileKernelINS2_10policy_hubIN4cuda3std3__45tupleIJblEEEjN6thrust24THRUST_300001_SM_1000_NS8cuda_cub9__find_if7functorIS9_EEE10Policy1000ENSB_12zip_iteratorINS8_IJNSD_26transform_input_iterator_tIbNSC_6detail35transform_pair_of_input_iterators_tIbNSB_6detail15normal_iteratorINSB_10device_ptrIiEEEESQ_NS7_8equal_toIiEEEENS7_10__not_fn_tINS7_10__identityEEEEENSB_17counting_iteratorIlNSB_11use_defaultESZ_SZ_EEEEEEEPS9_jSF_S9_S9_SV_EEvT0_T1_T2_T3_T4_T6__param_0+32];
	ld.param.u64 	%rd115, [_ZN3cub18CUB_300001_SM_10006detail6reduce28DeviceReduceSingleTileKernelINS2_10policy_hubIN4cuda3std3__45tupleIJblEEEjN6thrust24THRUST_300001_SM_1000_NS8cuda_cub9__find_if7functorIS9_EEE10Policy1000ENSB_12zip_iteratorINS8_IJNSD_26transform_input_iterator_tIbNSC_6detail35transform_pair_of_input_iterators_tIbNSB_6detail15normal_iteratorINSB_10device_ptrIiEEEESQ_NS7_8equal_toIiEEEENS7_10__not_fn_tINS7_10__identityEEEEENSB_17counting_iteratorIlNSB_11use_defaultESZ_SZ_EEEEEEEPS9_jSF_S9_S9_SV_EEvT0_T1_T2_T3_T4_T6__param_0+8];
	ld.param.u64 	%rd114, [_ZN3cub18CUB_300001_SM_10006detail6reduce28DeviceReduceSingleTileKernelINS2_10policy_hubIN4cuda3std3__45tupleIJblEEEjN6thrust24THRUST_300001_SM_1000_NS8cuda_cub9__find_if7functorIS9_EEE10Policy1000ENSB_12zip_iteratorINS8_IJNSD_26transform_input_iterator_tIbNSC_6detail35transform_pair_of_input_iterators_tIbNSB_6detail15normal_iteratorINSB_10device_ptrIiEEEESQ_NS7_8equal_toIiEEEENS7_10__not_fn_tINS7_10__identityEEEEENSB_17counting_iteratorIlNSB_11use_defaultESZ_SZ_EEEEEEEPS9_jSF_S9_S9_SV_EEvT0_T1_T2_T3_T4_T6__param_0];
	ld.param.u64 	%rd118, [_ZN3cub18CUB_300001_SM_10006detail6reduce28DeviceReduceSingleTileKernelINS2_10policy_hubIN4cuda3std3__45tupleIJblEEEjN6thrust24THRUST_300001_SM_1000_NS8cuda_cub9__find_if7functorIS9_EEE10Policy1000ENSB_12zip_iteratorINS8_IJNSD_26transform_input_iterator_tIbNSC_6detail35transform_pair_of_input_iterators_tIbNSB_6detail15normal_iteratorINSB_10device_ptrIiEEEESQ_NS7_8equal_toIiEEEENS7_10__not_fn_tINS7_10__identityEEEEENSB_17counting_iteratorIlNSB_11use_defaultESZ_SZ_EEEEEEEPS9_jSF_S9_S9_SV_EEvT0_T1_T2_T3_T4_T6__param_1];
	ld.param.u32 	%r44, [_ZN3cub18CUB_300001_SM_10006detail6reduce28DeviceReduceSingleTileKernelINS2_10policy_hubIN4cuda3std3__45tupleIJblEEEjN6thrust24THRUST_300001_SM_1000_NS8cuda_cub9__find_if7functorIS9_EEE10Policy1000ENSB_12zip_iteratorINS8_IJNSD_26transform_input_iterator_tIbNSC_6detail35transform_pair_of_input_iterators_tIbNSB_6detail15normal_iteratorINSB_10device_ptrIiEEEESQ_NS7_8equal_toIiEEEENS7_10__not_fn_tINS7_10__identityEEEEENSB_17counting_iteratorIlNSB_11use_defaultESZ_SZ_EEEEEEEPS9_jSF_S9_S9_SV_EEvT0_T1_T2_T3_T4_T6__param_2];
	ld.param.u8 	%rs108, [_ZN3cub18CUB_300001_SM_10006detail6reduce28DeviceReduceSingleTileKernelINS2_10policy_hubIN4cuda3std3__45tupleIJblEEEjN6thrust24THRUST_300001_SM_1000_NS8cuda_cub9__find_if7functorIS9_EEE10Policy1000ENSB_12zip_iteratorINS8_IJNSD_26transform_input_iterator_tIbNSC_6detail35transform_pair_of_input_iterators_tIbNSB_6detail15normal_iteratorINSB_10device_ptrIiEEEESQ_NS7_8equal_toIiEEEENS7_10__not_fn_tINS7_10__identityEEEEENSB_17counting_iteratorIlNSB_11use_defaultESZ_SZ_EEEEEEEPS9_jSF_S9_S9_SV_EEvT0_T1_T2_T3_T4_T6__param_4];
	cvta.to.global.u64 	%rd1, %rd118;
	setp.ne.s32 	%p1, %r44, 0;
	@%p1 bra 	$L__BB8_3;
	mov.u32 	%r520, %tid.x;
	setp.ne.s32 	%p328, %r520, 0;
	@%p328 bra 	$L__BB8_123;
	st.global.u8 	[%rd1], %rs108;
	st.global.u64 	[%rd1+8], %rd117;
	bra.uni 	$L__BB8_123;
$L__BB8_3:
	cvta.to.global.u64 	%rd2, %rd114;
	cvta.to.global.u64 	%rd3, %rd115;
	setp.gt.u32 	%p2, %r44, 1023;
	@%p2 bra 	$L__BB8_80;
	mov.u32 	%r1, %tid.x;
	setp.ge.u32 	%p149, %r1, %r44;
	mov.b16 	%rs391, 0;
	mov.b64 	%rd441, 0;
	mov.u32 	%r524, %r1;
	@%p149 bra 	$L__BB8_6;
	cvt.u64.u32 	%rd298, %r1;
	mul.wide.u32 	%rd299, %r1, 4;
	add.s64 	%rd300, %rd2, %rd299;
	add.s64 	%rd301, %rd3, %rd299;
	add.s64 	%rd441, %rd116, %rd298;
	ld.global.u32 	%r250, [%rd300];
	ld.global.u32 	%r251, [%rd301];
	setp.ne.s32 	%p150, %r250, %r251;
	selp.u16 	%rs391, 1, 0, %p150;
	add.s32 	%r524, %r1, 256;
$L__BB8_6:
	setp.ge.u32 	%p151, %r524, %r44;
	@%p151 bra 	$L__BB8_18;
	not.b32 	%r252, %r524;
	add.s32 	%r4, %r44, %r252;
	shr.u32 	%r253, %r4, 8;
	add.s32 	%r5, %r253, 1;
	and.b32  	%r6, %r5, 7;
	setp.lt.u32 	%p152, %r4, 1792;
	@%p152 bra 	$L__BB8_10;
	and.b32  	%r254, %r5, 33554424;
	neg.s32 	%r522, %r254;
$L__BB8_9:
	.pragma "nounroll";
	cvt.u64.u32 	%rd303, %r524;
	mul.wide.u32 	%rd304, %r524, 4;
	add.s64 	%rd305, %rd2, %rd304;
	add.s64 	%rd306, %rd3, %rd304;
	add.s64 	%rd307, %rd116, %rd303;
	ld.global.u32 	%r255, [%rd305];
	ld.global.u32 	%r256, [%rd306];
	setp.ne.s32 	%p153, %r255, %r256;
	selp.u16 	%rs232, 1, 0, %p153;
	and.b16  	%rs233, %rs391, 255;
	setp.ne.s16 	%p155, %rs233, 0;
	and.pred  	%p156, %p155, %p153;
	min.s64 	%rd308, %rd307, %rd441;
	setp.eq.s16 	%p157, %rs233, 0;
	selp.b64 	%rd309, %rd307, %rd441, %p157;
	selp.b16 	%rs234, %rs232, %rs391, %p157;
	selp.b64 	%rd310, %rd308, %rd309, %p156;
	selp.b16 	%rs235, 1, %rs234, %p156;
	and.b16  	%rs236, %rs235, 255;
	add.s64 	%rd311, %rd307, 256;
	ld.global.u32 	%r257, [%rd305+1024];
	ld.global.u32 	%r258, [%rd306+1024];
	setp.ne.s32 	%p158, %r257, %r258;
	selp.u16 	%rs237, 1, 0, %p158;
	setp.ne.s16 	%p160, %rs236, 0;
	and.pred  	%p161, %p160, %p158;
	min.s64 	%rd312, %rd311, %rd310;
	setp.eq.s16 	%p162, %rs236, 0;
	selp.b64 	%rd313, %rd311, %rd310, %p162;
	selp.b16 	%rs238, %rs237, %rs235, %p162;
	selp.b64 	%rd314, %rd312, %rd313, %p161;
	selp.b16 	%rs239, 1, %rs238, %p161;
	and.b16  	%rs240, %rs239, 255;
	add.s64 	%rd315, %rd307, 512;
	ld.global.u32 	%r259, [%rd305+2048];
	ld.global.u32 	%r260, [%rd306+2048];
	setp.ne.s32 	%p163, %r259, %r260;
	selp.u16 	%rs241, 1, 0, %p163;
	setp.ne.s16 	%p165, %rs240, 0;
	and.pred  	%p166, %p165, %p163;
	min.s64 	%rd316, %rd315, %rd314;
	setp.eq.s16 	%p167, %rs240, 0;
	selp.b64 	%rd317, %rd315, %rd314, %p167;
	selp.b16 	%rs242, %rs241, %rs239, %p167;
	selp.b64 	%rd318, %rd316, %rd317, %p166;
	selp.b16 	%rs243, 1, %rs242, %p166;
	and.b16  	%rs244, %rs243, 255;
	add.s64 	%rd319, %rd307, 768;
	ld.global.u32 	%r261, [%rd305+3072];
	ld.global.u32 	%r262, [%rd306+3072];
	setp.ne.s32 	%p168, %r261, %r262;
	selp.u16 	%rs245, 1, 0, %p168;
	setp.ne.s16 	%p170, %rs244, 0;
	and.pred  	%p171, %p170, %p168;
	min.s64 	%rd320, %rd319, %rd318;
	setp.eq.s16 	%p172, %rs244, 0;
	selp.b64 	%rd321, %rd319, %rd318, %p172;
	selp.b16 	%rs246, %rs245, %rs243, %p172;
	selp.b64 	%rd322, %rd320, %rd321, %p171;
	selp.b16 	%rs247, 1, %rs246, %p171;
	and.b16  	%rs248, %rs247, 255;
	add.s64 	%rd323, %rd307, 1024;
	ld.global.u32 	%r263, [%rd305+4096];
	ld.global.u32 	%r264, [%rd306+4096];
	setp.ne.s32 	%p173, %r263, %r264;
	selp.u16 	%rs249, 1, 0, %p173;
	setp.ne.s16 	%p175, %rs248, 0;
	and.pred  	%p176, %p175, %p173;
	min.s64 	%rd324, %rd323, %rd322;
	setp.eq.s16 	%p177, %rs248, 0;
	selp.b64 	%rd325, %rd323, %rd322, %p177;
	selp.b16 	%rs250, %rs249, %rs247, %p177;
	selp.b64 	%rd326, %rd324, %rd325, %p176;
	selp.b16 	%rs251, 1, %rs250, %p176;
	and.b16  	%rs252, %rs251, 255;
	add.s64 	%rd327, %rd307, 1280;
	ld.global.u32 	%r265, [%rd305+5120];
	ld.global.u32 	%r266, [%rd306+5120];
	setp.ne.s32 	%p178, %r265, %r266;
	selp.u16 	%rs253, 1, 0, %p178;
	setp.ne.s16 	%p180, %rs252, 0;
	and.pred  	%p181, %p180, %p178;
	min.s64 	%rd328, %rd327, %rd326;
	setp.eq.s16 	%p182, %rs252, 0;
	selp.b64 	%rd329, %rd327, %rd326, %p182;
	selp.b16 	%rs254, %rs253, %rs251, %p182;
	selp.b64 	%rd330, %rd328, %rd329, %p181;
	selp.b16 	%rs255, 1, %rs254, %p181;
	and.b16  	%rs256, %rs255, 255;
	add.s64 	%rd331, %rd307, 1536;
	ld.global.u32 	%r267, [%rd305+6144];
	ld.global.u32 	%r268, [%rd306+6144];
	setp.ne.s32 	%p183, %r267, %r268;
	selp.u16 	%rs257, 1, 0, %p183;
	setp.ne.s16 	%p185, %rs256, 0;
	and.pred  	%p186, %p185, %p183;
	min.s64 	%rd332, %rd331, %rd330;
	setp.eq.s16 	%p187, %rs256, 0;
	selp.b64 	%rd333, %rd331, %rd330, %p187;
	selp.b16 	%rs258, %rs257, %rs255, %p187;
	selp.b64 	%rd334, %rd332, %rd333, %p186;
	selp.b16 	%rs259, 1, %rs258, %p186;
	and.b16  	%rs260, %rs259, 255;
	add.s64 	%rd335, %rd307, 1792;
	ld.global.u32 	%r269, [%rd305+7168];
	ld.global.u32 	%r270, [%rd306+7168];
	setp.ne.s32 	%p188, %r269, %r270;
	selp.u16 	%rs261, 1, 0, %p188;
	setp.ne.s16 	%p190, %rs260, 0;
	and.pred  	%p191, %p190, %p188;
	min.s64 	%rd336, %rd335, %rd334;
	setp.eq.s16 	%p192, %rs260, 0;
	selp.b64 	%rd337, %rd335, %rd334, %p192;
	selp.b16 	%rs262, %rs261, %rs259, %p192;
	selp.b64 	%rd441, %rd336, %rd337, %p191;
	selp.b16 	%rs391, 1, %rs262, %p191;
	add.s32 	%r524, %r524, 2048;
	add.s32 	%r522, %r522, 8;
	setp.ne.s32 	%p193, %r522, 0;
	@%p193 bra 	$L__BB8_9;
$L__BB8_10:
	setp.eq.s32 	%p194, %r6, 0;
	@%p194 bra 	$L__BB8_18;
	setp.lt.u32 	%p195, %r6, 4;
	@%p195 bra 	$L__BB8_13;
	cvt.u64.u32 	%rd339, %r524;
	mul.wide.u32 	%rd340, %r524, 4;
	add.s64 	%rd341, %rd2, %rd340;
	add.s64 	%rd342, %rd3, %rd340;
	add.s64 	%rd343, %rd116, %rd339;
	ld.global.u32 	%r271, [%rd341];
	ld.global.u32 	%r272, [%rd342];
	setp.ne.s32 	%p196, %r271, %r272;
	selp.u16 	%rs264, 1, 0, %p196;
	and.b16  	%rs265, %rs391, 255;
	setp.ne.s16 	%p198, %rs265, 0;
	and.pred  	%p199, %p198, %p196;
	min.s64 	%rd344, %rd343, %rd441;
	setp.eq.s16 	%p200, %rs265, 0;
	selp.b64 	%rd345, %rd343, %rd441, %p200;
	selp.b16 	%rs266, %rs264, %rs391, %p200;
	selp.b64 	%rd346, %rd344, %rd345, %p199;
	selp.b16 	%rs267, 1, %rs266, %p199;
	and.b16  	%rs268, %rs267, 255;
	add.s32 	%r273, %r524, 256;
	cvt.u64.u32 	%rd347, %r273;
	add.s64 	%rd348, %rd116, %rd347;
	ld.global.u32 	%r274, [%rd341+1024];
	ld.global.u32 	%r275, [%rd342+1024];
	setp.ne.s32 	%p201, %r274, %r275;
	selp.u16 	%rs269, 1, 0, %p201;
	setp.ne.s16 	%p203, %rs268, 0;
	and.pred  	%p204, %p203, %p201;
	min.s64 	%rd349, %rd348, %rd346;
	setp.eq.s16 	%p205, %rs268, 0;
	selp.b64 	%rd350, %rd348, %rd346, %p205;
	selp.b16 	%rs270, %rs269, %rs267, %p205;
	selp.b64 	%rd351, %rd349, %rd350, %p204;
	selp.b16 	%rs271, 1, %rs270, %p204;
	and.b16  	%rs272, %rs271, 255;
	add.s32 	%r276, %r524, 512;
	cvt.u64.u32 	%rd352, %r276;
	add.s64 	%rd353, %rd116, %rd352;
	ld.global.u32 	%r277, [%rd341+2048];
	ld.global.u32 	%r278, [%rd342+2048];
	setp.ne.s32 	%p206, %r277, %r278;
	selp.u16 	%rs273, 1, 0, %p206;
	setp.ne.s16 	%p208, %rs272, 0;
	and.pred  	%p209, %p208, %p206;
	min.s64 	%rd354, %rd353, %rd351;
	setp.eq.s16 	%p210, %rs272, 0;
	selp.b64 	%rd355, %rd353, %rd351, %p210;
	selp.b16 	%rs274, %rs273, %rs271, %p210;
	selp.b64 	%rd356, %rd354, %rd355, %p209;
	selp.b16 	%rs275, 1, %rs274, %p209;
	and.b16  	%rs276, %rs275, 255;
	add.s32 	%r279, %r524, 768;
	cvt.u64.u32 	%rd357, %r279;
	add.s64 	%rd358, %rd116, %rd357;
	ld.global.u32 	%r280, [%rd341+3072];
	ld.global.u32 	%r281, [%rd342+3072];
	setp.ne.s32 	%p211, %r280, %r281;
	selp.u16 	%rs277, 1, 0, %p211;
	setp.ne.s16 	%p213, %rs276, 0;
	and.pred  	%p214, %p213, %p211;
	min.s64 	%rd359, %rd358, %rd356;
	setp.eq.s16 	%p215, %rs276, 0;
	selp.b64 	%rd360, %rd358, %rd356, %p215;
	selp.b16 	%rs278, %rs277, %rs275, %p215;
	selp.b64 	%rd441, %rd359, %rd360, %p214;
	selp.b16 	%rs391, 1, %rs278, %p214;
	add.s32 	%r524, %r524, 1024;
$L__BB8_13:
	and.b32  	%r282, %r5, 3;
	setp.eq.s32 	%p216, %r282, 0;
	@%p216 bra 	$L__BB8_18;
	setp.eq.s32 	%p217, %r282, 1;
	@%p217 bra 	$L__BB8_16;
	cvt.u64.u32 	%rd362, %r524;
	mul.wide.u32 	%rd363, %r524, 4;
	add.s64 	%rd364, %rd2, %rd363;
	add.s64 	%rd365, %rd3, %rd363;
	add.s64 	%rd366, %rd116, %rd362;
	ld.global.u32 	%r283, [%rd364];
	ld.global.u32 	%r284, [%rd365];
	setp.ne.s32 	%p218, %r283, %r284;
	selp.u16 	%rs280, 1, 0, %p218;
	and.b16  	%rs281, %rs391, 255;
	setp.ne.s16 	%p220, %rs281, 0;
	and.pred  	%p221, %p220, %p218;
	min.s64 	%rd367, %rd366, %rd441;
	setp.eq.s16 	%p222, %rs281, 0;
	selp.b64 	%rd368, %rd366, %rd441, %p222;
	selp.b16 	%rs282, %rs280, %rs391, %p222;
	selp.b64 	%rd369, %rd367, %rd368, %p221;
	selp.b16 	%rs283, 1, %rs282, %p221;
	and.b16  	%rs284, %rs283, 255;
	add.s32 	%r285, %r524, 256;
	cvt.u64.u32 	%rd370, %r285;
	add.s64 	%rd371, %rd116, %rd370;
	ld.global.u32 	%r286, [%rd364+1024];
	ld.global.u32 	%r287, [%rd365+1024];
	setp.ne.s32 	%p223, %r286, %r287;
	selp.u16 	%rs285, 1, 0, %p223;
	setp.ne.s16 	%p225, %rs284, 0;
	and.pred  	%p226, %p225, %p223;
	min.s64 	%rd372, %rd371, %rd369;
	setp.eq.s16 	%p227, %rs284, 0;
	selp.b64 	%rd373, %rd371, %rd369, %p227;
	selp.b16 	%rs286, %rs285, %rs283, %p227;
	selp.b64 	%rd441, %rd372, %rd373, %p226;
	selp.b16 	%rs391, 1, %rs286, %p226;
	add.s32 	%r524, %r524, 512;
$L__BB8_16:
	and.b32  	%r288, %r4, 256;
	setp.ne.s32 	%p228, %r288, 0;
	@%p228 bra 	$L__BB8_18;
	cvt.u64.u32 	%rd374, %r524;
	mul.wide.u32 	%rd375, %r524, 4;
	add.s64 	%rd376, %rd2, %rd375;
	add.s64 	%rd377, %rd3, %rd375;
	add.s64 	%rd378, %rd116, %rd374;
	ld.global.u32 	%r289, [%rd376];
	ld.global.u32 	%r290, [%rd377];
	setp.ne.s32 	%p229, %r289, %r290;
	selp.u16 	%rs287, 1, 0, %p229;
	and.b16  	%rs288, %rs391, 255;
	setp.ne.s16 	%p231, %rs288, 0;
	and.pred  	%p232, %p231, %p229;
	min.s64 	%rd379, %rd378, %rd441;
	setp.eq.s16 	%p233, %rs288, 0;
	selp.b64 	%rd380, %rd378, %rd441, %p233;
	selp.b16 	%rs289, %rs287, %rs391, %p233;
	selp.b64 	%rd441, %rd379, %rd380, %p232;
	selp.b16 	%rs391, 1, %rs289, %p232;
$L__BB8_18:
	setp.lt.u32 	%p234, %r44, 256;
	@%p234 bra 	$L__BB8_43;
	// begin inline asm
	mov.u32 %r409, %laneid;
	// end inline asm
	cvt.u32.u16 	%r430, %rs391;
	and.b32  	%r411, %r430, 255;
	mov.b32 	%r427, 1;
	mov.b32 	%r428, 31;
	mov.b32 	%r429, -1;
	// begin inline asm
	shfl.sync.down.b32 %r410, %r411, %r427, %r428, %r429;
	// end inline asm
	// begin inline asm
	shfl.sync.down.b32 %r415, %r416, %r427, %r428, %r429;
	// end inline asm
	mov.b64 	{%r421, %r426}, %rd441;
	// begin inline asm
	shfl.sync.down.b32 %r420, %r421, %r427, %r428, %r429;
	// end inline asm
	// begin inline asm
	shfl.sync.down.b32 %r425, %r426, %r427, %r428, %r429;
	// end inline asm
	mov.b64 	%rd19, {%r420, %r425};
	cvt.u16.u32 	%rs15, %r410;
	setp.gt.s32 	%p284, %r409, 30;
	@%p284 bra 	$L__BB8_23;
	and.b16  	%rs331, %rs391, 255;
	setp.eq.s16 	%p285, %rs331, 0;
	and.b16  	%rs332, %rs15, 255;
	setp.eq.s16 	%p286, %rs332, 0;
	or.pred  	%p287, %p285, %p286;
	@%p287 bra 	$L__BB8_22;
	min.s64 	%rd441, %rd19, %rd441;
	mov.b16 	%rs391, 1;
	bra.uni 	$L__BB8_23;
$L__BB8_22:
	setp.eq.s16 	%p288, %rs331, 0;
	selp.b64 	%rd441, %rd19, %rd441, %p288;
	selp.b16 	%rs391, %rs15, %rs391, %p288;
$L__BB8_23:
	cvt.u32.u16 	%r451, %rs391;
	and.b32  	%r432, %r451, 255;
	mov.b32 	%r448, 2;
	mov.b32 	%r449, 31;
	mov.b32 	%r450, -1;
	// begin inline asm
	shfl.sync.down.b32 %r431, %r432, %r448, %r449, %r450;
	// end inline asm
	// begin inline asm
	shfl.sync.down.b32 %r436, %r437, %r448, %r449, %r450;
	// end inline asm
	mov.b64 	{%r442, %r447}, %rd441;
	// begin inline asm
	shfl.sync.down.b32 %r441, %r442, %r448, %r449, %r450;
	// end inline asm
	// begin inline asm
	shfl.sync.down.b32 %r446, %r447, %r448, %r449, %r450;
	// end inline asm
	mov.b64 	%rd23, {%r441, %r446};
	cvt.u16.u32 	%rs18, %r431;
	setp.gt.s32 	%p289, %r409, 29;
	@%p289 bra 	$L__BB8_27;
	and.b16  	%rs335, %rs391, 255;
	setp.eq.s16 	%p290, %rs335, 0;
	and.b16  	%rs336, %rs18, 255;
	setp.eq.s16 	%p291, %rs336, 0;
	or.pred  	%p292, %p290, %p291;
	@%p292 bra 	$L__BB8_26;
	min.s64 	%rd441, %rd23, %rd441;
	mov.b16 	%rs391, 1;
	bra.uni 	$L__BB8_27;
$L__BB8_26:
	setp.eq.s16 	%p293, %rs335, 0;
	selp.b64 	%rd441, %rd23, %rd441, %p293;
	selp.b16 	%rs391, %rs18, %rs391, %p293;
$L__BB8_27:
	cvt.u32.u16 	%r472, %rs391;
	and.b32  	%r453, %r472, 255;
	mov.b32 	%r469, 4;
	mov.b32 	%r470, 31;
	mov.b32 	%r471, -1;
	// begin inline asm
	shfl.sync.down.b32 %r452, %r453, %r469, %r470, %r471;
	// end inline asm
	// begin inline asm
	shfl.sync.down.b32 %r457, %r458, %r469, %r470, %r471;
	// end inline asm
	mov.b64 	{%r463, %r468}, %rd441;
	// begin inline asm
	shfl.sync.down.b32 %r462, %r463, %r469, %r470, %r471;
	// end inline asm
	// begin inline asm
	shfl.sync.down.b32 %r467, %r468, %r469, %r470, %r471;
	// end inline asm
	mov.b64 	%rd27, {%r462, %r467};
	cvt.u16.u32 	%rs21, %r452;
	setp.gt.s32 	%p294, %r409, 27;
	@%p294 bra 	$L__BB8_31;
	and.b16  	%rs339, %rs391, 255;
	setp.eq.s16 	%p295, %rs339, 0;
	and.b16  	%rs340, %rs21, 255;
	setp.eq.s16 	%p296, %rs340, 0;
	or.pred  	%p297, %p295, %p296;
	@%p297 bra 	$L__BB8_30;
	min.s64 	%rd441, %rd27, %rd441;
	mov.b16 	%rs391, 1;
	bra.uni 	$L__BB8_31;
$L__BB8_30:
	setp.eq.s16 	%p298, %rs339, 0;
	selp.b16 	%rs391, %rs21, %rs391, %p298;
	selp.b64 	%rd441, %rd27, %rd441, %p298;
$L__BB8_31:
	cvt.u32.u16 	%r493, %rs391;
	and.b32  	%r474, %r493, 255;
	mov.b32 	%r490, 8;
	mov.b32 	%r491, 31;
	mov.b32 	%r492, -1;
	// begin inline asm
	shfl.sync.down.b32 %r473, %r474, %r490, %r491, %r492;
	// end inline asm
	// begin inline asm
	shfl.sync.down.b32 %r478, %r479, %r490, %r491, %r492;
	// end inline asm
	mov.b64 	{%r484, %r489}, %rd441;
	// begin inline asm
	shfl.sync.down.b32 %r483, %r484, %r490, %r491, %r492;
	// end inline asm
	// begin inline asm
	shfl.sync.down.b32 %r488, %r489, %r490, %r491, %r492;
	// end inline asm
	mov.b64 	%rd31, {%r483, %r488};
	cvt.u16.u32 	%rs24, %r473;
	setp.gt.s32 	%p299, %r409, 23;
	@%p299 bra 	$L__BB8_35;
	and.b16  	%rs343, %rs391, 255;
	setp.eq.s16 	%p300, %rs343, 0;
	and.b16  	%rs344, %rs24, 255;
	setp.eq.s16 	%p301, %rs344, 0;
	or.pred  	%p302, %p300, %p301;
	@%p302 bra 	$L__BB8_34;
	min.s64 	%rd441, %rd31, %rd441;
	mov.b16 	%rs391, 1;
	bra.uni 	$L__BB8_35;
$L__BB8_34:
	setp.eq.s16 	%p303, %rs343, 0;
	selp.b16 	%rs391, %rs24, %rs391, %p303;
	selp.b64 	%rd441, %rd31, %rd441, %p303;
$L__BB8_35:
	cvt.u32.u16 	%r514, %rs391;
	and.b32  	%r495, %r514, 255;
	mov.b32 	%r511, 16;
	mov.b32 	%r512, 31;
	mov.b32 	%r513, -1;
	// begin inline asm
	shfl.sync.down.b32 %r494, %r495, %r511, %r512, %r513;
	// end inline asm
	// begin inline asm
	shfl.sync.down.b32 %r499, %r500, %r511, %r512, %r513;
	// end inline asm
	mov.b64 	{%r505, %r510}, %rd441;
	// begin inline asm
	shfl.sync.down.b32 %r504, %r505, %r511, %r512, %r513;
	// end inline asm
	// begin inline asm
	shfl.sync.down.b32 %r509, %r510, %r511, %r512, %r513;
	// end inline asm
	mov.b64 	%rd35, {%r504, %r509};
	cvt.u16.u32 	%rs27, %r494;
	setp.gt.s32 	%p304, %r409, 15;
	@%p304 bra 	$L__BB8_39;
	and.b16  	%rs347, %rs391, 255;
	setp.eq.s16 	%p305, %rs347, 0;
	and.b16  	%rs348, %rs27, 255;
	setp.eq.s16 	%p306, %rs348, 0;
	or.pred  	%p307, %p305, %p306;
	@%p307 bra 	$L__BB8_38;
	min.s64 	%rd441, %rd35, %rd441;
	mov.b16 	%rs391, 1;
	bra.uni 	$L__BB8_39;
$L__BB8_38:
	setp.eq.s16 	%p308, %rs347, 0;
	selp.b16 	%rs391, %rs27, %rs391, %p308;
	selp.b64 	%rd441, %rd35, %rd441, %p308;
$L__BB8_39:
	setp.ne.s32 	%p309, %r409, 0;
	@%p309 bra 	$L__BB8_41;
	shr.u32 	%r515, %r1, 1;
	and.b32  	%r516, %r515, 496;
	mov.u32 	%r517, _ZZN3cub18CUB_300001_SM_10006detail6reduce28DeviceReduceSingleTileKernelINS2_10policy_hubIN4cuda3std3__45tupleIJblEEEjN6thrust24THRUST_300001_SM_1000_NS8cuda_cub9__find_if7functorIS9_EEE10Policy1000ENSB_12zip_iteratorINS8_IJNSD_26transform_input_iterator_tIbNSC_6detail35transform_pair_of_input_iterators_tIbNSB_6detail15normal_iteratorINSB_10device_ptrIiEEEESQ_NS7_8equal_toIiEEEENS7_10__not_fn_tINS7_10__identityEEEEENSB_17counting_iteratorIlNSB_11use_defaultESZ_SZ_EEEEEEEPS9_jSF_S9_S9_SV_EEvT0_T1_T2_T3_T4_T6_E12temp_storage;
	add.s32 	%r518, %r517, %r516;
	st.shared.u8 	[%r518+8], %rs391;
	st.shared.u64 	[%r518+16], %rd441;
$L__BB8_41:
	bar.sync 	0;
	setp.ne.s32 	%p310, %r1, 0;
	@%p310 bra 	$L__BB8_121;
	ld.shared.u8 	%rs351, [_ZZN3cub18CUB_300001_SM_10006detail6reduce28DeviceReduceSingleTileKernelINS2_10policy_hubIN4cuda3std3__45tupleIJblEEEjN6thrust24THRUST_300001_SM_1000_NS8cuda_cub9__find_if7functorIS9_EEE10Policy1000ENSB_12zip_iteratorINS8_IJNSD_26transform_input_iterator_tIbNSC_6detail35transform_pair_of_input_iterators_tIbNSB_6detail15normal_iteratorINSB_10device_ptrIiEEEESQ_NS7_8equal_toIiEEEENS7_10__not_fn_tINS7_10__identityEEEEENSB_17counting_iteratorIlNSB_11use_defaultESZ_SZ_EEEEEEEPS9_jSF_S9_S9_SV_EEvT0_T1_T2_T3_T4_T6_E12temp_storage+24];
	ld.shared.u64 	%rd402, [_ZZN3cub18CUB_300001_SM_10006detail6reduce28DeviceReduceSingleTileKernelINS2_10policy_hubIN4cuda3std3__45tupleIJblEEEjN6thrust24THRUST_300001_SM_1000_NS8cuda_cub9__find_if7functorIS9_EEE10Policy1000ENSB_12zip_iteratorINS8_IJNSD_26transform_input_iterator_tIbNSC_6detail35transform_pair_of_input_iterators_tIbNSB_6detail15normal_iteratorINSB_10device_ptrIiEEEESQ_NS7_8equal_toIiEEEENS7_10__not_fn_tINS7_10__identityEEEEENSB_17counting_iteratorIlNSB_11use_defaultESZ_SZ_EEEEEEEPS9_jSF_S9_S9_SV_EEvT0_T1_T2_T3_T4_T6_E12temp_storage+32];
	and.b16  	%rs352, %rs391, 255;
	setp.eq.s16 	%p311, %rs352, 0;
	setp.eq.s16 	%p312, %rs351, 0;
	min.s64 	%rd403, %rd402, %rd441;
	selp.b16 	%rs353, %rs391, 1, %p312;
	selp.b16 	%rs354, %rs351, %rs353, %p311;
	and.b16  	%rs355, %rs354, 255;
	selp.b64 	%rd404, %rd441, %rd403, %p312;
	selp.b64 	%rd405, %rd402, %rd404, %p311;
	ld.shared.u8 	%rs356, [_ZZN3cub18CUB_300001_SM_10006detail6reduce28DeviceReduceSingleTileKernelINS2_10policy_hubIN4cuda3std3__45tupleIJblEEEjN6thrust24THRUST_300001_SM_1000_NS8cuda_cub9__find_if7functorIS9_EEE10Policy1000ENSB_12zip_iteratorINS8_IJNSD_26transform_input_iterator_tIbNSC_6detail35transform_pair_of_input_iterators_tIbNSB_6detail15normal_iteratorINSB_10device_ptrIiEEEESQ_NS7_8equal_toIiEEEENS7_10__not_fn_tINS7_10__identityEEEEENSB_17counting_iteratorIlNSB_11use_defaultESZ_SZ_EEEEEEEPS9_jSF_S9_S9_SV_EEvT0_T1_T2_T3_T4_T6_E12temp_storage+40];
	ld.shared.u64 	%rd406, [_ZZN3cub18CUB_300001_SM_10006detail6reduce28DeviceReduceSingleTileKernelINS2_10policy_hubIN4cuda3std3__45tupleIJblEEEjN6thrust24THRUST_300001_SM_1000_NS8cuda_cub9__find_if7functorIS9_EEE10Policy1000ENSB_12zip_iteratorINS8_IJNSD_26transform_input_iterator_tIbNSC_6detail35transform_pair_of_input_iterators_tIbNSB_6detail15normal_iteratorINSB_10device_ptrIiEEEESQ_NS7_8equal_toIiEEEENS7_10__not_fn_tINS7_10__identityEEEEENSB_17counting_iteratorIlNSB_11use_defaultESZ_SZ_EEEEEEEPS9_jSF_S9_S9_SV_EEvT0_T1_T2_T3_T4_T6_E12temp_storage+48];
	setp.eq.s16 	%p313, %rs355, 0;
	setp.eq.s16 	%p314, %rs356, 0;
	min.s64 	%rd407, %rd406, %rd405;
	selp.b16 	%rs357, %rs354, 1, %p314;
	selp.b16 	%rs358, %rs356, %rs357, %p313;
	and.b16  	%rs359, %rs358, 255;
	selp.b64 	%rd408, %rd405, %rd407, %p314;
	selp.b64 	%rd409, %rd406, %rd408, %p313;
	ld.shared.u8 	%rs360, [_ZZN3cub18CUB_300001_SM_10006detail6reduce28DeviceReduceSingleTileKernelINS2_10policy_hubIN4cuda3std3__45tupleIJblEEEjN6thrust24THRUST_300001_SM_1000_NS8cuda_cub9__find_if7functorIS9_EEE10Policy1000ENSB_12zip_iteratorINS8_IJNSD_26transform_input_iterator_tIbNSC_6detail35transform_pair_of_input_iterators_tIbNSB_6detail15normal_iteratorINSB_10device_ptrIiEEEESQ_NS7_8equal_toIiEEEENS7_10__not_fn_tINS7_10__identityEEEEENSB_17counting_iteratorIlNSB_11use_defaultESZ_SZ_EEEEEEEPS9_jSF_S9_S9_SV_EEvT0_T1_T2_T3_T4_T6_E12temp_storage+56];
	ld.shared.u64 	%rd410, [_ZZN3cub18CUB_300001_SM_10006detail6reduce28DeviceReduceSingleTileKernelINS2_10policy_hubIN4cuda3std3__45tupleIJblEEEjN6thrust24THRUST_300001_SM_1000_NS8cuda_cub9__find_if7functorIS9_EEE10Policy1000ENSB_12zip_iteratorINS8_IJNSD_26transform_input_iterator_tIbNSC_6detail35transform_pair_of_input_iterators_tIbNSB_6detail15normal_iteratorINSB_10device_ptrIiEEEESQ_NS7_8equal_toIiEEEENS7_10__not_fn_tINS7_10__identityEEEEENSB_17counting_iteratorIlNSB_11use_defaultESZ_SZ_EEEEEEEPS9_jSF_S9_S9_SV_EEvT0_T1_T2_T3_T4_T6_E12temp_storage+64];
	setp.eq.s16 	%p315, %rs359, 0;
	setp.eq.s16 	%p316, %rs360, 0;
	min.s64 	%rd411, %rd410, %rd409;
	selp.b16 	%rs361, %rs358, 1, %p316;
	selp.b16 	%rs362, %rs360, %rs361, %p315;
	and.b16  	%rs363, %rs362, 255;
	selp.b64 	%rd412, %rd409, %rd411, %p316;
	selp.b64 	%rd413, %rd410, %rd412, %p315;
	ld.shared.u8 	%rs364, [_ZZN3cub18CUB_300001_SM_10006detail6reduce28DeviceReduceSingleTileKernelINS2_10policy_hubIN4cuda3std3__45tupleIJblEEEjN6thrust24THRUST_300001_SM_1000_NS8cuda_cub9__find_if7functorIS9_EEE10Policy1000ENSB_12zip_iteratorINS8_IJNSD_26transform_input_iterator_tIbNSC_6detail35transform_pair_of_input_iterators_tIbNSB_6detail15normal_iteratorINSB_10device_ptrIiEEEESQ_NS7_8equal_toIiEEEENS7_10__not_fn_tINS7_10__identityEEEEENSB_17counting_iteratorIlNSB_11use_defaultESZ_SZ_EEEEEEEPS9_jSF_S9_S9_SV_EEvT0_T1_T2_T3_T4_T6_E12temp_storage+72];
	ld.shared.u64 	%rd414, [_ZZN3cub18CUB_300001_SM_10006detail6reduce28DeviceReduceSingleTileKernelINS2_10policy_hubIN4cuda3std3__45tupleIJblEEEjN6thrust24THRUST_300001_SM_1000_NS8cuda_cub9__find_if7functorIS9_EEE10Policy1000ENSB_12zip_iteratorINS8_IJNSD_26transform_input_iterator_tIbNSC_6detail35transform_pair_of_input_iterators_tIbNSB_6detail15normal_iteratorINSB_10device_ptrIiEEEESQ_NS7_8equal_toIiEEEENS7_10__not_fn_tINS7_10__identityEEEEENSB_17counting_iteratorIlNSB_11use_defaultESZ_SZ_EEEEEEEPS9_jSF_S9_S9_SV_EEvT0_T1_T2_T3_T4_T6_E12temp_storage+80];
	setp.eq.s16 	%p317, %rs363, 0;
	setp.eq.s16 	%p318, %rs364, 0;
	min.s64 	%rd415, %rd414, %rd413;
	selp.b16 	%rs365, %rs362, 1, %p318;
	selp.b16 	%rs366, %rs364, %rs365, %p317;
	and.b16  	%rs367, %rs366, 255;
	selp.b64 	%rd416, %rd413, %rd415, %p318;
	selp.b64 	%rd417, %rd414, %rd416, %p317;
	ld.shared.u8 	%rs368, [_ZZN3cub18CUB_300001_SM_10006detail6reduce28DeviceReduceSingleTileKernelINS2_10policy_hubIN4cuda3std3__45tupleIJblEEEjN6thrust24THRUST_300001_SM_1000_NS8cuda_cub9__find_if7functorIS9_EEE10Policy1000ENSB_12zip_iteratorINS8_IJNSD_26transform_input_iterator_tIbNSC_6detail35transform_pair_of_input_iterators_tIbNSB_6detail15normal_iteratorINSB_10device_ptrIiEEEESQ_NS7_8equal_toIiEEEENS7_10__not_fn_tINS7_10__identityEEEEENSB_17counting_iteratorIlNSB_11use_defaultESZ_SZ_EEEEEEEPS9_jSF_S9_S9_SV_EEvT0_T1_T2_T3_T4_T6_E12temp_storage+88];
	ld.shared.u64 	%rd418, [_ZZN3cub18CUB_300001_SM_10006detail6reduce28DeviceReduceSingleTileKernelINS2_10policy_hubIN4cuda3std3__45tupleIJblEEEjN6thrust24THRUST_300001_SM_1000_NS8cuda_cub9__find_if7functorIS9_EEE10Policy1000ENSB_12zip_iteratorINS8_IJNSD_26transform_input_iterator_tIbNSC_6detail35transform_pair_of_input_iterators_tIbNSB_6detail15normal_iteratorINSB_10device_ptrIiEEEESQ_NS7_8equal_toIiEEEENS7_10__not_fn_tINS7_10__identityEEEEENSB_17counting_iteratorIlNSB_11use_defaultESZ_SZ_EEEEEEEPS9_jSF_S9_S9_SV_EEvT0_T1_T2_T3_T4_T6_E12temp_storage+96];
	setp.eq.s16 	%p319, %rs367, 0;
	setp.eq.s16 	%p320, %rs368, 0;
	min.s64 	%rd419, %rd418, %rd417;
	selp.b16 	%rs369, %rs366, 1, %p320;
	selp.b16 	%rs370, %rs368, %rs369, %p319;
	and.b16  	%rs371, %rs370, 255;
	selp.b64 	%rd420, %rd417, %rd419, %p320;
	selp.b64 	%rd421, %rd418, %rd420, %p319;
	ld.shared.u8 	%rs372, [_ZZN3cub18CUB_300001_SM_10006detail6reduce28DeviceReduceSingleTileKernelINS2_10policy_hubIN4cuda3std3__45tupleIJblEEEjN6thrust24THRUST_300001_SM_1000_NS8cuda_cub9__find_if7functorIS9_EEE10Policy1000ENSB_12zip_iteratorINS8_IJNSD_26transform_input_iterator_tIbNSC_6detail35transform_pair_of_input_iterators_tIbNSB_6detail15normal_iteratorINSB_10device_ptrIiEEEESQ_NS7_8equal_toIiEEEENS7_10__not_fn_tINS7_10__identityEEEEENSB_17counting_iteratorIlNSB_11use_defaultESZ_SZ_EEEEEEEPS9_jSF_S9_S9_SV_EEvT0_T1_T2_T3_T4_T6_E12temp_storage+104];
	ld.shared.u64 	%rd422, [_ZZN3cub18CUB_300001_SM_10006detail6reduce28DeviceReduceSingleTileKernelINS2_10policy_hubIN4cuda3std3__45tupleIJblEEEjN6thrust24THRUST_300001_SM_1000_NS8cuda_cub9__find_if7functorIS9_EEE10Policy1000ENSB_12zip_iteratorINS8_IJNSD_26transform_input_iterator_tIbNSC_6detail35transform_pair_of_input_iterators_tIbNSB_6detail15normal_iteratorINSB_10device_ptrIiEEEESQ_NS7_8equal_toIiEEEENS7_10__not_fn_tINS7_10__identityEEEEENSB_17counting_iteratorIlNSB_11use_defaultESZ_SZ_EEEEEEEPS9_jSF_S9_S9_SV_EEvT0_T1_T2_T3_T4_T6_E12temp_storage+112];
	setp.eq.s16 	%p321, %rs371, 0;
	setp.eq.s16 	%p322, %rs372, 0;
	min.s64 	%rd423, %rd422, %rd421;
	selp.b16 	%rs373, %rs370, 1, %p322;
	selp.b16 	%rs374, %rs372, %rs373, %p321;
	and.b16  	%rs375, %rs374, 255;
	selp.b64 	%rd424, %rd421, %rd423, %p322;
	selp.b64 	%rd425, %rd422, %rd424, %p321;
	ld.shared.u8 	%rs376, [_ZZN3cub18CUB_300001_SM_10006detail6reduce28DeviceReduceSingleTileKernelINS2_10policy_hubIN4cuda3std3__45tupleIJblEEEjN6thrust24THRUST_300001_SM_1000_NS8cuda_cub9__find_if7functorIS9_EEE10Policy1000ENSB_12zip_iteratorINS8_IJNSD_26transform_input_iterator_tIbNSC_6detail35transform_pair_of_input_iterators_tIbNSB_6detail15normal_iteratorINSB_10device_ptrIiEEEESQ_NS7_8equal_toIiEEEENS7_10__not_fn_tINS7_10__identityEEEEENSB_17counting_iteratorIlNSB_11use_defaultESZ_SZ_EEEEEEEPS9_jSF_S9_S9_SV_EEvT0_T1_T2_T3_T4_T6_E12temp_storage+120];
	ld.shared.u64 	%rd426, [_ZZN3cub18CUB_300001_SM_10006detail6reduce28DeviceReduceSingleTileKernelINS2_10policy_hubIN4cuda3std3__45tupleIJblEEEjN6thrust24THRUST_300001_SM_1000_NS8cuda_cub9__find_if7functorIS9_EEE10Policy1000ENSB_12zip_iteratorINS8_IJNSD_26transform_input_iterator_tIbNSC_6detail35transform_pair_of_input_iterators_tIbNSB_6detail15normal_iteratorINSB_10device_ptrIiEEEESQ_NS7_8equal_toIiEEEENS7_10__not_fn_tINS7_10__identityEEEEENSB_17counting_iteratorIlNSB_11use_defaultESZ_SZ_EEEEEEEPS9_jSF_S9_S9_SV_EEvT0_T1_T2_T3_T4_T6_E12temp_storage+128];
	setp.eq.s16 	%p323, %rs375, 0;
	setp.eq.s16 	%p324, %rs376, 0;
	min.s64 	%rd427, %rd426, %rd425;
	selp.b16 	%rs377, %rs374, 1, %p324;
	selp.b16 	%rs391, %rs376, %rs377, %p323;
	selp.b64 	%rd428, %rd425, %rd427, %p324;
	selp.b64 	%rd441, %rd426, %rd428, %p323;
	bra.uni 	$L__BB8_121;
$L__BB8_43:
	// begin inline asm
	mov.u32 %r291, %laneid;
	// end inline asm
	and.b32  	%r312, %r1, 992;
	add.s32 	%r313, %r312, 32;
	setp.gt.u32 	%p235, %r313, %r44;
	not.b32 	%r314, %r312;
	add.s32 	%r315, %r44, %r314;
	selp.b32 	%r310, %r315, 31, %p235;
	cvt.u32.u16 	%r316, %rs391;
	and.b32  	%r293, %r316, 255;
	mov.b32 	%r309, 1;
	mov.b32 	%r311, -1;
	// begin inline asm
	shfl.sync.down.b32 %r292, %r293, %r309, %r310, %r311;
	// end inline asm
	// begin inline asm
	shfl.sync.down.b32 %r297, %r298, %r309, %r310, %r311;
	// end inline asm
	mov.b64 	{%r303, %r308}, %rd441;
	// begin inline asm
	shfl.sync.down.b32 %r302, %r303, %r309, %r310, %r311;
	// end inline asm
	// begin inline asm
	shfl.sync.down.b32 %r307, %r308, %r309, %r310, %r311;
	// end inline asm
	mov.b64 	%rd40, {%r302, %r307};
	cvt.u16.u32 	%rs31, %r292;
	setp.ge.s32 	%p236, %r291, %r310;
	@%p236 bra 	$L__BB8_47;
	and.b16  	%rs290, %rs391, 255;
	setp.eq.s16 	%p237, %rs290, 0;
	and.b16  	%rs291, %rs31, 255;
	setp.eq.s16 	%p238, %rs291, 0;
	or.pred  	%p239, %p237, %p238;
	@%p239 bra 	$L__BB8_46;
	min.s64 	%rd441, %rd40, %rd441;
	mov.b16 	%rs391, 1;
	bra.uni 	$L__BB8_47;
$L__BB8_46:
	setp.eq.s16 	%p240, %rs290, 0;
	selp.b16 	%rs391, %rs31, %rs391, %p240;
	selp.b64 	%rd441, %rd40, %rd441, %p240;
$L__BB8_47:
	cvt.u32.u16 	%r337, %rs391;
	and.b32  	%r318, %r337, 255;
	mov.b32 	%r334, 2;
	mov.b32 	%r336, -1;
	// begin inline asm
	shfl.sync.down.b32 %r317, %r318, %r334, %r310, %r336;
	// end inline asm
	// begin inline asm
	shfl.sync.down.b32 %r322, %r323, %r334, %r310, %r336;
	// end inline asm
	mov.b64 	{%r328, %r333}, %rd441;
	// begin inline asm
	shfl.sync.down.b32 %r327, %r328, %r334, %r310, %r336;
	// end inline asm
	// begin inline asm
	shfl.sync.down.b32 %r332, %r333, %r334, %r310, %r336;
	// end inline asm
	mov.b64 	%rd44, {%r327, %r332};
	cvt.u16.u32 	%rs34, %r317;
	add.s32 	%r338, %r291, 2;
	setp.gt.s32 	%p241, %r338, %r310;
	@%p241 bra 	$L__BB8_51;
	and.b16  	%rs294, %rs391, 255;
	setp.eq.s16 	%p242, %rs294, 0;
	and.b16  	%rs295, %rs34, 255;
	setp.eq.s16 	%p243, %rs295, 0;
	or.pred  	%p244, %p242, %p243;
	@%p244 bra 	$L__BB8_50;
	min.s64 	%rd441, %rd44, %rd441;
	mov.b16 	%rs391, 1;
	bra.uni 	$L__BB8_51;
$L__BB8_50:
	setp.eq.s16 	%p245, %rs294, 0;
	selp.b16 	%rs391, %rs34, %rs391, %p245;
	selp.b64 	%rd441, %rd44, %rd441, %p245;
$L__BB8_51:
	cvt.u32.u16 	%r359, %rs391;
	and.b32  	%r340, %r359, 255;
	mov.b32 	%r356, 4;
	mov.b32 	%r358, -1;
	// begin inline asm
	shfl.sync.down.b32 %r339, %r340, %r356, %r310, %r358;
	// end inline asm
	// begin inline asm
	shfl.sync.down.b32 %r344, %r345, %r356, %r310, %r358;
	// end inline asm
	mov.b64 	{%r350, %r355}, %rd441;
	// begin inline asm
	shfl.sync.down.b32 %r349, %r350, %r356, %r310, %r358;
	// end inline asm
	// begin inline asm
	shfl.sync.down.b32 %r354, %r355, %r356, %r310, %r358;
	// end inline asm
	mov.b64 	%rd48, {%r349, %r354};
	cvt.u16.u32 	%rs37, %r339;
	add.s32 	%r360, %r291, 4;
	setp.gt.s32 	%p246, %r360, %r310;
	@%p246 bra 	$L__BB8_55;
	and.b16  	%rs298, %rs391, 255;
	setp.eq.s16 	%p247, %rs298, 0;
	and.b16  	%rs299, %rs37, 255;
	setp.eq.s16 	%p248, %rs299, 0;
	or.pred  	%p249, %p247, %p248;
	@%p249 bra 	$L__BB8_54;
	min.s64 	%rd441, %rd48, %rd441;
	mov.b16 	%rs391, 1;
	bra.uni 	$L__BB8_55;
$L__BB8_54:
	setp.eq.s16 	%p250, %rs298, 0;
	selp.b16 	%rs391, %rs37, %rs391, %p250;
	selp.b64 	%rd441, %rd48, %rd441, %p250;
$L__BB8_55:
	cvt.u32.u16 	%r381, %rs391;
	and.b32  	%r362, %r381, 255;
	mov.b32 	%r378, 8;
	mov.b32 	%r380, -1;
	// begin inline asm
	shfl.sync.down.b32 %r361, %r362, %r378, %r310, %r380;
	// end inline asm
	// begin inline asm
	shfl.sync.down.b32 %r366, %r367, %r378, %r310, %r380;
	// end inline asm
	mov.b64 	{%r372, %r377}, %rd441;
	// begin inline asm
	shfl.sync.down.b32 %r371, %r372, %r378, %r310, %r380;
	// end inline asm
	// begin inline asm
	shfl.sync.down.b32 %r376, %r377, %r378, %r310, %r380;
	// end inline asm
	mov.b64 	%rd52, {%r371, %r376};
	cvt.u16.u32 	%rs40, %r361;
	add.s32 	%r382, %r291, 8;
	setp.gt.s32 	%p251, %r382, %r310;
	@%p251 bra 	$L__BB8_59;
	and.b16  	%rs302, %rs391, 255;
	setp.eq.s16 	%p252, %rs302, 0;
	and.b16  	%rs303, %rs40, 255;
	setp.eq.s16 	%p253, %rs303, 0;
	or.pred  	%p254, %p252, %p253;
	@%p254 bra 	$L__BB8_58;
	min.s64 	%rd441, %rd52, %rd441;
	mov.b16 	%rs391, 1;
	bra.uni 	$L__BB8_59;
$L__BB8_58:
	setp.eq.s16 	%p255, %rs302, 0;
	selp.b16 	%rs391, %rs40, %rs391, %p255;
	selp.b64 	%rd441, %rd52, %rd441, %p255;
$L__BB8_59:
	cvt.u32.u16 	%r403, %rs391;
	and.b32  	%r384, %r403, 255;
	mov.b32 	%r400, 16;
	mov.b32 	%r402, -1;
	// begin inline asm
	shfl.sync.down.b32 %r383, %r384, %r400, %r310, %r402;
	// end inline asm
	// begin inline asm
	shfl.sync.down.b32 %r388, %r389, %r400, %r310, %r402;
	// end inline asm
	mov.b64 	{%r394, %r399}, %rd441;
	// begin inline asm
	shfl.sync.down.b32 %r393, %r394, %r400, %r310, %r402;
	// end inline asm
	// begin inline asm
	shfl.sync.down.b32 %r398, %r399, %r400, %r310, %r402;
	// end inline asm
	mov.b64 	%rd56, {%r393, %r398};
	cvt.u16.u32 	%rs43, %r383;
	add.s32 	%r404, %r291, 16;
	setp.gt.s32 	%p256, %r404, %r310;
	@%p256 bra 	$L__BB8_63;
	and.b16  	%rs306, %rs391, 255;
	setp.eq.s16 	%p257, %rs306, 0;
	and.b16  	%rs307, %rs43, 255;
	setp.eq.s16 	%p258, %rs307, 0;
	or.pred  	%p259, %p257, %p258;
	@%p259 bra 	$L__BB8_62;
	min.s64 	%rd441, %rd56, %rd441;
	mov.b16 	%rs391, 1;
	bra.uni 	$L__BB8_63;
$L__BB8_62:
	setp.eq.s16 	%p260, %rs306, 0;
	selp.b16 	%rs391, %rs43, %rs391, %p260;
	selp.b64 	%rd441, %rd56, %rd441, %p260;
$L__BB8_63:
	setp.ne.s32 	%p261, %r291, 0;
	@%p261 bra 	$L__BB8_65;
	shr.u32 	%r405, %r1, 1;
	and.b32  	%r406, %r405, 496;
	mov.u32 	%r407, _ZZN3cub18CUB_300001_SM_10006detail6reduce28DeviceReduceSingleTileKernelINS2_10policy_hubIN4cuda3std3__45tupleIJblEEEjN6thrust24THRUST_300001_SM_1000_NS8cuda_cub9__find_if7functorIS9_EEE10Policy1000ENSB_12zip_iteratorINS8_IJNSD_26transform_input_iterator_tIbNSC_6detail35transform_pair_of_input_iterators_tIbNSB_6detail15normal_iteratorINSB_10device_ptrIiEEEESQ_NS7_8equal_toIiEEEENS7_10__not_fn_tINS7_10__identityEEEEENSB_17counting_iteratorIlNSB_11use_defaultESZ_SZ_EEEEEEEPS9_jSF_S9_S9_SV_EEvT0_T1_T2_T3_T4_T6_E12temp_storage;
	add.s32 	%r408, %r407, %r406;
	st.shared.u8 	[%r408+8], %rs391;
	st.shared.u64 	[%r408+16], %rd441;
$L__BB8_65:
	bar.sync 	0;
	setp.ne.s32 	%p262, %r1, 0;
	@%p262 bra 	$L__BB8_121;
	setp.lt.u32 	%p263, %r44, 33;
	@%p263 bra 	$L__BB8_68;
	ld.shared.u8 	%rs310, [_ZZN3cub18CUB_300001_SM_10006detail6reduce28DeviceReduceSingleTileKernelINS2_10policy_hubIN4cuda3std3__45tupleIJblEEEjN6thrust24THRUST_300001_SM_1000_NS8cuda_cub9__find_if7functorIS9_EEE10Policy1000ENSB_12zip_iteratorINS8_IJNSD_26transform_input_iterator_tIbNSC_6detail35transform_pair_of_input_iterators_tIbNSB_6detail15normal_iteratorINSB_10device_ptrIiEEEESQ_NS7_8equal_toIiEEEENS7_10__not_fn_tINS7_10__identityEEEEENSB_17counting_iteratorIlNSB_11use_defaultESZ_SZ_EEEEEEEPS9_jSF_S9_S9_SV_EEvT0_T1_T2_T3_T4_T6_E12temp_storage+24];
	ld.shared.u64 	%rd381, [_ZZN3cub18CUB_300001_SM_10006detail6reduce28DeviceReduceSingleTileKernelINS2_10policy_hubIN4cuda3std3__45tupleIJblEEEjN6thrust24THRUST_300001_SM_1000_NS8cuda_cub9__find_if7functorIS9_EEE10Policy1000ENSB_12zip_iteratorINS8_IJNSD_26transform_input_iterator_tIbNSC_6detail35transform_pair_of_input_iterators_tIbNSB_6detail15normal_iteratorINSB_10device_ptrIiEEEESQ_NS7_8equal_toIiEEEENS7_10__not_fn_tINS7_10__identityEEEEENSB_17counting_iteratorIlNSB_11use_defaultESZ_SZ_EEEEEEEPS9_jSF_S9_S9_SV_EEvT0_T1_T2_T3_T4_T6_E12temp_storage+32];
	and.b16  	%rs311, %rs391, 255;
	setp.eq.s16 	%p264, %rs311, 0;
	setp.eq.s16 	%p265, %rs310, 0;
	min.s64 	%rd382, %rd381, %rd441;
	selp.b16 	%rs312, %rs391, 1, %p265;
	selp.b16 	%rs391, %rs310, %rs312, %p264;
	selp.b64 	%rd383, %rd441, %rd382, %p265;
	selp.b64 	%rd441, %rd381, %rd383, %p264;
$L__BB8_68:
	setp.lt.u32 	%p266, %r44, 65;
	@%p266 bra 	$L__BB8_70;
	ld.shared.u8 	%rs313, [_ZZN3cub18CUB_300001_SM_10006detail6reduce28DeviceReduceSingleTileKernelINS2_10policy_hubIN4cuda3std3__45tupleIJblEEEjN6thrust24THRUST_300001_SM_1000_NS8cuda_cub9__find_if7functorIS9_EEE10Policy1000ENSB_12zip_iteratorINS8_IJNSD_26transform_input_iterator_tIbNSC_6detail35transform_pair_of_input_iterators_tIbNSB_6detail15normal_iteratorINSB_10device_ptrIiEEEESQ_NS7_8equal_toIiEEEENS7_10__not_fn_tINS7_10__identityEEEEENSB_17counting_iteratorIlNSB_11use_defaultESZ_SZ_EEEEEEEPS9_jSF_S9_S9_SV_EEvT0_T1_T2_T3_T4_T6_E12temp_storage+40];
	ld.shared.u64 	%rd384, [_ZZN3cub18CUB_300001_SM_10006detail6reduce28DeviceReduceSingleTileKernelINS2_10policy_hubIN4cuda3std3__45tupleIJblEEEjN6thrust24THRUST_300001_SM_1000_NS8cuda_cub9__find_if7functorIS9_EEE10Policy1000ENSB_12zip_iteratorINS8_IJNSD_26transform_input_iterator_tIbNSC_6detail35transform_pair_of_input_iterators_tIbNSB_6detail15normal_iteratorINSB_10device_ptrIiEEEESQ_NS7_8equal_toIiEEEENS7_10__not_fn_tINS7_10__identityEEEEENSB_17counting_iteratorIlNSB_11use_defaultESZ_SZ_EEEEEEEPS9_jSF_S9_S9_SV_EEvT0_T1_T2_T3_T4_T6_E12temp_storage+48];
	and.b16  	%rs314, %rs391, 255;
	setp.eq.s16 	%p267, %rs314, 0;
	setp.eq.s16 	%p268, %rs313, 0;
	min.s64 	%rd385, %rd384, %rd441;
	selp.b16 	%rs315, %rs391, 1, %p268;
	selp.b16 	%rs391, %rs313, %rs315, %p267;
	selp.b64 	%rd386, %rd441, %rd385, %p268;
	selp.b64 	%rd441, %rd384, %rd386, %p267;
$L__BB8_70:
	setp.lt.u32 	%p269, %r44, 97;
	@%p269 bra 	$L__BB8_72;
	ld.shared.u8 	%rs316, [_ZZN3cub18CUB_300001_SM_10006detail6reduce28DeviceReduceSingleTileKernelINS2_10policy_hubIN4cuda3std3__45tupleIJblEEEjN6thrust24THRUST_300001_SM_1000_NS8cuda_cub9__find_if7functorIS9_EEE10Policy1000ENSB_12zip_iteratorINS8_IJNSD_26transform_input_iterator_tIbNSC_6detail35transform_pair_of_input_iterators_tIbNSB_6detail15normal_iteratorINSB_10device_ptrIiEEEESQ_NS7_8equal_toIiEEEENS7_10__not_fn_tINS7_10__identityEEEEENSB_17counting_iteratorIlNSB_11use_defaultESZ_SZ_EEEEEEEPS9_jSF_S9_S9_SV_EEvT0_T1_T2_T3_T4_T6_E12temp_storage+56];
	ld.shared.u64 	%rd387, [_ZZN3cub18CUB_300001_SM_10006detail6reduce28DeviceReduceSingleTileKernelINS2_10policy_hubIN4cuda3std3__45tupleIJblEEEjN6thrust24THRUST_300001_SM_1000_NS8cuda_cub9__find_if7functorIS9_EEE10Policy1000ENSB_12zip_iteratorINS8_IJNSD_26transform_input_iterator_tIbNSC_6detail35transform_pair_of_input_iterators_tIbNSB_6detail15normal_iteratorINSB_10device_ptrIiEEEESQ_NS7_8equal_toIiEEEENS7_10__not_fn_tINS7_10__identityEEEEENSB_17counting_iteratorIlNSB_11use_defaultESZ_SZ_EEEEEEEPS9_jSF_S9_S9_SV_EEvT0_T1_T2_T3_T4_T6_E12temp_storage+64];
	and.b16  	%rs317, %rs391, 255;
	setp.eq.s16 	%p270, %rs317, 0;
	setp.eq.s16 	%p271, %rs316, 0;
	min.s64 	%rd388, %rd387, %rd441;
	selp.b16 	%rs318, %rs391, 1, %p271;
	selp.b16 	%rs391, %rs316, %rs318, %p270;
	selp.b64 	%rd389, %rd441, %rd388, %p271;
	selp.b64 	%rd441, %rd387, %rd389, %p270;
$L__BB8_72:
	setp.lt.u32 	%p272, %r44, 129;
	@%p272 bra 	$L__BB8_74;
	ld.shared.u8 	%rs319, [_ZZN3cub18CUB_300001_SM_10006detail6reduce28DeviceReduceSingleTileKernelINS2_10policy_hubIN4cuda3std3__45tupleIJblEEEjN6thrust24THRUST_300001_SM_1000_NS8cuda_cub9__find_if7functorIS9_EEE10Policy1000ENSB_12zip_iteratorINS8_IJNSD_26transform_input_iterator_tIbNSC_6detail35transform_pair_of_input_iterators_tIbNSB_6detail15normal_iteratorINSB_10device_ptrIiEEEESQ_NS7_8equal_toIiEEEENS7_10__not_fn_tINS7_10__identityEEEEENSB_17counting_iteratorIlNSB_11use_defaultESZ_SZ_EEEEEEEPS9_jSF_S9_S9_SV_EEvT0_T1_T2_T3_T4_T6_E12temp_storage+72];
	ld.shared.u64 	%rd390, [_ZZN3cub18CUB_300001_SM_10006detail6reduce28DeviceReduceSingleTileKernelINS2_10policy_hubIN4cuda3std3__45tupleIJblEEEjN6thrust24THRUST_300001_SM_1000_NS8cuda_cub9__find_if7functorIS9_EEE10Policy1000ENSB_12zip_iteratorINS8_IJNSD_26transform_input_iterator_tIbNSC_6detail35transform_pair_of_input_iterators_tIbNSB_6detail15normal_iteratorINSB_10device_ptrIiEEEESQ_NS7_8equal_toIiEEEENS7_10__not_fn_tINS7_10__identityEEEEENSB_17counting_iteratorIlNSB_11use_defaultESZ_SZ_EEEEEEEPS9_jSF_S9_S9_SV_EEvT0_T1_T2_T3_T4_T6_E12temp_storage+80];
	and.b16  	%rs320, %rs391, 255;
	setp.eq.s16 	%p273, %rs320, 0;
	setp.eq.s16 	%p274, %rs319, 0;
	min.s64 	%rd391, %rd390, %rd441;
	selp.b16 	%rs321, %rs391, 1, %p274;
	selp.b16 	%rs391, %rs319, %rs321, %p273;
	selp.b64 	%rd392, %rd441, %rd391, %p274;
	selp.b64 	%rd441, %rd390, %rd392, %p273;
$L__BB8_74:
	setp.lt.u32 	%p275, %r44, 161;
	@%p275 bra 	$L__BB8_76;
	ld.shared.u8 	%rs322, [_ZZN3cub18CUB_300001_SM_10006detail6reduce28DeviceReduceSingleTileKernelINS2_10policy_hubIN4cuda3std3__45tupleIJblEEEjN6thrust24THRUST_300001_SM_1000_NS8cuda_cub9__find_if7functorIS9_EEE10Policy1000ENSB_12zip_iteratorINS8_IJNSD_26transform_input_iterator_tIbNSC_6detail35transform_pair_of_input_iterators_tIbNSB_6detail15normal_iteratorINSB_10device_ptrIiEEEESQ_NS7_8equal_toIiEEEENS7_10__not_fn_tINS7_10__identityEEEEENSB_17counting_iteratorIlNSB_11use_defaultESZ_SZ_EEEEEEEPS9_jSF_S9_S9_SV_EEvT0_T1_T2_T3_T4_T6_E12temp_storage+88];
	ld.shared.u64 	%rd393, [_ZZN3cub18CUB_300001_SM_10006detail6reduce28DeviceReduceSingleTileKernelINS2_10policy_hubIN4cuda3std3__45tupleIJblEEEjN6thrust24THRUST_300001_SM_1000_NS8cuda_cub9__find_if7functorIS9_EEE10Policy1000ENSB_12zip_iteratorINS8_IJNSD_26transform_input_iterator_tIbNSC_6detail35transform_pair_of_input_iterators_tIbNSB_6detail15normal_iteratorINSB_10device_ptrIiEEEESQ_NS7_8equal_toIiEEEENS7_10__not_fn_tINS7_10__identityEEEEENSB_17counting_iteratorIlNSB_11use_defaultESZ_SZ_EEEEEEEPS9_jSF_S9_S9_SV_EEvT0_T1_T2_T3_T4_T6_E12temp_storage+96];
	and.b16  	%rs323, %rs391, 255;
	setp.eq.s16 	%p276, %rs323, 0;
	setp.eq.s16 	%p277, %rs322, 0;
	min.s64 	%rd394, %rd393, %rd441;
	selp.b16 	%rs324, %rs391, 1, %p277;
	selp.b16 	%rs391, %rs322, %rs324, %p276;
	selp.b64 	%rd395, %rd441, %rd394, %p277;
	selp.b64 	%rd441, %rd393, %rd395, %p276;
$L__BB8_76:
	setp.lt.u32 	%p278, %r44, 193;
	@%p278 bra 	$L__BB8_78;
	ld.shared.u8 	%rs325, [_ZZN3cub18CUB_300001_SM_10006detail6reduce28DeviceReduceSingleTileKernelINS2_10policy_hubIN4cuda3std3__45tupleIJblEEEjN6thrust24THRUST_300001_SM_1000_NS8cuda_cub9__find_if7functorIS9_EEE10Policy1000ENSB_12zip_iteratorINS8_IJNSD_26transform_input_iterator_tIbNSC_6detail35transform_pair_of_input_iterators_tIbNSB_6detail15normal_iteratorINSB_10device_ptrIiEEEESQ_NS7_8equal_toIiEEEENS7_10__not_fn_tINS7_10__identityEEEEENSB_17counting_iteratorIlNSB_11use_defaultESZ_SZ_EEEEEEEPS9_jSF_S9_S9_SV_EEvT0_T1_T2_T3_T4_T6_E12temp_storage+104];
	ld.shared.u64 	%rd396, [_ZZN3cub18CUB_300001_SM_10006detail6reduce28DeviceReduceSingleTileKernelINS2_10policy_hubIN4cuda3std3__45tupleIJblEEEjN6thrust24THRUST_300001_SM_1000_NS8cuda_cub9__find_if7functorIS9_EEE10Policy1000ENSB_12zip_iteratorINS8_IJNSD_26transform_input_iterator_tIbNSC_6detail35transform_pair_of_input_iterators_tIbNSB_6detail15normal_iteratorINSB_10device_ptrIiEEEESQ_NS7_8equal_toIiEEEENS7_10__not_fn_tINS7_10__identityEEEEENSB_17counting_iteratorIlNSB_11use_defaultESZ_SZ_EEEEEEEPS9_jSF_S9_S9_SV_EEvT0_T1_T2_T3_T4_T6_E12temp_storage+112];
	and.b16  	%rs326, %rs391, 255;
	setp.eq.s16 	%p279, %rs326, 0;
	setp.eq.s16 	%p280, %rs325, 0;
	min.s64 	%rd397, %rd396, %rd441;
	selp.b16 	%rs327, %rs391, 1, %p280;
	selp.b16 	%rs391, %rs325, %rs327, %p279;
	selp.b64 	%rd398, %rd441, %rd397, %p280;
	selp.b64 	%rd441, %rd396, %rd398, %p279;
$L__BB8_78:
	setp.lt.u32 	%p281, %r44, 225;
	@%p281 bra 	$L__BB8_121;
	ld.shared.u8 	%rs328, [_ZZN3cub18CUB_300001_SM_10006detail6reduce28DeviceReduceSingleTileKernelINS2_10policy_hubIN4cuda3std3__45tupleIJblEEEjN6thrust24THRUST_300001_SM_1000_NS8cuda_cub9__find_if7functorIS9_EEE10Policy1000ENSB_12zip_iteratorINS8_IJNSD_26transform_input_iterator_tIbNSC_6detail35transform_pair_of_input_iterators_tIbNSB_6detail15normal_iteratorINSB_10device_ptrIiEEEESQ_NS7_8equal_toIiEEEENS7_10__not_fn_tINS7_10__identityEEEEENSB_17counting_iteratorIlNSB_11use_defaultESZ_SZ_EEEEEEEPS9_jSF_S9_S9_SV_EEvT0_T1_T2_T3_T4_T6_E12temp_storage+120];
	ld.shared.u64 	%rd399, [_ZZN3cub18CUB_300001_SM_10006detail6reduce28DeviceReduceSingleTileKernelINS2_10policy_hubIN4cuda3std3__45tupleIJblEEEjN6thrust24THRUST_300001_SM_1000_NS8cuda_cub9__find_if7functorIS9_EEE10Policy1000ENSB_12zip_iteratorINS8_IJNSD_26transform_input_iterator_tIbNSC_6detail35transform_pair_of_input_iterators_tIbNSB_6detail15normal_iteratorINSB_10device_ptrIiEEEESQ_NS7_8equal_toIiEEEENS7_10__not_fn_tINS7_10__identityEEEEENSB_17counting_iteratorIlNSB_11use_defaultESZ_SZ_EEEEEEEPS9_jSF_S9_S9_SV_EEvT0_T1_T2_T3_T4_T6_E12temp_storage+128];
	and.b16  	%rs329, %rs391, 255;
	setp.eq.s16 	%p282, %rs329, 0;
	setp.eq.s16 	%p283, %rs328, 0;
	min.s64 	%rd400, %rd399, %rd441;
	selp.b16 	%rs330, %rs391, 1, %p283;
	selp.b16 	%rs391, %rs328, %rs330, %p282;
	selp.b64 	%rd401, %rd441, %rd400, %p283;
	selp.b64 	%rd441, %rd399, %rd401, %p282;
	bra.uni 	$L__BB8_121;
$L__BB8_80:
	mov.u32 	%r20, %tid.x;
	cvt.u64.u32 	%rd73, %r20;
	mul.wide.u32 	%rd119, %r20, 4;
	add.s64 	%rd74, %rd2, %rd119;
	add.s64 	%rd75, %rd3, %rd119;
	ld.global.u32 	%r66, [%rd74];
	ld.global.u32 	%r67, [%rd75];
	setp.ne.s32 	%p3, %r66, %r67;
	add.s32 	%r68, %r20, 256;
	cvt.u64.u32 	%rd120, %r68;
	ld.global.u32 	%r69, [%rd74+1024];
	ld.global.u32 	%r71, [%rd75+1024];
	setp.ne.s32 	%p4, %r69, %r71;
	add.s32 	%r73, %r20, 512;
	cvt.u64.u32 	%rd121, %r73;
	add.s64 	%rd122, %rd116, %rd121;
	ld.global.u32 	%r74, [%rd74+2048];
	ld.global.u32 	%r75, [%rd75+2048];
	setp.ne.s32 	%p5, %r74, %r75;
	add.s64 	%rd123, %rd122, 256;
	ld.global.u32 	%r76, [%rd74+3072];
	ld.global.u32 	%r77, [%rd75+3072];
	setp.ne.s32 	%p7, %r76, %r77;
	or.pred  	%p9, %p3, %p4;
	selp.b64 	%rd124, %rd73, %rd120, %p3;
	add.s64 	%rd125, %rd116, %rd124;
	min.s64 	%rd126, %rd122, %rd125;
	selp.b64 	%rd127, %rd126, %rd125, %p5;
	or.pred  	%p10, %p9, %p5;
	selp.b64 	%rd128, %rd127, %rd122, %p9;
	min.s64 	%rd129, %rd123, %rd128;
	selp.b64 	%rd130, %rd129, %rd128, %p7;
	or.pred  	%p11, %p10, %p7;
	selp.u16 	%rs391, 1, 0, %p11;
	selp.b64 	%rd441, %rd130, %rd123, %p10;
	add.s32 	%r21, %r44, -1024;
	setp.lt.u32 	%p12, %r21, 1024;
	mov.b32 	%r528, 1024;
	@%p12 bra 	$L__BB8_84;
	mov.b32 	%r528, 1024;
$L__BB8_82:
	cvt.u64.u32 	%rd131, %r528;
	add.s64 	%rd132, %rd73, %rd131;
	mul.wide.u32 	%rd133, %r528, 4;
	add.s64 	%rd134, %rd74, %rd133;
	add.s64 	%rd135, %rd75, %rd133;
	add.s64 	%rd136, %rd132, %rd116;
	ld.global.u32 	%r79, [%rd134];
	ld.global.u32 	%r80, [%rd135];
	setp.ne.s32 	%p13, %r79, %r80;
	add.s64 	%rd137, %rd136, 256;
	ld.global.u32 	%r81, [%rd134+1024];
	ld.global.u32 	%r82, [%rd135+1024];
	setp.ne.s32 	%p14, %r81, %r82;
	selp.u16 	%rs109, 1, 0, %p14;
	add.s64 	%rd138, %rd136, 512;
	ld.global.u32 	%r83, [%rd134+2048];
	ld.global.u32 	%r84, [%rd135+2048];
	setp.ne.s32 	%p15, %r83, %r84;
	selp.u16 	%rs110, 1, 0, %p15;
	add.s64 	%rd139, %rd136, 768;
	ld.global.u32 	%r85, [%rd134+3072];
	ld.global.u32 	%r86, [%rd135+3072];
	setp.ne.s32 	%p16, %r85, %r86;
	selp.u16 	%rs111, 1, 0, %p16;
	and.b16  	%rs112, %rs391, 255;
	setp.eq.s16 	%p17, %rs112, 0;
	selp.u16 	%rs113, 1, 0, %p13;
	min.s64 	%rd140, %rd136, %rd441;
	selp.b16 	%rs114, 1, %rs391, %p13;
	selp.b64 	%rd141, %rd140, %rd441, %p13;
	selp.b16 	%rs115, %rs113, %rs114, %p17;
	and.b16  	%rs116, %rs115, 255;
	selp.b64 	%rd142, %rd136, %rd141, %p17;
	setp.eq.s16 	%p18, %rs116, 0;
	min.s64 	%rd143, %rd137, %rd142;
	selp.b16 	%rs117, 1, %rs115, %p14;
	selp.b64 	%rd144, %rd143, %rd142, %p14;
	selp.b16 	%rs118, %rs109, %rs117, %p18;
	and.b16  	%rs119, %rs118, 255;
	selp.b64 	%rd145, %rd137, %rd144, %p18;
	setp.eq.s16 	%p19, %rs119, 0;
	min.s64 	%rd146, %rd138, %rd145;
	selp.b16 	%rs120, 1, %rs118, %p15;
	selp.b64 	%rd147, %rd146, %rd145, %p15;
	selp.b16 	%rs121, %rs110, %rs120, %p19;
	and.b16  	%rs122, %rs121, 255;
	selp.b64 	%rd148, %rd138, %rd147, %p19;
	setp.eq.s16 	%p20, %rs122, 0;
	min.s64 	%rd149, %rd139, %rd148;
	selp.b16 	%rs123, 1, %rs121, %p16;
	selp.b64 	%rd150, %rd149, %rd148, %p16;
	selp.b16 	%rs391, %rs111, %rs123, %p20;
	selp.b64 	%rd441, %rd139, %rd150, %p20;
	sub.s32 	%r87, %r44, %r528;
	setp.lt.u32 	%p21, %r87, 1024;
	@%p21 bra 	$L__BB8_97;
	add.s32 	%r528, %r528, 1024;
	setp.le.u32 	%p22, %r528, %r21;
	@%p22 bra 	$L__BB8_82;
$L__BB8_84:
	setp.le.u32 	%p23, %r44, %r528;
	sub.s32 	%r88, %r44, %r528;
	setp.ge.s32 	%p24, %r20, %r88;
	or.pred  	%p25, %p23, %p24;
	@%p25 bra 	$L__BB8_97;
	not.b32 	%r90, %r20;
	add.s32 	%r91, %r44, %r90;
	sub.s32 	%r25, %r91, %r528;
	shr.u32 	%r92, %r25, 8;
	add.s32 	%r26, %r92, 1;
	and.b32  	%r27, %r26, 7;
	setp.lt.u32 	%p26, %r25, 1792;
	mov.u32 	%r533, %r20;
	@%p26 bra 	$L__BB8_89;
	or.b32  	%r531, %r20, 1024;
	add.s32 	%r530, %r20, %r528;
	and.b32  	%r93, %r26, 33554424;
	neg.s32 	%r529, %r93;
$L__BB8_87:
	.pragma "nounroll";
	cvt.u64.u32 	%rd152, %r530;
	mul.wide.u32 	%rd153, %r530, 4;
	add.s64 	%rd154, %rd2, %rd153;
	add.s64 	%rd155, %rd3, %rd153;
	add.s64 	%rd156, %rd116, %rd152;
	ld.global.u32 	%r94, [%rd154];
	ld.global.u32 	%r95, [%rd155];
	setp.ne.s32 	%p27, %r94, %r95;
	selp.u16 	%rs125, 1, 0, %p27;
	and.b16  	%rs126, %rs391, 255;
	setp.ne.s16 	%p29, %rs126, 0;
	and.pred  	%p30, %p29, %p27;
	min.s64 	%rd157, %rd156, %rd441;
	setp.eq.s16 	%p31, %rs126, 0;
	selp.b16 	%rs127, %rs125, %rs391, %p31;
	selp.b64 	%rd158, %rd156, %rd441, %p31;
	selp.b16 	%rs128, 1, %rs127, %p30;
	and.b16  	%rs129, %rs128, 255;
	selp.b64 	%rd159, %rd157, %rd158, %p30;
	add.s32 	%r96, %r530, 256;
	cvt.u64.u32 	%rd160, %r96;
	mul.wide.u32 	%rd161, %r96, 4;
	add.s64 	%rd162, %rd2, %rd161;
	add.s64 	%rd163, %rd3, %rd161;
	add.s64 	%rd164, %rd116, %rd160;
	ld.global.u32 	%r97, [%rd162];
	ld.global.u32 	%r98, [%rd163];
	setp.ne.s32 	%p32, %r97, %r98;
	selp.u16 	%rs130, 1, 0, %p32;
	setp.ne.s16 	%p34, %rs129, 0;
	and.pred  	%p35, %p34, %p32;
	min.s64 	%rd165, %rd164, %rd159;
	setp.eq.s16 	%p36, %rs129, 0;
	selp.b16 	%rs131, %rs130, %rs128, %p36;
	selp.b64 	%rd166, %rd164, %rd159, %p36;
	selp.b16 	%rs132, 1, %rs131, %p35;
	and.b16  	%rs133, %rs132, 255;
	selp.b64 	%rd167, %rd165, %rd166, %p35;
	add.s32 	%r99, %r530, 512;
	cvt.u64.u32 	%rd168, %r99;
	mul.wide.u32 	%rd169, %r99, 4;
	add.s64 	%rd170, %rd2, %rd169;
	add.s64 	%rd171, %rd3, %rd169;
	add.s64 	%rd172, %rd116, %rd168;
	ld.global.u32 	%r100, [%rd170];
	ld.global.u32 	%r101, [%rd171];
	setp.ne.s32 	%p37, %r100, %r101;
	selp.u16 	%rs134, 1, 0, %p37;
	setp.ne.s16 	%p39, %rs133, 0;
	and.pred  	%p40, %p39, %p37;
	min.s64 	%rd173, %rd172, %rd167;
	setp.eq.s16 	%p41, %rs133, 0;
	selp.b16 	%rs135, %rs134, %rs132, %p41;
	selp.b64 	%rd174, %rd172, %rd167, %p41;
	selp.b16 	%rs136, 1, %rs135, %p40;
	and.b16  	%rs137, %rs136, 255;
	selp.b64 	%rd175, %rd173, %rd174, %p40;
	add.s32 	%r102, %r530, 768;
	cvt.u64.u32 	%rd176, %r102;
	mul.wide.u32 	%rd177, %r102, 4;
	add.s64 	%rd178, %rd2, %rd177;
	add.s64 	%rd179, %rd3, %rd177;
	add.s64 	%rd180, %rd116, %rd176;
	ld.global.u32 	%r103, [%rd178];
	ld.global.u32 	%r104, [%rd179];
	setp.ne.s32 	%p42, %r103, %r104;
	selp.u16 	%rs138, 1, 0, %p42;
	setp.ne.s16 	%p44, %rs137, 0;
	and.pred  	%p45, %p44, %p42;
	min.s64 	%rd181, %rd180, %rd175;
	setp.eq.s16 	%p46, %rs137, 0;
	selp.b16 	%rs139, %rs138, %rs136, %p46;
	selp.b64 	%rd182, %rd180, %rd175, %p46;
	selp.b16 	%rs140, 1, %rs139, %p45;
	and.b16  	%rs141, %rs140, 255;
	selp.b64 	%rd183, %rd181, %rd182, %p45;
	add.s32 	%r105, %r530, 1024;
	cvt.u64.u32 	%rd184, %r105;
	mul.wide.u32 	%rd185, %r105, 4;
	add.s64 	%rd186, %rd2, %rd185;
	add.s64 	%rd187, %rd3, %rd185;
	add.s64 	%rd188, %rd116, %rd184;
	ld.global.u32 	%r106, [%rd186];
	ld.global.u32 	%r107, [%rd187];
	setp.ne.s32 	%p47, %r106, %r107;
	selp.u16 	%rs142, 1, 0, %p47;
	setp.ne.s16 	%p49, %rs141, 0;
	and.pred  	%p50, %p49, %p47;
	min.s64 	%rd189, %rd188, %rd183;
	setp.eq.s16 	%p51, %rs141, 0;
	selp.b16 	%rs143, %rs142, %rs140, %p51;
	selp.b64 	%rd190, %rd188, %rd183, %p51;
	selp.b16 	%rs144, 1, %rs143, %p50;
	and.b16  	%rs145, %rs144, 255;
	selp.b64 	%rd191, %rd189, %rd190, %p50;
	add.s32 	%r108, %r530, 1280;
	cvt.u64.u32 	%rd192, %r108;
	mul.wide.u32 	%rd193, %r108, 4;
	add.s64 	%rd194, %rd2, %rd193;
	add.s64 	%rd195, %rd3, %rd193;
	add.s64 	%rd196, %rd116, %rd192;
	ld.global.u32 	%r109, [%rd194];
	ld.global.u32 	%r110, [%rd195];
	setp.ne.s32 	%p52, %r109, %r110;
	selp.u16 	%rs146, 1, 0, %p52;
	setp.ne.s16 	%p54, %rs145, 0;
	and.pred  	%p55, %p54, %p52;
	min.s64 	%rd197, %rd196, %rd191;
	setp.eq.s16 	%p56, %rs145, 0;
	selp.b16 	%rs147, %rs146, %rs144, %p56;
	selp.b64 	%rd198, %rd196, %rd191, %p56;
	selp.b16 	%rs148, 1, %rs147, %p55;
	and.b16  	%rs149, %rs148, 255;
	selp.b64 	%rd199, %rd197, %rd198, %p55;
	add.s32 	%r111, %r530, 1536;
	cvt.u64.u32 	%rd200, %r111;
	mul.wide.u32 	%rd201, %r111, 4;
	add.s64 	%rd202, %rd2, %rd201;
	add.s64 	%rd203, %rd3, %rd201;
	add.s64 	%rd204, %rd116, %rd200;
	ld.global.u32 	%r112, [%rd202];
	ld.global.u32 	%r113, [%rd203];
	setp.ne.s32 	%p57, %r112, %r113;
	selp.u16 	%rs150, 1, 0, %p57;
	setp.ne.s16 	%p59, %rs149, 0;
	and.pred  	%p60, %p59, %p57;
	min.s64 	%rd205, %rd204, %rd199;
	setp.eq.s16 	%p61, %rs149, 0;
	selp.b16 	%rs151, %rs150, %rs148, %p61;
	selp.b64 	%rd206, %rd204, %rd199, %p61;
	selp.b16 	%rs152, 1, %rs151, %p60;
	and.b16  	%rs153, %rs152, 255;
	selp.b64 	%rd207, %rd205, %rd206, %p60;
	add.s32 	%r114, %r530, 1792;
	cvt.u64.u32 	%rd208, %r114;
	mul.wide.u32 	%rd209, %r114, 4;
	add.s64 	%rd210, %rd2, %rd209;
	add.s64 	%rd211, %rd3, %rd209;
	add.s64 	%rd212, %rd116, %rd208;
	ld.global.u32 	%r115, [%rd210];
	ld.global.u32 	%r116, [%rd211];
	setp.ne.s32 	%p62, %r115, %r116;
	selp.u16 	%rs154, 1, 0, %p62;
	setp.ne.s16 	%p64, %rs153, 0;
	and.pred  	%p65, %p64, %p62;
	min.s64 	%rd213, %rd212, %rd207;
	setp.eq.s16 	%p66, %rs153, 0;
	selp.b16 	%rs155, %rs154, %rs152, %p66;
	selp.b64 	%rd214, %rd212, %rd207, %p66;
	selp.b16 	%rs391, 1, %rs155, %p65;
	selp.b64 	%rd441, %rd213, %rd214, %p65;
	add.s32 	%r531, %r531, 2048;
	add.s32 	%r530, %r530, 2048;
	add.s32 	%r529, %r529, 8;
	setp.ne.s32 	%p67, %r529, 0;
	@%p67 bra 	$L__BB8_87;
	add.s32 	%r533, %r531, -1024;
$L__BB8_89:
	setp.eq.s32 	%p68, %r27, 0;
	@%p68 bra 	$L__BB8_97;
	setp.lt.u32 	%p69, %r27, 4;
	@%p69 bra 	$L__BB8_92;
	add.s32 	%r117, %r533, %r528;
	cvt.u64.u32 	%rd216, %r117;
	mul.wide.u32 	%rd217, %r117, 4;
	add.s64 	%rd218, %rd2, %rd217;
	add.s64 	%rd219, %rd3, %rd217;
	add.s64 	%rd220, %rd116, %rd216;
	ld.global.u32 	%r118, [%rd218];
	ld.global.u32 	%r119, [%rd219];
	setp.ne.s32 	%p70, %r118, %r119;
	selp.u16 	%rs157, 1, 0, %p70;
	and.b16  	%rs158, %rs391, 255;
	setp.ne.s16 	%p72, %rs158, 0;
	and.pred  	%p73, %p72, %p70;
	min.s64 	%rd221, %rd220, %rd441;
	setp.eq.s16 	%p74, %rs158, 0;
	selp.b16 	%rs159, %rs157, %rs391, %p74;
	selp.b64 	%rd222, %rd220, %rd441, %p74;
	selp.b16 	%rs160, 1, %rs159, %p73;
	and.b16  	%rs161, %rs160, 255;
	selp.b64 	%rd223, %rd221, %rd222, %p73;
	add.s32 	%r120, %r117, 256;
	cvt.u64.u32 	%rd224, %r120;
	mul.wide.u32 	%rd225, %r120, 4;
	add.s64 	%rd226, %rd2, %rd225;
	add.s64 	%rd227, %rd3, %rd225;
	add.s64 	%rd228, %rd116, %rd224;
	ld.global.u32 	%r121, [%rd226];
	ld.global.u32 	%r122, [%rd227];
	setp.ne.s32 	%p75, %r121, %r122;
	selp.u16 	%rs162, 1, 0, %p75;
	setp.ne.s16 	%p77, %rs161, 0;
	and.pred  	%p78, %p77, %p75;
	min.s64 	%rd229, %rd228, %rd223;
	setp.eq.s16 	%p79, %rs161, 0;
	selp.b16 	%rs163, %rs162, %rs160, %p79;
	selp.b64 	%rd230, %rd228, %rd223, %p79;
	selp.b16 	%rs164, 1, %rs163, %p78;
	and.b16  	%rs165, %rs164, 255;
	selp.b64 	%rd231, %rd229, %rd230, %p78;
	add.s32 	%r123, %r117, 512;
	cvt.u64.u32 	%rd232, %r123;
	mul.wide.u32 	%rd233, %r123, 4;
	add.s64 	%rd234, %rd2, %rd233;
	add.s64 	%rd235, %rd3, %rd233;
	add.s64 	%rd236, %rd116, %rd232;
	ld.global.u32 	%r124, [%rd234];
	ld.global.u32 	%r125, [%rd235];
	setp.ne.s32 	%p80, %r124, %r125;
	selp.u16 	%rs166, 1, 0, %p80;
	setp.ne.s16 	%p82, %rs165, 0;
	and.pred  	%p83, %p82, %p80;
	min.s64 	%rd237, %rd236, %rd231;
	setp.eq.s16 	%p84, %rs165, 0;
	selp.b16 	%rs167, %rs166, %rs164, %p84;
	selp.b64 	%rd238, %rd236, %rd231, %p84;
	selp.b16 	%rs168, 1, %rs167, %p83;
	and.b16  	%rs169, %rs168, 255;
	selp.b64 	%rd239, %rd237, %rd238, %p83;
	add.s32 	%r126, %r117, 768;
	cvt.u64.u32 	%rd240, %r126;
	mul.wide.u32 	%rd241, %r126, 4;
	add.s64 	%rd242, %rd2, %rd241;
	add.s64 	%rd243, %rd3, %rd241;
	add.s64 	%rd244, %rd116, %rd240;
	ld.global.u32 	%r127, [%rd242];
	ld.global.u32 	%r128, [%rd243];
	setp.ne.s32 	%p85, %r127, %r128;
	selp.u16 	%rs170, 1, 0, %p85;
	setp.ne.s16 	%p87, %rs169, 0;
	and.pred  	%p88, %p87, %p85;
	min.s64 	%rd245, %rd244, %rd239;
	setp.eq.s16 	%p89, %rs169, 0;
	selp.b16 	%rs171, %rs170, %rs168, %p89;
	selp.b64 	%rd246, %rd244, %rd239, %p89;
	selp.b16 	%rs391, 1, %rs171, %p88;
	selp.b64 	%rd441, %rd245, %rd246, %p88;
	add.s32 	%r533, %r533, 1024;
$L__BB8_92:
	and.b32  	%r129, %r26, 3;
	setp.eq.s32 	%p90, %r129, 0;
	@%p90 bra 	$L__BB8_97;
	setp.eq.s32 	%p91, %r129, 1;
	@%p91 bra 	$L__BB8_95;
	add.s32 	%r130, %r533, %r528;
	cvt.u64.u32 	%rd248, %r130;
	mul.wide.u32 	%rd249, %r130, 4;
	add.s64 	%rd250, %rd2, %rd249;
	add.s64 	%rd251, %rd3, %rd249;
	add.s64 	%rd252, %rd116, %rd248;
	ld.global.u32 	%r131, [%rd250];
	ld.global.u32 	%r132, [%rd251];
	setp.ne.s32 	%p92, %r131, %r132;
	selp.u16 	%rs173, 1, 0, %p92;
	and.b16  	%rs174, %rs391, 255;
	setp.ne.s16 	%p94, %rs174, 0;
	and.pred  	%p95, %p94, %p92;
	min.s64 	%rd253, %rd252, %rd441;
	setp.eq.s16 	%p96, %rs174, 0;
	selp.b16 	%rs175, %rs173, %rs391, %p96;
	selp.b64 	%rd254, %rd252, %rd441, %p96;
	selp.b16 	%rs176, 1, %rs175, %p95;
	and.b16  	%rs177, %rs176, 255;
	selp.b64 	%rd255, %rd253, %rd254, %p95;
	add.s32 	%r133, %r130, 256;
	cvt.u64.u32 	%rd256, %r133;
	mul.wide.u32 	%rd257, %r133, 4;
	add.s64 	%rd258, %rd2, %rd257;
	add.s64 	%rd259, %rd3, %rd257;
	add.s64 	%rd260, %rd116, %rd256;
	ld.global.u32 	%r134, [%rd258];
	ld.global.u32 	%r135, [%rd259];
	setp.ne.s32 	%p97, %r134, %r135;
	selp.u16 	%rs178, 1, 0, %p97;
	setp.ne.s16 	%p99, %rs177, 0;
	and.pred  	%p100, %p99, %p97;
	min.s64 	%rd261, %rd260, %rd255;
	setp.eq.s16 	%p101, %rs177, 0;
	selp.b16 	%rs179, %rs178, %rs176, %p101;
	selp.b64 	%rd262, %rd260, %rd255, %p101;
	selp.b16 	%rs391, 1, %rs179, %p100;
	selp.b64 	%rd441, %rd261, %rd262, %p100;
	add.s32 	%r533, %r533, 512;
$L__BB8_95:
	and.b32  	%r136, %r25, 256;
	setp.ne.s32 	%p102, %r136, 0;
	@%p102 bra 	$L__BB8_97;
	add.s32 	%r137, %r533, %r528;
	cvt.u64.u32 	%rd263, %r137;
	mul.wide.u32 	%rd264, %r137, 4;
	add.s64 	%rd265, %rd2, %rd264;
	add.s64 	%rd266, %rd3, %rd264;
	add.s64 	%rd267, %rd116, %rd263;
	ld.global.u32 	%r138, [%rd265];
	ld.global.u32 	%r139, [%rd266];
	setp.ne.s32 	%p103, %r138, %r139;
	selp.u16 	%rs180, 1, 0, %p103;
	and.b16  	%rs181, %rs391, 255;
	setp.ne.s16 	%p105, %rs181, 0;
	and.pred  	%p106, %p105, %p103;
	min.s64 	%rd268, %rd267, %rd441;
	setp.eq.s16 	%p107, %rs181, 0;
	selp.b16 	%rs182, %rs180, %rs391, %p107;
	selp.b64 	%rd269, %rd267, %rd441, %p107;
	selp.b16 	%rs391, 1, %rs182, %p106;
	selp.b64 	%rd441, %rd268, %rd269, %p106;
$L__BB8_97:
	// begin inline asm
	mov.u32 %r140, %laneid;
	// end inline asm
	cvt.u32.u16 	%r161, %rs391;
	and.b32  	%r142, %r161, 255;
	mov.b32 	%r158, 1;
	mov.b32 	%r159, 31;
	mov.b32 	%r160, -1;
	// begin inline asm
	shfl.sync.down.b32 %r141, %r142, %r158, %r159, %r160;
	// end inline asm
	// begin inline asm
	shfl.sync.down.b32 %r146, %r147, %r158, %r159, %r160;
	// end inline asm
	mov.b64 	{%r152, %r157}, %rd441;
	// begin inline asm
	shfl.sync.down.b32 %r151, %r152, %r158, %r159, %r160;
	// end inline asm
	// begin inline asm
	shfl.sync.down.b32 %r156, %r157, %r158, %r159, %r160;
	// end inline asm
	mov.b64 	%rd92, {%r151, %r156};
	cvt.u16.u32 	%rs75, %r141;
	setp.gt.s32 	%p108, %r140, 30;
	@%p108 bra 	$L__BB8_101;
	and.b16  	%rs183, %rs391, 255;
	setp.eq.s16 	%p109, %rs183, 0;
	and.b16  	%rs184, %rs75, 255;
	setp.eq.s16 	%p110, %rs184, 0;
	or.pred  	%p111, %p109, %p110;
	@%p111 bra 	$L__BB8_100;
	min.s64 	%rd441, %rd92, %rd441;
	mov.b16 	%rs391, 1;
	bra.uni 	$L__BB8_101;
$L__BB8_100:
	setp.eq.s16 	%p112, %rs183, 0;
	selp.b16 	%rs391, %rs75, %rs391, %p112;
	selp.b64 	%rd441, %rd92, %rd441, %p112;
$L__BB8_101:
	cvt.u32.u16 	%r182, %rs391;
	and.b32  	%r163, %r182, 255;
	mov.b32 	%r179, 2;
	mov.b32 	%r180, 31;
	mov.b32 	%r181, -1;
	// begin inline asm
	shfl.sync.down.b32 %r162, %r163, %r179, %r180, %r181;
	// end inline asm
	// begin inline asm
	shfl.sync.down.b32 %r167, %r168, %r179, %r180, %r181;
	// end inline asm
	mov.b64 	{%r173, %r178}, %rd441;
	// begin inline asm
	shfl.sync.down.b32 %r172, %r173, %r179, %r180, %r181;
	// end inline asm
	// begin inline asm
	shfl.sync.down.b32 %r177, %r178, %r179, %r180, %r181;
	// end inline asm
	mov.b64 	%rd96, {%r172, %r177};
	cvt.u16.u32 	%rs78, %r162;
	setp.gt.s32 	%p113, %r140, 29;
	@%p113 bra 	$L__BB8_105;
	and.b16  	%rs187, %rs391, 255;
	setp.eq.s16 	%p114, %rs187, 0;
	and.b16  	%rs188, %rs78, 255;
	setp.eq.s16 	%p115, %rs188, 0;
	or.pred  	%p116, %p114, %p115;
	@%p116 bra 	$L__BB8_104;
	min.s64 	%rd441, %rd96, %rd441;
	mov.b16 	%rs391, 1;
	bra.uni 	$L__BB8_105;
$L__BB8_104:
	setp.eq.s16 	%p117, %rs187, 0;
	selp.b16 	%rs391, %rs78, %rs391, %p117;
	selp.b64 	%rd441, %rd96, %rd441, %p117;
$L__BB8_105:
	cvt.u32.u16 	%r203, %rs391;
	and.b32  	%r184, %r203, 255;
	mov.b32 	%r200, 4;
	mov.b32 	%r201, 31;
	mov.b32 	%r202, -1;
	// begin inline asm
	shfl.sync.down.b32 %r183, %r184, %r200, %r201, %r202;
	// end inline asm
	// begin inline asm
	shfl.sync.down.b32 %r188, %r189, %r200, %r201, %r202;
	// end inline asm
	mov.b64 	{%r194, %r199}, %rd441;
	// begin inline asm
	shfl.sync.down.b32 %r193, %r194, %r200, %r201, %r202;
	// end inline asm
	// begin inline asm
	shfl.sync.down.b32 %r198, %r199, %r200, %r201, %r202;
	// end inline asm
	mov.b64 	%rd100, {%r193, %r198};
	cvt.u16.u32 	%rs81, %r183;
	setp.gt.s32 	%p118, %r140, 27;
	@%p118 bra 	$L__BB8_109;
	and.b16  	%rs191, %rs391, 255;
	setp.eq.s16 	%p119, %rs191, 0;
	and.b16  	%rs192, %rs81, 255;
	setp.eq.s16 	%p120, %rs192, 0;
	or.pred  	%p121, %p119, %p120;
	@%p121 bra 	$L__BB8_108;
	min.s64 	%rd441, %rd100, %rd441;
	mov.b16 	%rs391, 1;
	bra.uni 	$L__BB8_109;
$L__BB8_108:
	setp.eq.s16 	%p122, %rs191, 0;
	selp.b16 	%rs391, %rs81, %rs391, %p122;
	selp.b64 	%rd441, %rd100, %rd441, %p122;
$L__BB8_109:
	cvt.u32.u16 	%r224, %rs391;
	and.b32  	%r205, %r224, 255;
	mov.b32 	%r221, 8;
	mov.b32 	%r222, 31;
	mov.b32 	%r223, -1;
	// begin inline asm
	shfl.sync.down.b32 %r204, %r205, %r221, %r222, %r223;
	// end inline asm
	// begin inline asm
	shfl.sync.down.b32 %r209, %r210, %r221, %r222, %r223;
	// end inline asm
	mov.b64 	{%r215, %r220}, %rd441;
	// begin inline asm
	shfl.sync.down.b32 %r214, %r215, %r221, %r222, %r223;
	// end inline asm
	// begin inline asm
	shfl.sync.down.b32 %r219, %r220, %r221, %r222, %r223;
	// end inline asm
	mov.b64 	%rd104, {%r214, %r219};
	cvt.u16.u32 	%rs84, %r204;
	setp.gt.s32 	%p123, %r140, 23;
	@%p123 bra 	$L__BB8_113;
	and.b16  	%rs195, %rs391, 255;
	setp.eq.s16 	%p124, %rs195, 0;
	and.b16  	%rs196, %rs84, 255;
	setp.eq.s16 	%p125, %rs196, 0;
	or.pred  	%p126, %p124, %p125;
	@%p126 bra 	$L__BB8_112;
	min.s64 	%rd441, %rd104, %rd441;
	mov.b16 	%rs391, 1;
	bra.uni 	$L__BB8_113;
$L__BB8_112:
	setp.eq.s16 	%p127, %rs195, 0;
	selp.b16 	%rs391, %rs84, %rs391, %p127;
	selp.b64 	%rd441, %rd104, %rd441, %p127;
$L__BB8_113:
	cvt.u32.u16 	%r245, %rs391;
	and.b32  	%r226, %r245, 255;
	mov.b32 	%r242, 16;
	mov.b32 	%r243, 31;
	mov.b32 	%r244, -1;
	// begin inline asm
	shfl.sync.down.b32 %r225, %r226, %r242, %r243, %r244;
	// end inline asm
	// begin inline asm
	shfl.sync.down.b32 %r230, %r231, %r242, %r243, %r244;
	// end inline asm
	mov.b64 	{%r236, %r241}, %rd441;
	// begin inline asm
	shfl.sync.down.b32 %r235, %r236, %r242, %r243, %r244;
	// end inline asm
	// begin inline asm
	shfl.sync.down.b32 %r240, %r241, %r242, %r243, %r244;
	// end inline asm
	mov.b64 	%rd108, {%r235, %r240};
	cvt.u16.u32 	%rs87, %r225;
	setp.gt.s32 	%p128, %r140, 15;
	@%p128 bra 	$L__BB8_117;
	and.b16  	%rs199, %rs391, 255;
	setp.eq.s16 	%p129, %rs199, 0;
	and.b16  	%rs200, %rs87, 255;
	setp.eq.s16 	%p130, %rs200, 0;
	or.pred  	%p131, %p129, %p130;
	@%p131 bra 	$L__BB8_116;
	min.s64 	%rd441, %rd108, %rd441;
	mov.b16 	%rs391, 1;
	bra.uni 	$L__BB8_117;
$L__BB8_116:
	setp.eq.s16 	%p132, %rs199, 0;
	selp.b16 	%rs391, %rs87, %rs391, %p132;
	selp.b64 	%rd441, %rd108, %rd441, %p132;
$L__BB8_117:
	setp.ne.s32 	%p133, %r140, 0;
	@%p133 bra 	$L__BB8_119;
	shr.u32 	%r246, %r20, 1;
	and.b32  	%r247, %r246, 496;
	mov.u32 	%r248, _ZZN3cub18CUB_300001_SM_10006detail6reduce28DeviceReduceSingleTileKernelINS2_10policy_hubIN4cuda3std3__45tupleIJblEEEjN6thrust24THRUST_300001_SM_1000_NS8cuda_cub9__find_if7functorIS9_EEE10Policy1000ENSB_12zip_iteratorINS8_IJNSD_26transform_input_iterator_tIbNSC_6detail35transform_pair_of_input_iterators_tIbNSB_6detail15normal_iteratorINSB_10device_ptrIiEEEESQ_NS7_8equal_toIiEEEENS7_10__not_fn_tINS7_10__identityEEEEENSB_17counting_iteratorIlNSB_11use_defaultESZ_SZ_EEEEEEEPS9_jSF_S9_S9_SV_EEvT0_T1_T2_T3_T4_T6_E12temp_storage;
	add.s32 	%r249, %r248, %r247;
	st.shared.u8 	[%r249+8], %rs391;
	st.shared.u64 	[%r249+16], %rd441;
$L__BB8_119:
	bar.sync 	0;
	setp.ne.s32 	%p134, %r20, 0;
	@%p134 bra 	$L__BB8_121;
	ld.shared.u8 	%rs203, [_ZZN3cub18CUB_300001_SM_10006detail6reduce28DeviceReduceSingleTileKernelINS2_10policy_hubIN4cuda3std3__45tupleIJblEEEjN6thrust24THRUST_300001_SM_1000_NS8cuda_cub9__find_if7functorIS9_EEE10Policy1000ENSB_12zip_iteratorINS8_IJNSD_26transform_input_iterator_tIbNSC_6detail35transform_pair_of_input_iterators_tIbNSB_6detail15normal_iteratorINSB_10device_ptrIiEEEESQ_NS7_8equal_toIiEEEENS7_10__not_fn_tINS7_10__identityEEEEENSB_17counting_iteratorIlNSB_11use_defaultESZ_SZ_EEEEEEEPS9_jSF_S9_S9_SV_EEvT0_T1_T2_T3_T4_T6_E12temp_storage+24];
	ld.shared.u64 	%rd270, [_ZZN3cub18CUB_300001_SM_10006detail6reduce28DeviceReduceSingleTileKernelINS2_10policy_hubIN4cuda3std3__45tupleIJblEEEjN6thrust24THRUST_300001_SM_1000_NS8cuda_cub9__find_if7functorIS9_EEE10Policy1000ENSB_12zip_iteratorINS8_IJNSD_26transform_input_iterator_tIbNSC_6detail35transform_pair_of_input_iterators_tIbNSB_6detail15normal_iteratorINSB_10device_ptrIiEEEESQ_NS7_8equal_toIiEEEENS7_10__not_fn_tINS7_10__identityEEEEENSB_17counting_iteratorIlNSB_11use_defaultESZ_SZ_EEEEEEEPS9_jSF_S9_S9_SV_EEvT0_T1_T2_T3_T4_T6_E12temp_storage+32];
	and.b16  	%rs204, %rs391, 255;
	setp.eq.s16 	%p135, %rs204, 0;
	setp.eq.s16 	%p136, %rs203, 0;
	min.s64 	%rd271, %rd270, %rd441;
	selp.b16 	%rs205, %rs391, 1, %p136;
	selp.b16 	%rs206, %rs203, %rs205, %p135;
	and.b16  	%rs207, %rs206, 255;
	selp.b64 	%rd272, %rd441, %rd271, %p136;
	selp.b64 	%rd273, %rd270, %rd272, %p135;
	ld.shared.u8 	%rs208, [_ZZN3cub18CUB_300001_SM_10006detail6reduce28DeviceReduceSingleTileKernelINS2_10policy_hubIN4cuda3std3__45tupleIJblEEEjN6thrust24THRUST_300001_SM_1000_NS8cuda_cub9__find_if7functorIS9_EEE10Policy1000ENSB_12zip_iteratorINS8_IJNSD_26transform_input_iterator_tIbNSC_6detail35transform_pair_of_input_iterators_tIbNSB_6detail15normal_iteratorINSB_10device_ptrIiEEEESQ_NS7_8equal_toIiEEEENS7_10__not_fn_tINS7_10__identityEEEEENSB_17counting_iteratorIlNSB_11use_defaultESZ_SZ_EEEEEEEPS9_jSF_S9_S9_SV_EEvT0_T1_T2_T3_T4_T6_E12temp_storage+40];
	ld.shared.u64 	%rd274, [_ZZN3cub18CUB_300001_SM_10006detail6reduce28DeviceReduceSingleTileKernelINS2_10policy_hubIN4cuda3std3__45tupleIJblEEEjN6thrust24THRUST_300001_SM_1000_NS8cuda_cub9__find_if7functorIS9_EEE10Policy1000ENSB_12zip_iteratorINS8_IJNSD_26transform_input_iterator_tIbNSC_6detail35transform_pair_of_input_iterators_tIbNSB_6detail15normal_iteratorINSB_10device_ptrIiEEEESQ_NS7_8equal_toIiEEEENS7_10__not_fn_tINS7_10__identityEEEEENSB_17counting_iteratorIlNSB_11use_defaultESZ_SZ_EEEEEEEPS9_jSF_S9_S9_SV_EEvT0_T1_T2_T3_T4_T6_E12temp_storage+48];
	setp.eq.s16 	%p137, %rs207, 0;
	setp.eq.s16 	%p138, %rs208, 0;
	min.s64 	%rd275, %rd274, %rd273;
	selp.b16 	%rs209, %rs206, 1, %p138;
	selp.b16 	%rs210, %rs208, %rs209, %p137;
	and.b16  	%rs211, %rs210, 255;
	selp.b64 	%rd276, %rd273, %rd275, %p138;
	selp.b64 	%rd277, %rd274, %rd276, %p137;
	ld.shared.u8 	%rs212, [_ZZN3cub18CUB_300001_SM_10006detail6reduce28DeviceReduceSingleTileKernelINS2_10policy_hubIN4cuda3std3__45tupleIJblEEEjN6thrust24THRUST_300001_SM_1000_NS8cuda_cub9__find_if7functorIS9_EEE10Policy1000ENSB_12zip_iteratorINS8_IJNSD_26transform_input_iterator_tIbNSC_6detail35transform_pair_of_input_iterators_tIbNSB_6detail15normal_iteratorINSB_10device_ptrIiEEEESQ_NS7_8equal_toIiEEEENS7_10__not_fn_tINS7_10__identityEEEEENSB_17counting_iteratorIlNSB_11use_defaultESZ_SZ_EEEEEEEPS9_jSF_S9_S9_SV_EEvT0_T1_T2_T3_T4_T6_E12temp_storage+56];
	ld.shared.u64 	%rd278, [_ZZN3cub18CUB_300001_SM_10006detail6reduce28DeviceReduceSingleTileKernelINS2_10policy_hubIN4cuda3std3__45tupleIJblEEEjN6thrust24THRUST_300001_SM_1000_NS8cuda_cub9__find_if7functorIS9_EEE10Policy1000ENSB_12zip_iteratorINS8_IJNSD_26transform_input_iterator_tIbNSC_6detail35transform_pair_of_input_iterators_tIbNSB_6detail15normal_iteratorINSB_10device_ptrIiEEEESQ_NS7_8equal_toIiEEEENS7_10__not_fn_tINS7_10__identityEEEEENSB_17counting_iteratorIlNSB_11use_defaultESZ_SZ_EEEEEEEPS9_jSF_S9_S9_SV_EEvT0_T1_T2_T3_T4_T6_E12temp_storage+64];
	setp.eq.s16 	%p139, %rs211, 0;
	setp.eq.s16 	%p140, %rs212, 0;
	min.s64 	%rd279, %rd278, %rd277;
	selp.b16 	%rs213, %rs210, 1, %p140;
	selp.b16 	%rs214, %rs212, %rs213, %p139;
	and.b16  	%rs215, %rs214, 255;
	selp.b64 	%rd280, %rd277, %rd279, %p140;
	selp.b64 	%rd281, %rd278, %rd280, %p139;
	ld.shared.u8 	%rs216, [_ZZN3cub18CUB_300001_SM_10006detail6reduce28DeviceReduceSingleTileKernelINS2_10policy_hubIN4cuda3std3__45tupleIJblEEEjN6thrust24THRUST_300001_SM_1000_NS8cuda_cub9__find_if7functorIS9_EEE10Policy1000ENSB_12zip_iteratorINS8_IJNSD_26transform_input_iterator_tIbNSC_6detail35transform_pair_of_input_iterators_tIbNSB_6detail15normal_iteratorINSB_10device_ptrIiEEEESQ_NS7_8equal_toIiEEEENS7_10__not_fn_tINS7_10__identityEEEEENSB_17counting_iteratorIlNSB_11use_defaultESZ_SZ_EEEEEEEPS9_jSF_S9_S9_SV_EEvT0_T1_T2_T3_T4_T6_E12temp_storage+72];
	ld.shared.u64 	%rd282, [_ZZN3cub18CUB_300001_SM_10006detail6reduce28DeviceReduceSingleTileKernelINS2_10policy_hubIN4cuda3std3__45tupleIJblEEEjN6thrust24THRUST_300001_SM_1000_NS8cuda_cub9__find_if7functorIS9_EEE10Policy1000ENSB_12zip_iteratorINS8_IJNSD_26transform_input_iterator_tIbNSC_6detail35transform_pair_of_input_iterators_tIbNSB_6detail15normal_iteratorINSB_10device_ptrIiEEEESQ_NS7_8equal_toIiEEEENS7_10__not_fn_tINS7_10__identityEEEEENSB_17counting_iteratorIlNSB_11use_defaultESZ_SZ_EEEEEEEPS9_jSF_S9_S9_SV_EEvT0_T1_T2_T3_T4_T6_E12temp_storage+80];
	setp.eq.s16 	%p141, %rs215, 0;
	setp.eq.s16 	%p142, %rs216, 0;
	min.s64 	%rd283, %rd282, %rd281;
	selp.b16 	%rs217, %rs214, 1, %p142;
	selp.b16 	%rs218, %rs216, %rs217, %p141;
	and.b16  	%rs219, %rs218, 255;
	selp.b64 	%rd284, %rd281, %rd283, %p142;
	selp.b64 	%rd285, %rd282, %rd284, %p141;
	ld.shared.u8 	%rs220, [_ZZN3cub18CUB_300001_SM_10006detail6reduce28DeviceReduceSingleTileKernelINS2_10policy_hubIN4cuda3std3__45tupleIJblEEEjN6thrust24THRUST_300001_SM_1000_NS8cuda_cub9__find_if7functorIS9_EEE10Policy1000ENSB_12zip_iteratorINS8_IJNSD_26transform_input_iterator_tIbNSC_6detail35transform_pair_of_input_iterators_tIbNSB_6detail15normal_iteratorINSB_10device_ptrIiEEEESQ_NS7_8equal_toIiEEEENS7_10__not_fn_tINS7_10__identityEEEEENSB_17counting_iteratorIlNSB_11use_defaultESZ_SZ_EEEEEEEPS9_jSF_S9_S9_SV_EEvT0_T1_T2_T3_T4_T6_E12temp_storage+88];
	ld.shared.u64 	%rd286, [_ZZN3cub18CUB_300001_SM_10006detail6reduce28DeviceReduceSingleTileKernelINS2_10policy_hubIN4cuda3std3__45tupleIJblEEEjN6thrust24THRUST_300001_SM_1000_NS8cuda_cub9__find_if7functorIS9_EEE10Policy1000ENSB_12zip_iteratorINS8_IJNSD_26transform_input_iterator_tIbNSC_6detail35transform_pair_of_input_iterators_tIbNSB_6detail15normal_iteratorINSB_10device_ptrIiEEEESQ_NS7_8equal_toIiEEEENS7_10__not_fn_tINS7_10__identityEEEEENSB_17counting_iteratorIlNSB_11use_defaultESZ_SZ_EEEEEEEPS9_jSF_S9_S9_SV_EEvT0_T1_T2_T3_T4_T6_E12temp_storage+96];
	setp.eq.s16 	%p143, %rs219, 0;
	setp.eq.s16 	%p144, %rs220, 0;
	min.s64 	%rd287, %rd286, %rd285;
	selp.b16 	%rs221, %rs218, 1, %p144;
	selp.b16 	%rs222, %rs220, %rs221, %p143;
	and.b16  	%rs223, %rs222, 255;
	selp.b64 	%rd288, %rd285, %rd287, %p144;
	selp.b64 	%rd289, %rd286, %rd288, %p143;
	ld.shared.u8 	%rs224, [_ZZN3cub18CUB_300001_SM_10006detail6reduce28DeviceReduceSingleTileKernelINS2_10policy_hubIN4cuda3std3__45tupleIJblEEEjN6thrust24THRUST_300001_SM_1000_NS8cuda_cub9__find_if7functorIS9_EEE10Policy1000ENSB_12zip_iteratorINS8_IJNSD_26transform_input_iterator_tIbNSC_6detail35transform_pair_of_input_iterators_tIbNSB_6detail15normal_iteratorINSB_10device_ptrIiEEEESQ_NS7_8equal_toIiEEEENS7_10__not_fn_tINS7_10__identityEEEEENSB_17counting_iteratorIlNSB_11use_defaultESZ_SZ_EEEEEEEPS9_jSF_S9_S9_SV_EEvT0_T1_T2_T3_T4_T6_E12temp_storage+104];
	ld.shared.u64 	%rd290, [_ZZN3cub18CUB_300001_SM_10006detail6reduce28DeviceReduceSingleTileKernelINS2_10policy_hubIN4cuda3std3__45tupleIJblEEEjN6thrust24THRUST_300001_SM_1000_NS8cuda_cub9__find_if7functorIS9_EEE10Policy1000ENSB_12zip_iteratorINS8_IJNSD_26transform_input_iterator_tIbNSC_6detail35transform_pair_of_input_iterators_tIbNSB_6detail15normal_iteratorINSB_10device_ptrIiEEEESQ_NS7_8equal_toIiEEEENS7_10__not_fn_tINS7_10__identityEEEEENSB_17counting_iteratorIlNSB_11use_defaultESZ_SZ_EEEEEEEPS9_jSF_S9_S9_SV_EEvT0_T1_T2_T3_T4_T6_E12temp_storage+112];
	setp.eq.s16 	%p145, %rs223, 0;
	setp.eq.s16 	%p146, %rs224, 0;
	min.s64 	%rd291, %rd290, %rd289;
	selp.b16 	%rs225, %rs222, 1, %p146;
	selp.b16 	%rs226, %rs224, %rs225, %p145;
	and.b16  	%rs227, %rs226, 255;
	selp.b64 	%rd292, %rd289, %rd291, %p146;
	selp.b64 	%rd293, %rd290, %rd292, %p145;
	ld.shared.u8 	%rs228, [_ZZN3cub18CUB_300001_SM_10006detail6reduce28DeviceReduceSingleTileKernelINS2_10policy_hubIN4cuda3std3__45tupleIJblEEEjN6thrust24THRUST_300001_SM_1000_NS8cuda_cub9__find_if7functorIS9_EEE10Policy1000ENSB_12zip_iteratorINS8_IJNSD_26transform_input_iterator_tIbNSC_6detail35transform_pair_of_input_iterators_tIbNSB_6detail15normal_iteratorINSB_10device_ptrIiEEEESQ_NS7_8equal_toIiEEEENS7_10__not_fn_tINS7_10__identityEEEEENSB_17counting_iteratorIlNSB_11use_defaultESZ_SZ_EEEEEEEPS9_jSF_S9_S9_SV_EEvT0_T1_T2_T3_T4_T6_E12temp_storage+120];
	ld.shared.u64 	%rd294, [_ZZN3cub18CUB_300001_SM_10006detail6reduce28DeviceReduceSingleTileKernelINS2_10policy_hubIN4cuda3std3__45tupleIJblEEEjN6thrust24THRUST_300001_SM_1000_NS8cuda_cub9__find_if7functorIS9_EEE10Policy1000ENSB_12zip_iteratorINS8_IJNSD_26transform_input_iterator_tIbNSC_6detail35transform_pair_of_input_iterators_tIbNSB_6detail15normal_iteratorINSB_10device_ptrIiEEEESQ_NS7_8equal_toIiEEEENS7_10__not_fn_tINS7_10__identityEEEEENSB_17counting_iteratorIlNSB_11use_defaultESZ_SZ_EEEEEEEPS9_jSF_S9_S9_SV_EEvT0_T1_T2_T3_T4_T6_E12temp_storage+128];
	setp.eq.s16 	%p147, %rs227, 0;
	setp.eq.s16 	%p148, %rs228, 0;
	min.s64 	%rd295, %rd294, %rd293;
	selp.b16 	%rs229, %rs226, 1, %p148;
	selp.b16 	%rs391, %rs228, %rs229, %p147;
	selp.b64 	%rd296, %rd293, %rd295, %p148;
	selp.b64 	%rd441, %rd294, %rd296, %p147;
$L__BB8_121:
	mov.u32 	%r519, %tid.x;
	setp.ne.s32 	%p325, %r519, 0;
	@%p325 bra 	$L__BB8_123;
	setp.eq.s16 	%p326, %rs108, 0;
	and.b16  	%rs379, %rs391, 255;
	setp.eq.s16 	%p327, %rs379, 0;
	min.s64 	%rd429, %rd441, %rd117;
	selp.b16 	%rs380, %rs108, 1, %p327;
	selp.b16 	%rs381, %rs391, %rs380, %p326;
	selp.b64 	%rd430, %rd117, %rd429, %p327;
	selp.b64 	%rd431, %rd441, %rd430, %p326;
	st.global.u8 	[%rd1], %rs381;
	st.global.u64 	[%rd1+8], %rd431;
$L__BB8_123:
	ret;

}
	// .globl	_ZN3cub18CUB_300001_SM_10006detail6reduce18DeviceReduceKernelINS2_10policy_hubIN4cuda3std3__45tupleIJblEEEjN6thrust24THRUST_300001_SM_1000_NS8cuda_cub9__find_if7functorIS9_EEE10Policy1000ENSB_12zip_iteratorINS8_IJNSD_26transform_input_iterator_tIbNSC_6detail35transform_pair_of_input_iterators_tIbNSB_6detail15normal_iteratorINSB_10device_ptrIiEEEESQ_NS7_8equal_toIiEEEENS7_10__not_fn_tINS7_10__identityEEEEENSB_17counting_iteratorIlNSB_11use_defaultESZ_SZ_EEEEEEEjSF_S9_SV_EEvT0_PT3_T1_NS0_13GridEvenShareIS16_EET2_T4_
.visible .entry _ZN3cub18CUB_300001_SM_10006detail6reduce18DeviceReduceKernelINS2_10policy_hubIN4cuda3std3__45tupleIJblEEEjN6thrust24THRUST_300001_SM_1000_NS8cuda_cub9__find_if7functorIS9_EEE10Policy1000ENSB_12zip_iteratorINS8_IJNSD_26transform_input_iterator_tIbNSC_6detail35transform_pair_of_input_iterators_tIbNSB_6detail15normal_iteratorINSB_10device_ptrIiEEEESQ_NS7_8equal_toIiEEEENS7_10__not_fn_tINS7_10__identityEEEEENSB_17counting_iteratorIlNSB_11use_defaultESZ_SZ_EEEEEEEjSF_S9_SV_EEvT0_PT3_T1_NS0_13GridEvenShareIS16_EET2_T4_(
	.param .align 8 .b8 _ZN3cub18CUB_300001_SM_10006detail6reduce18DeviceReduceKernelINS2_10policy_hubIN4cuda3std3__45tupleIJblEEEjN6thrust24THRUST_300001_SM_1000_NS8cuda_cub9__find_if7functorIS9_EEE10Policy1000ENSB_12zip_iteratorINS8_IJNSD_26transform_input_iterator_tIbNSC_6detail35transform_pair_of_input_iterators_tIbNSB_6detail15normal_iteratorINSB_10device_ptrIiEEEESQ_NS7_8equal_toIiEEEENS7_10__not_fn_tINS7_10__identityEEEEENSB_17counting_iteratorIlNSB_11use_defaultESZ_SZ_EEEEEEEjSF_S9_SV_EEvT0_PT3_T1_NS0_13GridEvenShareIS16_EET2_T4__param_0[40],
	.param .u64 .ptr .align 1 _ZN3cub18CUB_300001_SM_10006detail6reduce18DeviceReduceKernelINS2_10policy_hubIN4cuda3std3__45tupleIJblEEEjN6thrust24THRUST_300001_SM_1000_NS8cuda_cub9__find_if7functorIS9_EEE10Policy1000ENSB_12zip_iteratorINS8_IJNSD_26transform_input_iterator_tIbNSC_6detail35transform_pair_of_input_iterators_tIbNSB_6detail15normal_iteratorINSB_10device_ptrIiEEEESQ_NS7_8equal_toIiEEEENS7_10__not_fn_tINS7_10__identityEEEEENSB_17counting_iteratorIlNSB_11use_defaultESZ_SZ_EEEEEEEjSF_S9_SV_EEvT0_PT3_T1_NS0_13GridEvenShareIS16_EET2_T4__param_1,
	.param .u32 _ZN3cub18CUB_300001_SM_10006detail6reduce18DeviceReduceKernelINS2_10policy_hubIN4cuda3std3__45tupleIJblEEEjN6thrust24THRUST_300001_SM_1000_NS8cuda_cub9__find_if7functorIS9_EEE10Policy1000ENSB_12zip_iteratorINS8_IJNSD_26transform_input_iterator_tIbNSC_6detail35transform_pair_of_input_iterators_tIbNSB_6detail15normal_iteratorINSB_10device_ptrIiEEEESQ_NS7_8equal_toIiEEEENS7_10__not_fn_tINS7_10__identityEEEEENSB_17counting_iteratorIlNSB_11use_defaultESZ_SZ_EEEEEEEjSF_S9_SV_EEvT0_PT3_T1_NS0_13GridEvenShareIS16_EET2_T4__param_2,
	.param .align 4 .b8 _ZN3cub18CUB_300001_SM_10006detail6reduce18DeviceReduceKernelINS2_10policy_hubIN4cuda3std3__45tupleIJblEEEjN6thrust24THRUST_300001_SM_1000_NS8cuda_cub9__find_if7functorIS9_EEE10Policy1000ENSB_12zip_iteratorINS8_IJNSD_26transform_input_iterator_tIbNSC_6detail35transform_pair_of_input_iterators_tIbNSB_6detail15normal_iteratorINSB_10device_ptrIiEEEESQ_NS7_8equal_toIiEEEENS7_10__not_fn_tINS7_10__identityEEEEENSB_17counting_iteratorIlNSB_11use_defaultESZ_SZ_EEEEEEEjSF_S9_SV_EEvT0_PT3_T1_NS0_13GridEvenShareIS16_EET2_T4__param_3[40],
	.param .align 1 .b8 _ZN3cub18CUB_300001_SM_10006detail6reduce18DeviceReduceKernelINS2_10policy_hubIN4cuda3std3__45tupleIJblEEEjN6thrust24THRUST_300001_SM_1000_NS8cuda_cub9__find_if7functorIS9_EEE10Policy1000ENSB_12zip_iteratorINS8_IJNSD_26transform_input_iterator_tIbNSC_6detail35transform_pair_of_input_iterators_tIbNSB_6detail15normal_iteratorINSB_10device_ptrIiEEEESQ_NS7_8equal_toIiEEEENS7_10__not_fn_tINS7_10__identityEEEEENSB_17counting_iteratorIlNSB_11use_defaultESZ_SZ_EEEEEEEjSF_S9_SV_EEvT0_PT3_T1_NS0_13GridEvenShareIS16_EET2_T4__param_4[1],
	.param .align 1 .b8 _ZN3cub18CUB_300001_SM_10006detail6reduce18DeviceReduceKernelINS2_10policy_hubIN4cuda3std3__45tupleIJblEEEjN6thrust24THRUST_300001_SM_1000_NS8cuda_cub9__find_if7functorIS9_EEE10Policy1000ENSB_12zip_iteratorINS8_IJNSD_26transform_input_iterator_tIbNSC_6detail35transform_pair_of_input_iterators_tIbNSB_6detail15normal_iteratorINSB_10device_ptrIiEEEESQ_NS7_8equal_toIiEEEENS7_10__not_fn_tINS7_10__identityEEEEENSB_17counting_iteratorIlNSB_11use_defaultESZ_SZ_EEEEEEEjSF_S9_SV_EEvT0_PT3_T1_NS0_13GridEvenShareIS16_EET2_T4__param_5[1]
)
.maxntid 256
{
	.reg .pred 	%p<325>;
	.reg .b16 	%rs<416>;
	.reg .b32 	%r<578>;
	.reg .b64 	%rd<513>;
	// demoted variable
	.shared .align 8 .b8 _ZZN3cub18CUB_300001_SM_10006detail6reduce18DeviceReduceKernelINS2_10policy_hubIN4cuda3std3__45tupleIJblEEEjN6thrust24THRUST_300001_SM_1000_NS8cuda_cub9__find_if7functorIS9_EEE10Policy1000ENSB_12zip_iteratorINS8_IJNSD_26transform_input_iterator_tIbNSC_6detail35transform_pair_of_input_iterators_tIbNSB_6detail15normal_iteratorINSB_10device_ptrIiEEEESQ_NS7_8equal_toIiEEEENS7_10__not_fn_tINS7_10__identityEEEEENSB_17counting_iteratorIlNSB_11use_defaultESZ_SZ_EEEEEEEjSF_S9_SV_EEvT0_PT3_T1_NS0_13GridEvenShareIS16_EET2_T4_E12temp_storage[152];
	ld.param.u64 	%rd112, [_ZN3cub18CUB_300001_SM_10006detail6reduce18DeviceReduceKernelINS2_10policy_hubIN4cuda3std3__45tupleIJblEEEjN6thrust24THRUST_300001_SM_1000_NS8cuda_cub9__find_if7functorIS9_EEE10Policy1000ENSB_12zip_iteratorINS8_IJNSD_26transform_input_iterator_tIbNSC_6detail35transform_pair_of_input_iterators_tIbNSB_6detail15normal_iteratorINSB_10device_ptrIiEEEESQ_NS7_8equal_toIiEEEENS7_10__not_fn_tINS7_10__identityEEEEENSB_17counting_iteratorIlNSB_11use_defaultESZ_SZ_EEEEEEEjSF_S9_SV_EEvT0_PT3_T1_NS0_13GridEvenShareIS16_EET2_T4__param_0+32];
	ld.param.u32 	%r2, [_ZN3cub18CUB_300001_SM_10006detail6reduce18DeviceReduceKernelINS2_10policy_hubIN4cuda3std3__45tupleIJblEEEjN6thrust24THRUST_300001_SM_1000_NS8cuda_cub9__find_if7functorIS9_EEE10Policy1000ENSB_12zip_iteratorINS8_IJNSD_26transform_input_iterator_tIbNSC_6detail35transform_pair_of_input_iterators_tIbNSB_6detail15normal_iteratorINSB_10device_ptrIiEEEESQ_NS7_8equal_toIiEEEENS7_10__not_fn_tINS7_10__identityEEEEENSB_17counting_iteratorIlNSB_11use_defaultESZ_SZ_EEEEEEEjSF_S9_SV_EEvT0_PT3_T1_NS0_13GridEvenShareIS16_EET2_T4__param_3+24];
	ld.param.u32 	%r1, [_ZN3cub18CUB_300001_SM_10006detail6reduce18DeviceReduceKernelINS2_10policy_hubIN4cuda3std3__45tupleIJblEEEjN6thrust24THRUST_300001_SM_1000_NS8cuda_cub9__find_if7functorIS9_EEE10Policy1000ENSB_12zip_iteratorINS8_IJNSD_26transform_input_iterator_tIbNSC_6detail35transform_pair_of_input_iterators_tIbNSB_6detail15normal_iteratorINSB_10device_ptrIiEEEESQ_NS7_8equal_toIiEEEENS7_10__not_fn_tINS7_10__identityEEEEENSB_17counting_iteratorIlNSB_11use_defaultESZ_SZ_EEEEEEEjSF_S9_SV_EEvT0_PT3_T1_NS0_13GridEvenShareIS16_EET2_T4__param_3+20];
	ld.param.u64 	%rd111, [_ZN3cub18CUB_300001_SM_10006detail6reduce18DeviceReduceKernelINS2_10policy_hubIN4cuda3std3__45tupleIJblEEEjN6thrust24THRUST_300001_SM_1000_NS8cuda_cub9__find_if7functorIS9_EEE10Policy1000ENSB_12zip_iteratorINS8_IJNSD_26transform_input_iterator_tIbNSC_6detail35transform_pair_of_input_iterators_tIbNSB_6detail15normal_iteratorINSB_10device_ptrIiEEEESQ_NS7_8equal_toIiEEEENS7_10__not_fn_tINS7_10__identityEEEEENSB_17counting_iteratorIlNSB_11use_defaultESZ_SZ_EEEEEEEjSF_S9_SV_EEvT0_PT3_T1_NS0_13GridEvenShareIS16_EET2_T4__param_0+8];
	ld.param.u64 	%rd110, [_ZN3cub18CUB_300001_SM_10006detail6reduce18DeviceReduceKernelINS2_10policy_hubIN4cuda3std3__45tupleIJblEEEjN6thrust24THRUST_300001_SM_1000_NS8cuda_cub9__find_if7functorIS9_EEE10Policy1000ENSB_12zip_iteratorINS8_IJNSD_26transform_input_iterator_tIbNSC_6detail35transform_pair_of_input_iterators_tIbNSB_6detail15normal_iteratorINSB_10device_ptrIiEEEESQ_NS7_8equal_toIiEEEENS7_10__not_fn_tINS7_10__identityEEEEENSB_17counting_iteratorIlNSB_11use_defaultESZ_SZ_EEEEEEEjSF_S9_SV_EEvT0_PT3_T1_NS0_13GridEvenShareIS16_EET2_T4__param_0];
	cvta.to.global.u64 	%rd1, %rd110;
	cvta.to.global.u64 	%rd2, %rd111;
	mov.u32 	%r3, %ctaid.x;
	shl.b32 	%r4, %r3, 10;
	sub.s32 	%r5, %r1, %r4;
	setp.gt.u32 	%p1, %r5, 1023;
	@%p1 bra 	$L__BB9_78;
	mov.u32 	%r6, %tid.x;
	setp.ge.u32 	%p148, %r6, %r5;
	mov.b16 	%rs385, 0;
	mov.b64 	%rd482, 0;
	mov.u32 	%r565, %r6;
	@%p148 bra 	$L__BB9_3;
	add.s32 	%r279, %r4, %r6;
	cvt.u64.u32 	%rd298, %r279;
	mul.wide.u32 	%rd299, %r279, 4;
	add.s64 	%rd300, %rd1, %rd299;
	add.s64 	%rd301, %rd2, %rd299;
	add.s64 	%rd482, %rd112, %rd298;
	ld.global.u32 	%r280, [%rd300];
	ld.global.u32 	%r281, [%rd301];
	setp.ne.s32 	%p149, %r280, %r281;
	selp.u16 	%rs385, 1, 0, %p149;
	add.s32 	%r565, %r6, 256;
$L__BB9_3:
	setp.ge.u32 	%p150, %r565, %r5;
	@%p150 bra 	$L__BB9_16;
	not.b32 	%r282, %r565;
	add.s32 	%r9, %r1, %r282;
	sub.s32 	%r283, %r9, %r4;
	shr.u32 	%r284, %r283, 8;
	add.s32 	%r10, %r284, 1;
	and.b32  	%r11, %r10, 7;
	setp.lt.u32 	%p151, %r283, 1792;
	@%p151 bra 	$L__BB9_8;
	add.s32 	%r564, %r565, 1024;
	add.s32 	%r563, %r565, %r4;
	and.b32  	%r285, %r10, 33554424;
	neg.s32 	%r562, %r285;
$L__BB9_6:
	.pragma "nounroll";
	cvt.u64.u32 	%rd303, %r563;
	mul.wide.u32 	%rd304, %r563, 4;
	add.s64 	%rd305, %rd1, %rd304;
	add.s64 	%rd306, %rd2, %rd304;
	add.s64 	%rd307, %rd112, %rd303;
	ld.global.u32 	%r286, [%rd305];
	ld.global.u32 	%r287, [%rd306];
	setp.ne.s32 	%p152, %r286, %r287;
	selp.u16 	%rs230, 1, 0, %p152;
	and.b16  	%rs231, %rs385, 255;
	setp.ne.s16 	%p154, %rs231, 0;
	and.pred  	%p155, %p154, %p152;
	min.s64 	%rd308, %rd307, %rd482;
	setp.eq.s16 	%p156, %rs231, 0;
	selp.b64 	%rd309, %rd307, %rd482, %p156;
	selp.b16 	%rs232, %rs230, %rs385, %p156;
	selp.b64 	%rd310, %rd308, %rd309, %p155;
	selp.b16 	%rs233, 1, %rs232, %p155;
	and.b16  	%rs234, %rs233, 255;
	add.s32 	%r288, %r563, 256;
	cvt.u64.u32 	%rd311, %r288;
	mul.wide.u32 	%rd312, %r288, 4;
	add.s64 	%rd313, %rd1, %rd312;
	add.s64 	%rd314, %rd2, %rd312;
	add.s64 	%rd315, %rd112, %rd311;
	ld.global.u32 	%r289, [%rd313];
	ld.global.u32 	%r290, [%rd314];
	setp.ne.s32 	%p157, %r289, %r290;
	selp.u16 	%rs235, 1, 0, %p157;
	setp.ne.s16 	%p159, %rs234, 0;
	and.pred  	%p160, %p159, %p157;
	min.s64 	%rd316, %rd315, %rd310;
	setp.eq.s16 	%p161, %rs234, 0;
	selp.b64 	%rd317, %rd315, %rd310, %p161;
	selp.b16 	%rs236, %rs235, %rs233, %p161;
	selp.b64 	%rd318, %rd316, %rd317, %p160;
	selp.b16 	%rs237, 1, %rs236, %p160;
	and.b16  	%rs238, %rs237, 255;
	add.s32 	%r291, %r563, 512;
	cvt.u64.u32 	%rd319, %r291;
	mul.wide.u32 	%rd320, %r291, 4;
	add.s64 	%rd321, %rd1, %rd320;
	add.s64 	%rd322, %rd2, %rd320;
	add.s64 	%rd323, %rd112, %rd319;
	ld.global.u32 	%r292, [%rd321];
	ld.global.u32 	%r293, [%rd322];
	setp.ne.s32 	%p162, %r292, %r293;
	selp.u16 	%rs239, 1, 0, %p162;
	setp.ne.s16 	%p164, %rs238, 0;
	and.pred  	%p165, %p164, %p162;
	min.s64 	%rd324, %rd323, %rd318;
	setp.eq.s16 	%p166, %rs238, 0;
	selp.b64 	%rd325, %rd323, %rd318, %p166;
	selp.b16 	%rs240, %rs239, %rs237, %p166;
	selp.b64 	%rd326, %rd324, %rd325, %p165;
	selp.b16 	%rs241, 1, %rs240, %p165;
	and.b16  	%rs242, %rs241, 255;
	add.s32 	%r294, %r563, 768;
	cvt.u64.u32 	%rd327, %r294;
	mul.wide.u32 	%rd328, %r294, 4;
	add.s64 	%rd329, %rd1, %rd328;
	add.s64 	%rd330, %rd2, %rd328;
	add.s64 	%rd331, %rd112, %rd327;
	ld.global.u32 	%r295, [%rd329];
	ld.global.u32 	%r296, [%rd330];
	setp.ne.s32 	%p167, %r295, %r296;
	selp.u16 	%rs243, 1, 0, %p167;
	setp.ne.s16 	%p169, %rs242, 0;
	and.pred  	%p170, %p169, %p167;
	min.s64 	%rd332, %rd331, %rd326;
	setp.eq.s16 	%p171, %rs242, 0;
	selp.b64 	%rd333, %rd331, %rd326, %p171;
	selp.b16 	%rs244, %rs243, %rs241, %p171;
	selp.b64 	%rd334, %rd332, %rd333, %p170;
	selp.b16 	%rs245, 1, %rs244, %p170;
	and.b16  	%rs246, %rs245, 255;
	add.s32 	%r297, %r563, 1024;
	cvt.u64.u32 	%rd335, %r297;
	mul.wide.u32 	%rd336, %r297, 4;
	add.s64 	%rd337, %rd1, %rd336;
	add.s64 	%rd338, %rd2, %rd336;
	add.s64 	%rd339, %rd112, %rd335;
	ld.global.u32 	%r298, [%rd337];
	ld.global.u32 	%r299, [%rd338];
	setp.ne.s32 	%p172, %r298, %r299;
	selp.u16 	%rs247, 1, 0, %p172;
	setp.ne.s16 	%p174, %rs246, 0;
	and.pred  	%p175, %p174, %p172;
	min.s64 	%rd340, %rd339, %rd334;
	setp.eq.s16 	%p176, %rs246, 0;
	selp.b64 	%rd341, %rd339, %rd334, %p176;
	selp.b16 	%rs248, %rs247, %rs245, %p176;
	selp.b64 	%rd342, %rd340, %rd341, %p175;
	selp.b16 	%rs249, 1, %rs248, %p175;
	and.b16  	%rs250, %rs249, 255;
	add.s32 	%r300, %r563, 1280;
	cvt.u64.u32 	%rd343, %r300;
	mul.wide.u32 	%rd344, %r300, 4;
	add.s64 	%rd345, %rd1, %rd344;
	add.s64 	%rd346, %rd2, %rd344;
	add.s64 	%rd347, %rd112, %rd343;
	ld.global.u32 	%r301, [%rd345];
	ld.global.u32 	%r302, [%rd346];
	setp.ne.s32 	%p177, %r301, %r302;
	selp.u16 	%rs251, 1, 0, %p177;
	setp.ne.s16 	%p179, %rs250, 0;
	and.pred  	%p180, %p179, %p177;
	min.s64 	%rd348, %rd347, %rd342;
	setp.eq.s16 	%p181, %rs250, 0;
	selp.b64 	%rd349, %rd347, %rd342, %p181;
	selp.b16 	%rs252, %rs251, %rs249, %p181;
	selp.b64 	%rd350, %rd348, %rd349, %p180;
	selp.b16 	%rs253, 1, %rs252, %p180;
	and.b16  	%rs254, %rs253, 255;
	add.s32 	%r303, %r563, 1536;
	cvt.u64.u32 	%rd351, %r303;
	mul.wide.u32 	%rd352, %r303, 4;
	add.s64 	%rd353, %rd1, %rd352;
	add.s64 	%rd354, %rd2, %rd352;
	add.s64 	%rd355, %rd112, %rd351;
	ld.global.u32 	%r304, [%rd353];
	ld.global.u32 	%r305, [%rd354];
	setp.ne.s32 	%p182, %r304, %r305;
	selp.u16 	%rs255, 1, 0, %p182;
	setp.ne.s16 	%p184, %rs254, 0;
	and.pred  	%p185, %p184, %p182;
	min.s64 	%rd356, %rd355, %rd350;
	setp.eq.s16 	%p186, %rs254, 0;
	selp.b64 	%rd357, %rd355, %rd350, %p186;
	selp.b16 	%rs256, %rs255, %rs253, %p186;
	selp.b64 	%rd358, %rd356, %rd357, %p185;
	selp.b16 	%rs257, 1, %rs256, %p185;
	and.b16  	%rs258, %rs257, 255;
	add.s32 	%r306, %r563, 1792;
	cvt.u64.u32 	%rd359, %r306;
	mul.wide.u32 	%rd360, %r306, 4;
	add.s64 	%rd361, %rd1, %rd360;
	add.s64 	%rd362, %rd2, %rd360;
	add.s64 	%rd363, %rd112, %rd359;
	ld.global.u32 	%r307, [%rd361];
	ld.global.u32 	%r308, [%rd362];
	setp.ne.s32 	%p187, %r307, %r308;
	selp.u16 	%rs259, 1, 0, %p187;
	setp.ne.s16 	%p189, %rs258, 0;
	and.pred  	%p190, %p189, %p187;
	min.s64 	%rd364, %rd363, %rd358;
	setp.eq.s16 	%p191, %rs258, 0;
	selp.b64 	%rd365, %rd363, %rd358, %p191;
	selp.b16 	%rs260, %rs259, %rs257, %p191;
	selp.b64 	%rd482, %rd364, %rd365, %p190;
	selp.b16 	%rs385, 1, %rs260, %p190;
	add.s32 	%r564, %r564, 2048;
	add.s32 	%r563, %r563, 2048;
	add.s32 	%r562, %r562, 8;
	setp.ne.s32 	%p192, %r562, 0;
	@%p192 bra 	$L__BB9_6;
	add.s32 	%r565, %r564, -1024;
$L__BB9_8:
	setp.eq.s32 	%p193, %r11, 0;
	@%p193 bra 	$L__BB9_16;
	setp.lt.u32 	%p194, %r11, 4;
	@%p194 bra 	$L__BB9_11;
	add.s32 	%r309, %r4, %r565;
	cvt.u64.u32 	%rd367, %r309;
	mul.wide.u32 	%rd368, %r309, 4;
	add.s64 	%rd369, %rd1, %rd368;
	add.s64 	%rd370, %rd2, %rd368;
	add.s64 	%rd371, %rd112, %rd367;
	ld.global.u32 	%r310, [%rd369];
	ld.global.u32 	%r311, [%rd370];
	setp.ne.s32 	%p195, %r310, %r311;
	selp.u16 	%rs262, 1, 0, %p195;
	and.b16  	%rs263, %rs385, 255;
	setp.ne.s16 	%p197, %rs263, 0;
	and.pred  	%p198, %p197, %p195;
	min.s64 	%rd372, %rd371, %rd482;
	setp.eq.s16 	%p199, %rs263, 0;
	selp.b64 	%rd373, %rd371, %rd482, %p199;
	selp.b16 	%rs264, %rs262, %rs385, %p199;
	selp.b64 	%rd374, %rd372, %rd373, %p198;
	selp.b16 	%rs265, 1, %rs264, %p198;
	and.b16  	%rs266, %rs265, 255;
	add.s32 	%r312, %r309, 256;
	cvt.u64.u32 	%rd375, %r312;
	mul.wide.u32 	%rd376, %r312, 4;
	add.s64 	%rd377, %rd1, %rd376;
	add.s64 	%rd378, %rd2, %rd376;
	add.s64 	%rd379, %rd112, %rd375;
	ld.global.u32 	%r313, [%rd377];
	ld.global.u32 	%r314, [%rd378];
	setp.ne.s32 	%p200, %r313, %r314;
	selp.u16 	%rs267, 1, 0, %p200;
	setp.ne.s16 	%p202, %rs266, 0;
	and.pred  	%p203, %p202, %p200;
	min.s64 	%rd380, %rd379, %rd374;
	setp.eq.s16 	%p204, %rs266, 0;
	selp.b64 	%rd381, %rd379, %rd374, %p204;
	selp.b16 	%rs268, %rs267, %rs265, %p204;
	selp.b64 	%rd382, %rd380, %rd381, %p203;
	selp.b16 	%rs269, 1, %rs268, %p203;
	and.b16  	%rs270, %rs269, 255;
	add.s32 	%r315, %r309, 512;
	cvt.u64.u32 	%rd383, %r315;
	mul.wide.u32 	%rd384, %r315, 4;
	add.s64 	%rd385, %rd1, %rd384;
	add.s64 	%rd386, %rd2, %rd384;
	add.s64 	%rd387, %rd112, %rd383;
	ld.global.u32 	%r316, [%rd385];
	ld.global.u32 	%r317, [%rd386];
	setp.ne.s32 	%p205, %r316, %r317;
	selp.u16 	%rs271, 1, 0, %p205;
	setp.ne.s16 	%p207, %rs270, 0;
	and.pred  	%p208, %p207, %p205;
	min.s64 	%rd388, %rd387, %rd382;
	setp.eq.s16 	%p209, %rs270, 0;
	selp.b64 	%rd389, %rd387, %rd382, %p209;
	selp.b16 	%rs272, %rs271, %rs269, %p209;
	selp.b64 	%rd390, %rd388, %rd389, %p208;
	selp.b16 	%rs273, 1, %rs272, %p208;
	and.b16  	%rs274, %rs273, 255;
	add.s32 	%r318, %r309, 768;
	cvt.u64.u32 	%rd391, %r318;
	mul.wide.u32 	%rd392, %r318, 4;
	add.s64 	%rd393, %rd1, %rd392;
	add.s64 	%rd394, %rd2, %rd392;
	add.s64 	%rd395, %rd112, %rd391;
	ld.global.u32 	%r319, [%rd393];
	ld.global.u32 	%r320, [%rd394];
	setp.ne.s32 	%p210, %r319, %r320;
	selp.u16 	%rs275, 1, 0, %p210;
	setp.ne.s16 	%p212, %rs274, 0;
	and.pred  	%p213, %p212, %p210;
	min.s64 	%rd396, %rd395, %rd390;
	setp.eq.s16 	%p214, %rs274, 0;
	selp.b64 	%rd397, %rd395, %rd390, %p214;
	selp.b16 	%rs276, %rs275, %rs273, %p214;
	selp.b64 	%rd482, %rd396, %rd397, %p213;
	selp.b16 	%rs385, 1, %rs276, %p213;
	add.s32 	%r565, %r565, 1024;
$L__BB9_11:
	and.b32  	%r321, %r10, 3;
	setp.eq.s32 	%p215, %r321, 0;
	@%p215 bra 	$L__BB9_16;
	setp.eq.s32 	%p216, %r321, 1;
	@%p216 bra 	$L__BB9_14;
	add.s32 	%r322, %r4, %r565;
	cvt.u64.u32 	%rd399, %r322;
	mul.wide.u32 	%rd400, %r322, 4;
	add.s64 	%rd401, %rd1, %rd400;
	add.s64 	%rd402, %rd2, %rd400;
	add.s64 	%rd403, %rd112, %rd399;
	ld.global.u32 	%r323, [%rd401];
	ld.global.u32 	%r324, [%rd402];
	setp.ne.s32 	%p217, %r323, %r324;
	selp.u16 	%rs278, 1, 0, %p217;
	and.b16  	%rs279, %rs385, 255;
	setp.ne.s16 	%p219, %rs279, 0;
	and.pred  	%p220, %p219, %p217;
	min.s64 	%rd404, %rd403, %rd482;
	setp.eq.s16 	%p221, %rs279, 0;
	selp.b64 	%rd405, %rd403, %rd482, %p221;
	selp.b16 	%rs280, %rs278, %rs385, %p221;
	selp.b64 	%rd406, %rd404, %rd405, %p220;
	selp.b16 	%rs281, 1, %rs280, %p220;
	and.b16  	%rs282, %rs281, 255;
	add.s32 	%r325, %r322, 256;
	cvt.u64.u32 	%rd407, %r325;
	mul.wide.u32 	%rd408, %r325, 4;
	add.s64 	%rd409, %rd1, %rd408;
	add.s64 	%rd410, %rd2, %rd408;
	add.s64 	%rd411, %rd112, %rd407;
	ld.global.u32 	%r326, [%rd409];
	ld.global.u32 	%r327, [%rd410];
	setp.ne.s32 	%p222, %r326, %r327;
	selp.u16 	%rs283, 1, 0, %p222;
	setp.ne.s16 	%p224, %rs282, 0;
	and.pred  	%p225, %p224, %p222;
	min.s64 	%rd412, %rd411, %rd406;
	setp.eq.s16 	%p226, %rs282, 0;
	selp.b64 	%rd413, %rd411, %rd406, %p226;
	selp.b16 	%rs284, %rs283, %rs281, %p226;
	selp.b64 	%rd482, %rd412, %rd413, %p225;
	selp.b16 	%rs385, 1, %rs284, %p225;
	add.s32 	%r565, %r565, 512;
$L__BB9_14:
	and.b32  	%r328, %r9, 256;
	setp.ne.s32 	%p227, %r328, 0;
	@%p227 bra 	$L__BB9_16;
	add.s32 	%r329, %r4, %r565;
	cvt.u64.u32 	%rd414, %r329;
	mul.wide.u32 	%rd415, %r329, 4;
	add.s64 	%rd416, %rd1, %rd415;
	add.s64 	%rd417, %rd2, %rd415;
	add.s64 	%rd418, %rd112, %rd414;
	ld.global.u32 	%r330, [%rd416];
	ld.global.u32 	%r331, [%rd417];
	setp.ne.s32 	%p228, %r330, %r331;
	selp.u16 	%rs285, 1, 0, %p228;
	and.b16  	%rs286, %rs385, 255;
	setp.ne.s16 	%p230, %rs286, 0;
	and.pred  	%p231, %p230, %p228;
	min.s64 	%rd419, %rd418, %rd482;
	setp.eq.s16 	%p232, %rs286, 0;
	selp.b64 	%rd420, %rd418, %rd482, %p232;
	selp.b16 	%rs287, %rs285, %rs385, %p232;
	selp.b64 	%rd482, %rd419, %rd420, %p231;
	selp.b16 	%rs385, 1, %rs287, %p231;
$L__BB9_16:
	setp.lt.u32 	%p233, %r5, 256;
	@%p233 bra 	$L__BB9_41;
	// begin inline asm
	mov.u32 %r450, %laneid;
	// end inline asm
	cvt.u32.u16 	%r471, %rs385;
	and.b32  	%r452, %r471, 255;
	mov.b32 	%r468, 1;
	mov.b32 	%r469, 31;
	mov.b32 	%r470, -1;
	// begin inline asm
	shfl.sync.down.b32 %r451, %r452, %r468, %r469, %r470;
	// end inline asm
	// begin inline asm
	shfl.sync.down.b32 %r456, %r457, %r468, %r469, %r470;
	// end inline asm
	mov.b64 	{%r462, %r467}, %rd482;
	// begin inline asm
	shfl.sync.down.b32 %r461, %r462, %r468, %r469, %r470;
	// end inline asm
	// begin inline asm
	shfl.sync.down.b32 %r466, %r467, %r468, %r469, %r470;
	// end inline asm
	mov.b64 	%rd18, {%r461, %r466};
	cvt.u16.u32 	%rs15, %r451;
	setp.gt.s32 	%p283, %r450, 30;
	@%p283 bra 	$L__BB9_21;
	and.b16  	%rs329, %rs385, 255;
	setp.eq.s16 	%p284, %rs329, 0;
	and.b16  	%rs330, %rs15, 255;
	setp.eq.s16 	%p285, %rs330, 0;
	or.pred  	%p286, %p284, %p285;
	@%p286 bra 	$L__BB9_20;
	min.s64 	%rd482, %rd18, %rd482;
	mov.b16 	%rs385, 1;
	bra.uni 	$L__BB9_21;
$L__BB9_20:
	setp.eq.s16 	%p287, %rs329, 0;
	selp.b64 	%rd482, %rd18, %rd482, %p287;
	selp.b16 	%rs385, %rs15, %rs385, %p287;
$L__BB9_21:
	cvt.u32.u16 	%r492, %rs385;
	and.b32  	%r473, %r492, 255;
	mov.b32 	%r489, 2;
	mov.b32 	%r490, 31;
	mov.b32 	%r491, -1;
	// begin inline asm
	shfl.sync.down.b32 %r472, %r473, %r489, %r490, %r491;
	// end inline asm
	// begin inline asm
	shfl.sync.down.b32 %r477, %r478, %r489, %r490, %r491;
	// end inline asm
	mov.b64 	{%r483, %r488}, %rd482;
	// begin inline asm
	shfl.sync.down.b32 %r482, %r483, %r489, %r490, %r491;
	// end inline asm
	// begin inline asm
	shfl.sync.down.b32 %r487, %r488, %r489, %r490, %r491;
	// end inline asm
	mov.b64 	%rd22, {%r482, %r487};
	cvt.u16.u32 	%rs18, %r472;
	setp.gt.s32 	%p288, %r450, 29;
	@%p288 bra 	$L__BB9_25;
	and.b16  	%rs333, %rs385, 255;
	setp.eq.s16 	%p289, %rs333, 0;
	and.b16  	%rs334, %rs18, 255;
	setp.eq.s16 	%p290, %rs334, 0;
	or.pred  	%p291, %p289, %p290;
	@%p291 bra 	$L__BB9_24;
	min.s64 	%rd482, %rd22, %rd482;
	mov.b16 	%rs385, 1;
	bra.uni 	$L__BB9_25;
$L__BB9_24:
	setp.eq.s16 	%p292, %rs333, 0;
	selp.b64 	%rd482, %rd22, %rd482, %p292;
	selp.b16 	%rs385, %rs18, %rs385, %p292;
$L__BB9_25:
	cvt.u32.u16 	%r513, %rs385;
	and.b32  	%r494, %r513, 255;
	mov.b32 	%r510, 4;
	mov.b32 	%r511, 31;
	mov.b32 	%r512, -1;
	// begin inline asm
	shfl.sync.down.b32 %r493, %r494, %r510, %r511, %r512;
	// end inline asm
	// begin inline asm
	shfl.sync.down.b32 %r498, %r499, %r510, %r511, %r512;
	// end inline asm
	mov.b64 	{%r504, %r509}, %rd482;
	// begin inline asm
	shfl.sync.down.b32 %r503, %r504, %r510, %r511, %r512;
	// end inline asm
	// begin inline asm
	shfl.sync.down.b32 %r508, %r509, %r510, %r511, %r512;
	// end inline asm
	mov.b64 	%rd26, {%r503, %r508};
	cvt.u16.u32 	%rs21, %r493;
	setp.gt.s32 	%p293, %r450, 27;
	@%p293 bra 	$L__BB9_29;
	and.b16  	%rs337, %rs385, 255;
	setp.eq.s16 	%p294, %rs337, 0;
	and.b16  	%rs338, %rs21, 255;
	setp.eq.s16 	%p295, %rs338, 0;
	or.pred  	%p296, %p294, %p295;
	@%p296 bra 	$L__BB9_28;
	min.s64 	%rd482, %rd26, %rd482;
	mov.b16 	%rs385, 1;
	bra.uni 	$L__BB9_29;
$L__BB9_28:
	setp.eq.s16 	%p297, %rs337, 0;
	selp.b16 	%rs385, %rs21, %rs385, %p297;
	selp.b64 	%rd482, %rd26, %rd482, %p297;
$L__BB9_29:
	cvt.u32.u16 	%r534, %rs385;
	and.b32  	%r515, %r534, 255;
	mov.b32 	%r531, 8;
	mov.b32 	%r532, 31;
	mov.b32 	%r533, -1;
	// begin inline asm
	shfl.sync.down.b32 %r514, %r515, %r531, %r532, %r533;
	// end inline asm
	// begin inline asm
	shfl.sync.down.b32 %r519, %r520, %r531, %r532, %r533;
	// end inline asm
	mov.b64 	{%r525, %r530}, %rd482;
	// begin inline asm
	shfl.sync.down.b32 %r524, %r525, %r531, %r532, %r533;
	// end inline asm
	// begin inline asm
	shfl.sync.down.b32 %r529, %r530, %r531, %r532, %r533;
	// end inline asm
	mov.b64 	%rd30, {%r524, %r529};
	cvt.u16.u32 	%rs24, %r514;
	setp.gt.s32 	%p298, %r450, 23;
	@%p298 bra 	$L__BB9_33;
	and.b16  	%rs341, %rs385, 255;
	setp.eq.s16 	%p299, %rs341, 0;
	and.b16  	%rs342, %rs24, 255;
	setp.eq.s16 	%p300, %rs342, 0;
	or.pred  	%p301, %p299, %p300;
	@%p301 bra 	$L__BB9_32;
	min.s64 	%rd482, %rd30, %rd482;
	mov.b16 	%rs385, 1;
	bra.uni 	$L__BB9_33;
$L__BB9_32:
	setp.eq.s16 	%p302, %rs341, 0;
	selp.b16 	%rs385, %rs24, %rs385, %p302;
	selp.b64 	%rd482, %rd30, %rd482, %p302;
$L__BB9_33:
	cvt.u32.u16 	%r555, %rs385;
	and.b32  	%r536, %r555, 255;
	mov.b32 	%r552, 16;
	mov.b32 	%r553, 31;
	mov.b32 	%r554, -1;
	// begin inline asm
	shfl.sync.down.b32 %r535, %r536, %r552, %r553, %r554;
	// end inline asm
	// begin inline asm
	shfl.sync.down.b32 %r540, %r541, %r552, %r553, %r554;
	// end inline asm
	mov.b64 	{%r546, %r551}, %rd482;
	// begin inline asm
	shfl.sync.down.b32 %r545, %r546, %r552, %r553, %r554;
	// end inline asm
	// begin inline asm
	shfl.sync.down.b32 %r550, %r551, %r552, %r553, %r554;
	// end inline asm
	mov.b64 	%rd34, {%r545, %r550};
	cvt.u16.u32 	%rs27, %r535;
	setp.gt.s32 	%p303, %r450, 15;
	@%p303 bra 	$L__BB9_37;
	and.b16  	%rs345, %rs385, 255;
	setp.eq.s16 	%p304, %rs345, 0;
	and.b16  	%rs346, %rs27, 255;
	setp.eq.s16 	%p305, %rs346, 0;
	or.pred  	%p306, %p304, %p305;
	@%p306 bra 	$L__BB9_36;
	min.s64 	%rd482, %rd34, %rd482;
	mov.b16 	%rs385, 1;
	bra.uni 	$L__BB9_37;
$L__BB9_36:
	setp.eq.s16 	%p307, %rs345, 0;
	selp.b16 	%rs385, %rs27, %rs385, %p307;
	selp.b64 	%rd482, %rd34, %rd482, %p307;
$L__BB9_37:
	setp.ne.s32 	%p308, %r450, 0;
	@%p308 bra 	$L__BB9_39;
	shr.u32 	%r556, %r6, 1;
	and.b32  	%r557, %r556, 496;
	mov.u32 	%r558, _ZZN3cub18CUB_300001_SM_10006detail6reduce18DeviceReduceKernelINS2_10policy_hubIN4cuda3std3__45tupleIJblEEEjN6thrust24THRUST_300001_SM_1000_NS8cuda_cub9__find_if7functorIS9_EEE10Policy1000ENSB_12zip_iteratorINS8_IJNSD_26transform_input_iterator_tIbNSC_6detail35transform_pair_of_input_iterators_tIbNSB_6detail15normal_iteratorINSB_10device_ptrIiEEEESQ_NS7_8equal_toIiEEEENS7_10__not_fn_tINS7_10__identityEEEEENSB_17counting_iteratorIlNSB_11use_defaultESZ_SZ_EEEEEEEjSF_S9_SV_EEvT0_PT3_T1_NS0_13GridEvenShareIS16_EET2_T4_E12temp_storage;
	add.s32 	%r559, %r558, %r557;
	st.shared.u8 	[%r559+8], %rs385;
	st.shared.u64 	[%r559+16], %rd482;
$L__BB9_39:
	bar.sync 	0;
	setp.ne.s32 	%p309, %r6, 0;
	@%p309 bra 	$L__BB9_119;
	ld.shared.u8 	%rs349, [_ZZN3cub18CUB_300001_SM_10006detail6reduce18DeviceReduceKernelINS2_10policy_hubIN4cuda3std3__45tupleIJblEEEjN6thrust24THRUST_300001_SM_1000_NS8cuda_cub9__find_if7functorIS9_EEE10Policy1000ENSB_12zip_iteratorINS8_IJNSD_26transform_input_iterator_tIbNSC_6detail35transform_pair_of_input_iterators_tIbNSB_6detail15normal_iteratorINSB_10device_ptrIiEEEESQ_NS7_8equal_toIiEEEENS7_10__not_fn_tINS7_10__identityEEEEENSB_17counting_iteratorIlNSB_11use_defaultESZ_SZ_EEEEEEEjSF_S9_SV_EEvT0_PT3_T1_NS0_13GridEvenShareIS16_EET2_T4_E12temp_storage+24];
	ld.shared.u64 	%rd442, [_ZZN3cub18CUB_300001_SM_10006detail6reduce18DeviceReduceKernelINS2_10policy_hubIN4cuda3std3__45tupleIJblEEEjN6thrust24THRUST_300001_SM_1000_NS8cuda_cub9__find_if7functorIS9_EEE10Policy1000ENSB_12zip_iteratorINS8_IJNSD_26transform_input_iterator_tIbNSC_6detail35transform_pair_of_input_iterators_tIbNSB_6detail15normal_iteratorINSB_10device_ptrIiEEEESQ_NS7_8equal_toIiEEEENS7_10__not_fn_tINS7_10__identityEEEEENSB_17counting_iteratorIlNSB_11use_defaultESZ_SZ_EEEEEEEjSF_S9_SV_EEvT0_PT3_T1_NS0_13GridEvenShareIS16_EET2_T4_E12temp_storage+32];
	and.b16  	%rs350, %rs385, 255;
	setp.eq.s16 	%p310, %rs350, 0;
	setp.eq.s16 	%p311, %rs349, 0;
	min.s64 	%rd443, %rd442, %rd482;
	selp.b16 	%rs351, %rs385, 1, %p311;
	selp.b16 	%rs352, %rs349, %rs351, %p310;
	and.b16  	%rs353, %rs352, 255;
	selp.b64 	%rd444, %rd482, %rd443, %p311;
	selp.b64 	%rd445, %rd442, %rd444, %p310;
	ld.shared.u8 	%rs354, [_ZZN3cub18CUB_300001_SM_10006detail6reduce18DeviceReduceKernelINS2_10policy_hubIN4cuda3std3__45tupleIJblEEEjN6thrust24THRUST_300001_SM_1000_NS8cuda_cub9__find_if7functorIS9_EEE10Policy1000ENSB_12zip_iteratorINS8_IJNSD_26transform_input_iterator_tIbNSC_6detail35transform_pair_of_input_iterators_tIbNSB_6detail15normal_iteratorINSB_10device_ptrIiEEEESQ_NS7_8equal_toIiEEEENS7_10__not_fn_tINS7_10__identityEEEEENSB_17counting_iteratorIlNSB_11use_defaultESZ_SZ_EEEEEEEjSF_S9_SV_EEvT0_PT3_T1_NS0_13GridEvenShareIS16_EET2_T4_E12temp_storage+40];
	ld.shared.u64 	%rd446, [_ZZN3cub18CUB_300001_SM_10006detail6reduce18DeviceReduceKernelINS2_10policy_hubIN4cuda3std3__45tupleIJblEEEjN6thrust24THRUST_300001_SM_1000_NS8cuda_cub9__find_if7functorIS9_EEE10Policy1000ENSB_12zip_iteratorINS8_IJNSD_26transform_input_iterator_tIbNSC_6detail35transform_pair_of_input_iterators_tIbNSB_6detail15normal_iteratorINSB_10device_ptrIiEEEESQ_NS7_8equal_toIiEEEENS7_10__not_fn_tINS7_10__identityEEEEENSB_17counting_iteratorIlNSB_11use_defaultESZ_SZ_EEEEEEEjSF_S9_SV_EEvT0_PT3_T1_NS0_13GridEvenShareIS16_EET2_T4_E12temp_storage+48];
	setp.eq.s16 	%p312, %rs353, 0;
	setp.eq.s16 	%p313, %rs354, 0;
	min.s64 	%rd447, %rd446, %rd445;
	selp.b16 	%rs355, %rs352, 1, %p313;
	selp.b16 	%rs356, %rs354, %rs355, %p312;
	and.b16  	%rs357, %rs356, 255;
	selp.b64 	%rd448, %rd445, %rd447, %p313;
	selp.b64 	%rd449, %rd446, %rd448, %p312;
	ld.shared.u8 	%rs358, [_ZZN3cub18CUB_300001_SM_10006detail6reduce18DeviceReduceKernelINS2_10policy_hubIN4cuda3std3__45tupleIJblEEEjN6thrust24THRUST_300001_SM_1000_NS8cuda_cub9__find_if7functorIS9_EEE10Policy1000ENSB_12zip_iteratorINS8_IJNSD_26transform_input_iterator_tIbNSC_6detail35transform_pair_of_input_iterators_tIbNSB_6detail15normal_iteratorINSB_10device_ptrIiEEEESQ_NS7_8equal_toIiEEEENS7_10__not_fn_tINS7_10__identityEEEEENSB_17counting_iteratorIlNSB_11use_defaultESZ_SZ_EEEEEEEjSF_S9_SV_EEvT0_PT3_T1_NS0_13GridEvenShareIS16_EET2_T4_E12temp_storage+56];
	ld.shared.u64 	%rd450, [_ZZN3cub18CUB_300001_SM_10006detail6reduce18DeviceReduceKernelINS2_10policy_hubIN4cuda3std3__45tupleIJblEEEjN6thrust24THRUST_300001_SM_1000_NS8cuda_cub9__find_if7functorIS9_EEE10Policy1000ENSB_12zip_iteratorINS8_IJNSD_26transform_input_iterator_tIbNSC_6detail35transform_pair_of_input_iterators_tIbNSB_6detail15normal_iteratorINSB_10device_ptrIiEEEESQ_NS7_8equal_toIiEEEENS7_10__not_fn_tINS7_10__identityEEEEENSB_17counting_iteratorIlNSB_11use_defaultESZ_SZ_EEEEEEEjSF_S9_SV_EEvT0_PT3_T1_NS0_13GridEvenShareIS16_EET2_T4_E12temp_storage+64];
	setp.eq.s16 	%p314, %rs357, 0;
	setp.eq.s16 	%p315, %rs358, 0;
	min.s64 	%rd451, %rd450, %rd449;
	selp.b16 	%rs359, %rs356, 1, %p315;
	selp.b16 	%rs360, %rs358, %rs359, %p314;
	and.b16  	%rs361, %rs360, 255;
	selp.b64 	%rd452, %rd449, %rd451, %p315;
	selp.b64 	%rd453, %rd450, %rd452, %p314;
	ld.shared.u8 	%rs362, [_ZZN3cub18CUB_300001_SM_10006detail6reduce18DeviceReduceKernelINS2_10policy_hubIN4cuda3std3__45tupleIJblEEEjN6thrust24THRUST_300001_SM_1000_NS8cuda_cub9__find_if7functorIS9_EEE10Policy1000ENSB_12zip_iteratorINS8_IJNSD_26transform_input_iterator_tIbNSC_6detail35transform_pair_of_input_iterators_tIbNSB_6detail15normal_iteratorINSB_10device_ptrIiEEEESQ_NS7_8equal_toIiEEEENS7_10__not_fn_tINS7_10__identityEEEEENSB_17counting_iteratorIlNSB_11use_defaultESZ_SZ_EEEEEEEjSF_S9_SV_EEvT0_PT3_T1_NS0_13GridEvenShareIS16_EET2_T4_E12temp_storage+72];
	ld.shared.u64 	%rd454, [_ZZN3cub18CUB_300001_SM_10006detail6reduce18DeviceReduceKernelINS2_10policy_hubIN4cuda3std3__45tupleIJblEEEjN6thrust24THRUST_300001_SM_1000_NS8cuda_cub9__find_if7functorIS9_EEE10Policy1000ENSB_12zip_iteratorINS8_IJNSD_26transform_input_iterator_tIbNSC_6detail35transform_pair_of_input_iterators_tIbNSB_6detail15normal_iteratorINSB_10device_ptrIiEEEESQ_NS7_8equal_toIiEEEENS7_10__not_fn_tINS7_10__identityEEEEENSB_17counting_iteratorIlNSB_11use_defaultESZ_SZ_EEEEEEEjSF_S9_SV_EEvT0_PT3_T1_NS0_13GridEvenShareIS16_EET2_T4_E12temp_storage+80];
	setp.eq.s16 	%p316, %rs361, 0;
	setp.eq.s16 	%p317, %rs362, 0;
	min.s64 	%rd455, %rd454, %rd453;
	selp.b16 	%rs363, %rs360, 1, %p317;
	selp.b16 	%rs364, %rs362, %rs363, %p316;
	and.b16  	%rs365, %rs364, 255;
	selp.b64 	%rd456, %rd453, %rd455, %p317;
	selp.b64 	%rd457, %rd454, %rd456, %p316;
	ld.shared.u8 	%rs366, [_ZZN3cub18CUB_300001_SM_10006detail6reduce18DeviceReduceKernelINS2_10policy_hubIN4cuda3std3__45tupleIJblEEEjN6thrust24THRUST_300001_SM_1000_NS8cuda_cub9__find_if7functorIS9_EEE10Policy1000ENSB_12zip_iteratorINS8_IJNSD_26transform_input_iterator_tIbNSC_6detail35transform_pair_of_input_iterators_tIbNSB_6detail15normal_iteratorINSB_10device_ptrIiEEEESQ_NS7_8equal_toIiEEEENS7_10__not_fn_tINS7_10__identityEEEEENSB_17counting_iteratorIlNSB_11use_defaultESZ_SZ_EEEEEEEjSF_S9_SV_EEvT0_PT3_T1_NS0_13GridEvenShareIS16_EET2_T4_E12temp_storage+88];
	ld.shared.u64 	%rd458, [_ZZN3cub18CUB_300001_SM_10006detail6reduce18DeviceReduceKernelINS2_10policy_hubIN4cuda3std3__45tupleIJblEEEjN6thrust24THRUST_300001_SM_1000_NS8cuda_cub9__find_if7functorIS9_EEE10Policy1000ENSB_12zip_iteratorINS8_IJNSD_26transform_input_iterator_tIbNSC_6detail35transform_pair_of_input_iterators_tIbNSB_6detail15normal_iteratorINSB_10device_ptrIiEEEESQ_NS7_8equal_toIiEEEENS7_10__not_fn_tINS7_10__identityEEEEENSB_17counting_iteratorIlNSB_11use_defaultESZ_SZ_EEEEEEEjSF_S9_SV_EEvT0_PT3_T1_NS0_13GridEvenShareIS16_EET2_T4_E12temp_storage+96];
	setp.eq.s16 	%p318, %rs365, 0;
	setp.eq.s16 	%p319, %rs366, 0;
	min.s64 	%rd459, %rd458, %rd457;
	selp.b16 	%rs367, %rs364, 1, %p319;
	selp.b16 	%rs368, %rs366, %rs367, %p318;
	and.b16  	%rs369, %rs368, 255;
	selp.b64 	%rd460, %rd457, %rd459, %p319;
	selp.b64 	%rd461, %rd458, %rd460, %p318;
	ld.shared.u8 	%rs370, [_ZZN3cub18CUB_300001_SM_10006detail6reduce18DeviceReduceKernelINS2_10policy_hubIN4cuda3std3__45tupleIJblEEEjN6thrust24THRUST_300001_SM_1000_NS8cuda_cub9__find_if7functorIS9_EEE10Policy1000ENSB_12zip_iteratorINS8_IJNSD_26transform_input_iterator_tIbNSC_6detail35transform_pair_of_input_iterators_tIbNSB_6detail15normal_iteratorINSB_10device_ptrIiEEEESQ_NS7_8equal_toIiEEEENS7_10__not_fn_tINS7_10__identityEEEEENSB_17counting_iteratorIlNSB_11use_defaultESZ_SZ_EEEEEEEjSF_S9_SV_EEvT0_PT3_T1_NS0_13GridEvenShareIS16_EET2_T4_E12temp_storage+104];
	ld.shared.u64 	%rd462, [_ZZN3cub18CUB_300001_SM_10006detail6reduce18DeviceReduceKernelINS2_10policy_hubIN4cuda3std3__45tupleIJblEEEjN6thrust24THRUST_300001_SM_1000_NS8cuda_cub9__find_if7functorIS9_EEE10Policy1000ENSB_12zip_iteratorINS8_IJNSD_26transform_input_iterator_tIbNSC_6detail35transform_pair_of_input_iterators_tIbNSB_6detail15normal_iteratorINSB_10device_ptrIiEEEESQ_NS7_8equal_toIiEEEENS7_10__not_fn_tINS7_10__identityEEEEENSB_17counting_iteratorIlNSB_11use_defaultESZ_SZ_EEEEEEEjSF_S9_SV_EEvT0_PT3_T1_NS0_13GridEvenShareIS16_EET2_T4_E12temp_storage+112];
	setp.eq.s16 	%p320, %rs369, 0;
	setp.eq.s16 	%p321, %rs370, 0;
	min.s64 	%rd463, %rd462, %rd461;
	selp.b16 	%rs371, %rs368, 1, %p321;
	selp.b16 	%rs372, %rs370, %rs371, %p320;
	and.b16  	%rs373, %rs372, 255;
	selp.b64 	%rd464, %rd461, %rd463, %p321;
	selp.b64 	%rd465, %rd462, %rd464, %p320;
	ld.shared.u8 	%rs374, [_ZZN3cub18CUB_300001_SM_10006detail6reduce18DeviceReduceKernelINS2_10policy_hubIN4cuda3std3__45tupleIJblEEEjN6thrust24THRUST_300001_SM_1000_NS8cuda_cub9__find_if7functorIS9_EEE10Policy1000ENSB_12zip_iteratorINS8_IJNSD_26transform_input_iterator_tIbNSC_6detail35transform_pair_of_input_iterators_tIbNSB_6detail15normal_iteratorINSB_10device_ptrIiEEEESQ_NS7_8equal_toIiEEEENS7_10__not_fn_tINS7_10__identityEEEEENSB_17counting_iteratorIlNSB_11use_defaultESZ_SZ_EEEEEEEjSF_S9_SV_EEvT0_PT3_T1_NS0_13GridEvenShareIS16_EET2_T4_E12temp_storage+120];
	ld.shared.u64 	%rd466, [_ZZN3cub18CUB_300001_SM_10006detail6reduce18DeviceReduceKernelINS2_10policy_hubIN4cuda3std3__45tupleIJblEEEjN6thrust24THRUST_300001_SM_1000_NS8cuda_cub9__find_if7functorIS9_EEE10Policy1000ENSB_12zip_iteratorINS8_IJNSD_26transform_input_iterator_tIbNSC_6detail35transform_pair_of_input_iterators_tIbNSB_6detail15normal_iteratorINSB_10device_ptrIiEEEESQ_NS7_8equal_toIiEEEENS7_10__not_fn_tINS7_10__identityEEEEENSB_17counting_iteratorIlNSB_11use_defaultESZ_SZ_EEEEEEEjSF_S9_SV_EEvT0_PT3_T1_NS0_13GridEvenShareIS16_EET2_T4_E12temp_storage+128];
	setp.eq.s16 	%p322, %rs373, 0;
	setp.eq.s16 	%p323, %rs374, 0;
	min.s64 	%rd467, %rd466, %rd465;
	selp.b16 	%rs375, %rs372, 1, %p323;
	selp.b16 	%rs385, %rs374, %rs375, %p322;
	selp.b64 	%rd468, %rd465, %rd467, %p323;
	selp.b64 	%rd482, %rd466, %rd468, %p322;
	bra.uni 	$L__BB9_119;
$L__BB9_41:
	// begin inline asm
	mov.u32 %r332, %laneid;
	// end inline asm
	and.b32  	%r353, %r6, 992;
	add.s32 	%r354, %r353, 32;
	setp.gt.u32 	%p234, %r354, %r5;
	not.b32 	%r355, %r353;
	add.s32 	%r356, %r5, %r355;
	selp.b32 	%r351, %r356, 31, %p234;
	cvt.u32.u16 	%r357, %rs385;
	and.b32  	%r334, %r357, 255;
	mov.b32 	%r350, 1;
	mov.b32 	%r352, -1;
	// begin inline asm
	shfl.sync.down.b32 %r333, %r334, %r350, %r351, %r352;
	// end inline asm
	// begin inline asm
	shfl.sync.down.b32 %r338, %r339, %r350, %r351, %r352;
	// end inline asm
	mov.b64 	{%r344, %r349}, %rd482;
	// begin inline asm
	shfl.sync.down.b32 %r343, %r344, %r350, %r351, %r352;
	// end inline asm
	// begin inline asm
	shfl.sync.down.b32 %r348, %r349, %r350, %r351, %r352;
	// end inline asm
	mov.b64 	%rd39, {%r343, %r348};
	cvt.u16.u32 	%rs31, %r333;
	setp.ge.s32 	%p235, %r332, %r351;
	@%p235 bra 	$L__BB9_45;
	and.b16  	%rs288, %rs385, 255;
	setp.eq.s16 	%p236, %rs288, 0;
	and.b16  	%rs289, %rs31, 255;
	setp.eq.s16 	%p237, %rs289, 0;
	or.pred  	%p238, %p236, %p237;
	@%p238 bra 	$L__BB9_44;
	min.s64 	%rd482, %rd39, %rd482;
	mov.b16 	%rs385, 1;
	bra.uni 	$L__BB9_45;
$L__BB9_44:
	setp.eq.s16 	%p239, %rs288, 0;
	selp.b16 	%rs385, %rs31, %rs385, %p239;
	selp.b64 	%rd482, %rd39, %rd482, %p239;
$L__BB9_45:
	cvt.u32.u16 	%r378, %rs385;
	and.b32  	%r359, %r378, 255;
	mov.b32 	%r375, 2;
	mov.b32 	%r377, -1;
	// begin inline asm
	shfl.sync.down.b32 %r358, %r359, %r375, %r351, %r377;
	// end inline asm
	// begin inline asm
	shfl.sync.down.b32 %r363, %r364, %r375, %r351, %r377;
	// end inline asm
	mov.b64 	{%r369, %r374}, %rd482;
	// begin inline asm
	shfl.sync.down.b32 %r368, %r369, %r375, %r351, %r377;
	// end inline asm
	// begin inline asm
	shfl.sync.down.b32 %r373, %r374, %r375, %r351, %r377;
	// end inline asm
	mov.b64 	%rd43, {%r368, %r373};
	cvt.u16.u32 	%rs34, %r358;
	add.s32 	%r379, %r332, 2;
	setp.gt.s32 	%p240, %r379, %r351;
	@%p240 bra 	$L__BB9_49;
	and.b16  	%rs292, %rs385, 255;
	setp.eq.s16 	%p241, %rs292, 0;
	and.b16  	%rs293, %rs34, 255;
	setp.eq.s16 	%p242, %rs293, 0;
	or.pred  	%p243, %p241, %p242;
	@%p243 bra 	$L__BB9_48;
	min.s64 	%rd482, %rd43, %rd482;
	mov.b16 	%rs385, 1;
	bra.uni 	$L__BB9_49;
$L__BB9_48:
	setp.eq.s16 	%p244, %rs292, 0;
	selp.b16 	%rs385, %rs34, %rs385, %p244;
	selp.b64 	%rd482, %rd43, %rd482, %p244;
$L__BB9_49:
	cvt.u32.u16 	%r400, %rs385;
	and.b32  	%r381, %r400, 255;
	mov.b32 	%r397, 4;
	mov.b32 	%r399, -1;
	// begin inline asm
	shfl.sync.down.b32 %r380, %r381, %r397, %r351, %r399;
	// end inline asm
	// begin inline asm
	shfl.sync.down.b32 %r385, %r386, %r397, %r351, %r399;
	// end inline asm
	mov.b64 	{%r391, %r396}, %rd482;
	// begin inline asm
	shfl.sync.down.b32 %r390, %r391, %r397, %r351, %r399;
	// end inline asm
	// begin inline asm
	shfl.sync.down.b32 %r395, %r396, %r397, %r351, %r399;
	// end inline asm
	mov.b64 	%rd47, {%r390, %r395};
	cvt.u16.u32 	%rs37, %r380;
	add.s32 	%r401, %r332, 4;
	setp.gt.s32 	%p245, %r401, %r351;
	@%p245 bra 	$L__BB9_53;
	and.b16  	%rs296, %rs385, 255;
	setp.eq.s16 	%p246, %rs296, 0;
	and.b16  	%rs297, %rs37, 255;
	setp.eq.s16 	%p247, %rs297, 0;
	or.pred  	%p248, %p246, %p247;
	@%p248 bra 	$L__BB9_52;
	min.s64 	%rd482, %rd47, %rd482;
	mov.b16 	%rs385, 1;
	bra.uni 	$L__BB9_53;
$L__BB9_52:
	setp.eq.s16 	%p249, %rs296, 0;
	selp.b16 	%rs385, %rs37, %rs385, %p249;
	selp.b64 	%rd482, %rd47, %rd482, %p249;
$L__BB9_53:
	cvt.u32.u16 	%r422, %rs385;
	and.b32  	%r403, %r422, 255;
	mov.b32 	%r419, 8;
	mov.b32 	%r421, -1;
	// begin inline asm
	shfl.sync.down.b32 %r402, %r403, %r419, %r351, %r421;
	// end inline asm
	// begin inline asm
	shfl.sync.down.b32 %r407, %r408, %r419, %r351, %r421;
	// end inline asm
	mov.b64 	{%r413, %r418}, %rd482;
	// begin inline asm
	shfl.sync.down.b32 %r412, %r413, %r419, %r351, %r421;
	// end inline asm
	// begin inline asm
	shfl.sync.down.b32 %r417, %r418, %r419, %r351, %r421;
	// end inline asm
	mov.b64 	%rd51, {%r412, %r417};
	cvt.u16.u32 	%rs40, %r402;
	add.s32 	%r423, %r332, 8;
	setp.gt.s32 	%p250, %r423, %r351;
	@%p250 bra 	$L__BB9_57;
	and.b16  	%rs300, %rs385, 255;
	setp.eq.s16 	%p251, %rs300, 0;
	and.b16  	%rs301, %rs40, 255;
	setp.eq.s16 	%p252, %rs301, 0;
	or.pred  	%p253, %p251, %p252;
	@%p253 bra 	$L__BB9_56;
	min.s64 	%rd482, %rd51, %rd482;
	mov.b16 	%rs385, 1;
	bra.uni 	$L__BB9_57;
$L__BB9_56:
	setp.eq.s16 	%p254, %rs300, 0;
	selp.b16 	%rs385, %rs40, %rs385, %p254;
	selp.b64 	%rd482, %rd51, %rd482, %p254;
$L__BB9_57:
	cvt.u32.u16 	%r444, %rs385;
	and.b32  	%r425, %r444, 255;
	mov.b32 	%r441, 16;
	mov.b32 	%r443, -1;
	// begin inline asm
	shfl.sync.down.b32 %r424, %r425, %r441, %r351, %r443;
	// end inline asm
	// begin inline asm
	shfl.sync.down.b32 %r429, %r430, %r441, %r351, %r443;
	// end inline asm
	mov.b64 	{%r435, %r440}, %rd482;
	// begin inline asm
	shfl.sync.down.b32 %r434, %r435, %r441, %r351, %r443;
	// end inline asm
	// begin inline asm
	shfl.sync.down.b32 %r439, %r440, %r441, %r351, %r443;
	// end inline asm
	mov.b64 	%rd55, {%r434, %r439};
	cvt.u16.u32 	%rs43, %r424;
	add.s32 	%r445, %r332, 16;
	setp.gt.s32 	%p255, %r445, %r351;
	@%p255 bra 	$L__BB9_61;
	and.b16  	%rs304, %rs385, 255;
	setp.eq.s16 	%p256, %rs304, 0;
	and.b16  	%rs305, %rs43, 255;
	setp.eq.s16 	%p257, %rs305, 0;
	or.pred  	%p258, %p256, %p257;
	@%p258 bra 	$L__BB9_60;
	min.s64 	%rd482, %rd55, %rd482;
	mov.b16 	%rs385, 1;
	bra.uni 	$L__BB9_61;
$L__BB9_60:
	setp.eq.s16 	%p259, %rs304, 0;
	selp.b16 	%rs385, %rs43, %rs385, %p259;
	selp.b64 	%rd482, %rd55, %rd482, %p259;
$L__BB9_61:
	setp.ne.s32 	%p260, %r332, 0;
	@%p260 bra 	$L__BB9_63;
	shr.u32 	%r446, %r6, 1;
	and.b32  	%r447, %r446, 496;
	mov.u32 	%r448, _ZZN3cub18CUB_300001_SM_10006detail6reduce18DeviceReduceKernelINS2_10policy_hubIN4cuda3std3__45tupleIJblEEEjN6thrust24THRUST_300001_SM_1000_NS8cuda_cub9__find_if7functorIS9_EEE10Policy1000ENSB_12zip_iteratorINS8_IJNSD_26transform_input_iterator_tIbNSC_6detail35transform_pair_of_input_iterators_tIbNSB_6detail15normal_iteratorINSB_10device_ptrIiEEEESQ_NS7_8equal_toIiEEEENS7_10__not_fn_tINS7_10__identityEEEEENSB_17counting_iteratorIlNSB_11use_defaultESZ_SZ_EEEEEEEjSF_S9_SV_EEvT0_PT3_T1_NS0_13GridEvenShareIS16_EET2_T4_E12temp_storage;
	add.s32 	%r449, %r448, %r447;
	st.shared.u8 	[%r449+8], %rs385;
	st.shared.u64 	[%r449+16], %rd482;
$L__BB9_63:
	bar.sync 	0;
	setp.ne.s32 	%p261, %r6, 0;
	@%p261 bra 	$L__BB9_119;
	setp.lt.u32 	%p262, %r5, 33;
	@%p262 bra 	$L__BB9_66;
	ld.shared.u8 	%rs308, [_ZZN3cub18CUB_300001_SM_10006detail6reduce18DeviceReduceKernelINS2_10policy_hubIN4cuda3std3__45tupleIJblEEEjN6thrust24THRUST_300001_SM_1000_NS8cuda_cub9__find_if7functorIS9_EEE10Policy1000ENSB_12zip_iteratorINS8_IJNSD_26transform_input_iterator_tIbNSC_6detail35transform_pair_of_input_iterators_tIbNSB_6detail15normal_iteratorINSB_10device_ptrIiEEEESQ_NS7_8equal_toIiEEEENS7_10__not_fn_tINS7_10__identityEEEEENSB_17counting_iteratorIlNSB_11use_defaultESZ_SZ_EEEEEEEjSF_S9_SV_EEvT0_PT3_T1_NS0_13GridEvenShareIS16_EET2_T4_E12temp_storage+24];
	ld.shared.u64 	%rd421, [_ZZN3cub18CUB_300001_SM_10006detail6reduce18DeviceReduceKernelINS2_10policy_hubIN4cuda3std3__45tupleIJblEEEjN6thrust24THRUST_300001_SM_1000_NS8cuda_cub9__find_if7functorIS9_EEE10Policy1000ENSB_12zip_iteratorINS8_IJNSD_26transform_input_iterator_tIbNSC_6detail35transform_pair_of_input_iterators_tIbNSB_6detail15normal_iteratorINSB_10device_ptrIiEEEESQ_NS7_8equal_toIiEEEENS7_10__not_fn_tINS7_10__identityEEEEENSB_17counting_iteratorIlNSB_11use_defaultESZ_SZ_EEEEEEEjSF_S9_SV_EEvT0_PT3_T1_NS0_13GridEvenShareIS16_EET2_T4_E12temp_storage+32];
	and.b16  	%rs309, %rs385, 255;
	setp.eq.s16 	%p263, %rs309, 0;
	setp.eq.s16 	%p264, %rs308, 0;
	min.s64 	%rd422, %rd421, %rd482;
	selp.b16 	%rs310, %rs385, 1, %p264;
	selp.b16 	%rs385, %rs308, %rs310, %p263;
	selp.b64 	%rd423, %rd482, %rd422, %p264;
	selp.b64 	%rd482, %rd421, %rd423, %p263;
$L__BB9_66:
	setp.lt.u32 	%p265, %r5, 65;
	@%p265 bra 	$L__BB9_68;
	ld.shared.u8 	%rs311, [_ZZN3cub18CUB_300001_SM_10006detail6reduce18DeviceReduceKernelINS2_10policy_hubIN4cuda3std3__45tupleIJblEEEjN6thrust24THRUST_300001_SM_1000_NS8cuda_cub9__find_if7functorIS9_EEE10Policy1000ENSB_12zip_iteratorINS8_IJNSD_26transform_input_iterator_tIbNSC_6detail35transform_pair_of_input_iterators_tIbNSB_6detail15normal_iteratorINSB_10device_ptrIiEEEESQ_NS7_8equal_toIiEEEENS7_10__not_fn_tINS7_10__identityEEEEENSB_17counting_iteratorIlNSB_11use_defaultESZ_SZ_EEEEEEEjSF_S9_SV_EEvT0_PT3_T1_NS0_13GridEvenShareIS16_EET2_T4_E12temp_storage+40];
	ld.shared.u64 	%rd424, [_ZZN3cub18CUB_300001_SM_10006detail6reduce18DeviceReduceKernelINS2_10policy_hubIN4cuda3std3__45tupleIJblEEEjN6thrust24THRUST_300001_SM_1000_NS8cuda_cub9__find_if7functorIS9_EEE10Policy1000ENSB_12zip_iteratorINS8_IJNSD_26transform_input_iterator_tIbNSC_6detail35transform_pair_of_input_iterators_tIbNSB_6detail15normal_iteratorINSB_10device_ptrIiEEEESQ_NS7_8equal_toIiEEEENS7_10__not_fn_tINS7_10__identityEEEEENSB_17counting_iteratorIlNSB_11use_defaultESZ_SZ_EEEEEEEjSF_S9_SV_EEvT0_PT3_T1_NS0_13GridEvenShareIS16_EET2_T4_E12temp_storage+48];
	and.b16  	%rs312, %rs385, 255;
	setp.eq.s16 	%p266, %rs312, 0;
	setp.eq.s16 	%p267, %rs311, 0;
	min.s64 	%rd425, %rd424, %rd482;
	selp.b16 	%rs313, %rs385, 1, %p267;
	selp.b16 	%rs385, %rs311, %rs313, %p266;
	selp.b64 	%rd426, %rd482, %rd425, %p267;
	selp.b64 	%rd482, %rd424, %rd426, %p266;
$L__BB9_68:
	setp.lt.u32 	%p268, %r5, 97;
	@%p268 bra 	$L__BB9_70;
	ld.shared.u8 	%rs314, [_ZZN3cub18CUB_300001_SM_10006detail6reduce18DeviceReduceKernelINS2_10policy_hubIN4cuda3std3__45tupleIJblEEEjN6thrust24THRUST_300001_SM_1000_NS8cuda_cub9__find_if7functorIS9_EEE10Policy1000ENSB_12zip_iteratorINS8_IJNSD_26transform_input_iterator_tIbNSC_6detail35transform_pair_of_input_iterators_tIbNSB_6detail15normal_iteratorINSB_10device_ptrIiEEEESQ_NS7_8equal_toIiEEEENS7_10__not_fn_tINS7_10__identityEEEEENSB_17counting_iteratorIlNSB_11use_defaultESZ_SZ_EEEEEEEjSF_S9_SV_EEvT0_PT3_T1_NS0_13GridEvenShareIS16_EET2_T4_E12temp_storage+56];
	ld.shared.u64 	%rd427, [_ZZN3cub18CUB_300001_SM_10006detail6reduce18DeviceReduceKernelINS2_10policy_hubIN4cuda3std3__45tupleIJblEEEjN6thrust24THRUST_300001_SM_1000_NS8cuda_cub9__find_if7functorIS9_EEE10Policy1000ENSB_12zip_iteratorINS8_IJNSD_26transform_input_iterator_tIbNSC_6detail35transform_pair_of_input_iterators_tIbNSB_6detail15normal_iteratorINSB_10device_ptrIiEEEESQ_NS7_8equal_toIiEEEENS7_10__not_fn_tINS7_10__identityEEEEENSB_17counting_iteratorIlNSB_11use_defaultESZ_SZ_EEEEEEEjSF_S9_SV_EEvT0_PT3_T1_NS0_13GridEvenShareIS16_EET2_T4_E12temp_storage+64];
	and.b16  	%rs315, %rs385, 255;
	setp.eq.s16 	%p269, %rs315, 0;
	setp.eq.s16 	%p270, %rs314, 0;
	min.s64 	%rd428, %rd427, %rd482;
	selp.b16 	%rs316, %rs385, 1, %p270;
	selp.b16 	%rs385, %rs314, %rs316, %p269;
	selp.b64 	%rd429, %rd482, %rd428, %p270;
	selp.b64 	%rd482, %rd427, %rd429, %p269;
$L__BB9_70:
	setp.lt.u32 	%p271, %r5, 129;
	@%p271 bra 	$L__BB9_72;
	ld.shared.u8 	%rs317, [_ZZN3cub18CUB_300001_SM_10006detail6reduce18DeviceReduceKernelINS2_10policy_hubIN4cuda3std3__45tupleIJblEEEjN6thrust24THRUST_300001_SM_1000_NS8cuda_cub9__find_if7functorIS9_EEE10Policy1000ENSB_12zip_iteratorINS8_IJNSD_26transform_input_iterator_tIbNSC_6detail35transform_pair_of_input_iterators_tIbNSB_6detail15normal_iteratorINSB_10device_ptrIiEEEESQ_NS7_8equal_toIiEEEENS7_10__not_fn_tINS7_10__identityEEEEENSB_17counting_iteratorIlNSB_11use_defaultESZ_SZ_EEEEEEEjSF_S9_SV_EEvT0_PT3_T1_NS0_13GridEvenShareIS16_EET2_T4_E12temp_storage+72];
	ld.shared.u64 	%rd430, [_ZZN3cub18CUB_300001_SM_10006detail6reduce18DeviceReduceKernelINS2_10policy_hubIN4cuda3std3__45tupleIJblEEEjN6thrust24THRUST_300001_SM_1000_NS8cuda_cub9__find_if7functorIS9_EEE10Policy1000ENSB_12zip_iteratorINS8_IJNSD_26transform_input_iterator_tIbNSC_6detail35transform_pair_of_input_iterators_tIbNSB_6detail15normal_iteratorINSB_10device_ptrIiEEEESQ_NS7_8equal_toIiEEEENS7_10__not_fn_tINS7_10__identityEEEEENSB_17counting_iteratorIlNSB_11use_defaultESZ_SZ_EEEEEEEjSF_S9_SV_EEvT0_PT3_T1_NS0_13GridEvenShareIS16_EET2_T4_E12temp_storage+80];
	and.b16  	%rs318, %rs385, 255;
	setp.eq.s16 	%p272, %rs318, 0;
	setp.eq.s16 	%p273, %rs317, 0;
	min.s64 	%rd431, %rd430, %rd482;
	selp.b16 	%rs319, %rs385, 1, %p273;
	selp.b16 	%rs385, %rs317, %rs319, %p272;
	selp.b64 	%rd432, %rd482, %rd431, %p273;
	selp.b64 	%rd482, %rd430, %rd432, %p272;
$L__BB9_72:
	setp.lt.u32 	%p274, %r5, 161;
	@%p274 bra 	$L__BB9_74;
	ld.shared.u8 	%rs320, [_ZZN3cub18CUB_300001_SM_10006detail6reduce18DeviceReduceKernelINS2_10policy_hubIN4cuda3std3__45tupleIJblEEEjN6thrust24THRUST_300001_SM_1000_NS8cuda_cub9__find_if7functorIS9_EEE10Policy1000ENSB_12zip_iteratorINS8_IJNSD_26transform_input_iterator_tIbNSC_6detail35transform_pair_of_input_iterators_tIbNSB_6detail15normal_iteratorINSB_10device_ptrIiEEEESQ_NS7_8equal_toIiEEEENS7_10__not_fn_tINS7_10__identityEEEEENSB_17counting_iteratorIlNSB_11use_defaultESZ_SZ_EEEEEEEjSF_S9_SV_EEvT0_PT3_T1_NS0_13GridEvenShareIS16_EET2_T4_E12temp_storage+88];
	ld.shared.u64 	%rd433, [_ZZN3cub18CUB_300001_SM_10006detail6reduce18DeviceReduceKernelINS2_10policy_hubIN4cuda3std3__45tupleIJblEEEjN6thrust24THRUST_300001_SM_1000_NS8cuda_cub9__find_if7functorIS9_EEE10Policy1000ENSB_12zip_iteratorINS8_IJNSD_26transform_input_iterator_tIbNSC_6detail35transform_pair_of_input_iterators_tIbNSB_6detail15normal_iteratorINSB_10device_ptrIiEEEESQ_NS7_8equal_toIiEEEENS7_10__not_fn_tINS7_10__identityEEEEENSB_17counting_iteratorIlNSB_11use_defaultESZ_SZ_EEEEEEEjSF_S9_SV_EEvT0_PT3_T1_NS0_13GridEvenShareIS16_EET2_T4_E12temp_storage+96];
	and.b16  	%rs321, %rs385, 255;
	setp.eq.s16 	%p275, %rs321, 0;
	setp.eq.s16 	%p276, %rs320, 0;
	min.s64 	%rd434, %rd433, %rd482;
	selp.b16 	%rs322, %rs385, 1, %p276;
	selp.b16 	%rs385, %rs320, %rs322, %p275;
	selp.b64 	%rd435, %rd482, %rd434, %p276;
	selp.b64 	%rd482, %rd433, %rd435, %p275;
$L__BB9_74:
	setp.lt.u32 	%p277, %r5, 193;
	@%p277 bra 	$L__BB9_76;
	ld.shared.u8 	%rs323, [_ZZN3cub18CUB_300001_SM_10006detail6reduce18DeviceReduceKernelINS2_10policy_hubIN4cuda3std3__45tupleIJblEEEjN6thrust24THRUST_300001_SM_1000_NS8cuda_cub9__find_if7functorIS9_EEE10Policy1000ENSB_12zip_iteratorINS8_IJNSD_26transform_input_iterator_tIbNSC_6detail35transform_pair_of_input_iterators_tIbNSB_6detail15normal_iteratorINSB_10device_ptrIiEEEESQ_NS7_8equal_toIiEEEENS7_10__not_fn_tINS7_10__identityEEEEENSB_17counting_iteratorIlNSB_11use_defaultESZ_SZ_EEEEEEEjSF_S9_SV_EEvT0_PT3_T1_NS0_13GridEvenShareIS16_EET2_T4_E12temp_storage+104];
	ld.shared.u64 	%rd436, [_ZZN3cub18CUB_300001_SM_10006detail6reduce18DeviceReduceKernelINS2_10policy_hubIN4cuda3std3__45tupleIJblEEEjN6thrust24THRUST_300001_SM_1000_NS8cuda_cub9__find_if7functorIS9_EEE10Policy1000ENSB_12zip_iteratorINS8_IJNSD_26transform_input_iterator_tIbNSC_6detail35transform_pair_of_input_iterators_tIbNSB_6detail15normal_iteratorINSB_10device_ptrIiEEEESQ_NS7_8equal_toIiEEEENS7_10__not_fn_tINS7_10__identityEEEEENSB_17counting_iteratorIlNSB_11use_defaultESZ_SZ_EEEEEEEjSF_S9_SV_EEvT0_PT3_T1_NS0_13GridEvenShareIS16_EET2_T4_E12temp_storage+112];
	and.b16  	%rs324, %rs385, 255;
	setp.eq.s16 	%p278, %rs324, 0;
	setp.eq.s16 	%p279, %rs323, 0;
	min.s64 	%rd437, %rd436, %rd482;
	selp.b16 	%rs325, %rs385, 1, %p279;
	selp.b16 	%rs385, %rs323, %rs325, %p278;
	selp.b64 	%rd438, %rd482, %rd437, %p279;
	selp.b64 	%rd482, %rd436, %rd438, %p278;
$L__BB9_76:
	setp.lt.u32 	%p280, %r5, 225;
	@%p280 bra 	$L__BB9_119;
	ld.shared.u8 	%rs326, [_ZZN3cub18CUB_300001_SM_10006detail6reduce18DeviceReduceKernelINS2_10policy_hubIN4cuda3std3__45tupleIJblEEEjN6thrust24THRUST_300001_SM_1000_NS8cuda_cub9__find_if7functorIS9_EEE10Policy1000ENSB_12zip_iteratorINS8_IJNSD_26transform_input_iterator_tIbNSC_6detail35transform_pair_of_input_iterators_tIbNSB_6detail15normal_iteratorINSB_10device_ptrIiEEEESQ_NS7_8equal_toIiEEEENS7_10__not_fn_tINS7_10__identityEEEEENSB_17counting_iteratorIlNSB_11use_defaultESZ_SZ_EEEEEEEjSF_S9_SV_EEvT0_PT3_T1_NS0_13GridEvenShareIS16_EET2_T4_E12temp_storage+120];
	ld.shared.u64 	%rd439, [_ZZN3cub18CUB_300001_SM_10006detail6reduce18DeviceReduceKernelINS2_10policy_hubIN4cuda3std3__45tupleIJblEEEjN6thrust24THRUST_300001_SM_1000_NS8cuda_cub9__find_if7functorIS9_EEE10Policy1000ENSB_12zip_iteratorINS8_IJNSD_26transform_input_iterator_tIbNSC_6detail35transform_pair_of_input_iterators_tIbNSB_6detail15normal_iteratorINSB_10device_ptrIiEEEESQ_NS7_8equal_toIiEEEENS7_10__not_fn_tINS7_10__identityEEEEENSB_17counting_iteratorIlNSB_11use_defaultESZ_SZ_EEEEEEEjSF_S9_SV_EEvT0_PT3_T1_NS0_13GridEvenShareIS16_EET2_T4_E12temp_storage+128];
	and.b16  	%rs327, %rs385, 255;
	setp.eq.s16 	%p281, %rs327, 0;
	setp.eq.s16 	%p282, %rs326, 0;
	min.s64 	%rd440, %rd439, %rd482;
	selp.b16 	%rs328, %rs385, 1, %p282;
	selp.b16 	%rs385, %rs326, %rs328, %p281;
	selp.b64 	%rd441, %rd482, %rd440, %p282;
	selp.b64 	%rd482, %rd439, %rd441, %p281;
	bra.uni 	$L__BB9_119;
$L__BB9_78:
	mov.u32 	%r30, %tid.x;
	cvt.u64.u32 	%rd114, %r4;
	add.s64 	%rd115, %rd112, %rd114;
	cvt.u64.u32 	%rd116, %r30;
	add.s64 	%rd117, %rd116, %rd114;
	shl.b64 	%rd118, %rd117, 2;
	add.s64 	%rd119, %rd1, %rd118;
	add.s64 	%rd120, %rd2, %rd118;
	ld.global.u32 	%r81, [%rd119];
	ld.global.u32 	%r82, [%rd120];
	setp.ne.s32 	%p2, %r81, %r82;
	add.s32 	%r83, %r30, 256;
	cvt.u64.u32 	%rd121, %r83;
	ld.global.u32 	%r84, [%rd119+1024];
	ld.global.u32 	%r86, [%rd120+1024];
	setp.ne.s32 	%p3, %r84, %r86;
	add.s32 	%r88, %r30, 512;
	cvt.u64.u32 	%rd122, %r88;
	add.s64 	%rd123, %rd115, %rd122;
	ld.global.u32 	%r89, [%rd119+2048];
	ld.global.u32 	%r90, [%rd120+2048];
	setp.ne.s32 	%p4, %r89, %r90;
	add.s64 	%rd124, %rd123, 256;
	ld.global.u32 	%r91, [%rd119+3072];
	ld.global.u32 	%r92, [%rd120+3072];
	setp.ne.s32 	%p6, %r91, %r92;
	or.pred  	%p8, %p2, %p3;
	selp.b64 	%rd125, %rd116, %rd121, %p2;
	add.s64 	%rd126, %rd115, %rd125;
	min.s64 	%rd127, %rd123, %rd126;
	selp.b64 	%rd128, %rd127, %rd126, %p4;
	or.pred  	%p9, %p8, %p4;
	selp.b64 	%rd129, %rd128, %rd123, %p8;
	min.s64 	%rd130, %rd124, %rd129;
	selp.b64 	%rd131, %rd130, %rd129, %p6;
	or.pred  	%p10, %p9, %p6;
	selp.u16 	%rs385, 1, 0, %p10;
	selp.b64 	%rd482, %rd131, %rd124, %p9;
	shl.b32 	%r31, %r2, 10;
	setp.lt.u32 	%p11, %r5, %r31;
	@%p11 bra 	$L__BB9_95;
	add.s32 	%r94, %r30, %r31;
	add.s32 	%r95, %r94, %r4;
	add.s32 	%r569, %r95, 1024;
	not.b32 	%r96, %r30;
	add.s32 	%r97, %r96, %r1;
	sub.s32 	%r98, %r97, %r31;
	sub.s32 	%r568, %r98, %r4;
	mov.b32 	%r570, 0;
	mov.u32 	%r571, %r4;
$L__BB9_80:
	shl.b32 	%r38, %r2, 10;
	add.s32 	%r571, %r571, %r38;
	add.s32 	%r99, %r1, -1024;
	setp.gt.u32 	%p12, %r571, %r99;
	@%p12 bra 	$L__BB9_82;
	add.s32 	%r100, %r30, %r571;
	cvt.u64.u32 	%rd132, %r100;
	mul.wide.u32 	%rd133, %r100, 4;
	add.s64 	%rd134, %rd1, %rd133;
	add.s64 	%rd135, %rd2, %rd133;
	add.s64 	%rd136, %rd112, %rd132;
	ld.global.u32 	%r101, [%rd134];
	ld.global.u32 	%r102, [%rd135];
	setp.ne.s32 	%p13, %r101, %r102;
	add.s64 	%rd137, %rd136, 256;
	ld.global.u32 	%r103, [%rd134+1024];
	ld.global.u32 	%r104, [%rd135+1024];
	setp.ne.s32 	%p14, %r103, %r104;
	selp.u16 	%rs107, 1, 0, %p14;
	add.s64 	%rd138, %rd136, 512;
	ld.global.u32 	%r105, [%rd134+2048];
	ld.global.u32 	%r106, [%rd135+2048];
	setp.ne.s32 	%p15, %r105, %r106;
	selp.u16 	%rs108, 1, 0, %p15;
	add.s64 	%rd139, %rd136, 768;
	ld.global.u32 	%r107, [%rd134+3072];
	ld.global.u32 	%r108, [%rd135+3072];
	setp.ne.s32 	%p16, %r107, %r108;
	selp.u16 	%rs109, 1, 0, %p16;
	and.b16  	%rs110, %rs385, 255;
	setp.eq.s16 	%p17, %rs110, 0;
	selp.u16 	%rs111, 1, 0, %p13;
	min.s64 	%rd140, %rd136, %rd482;
	selp.b16 	%rs112, 1, %rs385, %p13;
	selp.b64 	%rd141, %rd140, %rd482, %p13;
	selp.b16 	%rs113, %rs111, %rs112, %p17;
	and.b16  	%rs114, %rs113, 255;
	selp.b64 	%rd142, %rd136, %rd141, %p17;
	setp.eq.s16 	%p18, %rs114, 0;
	min.s64 	%rd143, %rd137, %rd142;
	selp.b16 	%rs115, 1, %rs113, %p14;
	selp.b64 	%rd144, %rd143, %rd142, %p14;
	selp.b16 	%rs116, %rs107, %rs115, %p18;
	and.b16  	%rs117, %rs116, 255;
	selp.b64 	%rd145, %rd137, %rd144, %p18;
	setp.eq.s16 	%p19, %rs117, 0;
	min.s64 	%rd146, %rd138, %rd145;
	selp.b16 	%rs118, 1, %rs116, %p15;
	selp.b64 	%rd147, %rd146, %rd145, %p15;
	selp.b16 	%rs119, %rs108, %rs118, %p19;
	and.b16  	%rs120, %rs119, 255;
	selp.b64 	%rd148, %rd138, %rd147, %p19;
	setp.eq.s16 	%p20, %rs120, 0;
	min.s64 	%rd149, %rd139, %rd148;
	selp.b16 	%rs121, 1, %rs119, %p16;
	selp.b64 	%rd150, %rd149, %rd148, %p16;
	selp.b16 	%rs385, %rs109, %rs121, %p20;
	selp.b64 	%rd482, %rd139, %rd150, %p20;
	sub.s32 	%r109, %r1, %r571;
	shl.b32 	%r110, %r2, 10;
	setp.lt.u32 	%p21, %r109, %r110;
	add.s32 	%r570, %r570, 1;
	add.s32 	%r569, %r569, %r110;
	sub.s32 	%r568, %r568, %r110;
	@%p21 bra 	$L__BB9_95;
	bra.uni 	$L__BB9_80;
$L__BB9_82:
	setp.le.u32 	%p22, %r1, %r571;
	sub.s32 	%r111, %r1, %r571;
	setp.ge.s32 	%p23, %r30, %r111;
	or.pred  	%p24, %p22, %p23;
	@%p24 bra 	$L__BB9_95;
	not.b32 	%r113, %r30;
	add.s32 	%r43, %r1, %r113;
	add.s32 	%r114, %r38, %r4;
	sub.s32 	%r115, %r43, %r114;
	mul.lo.s32 	%r116, %r2, %r570;
	shl.b32 	%r117, %r116, 10;
	sub.s32 	%r118, %r115, %r117;
	shr.u32 	%r119, %r118, 8;
	add.s32 	%r44, %r119, 1;
	and.b32  	%r45, %r44, 7;
	setp.lt.u32 	%p25, %r118, 1792;
	mov.u32 	%r576, %r30;
	@%p25 bra 	$L__BB9_87;
	or.b32  	%r574, %r30, 1024;
	shr.u32 	%r120, %r568, 8;
	add.s32 	%r121, %r120, 1;
	and.b32  	%r122, %r121, 33554424;
	neg.s32 	%r572, %r122;
$L__BB9_85:
	.pragma "nounroll";
	add.s32 	%r123, %r569, -1024;
	cvt.u64.u32 	%rd152, %r123;
	mul.wide.u32 	%rd153, %r123, 4;
	add.s64 	%rd154, %rd1, %rd153;
	add.s64 	%rd155, %rd2, %rd153;
	add.s64 	%rd156, %rd112, %rd152;
	ld.global.u32 	%r124, [%rd154];
	ld.global.u32 	%r125, [%rd155];
	setp.ne.s32 	%p26, %r124, %r125;
	selp.u16 	%rs123, 1, 0, %p26;
	and.b16  	%rs124, %rs385, 255;
	setp.ne.s16 	%p28, %rs124, 0;
	and.pred  	%p29, %p28, %p26;
	min.s64 	%rd157, %rd156, %rd482;
	setp.eq.s16 	%p30, %rs124, 0;
	selp.b16 	%rs125, %rs123, %rs385, %p30;
	selp.b64 	%rd158, %rd156, %rd482, %p30;
	selp.b16 	%rs126, 1, %rs125, %p29;
	and.b16  	%rs127, %rs126, 255;
	selp.b64 	%rd159, %rd157, %rd158, %p29;
	add.s32 	%r126, %r569, -768;
	cvt.u64.u32 	%rd160, %r126;
	mul.wide.u32 	%rd161, %r126, 4;
	add.s64 	%rd162, %rd1, %rd161;
	add.s64 	%rd163, %rd2, %rd161;
	add.s64 	%rd164, %rd112, %rd160;
	ld.global.u32 	%r127, [%rd162];
	ld.global.u32 	%r128, [%rd163];
	setp.ne.s32 	%p31, %r127, %r128;
	selp.u16 	%rs128, 1, 0, %p31;
	setp.ne.s16 	%p33, %rs127, 0;
	and.pred  	%p34, %p33, %p31;
	min.s64 	%rd165, %rd164, %rd159;
	setp.eq.s16 	%p35, %rs127, 0;
	selp.b16 	%rs129, %rs128, %rs126, %p35;
	selp.b64 	%rd166, %rd164, %rd159, %p35;
	selp.b16 	%rs130, 1, %rs129, %p34;
	and.b16  	%rs131, %rs130, 255;
	selp.b64 	%rd167, %rd165, %rd166, %p34;
	add.s32 	%r129, %r569, -512;
	cvt.u64.u32 	%rd168, %r129;
	mul.wide.u32 	%rd169, %r129, 4;
	add.s64 	%rd170, %rd1, %rd169;
	add.s64 	%rd171, %rd2, %rd169;
	add.s64 	%rd172, %rd112, %rd168;
	ld.global.u32 	%r130, [%rd170];
	ld.global.u32 	%r131, [%rd171];
	setp.ne.s32 	%p36, %r130, %r131;
	selp.u16 	%rs132, 1, 0, %p36;
	setp.ne.s16 	%p38, %rs131, 0;
	and.pred  	%p39, %p38, %p36;
	min.s64 	%rd173, %rd172, %rd167;
	setp.eq.s16 	%p40, %rs131, 0;
	selp.b16 	%rs133, %rs132, %rs130, %p40;
	selp.b64 	%rd174, %rd172, %rd167, %p40;
	selp.b16 	%rs134, 1, %rs133, %p39;
	and.b16  	%rs135, %rs134, 255;
	selp.b64 	%rd175, %rd173, %rd174, %p39;
	add.s32 	%r132, %r569, 768;
	add.s32 	%r133, %r569, -256;
	cvt.u64.u32 	%rd176, %r133;
	mul.wide.u32 	%rd177, %r133, 4;
	add.s64 	%rd178, %rd1, %rd177;
	add.s64 	%rd179, %rd2, %rd177;
	add.s64 	%rd180, %rd112, %rd176;
	ld.global.u32 	%r134, [%rd178];
	ld.global.u32 	%r135, [%rd179];
	setp.ne.s32 	%p41, %r134, %r135;
	selp.u16 	%rs136, 1, 0, %p41;
	setp.ne.s16 	%p43, %rs135, 0;
	and.pred  	%p44, %p43, %p41;
	min.s64 	%rd181, %rd180, %rd175;
	setp.eq.s16 	%p45, %rs135, 0;
	selp.b16 	%rs137, %rs136, %rs134, %p45;
	selp.b64 	%rd182, %rd180, %rd175, %p45;
	selp.b16 	%rs138, 1, %rs137, %p44;
	and.b16  	%rs139, %rs138, 255;
	selp.b64 	%rd183, %rd181, %rd182, %p44;
	cvt.u64.u32 	%rd184, %r569;
	mul.wide.u32 	%rd185, %r569, 4;
	add.s64 	%rd186, %rd1, %rd185;
	add.s64 	%rd187, %rd2, %rd185;
	add.s64 	%rd188, %rd112, %rd184;
	ld.global.u32 	%r136, [%rd186];
	ld.global.u32 	%r137, [%rd187];
	setp.ne.s32 	%p46, %r136, %r137;
	selp.u16 	%rs140, 1, 0, %p46;
	setp.ne.s16 	%p48, %rs139, 0;
	and.pred  	%p49, %p48, %p46;
	min.s64 	%rd189, %rd188, %rd183;
	setp.eq.s16 	%p50, %rs139, 0;
	selp.b16 	%rs141, %rs140, %rs138, %p50;
	selp.b64 	%rd190, %rd188, %rd183, %p50;
	selp.b16 	%rs142, 1, %rs141, %p49;
	and.b16  	%rs143, %rs142, 255;
	selp.b64 	%rd191, %rd189, %rd190, %p49;
	add.s32 	%r138, %r569, 256;
	cvt.u64.u32 	%rd192, %r138;
	mul.wide.u32 	%rd193, %r138, 4;
	add.s64 	%rd194, %rd1, %rd193;
	add.s64 	%rd195, %rd2, %rd193;
	add.s64 	%rd196, %rd112, %rd192;
	ld.global.u32 	%r139, [%rd194];
	ld.global.u32 	%r140, [%rd195];
	setp.ne.s32 	%p51, %r139, %r140;
	selp.u16 	%rs144, 1, 0, %p51;
	setp.ne.s16 	%p53, %rs143, 0;
	and.pred  	%p54, %p53, %p51;
	min.s64 	%rd197, %rd196, %rd191;
	setp.eq.s16 	%p55, %rs143, 0;
	selp.b16 	%rs145, %rs144, %rs142, %p55;
	selp.b64 	%rd198, %rd196, %rd191, %p55;
	selp.b16 	%rs146, 1, %rs145, %p54;
	and.b16  	%rs147, %rs146, 255;
	selp.b64 	%rd199, %rd197, %rd198, %p54;
	add.s32 	%r141, %r569, 512;
	cvt.u64.u32 	%rd200, %r141;
	mul.wide.u32 	%rd201, %r141, 4;
	add.s64 	%rd202, %rd1, %rd201;
	add.s64 	%rd203, %rd2, %rd201;
	add.s64 	%rd204, %rd112, %rd200;
	ld.global.u32 	%r142, [%rd202];
	ld.global.u32 	%r143, [%rd203];
	setp.ne.s32 	%p56, %r142, %r143;
	selp.u16 	%rs148, 1, 0, %p56;
	setp.ne.s16 	%p58, %rs147, 0;
	and.pred  	%p59, %p58, %p56;
	min.s64 	%rd205, %rd204, %rd199;
	setp.eq.s16 	%p60, %rs147, 0;
	selp.b16 	%rs149, %rs148, %rs146, %p60;
	selp.b64 	%rd206, %rd204, %rd199, %p60;
	selp.b16 	%rs150, 1, %rs149, %p59;
	and.b16  	%rs151, %rs150, 255;
	selp.b64 	%rd207, %rd205, %rd206, %p59;
	cvt.u64.u32 	%rd208, %r132;
	mul.wide.u32 	%rd209, %r132, 4;
	add.s64 	%rd210, %rd1, %rd209;
	add.s64 	%rd211, %rd2, %rd209;
	add.s64 	%rd212, %rd112, %rd208;
	ld.global.u32 	%r144, [%rd210];
	ld.global.u32 	%r145, [%rd211];
	setp.ne.s32 	%p61, %r144, %r145;
	selp.u16 	%rs152, 1, 0, %p61;
	setp.ne.s16 	%p63, %rs151, 0;
	and.pred  	%p64, %p63, %p61;
	min.s64 	%rd213, %rd212, %rd207;
	setp.eq.s16 	%p65, %rs151, 0;
	selp.b16 	%rs153, %rs152, %rs150, %p65;
	selp.b64 	%rd214, %rd212, %rd207, %p65;
	selp.b16 	%rs385, 1, %rs153, %p64;
	selp.b64 	%rd482, %rd213, %rd214, %p64;
	add.s32 	%r574, %r574, 2048;
	add.s32 	%r569, %r569, 2048;
	add.s32 	%r572, %r572, 8;
	setp.ne.s32 	%p66, %r572, 0;
	@%p66 bra 	$L__BB9_85;
	add.s32 	%r576, %r574, -1024;
$L__BB9_87:
	setp.eq.s32 	%p67, %r45, 0;
	@%p67 bra 	$L__BB9_95;
	setp.lt.u32 	%p68, %r45, 4;
	@%p68 bra 	$L__BB9_90;
	add.s32 	%r146, %r576, %r571;
	cvt.u64.u32 	%rd216, %r146;
	mul.wide.u32 	%rd217, %r146, 4;
	add.s64 	%rd218, %rd1, %rd217;
	add.s64 	%rd219, %rd2, %rd217;
	add.s64 	%rd220, %rd112, %rd216;
	ld.global.u32 	%r147, [%rd218];
	ld.global.u32 	%r148, [%rd219];
	setp.ne.s32 	%p69, %r147, %r148;
	selp.u16 	%rs155, 1, 0, %p69;
	and.b16  	%rs156, %rs385, 255;
	setp.ne.s16 	%p71, %rs156, 0;
	and.pred  	%p72, %p71, %p69;
	min.s64 	%rd221, %rd220, %rd482;
	setp.eq.s16 	%p73, %rs156, 0;
	selp.b16 	%rs157, %rs155, %rs385, %p73;
	selp.b64 	%rd222, %rd220, %rd482, %p73;
	selp.b16 	%rs158, 1, %rs157, %p72;
	and.b16  	%rs159, %rs158, 255;
	selp.b64 	%rd223, %rd221, %rd222, %p72;
	add.s32 	%r149, %r146, 256;
	cvt.u64.u32 	%rd224, %r149;
	mul.wide.u32 	%rd225, %r149, 4;
	add.s64 	%rd226, %rd1, %rd225;
	add.s64 	%rd227, %rd2, %rd225;
	add.s64 	%rd228, %rd112, %rd224;
	ld.global.u32 	%r150, [%rd226];
	ld.global.u32 	%r151, [%rd227];
	setp.ne.s32 	%p74, %r150, %r151;
	selp.u16 	%rs160, 1, 0, %p74;
	setp.ne.s16 	%p76, %rs159, 0;
	and.pred  	%p77, %p76, %p74;
	min.s64 	%rd229, %rd228, %rd223;
	setp.eq.s16 	%p78, %rs159, 0;
	selp.b16 	%rs161, %rs160, %rs158, %p78;
	selp.b64 	%rd230, %rd228, %rd223, %p78;
	selp.b16 	%rs162, 1, %rs161, %p77;
	and.b16  	%rs163, %rs162, 255;
	selp.b64 	%rd231, %rd229, %rd230, %p77;
	add.s32 	%r152, %r146, 512;
	cvt.u64.u32 	%rd232, %r152;
	mul.wide.u32 	%rd233, %r152, 4;
	add.s64 	%rd234, %rd1, %rd233;
	add.s64 	%rd235, %rd2, %rd233;
	add.s64 	%rd236, %rd112, %rd232;
	ld.global.u32 	%r153, [%rd234];
	ld.global.u32 	%r154, [%rd235];
	setp.ne.s32 	%p79, %r153, %r154;
	selp.u16 	%rs164, 1, 0, %p79;
	setp.ne.s16 	%p81, %rs163, 0;
	and.pred  	%p82, %p81, %p79;
	min.s64 	%rd237, %rd236, %rd231;
	setp.eq.s16 	%p83, %rs163, 0;
	selp.b16 	%rs165, %rs164, %rs162, %p83;
	selp.b64 	%rd238, %rd236, %rd231, %p83;
	selp.b16 	%rs166, 1, %rs165, %p82;
	and.b16  	%rs167, %rs166, 255;
	selp.b64 	%rd239, %rd237, %rd238, %p82;
	add.s32 	%r155, %r146, 768;
	cvt.u64.u32 	%rd240, %r155;
	mul.wide.u32 	%rd241, %r155, 4;
	add.s64 	%rd242, %rd1, %rd241;
	add.s64 	%rd243, %rd2, %rd241;
	add.s64 	%rd244, %rd112, %rd240;
	ld.global.u32 	%r156, [%rd242];
	ld.global.u32 	%r157, [%rd243];
	setp.ne.s32 	%p84, %r156, %r157;
	selp.u16 	%rs168, 1, 0, %p84;
	setp.ne.s16 	%p86, %rs167, 0;
	and.pred  	%p87, %p86, %p84;
	min.s64 	%rd245, %rd244, %rd239;
	setp.eq.s16 	%p88, %rs167, 0;
	selp.b16 	%rs169, %rs168, %rs166, %p88;
	selp.b64 	%rd246, %rd244, %rd239, %p88;
	selp.b16 	%rs385, 1, %rs169, %p87;
	selp.b64 	%rd482, %rd245, %rd246, %p87;
	add.s32 	%r576, %r576, 1024;
$L__BB9_90:
	and.b32  	%r158, %r44, 3;
	setp.eq.s32 	%p89, %r158, 0;
	@%p89 bra 	$L__BB9_95;
	setp.eq.s32 	%p90, %r158, 1;
	@%p90 bra 	$L__BB9_93;
	add.s32 	%r159, %r576, %r571;
	cvt.u64.u32 	%rd248, %r159;
	mul.wide.u32 	%rd249, %r159, 4;
	add.s64 	%rd250, %rd1, %rd249;
	add.s64 	%rd251, %rd2, %rd249;
	add.s64 	%rd252, %rd112, %rd248;
	ld.global.u32 	%r160, [%rd250];
	ld.global.u32 	%r161, [%rd251];
	setp.ne.s32 	%p91, %r160, %r161;
	selp.u16 	%rs171, 1, 0, %p91;
	and.b16  	%rs172, %rs385, 255;
	setp.ne.s16 	%p93, %rs172, 0;
	and.pred  	%p94, %p93, %p91;
	min.s64 	%rd253, %rd252, %rd482;
	setp.eq.s16 	%p95, %rs172, 0;
	selp.b16 	%rs173, %rs171, %rs385, %p95;
	selp.b64 	%rd254, %rd252, %rd482, %p95;
	selp.b16 	%rs174, 1, %rs173, %p94;
	and.b16  	%rs175, %rs174, 255;
	selp.b64 	%rd255, %rd253, %rd254, %p94;
	add.s32 	%r162, %r159, 256;
	cvt.u64.u32 	%rd256, %r162;
	mul.wide.u32 	%rd257, %r162, 4;
	add.s64 	%rd258, %rd1, %rd257;
	add.s64 	%rd259, %rd2, %rd257;
	add.s64 	%rd260, %rd112, %rd256;
	ld.global.u32 	%r163, [%rd258];
	ld.global.u32 	%r164, [%rd259];
	setp.ne.s32 	%p96, %r163, %r164;
	selp.u16 	%rs176, 1, 0, %p96;
	setp.ne.s16 	%p98, %rs175, 0;
	and.pred  	%p99, %p98, %p96;
	min.s64 	%rd261, %rd260, %rd255;
	setp.eq.s16 	%p100, %rs175, 0;
	selp.b16 	%rs177, %rs176, %rs174, %p100;
	selp.b64 	%rd262, %rd260, %rd255, %p100;
	selp.b16 	%rs385, 1, %rs177, %p99;
	selp.b64 	%rd482, %rd261, %rd262, %p99;
	add.s32 	%r576, %r576, 512;
$L__BB9_93:
	and.b32  	%r165, %r43, 256;
	setp.ne.s32 	%p101, %r165, 0;
	@%p101 bra 	$L__BB9_95;
	add.s32 	%r166, %r576, %r571;
	cvt.u64.u32 	%rd263, %r166;
	mul.wide.u32 	%rd264, %r166, 4;
	add.s64 	%rd265, %rd1, %rd264;
	add.s64 	%rd266, %rd2, %rd264;
	add.s64 	%rd267, %rd112, %rd263;
	ld.global.u32 	%r167, [%rd265];
	ld.global.u32 	%r168, [%rd266];
	setp.ne.s32 	%p102, %r167, %r168;
	selp.u16 	%rs178, 1, 0, %p102;
	and.b16  	%rs179, %rs385, 255;
	setp.ne.s16 	%p104, %rs179, 0;
	and.pred  	%p105, %p104, %p102;
	min.s64 	%rd268, %rd267, %rd482;
	setp.eq.s16 	%p106, %rs179, 0;
	selp.b16 	%rs180, %rs178, %rs385, %p106;
	selp.b64 	%rd269, %rd267, %rd482, %p106;
	selp.b16 	%rs385, 1, %rs180, %p105;
	selp.b64 	%rd482, %rd268, %rd269, %p105;
$L__BB9_95:
	// begin inline asm
	mov.u32 %r169, %laneid;
	// end inline asm
	cvt.u32.u16 	%r190, %rs385;
	and.b32  	%r171, %r190, 255;
	mov.b32 	%r187, 1;
	mov.b32 	%r188, 31;
	mov.b32 	%r189, -1;
	// begin inline asm
	shfl.sync.down.b32 %r170, %r171, %r187, %r188, %r189;
	// end inline asm
	// begin inline asm
	shfl.sync.down.b32 %r175, %r176, %r187, %r188, %r189;
	// end inline asm
	mov.b64 	{%r181, %r186}, %rd482;
	// begin inline asm
	shfl.sync.down.b32 %r180, %r181, %r187, %r188, %r189;
	// end inline asm
	// begin inline asm
	shfl.sync.down.b32 %r185, %r186, %r187, %r188, %r189;
	// end inline asm
	mov.b64 	%rd88, {%r180, %r185};
	cvt.u16.u32 	%rs74, %r170;
	setp.gt.s32 	%p107, %r169, 30;
	@%p107 bra 	$L__BB9_99;
	and.b16  	%rs181, %rs385, 255;
	setp.eq.s16 	%p108, %rs181, 0;
	and.b16  	%rs182, %rs74, 255;
	setp.eq.s16 	%p109, %rs182, 0;
	or.pred  	%p110, %p108, %p109;
	@%p110 bra 	$L__BB9_98;
	min.s64 	%rd482, %rd88, %rd482;
	mov.b16 	%rs385, 1;
	bra.uni 	$L__BB9_99;
$L__BB9_98:
	setp.eq.s16 	%p111, %rs181, 0;
	selp.b16 	%rs385, %rs74, %rs385, %p111;
	selp.b64 	%rd482, %rd88, %rd482, %p111;
$L__BB9_99:
	cvt.u32.u16 	%r211, %rs385;
	and.b32  	%r192, %r211, 255;
	mov.b32 	%r208, 2;
	mov.b32 	%r209, 31;
	mov.b32 	%r210, -1;
	// begin inline asm
	shfl.sync.down.b32 %r191, %r192, %r208, %r209, %r210;
	// end inline asm
	// begin inline asm
	shfl.sync.down.b32 %r196, %r197, %r208, %r209, %r210;
	// end inline asm
	mov.b64 	{%r202, %r207}, %rd482;
	// begin inline asm
	shfl.sync.down.b32 %r201, %r202, %r208, %r209, %r210;
	// end inline asm
	// begin inline asm
	shfl.sync.down.b32 %r206, %r207, %r208, %r209, %r210;
	// end inline asm
	mov.b64 	%rd92, {%r201, %r206};
	cvt.u16.u32 	%rs77, %r191;
	setp.gt.s32 	%p112, %r169, 29;
	@%p112 bra 	$L__BB9_103;
	and.b16  	%rs185, %rs385, 255;
	setp.eq.s16 	%p113, %rs185, 0;
	and.b16  	%rs186, %rs77, 255;
	setp.eq.s16 	%p114, %rs186, 0;
	or.pred  	%p115, %p113, %p114;
	@%p115 bra 	$L__BB9_102;
	min.s64 	%rd482, %rd92, %rd482;
	mov.b16 	%rs385, 1;
	bra.uni 	$L__BB9_103;
$L__BB9_102:
	setp.eq.s16 	%p116, %rs185, 0;
	selp.b16 	%rs385, %rs77, %rs385, %p116;
	selp.b64 	%rd482, %rd92, %rd482, %p116;
$L__BB9_103:
	cvt.u32.u16 	%r232, %rs385;
	and.b32  	%r213, %r232, 255;
	mov.b32 	%r229, 4;
	mov.b32 	%r230, 31;
	mov.b32 	%r231, -1;
	// begin inline asm
	shfl.sync.down.b32 %r212, %r213, %r229, %r230, %r231;
	// end inline asm
	// begin inline asm
	shfl.sync.down.b32 %r217, %r218, %r229, %r230, %r231;
	// end inline asm
	mov.b64 	{%r223, %r228}, %rd482;
	// begin inline asm
	shfl.sync.down.b32 %r222, %r223, %r229, %r230, %r231;
	// end inline asm
	// begin inline asm
	shfl.sync.down.b32 %r227, %r228, %r229, %r230, %r231;
	// end inline asm
	mov.b64 	%rd96, {%r222, %r227};
	cvt.u16.u32 	%rs80, %r212;
	setp.gt.s32 	%p117, %r169, 27;
	@%p117 bra 	$L__BB9_107;
	and.b16  	%rs189, %rs385, 255;
	setp.eq.s16 	%p118, %rs189, 0;
	and.b16  	%rs190, %rs80, 255;
	setp.eq.s16 	%p119, %rs190, 0;
	or.pred  	%p120, %p118, %p119;
	@%p120 bra 	$L__BB9_106;
	min.s64 	%rd482, %rd96, %rd482;
	mov.b16 	%rs385, 1;
	bra.uni 	$L__BB9_107;
$L__BB9_106:
	setp.eq.s16 	%p121, %rs189, 0;
	selp.b16 	%rs385, %rs80, %rs385, %p121;
	selp.b64 	%rd482, %rd96, %rd482, %p121;
$L__BB9_107:
	cvt.u32.u16 	%r253, %rs385;
	and.b32  	%r234, %r253, 255;
	mov.b32 	%r250, 8;
	mov.b32 	%r251, 31;
	mov.b32 	%r252, -1;
	// begin inline asm
	shfl.sync.down.b32 %r233, %r234, %r250, %r251, %r252;
	// end inline asm
	// begin inline asm
	shfl.sync.down.b32 %r238, %r239, %r250, %r251, %r252;
	// end inline asm
	mov.b64 	{%r244, %r249}, %rd482;
	// begin inline asm
	shfl.sync.down.b32 %r243, %r244, %r250, %r251, %r252;
	// end inline asm
	// begin inline asm
	shfl.sync.down.b32 %r248, %r249, %r250, %r251, %r252;
	// end inline asm
	mov.b64 	%rd100, {%r243, %r248};
	cvt.u16.u32 	%rs83, %r233;
	setp.gt.s32 	%p122, %r169, 23;
	@%p122 bra 	$L__BB9_111;
	and.b16  	%rs193, %rs385, 255;
	setp.eq.s16 	%p123, %rs193, 0;
	and.b16  	%rs194, %rs83, 255;
	setp.eq.s16 	%p124, %rs194, 0;
	or.pred  	%p125, %p123, %p124;
	@%p125 bra 	$L__BB9_110;
	min.s64 	%rd482, %rd100, %rd482;
	mov.b16 	%rs385, 1;
	bra.uni 	$L__BB9_111;
$L__BB9_110:
	setp.eq.s16 	%p126, %rs193, 0;
	selp.b16 	%rs385, %rs83, %rs385, %p126;
	selp.b64 	%rd482, %rd100, %rd482, %p126;
$L__BB9_111:
	cvt.u32.u16 	%r274, %rs385;
	and.b32  	%r255, %r274, 255;
	mov.b32 	%r271, 16;
	mov.b32 	%r272, 31;
	mov.b32 	%r273, -1;
	// begin inline asm
	shfl.sync.down.b32 %r254, %r255, %r271, %r272, %r273;
	// end inline asm
	// begin inline asm
	shfl.sync.down.b32 %r259, %r260, %r271, %r272, %r273;
	// end inline asm
	mov.b64 	{%r265, %r270}, %rd482;
	// begin inline asm
	shfl.sync.down.b32 %r264, %r265, %r271, %r272, %r273;
	// end inline asm
	// begin inline asm
	shfl.sync.down.b32 %r269, %r270, %r271, %r272, %r273;
	// end inline asm
	mov.b64 	%rd104, {%r264, %r269};
	cvt.u16.u32 	%rs86, %r254;
	setp.gt.s32 	%p127, %r169, 15;
	@%p127 bra 	$L__BB9_115;
	and.b16  	%rs197, %rs385, 255;
	setp.eq.s16 	%p128, %rs197, 0;
	and.b16  	%rs198, %rs86, 255;
	setp.eq.s16 	%p129, %rs198, 0;
	or.pred  	%p130, %p128, %p129;
	@%p130 bra 	$L__BB9_114;
	min.s64 	%rd482, %rd104, %rd482;
	mov.b16 	%rs385, 1;
	bra.uni 	$L__BB9_115;
$L__BB9_114:
	setp.eq.s16 	%p131, %rs197, 0;
	selp.b16 	%rs385, %rs86, %rs385, %p131;
	selp.b64 	%rd482, %rd104, %rd482, %p131;
$L__BB9_115:
	setp.ne.s32 	%p132, %r169, 0;
	@%p132 bra 	$L__BB9_117;
	shr.u32 	%r275, %r30, 1;
	and.b32  	%r276, %r275, 496;
	mov.u32 	%r277, _ZZN3cub18CUB_300001_SM_10006detail6reduce18DeviceReduceKernelINS2_10policy_hubIN4cuda3std3__45tupleIJblEEEjN6thrust24THRUST_300001_SM_1000_NS8cuda_cub9__find_if7functorIS9_EEE10Policy1000ENSB_12zip_iteratorINS8_IJNSD_26transform_input_iterator_tIbNSC_6detail35transform_pair_of_input_iterators_tIbNSB_6detail15normal_iteratorINSB_10device_ptrIiEEEESQ_NS7_8equal_toIiEEEENS7_10__not_fn_tINS7_10__identityEEEEENSB_17counting_iteratorIlNSB_11use_defaultESZ_SZ_EEEEEEEjSF_S9_SV_EEvT0_PT3_T1_NS0_13GridEvenShareIS16_EET2_T4_E12temp_storage;
	add.s32 	%r278, %r277, %r276;
	st.shared.u8 	[%r278+8], %rs385;
	st.shared.u64 	[%r278+16], %rd482;
$L__BB9_117:
	bar.sync 	0;
	setp.ne.s32 	%p133, %r30, 0;
	@%p133 bra 	$L__BB9_119;
	ld.shared.u8 	%rs201, [_ZZN3cub18CUB_300001_SM_10006detail6reduce18DeviceReduceKernelINS2_10policy_hubIN4cuda3std3__45tupleIJblEEEjN6thrust24THRUST_300001_SM_1000_NS8cuda_cub9__find_if7functorIS9_EEE10Policy1000ENSB_12zip_iteratorINS8_IJNSD_26transform_input_iterator_tIbNSC_6detail35transform_pair_of_input_iterators_tIbNSB_6detail15normal_iteratorINSB_10device_ptrIiEEEESQ_NS7_8equal_toIiEEEENS7_10__not_fn_tINS7_10__identityEEEEENSB_17counting_iteratorIlNSB_11use_defaultESZ_SZ_EEEEEEEjSF_S9_SV_EEvT0_PT3_T1_NS0_13GridEvenShareIS16_EET2_T4_E12temp_storage+24];
	ld.shared.u64 	%rd270, [_ZZN3cub18CUB_300001_SM_10006detail6reduce18DeviceReduceKernelINS2_10policy_hubIN4cuda3std3__45tupleIJblEEEjN6thrust24THRUST_300001_SM_1000_NS8cuda_cub9__find_if7functorIS9_EEE10Policy1000ENSB_12zip_iteratorINS8_IJNSD_26transform_input_iterator_tIbNSC_6detail35transform_pair_of_input_iterators_tIbNSB_6detail15normal_iteratorINSB_10device_ptrIiEEEESQ_NS7_8equal_toIiEEEENS7_10__not_fn_tINS7_10__identityEEEEENSB_17counting_iteratorIlNSB_11use_defaultESZ_SZ_EEEEEEEjSF_S9_SV_EEvT0_PT3_T1_NS0_13GridEvenShareIS16_EET2_T4_E12temp_storage+32];
	and.b16  	%rs202, %rs385, 255;
	setp.eq.s16 	%p134, %rs202, 0;
	setp.eq.s16 	%p135, %rs201, 0;
	min.s64 	%rd271, %rd270, %rd482;
	selp.b16 	%rs203, %rs385, 1, %p135;
	selp.b16 	%rs204, %rs201, %rs203, %p134;
	and.b16  	%rs205, %rs204, 255;
	selp.b64 	%rd272, %rd482, %rd271, %p135;
	selp.b64 	%rd273, %rd270, %rd272, %p134;
	ld.shared.u8 	%rs206, [_ZZN3cub18CUB_300001_SM_10006detail6reduce18DeviceReduceKernelINS2_10policy_hubIN4cuda3std3__45tupleIJblEEEjN6thrust24THRUST_300001_SM_1000_NS8cuda_cub9__find_if7functorIS9_EEE10Policy1000ENSB_12zip_iteratorINS8_IJNSD_26transform_input_iterator_tIbNSC_6detail35transform_pair_of_input_iterators_tIbNSB_6detail15normal_iteratorINSB_10device_ptrIiEEEESQ_NS7_8equal_toIiEEEENS7_10__not_fn_tINS7_10__identityEEEEENSB_17counting_iteratorIlNSB_11use_defaultESZ_SZ_EEEEEEEjSF_S9_SV_EEvT0_PT3_T1_NS0_13GridEvenShareIS16_EET2_T4_E12temp_storage+40];
	ld.shared.u64 	%rd274, [_ZZN3cub18CUB_300001_SM_10006detail6reduce18DeviceReduceKernelINS2_10policy_hubIN4cuda3std3__45tupleIJblEEEjN6thrust24THRUST_300001_SM_1000_NS8cuda_cub9__find_if7functorIS9_EEE10Policy1000ENSB_12zip_iteratorINS8_IJNSD_26transform_input_iterator_tIbNSC_6detail35transform_pair_of_input_iterators_tIbNSB_6detail15normal_iteratorINSB_10device_ptrIiEEEESQ_NS7_8equal_toIiEEEENS7_10__not_fn_tINS7_10__identityEEEEENSB_17counting_iteratorIlNSB_11use_defaultESZ_SZ_EEEEEEEjSF_S9_SV_EEvT0_PT3_T1_NS0_13GridEvenShareIS16_EET2_T4_E12temp_storage+48];
	setp.eq.s16 	%p136, %rs205, 0;
	setp.eq.s16 	%p137, %rs206, 0;
	min.s64 	%rd275, %rd274, %rd273;
	selp.b16 	%rs207, %rs204, 1, %p137;
	selp.b16 	%rs208, %rs206, %rs207, %p136;
	and.b16  	%rs209, %rs208, 255;
	selp.b64 	%rd276, %rd273, %rd275, %p137;
	selp.b64 	%rd277, %rd274, %rd276, %p136;
	ld.shared.u8 	%rs210, [_ZZN3cub18CUB_300001_SM_10006detail6reduce18DeviceReduceKernelINS2_10policy_hubIN4cuda3std3__45tupleIJblEEEjN6thrust24THRUST_300001_SM_1000_NS8cuda_cub9__find_if7functorIS9_EEE10Policy1000ENSB_12zip_iteratorINS8_IJNSD_26transform_input_iterator_tIbNSC_6detail35transform_pair_of_input_iterators_tIbNSB_6detail15normal_iteratorINSB_10device_ptrIiEEEESQ_NS7_8equal_toIiEEEENS7_10__not_fn_tINS7_10__identityEEEEENSB_17counting_iteratorIlNSB_11use_defaultESZ_SZ_EEEEEEEjSF_S9_SV_EEvT0_PT3_T1_NS0_13GridEvenShareIS16_EET2_T4_E12temp_storage+56];
	ld.shared.u64 	%rd278, [_ZZN3cub18CUB_300001_SM_10006detail6reduce18DeviceReduceKernelINS2_10policy_hubIN4cuda3std3__45tupleIJblEEEjN6thrust24THRUST_300001_SM_1000_NS8cuda_cub9__find_if7functorIS9_EEE10Policy1000ENSB_12zip_iteratorINS8_IJNSD_26transform_input_iterator_tIbNSC_6detail35transform_pair_of_input_iterators_tIbNSB_6detail15normal_iteratorINSB_10device_ptrIiEEEESQ_NS7_8equal_toIiEEEENS7_10__not_fn_tINS7_10__identityEEEEENSB_17counting_iteratorIlNSB_11use_defaultESZ_SZ_EEEEEEEjSF_S9_SV_EEvT0_PT3_T1_NS0_13GridEvenShareIS16_EET2_T4_E12temp_storage+64];
	setp.eq.s16 	%p138, %rs209, 0;
	setp.eq.s16 	%p139, %rs210, 0;
	min.s64 	%rd279, %rd278, %rd277;
	selp.b16 	%rs211, %rs208, 1, %p139;
	selp.b16 	%rs212, %rs210, %rs211, %p138;
	and.b16  	%rs213, %rs212, 255;
	selp.b64 	%rd280, %rd277, %rd279, %p139;
	selp.b64 	%rd281, %rd278, %rd280, %p138;
	ld.shared.u8 	%rs214, [_ZZN3cub18CUB_300001_SM_10006detail6reduce18DeviceReduceKernelINS2_10policy_hubIN4cuda3std3__45tupleIJblEEEjN6thrust24THRUST_300001_SM_1000_NS8cuda_cub9__find_if7functorIS9_EEE10Policy1000ENSB_12zip_iteratorINS8_IJNSD_26transform_input_iterator_tIbNSC_6detail35transform_pair_of_input_iterators_tIbNSB_6detail15normal_iteratorINSB_10device_ptrIiEEEESQ_NS7_8equal_toIiEEEENS7_10__not_fn_tINS7_10__identityEEEEENSB_17counting_iteratorIlNSB_11use_defaultESZ_SZ_EEEEEEEjSF_S9_SV_EEvT0_PT3_T1_NS0_13GridEvenShareIS16_EET2_T4_E12temp_storage+72];
	ld.shared.u64 	%rd282, [_ZZN3cub18CUB_300001_SM_10006detail6reduce18DeviceReduceKernelINS2_10policy_hubIN4cuda3std3__45tupleIJblEEEjN6thrust24THRUST_300001_SM_1000_NS8cuda_cub9__find_if7functorIS9_EEE10Policy1000ENSB_12zip_iteratorINS8_IJNSD_26transform_input_iterator_tIbNSC_6detail35transform_pair_of_input_iterators_tIbNSB_6detail15normal_iteratorINSB_10device_ptrIiEEEESQ_NS7_8equal_toIiEEEENS7_10__not_fn_tINS7_10__identityEEEEENSB_17counting_iteratorIlNSB_11use_defaultESZ_SZ_EEEEEEEjSF_S9_SV_EEvT0_PT3_T1_NS0_13GridEvenShareIS16_EET2_T4_E12temp_storage+80];
	setp.eq.s16 	%p140, %rs213, 0;
	setp.eq.s16 	%p141, %rs214, 0;
	min.s64 	%rd283, %rd282, %rd281;
	selp.b16 	%rs215, %rs212, 1, %p141;
	selp.b16 	%rs216, %rs214, %rs215, %p140;
	and.b16  	%rs217, %rs216, 255;
	selp.b64 	%rd284, %rd281, %rd283, %p141;
	selp.b64 	%rd285, %rd282, %rd284, %p140;
	ld.shared.u8 	%rs218, [_ZZN3cub18CUB_300001_SM_10006detail6reduce18DeviceReduceKernelINS2_10policy_hubIN4cuda3std3__45tupleIJblEEEjN6thrust24THRUST_300001_SM_1000_NS8cuda_cub9__find_if7functorIS9_EEE10Policy1000ENSB_12zip_iteratorINS8_IJNSD_26transform_input_iterator_tIbNSC_6detail35transform_pair_of_input_iterators_tIbNSB_6detail15normal_iteratorINSB_10device_ptrIiEEEESQ_NS7_8equal_toIiEEEENS7_10__not_fn_tINS7_10__identityEEEEENSB_17counting_iteratorIlNSB_11use_defaultESZ_SZ_EEEEEEEjSF_S9_SV_EEvT0_PT3_T1_NS0_13GridEvenShareIS16_EET2_T4_E12temp_storage+88];
	ld.shared.u64 	%rd286, [_ZZN3cub18CUB_300001_SM_10006detail6reduce18DeviceReduceKernelINS2_10policy_hubIN4cuda3std3__45tupleIJblEEEjN6thrust24THRUST_300001_SM_1000_NS8cuda_cub9__find_if7functorIS9_EEE10Policy1000ENSB_12zip_iteratorINS8_IJNSD_26transform_input_iterator_tIbNSC_6detail35transform_pair_of_input_iterators_tIbNSB_6detail15normal_iteratorINSB_10device_ptrIiEEEESQ_NS7_8equal_toIiEEEENS7_10__not_fn_tINS7_10__identityEEEEENSB_17counting_iteratorIlNSB_11use_defaultESZ_SZ_EEEEEEEjSF_S9_SV_EEvT0_PT3_T1_NS0_13GridEvenShareIS16_EET2_T4_E12temp_storage+96];
	setp.eq.s16 	%p142, %rs217, 0;
	setp.eq.s16 	%p143, %rs218, 0;
	min.s64 	%rd287, %rd286, %rd285;
	selp.b16 	%rs219, %rs216, 1, %p143;
	selp.b16 	%rs220, %rs218, %rs219, %p142;
	and.b16  	%rs221, %rs220, 255;
	selp.b64 	%rd288, %rd285, %rd287, %p143;
	selp.b64 	%rd289, %rd286, %rd288, %p142;
	ld.shared.u8 	%rs222, [_ZZN3cub18CUB_300001_SM_10006detail6reduce18DeviceReduceKernelINS2_10policy_hubIN4cuda3std3__45tupleIJblEEEjN6thrust24THRUST_300001_SM_1000_NS8cuda_cub9__find_if7functorIS9_EEE10Policy1000ENSB_12zip_iteratorINS8_IJNSD_26transform_input_iterator_tIbNSC_6detail35transform_pair_of_input_iterators_tIbNSB_6detail15normal_iteratorINSB_10device_ptrIiEEEESQ_NS7_8equal_toIiEEEENS7_10__not_fn_tINS7_10__identityEEEEENSB_17counting_iteratorIlNSB_11use_defaultESZ_SZ_EEEEEEEjSF_S9_SV_EEvT0_PT3_T1_NS0_13GridEvenShareIS16_EET2_T4_E12temp_storage+104];
	ld.shared.u64 	%rd290, [_ZZN3cub18CUB_300001_SM_10006detail6reduce18DeviceReduceKernelINS2_10policy_hubIN4cuda3std3__45tupleIJblEEEjN6thrust24THRUST_300001_SM_1000_NS8cuda_cub9__find_if7functorIS9_EEE10Policy1000ENSB_12zip_iteratorINS8_IJNSD_26transform_input_iterator_tIbNSC_6detail35transform_pair_of_input_iterators_tIbNSB_6detail15normal_iteratorINSB_10device_ptrIiEEEESQ_NS7_8equal_toIiEEEENS7_10__not_fn_tINS7_10__identityEEEEENSB_17counting_iteratorIlNSB_11use_defaultESZ_SZ_EEEEEEEjSF_S9_SV_EEvT0_PT3_T1_NS0_13GridEvenShareIS16_EET2_T4_E12temp_storage+112];
	setp.eq.s16 	%p144, %rs221, 0;
	setp.eq.s16 	%p145, %rs222, 0;
	min.s64 	%rd291, %rd290, %rd289;
	selp.b16 	%rs223, %rs220, 1, %p145;
	selp.b16 	%rs224, %rs222, %rs223, %p144;
	and.b16  	%rs225, %rs224, 255;
	selp.b64 	%rd292, %rd289, %rd291, %p145;
	selp.b64 	%rd293, %rd290, %rd292, %p144;
	ld.shared.u8 	%rs226, [_ZZN3cub18CUB_300001_SM_10006detail6reduce18DeviceReduceKernelINS2_10policy_hubIN4cuda3std3__45tupleIJblEEEjN6thrust24THRUST_300001_SM_1000_NS8cuda_cub9__find_if7functorIS9_EEE10Policy1000ENSB_12zip_iteratorINS8_IJNSD_26transform_input_iterator_tIbNSC_6detail35transform_pair_of_input_iterators_tIbNSB_6detail15normal_iteratorINSB_10device_ptrIiEEEESQ_NS7_8equal_toIiEEEENS7_10__not_fn_tINS7_10__identityEEEEENSB_17counting_iteratorIlNSB_11use_defaultESZ_SZ_EEEEEEEjSF_S9_SV_EEvT0_PT3_T1_NS0_13GridEvenShareIS16_EET2_T4_E12temp_storage+120];
	ld.shared.u64 	%rd294, [_ZZN3cub18CUB_300001_SM_10006detail6reduce18DeviceReduceKernelINS2_10policy_hubIN4cuda3std3__45tupleIJblEEEjN6thrust24THRUST_300001_SM_1000_NS8cuda_cub9__find_if7functorIS9_EEE10Policy1000ENSB_12zip_iteratorINS8_IJNSD_26transform_input_iterator_tIbNSC_6detail35transform_pair_of_input_iterators_tIbNSB_6detail15normal_iteratorINSB_10device_ptrIiEEEESQ_NS7_8equal_toIiEEEENS7_10__not_fn_tINS7_10__identityEEEEENSB_17counting_iteratorIlNSB_11use_defaultESZ_SZ_EEEEEEEjSF_S9_SV_EEvT0_PT3_T1_NS0_13GridEvenShareIS16_EET2_T4_E12temp_storage+128];
	setp.eq.s16 	%p146, %rs225, 0;
	setp.eq.s16 	%p147, %rs226, 0;
	min.s64 	%rd295, %rd294, %rd293;
	selp.b16 	%rs227, %rs224, 1, %p147;
	selp.b16 	%rs385, %rs226, %rs227, %p146;
	selp.b64 	%rd296, %rd293, %rd295, %p147;
	selp.b64 	%rd482, %rd294, %rd296, %p146;
$L__BB9_119:
	mov.u32 	%r560, %tid.x;
	setp.ne.s32 	%p324, %r560, 0;
	@%p324 bra 	$L__BB9_121;
	ld.param.u64 	%rd472, [_ZN3cub18CUB_300001_SM_10006detail6reduce18DeviceReduceKernelINS2_10policy_hubIN4cuda3std3__45tupleIJblEEEjN6thrust24THRUST_300001_SM_1000_NS8cuda_cub9__find_if7functorIS9_EEE10Policy1000ENSB_12zip_iteratorINS8_IJNSD_26transform_input_iterator_tIbNSC_6detail35transform_pair_of_input_iterators_tIbNSB_6detail15normal_iteratorINSB_10device_ptrIiEEEESQ_NS7_8equal_toIiEEEENS7_10__not_fn_tINS7_10__identityEEEEENSB_17counting_iteratorIlNSB_11use_defaultESZ_SZ_EEEEEEEjSF_S9_SV_EEvT0_PT3_T1_NS0_13GridEvenShareIS16_EET2_T4__param_1];
	cvta.to.global.u64 	%rd469, %rd472;
	mul.wide.u32 	%rd470, %r3, 16;
	add.s64 	%rd471, %rd469, %rd470;
	st.global.u8 	[%rd471], %rs385;
	st.global.u64 	[%rd471+8], %rd482;
$L__BB9_121:
	ret;

}
	// .globl	_ZN3cub18CUB_300001_SM_10006detail6reduce28DeviceReduceSingleTileKernelINS2_10policy_hubIN4cuda3std3__45tupleIJblEEEjN6thrust24THRUST_300001_SM_1000_NS8cuda_cub9__find_if7functorIS9_EEE10Policy1000EPS9_SI_iSF_S9_S9_NS7_10__identityEEEvT0_T1_T2_T3_T4_T6_
.visible .entry _ZN3cub18CUB_300001_SM_10006detail6reduce28DeviceReduceSingleTileKernelINS2_10policy_hubIN4cuda3std3__45tupleIJblEEEjN6thrust24THRUST_300001_SM_1000_NS8cuda_cub9__find_if7functorIS9_EEE10Policy1000EPS9_SI_iSF_S9_S9_NS7_10__identityEEEvT0_T1_T2_T3_T4_T6_(
	.param .u64 .ptr .align 1 _ZN3cub18CUB_300001_SM_10006detail6reduce28DeviceReduceSingleTileKernelINS2_10policy_hubIN4cuda3std3__45tupleIJblEEEjN6thrust24THRUST_300001_SM_1000_NS8cuda_cub9__find_if7functorIS9_EEE10Policy1000EPS9_SI_iSF_S9_S9_NS7_10__identityEEEvT0_T1_T2_T3_T4_T6__param_0,
	.param .u64 .ptr .align 1 _ZN3cub18CUB_300001_SM_10006detail6reduce28DeviceReduceSingleTileKernelINS2_10policy_hubIN4cuda3std3__45tupleIJblEEEjN6thrust24THRUST_300001_SM_1000_NS8cuda_cub9__find_if7functorIS9_EEE10Policy1000EPS9_SI_iSF_S9_S9_NS7_10__identityEEEvT0_T1_T2_T3_T4_T6__param_1,
	.param .u32 _ZN3cub18CUB_300001_SM_10006detail6reduce28DeviceReduceSingleTileKernelINS2_10policy_hubIN4cuda3std3__45tupleIJblEEEjN6thrust24THRUST_300001_SM_1000_NS8cuda_cub9__find_if7functorIS9_EEE10Policy1000EPS9_SI_iSF_S9_S9_NS7_10__identityEEEvT0_T1_T2_T3_T4_T6__param_2,
	.param .align 1 .b8 _ZN3cub18CUB_300001_SM_10006detail6reduce28DeviceReduceSingleTileKernelINS2_10policy_hubIN4cuda3std3__45tupleIJblEEEjN6thrust24THRUST_300001_SM_1000_NS8cuda_cub9__find_if7functorIS9_EEE10Policy1000EPS9_SI_iSF_S9_S9_NS7_10__identityEEEvT0_T1_T2_T3_T4_T6__param_3[1],
	.param .align 8 .b8 _ZN3cub18CUB_300001_SM_10006detail6reduce28DeviceReduceSingleTileKernelINS2_10policy_hubIN4cuda3std3__45tupleIJblEEEjN6thrust24THRUST_300001_SM_1000_NS8cuda_cub9__find_if7functorIS9_EEE10Policy1000EPS9_SI_iSF_S9_S9_NS7_10__identityEEEvT0_T1_T2_T3_T4_T6__param_4[16],
	.param .align 1 .b8 _ZN3cub18CUB_300001_SM_10006detail6reduce28DeviceReduceSingleTileKernelINS2_10policy_hubIN4cuda3std3__45tupleIJblEEEjN6thrust24THRUST_300001_SM_1000_NS8cuda_cub9__find_if7functorIS9_EEE10Policy1000EPS9_SI_iSF_S9_S9_NS7_10__identityEEEvT0_T1_T2_T3_T4_T6__param_5[1]
)
.maxntid 256
.minnctapersm 1
{
	.reg .pred 	%p<188>;
	.reg .b16 	%rs<340>;
	.reg .b32 	%r<406>;
	.reg .b64 	%rd<359>;
	// demoted variable
	.shared .align 8 .b8 _ZZN3cub18CUB_300001_SM_10006detail6reduce28DeviceReduceSingleTileKernelINS2_10policy_hubIN4cuda3std3__45tupleIJblEEEjN6thrust24THRUST_300001_SM_1000_NS8cuda_cub9__find_if7functorIS9_EEE10Policy1000EPS9_SI_iSF_S9_S9_NS7_10__identityEEEvT0_T1_T2_T3_T4_T6_E12temp_storage[152];
	ld.param.u64 	%rd106, [_ZN3cub18CUB_300001_SM_10006detail6reduce28DeviceReduceSingleTileKernelINS2_10policy_hubIN4cuda3std3__45tupleIJblEEEjN6thrust24THRUST_300001_SM_1000_NS8cuda_cub9__find_if7functorIS9_EEE10Policy1000EPS9_SI_iSF_S9_S9_NS7_10__identityEEEvT0_T1_T2_T3_T4_T6__param_4+8];
	ld.param.u64 	%rd105, [_ZN3cub18CUB_300001_SM_10006detail6reduce28DeviceReduceSingleTileKernelINS2_10policy_hubIN4cuda3std3__45tupleIJblEEEjN6thrust24THRUST_300001_SM_1000_NS8cuda_cub9__find_if7functorIS9_EEE10Policy1000EPS9_SI_iSF_S9_S9_NS7_10__identityEEEvT0_T1_T2_T3_T4_T6__param_0];
	ld.param.u64 	%rd107, [_ZN3cub18CUB_300001_SM_10006detail6reduce28DeviceReduceSingleTileKernelINS2_10policy_hubIN4cuda3std3__45tupleIJblEEEjN6thrust24THRUST_300001_SM_1000_NS8cuda_cub9__find_if7functorIS9_EEE10Policy1000EPS9_SI_iSF_S9_S9_NS7_10__identityEEEvT0_T1_T2_T3_T4_T6__param_1];
	ld.param.u32 	%r38, [_ZN3cub18CUB_300001_SM_10006detail6reduce28DeviceReduceSingleTileKernelINS2_10policy_hubIN4cuda3std3__45tupleIJblEEEjN6thrust24THRUST_300001_SM_1000_NS8cuda_cub9__find_if7functorIS9_EEE10Policy1000EPS9_SI_iSF_S9_S9_NS7_10__identityEEEvT0_T1_T2_T3_T4_T6__param_2];
	ld.param.u8 	%rs82, [_ZN3cub18CUB_300001_SM_10006detail6reduce28DeviceReduceSingleTileKernelINS2_10policy_hubIN4cuda3std3__45tupleIJblEEEjN6thrust24THRUST_300001_SM_1000_NS8cuda_cub9__find_if7functorIS9_EEE10Policy1000EPS9_SI_iSF_S9_S9_NS7_10__identityEEEvT0_T1_T2_T3_T4_T6__param_4];
	cvta.to.global.u64 	%rd1, %rd107;
	setp.ne.s32 	%p1, %r38, 0;
	@%p1 bra 	$L__BB10_3;
	mov.u32 	%r392, %tid.x;
	setp.ne.s32 	%p187, %r392, 0;
	@%p187 bra 	$L__BB10_112;
	st.global.u8 	[%rd1], %rs82;
	st.global.u64 	[%rd1+8], %rd106;
	bra.uni 	$L__BB10_112;
$L__BB10_3:
	setp.gt.s32 	%p2, %r38, 1023;
	@%p2 bra 	$L__BB10_74;
	mov.u32 	%r1, %tid.x;
	setp.ge.s32 	%p77, %r1, %r38;
	mov.b16 	%rs311, 0;
	mov.b64 	%rd329, 0;
	mov.u32 	%r396, %r1;
	@%p77 bra 	$L__BB10_6;
	mul.wide.u32 	%rd234, %r1, 16;
	add.s64 	%rd231, %rd105, %rd234;
	// begin inline asm
	ld.global.nc.u64 %rd230, [%rd231];
	// end inline asm
	add.s64 	%rd233, %rd231, 8;
	// begin inline asm
	ld.global.nc.u64 %rd329, [%rd233];
	// end inline asm
	cvt.u16.u64 	%rs311, %rd230;
	add.s32 	%r396, %r1, 256;
$L__BB10_6:
	setp.ge.s32 	%p78, %r396, %r38;
	@%p78 bra 	$L__BB10_12;
	not.b32 	%r158, %r396;
	add.s32 	%r4, %r38, %r158;
	and.b32  	%r159, %r4, 768;
	setp.eq.s32 	%p79, %r159, 768;
	@%p79 bra 	$L__BB10_10;
	mul.wide.u32 	%rd236, %r396, 16;
	add.s64 	%rd323, %rd105, %rd236;
	shr.u32 	%r160, %r4, 8;
	add.s32 	%r161, %r160, 1;
	and.b32  	%r162, %r161, 3;
	neg.s32 	%r394, %r162;
$L__BB10_9:
	.pragma "nounroll";
	// begin inline asm
	ld.global.nc.u64 %rd237, [%rd323];
	// end inline asm
	add.s64 	%rd240, %rd323, 8;
	// begin inline asm
	ld.global.nc.u64 %rd239, [%rd240];
	// end inline asm
	cvt.u16.u64 	%rs190, %rd237;
	and.b16  	%rs191, %rs190, 255;
	and.b16  	%rs192, %rs311, 255;
	setp.eq.s16 	%p80, %rs192, 0;
	setp.eq.s16 	%p81, %rs191, 0;
	min.s64 	%rd241, %rd239, %rd329;
	selp.b64 	%rd242, %rd329, %rd241, %p81;
	selp.b64 	%rd329, %rd239, %rd242, %p80;
	selp.b16 	%rs193, %rs311, 1, %p81;
	selp.b16 	%rs311, %rs190, %rs193, %p80;
	add.s32 	%r396, %r396, 256;
	add.s64 	%rd323, %rd323, 4096;
	add.s32 	%r394, %r394, 1;
	setp.ne.s32 	%p82, %r394, 0;
	@%p82 bra 	$L__BB10_9;
$L__BB10_10:
	setp.lt.u32 	%p83, %r4, 768;
	@%p83 bra 	$L__BB10_12;
$L__BB10_11:
	mul.wide.s32 	%rd259, %r396, 16;
	add.s64 	%rd244, %rd105, %rd259;
	// begin inline asm
	ld.global.nc.u64 %rd243, [%rd244];
	// end inline asm
	add.s64 	%rd246, %rd244, 8;
	// begin inline asm
	ld.global.nc.u64 %rd245, [%rd246];
	// end inline asm
	cvt.u16.u64 	%rs194, %rd243;
	and.b16  	%rs195, %rs194, 255;
	and.b16  	%rs196, %rs311, 255;
	setp.eq.s16 	%p84, %rs196, 0;
	setp.eq.s16 	%p85, %rs195, 0;
	min.s64 	%rd260, %rd245, %rd329;
	selp.b64 	%rd261, %rd329, %rd260, %p85;
	selp.b64 	%rd262, %rd245, %rd261, %p84;
	selp.b16 	%rs197, %rs311, 1, %p85;
	selp.b16 	%rs198, %rs194, %rs197, %p84;
	and.b16  	%rs199, %rs198, 255;
	add.s64 	%rd248, %rd244, 4096;
	// begin inline asm
	ld.global.nc.u64 %rd247, [%rd248];
	// end inline asm
	add.s64 	%rd250, %rd244, 4104;
	// begin inline asm
	ld.global.nc.u64 %rd249, [%rd250];
	// end inline asm
	cvt.u16.u64 	%rs200, %rd247;
	and.b16  	%rs201, %rs200, 255;
	setp.eq.s16 	%p86, %rs199, 0;
	setp.eq.s16 	%p87, %rs201, 0;
	min.s64 	%rd263, %rd249, %rd262;
	selp.b64 	%rd264, %rd262, %rd263, %p87;
	selp.b64 	%rd265, %rd249, %rd264, %p86;
	selp.b16 	%rs202, %rs198, 1, %p87;
	selp.b16 	%rs203, %rs200, %rs202, %p86;
	and.b16  	%rs204, %rs203, 255;
	add.s64 	%rd252, %rd244, 8192;
	// begin inline asm
	ld.global.nc.u64 %rd251, [%rd252];
	// end inline asm
	add.s64 	%rd254, %rd244, 8200;
	// begin inline asm
	ld.global.nc.u64 %rd253, [%rd254];
	// end inline asm
	cvt.u16.u64 	%rs205, %rd251;
	and.b16  	%rs206, %rs205, 255;
	setp.eq.s16 	%p88, %rs204, 0;
	setp.eq.s16 	%p89, %rs206, 0;
	min.s64 	%rd266, %rd253, %rd265;
	selp.b64 	%rd267, %rd265, %rd266, %p89;
	selp.b64 	%rd268, %rd253, %rd267, %p88;
	selp.b16 	%rs207, %rs203, 1, %p89;
	selp.b16 	%rs208, %rs205, %rs207, %p88;
	and.b16  	%rs209, %rs208, 255;
	add.s64 	%rd256, %rd244, 12288;
	// begin inline asm
	ld.global.nc.u64 %rd255, [%rd256];
	// end inline asm
	add.s64 	%rd258, %rd244, 12296;
	// begin inline asm
	ld.global.nc.u64 %rd257, [%rd258];
	// end inline asm
	cvt.u16.u64 	%rs210, %rd255;
	and.b16  	%rs211, %rs210, 255;
	setp.eq.s16 	%p90, %rs209, 0;
	setp.eq.s16 	%p91, %rs211, 0;
	min.s64 	%rd269, %rd257, %rd268;
	selp.b64 	%rd270, %rd268, %rd269, %p91;
	selp.b64 	%rd329, %rd257, %rd270, %p90;
	selp.b16 	%rs212, %rs208, 1, %p91;
	selp.b16 	%rs311, %rs210, %rs212, %p90;
	add.s32 	%r396, %r396, 1024;
	setp.lt.s32 	%p92, %r396, %r38;
	@%p92 bra 	$L__BB10_11;
$L__BB10_12:
	setp.lt.s32 	%p93, %r38, 256;
	@%p93 bra 	$L__BB10_37;
	// begin inline asm
	mov.u32 %r281, %laneid;
	// end inline asm
	cvt.u32.u16 	%r302, %rs311;
	and.b32  	%r283, %r302, 255;
	mov.b32 	%r299, 1;
	mov.b32 	%r300, 31;
	mov.b32 	%r301, -1;
	// begin inline asm
	shfl.sync.down.b32 %r282, %r283, %r299, %r300, %r301;
	// end inline asm
	// begin inline asm
	shfl.sync.down.b32 %r287, %r288, %r299, %r300, %r301;
	// end inline asm
	mov.b64 	{%r293, %r298}, %rd329;
	// begin inline asm
	shfl.sync.down.b32 %r292, %r293, %r299, %r300, %r301;
	// end inline asm
	// begin inline asm
	shfl.sync.down.b32 %r297, %r298, %r299, %r300, %r301;
	// end inline asm
	mov.b64 	%rd14, {%r292, %r297};
	cvt.u16.u32 	%rs10, %r282;
	setp.gt.s32 	%p143, %r281, 30;
	@%p143 bra 	$L__BB10_17;
	and.b16  	%rs254, %rs311, 255;
	setp.eq.s16 	%p144, %rs254, 0;
	and.b16  	%rs255, %rs10, 255;
	setp.eq.s16 	%p145, %rs255, 0;
	or.pred  	%p146, %p144, %p145;
	@%p146 bra 	$L__BB10_16;
	min.s64 	%rd329, %rd14, %rd329;
	mov.b16 	%rs311, 1;
	bra.uni 	$L__BB10_17;
$L__BB10_16:
	setp.eq.s16 	%p147, %rs254, 0;
	selp.b64 	%rd329, %rd14, %rd329, %p147;
	selp.b16 	%rs311, %rs10, %rs311, %p147;
$L__BB10_17:
	cvt.u32.u16 	%r323, %rs311;
	and.b32  	%r304, %r323, 255;
	mov.b32 	%r320, 2;
	mov.b32 	%r321, 31;
	mov.b32 	%r322, -1;
	// begin inline asm
	shfl.sync.down.b32 %r303, %r304, %r320, %r321, %r322;
	// end inline asm
	// begin inline asm
	shfl.sync.down.b32 %r308, %r309, %r320, %r321, %r322;
	// end inline asm
	mov.b64 	{%r314, %r319}, %rd329;
	// begin inline asm
	shfl.sync.down.b32 %r313, %r314, %r320, %r321, %r322;
	// end inline asm
	// begin inline asm
	shfl.sync.down.b32 %r318, %r319, %r320, %r321, %r322;
	// end inline asm
	mov.b64 	%rd18, {%r313, %r318};
	cvt.u16.u32 	%rs13, %r303;
	setp.gt.s32 	%p148, %r281, 29;
	@%p148 bra 	$L__BB10_21;
	and.b16  	%rs258, %rs311, 255;
	setp.eq.s16 	%p149, %rs258, 0;
	and.b16  	%rs259, %rs13, 255;
	setp.eq.s16 	%p150, %rs259, 0;
	or.pred  	%p151, %p149, %p150;
	@%p151 bra 	$L__BB10_20;
	min.s64 	%rd329, %rd18, %rd329;
	mov.b16 	%rs311, 1;
	bra.uni 	$L__BB10_21;
$L__BB10_20:
	setp.eq.s16 	%p152, %rs258, 0;
	selp.b64 	%rd329, %rd18, %rd329, %p152;
	selp.b16 	%rs311, %rs13, %rs311, %p152;
$L__BB10_21:
	cvt.u32.u16 	%r344, %rs311;
	and.b32  	%r325, %r344, 255;
	mov.b32 	%r341, 4;
	mov.b32 	%r342, 31;
	mov.b32 	%r343, -1;
	// begin inline asm
	shfl.sync.down.b32 %r324, %r325, %r341, %r342, %r343;
	// end inline asm
	// begin inline asm
	shfl.sync.down.b32 %r329, %r330, %r341, %r342, %r343;
	// end inline asm
	mov.b64 	{%r335, %r340}, %rd329;
	// begin inline asm
	shfl.sync.down.b32 %r334, %r335, %r341, %r342, %r343;
	// end inline asm
	// begin inline asm
	shfl.sync.down.b32 %r339, %r340, %r341, %r342, %r343;
	// end inline asm
	mov.b64 	%rd22, {%r334, %r339};
	cvt.u16.u32 	%rs16, %r324;
	setp.gt.s32 	%p153, %r281, 27;
	@%p153 bra 	$L__BB10_25;
	and.b16  	%rs262, %rs311, 255;
	setp.eq.s16 	%p154, %rs262, 0;
	and.b16  	%rs263, %rs16, 255;
	setp.eq.s16 	%p155, %rs263, 0;
	or.pred  	%p156, %p154, %p155;
	@%p156 bra 	$L__BB10_24;
	min.s64 	%rd329, %rd22, %rd329;
	mov.b16 	%rs311, 1;
	bra.uni 	$L__BB10_25;
$L__BB10_24:
	setp.eq.s16 	%p157, %rs262, 0;
	selp.b64 	%rd329, %rd22, %rd329, %p157;
	selp.b16 	%rs311, %rs16, %rs311, %p157;
$L__BB10_25:
	cvt.u32.u16 	%r365, %rs311;
	and.b32  	%r346, %r365, 255;
	mov.b32 	%r362, 8;
	mov.b32 	%r363, 31;
	mov.b32 	%r364, -1;
	// begin inline asm
	shfl.sync.down.b32 %r345, %r346, %r362, %r363, %r364;
	// end inline asm
	// begin inline asm
	shfl.sync.down.b32 %r350, %r351, %r362, %r363, %r364;
	// end inline asm
	mov.b64 	{%r356, %r361}, %rd329;
	// begin inline asm
	shfl.sync.down.b32 %r355, %r356, %r362, %r363, %r364;
	// end inline asm
	// begin inline asm
	shfl.sync.down.b32 %r360, %r361, %r362, %r363, %r364;
	// end inline asm
	mov.b64 	%rd26, {%r355, %r360};
	cvt.u16.u32 	%rs19, %r345;
	setp.gt.s32 	%p158, %r281, 23;
	@%p158 bra 	$L__BB10_29;
	and.b16  	%rs266, %rs311, 255;
	setp.eq.s16 	%p159, %rs266, 0;
	and.b16  	%rs267, %rs19, 255;
	setp.eq.s16 	%p160, %rs267, 0;
	or.pred  	%p161, %p159, %p160;
	@%p161 bra 	$L__BB10_28;
	min.s64 	%rd329, %rd26, %rd329;
	mov.b16 	%rs311, 1;
	bra.uni 	$L__BB10_29;
$L__BB10_28:
	setp.eq.s16 	%p162, %rs266, 0;
	selp.b64 	%rd329, %rd26, %rd329, %p162;
	selp.b16 	%rs311, %rs19, %rs311, %p162;
$L__BB10_29:
	cvt.u32.u16 	%r386, %rs311;
	and.b32  	%r367, %r386, 255;
	mov.b32 	%r383, 16;
	mov.b32 	%r384, 31;
	mov.b32 	%r385, -1;
	// begin inline asm
	shfl.sync.down.b32 %r366, %r367, %r383, %r384, %r385;
	// end inline asm
	// begin inline asm
	shfl.sync.down.b32 %r371, %r372, %r383, %r384, %r385;
	// end inline asm
	mov.b64 	{%r377, %r382}, %rd329;
	// begin inline asm
	shfl.sync.down.b32 %r376, %r377, %r383, %r384, %r385;
	// end inline asm
	// begin inline asm
	shfl.sync.down.b32 %r381, %r382, %r383, %r384, %r385;
	// end inline asm
	mov.b64 	%rd30, {%r376, %r381};
	cvt.u16.u32 	%rs22, %r366;
	setp.gt.s32 	%p163, %r281, 15;
	@%p163 bra 	$L__BB10_33;
	and.b16  	%rs270, %rs311, 255;
	setp.eq.s16 	%p164, %rs270, 0;
	and.b16  	%rs271, %rs22, 255;
	setp.eq.s16 	%p165, %rs271, 0;
	or.pred  	%p166, %p164, %p165;
	@%p166 bra 	$L__BB10_32;
	min.s64 	%rd329, %rd30, %rd329;
	mov.b16 	%rs311, 1;
	bra.uni 	$L__BB10_33;
$L__BB10_32:
	setp.eq.s16 	%p167, %rs270, 0;
	selp.b64 	%rd329, %rd30, %rd329, %p167;
	selp.b16 	%rs311, %rs22, %rs311, %p167;
$L__BB10_33:
	setp.ne.s32 	%p168, %r281, 0;
	@%p168 bra 	$L__BB10_35;
	shr.u32 	%r387, %r1, 1;
	and.b32  	%r388, %r387, 496;
	mov.u32 	%r389, _ZZN3cub18CUB_300001_SM_10006detail6reduce28DeviceReduceSingleTileKernelINS2_10policy_hubIN4cuda3std3__45tupleIJblEEEjN6thrust24THRUST_300001_SM_1000_NS8cuda_cub9__find_if7functorIS9_EEE10Policy1000EPS9_SI_iSF_S9_S9_NS7_10__identityEEEvT0_T1_T2_T3_T4_T6_E12temp_storage;
	add.s32 	%r390, %r389, %r388;
	st.shared.u8 	[%r390+8], %rs311;
	st.shared.u64 	[%r390+16], %rd329;
$L__BB10_35:
	bar.sync 	0;
	setp.ne.s32 	%p169, %r1, 0;
	@%p169 bra 	$L__BB10_110;
	ld.shared.u8 	%rs274, [_ZZN3cub18CUB_300001_SM_10006detail6reduce28DeviceReduceSingleTileKernelINS2_10policy_hubIN4cuda3std3__45tupleIJblEEEjN6thrust24THRUST_300001_SM_1000_NS8cuda_cub9__find_if7functorIS9_EEE10Policy1000EPS9_SI_iSF_S9_S9_NS7_10__identityEEEvT0_T1_T2_T3_T4_T6_E12temp_storage+24];
	ld.shared.u64 	%rd292, [_ZZN3cub18CUB_300001_SM_10006detail6reduce28DeviceReduceSingleTileKernelINS2_10policy_hubIN4cuda3std3__45tupleIJblEEEjN6thrust24THRUST_300001_SM_1000_NS8cuda_cub9__find_if7functorIS9_EEE10Policy1000EPS9_SI_iSF_S9_S9_NS7_10__identityEEEvT0_T1_T2_T3_T4_T6_E12temp_storage+32];
	and.b16  	%rs275, %rs311, 255;
	setp.eq.s16 	%p170, %rs275, 0;
	setp.eq.s16 	%p171, %rs274, 0;
	min.s64 	%rd293, %rd292, %rd329;
	selp.b64 	%rd294, %rd329, %rd293, %p171;
	selp.b64 	%rd295, %rd292, %rd294, %p170;
	selp.b16 	%rs276, %rs311, 1, %p171;
	selp.b16 	%rs277, %rs274, %rs276, %p170;
	and.b16  	%rs278, %rs277, 255;
	ld.shared.u8 	%rs279, [_ZZN3cub18CUB_300001_SM_10006detail6reduce28DeviceReduceSingleTileKernelINS2_10policy_hubIN4cuda3std3__45tupleIJblEEEjN6thrust24THRUST_300001_SM_1000_NS8cuda_cub9__find_if7functorIS9_EEE10Policy1000EPS9_SI_iSF_S9_S9_NS7_10__identityEEEvT0_T1_T2_T3_T4_T6_E12temp_storage+40];
	ld.shared.u64 	%rd296, [_ZZN3cub18CUB_300001_SM_10006detail6reduce28DeviceReduceSingleTileKernelINS2_10policy_hubIN4cuda3std3__45tupleIJblEEEjN6thrust24THRUST_300001_SM_1000_NS8cuda_cub9__find_if7functorIS9_EEE10Policy1000EPS9_SI_iSF_S9_S9_NS7_10__identityEEEvT0_T1_T2_T3_T4_T6_E12temp_storage+48];
	setp.eq.s16 	%p172, %rs278, 0;
	setp.eq.s16 	%p173, %rs279, 0;
	min.s64 	%rd297, %rd296, %rd295;
	selp.b64 	%rd298, %rd295, %rd297, %p173;
	selp.b64 	%rd299, %rd296, %rd298, %p172;
	selp.b16 	%rs280, %rs277, 1, %p173;
	selp.b16 	%rs281, %rs279, %rs280, %p172;
	and.b16  	%rs282, %rs281, 255;
	ld.shared.u8 	%rs283, [_ZZN3cub18CUB_300001_SM_10006detail6reduce28DeviceReduceSingleTileKernelINS2_10policy_hubIN4cuda3std3__45tupleIJblEEEjN6thrust24THRUST_300001_SM_1000_NS8cuda_cub9__find_if7functorIS9_EEE10Policy1000EPS9_SI_iSF_S9_S9_NS7_10__identityEEEvT0_T1_T2_T3_T4_T6_E12temp_storage+56];
	ld.shared.u64 	%rd300, [_ZZN3cub18CUB_300001_SM_10006detail6reduce28DeviceReduceSingleTileKernelINS2_10policy_hubIN4cuda3std3__45tupleIJblEEEjN6thrust24THRUST_300001_SM_1000_NS8cuda_cub9__find_if7functorIS9_EEE10Policy1000EPS9_SI_iSF_S9_S9_NS7_10__identityEEEvT0_T1_T2_T3_T4_T6_E12temp_storage+64];
	setp.eq.s16 	%p174, %rs282, 0;
	setp.eq.s16 	%p175, %rs283, 0;
	min.s64 	%rd301, %rd300, %rd299;
	selp.b16 	%rs284, %rs281, 1, %p175;
	selp.b16 	%rs285, %rs283, %rs284, %p174;
	and.b16  	%rs286, %rs285, 255;
	selp.b64 	%rd302, %rd299, %rd301, %p175;
	selp.b64 	%rd303, %rd300, %rd302, %p174;
	ld.shared.u8 	%rs287, [_ZZN3cub18CUB_300001_SM_10006detail6reduce28DeviceReduceSingleTileKernelINS2_10policy_hubIN4cuda3std3__45tupleIJblEEEjN6thrust24THRUST_300001_SM_1000_NS8cuda_cub9__find_if7functorIS9_EEE10Policy1000EPS9_SI_iSF_S9_S9_NS7_10__identityEEEvT0_T1_T2_T3_T4_T6_E12temp_storage+72];
	ld.shared.u64 	%rd304, [_ZZN3cub18CUB_300001_SM_10006detail6reduce28DeviceReduceSingleTileKernelINS2_10policy_hubIN4cuda3std3__45tupleIJblEEEjN6thrust24THRUST_300001_SM_1000_NS8cuda_cub9__find_if7functorIS9_EEE10Policy1000EPS9_SI_iSF_S9_S9_NS7_10__identityEEEvT0_T1_T2_T3_T4_T6_E12temp_storage+80];
	setp.eq.s16 	%p176, %rs286, 0;
	setp.eq.s16 	%p177, %rs287, 0;
	min.s64 	%rd305, %rd304, %rd303;
	selp.b16 	%rs288, %rs285, 1, %p177;
	selp.b16 	%rs289, %rs287, %rs288, %p176;
	and.b16  	%rs290, %rs289, 255;
	selp.b64 	%rd306, %rd303, %rd305, %p177;
	selp.b64 	%rd307, %rd304, %rd306, %p176;
	ld.shared.u8 	%rs291, [_ZZN3cub18CUB_300001_SM_10006detail6reduce28DeviceReduceSingleTileKernelINS2_10policy_hubIN4cuda3std3__45tupleIJblEEEjN6thrust24THRUST_300001_SM_1000_NS8cuda_cub9__find_if7functorIS9_EEE10Policy1000EPS9_SI_iSF_S9_S9_NS7_10__identityEEEvT0_T1_T2_T3_T4_T6_E12temp_storage+88];
	ld.shared.u64 	%rd308, [_ZZN3cub18CUB_300001_SM_10006detail6reduce28DeviceReduceSingleTileKernelINS2_10policy_hubIN4cuda3std3__45tupleIJblEEEjN6thrust24THRUST_300001_SM_1000_NS8cuda_cub9__find_if7functorIS9_EEE10Policy1000EPS9_SI_iSF_S9_S9_NS7_10__identityEEEvT0_T1_T2_T3_T4_T6_E12temp_storage+96];
	setp.eq.s16 	%p178, %rs290, 0;
	setp.eq.s16 	%p179, %rs291, 0;
	min.s64 	%rd309, %rd308, %rd307;
	selp.b16 	%rs292, %rs289, 1, %p179;
	selp.b16 	%rs293, %rs291, %rs292, %p178;
	and.b16  	%rs294, %rs293, 255;
	selp.b64 	%rd310, %rd307, %rd309, %p179;
	selp.b64 	%rd311, %rd308, %rd310, %p178;
	ld.shared.u8 	%rs295, [_ZZN3cub18CUB_300001_SM_10006detail6reduce28DeviceReduceSingleTileKernelINS2_10policy_hubIN4cuda3std3__45tupleIJblEEEjN6thrust24THRUST_300001_SM_1000_NS8cuda_cub9__find_if7functorIS9_EEE10Policy1000EPS9_SI_iSF_S9_S9_NS7_10__identityEEEvT0_T1_T2_T3_T4_T6_E12temp_storage+104];
	ld.shared.u64 	%rd312, [_ZZN3cub18CUB_300001_SM_10006detail6reduce28DeviceReduceSingleTileKernelINS2_10policy_hubIN4cuda3std3__45tupleIJblEEEjN6thrust24THRUST_300001_SM_1000_NS8cuda_cub9__find_if7functorIS9_EEE10Policy1000EPS9_SI_iSF_S9_S9_NS7_10__identityEEEvT0_T1_T2_T3_T4_T6_E12temp_storage+112];
	setp.eq.s16 	%p180, %rs294, 0;
	setp.eq.s16 	%p181, %rs295, 0;
	min.s64 	%rd313, %rd312, %rd311;
	selp.b16 	%rs296, %rs293, 1, %p181;
	selp.b16 	%rs297, %rs295, %rs296, %p180;
	and.b16  	%rs298, %rs297, 255;
	selp.b64 	%rd314, %rd311, %rd313, %p181;
	selp.b64 	%rd315, %rd312, %rd314, %p180;
	ld.shared.u8 	%rs299, [_ZZN3cub18CUB_300001_SM_10006detail6reduce28DeviceReduceSingleTileKernelINS2_10policy_hubIN4cuda3std3__45tupleIJblEEEjN6thrust24THRUST_300001_SM_1000_NS8cuda_cub9__find_if7functorIS9_EEE10Policy1000EPS9_SI_iSF_S9_S9_NS7_10__identityEEEvT0_T1_T2_T3_T4_T6_E12temp_storage+120];
	ld.shared.u64 	%rd316, [_ZZN3cub18CUB_300001_SM_10006detail6reduce28DeviceReduceSingleTileKernelINS2_10policy_hubIN4cuda3std3__45tupleIJblEEEjN6thrust24THRUST_300001_SM_1000_NS8cuda_cub9__find_if7functorIS9_EEE10Policy1000EPS9_SI_iSF_S9_S9_NS7_10__identityEEEvT0_T1_T2_T3_T4_T6_E12temp_storage+128];
	setp.eq.s16 	%p182, %rs298, 0;
	setp.eq.s16 	%p183, %rs299, 0;
	min.s64 	%rd317, %rd316, %rd315;
	selp.b16 	%rs300, %rs297, 1, %p183;
	selp.b16 	%rs311, %rs299, %rs300, %p182;
	selp.b64 	%rd318, %rd315, %rd317, %p183;
	selp.b64 	%rd329, %rd316, %rd318, %p182;
	bra.uni 	$L__BB10_110;
$L__BB10_37:
	// begin inline asm
	mov.u32 %r163, %laneid;
	// end inline asm
	and.b32  	%r184, %r1, 992;
	add.s32 	%r185, %r184, 32;
	setp.gt.s32 	%p94, %r185, %r38;
	not.b32 	%r186, %r184;
	add.s32 	%r187, %r38, %r186;
	selp.b32 	%r182, %r187, 31, %p94;
	cvt.u32.u16 	%r188, %rs311;
	and.b32  	%r165, %r188, 255;
	mov.b32 	%r181, 1;
	mov.b32 	%r183, -1;
	// begin inline asm
	shfl.sync.down.b32 %r164, %r165, %r181, %r182, %r183;
	// end inline asm
	// begin inline asm
	shfl.sync.down.b32 %r169, %r170, %r181, %r182, %r183;
	// end inline asm
	mov.b64 	{%r175, %r180}, %rd329;
	// begin inline asm
	shfl.sync.down.b32 %r174, %r175, %r181, %r182, %r183;
	// end inline asm
	// begin inline asm
	shfl.sync.down.b32 %r179, %r180, %r181, %r182, %r183;
	// end inline asm
	mov.b64 	%rd35, {%r174, %r179};
	cvt.u16.u32 	%rs26, %r164;
	setp.ge.s32 	%p95, %r163, %r182;
	@%p95 bra 	$L__BB10_41;
	and.b16  	%rs213, %rs311, 255;
	setp.eq.s16 	%p96, %rs213, 0;
	and.b16  	%rs214, %rs26, 255;
	setp.eq.s16 	%p97, %rs214, 0;
	or.pred  	%p98, %p96, %p97;
	@%p98 bra 	$L__BB10_40;
	min.s64 	%rd329, %rd35, %rd329;
	mov.b16 	%rs311, 1;
	bra.uni 	$L__BB10_41;
$L__BB10_40:
	setp.eq.s16 	%p99, %rs213, 0;
	selp.b16 	%rs311, %rs26, %rs311, %p99;
	selp.b64 	%rd329, %rd35, %rd329, %p99;
$L__BB10_41:
	cvt.u32.u16 	%r209, %rs311;
	and.b32  	%r190, %r209, 255;
	mov.b32 	%r206, 2;
	mov.b32 	%r208, -1;
	// begin inline asm
	shfl.sync.down.b32 %r189, %r190, %r206, %r182, %r208;
	// end inline asm
	// begin inline asm
	shfl.sync.down.b32 %r194, %r195, %r206, %r182, %r208;
	// end inline asm
	mov.b64 	{%r200, %r205}, %rd329;
	// begin inline asm
	shfl.sync.down.b32 %r199, %r200, %r206, %r182, %r208;
	// end inline asm
	// begin inline asm
	shfl.sync.down.b32 %r204, %r205, %r206, %r182, %r208;
	// end inline asm
	mov.b64 	%rd39, {%r199, %r204};
	cvt.u16.u32 	%rs29, %r189;
	add.s32 	%r210, %r163, 2;
	setp.gt.s32 	%p100, %r210, %r182;
	@%p100 bra 	$L__BB10_45;
	and.b16  	%rs217, %rs311, 255;
	setp.eq.s16 	%p101, %rs217, 0;
	and.b16  	%rs218, %rs29, 255;
	setp.eq.s16 	%p102, %rs218, 0;
	or.pred  	%p103, %p101, %p102;
	@%p103 bra 	$L__BB10_44;
	min.s64 	%rd329, %rd39, %rd329;
	mov.b16 	%rs311, 1;
	bra.uni 	$L__BB10_45;
$L__BB10_44:
	setp.eq.s16 	%p104, %rs217, 0;
	selp.b16 	%rs311, %rs29, %rs311, %p104;
	selp.b64 	%rd329, %rd39, %rd329, %p104;
$L__BB10_45:
	cvt.u32.u16 	%r231, %rs311;
	and.b32  	%r212, %r231, 255;
	mov.b32 	%r228, 4;
	mov.b32 	%r230, -1;
	// begin inline asm
	shfl.sync.down.b32 %r211, %r212, %r228, %r182, %r230;
	// end inline asm
	// begin inline asm
	shfl.sync.down.b32 %r216, %r217, %r228, %r182, %r230;
	// end inline asm
	mov.b64 	{%r222, %r227}, %rd329;
	// begin inline asm
	shfl.sync.down.b32 %r221, %r222, %r228, %r182, %r230;
	// end inline asm
	// begin inline asm
	shfl.sync.down.b32 %r226, %r227, %r228, %r182, %r230;
	// end inline asm
	mov.b64 	%rd43, {%r221, %r226};
	cvt.u16.u32 	%rs32, %r211;
	add.s32 	%r232, %r163, 4;
	setp.gt.s32 	%p105, %r232, %r182;
	@%p105 bra 	$L__BB10_49;
	and.b16  	%rs221, %rs311, 255;
	setp.eq.s16 	%p106, %rs221, 0;
	and.b16  	%rs222, %rs32, 255;
	setp.eq.s16 	%p107, %rs222, 0;
	or.pred  	%p108, %p106, %p107;
	@%p108 bra 	$L__BB10_48;
	min.s64 	%rd329, %rd43, %rd329;
	mov.b16 	%rs311, 1;
	bra.uni 	$L__BB10_49;
$L__BB10_48:
	setp.eq.s16 	%p109, %rs221, 0;
	selp.b16 	%rs311, %rs32, %rs311, %p109;
	selp.b64 	%rd329, %rd43, %rd329, %p109;
$L__BB10_49:
	cvt.u32.u16 	%r253, %rs311;
	and.b32  	%r234, %r253, 255;
	mov.b32 	%r250, 8;
	mov.b32 	%r252, -1;
	// begin inline asm
	shfl.sync.down.b32 %r233, %r234, %r250, %r182, %r252;
	// end inline asm
	// begin inline asm
	shfl.sync.down.b32 %r238, %r239, %r250, %r182, %r252;
	// end inline asm
	mov.b64 	{%r244, %r249}, %rd329;
	// begin inline asm
	shfl.sync.down.b32 %r243, %r244, %r250, %r182, %r252;
	// end inline asm
	// begin inline asm
	shfl.sync.down.b32 %r248, %r249, %r250, %r182, %r252;
	// end inline asm
	mov.b64 	%rd47, {%r243, %r248};
	cvt.u16.u32 	%rs35, %r233;
	add.s32 	%r254, %r163, 8;
	setp.gt.s32 	%p110, %r254, %r182;
	@%p110 bra 	$L__BB10_53;
	and.b16  	%rs225, %rs311, 255;
	setp.eq.s16 	%p111, %rs225, 0;
	and.b16  	%rs226, %rs35, 255;
	setp.eq.s16 	%p112, %rs226, 0;
	or.pred  	%p113, %p111, %p112;
	@%p113 bra 	$L__BB10_52;
	min.s64 	%rd329, %rd47, %rd329;
	mov.b16 	%rs311, 1;
	bra.uni 	$L__BB10_53;
$L__BB10_52:
	setp.eq.s16 	%p114, %rs225, 0;
	selp.b16 	%rs311, %rs35, %rs311, %p114;
	selp.b64 	%rd329, %rd47, %rd329, %p114;
$L__BB10_53:
	cvt.u32.u16 	%r275, %rs311;
	and.b32  	%r256, %r275, 255;
	mov.b32 	%r272, 16;
	mov.b32 	%r274, -1;
	// begin inline asm
	shfl.sync.down.b32 %r255, %r256, %r272, %r182, %r274;
	// end inline asm
	// begin inline asm
	shfl.sync.down.b32 %r260, %r261, %r272, %r182, %r274;
	// end inline asm
	mov.b64 	{%r266, %r271}, %rd329;
	// begin inline asm
	shfl.sync.down.b32 %r265, %r266, %r272, %r182, %r274;
	// end inline asm
	// begin inline asm
	shfl.sync.down.b32 %r270, %r271, %r272, %r182, %r274;
	// end inline asm
	mov.b64 	%rd51, {%r265, %r270};
	cvt.u16.u32 	%rs38, %r255;
	add.s32 	%r276, %r163, 16;
	setp.gt.s32 	%p115, %r276, %r182;
	@%p115 bra 	$L__BB10_57;
	and.b16  	%rs229, %rs311, 255;
	setp.eq.s16 	%p116, %rs229, 0;
	and.b16  	%rs230, %rs38, 255;
	setp.eq.s16 	%p117, %rs230, 0;
	or.pred  	%p118, %p116, %p117;
	@%p118 bra 	$L__BB10_56;
	min.s64 	%rd329, %rd51, %rd329;
	mov.b16 	%rs311, 1;
	bra.uni 	$L__BB10_57;
$L__BB10_56:
	setp.eq.s16 	%p119, %rs229, 0;
	selp.b16 	%rs311, %rs38, %rs311, %p119;
	selp.b64 	%rd329, %rd51, %rd329, %p119;
$L__BB10_57:
	setp.ne.s32 	%p120, %r163, 0;
	@%p120 bra 	$L__BB10_59;
	shr.u32 	%r277, %r1, 1;
	and.b32  	%r278, %r277, 496;
	mov.u32 	%r279, _ZZN3cub18CUB_300001_SM_10006detail6reduce28DeviceReduceSingleTileKernelINS2_10policy_hubIN4cuda3std3__45tupleIJblEEEjN6thrust24THRUST_300001_SM_1000_NS8cuda_cub9__find_if7functorIS9_EEE10Policy1000EPS9_SI_iSF_S9_S9_NS7_10__identityEEEvT0_T1_T2_T3_T4_T6_E12temp_storage;
	add.s32 	%r280, %r279, %r278;
	st.shared.u8 	[%r280+8], %rs311;
	st.shared.u64 	[%r280+16], %rd329;
$L__BB10_59:
	bar.sync 	0;
	setp.ne.s32 	%p121, %r1, 0;
	@%p121 bra 	$L__BB10_110;
	setp.lt.s32 	%p122, %r38, 33;
	@%p122 bra 	$L__BB10_62;
	ld.shared.u8 	%rs233, [_ZZN3cub18CUB_300001_SM_10006detail6reduce28DeviceReduceSingleTileKernelINS2_10policy_hubIN4cuda3std3__45tupleIJblEEEjN6thrust24THRUST_300001_SM_1000_NS8cuda_cub9__find_if7functorIS9_EEE10Policy1000EPS9_SI_iSF_S9_S9_NS7_10__identityEEEvT0_T1_T2_T3_T4_T6_E12temp_storage+24];
	ld.shared.u64 	%rd271, [_ZZN3cub18CUB_300001_SM_10006detail6reduce28DeviceReduceSingleTileKernelINS2_10policy_hubIN4cuda3std3__45tupleIJblEEEjN6thrust24THRUST_300001_SM_1000_NS8cuda_cub9__find_if7functorIS9_EEE10Policy1000EPS9_SI_iSF_S9_S9_NS7_10__identityEEEvT0_T1_T2_T3_T4_T6_E12temp_storage+32];
	and.b16  	%rs234, %rs311, 255;
	setp.eq.s16 	%p123, %rs234, 0;
	setp.eq.s16 	%p124, %rs233, 0;
	min.s64 	%rd272, %rd271, %rd329;
	selp.b16 	%rs235, %rs311, 1, %p124;
	selp.b16 	%rs311, %rs233, %rs235, %p123;
	selp.b64 	%rd273, %rd329, %rd272, %p124;
	selp.b64 	%rd329, %rd271, %rd273, %p123;
$L__BB10_62:
	setp.lt.s32 	%p125, %r38, 65;
	@%p125 bra 	$L__BB10_64;
	ld.shared.u8 	%rs236, [_ZZN3cub18CUB_300001_SM_10006detail6reduce28DeviceReduceSingleTileKernelINS2_10policy_hubIN4cuda3std3__45tupleIJblEEEjN6thrust24THRUST_300001_SM_1000_NS8cuda_cub9__find_if7functorIS9_EEE10Policy1000EPS9_SI_iSF_S9_S9_NS7_10__identityEEEvT0_T1_T2_T3_T4_T6_E12temp_storage+40];
	ld.shared.u64 	%rd274, [_ZZN3cub18CUB_300001_SM_10006detail6reduce28DeviceReduceSingleTileKernelINS2_10policy_hubIN4cuda3std3__45tupleIJblEEEjN6thrust24THRUST_300001_SM_1000_NS8cuda_cub9__find_if7functorIS9_EEE10Policy1000EPS9_SI_iSF_S9_S9_NS7_10__identityEEEvT0_T1_T2_T3_T4_T6_E12temp_storage+48];
	and.b16  	%rs237, %rs311, 255;
	setp.eq.s16 	%p126, %rs237, 0;
	setp.eq.s16 	%p127, %rs236, 0;
	min.s64 	%rd275, %rd274, %rd329;
	selp.b16 	%rs238, %rs311, 1, %p127;
	selp.b16 	%rs311, %rs236, %rs238, %p126;
	selp.b64 	%rd276, %rd329, %rd275, %p127;
	selp.b64 	%rd329, %rd274, %rd276, %p126;
$L__BB10_64:
	setp.lt.s32 	%p128, %r38, 97;
	@%p128 bra 	$L__BB10_66;
	ld.shared.u8 	%rs239, [_ZZN3cub18CUB_300001_SM_10006detail6reduce28DeviceReduceSingleTileKernelINS2_10policy_hubIN4cuda3std3__45tupleIJblEEEjN6thrust24THRUST_300001_SM_1000_NS8cuda_cub9__find_if7functorIS9_EEE10Policy1000EPS9_SI_iSF_S9_S9_NS7_10__identityEEEvT0_T1_T2_T3_T4_T6_E12temp_storage+56];
	ld.shared.u64 	%rd277, [_ZZN3cub18CUB_300001_SM_10006detail6reduce28DeviceReduceSingleTileKernelINS2_10policy_hubIN4cuda3std3__45tupleIJblEEEjN6thrust24THRUST_300001_SM_1000_NS8cuda_cub9__find_if7functorIS9_EEE10Policy1000EPS9_SI_iSF_S9_S9_NS7_10__identityEEEvT0_T1_T2_T3_T4_T6_E12temp_storage+64];
	and.b16  	%rs240, %rs311, 255;
	setp.eq.s16 	%p129, %rs240, 0;
	setp.eq.s16 	%p130, %rs239, 0;
	min.s64 	%rd278, %rd277, %rd329;
	selp.b16 	%rs241, %rs311, 1, %p130;
	selp.b16 	%rs311, %rs239, %rs241, %p129;
	selp.b64 	%rd279, %rd329, %rd278, %p130;
	selp.b64 	%rd329, %rd277, %rd279, %p129;
$L__BB10_66:
	setp.lt.s32 	%p131, %r38, 129;
	@%p131 bra 	$L__BB10_68;
	ld.shared.u8 	%rs242, [_ZZN3cub18CUB_300001_SM_10006detail6reduce28DeviceReduceSingleTileKernelINS2_10policy_hubIN4cuda3std3__45tupleIJblEEEjN6thrust24THRUST_300001_SM_1000_NS8cuda_cub9__find_if7functorIS9_EEE10Policy1000EPS9_SI_iSF_S9_S9_NS7_10__identityEEEvT0_T1_T2_T3_T4_T6_E12temp_storage+72];
	ld.shared.u64 	%rd280, [_ZZN3cub18CUB_300001_SM_10006detail6reduce28DeviceReduceSingleTileKernelINS2_10policy_hubIN4cuda3std3__45tupleIJblEEEjN6thrust24THRUST_300001_SM_1000_NS8cuda_cub9__find_if7functorIS9_EEE10Policy1000EPS9_SI_iSF_S9_S9_NS7_10__identityEEEvT0_T1_T2_T3_T4_T6_E12temp_storage+80];
	and.b16  	%rs243, %rs311, 255;
	setp.eq.s16 	%p132, %rs243, 0;
	setp.eq.s16 	%p133, %rs242, 0;
	min.s64 	%rd281, %rd280, %rd329;
	selp.b16 	%rs244, %rs311, 1, %p133;
	selp.b16 	%rs311, %rs242, %rs244, %p132;
	selp.b64 	%rd282, %rd329, %rd281, %p133;
	selp.b64 	%rd329, %rd280, %rd282, %p132;
$L__BB10_68:
	setp.lt.s32 	%p134, %r38, 161;
	@%p134 bra 	$L__BB10_70;
	ld.shared.u8 	%rs245, [_ZZN3cub18CUB_300001_SM_10006detail6reduce28DeviceReduceSingleTileKernelINS2_10policy_hubIN4cuda3std3__45tupleIJblEEEjN6thrust24THRUST_300001_SM_1000_NS8cuda_cub9__find_if7functorIS9_EEE10Policy1000EPS9_SI_iSF_S9_S9_NS7_10__identityEEEvT0_T1_T2_T3_T4_T6_E12temp_storage+88];
	ld.shared.u64 	%rd283, [_ZZN3cub18CUB_300001_SM_10006detail6reduce28DeviceReduceSingleTileKernelINS2_10policy_hubIN4cuda3std3__45tupleIJblEEEjN6thrust24THRUST_300001_SM_1000_NS8cuda_cub9__find_if7functorIS9_EEE10Policy1000EPS9_SI_iSF_S9_S9_NS7_10__identityEEEvT0_T1_T2_T3_T4_T6_E12temp_storage+96];
	and.b16  	%rs246, %rs311, 255;
	setp.eq.s16 	%p135, %rs246, 0;
	setp.eq.s16 	%p136, %rs245, 0;
	min.s64 	%rd284, %rd283, %rd329;
	selp.b16 	%rs247, %rs311, 1, %p136;
	selp.b16 	%rs311, %rs245, %rs247, %p135;
	selp.b64 	%rd285, %rd329, %rd284, %p136;
	selp.b64 	%rd329, %rd283, %rd285, %p135;
$L__BB10_70:
	setp.lt.s32 	%p137, %r38, 193;
	@%p137 bra 	$L__BB10_72;
	ld.shared.u8 	%rs248, [_ZZN3cub18CUB_300001_SM_10006detail6reduce28DeviceReduceSingleTileKernelINS2_10policy_hubIN4cuda3std3__45tupleIJblEEEjN6thrust24THRUST_300001_SM_1000_NS8cuda_cub9__find_if7functorIS9_EEE10Policy1000EPS9_SI_iSF_S9_S9_NS7_10__identityEEEvT0_T1_T2_T3_T4_T6_E12temp_storage+104];
	ld.shared.u64 	%rd286, [_ZZN3cub18CUB_300001_SM_10006detail6reduce28DeviceReduceSingleTileKernelINS2_10policy_hubIN4cuda3std3__45tupleIJblEEEjN6thrust24THRUST_300001_SM_1000_NS8cuda_cub9__find_if7functorIS9_EEE10Policy1000EPS9_SI_iSF_S9_S9_NS7_10__identityEEEvT0_T1_T2_T3_T4_T6_E12temp_storage+112];
	and.b16  	%rs249, %rs311, 255;
	setp.eq.s16 	%p138, %rs249, 0;
	setp.eq.s16 	%p139, %rs248, 0;
	min.s64 	%rd287, %rd286, %rd329;
	selp.b16 	%rs250, %rs311, 1, %p139;
	selp.b16 	%rs311, %rs248, %rs250, %p138;
	selp.b64 	%rd288, %rd329, %rd287, %p139;
	selp.b64 	%rd329, %rd286, %rd288, %p138;
$L__BB10_72:
	setp.lt.s32 	%p140, %r38, 225;
	@%p140 bra 	$L__BB10_110;
	ld.shared.u8 	%rs251, [_ZZN3cub18CUB_300001_SM_10006detail6reduce28DeviceReduceSingleTileKernelINS2_10policy_hubIN4cuda3std3__45tupleIJblEEEjN6thrust24THRUST_300001_SM_1000_NS8cuda_cub9__find_if7functorIS9_EEE10Policy1000EPS9_SI_iSF_S9_S9_NS7_10__identityEEEvT0_T1_T2_T3_T4_T6_E12temp_storage+120];
	ld.shared.u64 	%rd289, [_ZZN3cub18CUB_300001_SM_10006detail6reduce28DeviceReduceSingleTileKernelINS2_10policy_hubIN4cuda3std3__45tupleIJblEEEjN6thrust24THRUST_300001_SM_1000_NS8cuda_cub9__find_if7functorIS9_EEE10Policy1000EPS9_SI_iSF_S9_S9_NS7_10__identityEEEvT0_T1_T2_T3_T4_T6_E12temp_storage+128];
	and.b16  	%rs252, %rs311, 255;
	setp.eq.s16 	%p141, %rs252, 0;
	setp.eq.s16 	%p142, %rs251, 0;
	min.s64 	%rd290, %rd289, %rd329;
	selp.b16 	%rs253, %rs311, 1, %p142;
	selp.b16 	%rs311, %rs251, %rs253, %p141;
	selp.b64 	%rd291, %rd329, %rd290, %p142;
	selp.b64 	%rd329, %rd289, %rd291, %p141;
	bra.uni 	$L__BB10_110;
$L__BB10_74:
	mov.u32 	%r16, %tid.x;
	mul.wide.u32 	%rd124, %r16, 16;
	add.s64 	%rd109, %rd105, %rd124;
	// begin inline asm
	ld.global.nc.u64 %rd108, [%rd109];
	// end inline asm
	add.s64 	%rd111, %rd109, 8;
	// begin inline asm
	ld.global.nc.u64 %rd110, [%rd111];
	// end inline asm
	cvt.u16.u64 	%rs83, %rd108;
	and.b16  	%rs84, %rs83, 255;
	add.s64 	%rd113, %rd109, 4096;
	// begin inline asm
	ld.global.nc.u64 %rd112, [%rd113];
	// end inline asm
	add.s64 	%rd115, %rd109, 4104;
	// begin inline asm
	ld.global.nc.u64 %rd114, [%rd115];
	// end inline asm
	cvt.u16.u64 	%rs85, %rd112;
	and.b16  	%rs86, %rs85, 255;
	add.s64 	%rd117, %rd109, 8192;
	// begin inline asm
	ld.global.nc.u64 %rd116, [%rd117];
	// end inline asm
	add.s64 	%rd119, %rd109, 8200;
	// begin inline asm
	ld.global.nc.u64 %rd118, [%rd119];
	// end inline asm
	cvt.u16.u64 	%rs87, %rd116;
	and.b16  	%rs88, %rs87, 255;
	add.s64 	%rd121, %rd109, 12288;
	// begin inline asm
	ld.global.nc.u64 %rd120, [%rd121];
	// end inline asm
	add.s64 	%rd123, %rd109, 12296;
	// begin inline asm
	ld.global.nc.u64 %rd122, [%rd123];
	// end inline asm
	cvt.u16.u64 	%rs89, %rd120;
	and.b16  	%rs90, %rs89, 255;
	setp.eq.s16 	%p3, %rs84, 0;
	setp.eq.s16 	%p4, %rs86, 0;
	min.s64 	%rd125, %rd114, %rd110;
	selp.b16 	%rs91, %rs83, 1, %p4;
	selp.b64 	%rd126, %rd110, %rd125, %p4;
	selp.b16 	%rs92, %rs85, %rs91, %p3;
	and.b16  	%rs93, %rs92, 255;
	selp.b64 	%rd127, %rd114, %rd126, %p3;
	setp.eq.s16 	%p5, %rs93, 0;
	setp.eq.s16 	%p6, %rs88, 0;
	min.s64 	%rd128, %rd118, %rd127;
	selp.b16 	%rs94, %rs92, 1, %p6;
	selp.b64 	%rd129, %rd127, %rd128, %p6;
	selp.b16 	%rs95, %rs87, %rs94, %p5;
	and.b16  	%rs96, %rs95, 255;
	selp.b64 	%rd130, %rd118, %rd129, %p5;
	setp.eq.s16 	%p7, %rs96, 0;
	setp.eq.s16 	%p8, %rs90, 0;
	min.s64 	%rd131, %rd122, %rd130;
	selp.b16 	%rs97, %rs95, 1, %p8;
	selp.b64 	%rd132, %rd130, %rd131, %p8;
	selp.b16 	%rs311, %rs89, %rs97, %p7;
	selp.b64 	%rd329, %rd122, %rd132, %p7;
	setp.lt.u32 	%p9, %r38, 2048;
	mov.b32 	%r399, 1024;
	@%p9 bra 	$L__BB10_78;
	add.s32 	%r17, %r38, -1024;
	mov.b32 	%r399, 1024;
$L__BB10_76:
	mul.wide.s32 	%rd149, %r399, 16;
	add.s64 	%rd134, %rd109, %rd149;
	// begin inline asm
	ld.global.nc.u64 %rd133, [%rd134];
	// end inline asm
	add.s64 	%rd136, %rd134, 8;
	// begin inline asm
	ld.global.nc.u64 %rd135, [%rd136];
	// end inline asm
	cvt.u16.u64 	%rs98, %rd133;
	and.b16  	%rs99, %rs98, 255;
	add.s64 	%rd138, %rd134, 4096;
	// begin inline asm
	ld.global.nc.u64 %rd137, [%rd138];
	// end inline asm
	add.s64 	%rd140, %rd134, 4104;
	// begin inline asm
	ld.global.nc.u64 %rd139, [%rd140];
	// end inline asm
	cvt.u16.u64 	%rs100, %rd137;
	and.b16  	%rs101, %rs100, 255;
	add.s64 	%rd142, %rd134, 8192;
	// begin inline asm
	ld.global.nc.u64 %rd141, [%rd142];
	// end inline asm
	add.s64 	%rd144, %rd134, 8200;
	// begin inline asm
	ld.global.nc.u64 %rd143, [%rd144];
	// end inline asm
	cvt.u16.u64 	%rs102, %rd141;
	and.b16  	%rs103, %rs102, 255;
	add.s64 	%rd146, %rd134, 12288;
	// begin inline asm
	ld.global.nc.u64 %rd145, [%rd146];
	// end inline asm
	add.s64 	%rd148, %rd134, 12296;
	// begin inline asm
	ld.global.nc.u64 %rd147, [%rd148];
	// end inline asm
	cvt.u16.u64 	%rs104, %rd145;
	and.b16  	%rs105, %rs104, 255;
	and.b16  	%rs106, %rs311, 255;
	setp.eq.s16 	%p10, %rs106, 0;
	setp.eq.s16 	%p11, %rs99, 0;
	min.s64 	%rd150, %rd135, %rd329;
	selp.b16 	%rs107, %rs311, 1, %p11;
	selp.b64 	%rd151, %rd329, %rd150, %p11;
	selp.b16 	%rs108, %rs98, %rs107, %p10;
	and.b16  	%rs109, %rs108, 255;
	selp.b64 	%rd152, %rd135, %rd151, %p10;
	setp.eq.s16 	%p12, %rs109, 0;
	setp.eq.s16 	%p13, %rs101, 0;
	min.s64 	%rd153, %rd139, %rd152;
	selp.b16 	%rs110, %rs108, 1, %p13;
	selp.b64 	%rd154, %rd152, %rd153, %p13;
	selp.b16 	%rs111, %rs100, %rs110, %p12;
	and.b16  	%rs112, %rs111, 255;
	selp.b64 	%rd155, %rd139, %rd154, %p12;
	setp.eq.s16 	%p14, %rs112, 0;
	setp.eq.s16 	%p15, %rs103, 0;
	min.s64 	%rd156, %rd143, %rd155;
	selp.b16 	%rs113, %rs111, 1, %p15;
	selp.b64 	%rd157, %rd155, %rd156, %p15;
	selp.b16 	%rs114, %rs102, %rs113, %p14;
	and.b16  	%rs115, %rs114, 255;
	selp.b64 	%rd158, %rd143, %rd157, %p14;
	setp.eq.s16 	%p16, %rs115, 0;
	setp.eq.s16 	%p17, %rs105, 0;
	min.s64 	%rd159, %rd147, %rd158;
	selp.b16 	%rs116, %rs114, 1, %p17;
	selp.b64 	%rd160, %rd158, %rd159, %p17;
	selp.b16 	%rs311, %rs104, %rs116, %p16;
	selp.b64 	%rd329, %rd147, %rd160, %p16;
	sub.s32 	%r41, %r38, %r399;
	setp.lt.s32 	%p18, %r41, 1024;
	@%p18 bra 	$L__BB10_86;
	add.s32 	%r399, %r399, 1024;
	setp.le.s32 	%p19, %r399, %r17;
	@%p19 bra 	$L__BB10_76;
$L__BB10_78:
	setp.le.s32 	%p20, %r38, %r399;
	@%p20 bra 	$L__BB10_86;
	sub.s32 	%r21, %r38, %r399;
	setp.ge.s32 	%p21, %r16, %r21;
	@%p21 bra 	$L__BB10_86;
	not.b32 	%r42, %r16;
	add.s32 	%r43, %r38, %r42;
	sub.s32 	%r22, %r43, %r399;
	and.b32  	%r44, %r22, 768;
	setp.eq.s32 	%p22, %r44, 768;
	mov.u32 	%r403, %r16;
	@%p22 bra 	$L__BB10_83;
	add.s32 	%r401, %r16, %r399;
	shr.u32 	%r45, %r22, 8;
	add.s32 	%r46, %r45, 1;
	and.b32  	%r47, %r46, 3;
	neg.s32 	%r400, %r47;
	mov.u32 	%r403, %r16;
$L__BB10_82:
	.pragma "nounroll";
	mul.wide.u32 	%rd166, %r401, 16;
	add.s64 	%rd163, %rd105, %rd166;
	// begin inline asm
	ld.global.nc.u64 %rd162, [%rd163];
	// end inline asm
	add.s64 	%rd165, %rd163, 8;
	// begin inline asm
	ld.global.nc.u64 %rd164, [%rd165];
	// end inline asm
	cvt.u16.u64 	%rs118, %rd162;
	and.b16  	%rs119, %rs118, 255;
	and.b16  	%rs120, %rs311, 255;
	setp.eq.s16 	%p23, %rs120, 0;
	setp.eq.s16 	%p24, %rs119, 0;
	min.s64 	%rd167, %rd164, %rd329;
	selp.b16 	%rs121, %rs311, 1, %p24;
	selp.b16 	%rs311, %rs118, %rs121, %p23;
	selp.b64 	%rd168, %rd329, %rd167, %p24;
	selp.b64 	%rd329, %rd164, %rd168, %p23;
	add.s32 	%r403, %r403, 256;
	add.s32 	%r401, %r401, 256;
	add.s32 	%r400, %r400, 1;
	setp.ne.s32 	%p25, %r400, 0;
	@%p25 bra 	$L__BB10_82;
$L__BB10_83:
	setp.lt.u32 	%p26, %r22, 768;
	@%p26 bra 	$L__BB10_86;
	cvt.u64.u32 	%rd169, %r403;
	cvt.u64.u32 	%rd170, %r399;
	add.s64 	%rd171, %rd169, %rd170;
	shl.b64 	%rd172, %rd171, 4;
	add.s64 	%rd173, %rd172, %rd105;
	add.s64 	%rd350, %rd173, 12296;
	add.s32 	%r404, %r403, %r399;
$L__BB10_85:
	mul.wide.u32 	%rd190, %r404, 16;
	add.s64 	%rd175, %rd105, %rd190;
	// begin inline asm
	ld.global.nc.u64 %rd174, [%rd175];
	// end inline asm
	add.s64 	%rd177, %rd175, 8;
	// begin inline asm
	ld.global.nc.u64 %rd176, [%rd177];
	// end inline asm
	cvt.u16.u64 	%rs122, %rd174;
	and.b16  	%rs123, %rs122, 255;
	and.b16  	%rs124, %rs311, 255;
	setp.eq.s16 	%p27, %rs124, 0;
	setp.eq.s16 	%p28, %rs123, 0;
	min.s64 	%rd191, %rd176, %rd329;
	selp.b16 	%rs125, %rs311, 1, %p28;
	selp.b16 	%rs126, %rs122, %rs125, %p27;
	and.b16  	%rs127, %rs126, 255;
	selp.b64 	%rd192, %rd329, %rd191, %p28;
	selp.b64 	%rd193, %rd176, %rd192, %p27;
	add.s64 	%rd179, %rd350, -8200;
	// begin inline asm
	ld.global.nc.u64 %rd178, [%rd179];
	// end inline asm
	add.s64 	%rd181, %rd350, -8192;
	// begin inline asm
	ld.global.nc.u64 %rd180, [%rd181];
	// end inline asm
	cvt.u16.u64 	%rs128, %rd178;
	and.b16  	%rs129, %rs128, 255;
	setp.eq.s16 	%p29, %rs127, 0;
	setp.eq.s16 	%p30, %rs129, 0;
	min.s64 	%rd194, %rd180, %rd193;
	selp.b16 	%rs130, %rs126, 1, %p30;
	selp.b16 	%rs131, %rs128, %rs130, %p29;
	and.b16  	%rs132, %rs131, 255;
	selp.b64 	%rd195, %rd193, %rd194, %p30;
	selp.b64 	%rd196, %rd180, %rd195, %p29;
	add.s64 	%rd183, %rd350, -4104;
	// begin inline asm
	ld.global.nc.u64 %rd182, [%rd183];
	// end inline asm
	add.s64 	%rd185, %rd350, -4096;
	// begin inline asm
	ld.global.nc.u64 %rd184, [%rd185];
	// end inline asm
	cvt.u16.u64 	%rs133, %rd182;
	and.b16  	%rs134, %rs133, 255;
	setp.eq.s16 	%p31, %rs132, 0;
	setp.eq.s16 	%p32, %rs134, 0;
	min.s64 	%rd197, %rd184, %rd196;
	selp.b16 	%rs135, %rs131, 1, %p32;
	selp.b16 	%rs136, %rs133, %rs135, %p31;
	and.b16  	%rs137, %rs136, 255;
	selp.b64 	%rd198, %rd196, %rd197, %p32;
	selp.b64 	%rd199, %rd184, %rd198, %p31;
	add.s64 	%rd187, %rd350, -8;
	// begin inline asm
	ld.global.nc.u64 %rd186, [%rd187];
	// end inline asm
	// begin inline asm
	ld.global.nc.u64 %rd188, [%rd350];
	// end inline asm
	cvt.u16.u64 	%rs138, %rd186;
	and.b16  	%rs139, %rs138, 255;
	setp.eq.s16 	%p33, %rs137, 0;
	setp.eq.s16 	%p34, %rs139, 0;
	min.s64 	%rd200, %rd188, %rd199;
	selp.b16 	%rs140, %rs136, 1, %p34;
	selp.b16 	%rs311, %rs138, %rs140, %p33;
	selp.b64 	%rd201, %rd199, %rd200, %p34;
	selp.b64 	%rd329, %rd188, %rd201, %p33;
	add.s32 	%r403, %r403, 1024;
	add.s64 	%rd350, %rd350, 16384;
	add.s32 	%r404, %r404, 1024;
	setp.lt.s32 	%p35, %r403, %r21;
	@%p35 bra 	$L__BB10_85;
$L__BB10_86:
	// begin inline asm
	mov.u32 %r48, %laneid;
	// end inline asm
	cvt.u32.u16 	%r69, %rs311;
	and.b32  	%r50, %r69, 255;
	mov.b32 	%r66, 1;
	mov.b32 	%r67, 31;
	mov.b32 	%r68, -1;
	// begin inline asm
	shfl.sync.down.b32 %r49, %r50, %r66, %r67, %r68;
	// end inline asm
	// begin inline asm
	shfl.sync.down.b32 %r54, %r55, %r66, %r67, %r68;
	// end inline asm
	mov.b64 	{%r60, %r65}, %rd329;
	// begin inline asm
	shfl.sync.down.b32 %r59, %r60, %r66, %r67, %r68;
	// end inline asm
	// begin inline asm
	shfl.sync.down.b32 %r64, %r65, %r66, %r67, %r68;
	// end inline asm
	mov.b64 	%rd83, {%r59, %r64};
	cvt.u16.u32 	%rs65, %r49;
	setp.gt.s32 	%p36, %r48, 30;
	@%p36 bra 	$L__BB10_90;
	and.b16  	%rs141, %rs311, 255;
	setp.eq.s16 	%p37, %rs141, 0;
	and.b16  	%rs142, %rs65, 255;
	setp.eq.s16 	%p38, %rs142, 0;
	or.pred  	%p39, %p37, %p38;
	@%p39 bra 	$L__BB10_89;
	min.s64 	%rd329, %rd83, %rd329;
	mov.b16 	%rs311, 1;
	bra.uni 	$L__BB10_90;
$L__BB10_89:
	setp.eq.s16 	%p40, %rs141, 0;
	selp.b16 	%rs311, %rs65, %rs311, %p40;
	selp.b64 	%rd329, %rd83, %rd329, %p40;
$L__BB10_90:
	cvt.u32.u16 	%r90, %rs311;
	and.b32  	%r71, %r90, 255;
	mov.b32 	%r87, 2;
	mov.b32 	%r88, 31;
	mov.b32 	%r89, -1;
	// begin inline asm
	shfl.sync.down.b32 %r70, %r71, %r87, %r88, %r89;
	// end inline asm
	// begin inline asm
	shfl.sync.down.b32 %r75, %r76, %r87, %r88, %r89;
	// end inline asm
	mov.b64 	{%r81, %r86}, %rd329;
	// begin inline asm
	shfl.sync.down.b32 %r80, %r81, %r87, %r88, %r89;
	// end inline asm
	// begin inline asm
	shfl.sync.down.b32 %r85, %r86, %r87, %r88, %r89;
	// end inline asm
	mov.b64 	%rd87, {%r80, %r85};
	cvt.u16.u32 	%rs68, %r70;
	setp.gt.s32 	%p41, %r48, 29;
	@%p41 bra 	$L__BB10_94;
	and.b16  	%rs145, %rs311, 255;
	setp.eq.s16 	%p42, %rs145, 0;
	and.b16  	%rs146, %rs68, 255;
	setp.eq.s16 	%p43, %rs146, 0;
	or.pred  	%p44, %p42, %p43;
	@%p44 bra 	$L__BB10_93;
	min.s64 	%rd329, %rd87, %rd329;
	mov.b16 	%rs311, 1;
	bra.uni 	$L__BB10_94;
$L__BB10_93:
	setp.eq.s16 	%p45, %rs145, 0;
	selp.b16 	%rs311, %rs68, %rs311, %p45;
	selp.b64 	%rd329, %rd87, %rd329, %p45;
$L__BB10_94:
	cvt.u32.u16 	%r111, %rs311;
	and.b32  	%r92, %r111, 255;
	mov.b32 	%r108, 4;
	mov.b32 	%r109, 31;
	mov.b32 	%r110, -1;
	// begin inline asm
	shfl.sync.down.b32 %r91, %r92, %r108, %r109, %r110;
	// end inline asm
	// begin inline asm
	shfl.sync.down.b32 %r96, %r97, %r108, %r109, %r110;
	// end inline asm
	mov.b64 	{%r102, %r107}, %rd329;
	// begin inline asm
	shfl.sync.down.b32 %r101, %r102, %r108, %r109, %r110;
	// end inline asm
	// begin inline asm
	shfl.sync.down.b32 %r106, %r107, %r108, %r109, %r110;
	// end inline asm
	mov.b64 	%rd91, {%r101, %r106};
	cvt.u16.u32 	%rs71, %r91;
	setp.gt.s32 	%p46, %r48, 27;
	@%p46 bra 	$L__BB10_98;
	and.b16  	%rs149, %rs311, 255;
	setp.eq.s16 	%p47, %rs149, 0;
	and.b16  	%rs150, %rs71, 255;
	setp.eq.s16 	%p48, %rs150, 0;
	or.pred  	%p49, %p47, %p48;
	@%p49 bra 	$L__BB10_97;
	min.s64 	%rd329, %rd91, %rd329;
	mov.b16 	%rs311, 1;
	bra.uni 	$L__BB10_98;
$L__BB10_97:
	setp.eq.s16 	%p50, %rs149, 0;
	selp.b16 	%rs311, %rs71, %rs311, %p50;
	selp.b64 	%rd329, %rd91, %rd329, %p50;
$L__BB10_98:
	cvt.u32.u16 	%r132, %rs311;
	and.b32  	%r113, %r132, 255;
	mov.b32 	%r129, 8;
	mov.b32 	%r130, 31;
	mov.b32 	%r131, -1;
	// begin inline asm
	shfl.sync.down.b32 %r112, %r113, %r129, %r130, %r131;
	// end inline asm
	// begin inline asm
	shfl.sync.down.b32 %r117, %r118, %r129, %r130, %r131;
	// end inline asm
	mov.b64 	{%r123, %r128}, %rd329;
	// begin inline asm
	shfl.sync.down.b32 %r122, %r123, %r129, %r130, %r131;
	// end inline asm
	// begin inline asm
	shfl.sync.down.b32 %r127, %r128, %r129, %r130, %r131;
	// end inline asm
	mov.b64 	%rd95, {%r122, %r127};
	cvt.u16.u32 	%rs74, %r112;
	setp.gt.s32 	%p51, %r48, 23;
	@%p51 bra 	$L__BB10_102;
	and.b16  	%rs153, %rs311, 255;
	setp.eq.s16 	%p52, %rs153, 0;
	and.b16  	%rs154, %rs74, 255;
	setp.eq.s16 	%p53, %rs154, 0;
	or.pred  	%p54, %p52, %p53;
	@%p54 bra 	$L__BB10_101;
	min.s64 	%rd329, %rd95, %rd329;
	mov.b16 	%rs311, 1;
	bra.uni 	$L__BB10_102;
$L__BB10_101:
	setp.eq.s16 	%p55, %rs153, 0;
	selp.b16 	%rs311, %rs74, %rs311, %p55;
	selp.b64 	%rd329, %rd95, %rd329, %p55;
$L__BB10_102:
	cvt.u32.u16 	%r153, %rs311;
	and.b32  	%r134, %r153, 255;
	mov.b32 	%r150, 16;
	mov.b32 	%r151, 31;
	mov.b32 	%r152, -1;
	// begin inline asm
	shfl.sync.down.b32 %r133, %r134, %r150, %r151, %r152;
	// end inline asm
	// begin inline asm
	shfl.sync.down.b32 %r138, %r139, %r150, %r151, %r152;
	// end inline asm
	mov.b64 	{%r144, %r149}, %rd329;
	// begin inline asm
	shfl.sync.down.b32 %r143, %r144, %r150, %r151, %r152;
	// end inline asm
	// begin inline asm
	shfl.sync.down.b32 %r148, %r149, %r150, %r151, %r152;
	// end inline asm
	mov.b64 	%rd99, {%r143, %r148};
	cvt.u16.u32 	%rs77, %r133;
	setp.gt.s32 	%p56, %r48, 15;
	@%p56 bra 	$L__BB10_106;
	and.b16  	%rs157, %rs311, 255;
	setp.eq.s16 	%p57, %rs157, 0;
	and.b16  	%rs158, %rs77, 255;
	setp.eq.s16 	%p58, %rs158, 0;
	or.pred  	%p59, %p57, %p58;
	@%p59 bra 	$L__BB10_105;
	min.s64 	%rd329, %rd99, %rd329;
	mov.b16 	%rs311, 1;
	bra.uni 	$L__BB10_106;
$L__BB10_105:
	setp.eq.s16 	%p60, %rs157, 0;
	selp.b16 	%rs311, %rs77, %rs311, %p60;
	selp.b64 	%rd329, %rd99, %rd329, %p60;
$L__BB10_106:
	setp.ne.s32 	%p61, %r48, 0;
	@%p61 bra 	$L__BB10_108;
	shr.u32 	%r154, %r16, 1;
	and.b32  	%r155, %r154, 496;
	mov.u32 	%r156, _ZZN3cub18CUB_300001_SM_10006detail6reduce28DeviceReduceSingleTileKernelINS2_10policy_hubIN4cuda3std3__45tupleIJblEEEjN6thrust24THRUST_300001_SM_1000_NS8cuda_cub9__find_if7functorIS9_EEE10Policy1000EPS9_SI_iSF_S9_S9_NS7_10__identityEEEvT0_T1_T2_T3_T4_T6_E12temp_storage;
	add.s32 	%r157, %r156, %r155;
	st.shared.u8 	[%r157+8], %rs311;
	st.shared.u64 	[%r157+16], %rd329;
$L__BB10_108:
	bar.sync 	0;
	setp.ne.s32 	%p62, %r16, 0;
	@%p62 bra 	$L__BB10_110;
	ld.shared.u8 	%rs161, [_ZZN3cub18CUB_300001_SM_10006detail6reduce28DeviceReduceSingleTileKernelINS2_10policy_hubIN4cuda3std3__45tupleIJblEEEjN6thrust24THRUST_300001_SM_1000_NS8cuda_cub9__find_if7functorIS9_EEE10Policy1000EPS9_SI_iSF_S9_S9_NS7_10__identityEEEvT0_T1_T2_T3_T4_T6_E12temp_storage+24];
	ld.shared.u64 	%rd202, [_ZZN3cub18CUB_300001_SM_10006detail6reduce28DeviceReduceSingleTileKernelINS2_10policy_hubIN4cuda3std3__45tupleIJblEEEjN6thrust24THRUST_300001_SM_1000_NS8cuda_cub9__find_if7functorIS9_EEE10Policy1000EPS9_SI_iSF_S9_S9_NS7_10__identityEEEvT0_T1_T2_T3_T4_T6_E12temp_storage+32];
	and.b16  	%rs162, %rs311, 255;
	setp.eq.s16 	%p63, %rs162, 0;
	setp.eq.s16 	%p64, %rs161, 0;
	min.s64 	%rd203, %rd202, %rd329;
	selp.b16 	%rs163, %rs311, 1, %p64;
	selp.b16 	%rs164, %rs161, %rs163, %p63;
	and.b16  	%rs165, %rs164, 255;
	selp.b64 	%rd204, %rd329, %rd203, %p64;
	selp.b64 	%rd205, %rd202, %rd204, %p63;
	ld.shared.u8 	%rs166, [_ZZN3cub18CUB_300001_SM_10006detail6reduce28DeviceReduceSingleTileKernelINS2_10policy_hubIN4cuda3std3__45tupleIJblEEEjN6thrust24THRUST_300001_SM_1000_NS8cuda_cub9__find_if7functorIS9_EEE10Policy1000EPS9_SI_iSF_S9_S9_NS7_10__identityEEEvT0_T1_T2_T3_T4_T6_E12temp_storage+40];
	ld.shared.u64 	%rd206, [_ZZN3cub18CUB_300001_SM_10006detail6reduce28DeviceReduceSingleTileKernelINS2_10policy_hubIN4cuda3std3__45tupleIJblEEEjN6thrust24THRUST_300001_SM_1000_NS8cuda_cub9__find_if7functorIS9_EEE10Policy1000EPS9_SI_iSF_S9_S9_NS7_10__identityEEEvT0_T1_T2_T3_T4_T6_E12temp_storage+48];
	setp.eq.s16 	%p65, %rs165, 0;
	setp.eq.s16 	%p66, %rs166, 0;
	min.s64 	%rd207, %rd206, %rd205;
	selp.b16 	%rs167, %rs164, 1, %p66;
	selp.b16 	%rs168, %rs166, %rs167, %p65;
	and.b16  	%rs169, %rs168, 255;
	selp.b64 	%rd208, %rd205, %rd207, %p66;
	selp.b64 	%rd209, %rd206, %rd208, %p65;
	ld.shared.u8 	%rs170, [_ZZN3cub18CUB_300001_SM_10006detail6reduce28DeviceReduceSingleTileKernelINS2_10policy_hubIN4cuda3std3__45tupleIJblEEEjN6thrust24THRUST_300001_SM_1000_NS8cuda_cub9__find_if7functorIS9_EEE10Policy1000EPS9_SI_iSF_S9_S9_NS7_10__identityEEEvT0_T1_T2_T3_T4_T6_E12temp_storage+56];
	ld.shared.u64 	%rd210, [_ZZN3cub18CUB_300001_SM_10006detail6reduce28DeviceReduceSingleTileKernelINS2_10policy_hubIN4cuda3std3__45tupleIJblEEEjN6thrust24THRUST_300001_SM_1000_NS8cuda_cub9__find_if7functorIS9_EEE10Policy1000EPS9_SI_iSF_S9_S9_NS7_10__identityEEEvT0_T1_T2_T3_T4_T6_E12temp_storage+64];
	setp.eq.s16 	%p67, %rs169, 0;
	setp.eq.s16 	%p68, %rs170, 0;
	min.s64 	%rd211, %rd210, %rd209;
	selp.b16 	%rs171, %rs168, 1, %p68;
	selp.b16 	%rs172, %rs170, %rs171, %p67;
	and.b16  	%rs173, %rs172, 255;
	selp.b64 	%rd212, %rd209, %rd211, %p68;
	selp.b64 	%rd213, %rd210, %rd212, %p67;
	ld.shared.u8 	%rs174, [_ZZN3cub18CUB_300001_SM_10006detail6reduce28DeviceReduceSingleTileKernelINS2_10policy_hubIN4cuda3std3__45tupleIJblEEEjN6thrust24THRUST_300001_SM_1000_NS8cuda_cub9__find_if7functorIS9_EEE10Policy1000EPS9_SI_iSF_S9_S9_NS7_10__identityEEEvT0_T1_T2_T3_T4_T6_E12temp_storage+72];
	ld.shared.u64 	%rd214, [_ZZN3cub18CUB_300001_SM_10006detail6reduce28DeviceReduceSingleTileKernelINS2_10policy_hubIN4cuda3std3__45tupleIJblEEEjN6thrust24THRUST_300001_SM_1000_NS8cuda_cub9__find_if7functorIS9_EEE10Policy1000EPS9_SI_iSF_S9_S9_NS7_10__identityEEEvT0_T1_T2_T3_T4_T6_E12temp_storage+80];
	setp.eq.s16 	%p69, %rs173, 0;
	setp.eq.s16 	%p70, %rs174, 0;
	min.s64 	%rd215, %rd214, %rd213;
	selp.b16 	%rs175, %rs172, 1, %p70;
	selp.b16 	%rs176, %rs174, %rs175, %p69;
	and.b16  	%rs177, %rs176, 255;
	selp.b64 	%rd216, %rd213, %rd215, %p70;
	selp.b64 	%rd217, %rd214, %rd216, %p69;
	ld.shared.u8 	%rs178, [_ZZN3cub18CUB_300001_SM_10006detail6reduce28DeviceReduceSingleTileKernelINS2_10policy_hubIN4cuda3std3__45tupleIJblEEEjN6thrust24THRUST_300001_SM_1000_NS8cuda_cub9__find_if7functorIS9_EEE10Policy1000EPS9_SI_iSF_S9_S9_NS7_10__identityEEEvT0_T1_T2_T3_T4_T6_E12temp_storage+88];
	ld.shared.u64 	%rd218, [_ZZN3cub18CUB_300001_SM_10006detail6reduce28DeviceReduceSingleTileKernelINS2_10policy_hubIN4cuda3std3__45tupleIJblEEEjN6thrust24THRUST_300001_SM_1000_NS8cuda_cub9__find_if7functorIS9_EEE10Policy1000EPS9_SI_iSF_S9_S9_NS7_10__identityEEEvT0_T1_T2_T3_T4_T6_E12temp_storage+96];
	setp.eq.s16 	%p71, %rs177, 0;
	setp.eq.s16 	%p72, %rs178, 0;
	min.s64 	%rd219, %rd218, %rd217;
	selp.b16 	%rs179, %rs176, 1, %p72;
	selp.b16 	%rs180, %rs178, %rs179, %p71;
	and.b16  	%rs181, %rs180, 255;
	selp.b64 	%rd220, %rd217, %rd219, %p72;
	selp.b64 	%rd221, %rd218, %rd220, %p71;
	ld.shared.u8 	%rs182, [_ZZN3cub18CUB_300001_SM_10006detail6reduce28DeviceReduceSingleTileKernelINS2_10policy_hubIN4cuda3std3__45tupleIJblEEEjN6thrust24THRUST_300001_SM_1000_NS8cuda_cub9__find_if7functorIS9_EEE10Policy1000EPS9_SI_iSF_S9_S9_NS7_10__identityEEEvT0_T1_T2_T3_T4_T6_E12temp_storage+104];
	ld.shared.u64 	%rd222, [_ZZN3cub18CUB_300001_SM_10006detail6reduce28DeviceReduceSingleTileKernelINS2_10policy_hubIN4cuda3std3__45tupleIJblEEEjN6thrust24THRUST_300001_SM_1000_NS8cuda_cub9__find_if7functorIS9_EEE10Policy1000EPS9_SI_iSF_S9_S9_NS7_10__identityEEEvT0_T1_T2_T3_T4_T6_E12temp_storage+112];
	setp.eq.s16 	%p73, %rs181, 0;
	setp.eq.s16 	%p74, %rs182, 0;
	min.s64 	%rd223, %rd222, %rd221;
	selp.b16 	%rs183, %rs180, 1, %p74;
	selp.b16 	%rs184, %rs182, %rs183, %p73;
	and.b16  	%rs185, %rs184, 255;
	selp.b64 	%rd224, %rd221, %rd223, %p74;
	selp.b64 	%rd225, %rd222, %rd224, %p73;
	ld.shared.u8 	%rs186, [_ZZN3cub18CUB_300001_SM_10006detail6reduce28DeviceReduceSingleTileKernelINS2_10policy_hubIN4cuda3std3__45tupleIJblEEEjN6thrust24THRUST_300001_SM_1000_NS8cuda_cub9__find_if7functorIS9_EEE10Policy1000EPS9_SI_iSF_S9_S9_NS7_10__identityEEEvT0_T1_T2_T3_T4_T6_E12temp_storage+120];
	ld.shared.u64 	%rd226, [_ZZN3cub18CUB_300001_SM_10006detail6reduce28DeviceReduceSingleTileKernelINS2_10policy_hubIN4cuda3std3__45tupleIJblEEEjN6thrust24THRUST_300001_SM_1000_NS8cuda_cub9__find_if7functorIS9_EEE10Policy1000EPS9_SI_iSF_S9_S9_NS7_10__identityEEEvT0_T1_T2_T3_T4_T6_E12temp_storage+128];
	setp.eq.s16 	%p75, %rs185, 0;
	setp.eq.s16 	%p76, %rs186, 0;
	min.s64 	%rd227, %rd226, %rd225;
	selp.b16 	%rs187, %rs184, 1, %p76;
	selp.b16 	%rs311, %rs186, %rs187, %p75;
	selp.b64 	%rd228, %rd225, %rd227, %p76;
	selp.b64 	%rd329, %rd226, %rd228, %p75;
$L__BB10_110:
	mov.u32 	%r391, %tid.x;
	setp.ne.s32 	%p184, %r391, 0;
	@%p184 bra 	$L__BB10_112;
	setp.eq.s16 	%p185, %rs82, 0;
	and.b16  	%rs302, %rs311, 255;
	setp.eq.s16 	%p186, %rs302, 0;
	min.s64 	%rd319, %rd329, %rd106;
	selp.b16 	%rs303, %rs82, 1, %p186;
	selp.b16 	%rs304, %rs311, %rs303, %p185;
	selp.b64 	%rd320, %rd106, %rd319, %p186;
	selp.b64 	%rd321, %rd329, %rd320, %p185;
	st.global.u8 	[%rd1], %rs304;
	st.global.u64 	[%rd1+8], %rd321;
$L__BB10_112:
	ret;

}
	// .globl	_ZN3cub18CUB_300001_SM_10006detail6reduce28DeviceReduceSingleTileKernelINS2_10policy_hubIN4cuda3std3__45tupleIJblEEEyN6thrust24THRUST_300001_SM_1000_NS8cuda_cub9__find_if7functorIS9_EEE10Policy1000ENSB_12zip_iteratorINS8_IJNSD_26transform_input_iterator_tIbNSC_6detail35transform_pair_of_input_iterators_tIbNSB_6detail15normal_iteratorINSB_10device_ptrIiEEEESQ_NS7_8equal_toIiEEEENS7_10__not_fn_tINS7_10__identityEEEEENSB_17counting_iteratorIlNSB_11use_defaultESZ_SZ_EEEEEEEPS9_ySF_S9_S9_SV_EEvT0_T1_T2_T3_T4_T6_
.visible .entry _ZN3cub18CUB_300001_SM_10006detail6reduce28DeviceReduceSingleTileKernelINS2_10policy_hubIN4cuda3std3__45tupleIJblEEEyN6thrust24THRUST_300001_SM_1000_NS8cuda_cub9__find_if7functorIS9_EEE10Policy1000ENSB_12zip_iteratorINS8_IJNSD_26transform_input_iterator_tIbNSC_6detail35transform_pair_of_input_iterators_tIbNSB_6detail15normal_iteratorINSB_10device_ptrIiEEEESQ_NS7_8equal_toIiEEEENS7_10__not_fn_tINS7_10__identityEEEEENSB_17counting_iteratorIlNSB_11use_defaultESZ_SZ_EEEEEEEPS9_ySF_S9_S9_SV_EEvT0_T1_T2_T3_T4_T6_(
	.param .align 8 .b8 _ZN3cub18CUB_300001_SM_10006detail6reduce28DeviceReduceSingleTileKernelINS2_10policy_hubIN4cuda3std3__45tupleIJblEEEyN6thrust24THRUST_300001_SM_1000_NS8cuda_cub9__find_if7functorIS9_EEE10Policy1000ENSB_12zip_iteratorINS8_IJNSD_26transform_input_iterator_tIbNSC_6detail35transform_pair_of_input_iterators_tIbNSB_6detail15normal_iteratorINSB_10device_ptrIiEEEESQ_NS7_8equal_toIiEEEENS7_10__not_fn_tINS7_10__identityEEEEENSB_17counting_iteratorIlNSB_11use_defaultESZ_SZ_EEEEEEEPS9_ySF_S9_S9_SV_EEvT0_T1_T2_T3_T4_T6__param_0[40],
	.param .u64 .ptr .align 1 _ZN3cub18CUB_300001_SM_10006detail6reduce28DeviceReduceSingleTileKernelINS2_10policy_hubIN4cuda3std3__45tupleIJblEEEyN6thrust24THRUST_300001_SM_1000_NS8cuda_cub9__find_if7functorIS9_EEE10Policy1000ENSB_12zip_iteratorINS8_IJNSD_26transform_input_iterator_tIbNSC_6detail35transform_pair_of_input_iterators_tIbNSB_6detail15normal_iteratorINSB_10device_ptrIiEEEESQ_NS7_8equal_toIiEEEENS7_10__not_fn_tINS7_10__identityEEEEENSB_17counting_iteratorIlNSB_11use_defaultESZ_SZ_EEEEEEEPS9_ySF_S9_S9_SV_EEvT0_T1_T2_T3_T4_T6__param_1,
	.param .u64 _ZN3cub18CUB_300001_SM_10006detail6reduce28DeviceReduceSingleTileKernelINS2_10policy_hubIN4cuda3std3__45tupleIJblEEEyN6thrust24THRUST_300001_SM_1000_NS8cuda_cub9__find_if7functorIS9_EEE10Policy1000ENSB_12zip_iteratorINS8_IJNSD_26transform_input_iterator_tIbNSC_6detail35transform_pair_of_input_iterators_tIbNSB_6detail15normal_iteratorINSB_10device_ptrIiEEEESQ_NS7_8equal_toIiEEEENS7_10__not_fn_tINS7_10__identityEEEEENSB_17counting_iteratorIlNSB_11use_defaultESZ_SZ_EEEEEEEPS9_ySF_S9_S9_SV_EEvT0_T1_T2_T3_T4_T6__param_2,
	.param .align 1 .b8 _ZN3cub18CUB_300001_SM_10006detail6reduce28DeviceReduceSingleTileKernelINS2_10policy_hubIN4cuda3std3__45tupleIJblEEEyN6thrust24THRUST_300001_SM_1000_NS8cuda_cub9__find_if7functorIS9_EEE10Policy1000ENSB_12zip_iteratorINS8_IJNSD_26transform_input_iterator_tIbNSC_6detail35transform_pair_of_input_iterators_tIbNSB_6detail15normal_iteratorINSB_10device_ptrIiEEEESQ_NS7_8equal_toIiEEEENS7_10__not_fn_tINS7_10__identityEEEEENSB_17counting_iteratorIlNSB_11use_defaultESZ_SZ_EEEEEEEPS9_ySF_S9_S9_SV_EEvT0_T1_T2_T3_T4_T6__param_3[1],
	.param .align 8 .b8 _ZN3cub18CUB_300001_SM_10006detail6reduce28DeviceReduceSingleTileKernelINS2_10policy_hubIN4cuda3std3__45tupleIJblEEEyN6thrust24THRUST_300001_SM_1000_NS8cuda_cub9__find_if7functorIS9_EEE10Policy1000ENSB_12zip_iteratorINS8_IJNSD_26transform_input_iterator_tIbNSC_6detail35transform_pair_of_input_iterators_tIbNSB_6detail15normal_iteratorINSB_10device_ptrIiEEEESQ_NS7_8equal_toIiEEEENS7_10__not_fn_tINS7_10__identityEEEEENSB_17counting_iteratorIlNSB_11use_defaultESZ_SZ_EEEEEEEPS9_ySF_S9_S9_SV_EEvT0_T1_T2_T3_T4_T6__param_4[16],
	.param .align 1 .b8 _ZN3cub18CUB_300001_SM_10006detail6reduce28DeviceReduceSingleTileKernelINS2_10policy_hubIN4cuda3std3__45tupleIJblEEEyN6thrust24THRUST_300001_SM_1000_NS8cuda_cub9__find_if7functorIS9_EEE10Policy1000ENSB_12zip_iteratorINS8_IJNSD_26transform_input_iterator_tIbNSC_6detail35transform_pair_of_input_iterators_tIbNSB_6detail15normal_iteratorINSB_10device_ptrIiEEEESQ_NS7_8equal_toIiEEEENS7_10__not_fn_tINS7_10__identityEEEEENSB_17counting_iteratorIlNSB_11use_defaultESZ_SZ_EEEEEEEPS9_ySF_S9_S9_SV_EEvT0_T1_T2_T3_T4_T6__param_5[1]
)
.maxntid 256
.minnctapersm 1
{
	.reg .pred 	%p<329>;
	.reg .b16 	%rs<423>;
	.reg .b32 	%r<514>;
	.reg .b64 	%rd<450>;
	// demoted variable
	.shared .align 8 .b8 _ZZN3cub18CUB_300001_SM_10006detail6reduce28DeviceReduceSingleTileKernelINS2_10policy_hubIN4cuda3std3__45tupleIJblEEEyN6thrust24THRUST_300001_SM_1000_NS8cuda_cub9__find_if7functorIS9_EEE10Policy1000ENSB_12zip_iteratorINS8_IJNSD_26transform_input_iterator_tIbNSC_6detail35transform_pair_of_input_iterators_tIbNSB_6detail15normal_iteratorINSB_10device_ptrIiEEEESQ_NS7_8equal_toIiEEEENS7_10__not_fn_tINS7_10__identityEEEEENSB_17counting_iteratorIlNSB_11use_defaultESZ_SZ_EEEEEEEPS9_ySF_S9_S9_SV_EEvT0_T1_T2_T3_T4_T6_E12temp_storage[152];
	ld.param.u64 	%rd122, [_ZN3cub18CUB_300001_SM_10006detail6reduce28DeviceReduceSingleTileKernelINS2_10policy_hubIN4cuda3std3__45tupleIJblEEEyN6thrust24THRUST_300001_SM_1000_NS8cuda_cub9__find_if7functorIS9_EEE10Policy1000ENSB_12zip_iteratorINS8_IJNSD_26transform_input_iterator_tIbNSC_6detail35transform_pair_of_input_iterators_tIbNSB_6detail15normal_iteratorINSB_10device_ptrIiEEEESQ_NS7_8equal_toIiEEEENS7_10__not_fn_tINS7_10__identityEEEEENSB_17counting_iteratorIlNSB_11use_defaultESZ_SZ_EEEEEEEPS9_ySF_S9_S9_SV_EEvT0_T1_T2_T3_T4_T6__param_4+8];
	ld.param.u64 	%rd120, [_ZN3cub18CUB_300001_SM_10006detail6reduce28DeviceReduceSingleTileKernelINS2_10policy_hubIN4cuda3std3__45tupleIJblEEEyN6thrust24THRUST_300001_SM_1000_NS8cuda_cub9__find_if7functorIS9_EEE10Policy1000ENSB_12zip_iteratorINS8_IJNSD_26transform_input_iterator_tIbNSC_6detail35transform_pair_of_input_iterators_tIbNSB_6detail15normal_iteratorINSB_10device_ptrIiEEEESQ_NS7_8equal_toIiEEEENS7_10__not_fn_tINS7_10__identityEEEEENSB_17counting_iteratorIlNSB_11use_defaultESZ_SZ_EEEEEEEPS9_ySF_S9_S9_SV_EEvT0_T1_T2_T3_T4_T6__param_0+32];
	ld.param.u64 	%rd119, [_ZN3cub18CUB_300001_SM_10006detail6reduce28DeviceReduceSingleTileKernelINS2_10policy_hubIN4cuda3std3__45tupleIJblEEEyN6thrust24THRUST_300001_SM_1000_NS8cuda_cub9__find_if7functorIS9_EEE10Policy1000ENSB_12zip_iteratorINS8_IJNSD_26transform_input_iterator_tIbNSC_6detail35transform_pair_of_input_iterators_tIbNSB_6detail15normal_iteratorINSB_10device_ptrIiEEEESQ_NS7_8equal_toIiEEEENS7_10__not_fn_tINS7_10__identityEEEEENSB_17counting_iteratorIlNSB_11use_defaultESZ_SZ_EEEEEEEPS9_ySF_S9_S9_SV_EEvT0_T1_T2_T3_T4_T6__param_0+8];
	ld.param.u64 	%rd118, [_ZN3cub18CUB_300001_SM_10006detail6reduce28DeviceReduceSingleTileKernelINS2_10policy_hubIN4cuda3std3__45tupleIJblEEEyN6thrust24THRUST_300001_SM_1000_NS8cuda_cub9__find_if7functorIS9_EEE10Policy1000ENSB_12zip_iteratorINS8_IJNSD_26transform_input_iterator_tIbNSC_6detail35transform_pair_of_input_iterators_tIbNSB_6detail15normal_iteratorINSB_10device_ptrIiEEEESQ_NS7_8equal_toIiEEEENS7_10__not_fn_tINS7_10__identityEEEEENSB_17counting_iteratorIlNSB_11use_defaultESZ_SZ_EEEEEEEPS9_ySF_S9_S9_SV_EEvT0_T1_T2_T3_T4_T6__param_0];
	ld.param.u64 	%rd123, [_ZN3cub18CUB_300001_SM_10006detail6reduce28DeviceReduceSingleTileKernelINS2_10policy_hubIN4cuda3std3__45tupleIJblEEEyN6thrust24THRUST_300001_SM_1000_NS8cuda_cub9__find_if7functorIS9_EEE10Policy1000ENSB_12zip_iteratorINS8_IJNSD_26transform_input_iterator_tIbNSC_6detail35transform_pair_of_input_iterators_tIbNSB_6detail15normal_iteratorINSB_10device_ptrIiEEEESQ_NS7_8equal_toIiEEEENS7_10__not_fn_tINS7_10__identityEEEEENSB_17counting_iteratorIlNSB_11use_defaultESZ_SZ_EEEEEEEPS9_ySF_S9_S9_SV_EEvT0_T1_T2_T3_T4_T6__param_1];
	ld.param.u64 	%rd121, [_ZN3cub18CUB_300001_SM_10006detail6reduce28DeviceReduceSingleTileKernelINS2_10policy_hubIN4cuda3std3__45tupleIJblEEEyN6thrust24THRUST_300001_SM_1000_NS8cuda_cub9__find_if7functorIS9_EEE10Policy1000ENSB_12zip_iteratorINS8_IJNSD_26transform_input_iterator_tIbNSC_6detail35transform_pair_of_input_iterators_tIbNSB_6detail15normal_iteratorINSB_10device_ptrIiEEEESQ_NS7_8equal_toIiEEEENS7_10__not_fn_tINS7_10__identityEEEEENSB_17counting_iteratorIlNSB_11use_defaultESZ_SZ_EEEEEEEPS9_ySF_S9_S9_SV_EEvT0_T1_T2_T3_T4_T6__param_2];
	ld.param.u8 	%rs108, [_ZN3cub18CUB_300001_SM_10006detail6reduce28DeviceReduceSingleTileKernelINS2_10policy_hubIN4cuda3std3__45tupleIJblEEEyN6thrust24THRUST_300001_SM_1000_NS8cuda_cub9__find_if7functorIS9_EEE10Policy1000ENSB_12zip_iteratorINS8_IJNSD_26transform_input_iterator_tIbNSC_6detail35transform_pair_of_input_iterators_tIbNSB_6detail15normal_iteratorINSB_10device_ptrIiEEEESQ_NS7_8equal_toIiEEEENS7_10__not_fn_tINS7_10__identityEEEEENSB_17counting_iteratorIlNSB_11use_defaultESZ_SZ_EEEEEEEPS9_ySF_S9_S9_SV_EEvT0_T1_T2_T3_T4_T6__param_4];
	cvta.to.global.u64 	%rd1, %rd123;
	setp.ne.s64 	%p1, %rd121, 0;
	@%p1 bra 	$L__BB11_3;
	mov.u32 	%r502, %tid.x;
	setp.ne.s32 	%p328, %r502, 0;
	@%p328 bra 	$L__BB11_122;
	st.global.u8 	[%rd1], %rs108;
	st.global.u64 	[%rd1+8], %rd122;
	bra.uni 	$L__BB11_122;
$L__BB11_3:
	cvta.to.global.u64 	%rd2, %rd118;
	cvta.to.global.u64 	%rd3, %rd119;
	setp.gt.u64 	%p2, %rd121, 1023;
	@%p2 bra 	$L__BB11_80;
	cvt.u32.u64 	%r1, %rd121;
	mov.u32 	%r2, %tid.x;
	setp.ge.u32 	%p149, %r2, %r1;
	mov.b16 	%rs391, 0;
	mov.b64 	%rd416, 0;
	mov.u32 	%r506, %r2;
	@%p149 bra 	$L__BB11_6;
	cvt.u64.u32 	%rd273, %r2;
	mul.wide.u32 	%rd274, %r2, 4;
	add.s64 	%rd275, %rd2, %rd274;
	add.s64 	%rd276, %rd3, %rd274;
	add.s64 	%rd416, %rd120, %rd273;
	ld.global.u32 	%r232, [%rd275];
	ld.global.u32 	%r233, [%rd276];
	setp.ne.s32 	%p150, %r232, %r233;
	selp.u16 	%rs391, 1, 0, %p150;
	add.s32 	%r506, %r2, 256;
$L__BB11_6:
	setp.ge.u32 	%p151, %r506, %r1;
	@%p151 bra 	$L__BB11_18;
	not.b32 	%r234, %r506;
	add.s32 	%r5, %r234, %r1;
	shr.u32 	%r235, %r5, 8;
	add.s32 	%r6, %r235, 1;
	and.b32  	%r7, %r6, 7;
	setp.lt.u32 	%p152, %r5, 1792;
	@%p152 bra 	$L__BB11_10;
	and.b32  	%r236, %r6, 33554424;
	neg.s32 	%r504, %r236;
$L__BB11_9:
	.pragma "nounroll";
	cvt.u64.u32 	%rd278, %r506;
	mul.wide.u32 	%rd279, %r506, 4;
	add.s64 	%rd280, %rd2, %rd279;
	add.s64 	%rd281, %rd3, %rd279;
	add.s64 	%rd282, %rd120, %rd278;
	ld.global.u32 	%r237, [%rd280];
	ld.global.u32 	%r238, [%rd281];
	setp.ne.s32 	%p153, %r237, %r238;
	selp.u16 	%rs232, 1, 0, %p153;
	and.b16  	%rs233, %rs391, 255;
	setp.ne.s16 	%p155, %rs233, 0;
	and.pred  	%p156, %p155, %p153;
	min.s64 	%rd283, %rd282, %rd416;
	setp.eq.s16 	%p157, %rs233, 0;
	selp.b64 	%rd284, %rd282, %rd416, %p157;
	selp.b16 	%rs234, %rs232, %rs391, %p157;
	selp.b64 	%rd285, %rd283, %rd284, %p156;
	selp.b16 	%rs235, 1, %rs234, %p156;
	and.b16  	%rs236, %rs235, 255;
	add.s64 	%rd286, %rd282, 256;
	ld.global.u32 	%r239, [%rd280+1024];
	ld.global.u32 	%r240, [%rd281+1024];
	setp.ne.s32 	%p158, %r239, %r240;
	selp.u16 	%rs237, 1, 0, %p158;
	setp.ne.s16 	%p160, %rs236, 0;
	and.pred  	%p161, %p160, %p158;
	min.s64 	%rd287, %rd286, %rd285;
	setp.eq.s16 	%p162, %rs236, 0;
	selp.b64 	%rd288, %rd286, %rd285, %p162;
	selp.b16 	%rs238, %rs237, %rs235, %p162;
	selp.b64 	%rd289, %rd287, %rd288, %p161;
	selp.b16 	%rs239, 1, %rs238, %p161;
	and.b16  	%rs240, %rs239, 255;
	add.s64 	%rd290, %rd282, 512;
	ld.global.u32 	%r241, [%rd280+2048];
	ld.global.u32 	%r242, [%rd281+2048];
	setp.ne.s32 	%p163, %r241, %r242;
	selp.u16 	%rs241, 1, 0, %p163;
	setp.ne.s16 	%p165, %rs240, 0;
	and.pred  	%p166, %p165, %p163;
	min.s64 	%rd291, %rd290, %rd289;
	setp.eq.s16 	%p167, %rs240, 0;
	selp.b64 	%rd292, %rd290, %rd289, %p167;
	selp.b16 	%rs242, %rs241, %rs239, %p167;
	selp.b64 	%rd293, %rd291, %rd292, %p166;
	selp.b16 	%rs243, 1, %rs242, %p166;
	and.b16  	%rs244, %rs243, 255;
	add.s64 	%rd294, %rd282, 768;
	ld.global.u32 	%r243, [%rd280+3072];
	ld.global.u32 	%r244, [%rd281+3072];
	setp.ne.s32 	%p168, %r243, %r244;
	selp.u16 	%rs245, 1, 0, %p168;
	setp.ne.s16 	%p170, %rs244, 0;
	and.pred  	%p171, %p170, %p168;
	min.s64 	%rd295, %rd294, %rd293;
	setp.eq.s16 	%p172, %rs244, 0;
	selp.b64 	%rd296, %rd294, %rd293, %p172;
	selp.b16 	%rs246, %rs245, %rs243, %p172;
	selp.b64 	%rd297, %rd295, %rd296, %p171;
	selp.b16 	%rs247, 1, %rs246, %p171;
	and.b16  	%rs248, %rs247, 255;
	add.s64 	%rd298, %rd282, 1024;
	ld.global.u32 	%r245, [%rd280+4096];
	ld.global.u32 	%r246, [%rd281+4096];
	setp.ne.s32 	%p173, %r245, %r246;
	selp.u16 	%rs249, 1, 0, %p173;
	setp.ne.s16 	%p175, %rs248, 0;
	and.pred  	%p176, %p175, %p173;
	min.s64 	%rd299, %rd298, %rd297;
	setp.eq.s16 	%p177, %rs248, 0;
	selp.b64 	%rd300, %rd298, %rd297, %p177;
	selp.b16 	%rs250, %rs249, %rs247, %p177;
	selp.b64 	%rd301, %rd299, %rd300, %p176;
	selp.b16 	%rs251, 1, %rs250, %p176;
	and.b16  	%rs252, %rs251, 255;
	add.s64 	%rd302, %rd282, 1280;
	ld.global.u32 	%r247, [%rd280+5120];
	ld.global.u32 	%r248, [%rd281+5120];
	setp.ne.s32 	%p178, %r247, %r248;
	selp.u16 	%rs253, 1, 0, %p178;
	setp.ne.s16 	%p180, %rs252, 0;
	and.pred  	%p181, %p180, %p178;
	min.s64 	%rd303, %rd302, %rd301;
	setp.eq.s16 	%p182, %rs252, 0;
	selp.b64 	%rd304, %rd302, %rd301, %p182;
	selp.b16 	%rs254, %rs253, %rs251, %p182;
	selp.b64 	%rd305, %rd303, %rd304, %p181;
	selp.b16 	%rs255, 1, %rs254, %p181;
	and.b16  	%rs256, %rs255, 255;
	add.s64 	%rd306, %rd282, 1536;
	ld.global.u32 	%r249, [%rd280+6144];
	ld.global.u32 	%r250, [%rd281+6144];
	setp.ne.s32 	%p183, %r249, %r250;
	selp.u16 	%rs257, 1, 0, %p183;
	setp.ne.s16 	%p185, %rs256, 0;
	and.pred  	%p186, %p185, %p183;
	min.s64 	%rd307, %rd306, %rd305;
	setp.eq.s16 	%p187, %rs256, 0;
	selp.b64 	%rd308, %rd306, %rd305, %p187;
	selp.b16 	%rs258, %rs257, %rs255, %p187;
	selp.b64 	%rd309, %rd307, %rd308, %p186;
	selp.b16 	%rs259, 1, %rs258, %p186;
	and.b16  	%rs260, %rs259, 255;
	add.s64 	%rd310, %rd282, 1792;
	ld.global.u32 	%r251, [%rd280+7168];
	ld.global.u32 	%r252, [%rd281+7168];
	setp.ne.s32 	%p188, %r251, %r252;
	selp.u16 	%rs261, 1, 0, %p188;
	setp.ne.s16 	%p190, %rs260, 0;
	and.pred  	%p191, %p190, %p188;
	min.s64 	%rd311, %rd310, %rd309;
	setp.eq.s16 	%p192, %rs260, 0;
	selp.b64 	%rd312, %rd310, %rd309, %p192;
	selp.b16 	%rs262, %rs261, %rs259, %p192;
	selp.b64 	%rd416, %rd311, %rd312, %p191;
	selp.b16 	%rs391, 1, %rs262, %p191;
	add.s32 	%r506, %r506, 2048;
	add.s32 	%r504, %r504, 8;
	setp.ne.s32 	%p193, %r504, 0;
	@%p193 bra 	$L__BB11_9;
$L__BB11_10:
	setp.eq.s32 	%p194, %r7, 0;
	@%p194 bra 	$L__BB11_18;
	setp.lt.u32 	%p195, %r7, 4;
	@%p195 bra 	$L__BB11_13;
	cvt.u64.u32 	%rd314, %r506;
	mul.wide.u32 	%rd315, %r506, 4;
	add.s64 	%rd316, %rd2, %rd315;
	add.s64 	%rd317, %rd3, %rd315;
	add.s64 	%rd318, %rd120, %rd314;
	ld.global.u32 	%r253, [%rd316];
	ld.global.u32 	%r254, [%rd317];
	setp.ne.s32 	%p196, %r253, %r254;
	selp.u16 	%rs264, 1, 0, %p196;
	and.b16  	%rs265, %rs391, 255;
	setp.ne.s16 	%p198, %rs265, 0;
	and.pred  	%p199, %p198, %p196;
	min.s64 	%rd319, %rd318, %rd416;
	setp.eq.s16 	%p200, %rs265, 0;
	selp.b64 	%rd320, %rd318, %rd416, %p200;
	selp.b16 	%rs266, %rs264, %rs391, %p200;
	selp.b64 	%rd321, %rd319, %rd320, %p199;
	selp.b16 	%rs267, 1, %rs266, %p199;
	and.b16  	%rs268, %rs267, 255;
	add.s32 	%r255, %r506, 256;
	cvt.u64.u32 	%rd322, %r255;
	add.s64 	%rd323, %rd120, %rd322;
	ld.global.u32 	%r256, [%rd316+1024];
	ld.global.u32 	%r257, [%rd317+1024];
	setp.ne.s32 	%p201, %r256, %r257;
	selp.u16 	%rs269, 1, 0, %p201;
	setp.ne.s16 	%p203, %rs268, 0;
	and.pred  	%p204, %p203, %p201;
	min.s64 	%rd324, %rd323, %rd321;
	setp.eq.s16 	%p205, %rs268, 0;
	selp.b64 	%rd325, %rd323, %rd321, %p205;
	selp.b16 	%rs270, %rs269, %rs267, %p205;
	selp.b64 	%rd326, %rd324, %rd325, %p204;
	selp.b16 	%rs271, 1, %rs270, %p204;
	and.b16  	%rs272, %rs271, 255;
	add.s32 	%r258, %r506, 512;
	cvt.u64.u32 	%rd327, %r258;
	add.s64 	%rd328, %rd120, %rd327;
	ld.global.u32 	%r259, [%rd316+2048];
	ld.global.u32 	%r260, [%rd317+2048];
	setp.ne.s32 	%p206, %r259, %r260;
	selp.u16 	%rs273, 1, 0, %p206;
	setp.ne.s16 	%p208, %rs272, 0;
	and.pred  	%p209, %p208, %p206;
	min.s64 	%rd329, %rd328, %rd326;
	setp.eq.s16 	%p210, %rs272, 0;
	selp.b64 	%rd330, %rd328, %rd326, %p210;
	selp.b16 	%rs274, %rs273, %rs271, %p210;
	selp.b64 	%rd331, %rd329, %rd330, %p209;
	selp.b16 	%rs275, 1, %rs274, %p209;
	and.b16  	%rs276, %rs275, 255;
	add.s32 	%r261, %r506, 768;
	cvt.u64.u32 	%rd332, %r261;
	add.s64 	%rd333, %rd120, %rd332;
	ld.global.u32 	%r262, [%rd316+3072];
	ld.global.u32 	%r263, [%rd317+3072];
	setp.ne.s32 	%p211, %r262, %r263;
	selp.u16 	%rs277, 1, 0, %p211;
	setp.ne.s16 	%p213, %rs276, 0;
	and.pred  	%p214, %p213, %p211;
	min.s64 	%rd334, %rd333, %rd331;
	setp.eq.s16 	%p215, %rs276, 0;
	selp.b64 	%rd335, %rd333, %rd331, %p215;
	selp.b16 	%rs278, %rs277, %rs275, %p215;
	selp.b64 	%rd416, %rd334, %rd335, %p214;
	selp.b16 	%rs391, 1, %rs278, %p214;
	add.s32 	%r506, %r506, 1024;
$L__BB11_13:
	and.b32  	%r264, %r6, 3;
	setp.eq.s32 	%p216, %r264, 0;
	@%p216 bra 	$L__BB11_18;
	setp.eq.s32 	%p217, %r264, 1;
	@%p217 bra 	$L__BB11_16;
	cvt.u64.u32 	%rd337, %r506;
	mul.wide.u32 	%rd338, %r506, 4;
	add.s64 	%rd339, %rd2, %rd338;
	add.s64 	%rd340, %rd3, %rd338;
	add.s64 	%rd341, %rd120, %rd337;
	ld.global.u32 	%r265, [%rd339];
	ld.global.u32 	%r266, [%rd340];
	setp.ne.s32 	%p218, %r265, %r266;
	selp.u16 	%rs280, 1, 0, %p218;
	and.b16  	%rs281, %rs391, 255;
	setp.ne.s16 	%p220, %rs281, 0;
	and.pred  	%p221, %p220, %p218;
	min.s64 	%rd342, %rd341, %rd416;
	setp.eq.s16 	%p222, %rs281, 0;
	selp.b64 	%rd343, %rd341, %rd416, %p222;
	selp.b16 	%rs282, %rs280, %rs391, %p222;
	selp.b64 	%rd344, %rd342, %rd343, %p221;
	selp.b16 	%rs283, 1, %rs282, %p221;
	and.b16  	%rs284, %rs283, 255;
	add.s32 	%r267, %r506, 256;
	cvt.u64.u32 	%rd345, %r267;
	add.s64 	%rd346, %rd120, %rd345;
	ld.global.u32 	%r268, [%rd339+1024];
	ld.global.u32 	%r269, [%rd340+1024];
	setp.ne.s32 	%p223, %r268, %r269;
	selp.u16 	%rs285, 1, 0, %p223;
	setp.ne.s16 	%p225, %rs284, 0;
	and.pred  	%p226, %p225, %p223;
	min.s64 	%rd347, %rd346, %rd344;
	setp.eq.s16 	%p227, %rs284, 0;
	selp.b64 	%rd348, %rd346, %rd344, %p227;
	selp.b16 	%rs286, %rs285, %rs283, %p227;
	selp.b64 	%rd416, %rd347, %rd348, %p226;
	selp.b16 	%rs391, 1, %rs286, %p226;
	add.s32 	%r506, %r506, 512;
$L__BB11_16:
	and.b32  	%r270, %r5, 256;
	setp.ne.s32 	%p228, %r270, 0;
	@%p228 bra 	$L__BB11_18;
	cvt.u64.u32 	%rd349, %r506;
	mul.wide.u32 	%rd350, %r506, 4;
	add.s64 	%rd351, %rd2, %rd350;
	add.s64 	%rd352, %rd3, %rd350;
	add.s64 	%rd353, %rd120, %rd349;
	ld.global.u32 	%r271, [%rd351];
	ld.global.u32 	%r272, [%rd352];
	setp.ne.s32 	%p229, %r271, %r272;
	selp.u16 	%rs287, 1, 0, %p229;
	and.b16  	%rs288, %rs391, 255;
	setp.ne.s16 	%p231, %rs288, 0;
	and.pred  	%p232, %p231, %p229;
	min.s64 	%rd354, %rd353, %rd416;
	setp.eq.s16 	%p233, %rs288, 0;
	selp.b64 	%rd355, %rd353, %rd416, %p233;
	selp.b16 	%rs289, %rs287, %rs391, %p233;
	selp.b64 	%rd416, %rd354, %rd355, %p232;
	selp.b16 	%rs391, 1, %rs289, %p232;
$L__BB11_18:
	setp.lt.u64 	%p234, %rd121, 256;
	@%p234 bra 	$L__BB11_43;
	// begin inline asm
	mov.u32 %r391, %laneid;
	// end inline asm
	cvt.u32.u16 	%r412, %rs391;
	and.b32  	%r393, %r412, 255;
	mov.b32 	%r409, 1;
	mov.b32 	%r410, 31;
	mov.b32 	%r411, -1;
	// begin inline asm
	shfl.sync.down.b32 %r392, %r393, %r409, %r410, %r411;
	// end inline asm
	// begin inline asm
	shfl.sync.down.b32 %r397, %r398, %r409, %r410, %r411;
	// end inline asm
	mov.b64 	{%r403, %r408}, %rd416;
	// begin inline asm
	shfl.sync.down.b32 %r402, %r403, %r409, %r410, %r411;
	// end inline asm
	// begin inline asm
	shfl.sync.down.b32 %r407, %r408, %r409, %r410, %r411;
	// end inline asm
	mov.b64 	%rd19, {%r402, %r407};
	cvt.u16.u32 	%rs15, %r392;
	setp.gt.s32 	%p284, %r391, 30;
	@%p284 bra 	$L__BB11_23;
	and.b16  	%rs331, %rs391, 255;
	setp.eq.s16 	%p285, %rs331, 0;
	and.b16  	%rs332, %rs15, 255;
	setp.eq.s16 	%p286, %rs332, 0;
	or.pred  	%p287, %p285, %p286;
	@%p287 bra 	$L__BB11_22;
	min.s64 	%rd416, %rd19, %rd416;
	mov.b16 	%rs391, 1;
	bra.uni 	$L__BB11_23;
$L__BB11_22:
	setp.eq.s16 	%p288, %rs331, 0;
	selp.b64 	%rd416, %rd19, %rd416, %p288;
	selp.b16 	%rs391, %rs15, %rs391, %p288;
$L__BB11_23:
	cvt.u32.u16 	%r433, %rs391;
	and.b32  	%r414, %r433, 255;
	mov.b32 	%r430, 2;
	mov.b32 	%r431, 31;
	mov.b32 	%r432, -1;
	// begin inline asm
	shfl.sync.down.b32 %r413, %r414, %r430, %r431, %r432;
	// end inline asm
	// begin inline asm
	shfl.sync.down.b32 %r418, %r419, %r430, %r431, %r432;
	// end inline asm
	mov.b64 	{%r424, %r429}, %rd416;
	// begin inline asm
	shfl.sync.down.b32 %r423, %r424, %r430, %r431, %r432;
	// end inline asm
	// begin inline asm
	shfl.sync.down.b32 %r428, %r429, %r430, %r431, %r432;
	// end inline asm
	mov.b64 	%rd23, {%r423, %r428};
	cvt.u16.u32 	%rs18, %r413;
	setp.gt.s32 	%p289, %r391, 29;
	@%p289 bra 	$L__BB11_27;
	and.b16  	%rs335, %rs391, 255;
	setp.eq.s16 	%p290, %rs335, 0;
	and.b16  	%rs336, %rs18, 255;
	setp.eq.s16 	%p291, %rs336, 0;
	or.pred  	%p292, %p290, %p291;
	@%p292 bra 	$L__BB11_26;
	min.s64 	%rd416, %rd23, %rd416;
	mov.b16 	%rs391, 1;
	bra.uni 	$L__BB11_27;
$L__BB11_26:
	setp.eq.s16 	%p293, %rs335, 0;
	selp.b16 	%rs391, %rs18, %rs391, %p293;
	selp.b64 	%rd416, %rd23, %rd416, %p293;
$L__BB11_27:
	cvt.u32.u16 	%r454, %rs391;
	and.b32  	%r435, %r454, 255;
	mov.b32 	%r451, 4;
	mov.b32 	%r452, 31;
	mov.b32 	%r453, -1;
	// begin inline asm
	shfl.sync.down.b32 %r434, %r435, %r451, %r452, %r453;
	// end inline asm
	// begin inline asm
	shfl.sync.down.b32 %r439, %r440, %r451, %r452, %r453;
	// end inline asm
	mov.b64 	{%r445, %r450}, %rd416;
	// begin inline asm
	shfl.sync.down.b32 %r444, %r445, %r451, %r452, %r453;
	// end inline asm
	// begin inline asm
	shfl.sync.down.b32 %r449, %r450, %r451, %r452, %r453;
	// end inline asm
	mov.b64 	%rd27, {%r444, %r449};
	cvt.u16.u32 	%rs21, %r434;
	setp.gt.s32 	%p294, %r391, 27;
	@%p294 bra 	$L__BB11_31;
	and.b16  	%rs339, %rs391, 255;
	setp.eq.s16 	%p295, %rs339, 0;
	and.b16  	%rs340, %rs21, 255;
	setp.eq.s16 	%p296, %rs340, 0;
	or.pred  	%p297, %p295, %p296;
	@%p297 bra 	$L__BB11_30;
	min.s64 	%rd416, %rd27, %rd416;
	mov.b16 	%rs391, 1;
	bra.uni 	$L__BB11_31;
$L__BB11_30:
	setp.eq.s16 	%p298, %rs339, 0;
	selp.b16 	%rs391, %rs21, %rs391, %p298;
	selp.b64 	%rd416, %rd27, %rd416, %p298;
$L__BB11_31:
	cvt.u32.u16 	%r475, %rs391;
	and.b32  	%r456, %r475, 255;
	mov.b32 	%r472, 8;
	mov.b32 	%r473, 31;
	mov.b32 	%r474, -1;
	// begin inline asm
	shfl.sync.down.b32 %r455, %r456, %r472, %r473, %r474;
	// end inline asm
	// begin inline asm
	shfl.sync.down.b32 %r460, %r461, %r472, %r473, %r474;
	// end inline asm
	mov.b64 	{%r466, %r471}, %rd416;
	// begin inline asm
	shfl.sync.down.b32 %r465, %r466, %r472, %r473, %r474;
	// end inline asm
	// begin inline asm
	shfl.sync.down.b32 %r470, %r471, %r472, %r473, %r474;
	// end inline asm
	mov.b64 	%rd31, {%r465, %r470};
	cvt.u16.u32 	%rs24, %r455;
	setp.gt.s32 	%p299, %r391, 23;
	@%p299 bra 	$L__BB11_35;
	and.b16  	%rs343, %rs391, 255;
	setp.eq.s16 	%p300, %rs343, 0;
	and.b16  	%rs344, %rs24, 255;
	setp.eq.s16 	%p301, %rs344, 0;
	or.pred  	%p302, %p300, %p301;
	@%p302 bra 	$L__BB11_34;
	min.s64 	%rd416, %rd31, %rd416;
	mov.b16 	%rs391, 1;
	bra.uni 	$L__BB11_35;
$L__BB11_34:
	setp.eq.s16 	%p303, %rs343, 0;
	selp.b16 	%rs391, %rs24, %rs391, %p303;
	selp.b64 	%rd416, %rd31, %rd416, %p303;
$L__BB11_35:
	cvt.u32.u16 	%r496, %rs391;
	and.b32  	%r477, %r496, 255;
	mov.b32 	%r493, 16;
	mov.b32 	%r494, 31;
	mov.b32 	%r495, -1;
	// begin inline asm
	shfl.sync.down.b32 %r476, %r477, %r493, %r494, %r495;
	// end inline asm
	// begin inline asm
	shfl.sync.down.b32 %r481, %r482, %r493, %r494, %r495;
	// end inline asm
	mov.b64 	{%r487, %r492}, %rd416;
	// begin inline asm
	shfl.sync.down.b32 %r486, %r487, %r493, %r494, %r495;
	// end inline asm
	// begin inline asm
	shfl.sync.down.b32 %r491, %r492, %r493, %r494, %r495;
	// end inline asm
	mov.b64 	%rd35, {%r486, %r491};
	cvt.u16.u32 	%rs27, %r476;
	setp.gt.s32 	%p304, %r391, 15;
	@%p304 bra 	$L__BB11_39;
	and.b16  	%rs347, %rs391, 255;
	setp.eq.s16 	%p305, %rs347, 0;
	and.b16  	%rs348, %rs27, 255;
	setp.eq.s16 	%p306, %rs348, 0;
	or.pred  	%p307, %p305, %p306;
	@%p307 bra 	$L__BB11_38;
	min.s64 	%rd416, %rd35, %rd416;
	mov.b16 	%rs391, 1;
	bra.uni 	$L__BB11_39;
$L__BB11_38:
	setp.eq.s16 	%p308, %rs347, 0;
	selp.b16 	%rs391, %rs27, %rs391, %p308;
	selp.b64 	%rd416, %rd35, %rd416, %p308;
$L__BB11_39:
	setp.ne.s32 	%p309, %r391, 0;
	@%p309 bra 	$L__BB11_41;
	shr.u32 	%r497, %r2, 1;
	and.b32  	%r498, %r497, 496;
	mov.u32 	%r499, _ZZN3cub18CUB_300001_SM_10006detail6reduce28DeviceReduceSingleTileKernelINS2_10policy_hubIN4cuda3std3__45tupleIJblEEEyN6thrust24THRUST_300001_SM_1000_NS8cuda_cub9__find_if7functorIS9_EEE10Policy1000ENSB_12zip_iteratorINS8_IJNSD_26transform_input_iterator_tIbNSC_6detail35transform_pair_of_input_iterators_tIbNSB_6detail15normal_iteratorINSB_10device_ptrIiEEEESQ_NS7_8equal_toIiEEEENS7_10__not_fn_tINS7_10__identityEEEEENSB_17counting_iteratorIlNSB_11use_defaultESZ_SZ_EEEEEEEPS9_ySF_S9_S9_SV_EEvT0_T1_T2_T3_T4_T6_E12temp_storage;
	add.s32 	%r500, %r499, %r498;
	st.shared.u8 	[%r500+8], %rs391;
	st.shared.u64 	[%r500+16], %rd416;
$L__BB11_41:
	bar.sync 	0;
	setp.ne.s32 	%p310, %r2, 0;
	@%p310 bra 	$L__BB11_120;
	ld.shared.u8 	%rs351, [_ZZN3cub18CUB_300001_SM_10006detail6reduce28DeviceReduceSingleTileKernelINS2_10policy_hubIN4cuda3std3__45tupleIJblEEEyN6thrust24THRUST_300001_SM_1000_NS8cuda_cub9__find_if7functorIS9_EEE10Policy1000ENSB_12zip_iteratorINS8_IJNSD_26transform_input_iterator_tIbNSC_6detail35transform_pair_of_input_iterators_tIbNSB_6detail15normal_iteratorINSB_10device_ptrIiEEEESQ_NS7_8equal_toIiEEEENS7_10__not_fn_tINS7_10__identityEEEEENSB_17counting_iteratorIlNSB_11use_defaultESZ_SZ_EEEEEEEPS9_ySF_S9_S9_SV_EEvT0_T1_T2_T3_T4_T6_E12temp_storage+24];
	ld.shared.u64 	%rd377, [_ZZN3cub18CUB_300001_SM_10006detail6reduce28DeviceReduceSingleTileKernelINS2_10policy_hubIN4cuda3std3__45tupleIJblEEEyN6thrust24THRUST_300001_SM_1000_NS8cuda_cub9__find_if7functorIS9_EEE10Policy1000ENSB_12zip_iteratorINS8_IJNSD_26transform_input_iterator_tIbNSC_6detail35transform_pair_of_input_iterators_tIbNSB_6detail15normal_iteratorINSB_10device_ptrIiEEEESQ_NS7_8equal_toIiEEEENS7_10__not_fn_tINS7_10__identityEEEEENSB_17counting_iteratorIlNSB_11use_defaultESZ_SZ_EEEEEEEPS9_ySF_S9_S9_SV_EEvT0_T1_T2_T3_T4_T6_E12temp_storage+32];
	and.b16  	%rs352, %rs391, 255;
	setp.eq.s16 	%p311, %rs352, 0;
	setp.eq.s16 	%p312, %rs351, 0;
	min.s64 	%rd378, %rd377, %rd416;
	selp.b16 	%rs353, %rs391, 1, %p312;
	selp.b16 	%rs354, %rs351, %rs353, %p311;
	and.b16  	%rs355, %rs354, 255;
	selp.b64 	%rd379, %rd416, %rd378, %p312;
	selp.b64 	%rd380, %rd377, %rd379, %p311;
	ld.shared.u8 	%rs356, [_ZZN3cub18CUB_300001_SM_10006detail6reduce28DeviceReduceSingleTileKernelINS2_10policy_hubIN4cuda3std3__45tupleIJblEEEyN6thrust24THRUST_300001_SM_1000_NS8cuda_cub9__find_if7functorIS9_EEE10Policy1000ENSB_12zip_iteratorINS8_IJNSD_26transform_input_iterator_tIbNSC_6detail35transform_pair_of_input_iterators_tIbNSB_6detail15normal_iteratorINSB_10device_ptrIiEEEESQ_NS7_8equal_toIiEEEENS7_10__not_fn_tINS7_10__identityEEEEENSB_17counting_iteratorIlNSB_11use_defaultESZ_SZ_EEEEEEEPS9_ySF_S9_S9_SV_EEvT0_T1_T2_T3_T4_T6_E12temp_storage+40];
	ld.shared.u64 	%rd381, [_ZZN3cub18CUB_300001_SM_10006detail6reduce28DeviceReduceSingleTileKernelINS2_10policy_hubIN4cuda3std3__45tupleIJblEEEyN6thrust24THRUST_300001_SM_1000_NS8cuda_cub9__find_if7functorIS9_EEE10Policy1000ENSB_12zip_iteratorINS8_IJNSD_26transform_input_iterator_tIbNSC_6detail35transform_pair_of_input_iterators_tIbNSB_6detail15normal_iteratorINSB_10device_ptrIiEEEESQ_NS7_8equal_toIiEEEENS7_10__not_fn_tINS7_10__identityEEEEENSB_17counting_iteratorIlNSB_11use_defaultESZ_SZ_EEEEEEEPS9_ySF_S9_S9_SV_EEvT0_T1_T2_T3_T4_T6_E12temp_storage+48];
	setp.eq.s16 	%p313, %rs355, 0;
	setp.eq.s16 	%p314, %rs356, 0;
	min.s64 	%rd382, %rd381, %rd380;
	selp.b16 	%rs357, %rs354, 1, %p314;
	selp.b16 	%rs358, %rs356, %rs357, %p313;
	and.b16  	%rs359, %rs358, 255;
	selp.b64 	%rd383, %rd380, %rd382, %p314;
	selp.b64 	%rd384, %rd381, %rd383, %p313;
	ld.shared.u8 	%rs360, [_ZZN3cub18CUB_300001_SM_10006detail6reduce28DeviceReduceSingleTileKernelINS2_10policy_hubIN4cuda3std3__45tupleIJblEEEyN6thrust24THRUST_300001_SM_1000_NS8cuda_cub9__find_if7functorIS9_EEE10Policy1000ENSB_12zip_iteratorINS8_IJNSD_26transform_input_iterator_tIbNSC_6detail35transform_pair_of_input_iterators_tIbNSB_6detail15normal_iteratorINSB_10device_ptrIiEEEESQ_NS7_8equal_toIiEEEENS7_10__not_fn_tINS7_10__identityEEEEENSB_17counting_iteratorIlNSB_11use_defaultESZ_SZ_EEEEEEEPS9_ySF_S9_S9_SV_EEvT0_T1_T2_T3_T4_T6_E12temp_storage+56];
	ld.shared.u64 	%rd385, [_ZZN3cub18CUB_300001_SM_10006detail6reduce28DeviceReduceSingleTileKernelINS2_10policy_hubIN4cuda3std3__45tupleIJblEEEyN6thrust24THRUST_300001_SM_1000_NS8cuda_cub9__find_if7functorIS9_EEE10Policy1000ENSB_12zip_iteratorINS8_IJNSD_26transform_input_iterator_tIbNSC_6detail35transform_pair_of_input_iterators_tIbNSB_6detail15normal_iteratorINSB_10device_ptrIiEEEESQ_NS7_8equal_toIiEEEENS7_10__not_fn_tINS7_10__identityEEEEENSB_17counting_iteratorIlNSB_11use_defaultESZ_SZ_EEEEEEEPS9_ySF_S9_S9_SV_EEvT0_T1_T2_T3_T4_T6_E12temp_storage+64];
	setp.eq.s16 	%p315, %rs359, 0;
	setp.eq.s16 	%p316, %rs360, 0;
	min.s64 	%rd386, %rd385, %rd384;
	selp.b16 	%rs361, %rs358, 1, %p316;
	selp.b16 	%rs362, %rs360, %rs361, %p315;
	and.b16  	%rs363, %rs362, 255;
	selp.b64 	%rd387, %rd384, %rd386, %p316;
	selp.b64 	%rd388, %rd385, %rd387, %p315;
	ld.shared.u8 	%rs364, [_ZZN3cub18CUB_300001_SM_10006detail6reduce28DeviceReduceSingleTileKernelINS2_10policy_hubIN4cuda3std3__45tupleIJblEEEyN6thrust24THRUST_300001_SM_1000_NS8cuda_cub9__find_if7functorIS9_EEE10Policy1000ENSB_12zip_iteratorINS8_IJNSD_26transform_input_iterator_tIbNSC_6detail35transform_pair_of_input_iterators_tIbNSB_6detail15normal_iteratorINSB_10device_ptrIiEEEESQ_NS7_8equal_toIiEEEENS7_10__not_fn_tINS7_10__identityEEEEENSB_17counting_iteratorIlNSB_11use_defaultESZ_SZ_EEEEEEEPS9_ySF_S9_S9_SV_EEvT0_T1_T2_T3_T4_T6_E12temp_storage+72];
	ld.shared.u64 	%rd389, [_ZZN3cub18CUB_300001_SM_10006detail6reduce28DeviceReduceSingleTileKernelINS2_10policy_hubIN4cuda3std3__45tupleIJblEEEyN6thrust24THRUST_300001_SM_1000_NS8cuda_cub9__find_if7functorIS9_EEE10Policy1000ENSB_12zip_iteratorINS8_IJNSD_26transform_input_iterator_tIbNSC_6detail35transform_pair_of_input_iterators_tIbNSB_6detail15normal_iteratorINSB_10device_ptrIiEEEESQ_NS7_8equal_toIiEEEENS7_10__not_fn_tINS7_10__identityEEEEENSB_17counting_iteratorIlNSB_11use_defaultESZ_SZ_EEEEEEEPS9_ySF_S9_S9_SV_EEvT0_T1_T2_T3_T4_T6_E12temp_storage+80];
	setp.eq.s16 	%p317, %rs363, 0;
	setp.eq.s16 	%p318, %rs364, 0;
	min.s64 	%rd390, %rd389, %rd388;
	selp.b16 	%rs365, %rs362, 1, %p318;
	selp.b16 	%rs366, %rs364, %rs365, %p317;
	and.b16  	%rs367, %rs366, 255;
	selp.b64 	%rd391, %rd388, %rd390, %p318;
	selp.b64 	%rd392, %rd389, %rd391, %p317;
	ld.shared.u8 	%rs368, [_ZZN3cub18CUB_300001_SM_10006detail6reduce28DeviceReduceSingleTileKernelINS2_10policy_hubIN4cuda3std3__45tupleIJblEEEyN6thrust24THRUST_300001_SM_1000_NS8cuda_cub9__find_if7functorIS9_EEE10Policy1000ENSB_12zip_iteratorINS8_IJNSD_26transform_input_iterator_tIbNSC_6detail35transform_pair_of_input_iterators_tIbNSB_6detail15normal_iteratorINSB_10device_ptrIiEEEESQ_NS7_8equal_toIiEEEENS7_10__not_fn_tINS7_10__identityEEEEENSB_17counting_iteratorIlNSB_11use_defaultESZ_SZ_EEEEEEEPS9_ySF_S9_S9_SV_EEvT0_T1_T2_T3_T4_T6_E12temp_storage+88];
	ld.shared.u64 	%rd393, [_ZZN3cub18CUB_300001_SM_10006detail6reduce28DeviceReduceSingleTileKernelINS2_10policy_hubIN4cuda3std3__45tupleIJblEEEyN6thrust24THRUST_300001_SM_1000_NS8cuda_cub9__find_if7functorIS9_EEE10Policy1000ENSB_12zip_iteratorINS8_IJNSD_26transform_input_iterator_tIbNSC_6detail35transform_pair_of_input_iterators_tIbNSB_6detail15normal_iteratorINSB_10device_ptrIiEEEESQ_NS7_8equal_toIiEEEENS7_10__not_fn_tINS7_10__identityEEEEENSB_17counting_iteratorIlNSB_11use_defaultESZ_SZ_EEEEEEEPS9_ySF_S9_S9_SV_EEvT0_T1_T2_T3_T4_T6_E12temp_storage+96];
	setp.eq.s16 	%p319, %rs367, 0;
	setp.eq.s16 	%p320, %rs368, 0;
	min.s64 	%rd394, %rd393, %rd392;
	selp.b16 	%rs369, %rs366, 1, %p320;
	selp.b16 	%rs370, %rs368, %rs369, %p319;
	and.b16  	%rs371, %rs370, 255;
	selp.b64 	%rd395, %rd392, %rd394, %p320;
	selp.b64 	%rd396, %rd393, %rd395, %p319;
	ld.shared.u8 	%rs372, [_ZZN3cub18CUB_300001_SM_10006detail6reduce28DeviceReduceSingleTileKernelINS2_10policy_hubIN4cuda3std3__45tupleIJblEEEyN6thrust24THRUST_300001_SM_1000_NS8cuda_cub9__find_if7functorIS9_EEE10Policy1000ENSB_12zip_iteratorINS8_IJNSD_26transform_input_iterator_tIbNSC_6detail35transform_pair_of_input_iterators_tIbNSB_6detail15normal_iteratorINSB_10device_ptrIiEEEESQ_NS7_8equal_toIiEEEENS7_10__not_fn_tINS7_10__identityEEEEENSB_17counting_iteratorIlNSB_11use_defaultESZ_SZ_EEEEEEEPS9_ySF_S9_S9_SV_EEvT0_T1_T2_T3_T4_T6_E12temp_storage+104];
	ld.shared.u64 	%rd397, [_ZZN3cub18CUB_300001_SM_10006detail6reduce28DeviceReduceSingleTileKernelINS2_10policy_hubIN4cuda3std3__45tupleIJblEEEyN6thrust24THRUST_300001_SM_1000_NS8cuda_cub9__find_if7functorIS9_EEE10Policy1000ENSB_12zip_iteratorINS8_IJNSD_26transform_input_iterator_tIbNSC_6detail35transform_pair_of_input_iterators_tIbNSB_6detail15normal_iteratorINSB_10device_ptrIiEEEESQ_NS7_8equal_toIiEEEENS7_10__not_fn_tINS7_10__identityEEEEENSB_17counting_iteratorIlNSB_11use_defaultESZ_SZ_EEEEEEEPS9_ySF_S9_S9_SV_EEvT0_T1_T2_T3_T4_T6_E12temp_storage+112];
	setp.eq.s16 	%p321, %rs371, 0;
	setp.eq.s16 	%p322, %rs372, 0;
	min.s64 	%rd398, %rd397, %rd396;
	selp.b16 	%rs373, %rs370, 1, %p322;
	selp.b16 	%rs374, %rs372, %rs373, %p321;
	and.b16  	%rs375, %rs374, 255;
	selp.b64 	%rd399, %rd396, %rd398, %p322;
	selp.b64 	%rd400, %rd397, %rd399, %p321;
	ld.shared.u8 	%rs376, [_ZZN3cub18CUB_300001_SM_10006detail6reduce28DeviceReduceSingleTileKernelINS2_10policy_hubIN4cuda3std3__45tupleIJblEEEyN6thrust24THRUST_300001_SM_1000_NS8cuda_cub9__find_if7functorIS9_EEE10Policy1000ENSB_12zip_iteratorINS8_IJNSD_26transform_input_iterator_tIbNSC_6detail35transform_pair_of_input_iterators_tIbNSB_6detail15normal_iteratorINSB_10device_ptrIiEEEESQ_NS7_8equal_toIiEEEENS7_10__not_fn_tINS7_10__identityEEEEENSB_17counting_iteratorIlNSB_11use_defaultESZ_SZ_EEEEEEEPS9_ySF_S9_S9_SV_EEvT0_T1_T2_T3_T4_T6_E12temp_storage+120];
	ld.shared.u64 	%rd401, [_ZZN3cub18CUB_300001_SM_10006detail6reduce28DeviceReduceSingleTileKernelINS2_10policy_hubIN4cuda3std3__45tupleIJblEEEyN6thrust24THRUST_300001_SM_1000_NS8cuda_cub9__find_if7functorIS9_EEE10Policy1000ENSB_12zip_iteratorINS8_IJNSD_26transform_input_iterator_tIbNSC_6detail35transform_pair_of_input_iterators_tIbNSB_6detail15normal_iteratorINSB_10device_ptrIiEEEESQ_NS7_8equal_toIiEEEENS7_10__not_fn_tINS7_10__identityEEEEENSB_17counting_iteratorIlNSB_11use_defaultESZ_SZ_EEEEEEEPS9_ySF_S9_S9_SV_EEvT0_T1_T2_T3_T4_T6_E12temp_storage+128];
	setp.eq.s16 	%p323, %rs375, 0;
	setp.eq.s16 	%p324, %rs376, 0;
	min.s64 	%rd402, %rd401, %rd400;
	selp.b16 	%rs377, %rs374, 1, %p324;
	selp.b16 	%rs391, %rs376, %rs377, %p323;
	selp.b64 	%rd403, %rd400, %rd402, %p324;
	selp.b64 	%rd416, %rd401, %rd403, %p323;
	bra.uni 	$L__BB11_120;
$L__BB11_43:
	// begin inline asm
	mov.u32 %r273, %laneid;
	// end inline asm
	and.b32  	%r294, %r2, 992;
	add.s32 	%r295, %r294, 32;
	setp.gt.u32 	%p235, %r295, %r1;
	not.b32 	%r296, %r294;
	add.s32 	%r297, %r1, %r296;
	selp.b32 	%r292, %r297, 31, %p235;
	cvt.u32.u16 	%r298, %rs391;
	and.b32  	%r275, %r298, 255;
	mov.b32 	%r291, 1;
	mov.b32 	%r293, -1;
	// begin inline asm
	shfl.sync.down.b32 %r274, %r275, %r291, %r292, %r293;
	// end inline asm
	// begin inline asm
	shfl.sync.down.b32 %r279, %r280, %r291, %r292, %r293;
	// end inline asm
	mov.b64 	{%r285, %r290}, %rd416;
	// begin inline asm
	shfl.sync.down.b32 %r284, %r285, %r291, %r292, %r293;
	// end inline asm
	// begin inline asm
	shfl.sync.down.b32 %r289, %r290, %r291, %r292, %r293;
	// end inline asm
	mov.b64 	%rd40, {%r284, %r289};
	cvt.u16.u32 	%rs31, %r274;
	setp.ge.s32 	%p236, %r273, %r292;
	@%p236 bra 	$L__BB11_47;
	and.b16  	%rs290, %rs391, 255;
	setp.eq.s16 	%p237, %rs290, 0;
	and.b16  	%rs291, %rs31, 255;
	setp.eq.s16 	%p238, %rs291, 0;
	or.pred  	%p239, %p237, %p238;
	@%p239 bra 	$L__BB11_46;
	min.s64 	%rd416, %rd40, %rd416;
	mov.b16 	%rs391, 1;
	bra.uni 	$L__BB11_47;
$L__BB11_46:
	setp.eq.s16 	%p240, %rs290, 0;
	selp.b16 	%rs391, %rs31, %rs391, %p240;
	selp.b64 	%rd416, %rd40, %rd416, %p240;
$L__BB11_47:
	cvt.u32.u16 	%r319, %rs391;
	and.b32  	%r300, %r319, 255;
	mov.b32 	%r316, 2;
	mov.b32 	%r318, -1;
	// begin inline asm
	shfl.sync.down.b32 %r299, %r300, %r316, %r292, %r318;
	// end inline asm
	// begin inline asm
	shfl.sync.down.b32 %r304, %r305, %r316, %r292, %r318;
	// end inline asm
	mov.b64 	{%r310, %r315}, %rd416;
	// begin inline asm
	shfl.sync.down.b32 %r309, %r310, %r316, %r292, %r318;
	// end inline asm
	// begin inline asm
	shfl.sync.down.b32 %r314, %r315, %r316, %r292, %r318;
	// end inline asm
	mov.b64 	%rd44, {%r309, %r314};
	cvt.u16.u32 	%rs34, %r299;
	add.s32 	%r320, %r273, 2;
	setp.gt.s32 	%p241, %r320, %r292;
	@%p241 bra 	$L__BB11_51;
	and.b16  	%rs294, %rs391, 255;
	setp.eq.s16 	%p242, %rs294, 0;
	and.b16  	%rs295, %rs34, 255;
	setp.eq.s16 	%p243, %rs295, 0;
	or.pred  	%p244, %p242, %p243;
	@%p244 bra 	$L__BB11_50;
	min.s64 	%rd416, %rd44, %rd416;
	mov.b16 	%rs391, 1;
	bra.uni 	$L__BB11_51;
$L__BB11_50:
	setp.eq.s16 	%p245, %rs294, 0;
	selp.b16 	%rs391, %rs34, %rs391, %p245;
	selp.b64 	%rd416, %rd44, %rd416, %p245;
$L__BB11_51:
	cvt.u32.u16 	%r341, %rs391;
	and.b32  	%r322, %r341, 255;
	mov.b32 	%r338, 4;
	mov.b32 	%r340, -1;
	// begin inline asm
	shfl.sync.down.b32 %r321, %r322, %r338, %r292, %r340;
	// end inline asm
	// begin inline asm
	shfl.sync.down.b32 %r326, %r327, %r338, %r292, %r340;
	// end inline asm
	mov.b64 	{%r332, %r337}, %rd416;
	// begin inline asm
	shfl.sync.down.b32 %r331, %r332, %r338, %r292, %r340;
	// end inline asm
	// begin inline asm
	shfl.sync.down.b32 %r336, %r337, %r338, %r292, %r340;
	// end inline asm
	mov.b64 	%rd48, {%r331, %r336};
	cvt.u16.u32 	%rs37, %r321;
	add.s32 	%r342, %r273, 4;
	setp.gt.s32 	%p246, %r342, %r292;
	@%p246 bra 	$L__BB11_55;
	and.b16  	%rs298, %rs391, 255;
	setp.eq.s16 	%p247, %rs298, 0;
	and.b16  	%rs299, %rs37, 255;
	setp.eq.s16 	%p248, %rs299, 0;
	or.pred  	%p249, %p247, %p248;
	@%p249 bra 	$L__BB11_54;
	min.s64 	%rd416, %rd48, %rd416;
	mov.b16 	%rs391, 1;
	bra.uni 	$L__BB11_55;
$L__BB11_54:
	setp.eq.s16 	%p250, %rs298, 0;
	selp.b16 	%rs391, %rs37, %rs391, %p250;
	selp.b64 	%rd416, %rd48, %rd416, %p250;
$L__BB11_55:
	cvt.u32.u16 	%r363, %rs391;
	and.b32  	%r344, %r363, 255;
	mov.b32 	%r360, 8;
	mov.b32 	%r362, -1;
	// begin inline asm
	shfl.sync.down.b32 %r343, %r344, %r360, %r292, %r362;
	// end inline asm
	// begin inline asm
	shfl.sync.down.b32 %r348, %r349, %r360, %r292, %r362;
	// end inline asm
	mov.b64 	{%r354, %r359}, %rd416;
	// begin inline asm
	shfl.sync.down.b32 %r353, %r354, %r360, %r292, %r362;
	// end inline asm
	// begin inline asm
	shfl.sync.down.b32 %r358, %r359, %r360, %r292, %r362;
	// end inline asm
	mov.b64 	%rd52, {%r353, %r358};
	cvt.u16.u32 	%rs40, %r343;
	add.s32 	%r364, %r273, 8;
	setp.gt.s32 	%p251, %r364, %r292;
	@%p251 bra 	$L__BB11_59;
	and.b16  	%rs302, %rs391, 255;
	setp.eq.s16 	%p252, %rs302, 0;
	and.b16  	%rs303, %rs40, 255;
	setp.eq.s16 	%p253, %rs303, 0;
	or.pred  	%p254, %p252, %p253;
	@%p254 bra 	$L__BB11_58;
	min.s64 	%rd416, %rd52, %rd416;
	mov.b16 	%rs391, 1;
	bra.uni 	$L__BB11_59;
$L__BB11_58:
	setp.eq.s16 	%p255, %rs302, 0;
	selp.b16 	%rs391, %rs40, %rs391, %p255;
	selp.b64 	%rd416, %rd52, %rd416, %p255;
$L__BB11_59:
	cvt.u32.u16 	%r385, %rs391;
	and.b32  	%r366, %r385, 255;
	mov.b32 	%r382, 16;
	mov.b32 	%r384, -1;
	// begin inline asm
	shfl.sync.down.b32 %r365, %r366, %r382, %r292, %r384;
	// end inline asm
	// begin inline asm
	shfl.sync.down.b32 %r370, %r371, %r382, %r292, %r384;
	// end inline asm
	mov.b64 	{%r376, %r381}, %rd416;
	// begin inline asm
	shfl.sync.down.b32 %r375, %r376, %r382, %r292, %r384;
	// end inline asm
	// begin inline asm
	shfl.sync.down.b32 %r380, %r381, %r382, %r292, %r384;
	// end inline asm
	mov.b64 	%rd56, {%r375, %r380};
	cvt.u16.u32 	%rs43, %r365;
	add.s32 	%r386, %r273, 16;
	setp.gt.s32 	%p256, %r386, %r292;
	@%p256 bra 	$L__BB11_63;
	and.b16  	%rs306, %rs391, 255;
	setp.eq.s16 	%p257, %rs306, 0;
	and.b16  	%rs307, %rs43, 255;
	setp.eq.s16 	%p258, %rs307, 0;
	or.pred  	%p259, %p257, %p258;
	@%p259 bra 	$L__BB11_62;
	min.s64 	%rd416, %rd56, %rd416;
	mov.b16 	%rs391, 1;
	bra.uni 	$L__BB11_63;
$L__BB11_62:
	setp.eq.s16 	%p260, %rs306, 0;
	selp.b16 	%rs391, %rs43, %rs391, %p260;
	selp.b64 	%rd416, %rd56, %rd416, %p260;
$L__BB11_63:
	setp.ne.s32 	%p261, %r273, 0;
	@%p261 bra 	$L__BB11_65;
	shr.u32 	%r387, %r2, 1;
	and.b32  	%r388, %r387, 496;
	mov.u32 	%r389, _ZZN3cub18CUB_300001_SM_10006detail6reduce28DeviceReduceSingleTileKernelINS2_10policy_hubIN4cuda3std3__45tupleIJblEEEyN6thrust24THRUST_300001_SM_1000_NS8cuda_cub9__find_if7functorIS9_EEE10Policy1000ENSB_12zip_iteratorINS8_IJNSD_26transform_input_iterator_tIbNSC_6detail35transform_pair_of_input_iterators_tIbNSB_6detail15normal_iteratorINSB_10device_ptrIiEEEESQ_NS7_8equal_toIiEEEENS7_10__not_fn_tINS7_10__identityEEEEENSB_17counting_iteratorIlNSB_11use_defaultESZ_SZ_EEEEEEEPS9_ySF_S9_S9_SV_EEvT0_T1_T2_T3_T4_T6_E12temp_storage;
	add.s32 	%r390, %r389, %r388;
	st.shared.u8 	[%r390+8], %rs391;
	st.shared.u64 	[%r390+16], %rd416;
$L__BB11_65:
	bar.sync 	0;
	setp.ne.s32 	%p262, %r2, 0;
	@%p262 bra 	$L__BB11_120;
	setp.lt.u64 	%p263, %rd121, 33;
	@%p263 bra 	$L__BB11_68;
	ld.shared.u8 	%rs310, [_ZZN3cub18CUB_300001_SM_10006detail6reduce28DeviceReduceSingleTileKernelINS2_10policy_hubIN4cuda3std3__45tupleIJblEEEyN6thrust24THRUST_300001_SM_1000_NS8cuda_cub9__find_if7functorIS9_EEE10Policy1000ENSB_12zip_iteratorINS8_IJNSD_26transform_input_iterator_tIbNSC_6detail35transform_pair_of_input_iterators_tIbNSB_6detail15normal_iteratorINSB_10device_ptrIiEEEESQ_NS7_8equal_toIiEEEENS7_10__not_fn_tINS7_10__identityEEEEENSB_17counting_iteratorIlNSB_11use_defaultESZ_SZ_EEEEEEEPS9_ySF_S9_S9_SV_EEvT0_T1_T2_T3_T4_T6_E12temp_storage+24];
	ld.shared.u64 	%rd356, [_ZZN3cub18CUB_300001_SM_10006detail6reduce28DeviceReduceSingleTileKernelINS2_10policy_hubIN4cuda3std3__45tupleIJblEEEyN6thrust24THRUST_300001_SM_1000_NS8cuda_cub9__find_if7functorIS9_EEE10Policy1000ENSB_12zip_iteratorINS8_IJNSD_26transform_input_iterator_tIbNSC_6detail35transform_pair_of_input_iterators_tIbNSB_6detail15normal_iteratorINSB_10device_ptrIiEEEESQ_NS7_8equal_toIiEEEENS7_10__not_fn_tINS7_10__identityEEEEENSB_17counting_iteratorIlNSB_11use_defaultESZ_SZ_EEEEEEEPS9_ySF_S9_S9_SV_EEvT0_T1_T2_T3_T4_T6_E12temp_storage+32];
	and.b16  	%rs311, %rs391, 255;
	setp.eq.s16 	%p264, %rs311, 0;
	setp.eq.s16 	%p265, %rs310, 0;
	min.s64 	%rd357, %rd356, %rd416;
	selp.b16 	%rs312, %rs391, 1, %p265;
	selp.b16 	%rs391, %rs310, %rs312, %p264;
	selp.b64 	%rd358, %rd416, %rd357, %p265;
	selp.b64 	%rd416, %rd356, %rd358, %p264;
$L__BB11_68:
	setp.lt.u64 	%p266, %rd121, 65;
	@%p266 bra 	$L__BB11_70;
	ld.shared.u8 	%rs313, [_ZZN3cub18CUB_300001_SM_10006detail6reduce28DeviceReduceSingleTileKernelINS2_10policy_hubIN4cuda3std3__45tupleIJblEEEyN6thrust24THRUST_300001_SM_1000_NS8cuda_cub9__find_if7functorIS9_EEE10Policy1000ENSB_12zip_iteratorINS8_IJNSD_26transform_input_iterator_tIbNSC_6detail35transform_pair_of_input_iterators_tIbNSB_6detail15normal_iteratorINSB_10device_ptrIiEEEESQ_NS7_8equal_toIiEEEENS7_10__not_fn_tINS7_10__identityEEEEENSB_17counting_iteratorIlNSB_11use_defaultESZ_SZ_EEEEEEEPS9_ySF_S9_S9_SV_EEvT0_T1_T2_T3_T4_T6_E12temp_storage+40];
	ld.shared.u64 	%rd359, [_ZZN3cub18CUB_300001_SM_10006detail6reduce28DeviceReduceSingleTileKernelINS2_10policy_hubIN4cuda3std3__45tupleIJblEEEyN6thrust24THRUST_300001_SM_1000_NS8cuda_cub9__find_if7functorIS9_EEE10Policy1000ENSB_12zip_iteratorINS8_IJNSD_26transform_input_iterator_tIbNSC_6detail35transform_pair_of_input_iterators_tIbNSB_6detail15normal_iteratorINSB_10device_ptrIiEEEESQ_NS7_8equal_toIiEEEENS7_10__not_fn_tINS7_10__identityEEEEENSB_17counting_iteratorIlNSB_11use_defaultESZ_SZ_EEEEEEEPS9_ySF_S9_S9_SV_EEvT0_T1_T2_T3_T4_T6_E12temp_storage+48];
	and.b16  	%rs314, %rs391, 255;
	setp.eq.s16 	%p267, %rs314, 0;
	setp.eq.s16 	%p268, %rs313, 0;
	min.s64 	%rd360, %rd359, %rd416;
	selp.b16 	%rs315, %rs391, 1, %p268;
	selp.b16 	%rs391, %rs313, %rs315, %p267;
	selp.b64 	%rd361, %rd416, %rd360, %p268;
	selp.b64 	%rd416, %rd359, %rd361, %p267;
$L__BB11_70:
	setp.lt.u64 	%p269, %rd121, 97;
	@%p269 bra 	$L__BB11_72;
	ld.shared.u8 	%rs316, [_ZZN3cub18CUB_300001_SM_10006detail6reduce28DeviceReduceSingleTileKernelINS2_10policy_hubIN4cuda3std3__45tupleIJblEEEyN6thrust24THRUST_300001_SM_1000_NS8cuda_cub9__find_if7functorIS9_EEE10Policy1000ENSB_12zip_iteratorINS8_IJNSD_26transform_input_iterator_tIbNSC_6detail35transform_pair_of_input_iterators_tIbNSB_6detail15normal_iteratorINSB_10device_ptrIiEEEESQ_NS7_8equal_toIiEEEENS7_10__not_fn_tINS7_10__identityEEEEENSB_17counting_iteratorIlNSB_11use_defaultESZ_SZ_EEEEEEEPS9_ySF_S9_S9_SV_EEvT0_T1_T2_T3_T4_T6_E12temp_storage+56];
	ld.shared.u64 	%rd362, [_ZZN3cub18CUB_300001_SM_10006detail6reduce28DeviceReduceSingleTileKernelINS2_10policy_hubIN4cuda3std3__45tupleIJblEEEyN6thrust24THRUST_300001_SM_1000_NS8cuda_cub9__find_if7functorIS9_EEE10Policy1000ENSB_12zip_iteratorINS8_IJNSD_26transform_input_iterator_tIbNSC_6detail35transform_pair_of_input_iterators_tIbNSB_6detail15normal_iteratorINSB_10device_ptrIiEEEESQ_NS7_8equal_toIiEEEENS7_10__not_fn_tINS7_10__identityEEEEENSB_17counting_iteratorIlNSB_11use_defaultESZ_SZ_EEEEEEEPS9_ySF_S9_S9_SV_EEvT0_T1_T2_T3_T4_T6_E12temp_storage+64];
	and.b16  	%rs317, %rs391, 255;
	setp.eq.s16 	%p270, %rs317, 0;
	setp.eq.s16 	%p271, %rs316, 0;
	min.s64 	%rd363, %rd362, %rd416;
	selp.b16 	%rs318, %rs391, 1, %p271;
	selp.b16 	%rs391, %rs316, %rs318, %p270;
	selp.b64 	%rd364, %rd416, %rd363, %p271;
	selp.b64 	%rd416, %rd362, %rd364, %p270;
$L__BB11_72:
	setp.lt.u64 	%p272, %rd121, 129;
	@%p272 bra 	$L__BB11_74;
	ld.shared.u8 	%rs319, [_ZZN3cub18CUB_300001_SM_10006detail6reduce28DeviceReduceSingleTileKernelINS2_10policy_hubIN4cuda3std3__45tupleIJblEEEyN6thrust24THRUST_300001_SM_1000_NS8cuda_cub9__find_if7functorIS9_EEE10Policy1000ENSB_12zip_iteratorINS8_IJNSD_26transform_input_iterator_tIbNSC_6detail35transform_pair_of_input_iterators_tIbNSB_6detail15normal_iteratorINSB_10device_ptrIiEEEESQ_NS7_8equal_toIiEEEENS7_10__not_fn_tINS7_10__identityEEEEENSB_17counting_iteratorIlNSB_11use_defaultESZ_SZ_EEEEEEEPS9_ySF_S9_S9_SV_EEvT0_T1_T2_T3_T4_T6_E12temp_storage+72];
	ld.shared.u64 	%rd365, [_ZZN3cub18CUB_300001_SM_10006detail6reduce28DeviceReduceSingleTileKernelINS2_10policy_hubIN4cuda3std3__45tupleIJblEEEyN6thrust24THRUST_300001_SM_1000_NS8cuda_cub9__find_if7functorIS9_EEE10Policy1000ENSB_12zip_iteratorINS8_IJNSD_26transform_input_iterator_tIbNSC_6detail35transform_pair_of_input_iterators_tIbNSB_6detail15normal_iteratorINSB_10device_ptrIiEEEESQ_NS7_8equal_toIiEEEENS7_10__not_fn_tINS7_10__identityEEEEENSB_17counting_iteratorIlNSB_11use_defaultESZ_SZ_EEEEEEEPS9_ySF_S9_S9_SV_EEvT0_T1_T2_T3_T4_T6_E12temp_storage+80];
	and.b16  	%rs320, %rs391, 255;
	setp.eq.s16 	%p273, %rs320, 0;
	setp.eq.s16 	%p274, %rs319, 0;
	min.s64 	%rd366, %rd365, %rd416;
	selp.b16 	%rs321, %rs391, 1, %p274;
	selp.b16 	%rs391, %rs319, %rs321, %p273;
	selp.b64 	%rd367, %rd416, %rd366, %p274;
	selp.b64 	%rd416, %rd365, %rd367, %p273;
$L__BB11_74:
	setp.lt.u64 	%p275, %rd121, 161;
	@%p275 bra 	$L__BB11_76;
	ld.shared.u8 	%rs322, [_ZZN3cub18CUB_300001_SM_10006detail6reduce28DeviceReduceSingleTileKernelINS2_10policy_hubIN4cuda3std3__45tupleIJblEEEyN6thrust24THRUST_300001_SM_1000_NS8cuda_cub9__find_if7functorIS9_EEE10Policy1000ENSB_12zip_iteratorINS8_IJNSD_26transform_input_iterator_tIbNSC_6detail35transform_pair_of_input_iterators_tIbNSB_6detail15normal_iteratorINSB_10device_ptrIiEEEESQ_NS7_8equal_toIiEEEENS7_10__not_fn_tINS7_10__identityEEEEENSB_17counting_iteratorIlNSB_11use_defaultESZ_SZ_EEEEEEEPS9_ySF_S9_S9_SV_EEvT0_T1_T2_T3_T4_T6_E12temp_storage+88];
	ld.shared.u64 	%rd368, [_ZZN3cub18CUB_300001_SM_10006detail6reduce28DeviceReduceSingleTileKernelINS2_10policy_hubIN4cuda3std3__45tupleIJblEEEyN6thrust24THRUST_300001_SM_1000_NS8cuda_cub9__find_if7functorIS9_EEE10Policy1000ENSB_12zip_iteratorINS8_IJNSD_26transform_input_iterator_tIbNSC_6detail35transform_pair_of_input_iterators_tIbNSB_6detail15normal_iteratorINSB_10device_ptrIiEEEESQ_NS7_8equal_toIiEEEENS7_10__not_fn_tINS7_10__identityEEEEENSB_17counting_iteratorIlNSB_11use_defaultESZ_SZ_EEEEEEEPS9_ySF_S9_S9_SV_EEvT0_T1_T2_T3_T4_T6_E12temp_storage+96];
	and.b16  	%rs323, %rs391, 255;
	setp.eq.s16 	%p276, %rs323, 0;
	setp.eq.s16 	%p277, %rs322, 0;
	min.s64 	%rd369, %rd368, %rd416;
	selp.b16 	%rs324, %rs391, 1, %p277;
	selp.b16 	%rs391, %rs322, %rs324, %p276;
	selp.b64 	%rd370, %rd416, %rd369, %p277;
	selp.b64 	%rd416, %rd368, %rd370, %p276;
$L__BB11_76:
	setp.lt.u64 	%p278, %rd121, 193;
	@%p278 bra 	$L__BB11_78;
	ld.shared.u8 	%rs325, [_ZZN3cub18CUB_300001_SM_10006detail6reduce28DeviceReduceSingleTileKernelINS2_10policy_hubIN4cuda3std3__45tupleIJblEEEyN6thrust24THRUST_300001_SM_1000_NS8cuda_cub9__find_if7functorIS9_EEE10Policy1000ENSB_12zip_iteratorINS8_IJNSD_26transform_input_iterator_tIbNSC_6detail35transform_pair_of_input_iterators_tIbNSB_6detail15normal_iteratorINSB_10device_ptrIiEEEESQ_NS7_8equal_toIiEEEENS7_10__not_fn_tINS7_10__identityEEEEENSB_17counting_iteratorIlNSB_11use_defaultESZ_SZ_EEEEEEEPS9_ySF_S9_S9_SV_EEvT0_T1_T2_T3_T4_T6_E12temp_storage+104];
	ld.shared.u64 	%rd371, [_ZZN3cub18CUB_300001_SM_10006detail6reduce28DeviceReduceSingleTileKernelINS2_10policy_hubIN4cuda3std3__45tupleIJblEEEyN6thrust24THRUST_300001_SM_1000_NS8cuda_cub9__find_if7functorIS9_EEE10Policy1000ENSB_12zip_iteratorINS8_IJNSD_26transform_input_iterator_tIbNSC_6detail35transform_pair_of_input_iterators_tIbNSB_6detail15normal_iteratorINSB_10device_ptrIiEEEESQ_NS7_8equal_toIiEEEENS7_10__not_fn_tINS7_10__identityEEEEENSB_17counting_iteratorIlNSB_11use_defaultESZ_SZ_EEEEEEEPS9_ySF_S9_S9_SV_EEvT0_T1_T2_T3_T4_T6_E12temp_storage+112];
	and.b16  	%rs326, %rs391, 255;
	setp.eq.s16 	%p279, %rs326, 0;
	setp.eq.s16 	%p280, %rs325, 0;
	min.s64 	%rd372, %rd371, %rd416;
	selp.b16 	%rs327, %rs391, 1, %p280;
	selp.b16 	%rs391, %rs325, %rs327, %p279;
	selp.b64 	%rd373, %rd416, %rd372, %p280;
	selp.b64 	%rd416, %rd371, %rd373, %p279;
$L__BB11_78:
	setp.lt.u64 	%p281, %rd121, 225;
	@%p281 bra 	$L__BB11_120;
	ld.shared.u8 	%rs328, [_ZZN3cub18CUB_300001_SM_10006detail6reduce28DeviceReduceSingleTileKernelINS2_10policy_hubIN4cuda3std3__45tupleIJblEEEyN6thrust24THRUST_300001_SM_1000_NS8cuda_cub9__find_if7functorIS9_EEE10Policy1000ENSB_12zip_iteratorINS8_IJNSD_26transform_input_iterator_tIbNSC_6detail35transform_pair_of_input_iterators_tIbNSB_6detail15normal_iteratorINSB_10device_ptrIiEEEESQ_NS7_8equal_toIiEEEENS7_10__not_fn_tINS7_10__identityEEEEENSB_17counting_iteratorIlNSB_11use_defaultESZ_SZ_EEEEEEEPS9_ySF_S9_S9_SV_EEvT0_T1_T2_T3_T4_T6_E12temp_storage+120];
	ld.shared.u64 	%rd374, [_ZZN3cub18CUB_300001_SM_10006detail6reduce28DeviceReduceSingleTileKernelINS2_10policy_hubIN4cuda3std3__45tupleIJblEEEyN6thrust24THRUST_300001_SM_1000_NS8cuda_cub9__find_if7functorIS9_EEE10Policy1000ENSB_12zip_iteratorINS8_IJNSD_26transform_input_iterator_tIbNSC_6detail35transform_pair_of_input_iterators_tIbNSB_6detail15normal_iteratorINSB_10device_ptrIiEEEESQ_NS7_8equal_toIiEEEENS7_10__not_fn_tINS7_10__identityEEEEENSB_17counting_iteratorIlNSB_11use_defaultESZ_SZ_EEEEEEEPS9_ySF_S9_S9_SV_EEvT0_T1_T2_T3_T4_T6_E12temp_storage+128];
	and.b16  	%rs329, %rs391, 255;
	setp.eq.s16 	%p282, %rs329, 0;
	setp.eq.s16 	%p283, %rs328, 0;
	min.s64 	%rd375, %rd374, %rd416;
	selp.b16 	%rs330, %rs391, 1, %p283;
	selp.b16 	%rs391, %rs328, %rs330, %p282;
	selp.b64 	%rd376, %rd416, %rd375, %p283;
	selp.b64 	%rd416, %rd374, %rd376, %p282;
	bra.uni 	$L__BB11_120;
$L__BB11_80:
	mov.u32 	%r21, %tid.x;
	cvt.u64.u32 	%rd73, %r21;
	mul.wide.u32 	%rd125, %r21, 4;
	add.s64 	%rd74, %rd2, %rd125;
	add.s64 	%rd75, %rd3, %rd125;
	ld.global.u32 	%r56, [%rd74];
	ld.global.u32 	%r57, [%rd75];
	setp.ne.s32 	%p3, %r56, %r57;
	add.s32 	%r58, %r21, 256;
	cvt.u64.u32 	%rd126, %r58;
	ld.global.u32 	%r59, [%rd74+1024];
	ld.global.u32 	%r61, [%rd75+1024];
	setp.ne.s32 	%p4, %r59, %r61;
	add.s32 	%r63, %r21, 512;
	cvt.u64.u32 	%rd127, %r63;
	add.s64 	%rd128, %rd120, %rd127;
	ld.global.u32 	%r64, [%rd74+2048];
	ld.global.u32 	%r65, [%rd75+2048];
	setp.ne.s32 	%p5, %r64, %r65;
	add.s64 	%rd129, %rd128, 256;
	ld.global.u32 	%r66, [%rd74+3072];
	ld.global.u32 	%r67, [%rd75+3072];
	setp.ne.s32 	%p7, %r66, %r67;
	or.pred  	%p9, %p3, %p4;
	selp.b64 	%rd130, %rd73, %rd126, %p3;
	add.s64 	%rd131, %rd120, %rd130;
	min.s64 	%rd132, %rd128, %rd131;
	selp.b64 	%rd133, %rd132, %rd131, %p5;
	or.pred  	%p10, %p9, %p5;
	selp.b64 	%rd134, %rd133, %rd128, %p9;
	min.s64 	%rd135, %rd129, %rd134;
	selp.b64 	%rd136, %rd135, %rd134, %p7;
	or.pred  	%p11, %p10, %p7;
	selp.u16 	%rs391, 1, 0, %p11;
	selp.b64 	%rd416, %rd136, %rd129, %p10;
	add.s64 	%rd77, %rd121, -1024;
	setp.lt.u64 	%p12, %rd77, 1024;
	mov.b64 	%rd435, 1024;
	@%p12 bra 	$L__BB11_84;
	mov.b64 	%rd435, 1024;
$L__BB11_82:
	add.s64 	%rd138, %rd435, %rd73;
	shl.b64 	%rd139, %rd435, 2;
	add.s64 	%rd140, %rd74, %rd139;
	add.s64 	%rd141, %rd75, %rd139;
	add.s64 	%rd142, %rd138, %rd120;
	ld.global.u32 	%r68, [%rd140];
	ld.global.u32 	%r69, [%rd141];
	setp.ne.s32 	%p13, %r68, %r69;
	add.s64 	%rd143, %rd142, 256;
	ld.global.u32 	%r70, [%rd140+1024];
	ld.global.u32 	%r71, [%rd141+1024];
	setp.ne.s32 	%p14, %r70, %r71;
	selp.u16 	%rs109, 1, 0, %p14;
	add.s64 	%rd144, %rd142, 512;
	ld.global.u32 	%r72, [%rd140+2048];
	ld.global.u32 	%r73, [%rd141+2048];
	setp.ne.s32 	%p15, %r72, %r73;
	selp.u16 	%rs110, 1, 0, %p15;
	add.s64 	%rd145, %rd142, 768;
	ld.global.u32 	%r74, [%rd140+3072];
	ld.global.u32 	%r75, [%rd141+3072];
	setp.ne.s32 	%p16, %r74, %r75;
	selp.u16 	%rs111, 1, 0, %p16;
	and.b16  	%rs112, %rs391, 255;
	setp.eq.s16 	%p17, %rs112, 0;
	selp.u16 	%rs113, 1, 0, %p13;
	min.s64 	%rd146, %rd142, %rd416;
	selp.b16 	%rs114, 1, %rs391, %p13;
	selp.b64 	%rd147, %rd146, %rd416, %p13;
	selp.b16 	%rs115, %rs113, %rs114, %p17;
	and.b16  	%rs116, %rs115, 255;
	selp.b64 	%rd148, %rd142, %rd147, %p17;
	setp.eq.s16 	%p18, %rs116, 0;
	min.s64 	%rd149, %rd143, %rd148;
	selp.b16 	%rs117, 1, %rs115, %p14;
	selp.b64 	%rd150, %rd149, %rd148, %p14;
	selp.b16 	%rs118, %rs109, %rs117, %p18;
	and.b16  	%rs119, %rs118, 255;
	selp.b64 	%rd151, %rd143, %rd150, %p18;
	setp.eq.s16 	%p19, %rs119, 0;
	min.s64 	%rd152, %rd144, %rd151;
	selp.b16 	%rs120, 1, %rs118, %p15;
	selp.b64 	%rd153, %rd152, %rd151, %p15;
	selp.b16 	%rs121, %rs110, %rs120, %p19;
	and.b16  	%rs122, %rs121, 255;
	selp.b64 	%rd154, %rd144, %rd153, %p19;
	setp.eq.s16 	%p20, %rs122, 0;
	min.s64 	%rd155, %rd145, %rd154;
	selp.b16 	%rs123, 1, %rs121, %p16;
	selp.b64 	%rd156, %rd155, %rd154, %p16;
	selp.b16 	%rs391, %rs111, %rs123, %p20;
	selp.b64 	%rd416, %rd145, %rd156, %p20;
	sub.s64 	%rd157, %rd121, %rd435;
	setp.lt.u64 	%p21, %rd157, 1024;
	@%p21 bra 	$L__BB11_96;
	add.s64 	%rd435, %rd435, 1024;
	setp.le.u64 	%p22, %rd435, %rd77;
	@%p22 bra 	$L__BB11_82;
$L__BB11_84:
	setp.le.u64 	%p23, %rd121, %rd435;
	cvt.u32.u64 	%r76, %rd435;
	cvt.u32.u64 	%r77, %rd121;
	sub.s32 	%r78, %r77, %r76;
	setp.ge.s32 	%p24, %r21, %r78;
	or.pred  	%p25, %p23, %p24;
	@%p25 bra 	$L__BB11_96;
	not.b32 	%r81, %r21;
	add.s32 	%r82, %r81, %r77;
	sub.s32 	%r22, %r82, %r76;
	shr.u32 	%r84, %r22, 8;
	add.s32 	%r23, %r84, 1;
	and.b32  	%r24, %r23, 7;
	setp.lt.u32 	%p26, %r22, 1792;
	mov.u32 	%r511, %r21;
	@%p26 bra 	$L__BB11_88;
	and.b32  	%r85, %r23, 33554424;
	neg.s32 	%r509, %r85;
	mov.u32 	%r511, %r21;
$L__BB11_87:
	.pragma "nounroll";
	cvt.u64.u32 	%rd159, %r511;
	add.s64 	%rd160, %rd435, %rd159;
	shl.b64 	%rd161, %rd160, 2;
	add.s64 	%rd162, %rd2, %rd161;
	add.s64 	%rd163, %rd3, %rd161;
	add.s64 	%rd164, %rd160, %rd120;
	ld.global.u32 	%r86, [%rd162];
	ld.global.u32 	%r87, [%rd163];
	setp.ne.s32 	%p27, %r86, %r87;
	selp.u16 	%rs125, 1, 0, %p27;
	and.b16  	%rs126, %rs391, 255;
	setp.ne.s16 	%p29, %rs126, 0;
	and.pred  	%p30, %p29, %p27;
	min.s64 	%rd165, %rd164, %rd416;
	setp.eq.s16 	%p31, %rs126, 0;
	selp.b16 	%rs127, %rs125, %rs391, %p31;
	selp.b64 	%rd166, %rd164, %rd416, %p31;
	selp.b16 	%rs128, 1, %rs127, %p30;
	and.b16  	%rs129, %rs128, 255;
	selp.b64 	%rd167, %rd165, %rd166, %p30;
	add.s64 	%rd168, %rd164, 256;
	ld.global.u32 	%r88, [%rd162+1024];
	ld.global.u32 	%r89, [%rd163+1024];
	setp.ne.s32 	%p32, %r88, %r89;
	selp.u16 	%rs130, 1, 0, %p32;
	setp.ne.s16 	%p34, %rs129, 0;
	and.pred  	%p35, %p34, %p32;
	min.s64 	%rd169, %rd168, %rd167;
	setp.eq.s16 	%p36, %rs129, 0;
	selp.b16 	%rs131, %rs130, %rs128, %p36;
	selp.b64 	%rd170, %rd168, %rd167, %p36;
	selp.b16 	%rs132, 1, %rs131, %p35;
	and.b16  	%rs133, %rs132, 255;
	selp.b64 	%rd171, %rd169, %rd170, %p35;
	add.s64 	%rd172, %rd164, 512;
	ld.global.u32 	%r90, [%rd162+2048];
	ld.global.u32 	%r91, [%rd163+2048];
	setp.ne.s32 	%p37, %r90, %r91;
	selp.u16 	%rs134, 1, 0, %p37;
	setp.ne.s16 	%p39, %rs133, 0;
	and.pred  	%p40, %p39, %p37;
	min.s64 	%rd173, %rd172, %rd171;
	setp.eq.s16 	%p41, %rs133, 0;
	selp.b16 	%rs135, %rs134, %rs132, %p41;
	selp.b64 	%rd174, %rd172, %rd171, %p41;
	selp.b16 	%rs136, 1, %rs135, %p40;
	and.b16  	%rs137, %rs136, 255;
	selp.b64 	%rd175, %rd173, %rd174, %p40;
	add.s64 	%rd176, %rd164, 768;
	ld.global.u32 	%r92, [%rd162+3072];
	ld.global.u32 	%r93, [%rd163+3072];
	setp.ne.s32 	%p42, %r92, %r93;
	selp.u16 	%rs138, 1, 0, %p42;
	setp.ne.s16 	%p44, %rs137, 0;
	and.pred  	%p45, %p44, %p42;
	min.s64 	%rd177, %rd176, %rd175;
	setp.eq.s16 	%p46, %rs137, 0;
	selp.b16 	%rs139, %rs138, %rs136, %p46;
	selp.b64 	%rd178, %rd176, %rd175, %p46;
	selp.b16 	%rs140, 1, %rs139, %p45;
	and.b16  	%rs141, %rs140, 255;
	selp.b64 	%rd179, %rd177, %rd178, %p45;
	add.s64 	%rd180, %rd164, 1024;
	ld.global.u32 	%r94, [%rd162+4096];
	ld.global.u32 	%r95, [%rd163+4096];
	setp.ne.s32 	%p47, %r94, %r95;
	selp.u16 	%rs142, 1, 0, %p47;
	setp.ne.s16 	%p49, %rs141, 0;
	and.pred  	%p50, %p49, %p47;
	min.s64 	%rd181, %rd180, %rd179;
	setp.eq.s16 	%p51, %rs141, 0;
	selp.b16 	%rs143, %rs142, %rs140, %p51;
	selp.b64 	%rd182, %rd180, %rd179, %p51;
	selp.b16 	%rs144, 1, %rs143, %p50;
	and.b16  	%rs145, %rs144, 255;
	selp.b64 	%rd183, %rd181, %rd182, %p50;
	add.s64 	%rd184, %rd164, 1280;
	ld.global.u32 	%r96, [%rd162+5120];
	ld.global.u32 	%r97, [%rd163+5120];
	setp.ne.s32 	%p52, %r96, %r97;
	selp.u16 	%rs146, 1, 0, %p52;
	setp.ne.s16 	%p54, %rs145, 0;
	and.pred  	%p55, %p54, %p52;
	min.s64 	%rd185, %rd184, %rd183;
	setp.eq.s16 	%p56, %rs145, 0;
	selp.b16 	%rs147, %rs146, %rs144, %p56;
	selp.b64 	%rd186, %rd184, %rd183, %p56;
	selp.b16 	%rs148, 1, %rs147, %p55;
	and.b16  	%rs149, %rs148, 255;
	selp.b64 	%rd187, %rd185, %rd186, %p55;
	add.s64 	%rd188, %rd164, 1536;
	ld.global.u32 	%r98, [%rd162+6144];
	ld.global.u32 	%r99, [%rd163+6144];
	setp.ne.s32 	%p57, %r98, %r99;
	selp.u16 	%rs150, 1, 0, %p57;
	setp.ne.s16 	%p59, %rs149, 0;
	and.pred  	%p60, %p59, %p57;
	min.s64 	%rd189, %rd188, %rd187;
	setp.eq.s16 	%p61, %rs149, 0;
	selp.b16 	%rs151, %rs150, %rs148, %p61;
	selp.b64 	%rd190, %rd188, %rd187, %p61;
	selp.b16 	%rs152, 1, %rs151, %p60;
	and.b16  	%rs153, %rs152, 255;
	selp.b64 	%rd191, %rd189, %rd190, %p60;
	add.s64 	%rd192, %rd164, 1792;
	ld.global.u32 	%r100, [%rd162+7168];
	ld.global.u32 	%r101, [%rd163+7168];
	setp.ne.s32 	%p62, %r100, %r101;
	selp.u16 	%rs154, 1, 0, %p62;
	setp.ne.s16 	%p64, %rs153, 0;
	and.pred  	%p65, %p64, %p62;
	min.s64 	%rd193, %rd192, %rd191;
	setp.eq.s16 	%p66, %rs153, 0;
	selp.b16 	%rs155, %rs154, %rs152, %p66;
	selp.b64 	%rd194, %rd192, %rd191, %p66;
	selp.b16 	%rs391, 1, %rs155, %p65;
	selp.b64 	%rd416, %rd193, %rd194, %p65;
	add.s32 	%r511, %r511, 2048;
	add.s32 	%r509, %r509, 8;
	setp.ne.s32 	%p67, %r509, 0;
	@%p67 bra 	$L__BB11_87;
$L__BB11_88:
	setp.eq.s32 	%p68, %r24, 0;
	@%p68 bra 	$L__BB11_96;
	setp.lt.u32 	%p69, %r24, 4;
	@%p69 bra 	$L__BB11_91;
	cvt.u64.u32 	%rd196, %r511;
	add.s64 	%rd197, %rd435, %rd196;
	shl.b64 	%rd198, %rd197, 2;
	add.s64 	%rd199, %rd2, %rd198;
	add.s64 	%rd200, %rd3, %rd198;
	add.s64 	%rd201, %rd197, %rd120;
	ld.global.u32 	%r102, [%rd199];
	ld.global.u32 	%r103, [%rd200];
	setp.ne.s32 	%p70, %r102, %r103;
	selp.u16 	%rs157, 1, 0, %p70;
	and.b16  	%rs158, %rs391, 255;
	setp.ne.s16 	%p72, %rs158, 0;
	and.pred  	%p73, %p72, %p70;
	min.s64 	%rd202, %rd201, %rd416;
	setp.eq.s16 	%p74, %rs158, 0;
	selp.b16 	%rs159, %rs157, %rs391, %p74;
	selp.b64 	%rd203, %rd201, %rd416, %p74;
	selp.b16 	%rs160, 1, %rs159, %p73;
	and.b16  	%rs161, %rs160, 255;
	selp.b64 	%rd204, %rd202, %rd203, %p73;
	add.s32 	%r104, %r511, 256;
	cvt.u64.u32 	%rd205, %r104;
	add.s64 	%rd206, %rd435, %rd205;
	add.s64 	%rd207, %rd206, %rd120;
	ld.global.u32 	%r105, [%rd199+1024];
	ld.global.u32 	%r106, [%rd200+1024];
	setp.ne.s32 	%p75, %r105, %r106;
	selp.u16 	%rs162, 1, 0, %p75;
	setp.ne.s16 	%p77, %rs161, 0;
	and.pred  	%p78, %p77, %p75;
	min.s64 	%rd208, %rd207, %rd204;
	setp.eq.s16 	%p79, %rs161, 0;
	selp.b16 	%rs163, %rs162, %rs160, %p79;
	selp.b64 	%rd209, %rd207, %rd204, %p79;
	selp.b16 	%rs164, 1, %rs163, %p78;
	and.b16  	%rs165, %rs164, 255;
	selp.b64 	%rd210, %rd208, %rd209, %p78;
	add.s32 	%r107, %r511, 512;
	cvt.u64.u32 	%rd211, %r107;
	add.s64 	%rd212, %rd435, %rd211;
	add.s64 	%rd213, %rd212, %rd120;
	ld.global.u32 	%r108, [%rd199+2048];
	ld.global.u32 	%r109, [%rd200+2048];
	setp.ne.s32 	%p80, %r108, %r109;
	selp.u16 	%rs166, 1, 0, %p80;
	setp.ne.s16 	%p82, %rs165, 0;
	and.pred  	%p83, %p82, %p80;
	min.s64 	%rd214, %rd213, %rd210;
	setp.eq.s16 	%p84, %rs165, 0;
	selp.b16 	%rs167, %rs166, %rs164, %p84;
	selp.b64 	%rd215, %rd213, %rd210, %p84;
	selp.b16 	%rs168, 1, %rs167, %p83;
	and.b16  	%rs169, %rs168, 255;
	selp.b64 	%rd216, %rd214, %rd215, %p83;
	add.s32 	%r110, %r511, 768;
	cvt.u64.u32 	%rd217, %r110;
	add.s64 	%rd218, %rd435, %rd217;
	add.s64 	%rd219, %rd218, %rd120;
	ld.global.u32 	%r111, [%rd199+3072];
	ld.global.u32 	%r112, [%rd200+3072];
	setp.ne.s32 	%p85, %r111, %r112;
	selp.u16 	%rs170, 1, 0, %p85;
	setp.ne.s16 	%p87, %rs169, 0;
	and.pred  	%p88, %p87, %p85;
	min.s64 	%rd220, %rd219, %rd216;
	setp.eq.s16 	%p89, %rs169, 0;
	selp.b16 	%rs171, %rs170, %rs168, %p89;
	selp.b64 	%rd221, %rd219, %rd216, %p89;
	selp.b16 	%rs391, 1, %rs171, %p88;
	selp.b64 	%rd416, %rd220, %rd221, %p88;
	add.s32 	%r511, %r511, 1024;
$L__BB11_91:
	and.b32  	%r113, %r23, 3;
	setp.eq.s32 	%p90, %r113, 0;
	@%p90 bra 	$L__BB11_96;
	setp.eq.s32 	%p91, %r113, 1;
	@%p91 bra 	$L__BB11_94;
	cvt.u64.u32 	%rd223, %r511;
	add.s64 	%rd224, %rd435, %rd223;
	shl.b64 	%rd225, %rd224, 2;
	add.s64 	%rd226, %rd2, %rd225;
	add.s64 	%rd227, %rd3, %rd225;
	add.s64 	%rd228, %rd224, %rd120;
	ld.global.u32 	%r114, [%rd226];
	ld.global.u32 	%r115, [%rd227];
	setp.ne.s32 	%p92, %r114, %r115;
	selp.u16 	%rs173, 1, 0, %p92;
	and.b16  	%rs174, %rs391, 255;
	setp.ne.s16 	%p94, %rs174, 0;
	and.pred  	%p95, %p94, %p92;
	min.s64 	%rd229, %rd228, %rd416;
	setp.eq.s16 	%p96, %rs174, 0;
	selp.b16 	%rs175, %rs173, %rs391, %p96;
	selp.b64 	%rd230, %rd228, %rd416, %p96;
	selp.b16 	%rs176, 1, %rs175, %p95;
	and.b16  	%rs177, %rs176, 255;
	selp.b64 	%rd231, %rd229, %rd230, %p95;
	add.s32 	%r116, %r511, 256;
	cvt.u64.u32 	%rd232, %r116;
	add.s64 	%rd233, %rd435, %rd232;
	add.s64 	%rd234, %rd233, %rd120;
	ld.global.u32 	%r117, [%rd226+1024];
	ld.global.u32 	%r118, [%rd227+1024];
	setp.ne.s32 	%p97, %r117, %r118;
	selp.u16 	%rs178, 1, 0, %p97;
	setp.ne.s16 	%p99, %rs177, 0;
	and.pred  	%p100, %p99, %p97;
	min.s64 	%rd235, %rd234, %rd231;
	setp.eq.s16 	%p101, %rs177, 0;
	selp.b16 	%rs179, %rs178, %rs176, %p101;
	selp.b64 	%rd236, %rd234, %rd231, %p101;
	selp.b16 	%rs391, 1, %rs179, %p100;
	selp.b64 	%rd416, %rd235, %rd236, %p100;
	add.s32 	%r511, %r511, 512;
$L__BB11_94:
	and.b32  	%r119, %r22, 256;
	setp.ne.s32 	%p102, %r119, 0;
	@%p102 bra 	$L__BB11_96;
	cvt.u64.u32 	%rd237, %r511;
	add.s64 	%rd238, %rd435, %rd237;
	shl.b64 	%rd239, %rd238, 2;
	add.s64 	%rd240, %rd2, %rd239;
	add.s64 	%rd241, %rd3, %rd239;
	add.s64 	%rd242, %rd238, %rd120;
	ld.global.u32 	%r120, [%rd240];
	ld.global.u32 	%r121, [%rd241];
	setp.ne.s32 	%p103, %r120, %r121;
	selp.u16 	%rs180, 1, 0, %p103;
	and.b16  	%rs181, %rs391, 255;
	setp.ne.s16 	%p105, %rs181, 0;
	and.pred  	%p106, %p105, %p103;
	min.s64 	%rd243, %rd242, %rd416;
	setp.eq.s16 	%p107, %rs181, 0;
	selp.b16 	%rs182, %rs180, %rs391, %p107;
	selp.b64 	%rd244, %rd242, %rd416, %p107;
	selp.b16 	%rs391, 1, %rs182, %p106;
	selp.b64 	%rd416, %rd243, %rd244, %p106;
$L__BB11_96:
	// begin inline asm
	mov.u32 %r122, %laneid;
	// end inline asm
	cvt.u32.u16 	%r143, %rs391;
	and.b32  	%r124, %r143, 255;
	mov.b32 	%r140, 1;
	mov.b32 	%r141, 31;
	mov.b32 	%r142, -1;
	// begin inline asm
	shfl.sync.down.b32 %r123, %r124, %r140, %r141, %r142;
	// end inline asm
	// begin inline asm
	shfl.sync.down.b32 %r128, %r129, %r140, %r141, %r142;
	// end inline asm
	mov.b64 	{%r134, %r139}, %rd416;
	// begin inline asm
	shfl.sync.down.b32 %r133, %r134, %r140, %r141, %r142;
	// end inline asm
	// begin inline asm
	shfl.sync.down.b32 %r138, %r139, %r140, %r141, %r142;
	// end inline asm
	mov.b64 	%rd96, {%r133, %r138};
	cvt.u16.u32 	%rs75, %r123;
	setp.gt.s32 	%p108, %r122, 30;
	@%p108 bra 	$L__BB11_100;
	and.b16  	%rs183, %rs391, 255;
	setp.eq.s16 	%p109, %rs183, 0;
	and.b16  	%rs184, %rs75, 255;
	setp.eq.s16 	%p110, %rs184, 0;
	or.pred  	%p111, %p109, %p110;
	@%p111 bra 	$L__BB11_99;
	min.s64 	%rd416, %rd96, %rd416;
	mov.b16 	%rs391, 1;
	bra.uni 	$L__BB11_100;
$L__BB11_99:
	setp.eq.s16 	%p112, %rs183, 0;
	selp.b16 	%rs391, %rs75, %rs391, %p112;
	selp.b64 	%rd416, %rd96, %rd416, %p112;
$L__BB11_100:
	cvt.u32.u16 	%r164, %rs391;
	and.b32  	%r145, %r164, 255;
	mov.b32 	%r161, 2;
	mov.b32 	%r162, 31;
	mov.b32 	%r163, -1;
	// begin inline asm
	shfl.sync.down.b32 %r144, %r145, %r161, %r162, %r163;
	// end inline asm
	// begin inline asm
	shfl.sync.down.b32 %r149, %r150, %r161, %r162, %r163;
	// end inline asm
	mov.b64 	{%r155, %r160}, %rd416;
	// begin inline asm
	shfl.sync.down.b32 %r154, %r155, %r161, %r162, %r163;
	// end inline asm
	// begin inline asm
	shfl.sync.down.b32 %r159, %r160, %r161, %r162, %r163;
	// end inline asm
	mov.b64 	%rd100, {%r154, %r159};
	cvt.u16.u32 	%rs78, %r144;
	setp.gt.s32 	%p113, %r122, 29;
	@%p113 bra 	$L__BB11_104;
	and.b16  	%rs187, %rs391, 255;
	setp.eq.s16 	%p114, %rs187, 0;
	and.b16  	%rs188, %rs78, 255;
	setp.eq.s16 	%p115, %rs188, 0;
	or.pred  	%p116, %p114, %p115;
	@%p116 bra 	$L__BB11_103;
	min.s64 	%rd416, %rd100, %rd416;
	mov.b16 	%rs391, 1;
	bra.uni 	$L__BB11_104;
$L__BB11_103:
	setp.eq.s16 	%p117, %rs187, 0;
	selp.b16 	%rs391, %rs78, %rs391, %p117;
	selp.b64 	%rd416, %rd100, %rd416, %p117;
$L__BB11_104:
	cvt.u32.u16 	%r185, %rs391;
	and.b32  	%r166, %r185, 255;
	mov.b32 	%r182, 4;
	mov.b32 	%r183, 31;
	mov.b32 	%r184, -1;
	// begin inline asm
	shfl.sync.down.b32 %r165, %r166, %r182, %r183, %r184;
	// end inline asm
	// begin inline asm
	shfl.sync.down.b32 %r170, %r171, %r182, %r183, %r184;
	// end inline asm
	mov.b64 	{%r176, %r181}, %rd416;
	// begin inline asm
	shfl.sync.down.b32 %r175, %r176, %r182, %r183, %r184;
	// end inline asm
	// begin inline asm
	shfl.sync.down.b32 %r180, %r181, %r182, %r183, %r184;
	// end inline asm
	mov.b64 	%rd104, {%r175, %r180};
	cvt.u16.u32 	%rs81, %r165;
	setp.gt.s32 	%p118, %r122, 27;
	@%p118 bra 	$L__BB11_108;
	and.b16  	%rs191, %rs391, 255;
	setp.eq.s16 	%p119, %rs191, 0;
	and.b16  	%rs192, %rs81, 255;
	setp.eq.s16 	%p120, %rs192, 0;
	or.pred  	%p121, %p119, %p120;
	@%p121 bra 	$L__BB11_107;
	min.s64 	%rd416, %rd104, %rd416;
	mov.b16 	%rs391, 1;
	bra.uni 	$L__BB11_108;
$L__BB11_107:
	setp.eq.s16 	%p122, %rs191, 0;
	selp.b16 	%rs391, %rs81, %rs391, %p122;
	selp.b64 	%rd416, %rd104, %rd416, %p122;
$L__BB11_108:
	cvt.u32.u16 	%r206, %rs391;
	and.b32  	%r187, %r206, 255;
	mov.b32 	%r203, 8;
	mov.b32 	%r204, 31;
	mov.b32 	%r205, -1;
	// begin inline asm
	shfl.sync.down.b32 %r186, %r187, %r203, %r204, %r205;
	// end inline asm
	// begin inline asm
	shfl.sync.down.b32 %r191, %r192, %r203, %r204, %r205;
	// end inline asm
	mov.b64 	{%r197, %r202}, %rd416;
	// begin inline asm
	shfl.sync.down.b32 %r196, %r197, %r203, %r204, %r205;
	// end inline asm
	// begin inline asm
	shfl.sync.down.b32 %r201, %r202, %r203, %r204, %r205;
	// end inline asm
	mov.b64 	%rd108, {%r196, %r201};
	cvt.u16.u32 	%rs84, %r186;
	setp.gt.s32 	%p123, %r122, 23;
	@%p123 bra 	$L__BB11_112;
	and.b16  	%rs195, %rs391, 255;
	setp.eq.s16 	%p124, %rs195, 0;
	and.b16  	%rs196, %rs84, 255;
	setp.eq.s16 	%p125, %rs196, 0;
	or.pred  	%p126, %p124, %p125;
	@%p126 bra 	$L__BB11_111;
	min.s64 	%rd416, %rd108, %rd416;
	mov.b16 	%rs391, 1;
	bra.uni 	$L__BB11_112;
$L__BB11_111:
	setp.eq.s16 	%p127, %rs195, 0;
	selp.b16 	%rs391, %rs84, %rs391, %p127;
	selp.b64 	%rd416, %rd108, %rd416, %p127;
$L__BB11_112:
	cvt.u32.u16 	%r227, %rs391;
	and.b32  	%r208, %r227, 255;
	mov.b32 	%r224, 16;
	mov.b32 	%r225, 31;
	mov.b32 	%r226, -1;
	// begin inline asm
	shfl.sync.down.b32 %r207, %r208, %r224, %r225, %r226;
	// end inline asm
	// begin inline asm
	shfl.sync.down.b32 %r212, %r213, %r224, %r225, %r226;
	// end inline asm
	mov.b64 	{%r218, %r223}, %rd416;
	// begin inline asm
	shfl.sync.down.b32 %r217, %r218, %r224, %r225, %r226;
	// end inline asm
	// begin inline asm
	shfl.sync.down.b32 %r222, %r223, %r224, %r225, %r226;
	// end inline asm
	mov.b64 	%rd112, {%r217, %r222};
	cvt.u16.u32 	%rs87, %r207;
	setp.gt.s32 	%p128, %r122, 15;
	@%p128 bra 	$L__BB11_116;
	and.b16  	%rs199, %rs391, 255;
	setp.eq.s16 	%p129, %rs199, 0;
	and.b16  	%rs200, %rs87, 255;
	setp.eq.s16 	%p130, %rs200, 0;
	or.pred  	%p131, %p129, %p130;
	@%p131 bra 	$L__BB11_115;
	min.s64 	%rd416, %rd112, %rd416;
	mov.b16 	%rs391, 1;
	bra.uni 	$L__BB11_116;
$L__BB11_115:
	setp.eq.s16 	%p132, %rs199, 0;
	selp.b16 	%rs391, %rs87, %rs391, %p132;
	selp.b64 	%rd416, %rd112, %rd416, %p132;
$L__BB11_116:
	setp.ne.s32 	%p133, %r122, 0;
	@%p133 bra 	$L__BB11_118;
	shr.u32 	%r228, %r21, 1;
	and.b32  	%r229, %r228, 496;
	mov.u32 	%r230, _ZZN3cub18CUB_300001_SM_10006detail6reduce28DeviceReduceSingleTileKernelINS2_10policy_hubIN4cuda3std3__45tupleIJblEEEyN6thrust24THRUST_300001_SM_1000_NS8cuda_cub9__find_if7functorIS9_EEE10Policy1000ENSB_12zip_iteratorINS8_IJNSD_26transform_input_iterator_tIbNSC_6detail35transform_pair_of_input_iterators_tIbNSB_6detail15normal_iteratorINSB_10device_ptrIiEEEESQ_NS7_8equal_toIiEEEENS7_10__not_fn_tINS7_10__identityEEEEENSB_17counting_iteratorIlNSB_11use_defaultESZ_SZ_EEEEEEEPS9_ySF_S9_S9_SV_EEvT0_T1_T2_T3_T4_T6_E12temp_storage;
	add.s32 	%r231, %r230, %r229;
	st.shared.u8 	[%r231+8], %rs391;
	st.shared.u64 	[%r231+16], %rd416;
$L__BB11_118:
	bar.sync 	0;
	setp.ne.s32 	%p134, %r21, 0;
	@%p134 bra 	$L__BB11_120;
	ld.shared.u8 	%rs203, [_ZZN3cub18CUB_300001_SM_10006detail6reduce28DeviceReduceSingleTileKernelINS2_10policy_hubIN4cuda3std3__45tupleIJblEEEyN6thrust24THRUST_300001_SM_1000_NS8cuda_cub9__find_if7functorIS9_EEE10Policy1000ENSB_12zip_iteratorINS8_IJNSD_26transform_input_iterator_tIbNSC_6detail35transform_pair_of_input_iterators_tIbNSB_6detail15normal_iteratorINSB_10device_ptrIiEEEESQ_NS7_8equal_toIiEEEENS7_10__not_fn_tINS7_10__identityEEEEENSB_17counting_iteratorIlNSB_11use_defaultESZ_SZ_EEEEEEEPS9_ySF_S9_S9_SV_EEvT0_T1_T2_T3_T4_T6_E12temp_storage+24];
	ld.shared.u64 	%rd245, [_ZZN3cub18CUB_300001_SM_10006detail6reduce28DeviceReduceSingleTileKernelINS2_10policy_hubIN4cuda3std3__45tupleIJblEEEyN6thrust24THRUST_300001_SM_1000_NS8cuda_cub9__find_if7functorIS9_EEE10Policy1000ENSB_12zip_iteratorINS8_IJNSD_26transform_input_iterator_tIbNSC_6detail35transform_pair_of_input_iterators_tIbNSB_6detail15normal_iteratorINSB_10device_ptrIiEEEESQ_NS7_8equal_toIiEEEENS7_10__not_fn_tINS7_10__identityEEEEENSB_17counting_iteratorIlNSB_11use_defaultESZ_SZ_EEEEEEEPS9_ySF_S9_S9_SV_EEvT0_T1_T2_T3_T4_T6_E12temp_storage+32];
	and.b16  	%rs204, %rs391, 255;
	setp.eq.s16 	%p135, %rs204, 0;
	setp.eq.s16 	%p136, %rs203, 0;
	min.s64 	%rd246, %rd245, %rd416;
	selp.b16 	%rs205, %rs391, 1, %p136;
	selp.b16 	%rs206, %rs203, %rs205, %p135;
	and.b16  	%rs207, %rs206, 255;
	selp.b64 	%rd247, %rd416, %rd246, %p136;
	selp.b64 	%rd248, %rd245, %rd247, %p135;
	ld.shared.u8 	%rs208, [_ZZN3cub18CUB_300001_SM_10006detail6reduce28DeviceReduceSingleTileKernelINS2_10policy_hubIN4cuda3std3__45tupleIJblEEEyN6thrust24THRUST_300001_SM_1000_NS8cuda_cub9__find_if7functorIS9_EEE10Policy1000ENSB_12zip_iteratorINS8_IJNSD_26transform_input_iterator_tIbNSC_6detail35transform_pair_of_input_iterators_tIbNSB_6detail15normal_iteratorINSB_10device_ptrIiEEEESQ_NS7_8equal_toIiEEEENS7_10__not_fn_tINS7_10__identityEEEEENSB_17counting_iteratorIlNSB_11use_defaultESZ_SZ_EEEEEEEPS9_ySF_S9_S9_SV_EEvT0_T1_T2_T3_T4_T6_E12temp_storage+40];
	ld.shared.u64 	%rd249, [_ZZN3cub18CUB_300001_SM_10006detail6reduce28DeviceReduceSingleTileKernelINS2_10policy_hubIN4cuda3std3__45tupleIJblEEEyN6thrust24THRUST_300001_SM_1000_NS8cuda_cub9__find_if7functorIS9_EEE10Policy1000ENSB_12zip_iteratorINS8_IJNSD_26transform_input_iterator_tIbNSC_6detail35transform_pair_of_input_iterators_tIbNSB_6detail15normal_iteratorINSB_10device_ptrIiEEEESQ_NS7_8equal_toIiEEEENS7_10__not_fn_tINS7_10__identityEEEEENSB_17counting_iteratorIlNSB_11use_defaultESZ_SZ_EEEEEEEPS9_ySF_S9_S9_SV_EEvT0_T1_T2_T3_T4_T6_E12temp_storage+48];
	setp.eq.s16 	%p137, %rs207, 0;
	setp.eq.s16 	%p138, %rs208, 0;
	min.s64 	%rd250, %rd249, %rd248;
	selp.b16 	%rs209, %rs206, 1, %p138;
	selp.b16 	%rs210, %rs208, %rs209, %p137;
	and.b16  	%rs211, %rs210, 255;
	selp.b64 	%rd251, %rd248, %rd250, %p138;
	selp.b64 	%rd252, %rd249, %rd251, %p137;
	ld.shared.u8 	%rs212, [_ZZN3cub18CUB_300001_SM_10006detail6reduce28DeviceReduceSingleTileKernelINS2_10policy_hubIN4cuda3std3__45tupleIJblEEEyN6thrust24THRUST_300001_SM_1000_NS8cuda_cub9__find_if7functorIS9_EEE10Policy1000ENSB_12zip_iteratorINS8_IJNSD_26transform_input_iterator_tIbNSC_6detail35transform_pair_of_input_iterators_tIbNSB_6detail15normal_iteratorINSB_10device_ptrIiEEEESQ_NS7_8equal_toIiEEEENS7_10__not_fn_tINS7_10__identityEEEEENSB_17counting_iteratorIlNSB_11use_defaultESZ_SZ_EEEEEEEPS9_ySF_S9_S9_SV_EEvT0_T1_T2_T3_T4_T6_E12temp_storage+56];
	ld.shared.u64 	%rd253, [_ZZN3cub18CUB_300001_SM_10006detail6reduce28DeviceReduceSingleTileKernelINS2_10policy_hubIN4cuda3std3__45tupleIJblEEEyN6thrust24THRUST_300001_SM_1000_NS8cuda_cub9__find_if7functorIS9_EEE10Policy1000ENSB_12zip_iteratorINS8_IJNSD_26transform_input_iterator_tIbNSC_6detail35transform_pair_of_input_iterators_tIbNSB_6detail15normal_iteratorINSB_10device_ptrIiEEEESQ_NS7_8equal_toIiEEEENS7_10__not_fn_tINS7_10__identityEEEEENSB_17counting_iteratorIlNSB_11use_defaultESZ_SZ_EEEEEEEPS9_ySF_S9_S9_SV_EEvT0_T1_T2_T3_T4_T6_E12temp_storage+64];
	setp.eq.s16 	%p139, %rs211, 0;
	setp.eq.s16 	%p140, %rs212, 0;
	min.s64 	%rd254, %rd253, %rd252;
	selp.b16 	%rs213, %rs210, 1, %p140;
	selp.b16 	%rs214, %rs212, %rs213, %p139;
	and.b16  	%rs215, %rs214, 255;
	selp.b64 	%rd255, %rd252, %rd254, %p140;
	selp.b64 	%rd256, %rd253, %rd255, %p139;
	ld.shared.u8 	%rs216, [_ZZN3cub18CUB_300001_SM_10006detail6reduce28DeviceReduceSingleTileKernelINS2_10policy_hubIN4cuda3std3__45tupleIJblEEEyN6thrust24THRUST_300001_SM_1000_NS8cuda_cub9__find_if7functorIS9_EEE10Policy1000ENSB_12zip_iteratorINS8_IJNSD_26transform_input_iterator_tIbNSC_6detail35transform_pair_of_input_iterators_tIbNSB_6detail15normal_iteratorINSB_10device_ptrIiEEEESQ_NS7_8equal_toIiEEEENS7_10__not_fn_tINS7_10__identityEEEEENSB_17counting_iteratorIlNSB_11use_defaultESZ_SZ_EEEEEEEPS9_ySF_S9_S9_SV_EEvT0_T1_T2_T3_T4_T6_E12temp_storage+72];
	ld.shared.u64 	%rd257, [_ZZN3cub18CUB_300001_SM_10006detail6reduce28DeviceReduceSingleTileKernelINS2_10policy_hubIN4cuda3std3__45tupleIJblEEEyN6thrust24THRUST_300001_SM_1000_NS8cuda_cub9__find_if7functorIS9_EEE10Policy1000ENSB_12zip_iteratorINS8_IJNSD_26transform_input_iterator_tIbNSC_6detail35transform_pair_of_input_iterators_tIbNSB_6detail15normal_iteratorINSB_10device_ptrIiEEEESQ_NS7_8equal_toIiEEEENS7_10__not_fn_tINS7_10__identityEEEEENSB_17counting_iteratorIlNSB_11use_defaultESZ_SZ_EEEEEEEPS9_ySF_S9_S9_SV_EEvT0_T1_T2_T3_T4_T6_E12temp_storage+80];
	setp.eq.s16 	%p141, %rs215, 0;
	setp.eq.s16 	%p142, %rs216, 0;
	min.s64 	%rd258, %rd257, %rd256;
	selp.b16 	%rs217, %rs214, 1, %p142;
	selp.b16 	%rs218, %rs216, %rs217, %p141;
	and.b16  	%rs219, %rs218, 255;
	selp.b64 	%rd259, %rd256, %rd258, %p142;
	selp.b64 	%rd260, %rd257, %rd259, %p141;
	ld.shared.u8 	%rs220, [_ZZN3cub18CUB_300001_SM_10006detail6reduce28DeviceReduceSingleTileKernelINS2_10policy_hubIN4cuda3std3__45tupleIJblEEEyN6thrust24THRUST_300001_SM_1000_NS8cuda_cub9__find_if7functorIS9_EEE10Policy1000ENSB_12zip_iteratorINS8_IJNSD_26transform_input_iterator_tIbNSC_6detail35transform_pair_of_input_iterators_tIbNSB_6detail15normal_iteratorINSB_10device_ptrIiEEEESQ_NS7_8equal_toIiEEEENS7_10__not_fn_tINS7_10__identityEEEEENSB_17counting_iteratorIlNSB_11use_defaultESZ_SZ_EEEEEEEPS9_ySF_S9_S9_SV_EEvT0_T1_T2_T3_T4_T6_E12temp_storage+88];
	ld.shared.u64 	%rd261, [_ZZN3cub18CUB_300001_SM_10006detail6reduce28DeviceReduceSingleTileKernelINS2_10policy_hubIN4cuda3std3__45tupleIJblEEEyN6thrust24THRUST_300001_SM_1000_NS8cuda_cub9__find_if7functorIS9_EEE10Policy1000ENSB_12zip_iteratorINS8_IJNSD_26transform_input_iterator_tIbNSC_6detail35transform_pair_of_input_iterators_tIbNSB_6detail15normal_iteratorINSB_10device_ptrIiEEEESQ_NS7_8equal_toIiEEEENS7_10__not_fn_tINS7_10__identityEEEEENSB_17counting_iteratorIlNSB_11use_defaultESZ_SZ_EEEEEEEPS9_ySF_S9_S9_SV_EEvT0_T1_T2_T3_T4_T6_E12temp_storage+96];
	setp.eq.s16 	%p143, %rs219, 0;
	setp.eq.s16 	%p144, %rs220, 0;
	min.s64 	%rd262, %rd261, %rd260;
	selp.b16 	%rs221, %rs218, 1, %p144;
	selp.b16 	%rs222, %rs220, %rs221, %p143;
	and.b16  	%rs223, %rs222, 255;
	selp.b64 	%rd263, %rd260, %rd262, %p144;
	selp.b64 	%rd264, %rd261, %rd263, %p143;
	ld.shared.u8 	%rs224, [_ZZN3cub18CUB_300001_SM_10006detail6reduce28DeviceReduceSingleTileKernelINS2_10policy_hubIN4cuda3std3__45tupleIJblEEEyN6thrust24THRUST_300001_SM_1000_NS8cuda_cub9__find_if7functorIS9_EEE10Policy1000ENSB_12zip_iteratorINS8_IJNSD_26transform_input_iterator_tIbNSC_6detail35transform_pair_of_input_iterators_tIbNSB_6detail15normal_iteratorINSB_10device_ptrIiEEEESQ_NS7_8equal_toIiEEEENS7_10__not_fn_tINS7_10__identityEEEEENSB_17counting_iteratorIlNSB_11use_defaultESZ_SZ_EEEEEEEPS9_ySF_S9_S9_SV_EEvT0_T1_T2_T3_T4_T6_E12temp_storage+104];
	ld.shared.u64 	%rd265, [_ZZN3cub18CUB_300001_SM_10006detail6reduce28DeviceReduceSingleTileKernelINS2_10policy_hubIN4cuda3std3__45tupleIJblEEEyN6thrust24THRUST_300001_SM_1000_NS8cuda_cub9__find_if7functorIS9_EEE10Policy1000ENSB_12zip_iteratorINS8_IJNSD_26transform_input_iterator_tIbNSC_6detail35transform_pair_of_input_iterators_tIbNSB_6detail15normal_iteratorINSB_10device_ptrIiEEEESQ_NS7_8equal_toIiEEEENS7_10__not_fn_tINS7_10__identityEEEEENSB_17counting_iteratorIlNSB_11use_defaultESZ_SZ_EEEEEEEPS9_ySF_S9_S9_SV_EEvT0_T1_T2_T3_T4_T6_E12temp_storage+112];
	setp.eq.s16 	%p145, %rs223, 0;
	setp.eq.s16 	%p146, %rs224, 0;
	min.s64 	%rd266, %rd265, %rd264;
	selp.b16 	%rs225, %rs222, 1, %p146;
	selp.b16 	%rs226, %rs224, %rs225, %p145;
	and.b16  	%rs227, %rs226, 255;
	selp.b64 	%rd267, %rd264, %rd266, %p146;
	selp.b64 	%rd268, %rd265, %rd267, %p145;
	ld.shared.u8 	%rs228, [_ZZN3cub18CUB_300001_SM_10006detail6reduce28DeviceReduceSingleTileKernelINS2_10policy_hubIN4cuda3std3__45tupleIJblEEEyN6thrust24THRUST_300001_SM_1000_NS8cuda_cub9__find_if7functorIS9_EEE10Policy1000ENSB_12zip_iteratorINS8_IJNSD_26transform_input_iterator_tIbNSC_6detail35transform_pair_of_input_iterators_tIbNSB_6detail15normal_iteratorINSB_10device_ptrIiEEEESQ_NS7_8equal_toIiEEEENS7_10__not_fn_tINS7_10__identityEEEEENSB_17counting_iteratorIlNSB_11use_defaultESZ_SZ_EEEEEEEPS9_ySF_S9_S9_SV_EEvT0_T1_T2_T3_T4_T6_E12temp_storage+120];
	ld.shared.u64 	%rd269, [_ZZN3cub18CUB_300001_SM_10006detail6reduce28DeviceReduceSingleTileKernelINS2_10policy_hubIN4cuda3std3__45tupleIJblEEEyN6thrust24THRUST_300001_SM_1000_NS8cuda_cub9__find_if7functorIS9_EEE10Policy1000ENSB_12zip_iteratorINS8_IJNSD_26transform_input_iterator_tIbNSC_6detail35transform_pair_of_input_iterators_tIbNSB_6detail15normal_iteratorINSB_10device_ptrIiEEEESQ_NS7_8equal_toIiEEEENS7_10__not_fn_tINS7_10__identityEEEEENSB_17counting_iteratorIlNSB_11use_defaultESZ_SZ_EEEEEEEPS9_ySF_S9_S9_SV_EEvT0_T1_T2_T3_T4_T6_E12temp_storage+128];
	setp.eq.s16 	%p147, %rs227, 0;
	setp.eq.s16 	%p148, %rs228, 0;
	min.s64 	%rd270, %rd269, %rd268;
	selp.b16 	%rs229, %rs226, 1, %p148;
	selp.b16 	%rs391, %rs228, %rs229, %p147;
	selp.b64 	%rd271, %rd268, %rd270, %p148;
	selp.b64 	%rd416, %rd269, %rd271, %p147;
$L__BB11_120:
	mov.u32 	%r501, %tid.x;
	setp.ne.s32 	%p325, %r501, 0;
	@%p325 bra 	$L__BB11_122;
	setp.eq.s16 	%p326, %rs108, 0;
	and.b16  	%rs379, %rs391, 255;
	setp.eq.s16 	%p327, %rs379, 0;
	min.s64 	%rd404, %rd416, %rd122;
	selp.b16 	%rs380, %rs108, 1, %p327;
	selp.b16 	%rs381, %rs391, %rs380, %p326;
	selp.b64 	%rd405, %rd122, %rd404, %p327;
	selp.b64 	%rd406, %rd416, %rd405, %p326;
	st.global.u8 	[%rd1], %rs381;
	st.global.u64 	[%rd1+8], %rd406;
$L__BB11_122:
	ret;

}
	// .globl	_ZN3cub18CUB_300001_SM_10006detail6reduce18DeviceReduceKernelINS2_10policy_hubIN4cuda3std3__45tupleIJblEEEyN6thrust24THRUST_300001_SM_1000_NS8cuda_cub9__find_if7functorIS9_EEE10Policy1000ENSB_12zip_iteratorINS8_IJNSD_26transform_input_iterator_tIbNSC_6detail35transform_pair_of_input_iterators_tIbNSB_6detail15normal_iteratorINSB_10device_ptrIiEEEESQ_NS7_8equal_toIiEEEENS7_10__not_fn_tINS7_10__identityEEEEENSB_17counting_iteratorIlNSB_11use_defaultESZ_SZ_EEEEEEEySF_S9_SV_EEvT0_PT3_T1_NS0_13GridEvenShareIS16_EET2_T4_
.visible .entry _ZN3cub18CUB_300001_SM_10006detail6reduce18DeviceReduceKernelINS2_10policy_hubIN4cuda3std3__45tupleIJblEEEyN6thrust24THRUST_300001_SM_1000_NS8cuda_cub9__find_if7functorIS9_EEE10Policy1000ENSB_12zip_iteratorINS8_IJNSD_26transform_input_iterator_tIbNSC_6detail35transform_pair_of_input_iterators_tIbNSB_6detail15normal_iteratorINSB_10device_ptrIiEEEESQ_NS7_8equal_toIiEEEENS7_10__not_fn_tINS7_10__identityEEEEENSB_17counting_iteratorIlNSB_11use_defaultESZ_SZ_EEEEEEEySF_S9_SV_EEvT0_PT3_T1_NS0_13GridEvenShareIS16_EET2_T4_(
	.param .align 8 .b8 _ZN3cub18CUB_300001_SM_10006detail6reduce18DeviceReduceKernelINS2_10policy_hubIN4cuda3std3__45tupleIJblEEEyN6thrust24THRUST_300001_SM_1000_NS8cuda_cub9__find_if7functorIS9_EEE10Policy1000ENSB_12zip_iteratorINS8_IJNSD_26transform_input_iterator_tIbNSC_6detail35transform_pair_of_input_iterators_tIbNSB_6detail15normal_iteratorINSB_10device_ptrIiEEEESQ_NS7_8equal_toIiEEEENS7_10__not_fn_tINS7_10__identityEEEEENSB_17counting_iteratorIlNSB_11use_defaultESZ_SZ_EEEEEEEySF_S9_SV_EEvT0_PT3_T1_NS0_13GridEvenShareIS16_EET2_T4__param_0[40],
	.param .u64 .ptr .align 1 _ZN3cub18CUB_300001_SM_10006detail6reduce18DeviceReduceKernelINS2_10policy_hubIN4cuda3std3__45tupleIJblEEEyN6thrust24THRUST_300001_SM_1000_NS8cuda_cub9__find_if7functorIS9_EEE10Policy1000ENSB_12zip_iteratorINS8_IJNSD_26transform_input_iterator_tIbNSC_6detail35transform_pair_of_input_iterators_tIbNSB_6detail15normal_iteratorINSB_10device_ptrIiEEEESQ_NS7_8equal_toIiEEEENS7_10__not_fn_tINS7_10__identityEEEEENSB_17counting_iteratorIlNSB_11use_defaultESZ_SZ_EEEEEEEySF_S9_SV_EEvT0_PT3_T1_NS0_13GridEvenShareIS16_EET2_T4__param_1,
	.param .u64 _ZN3cub18CUB_300001_SM_10006detail6reduce18DeviceReduceKernelINS2_10policy_hubIN4cuda3std3__45tupleIJblEEEyN6thrust24THRUST_300001_SM_1000_NS8cuda_cub9__find_if7functorIS9_EEE10Policy1000ENSB_12zip_iteratorINS8_IJNSD_26transform_input_iterator_tIbNSC_6detail35transform_pair_of_input_iterators_tIbNSB_6detail15normal_iteratorINSB_10device_ptrIiEEEESQ_NS7_8equal_toIiEEEENS7_10__not_fn_tINS7_10__identityEEEEENSB_17counting_iteratorIlNSB_11use_defaultESZ_SZ_EEEEEEEySF_S9_SV_EEvT0_PT3_T1_NS0_13GridEvenShareIS16_EET2_T4__param_2,
	.param .align 8 .b8 _ZN3cub18CUB_300001_SM_10006detail6reduce18DeviceReduceKernelINS2_10policy_hubIN4cuda3std3__45tupleIJblEEEyN6thrust24THRUST_300001_SM_1000_NS8cuda_cub9__find_if7functorIS9_EEE10Policy1000ENSB_12zip_iteratorINS8_IJNSD_26transform_input_iterator_tIbNSC_6detail35transform_pair_of_input_iterators_tIbNSB_6detail15normal_iteratorINSB_10device_ptrIiEEEESQ_NS7_8equal_toIiEEEENS7_10__not_fn_tINS7_10__identityEEEEENSB_17counting_iteratorIlNSB_11use_defaultESZ_SZ_EEEEEEEySF_S9_SV_EEvT0_PT3_T1_NS0_13GridEvenShareIS16_EET2_T4__param_3[72],
	.param .align 1 .b8 _ZN3cub18CUB_300001_SM_10006detail6reduce18DeviceReduceKernelINS2_10policy_hubIN4cuda3std3__45tupleIJblEEEyN6thrust24THRUST_300001_SM_1000_NS8cuda_cub9__find_if7functorIS9_EEE10Policy1000ENSB_12zip_iteratorINS8_IJNSD_26transform_input_iterator_tIbNSC_6detail35transform_pair_of_input_iterators_tIbNSB_6detail15normal_iteratorINSB_10device_ptrIiEEEESQ_NS7_8equal_toIiEEEENS7_10__not_fn_tINS7_10__identityEEEEENSB_17counting_iteratorIlNSB_11use_defaultESZ_SZ_EEEEEEEySF_S9_SV_EEvT0_PT3_T1_NS0_13GridEvenShareIS16_EET2_T4__param_4[1],
	.param .align 1 .b8 _ZN3cub18CUB_300001_SM_10006detail6reduce18DeviceReduceKernelINS2_10policy_hubIN4cuda3std3__45tupleIJblEEEyN6thrust24THRUST_300001_SM_1000_NS8cuda_cub9__find_if7functorIS9_EEE10Policy1000ENSB_12zip_iteratorINS8_IJNSD_26transform_input_iterator_tIbNSC_6detail35transform_pair_of_input_iterators_tIbNSB_6detail15normal_iteratorINSB_10device_ptrIiEEEESQ_NS7_8equal_toIiEEEENS7_10__not_fn_tINS7_10__identityEEEEENSB_17counting_iteratorIlNSB_11use_defaultESZ_SZ_EEEEEEEySF_S9_SV_EEvT0_PT3_T1_NS0_13GridEvenShareIS16_EET2_T4__param_5[1]
)
.maxntid 256
{
	.reg .pred 	%p<325>;
	.reg .b16 	%rs<416>;
	.reg .b32 	%r<553>;
	.reg .b64 	%rd<471>;
	// demoted variable
	.shared .align 8 .b8 _ZZN3cub18CUB_300001_SM_10006detail6reduce18DeviceReduceKernelINS2_10policy_hubIN4cuda3std3__45tupleIJblEEEyN6thrust24THRUST_300001_SM_1000_NS8cuda_cub9__find_if7functorIS9_EEE10Policy1000ENSB_12zip_iteratorINS8_IJNSD_26transform_input_iterator_tIbNSC_6detail35transform_pair_of_input_iterators_tIbNSB_6detail15normal_iteratorINSB_10device_ptrIiEEEESQ_NS7_8equal_toIiEEEENS7_10__not_fn_tINS7_10__identityEEEEENSB_17counting_iteratorIlNSB_11use_defaultESZ_SZ_EEEEEEEySF_S9_SV_EEvT0_PT3_T1_NS0_13GridEvenShareIS16_EET2_T4_E12temp_storage[152];
	ld.param.u64 	%rd119, [_ZN3cub18CUB_300001_SM_10006detail6reduce18DeviceReduceKernelINS2_10policy_hubIN4cuda3std3__45tupleIJblEEEyN6thrust24THRUST_300001_SM_1000_NS8cuda_cub9__find_if7functorIS9_EEE10Policy1000ENSB_12zip_iteratorINS8_IJNSD_26transform_input_iterator_tIbNSC_6detail35transform_pair_of_input_iterators_tIbNSB_6detail15normal_iteratorINSB_10device_ptrIiEEEESQ_NS7_8equal_toIiEEEENS7_10__not_fn_tINS7_10__identityEEEEENSB_17counting_iteratorIlNSB_11use_defaultESZ_SZ_EEEEEEEySF_S9_SV_EEvT0_PT3_T1_NS0_13GridEvenShareIS16_EET2_T4__param_0+32];
	ld.param.u64 	%rd1, [_ZN3cub18CUB_300001_SM_10006detail6reduce18DeviceReduceKernelINS2_10policy_hubIN4cuda3std3__45tupleIJblEEEyN6thrust24THRUST_300001_SM_1000_NS8cuda_cub9__find_if7functorIS9_EEE10Policy1000ENSB_12zip_iteratorINS8_IJNSD_26transform_input_iterator_tIbNSC_6detail35transform_pair_of_input_iterators_tIbNSB_6detail15normal_iteratorINSB_10device_ptrIiEEEESQ_NS7_8equal_toIiEEEENS7_10__not_fn_tINS7_10__identityEEEEENSB_17counting_iteratorIlNSB_11use_defaultESZ_SZ_EEEEEEEySF_S9_SV_EEvT0_PT3_T1_NS0_13GridEvenShareIS16_EET2_T4__param_3+32];
	ld.param.u32 	%r1, [_ZN3cub18CUB_300001_SM_10006detail6reduce18DeviceReduceKernelINS2_10policy_hubIN4cuda3std3__45tupleIJblEEEyN6thrust24THRUST_300001_SM_1000_NS8cuda_cub9__find_if7functorIS9_EEE10Policy1000ENSB_12zip_iteratorINS8_IJNSD_26transform_input_iterator_tIbNSC_6detail35transform_pair_of_input_iterators_tIbNSB_6detail15normal_iteratorINSB_10device_ptrIiEEEESQ_NS7_8equal_toIiEEEENS7_10__not_fn_tINS7_10__identityEEEEENSB_17counting_iteratorIlNSB_11use_defaultESZ_SZ_EEEEEEEySF_S9_SV_EEvT0_PT3_T1_NS0_13GridEvenShareIS16_EET2_T4__param_3+40];
	ld.param.u64 	%rd118, [_ZN3cub18CUB_300001_SM_10006detail6reduce18DeviceReduceKernelINS2_10policy_hubIN4cuda3std3__45tupleIJblEEEyN6thrust24THRUST_300001_SM_1000_NS8cuda_cub9__find_if7functorIS9_EEE10Policy1000ENSB_12zip_iteratorINS8_IJNSD_26transform_input_iterator_tIbNSC_6detail35transform_pair_of_input_iterators_tIbNSB_6detail15normal_iteratorINSB_10device_ptrIiEEEESQ_NS7_8equal_toIiEEEENS7_10__not_fn_tINS7_10__identityEEEEENSB_17counting_iteratorIlNSB_11use_defaultESZ_SZ_EEEEEEEySF_S9_SV_EEvT0_PT3_T1_NS0_13GridEvenShareIS16_EET2_T4__param_0+8];
	ld.param.u64 	%rd117, [_ZN3cub18CUB_300001_SM_10006detail6reduce18DeviceReduceKernelINS2_10policy_hubIN4cuda3std3__45tupleIJblEEEyN6thrust24THRUST_300001_SM_1000_NS8cuda_cub9__find_if7functorIS9_EEE10Policy1000ENSB_12zip_iteratorINS8_IJNSD_26transform_input_iterator_tIbNSC_6detail35transform_pair_of_input_iterators_tIbNSB_6detail15normal_iteratorINSB_10device_ptrIiEEEESQ_NS7_8equal_toIiEEEENS7_10__not_fn_tINS7_10__identityEEEEENSB_17counting_iteratorIlNSB_11use_defaultESZ_SZ_EEEEEEEySF_S9_SV_EEvT0_PT3_T1_NS0_13GridEvenShareIS16_EET2_T4__param_0];
	cvta.to.global.u64 	%rd2, %rd117;
	cvta.to.global.u64 	%rd3, %rd118;
	mov.u32 	%r2, %ctaid.x;
	shl.b32 	%r67, %r1, 10;
	cvt.s64.s32 	%rd5, %r67;
	shl.b32 	%r68, %r2, 10;
	cvt.u64.u32 	%rd6, %r68;
	sub.s64 	%rd7, %rd1, %rd6;
	setp.gt.u64 	%p1, %rd7, 1023;
	@%p1 bra 	$L__BB12_78;
	cvt.u32.u64 	%r258, %rd6;
	cvt.u32.u64 	%r3, %rd1;
	sub.s32 	%r4, %r3, %r258;
	mov.u32 	%r5, %tid.x;
	setp.ge.s32 	%p148, %r5, %r4;
	mov.b16 	%rs385, 0;
	mov.b64 	%rd439, 0;
	mov.u32 	%r543, %r5;
	@%p148 bra 	$L__BB12_3;
	add.s32 	%r260, %r258, %r5;
	cvt.u64.u32 	%rd273, %r260;
	mul.wide.u32 	%rd274, %r260, 4;
	add.s64 	%rd275, %rd2, %rd274;
	add.s64 	%rd276, %rd3, %rd274;
	add.s64 	%rd439, %rd119, %rd273;
	ld.global.u32 	%r261, [%rd275];
	ld.global.u32 	%r262, [%rd276];
	setp.ne.s32 	%p149, %r261, %r262;
	selp.u16 	%rs385, 1, 0, %p149;
	add.s32 	%r543, %r5, 256;
$L__BB12_3:
	setp.ge.s32 	%p150, %r543, %r4;
	@%p150 bra 	$L__BB12_16;
	not.b32 	%r264, %r543;
	add.s32 	%r8, %r264, %r3;
	sub.s32 	%r265, %r8, %r258;
	shr.u32 	%r266, %r265, 8;
	add.s32 	%r9, %r266, 1;
	and.b32  	%r10, %r9, 7;
	setp.lt.u32 	%p151, %r265, 1792;
	@%p151 bra 	$L__BB12_8;
	add.s32 	%r542, %r543, 1024;
	and.b32  	%r267, %r9, 33554424;
	neg.s32 	%r541, %r267;
$L__BB12_6:
	.pragma "nounroll";
	add.s32 	%r268, %r542, -1024;
	cvt.s64.s32 	%rd278, %r268;
	add.s64 	%rd279, %rd278, %rd6;
	shl.b64 	%rd280, %rd279, 2;
	add.s64 	%rd281, %rd2, %rd280;
	add.s64 	%rd282, %rd3, %rd280;
	add.s64 	%rd283, %rd279, %rd119;
	ld.global.u32 	%r269, [%rd281];
	ld.global.u32 	%r270, [%rd282];
	setp.ne.s32 	%p152, %r269, %r270;
	selp.u16 	%rs230, 1, 0, %p152;
	and.b16  	%rs231, %rs385, 255;
	setp.ne.s16 	%p154, %rs231, 0;
	and.pred  	%p155, %p154, %p152;
	min.s64 	%rd284, %rd283, %rd439;
	setp.eq.s16 	%p156, %rs231, 0;
	selp.b64 	%rd285, %rd283, %rd439, %p156;
	selp.b16 	%rs232, %rs230, %rs385, %p156;
	selp.b64 	%rd286, %rd284, %rd285, %p155;
	selp.b16 	%rs233, 1, %rs232, %p155;
	and.b16  	%rs234, %rs233, 255;
	add.s32 	%r271, %r542, -768;
	cvt.s64.s32 	%rd287, %r271;
	add.s64 	%rd288, %rd287, %rd6;
	add.s64 	%rd289, %rd288, %rd119;
	ld.global.u32 	%r272, [%rd281+1024];
	ld.global.u32 	%r273, [%rd282+1024];
	setp.ne.s32 	%p157, %r272, %r273;
	selp.u16 	%rs235, 1, 0, %p157;
	setp.ne.s16 	%p159, %rs234, 0;
	and.pred  	%p160, %p159, %p157;
	min.s64 	%rd290, %rd289, %rd286;
	setp.eq.s16 	%p161, %rs234, 0;
	selp.b64 	%rd291, %rd289, %rd286, %p161;
	selp.b16 	%rs236, %rs235, %rs233, %p161;
	selp.b64 	%rd292, %rd290, %rd291, %p160;
	selp.b16 	%rs237, 1, %rs236, %p160;
	and.b16  	%rs238, %rs237, 255;
	add.s32 	%r274, %r542, -512;
	cvt.s64.s32 	%rd293, %r274;
	add.s64 	%rd294, %rd293, %rd6;
	add.s64 	%rd295, %rd294, %rd119;
	ld.global.u32 	%r275, [%rd281+2048];
	ld.global.u32 	%r276, [%rd282+2048];
	setp.ne.s32 	%p162, %r275, %r276;
	selp.u16 	%rs239, 1, 0, %p162;
	setp.ne.s16 	%p164, %rs238, 0;
	and.pred  	%p165, %p164, %p162;
	min.s64 	%rd296, %rd295, %rd292;
	setp.eq.s16 	%p166, %rs238, 0;
	selp.b64 	%rd297, %rd295, %rd292, %p166;
	selp.b16 	%rs240, %rs239, %rs237, %p166;
	selp.b64 	%rd298, %rd296, %rd297, %p165;
	selp.b16 	%rs241, 1, %rs240, %p165;
	and.b16  	%rs242, %rs241, 255;
	add.s32 	%r277, %r542, -256;
	cvt.s64.s32 	%rd299, %r277;
	add.s64 	%rd300, %rd299, %rd6;
	add.s64 	%rd301, %rd300, %rd119;
	ld.global.u32 	%r278, [%rd281+3072];
	ld.global.u32 	%r279, [%rd282+3072];
	setp.ne.s32 	%p167, %r278, %r279;
	selp.u16 	%rs243, 1, 0, %p167;
	setp.ne.s16 	%p169, %rs242, 0;
	and.pred  	%p170, %p169, %p167;
	min.s64 	%rd302, %rd301, %rd298;
	setp.eq.s16 	%p171, %rs242, 0;
	selp.b64 	%rd303, %rd301, %rd298, %p171;
	selp.b16 	%rs244, %rs243, %rs241, %p171;
	selp.b64 	%rd304, %rd302, %rd303, %p170;
	selp.b16 	%rs245, 1, %rs244, %p170;
	and.b16  	%rs246, %rs245, 255;
	add.s32 	%r280, %r542, 768;
	cvt.s64.s32 	%rd305, %r542;
	add.s64 	%rd306, %rd305, %rd6;
	add.s64 	%rd307, %rd306, %rd119;
	ld.global.u32 	%r281, [%rd281+4096];
	ld.global.u32 	%r282, [%rd282+4096];
	setp.ne.s32 	%p172, %r281, %r282;
	selp.u16 	%rs247, 1, 0, %p172;
	setp.ne.s16 	%p174, %rs246, 0;
	and.pred  	%p175, %p174, %p172;
	min.s64 	%rd308, %rd307, %rd304;
	setp.eq.s16 	%p176, %rs246, 0;
	selp.b64 	%rd309, %rd307, %rd304, %p176;
	selp.b16 	%rs248, %rs247, %rs245, %p176;
	selp.b64 	%rd310, %rd308, %rd309, %p175;
	selp.b16 	%rs249, 1, %rs248, %p175;
	and.b16  	%rs250, %rs249, 255;
	add.s32 	%r283, %r542, 256;
	cvt.s64.s32 	%rd311, %r283;
	add.s64 	%rd312, %rd311, %rd6;
	add.s64 	%rd313, %rd312, %rd119;
	ld.global.u32 	%r284, [%rd281+5120];
	ld.global.u32 	%r285, [%rd282+5120];
	setp.ne.s32 	%p177, %r284, %r285;
	selp.u16 	%rs251, 1, 0, %p177;
	setp.ne.s16 	%p179, %rs250, 0;
	and.pred  	%p180, %p179, %p177;
	min.s64 	%rd314, %rd313, %rd310;
	setp.eq.s16 	%p181, %rs250, 0;
	selp.b64 	%rd315, %rd313, %rd310, %p181;
	selp.b16 	%rs252, %rs251, %rs249, %p181;
	selp.b64 	%rd316, %rd314, %rd315, %p180;
	selp.b16 	%rs253, 1, %rs252, %p180;
	and.b16  	%rs254, %rs253, 255;
	add.s32 	%r286, %r542, 512;
	cvt.s64.s32 	%rd317, %r286;
	add.s64 	%rd318, %rd317, %rd6;
	add.s64 	%rd319, %rd318, %rd119;
	ld.global.u32 	%r287, [%rd281+6144];
	ld.global.u32 	%r288, [%rd282+6144];
	setp.ne.s32 	%p182, %r287, %r288;
	selp.u16 	%rs255, 1, 0, %p182;
	setp.ne.s16 	%p184, %rs254, 0;
	and.pred  	%p185, %p184, %p182;
	min.s64 	%rd320, %rd319, %rd316;
	setp.eq.s16 	%p186, %rs254, 0;
	selp.b64 	%rd321, %rd319, %rd316, %p186;
	selp.b16 	%rs256, %rs255, %rs253, %p186;
	selp.b64 	%rd322, %rd320, %rd321, %p185;
	selp.b16 	%rs257, 1, %rs256, %p185;
	and.b16  	%rs258, %rs257, 255;
	cvt.s64.s32 	%rd323, %r280;
	add.s64 	%rd324, %rd323, %rd6;
	add.s64 	%rd325, %rd324, %rd119;
	ld.global.u32 	%r289, [%rd281+7168];
	ld.global.u32 	%r290, [%rd282+7168];
	setp.ne.s32 	%p187, %r289, %r290;
	selp.u16 	%rs259, 1, 0, %p187;
	setp.ne.s16 	%p189, %rs258, 0;
	and.pred  	%p190, %p189, %p187;
	min.s64 	%rd326, %rd325, %rd322;
	setp.eq.s16 	%p191, %rs258, 0;
	selp.b64 	%rd327, %rd325, %rd322, %p191;
	selp.b16 	%rs260, %rs259, %rs257, %p191;
	selp.b64 	%rd439, %rd326, %rd327, %p190;
	selp.b16 	%rs385, 1, %rs260, %p190;
	add.s32 	%r542, %r542, 2048;
	add.s32 	%r541, %r541, 8;
	setp.ne.s32 	%p192, %r541, 0;
	@%p192 bra 	$L__BB12_6;
	add.s32 	%r543, %r542, -1024;
$L__BB12_8:
	setp.eq.s32 	%p193, %r10, 0;
	@%p193 bra 	$L__BB12_16;
	setp.lt.u32 	%p194, %r10, 4;
	@%p194 bra 	$L__BB12_11;
	cvt.s64.s32 	%rd329, %r543;
	add.s64 	%rd330, %rd329, %rd6;
	shl.b64 	%rd331, %rd330, 2;
	add.s64 	%rd332, %rd2, %rd331;
	add.s64 	%rd333, %rd3, %rd331;
	add.s64 	%rd334, %rd330, %rd119;
	ld.global.u32 	%r291, [%rd332];
	ld.global.u32 	%r292, [%rd333];
	setp.ne.s32 	%p195, %r291, %r292;
	selp.u16 	%rs262, 1, 0, %p195;
	and.b16  	%rs263, %rs385, 255;
	setp.ne.s16 	%p197, %rs263, 0;
	and.pred  	%p198, %p197, %p195;
	min.s64 	%rd335, %rd334, %rd439;
	setp.eq.s16 	%p199, %rs263, 0;
	selp.b64 	%rd336, %rd334, %rd439, %p199;
	selp.b16 	%rs264, %rs262, %rs385, %p199;
	selp.b64 	%rd337, %rd335, %rd336, %p198;
	selp.b16 	%rs265, 1, %rs264, %p198;
	and.b16  	%rs266, %rs265, 255;
	add.s32 	%r293, %r543, 256;
	cvt.s64.s32 	%rd338, %r293;
	add.s64 	%rd339, %rd338, %rd6;
	add.s64 	%rd340, %rd339, %rd119;
	ld.global.u32 	%r294, [%rd332+1024];
	ld.global.u32 	%r295, [%rd333+1024];
	setp.ne.s32 	%p200, %r294, %r295;
	selp.u16 	%rs267, 1, 0, %p200;
	setp.ne.s16 	%p202, %rs266, 0;
	and.pred  	%p203, %p202, %p200;
	min.s64 	%rd341, %rd340, %rd337;
	setp.eq.s16 	%p204, %rs266, 0;
	selp.b64 	%rd342, %rd340, %rd337, %p204;
	selp.b16 	%rs268, %rs267, %rs265, %p204;
	selp.b64 	%rd343, %rd341, %rd342, %p203;
	selp.b16 	%rs269, 1, %rs268, %p203;
	and.b16  	%rs270, %rs269, 255;
	add.s32 	%r296, %r543, 512;
	cvt.s64.s32 	%rd344, %r296;
	add.s64 	%rd345, %rd344, %rd6;
	add.s64 	%rd346, %rd345, %rd119;
	ld.global.u32 	%r297, [%rd332+2048];
	ld.global.u32 	%r298, [%rd333+2048];
	setp.ne.s32 	%p205, %r297, %r298;
	selp.u16 	%rs271, 1, 0, %p205;
	setp.ne.s16 	%p207, %rs270, 0;
	and.pred  	%p208, %p207, %p205;
	min.s64 	%rd347, %rd346, %rd343;
	setp.eq.s16 	%p209, %rs270, 0;
	selp.b64 	%rd348, %rd346, %rd343, %p209;
	selp.b16 	%rs272, %rs271, %rs269, %p209;
	selp.b64 	%rd349, %rd347, %rd348, %p208;
	selp.b16 	%rs273, 1, %rs272, %p208;
	and.b16  	%rs274, %rs273, 255;
	add.s32 	%r299, %r543, 768;
	cvt.s64.s32 	%rd350, %r299;
	add.s64 	%rd351, %rd350, %rd6;
	add.s64 	%rd352, %rd351, %rd119;
	ld.global.u32 	%r300, [%rd332+3072];
	ld.global.u32 	%r301, [%rd333+3072];
	setp.ne.s32 	%p210, %r300, %r301;
	selp.u16 	%rs275, 1, 0, %p210;
	setp.ne.s16 	%p212, %rs274, 0;
	and.pred  	%p213, %p212, %p210;
	min.s64 	%rd353, %rd352, %rd349;
	setp.eq.s16 	%p214, %rs274, 0;
	selp.b64 	%rd354, %rd352, %rd349, %p214;
	selp.b16 	%rs276, %rs275, %rs273, %p214;
	selp.b64 	%rd439, %rd353, %rd354, %p213;
	selp.b16 	%rs385, 1, %rs276, %p213;
	add.s32 	%r543, %r543, 1024;
$L__BB12_11:
	and.b32  	%r302, %r9, 3;
	setp.eq.s32 	%p215, %r302, 0;
	@%p215 bra 	$L__BB12_16;
	setp.eq.s32 	%p216, %r302, 1;
	@%p216 bra 	$L__BB12_14;
	cvt.s64.s32 	%rd356, %r543;
	add.s64 	%rd357, %rd356, %rd6;
	shl.b64 	%rd358, %rd357, 2;
	add.s64 	%rd359, %rd2, %rd358;
	add.s64 	%rd360, %rd3, %rd358;
	add.s64 	%rd361, %rd357, %rd119;
	ld.global.u32 	%r303, [%rd359];
	ld.global.u32 	%r304, [%rd360];
	setp.ne.s32 	%p217, %r303, %r304;
	selp.u16 	%rs278, 1, 0, %p217;
	and.b16  	%rs279, %rs385, 255;
	setp.ne.s16 	%p219, %rs279, 0;
	and.pred  	%p220, %p219, %p217;
	min.s64 	%rd362, %rd361, %rd439;
	setp.eq.s16 	%p221, %rs279, 0;
	selp.b64 	%rd363, %rd361, %rd439, %p221;
	selp.b16 	%rs280, %rs278, %rs385, %p221;
	selp.b64 	%rd364, %rd362, %rd363, %p220;
	selp.b16 	%rs281, 1, %rs280, %p220;
	and.b16  	%rs282, %rs281, 255;
	add.s32 	%r305, %r543, 256;
	cvt.s64.s32 	%rd365, %r305;
	add.s64 	%rd366, %rd365, %rd6;
	add.s64 	%rd367, %rd366, %rd119;
	ld.global.u32 	%r306, [%rd359+1024];
	ld.global.u32 	%r307, [%rd360+1024];
	setp.ne.s32 	%p222, %r306, %r307;
	selp.u16 	%rs283, 1, 0, %p222;
	setp.ne.s16 	%p224, %rs282, 0;
	and.pred  	%p225, %p224, %p222;
	min.s64 	%rd368, %rd367, %rd364;
	setp.eq.s16 	%p226, %rs282, 0;
	selp.b64 	%rd369, %rd367, %rd364, %p226;
	selp.b16 	%rs284, %rs283, %rs281, %p226;
	selp.b64 	%rd439, %rd368, %rd369, %p225;
	selp.b16 	%rs385, 1, %rs284, %p225;
	add.s32 	%r543, %r543, 512;
$L__BB12_14:
	and.b32  	%r308, %r8, 256;
	setp.ne.s32 	%p227, %r308, 0;
	@%p227 bra 	$L__BB12_16;
	cvt.s64.s32 	%rd370, %r543;
	add.s64 	%rd371, %rd370, %rd6;
	shl.b64 	%rd372, %rd371, 2;
	add.s64 	%rd373, %rd2, %rd372;
	add.s64 	%rd374, %rd3, %rd372;
	add.s64 	%rd375, %rd371, %rd119;
	ld.global.u32 	%r309, [%rd373];
	ld.global.u32 	%r310, [%rd374];
	setp.ne.s32 	%p228, %r309, %r310;
	selp.u16 	%rs285, 1, 0, %p228;
	and.b16  	%rs286, %rs385, 255;
	setp.ne.s16 	%p230, %rs286, 0;
	and.pred  	%p231, %p230, %p228;
	min.s64 	%rd376, %rd375, %rd439;
	setp.eq.s16 	%p232, %rs286, 0;
	selp.b64 	%rd377, %rd375, %rd439, %p232;
	selp.b16 	%rs287, %rs285, %rs385, %p232;
	selp.b64 	%rd439, %rd376, %rd377, %p231;
	selp.b16 	%rs385, 1, %rs287, %p231;
$L__BB12_16:
	setp.lt.s32 	%p233, %r4, 256;
	@%p233 bra 	$L__BB12_41;
	// begin inline asm
	mov.u32 %r429, %laneid;
	// end inline asm
	cvt.u32.u16 	%r450, %rs385;
	and.b32  	%r431, %r450, 255;
	mov.b32 	%r447, 1;
	mov.b32 	%r448, 31;
	mov.b32 	%r449, -1;
	// begin inline asm
	shfl.sync.down.b32 %r430, %r431, %r447, %r448, %r449;
	// end inline asm
	// begin inline asm
	shfl.sync.down.b32 %r435, %r436, %r447, %r448, %r449;
	// end inline asm
	mov.b64 	{%r441, %r446}, %rd439;
	// begin inline asm
	shfl.sync.down.b32 %r440, %r441, %r447, %r448, %r449;
	// end inline asm
	// begin inline asm
	shfl.sync.down.b32 %r445, %r446, %r447, %r448, %r449;
	// end inline asm
	mov.b64 	%rd22, {%r440, %r445};
	cvt.u16.u32 	%rs15, %r430;
	setp.gt.s32 	%p283, %r429, 30;
	@%p283 bra 	$L__BB12_21;
	and.b16  	%rs329, %rs385, 255;
	setp.eq.s16 	%p284, %rs329, 0;
	and.b16  	%rs330, %rs15, 255;
	setp.eq.s16 	%p285, %rs330, 0;
	or.pred  	%p286, %p284, %p285;
	@%p286 bra 	$L__BB12_20;
	min.s64 	%rd439, %rd22, %rd439;
	mov.b16 	%rs385, 1;
	bra.uni 	$L__BB12_21;
$L__BB12_20:
	setp.eq.s16 	%p287, %rs329, 0;
	selp.b64 	%rd439, %rd22, %rd439, %p287;
	selp.b16 	%rs385, %rs15, %rs385, %p287;
$L__BB12_21:
	cvt.u32.u16 	%r471, %rs385;
	and.b32  	%r452, %r471, 255;
	mov.b32 	%r468, 2;
	mov.b32 	%r469, 31;
	mov.b32 	%r470, -1;
	// begin inline asm
	shfl.sync.down.b32 %r451, %r452, %r468, %r469, %r470;
	// end inline asm
	// begin inline asm
	shfl.sync.down.b32 %r456, %r457, %r468, %r469, %r470;
	// end inline asm
	mov.b64 	{%r462, %r467}, %rd439;
	// begin inline asm
	shfl.sync.down.b32 %r461, %r462, %r468, %r469, %r470;
	// end inline asm
	// begin inline asm
	shfl.sync.down.b32 %r466, %r467, %r468, %r469, %r470;
	// end inline asm
	mov.b64 	%rd26, {%r461, %r466};
	cvt.u16.u32 	%rs18, %r451;
	setp.gt.s32 	%p288, %r429, 29;
	@%p288 bra 	$L__BB12_25;
	and.b16  	%rs333, %rs385, 255;
	setp.eq.s16 	%p289, %rs333, 0;
	and.b16  	%rs334, %rs18, 255;
	setp.eq.s16 	%p290, %rs334, 0;
	or.pred  	%p291, %p289, %p290;
	@%p291 bra 	$L__BB12_24;
	min.s64 	%rd439, %rd26, %rd439;
	mov.b16 	%rs385, 1;
	bra.uni 	$L__BB12_25;
$L__BB12_24:
	setp.eq.s16 	%p292, %rs333, 0;
	selp.b64 	%rd439, %rd26, %rd439, %p292;
	selp.b16 	%rs385, %rs18, %rs385, %p292;
$L__BB12_25:
	cvt.u32.u16 	%r492, %rs385;
	and.b32  	%r473, %r492, 255;
	mov.b32 	%r489, 4;
	mov.b32 	%r490, 31;
	mov.b32 	%r491, -1;
	// begin inline asm
	shfl.sync.down.b32 %r472, %r473, %r489, %r490, %r491;
	// end inline asm
	// begin inline asm
	shfl.sync.down.b32 %r477, %r478, %r489, %r490, %r491;
	// end inline asm
	mov.b64 	{%r483, %r488}, %rd439;
	// begin inline asm
	shfl.sync.down.b32 %r482, %r483, %r489, %r490, %r491;
	// end inline asm
	// begin inline asm
	shfl.sync.down.b32 %r487, %r488, %r489, %r490, %r491;
	// end inline asm
	mov.b64 	%rd30, {%r482, %r487};
	cvt.u16.u32 	%rs21, %r472;
	setp.gt.s32 	%p293, %r429, 27;
	@%p293 bra 	$L__BB12_29;
	and.b16  	%rs337, %rs385, 255;
	setp.eq.s16 	%p294, %rs337, 0;
	and.b16  	%rs338, %rs21, 255;
	setp.eq.s16 	%p295, %rs338, 0;
	or.pred  	%p296, %p294, %p295;
	@%p296 bra 	$L__BB12_28;
	min.s64 	%rd439, %rd30, %rd439;
	mov.b16 	%rs385, 1;
	bra.uni 	$L__BB12_29;
$L__BB12_28:
	setp.eq.s16 	%p297, %rs337, 0;
	selp.b16 	%rs385, %rs21, %rs385, %p297;
	selp.b64 	%rd439, %rd30, %rd439, %p297;
$L__BB12_29:
	cvt.u32.u16 	%r513, %rs385;
	and.b32  	%r494, %r513, 255;
	mov.b32 	%r510, 8;
	mov.b32 	%r511, 31;
	mov.b32 	%r512, -1;
	// begin inline asm
	shfl.sync.down.b32 %r493, %r494, %r510, %r511, %r512;
	// end inline asm
	// begin inline asm
	shfl.sync.down.b32 %r498, %r499, %r510, %r511, %r512;
	// end inline asm
	mov.b64 	{%r504, %r509}, %rd439;
	// begin inline asm
	shfl.sync.down.b32 %r503, %r504, %r510, %r511, %r512;
	// end inline asm
	// begin inline asm
	shfl.sync.down.b32 %r508, %r509, %r510, %r511, %r512;
	// end inline asm
	mov.b64 	%rd34, {%r503, %r508};
	cvt.u16.u32 	%rs24, %r493;
	setp.gt.s32 	%p298, %r429, 23;
	@%p298 bra 	$L__BB12_33;
	and.b16  	%rs341, %rs385, 255;
	setp.eq.s16 	%p299, %rs341, 0;
	and.b16  	%rs342, %rs24, 255;
	setp.eq.s16 	%p300, %rs342, 0;
	or.pred  	%p301, %p299, %p300;
	@%p301 bra 	$L__BB12_32;
	min.s64 	%rd439, %rd34, %rd439;
	mov.b16 	%rs385, 1;
	bra.uni 	$L__BB12_33;
$L__BB12_32:
	setp.eq.s16 	%p302, %rs341, 0;
	selp.b16 	%rs385, %rs24, %rs385, %p302;
	selp.b64 	%rd439, %rd34, %rd439, %p302;
$L__BB12_33:
	cvt.u32.u16 	%r534, %rs385;
	and.b32  	%r515, %r534, 255;
	mov.b32 	%r531, 16;
	mov.b32 	%r532, 31;
	mov.b32 	%r533, -1;
	// begin inline asm
	shfl.sync.down.b32 %r514, %r515, %r531, %r532, %r533;
	// end inline asm
	// begin inline asm
	shfl.sync.down.b32 %r519, %r520, %r531, %r532, %r533;
	// end inline asm
	mov.b64 	{%r525, %r530}, %rd439;
	// begin inline asm
	shfl.sync.down.b32 %r524, %r525, %r531, %r532, %r533;
	// end inline asm
	// begin inline asm
	shfl.sync.down.b32 %r529, %r530, %r531, %r532, %r533;
	// end inline asm
	mov.b64 	%rd38, {%r524, %r529};
	cvt.u16.u32 	%rs27, %r514;
	setp.gt.s32 	%p303, %r429, 15;
	@%p303 bra 	$L__BB12_37;
	and.b16  	%rs345, %rs385, 255;
	setp.eq.s16 	%p304, %rs345, 0;
	and.b16  	%rs346, %rs27, 255;
	setp.eq.s16 	%p305, %rs346, 0;
	or.pred  	%p306, %p304, %p305;
	@%p306 bra 	$L__BB12_36;
	min.s64 	%rd439, %rd38, %rd439;
	mov.b16 	%rs385, 1;
	bra.uni 	$L__BB12_37;
$L__BB12_36:
	setp.eq.s16 	%p307, %rs345, 0;
	selp.b16 	%rs385, %rs27, %rs385, %p307;
	selp.b64 	%rd439, %rd38, %rd439, %p307;
$L__BB12_37:
	setp.ne.s32 	%p308, %r429, 0;
	@%p308 bra 	$L__BB12_39;
	shr.u32 	%r535, %r5, 1;
	and.b32  	%r536, %r535, 496;
	mov.u32 	%r537, _ZZN3cub18CUB_300001_SM_10006detail6reduce18DeviceReduceKernelINS2_10policy_hubIN4cuda3std3__45tupleIJblEEEyN6thrust24THRUST_300001_SM_1000_NS8cuda_cub9__find_if7functorIS9_EEE10Policy1000ENSB_12zip_iteratorINS8_IJNSD_26transform_input_iterator_tIbNSC_6detail35transform_pair_of_input_iterators_tIbNSB_6detail15normal_iteratorINSB_10device_ptrIiEEEESQ_NS7_8equal_toIiEEEENS7_10__not_fn_tINS7_10__identityEEEEENSB_17counting_iteratorIlNSB_11use_defaultESZ_SZ_EEEEEEEySF_S9_SV_EEvT0_PT3_T1_NS0_13GridEvenShareIS16_EET2_T4_E12temp_storage;
	add.s32 	%r538, %r537, %r536;
	st.shared.u8 	[%r538+8], %rs385;
	st.shared.u64 	[%r538+16], %rd439;
$L__BB12_39:
	bar.sync 	0;
	setp.ne.s32 	%p309, %r5, 0;
	@%p309 bra 	$L__BB12_118;
	ld.shared.u8 	%rs349, [_ZZN3cub18CUB_300001_SM_10006detail6reduce18DeviceReduceKernelINS2_10policy_hubIN4cuda3std3__45tupleIJblEEEyN6thrust24THRUST_300001_SM_1000_NS8cuda_cub9__find_if7functorIS9_EEE10Policy1000ENSB_12zip_iteratorINS8_IJNSD_26transform_input_iterator_tIbNSC_6detail35transform_pair_of_input_iterators_tIbNSB_6detail15normal_iteratorINSB_10device_ptrIiEEEESQ_NS7_8equal_toIiEEEENS7_10__not_fn_tINS7_10__identityEEEEENSB_17counting_iteratorIlNSB_11use_defaultESZ_SZ_EEEEEEEySF_S9_SV_EEvT0_PT3_T1_NS0_13GridEvenShareIS16_EET2_T4_E12temp_storage+24];
	ld.shared.u64 	%rd399, [_ZZN3cub18CUB_300001_SM_10006detail6reduce18DeviceReduceKernelINS2_10policy_hubIN4cuda3std3__45tupleIJblEEEyN6thrust24THRUST_300001_SM_1000_NS8cuda_cub9__find_if7functorIS9_EEE10Policy1000ENSB_12zip_iteratorINS8_IJNSD_26transform_input_iterator_tIbNSC_6detail35transform_pair_of_input_iterators_tIbNSB_6detail15normal_iteratorINSB_10device_ptrIiEEEESQ_NS7_8equal_toIiEEEENS7_10__not_fn_tINS7_10__identityEEEEENSB_17counting_iteratorIlNSB_11use_defaultESZ_SZ_EEEEEEEySF_S9_SV_EEvT0_PT3_T1_NS0_13GridEvenShareIS16_EET2_T4_E12temp_storage+32];
	and.b16  	%rs350, %rs385, 255;
	setp.eq.s16 	%p310, %rs350, 0;
	setp.eq.s16 	%p311, %rs349, 0;
	min.s64 	%rd400, %rd399, %rd439;
	selp.b16 	%rs351, %rs385, 1, %p311;
	selp.b16 	%rs352, %rs349, %rs351, %p310;
	and.b16  	%rs353, %rs352, 255;
	selp.b64 	%rd401, %rd439, %rd400, %p311;
	selp.b64 	%rd402, %rd399, %rd401, %p310;
	ld.shared.u8 	%rs354, [_ZZN3cub18CUB_300001_SM_10006detail6reduce18DeviceReduceKernelINS2_10policy_hubIN4cuda3std3__45tupleIJblEEEyN6thrust24THRUST_300001_SM_1000_NS8cuda_cub9__find_if7functorIS9_EEE10Policy1000ENSB_12zip_iteratorINS8_IJNSD_26transform_input_iterator_tIbNSC_6detail35transform_pair_of_input_iterators_tIbNSB_6detail15normal_iteratorINSB_10device_ptrIiEEEESQ_NS7_8equal_toIiEEEENS7_10__not_fn_tINS7_10__identityEEEEENSB_17counting_iteratorIlNSB_11use_defaultESZ_SZ_EEEEEEEySF_S9_SV_EEvT0_PT3_T1_NS0_13GridEvenShareIS16_EET2_T4_E12temp_storage+40];
	ld.shared.u64 	%rd403, [_ZZN3cub18CUB_300001_SM_10006detail6reduce18DeviceReduceKernelINS2_10policy_hubIN4cuda3std3__45tupleIJblEEEyN6thrust24THRUST_300001_SM_1000_NS8cuda_cub9__find_if7functorIS9_EEE10Policy1000ENSB_12zip_iteratorINS8_IJNSD_26transform_input_iterator_tIbNSC_6detail35transform_pair_of_input_iterators_tIbNSB_6detail15normal_iteratorINSB_10device_ptrIiEEEESQ_NS7_8equal_toIiEEEENS7_10__not_fn_tINS7_10__identityEEEEENSB_17counting_iteratorIlNSB_11use_defaultESZ_SZ_EEEEEEEySF_S9_SV_EEvT0_PT3_T1_NS0_13GridEvenShareIS16_EET2_T4_E12temp_storage+48];
	setp.eq.s16 	%p312, %rs353, 0;
	setp.eq.s16 	%p313, %rs354, 0;
	min.s64 	%rd404, %rd403, %rd402;
	selp.b16 	%rs355, %rs352, 1, %p313;
	selp.b16 	%rs356, %rs354, %rs355, %p312;
	and.b16  	%rs357, %rs356, 255;
	selp.b64 	%rd405, %rd402, %rd404, %p313;
	selp.b64 	%rd406, %rd403, %rd405, %p312;
	ld.shared.u8 	%rs358, [_ZZN3cub18CUB_300001_SM_10006detail6reduce18DeviceReduceKernelINS2_10policy_hubIN4cuda3std3__45tupleIJblEEEyN6thrust24THRUST_300001_SM_1000_NS8cuda_cub9__find_if7functorIS9_EEE10Policy1000ENSB_12zip_iteratorINS8_IJNSD_26transform_input_iterator_tIbNSC_6detail35transform_pair_of_input_iterators_tIbNSB_6detail15normal_iteratorINSB_10device_ptrIiEEEESQ_NS7_8equal_toIiEEEENS7_10__not_fn_tINS7_10__identityEEEEENSB_17counting_iteratorIlNSB_11use_defaultESZ_SZ_EEEEEEEySF_S9_SV_EEvT0_PT3_T1_NS0_13GridEvenShareIS16_EET2_T4_E12temp_storage+56];
	ld.shared.u64 	%rd407, [_ZZN3cub18CUB_300001_SM_10006detail6reduce18DeviceReduceKernelINS2_10policy_hubIN4cuda3std3__45tupleIJblEEEyN6thrust24THRUST_300001_SM_1000_NS8cuda_cub9__find_if7functorIS9_EEE10Policy1000ENSB_12zip_iteratorINS8_IJNSD_26transform_input_iterator_tIbNSC_6detail35transform_pair_of_input_iterators_tIbNSB_6detail15normal_iteratorINSB_10device_ptrIiEEEESQ_NS7_8equal_toIiEEEENS7_10__not_fn_tINS7_10__identityEEEEENSB_17counting_iteratorIlNSB_11use_defaultESZ_SZ_EEEEEEEySF_S9_SV_EEvT0_PT3_T1_NS0_13GridEvenShareIS16_EET2_T4_E12temp_storage+64];
	setp.eq.s16 	%p314, %rs357, 0;
	setp.eq.s16 	%p315, %rs358, 0;
	min.s64 	%rd408, %rd407, %rd406;
	selp.b16 	%rs359, %rs356, 1, %p315;
	selp.b16 	%rs360, %rs358, %rs359, %p314;
	and.b16  	%rs361, %rs360, 255;
	selp.b64 	%rd409, %rd406, %rd408, %p315;
	selp.b64 	%rd410, %rd407, %rd409, %p314;
	ld.shared.u8 	%rs362, [_ZZN3cub18CUB_300001_SM_10006detail6reduce18DeviceReduceKernelINS2_10policy_hubIN4cuda3std3__45tupleIJblEEEyN6thrust24THRUST_300001_SM_1000_NS8cuda_cub9__find_if7functorIS9_EEE10Policy1000ENSB_12zip_iteratorINS8_IJNSD_26transform_input_iterator_tIbNSC_6detail35transform_pair_of_input_iterators_tIbNSB_6detail15normal_iteratorINSB_10device_ptrIiEEEESQ_NS7_8equal_toIiEEEENS7_10__not_fn_tINS7_10__identityEEEEENSB_17counting_iteratorIlNSB_11use_defaultESZ_SZ_EEEEEEEySF_S9_SV_EEvT0_PT3_T1_NS0_13GridEvenShareIS16_EET2_T4_E12temp_storage+72];
	ld.shared.u64 	%rd411, [_ZZN3cub18CUB_300001_SM_10006detail6reduce18DeviceReduceKernelINS2_10policy_hubIN4cuda3std3__45tupleIJblEEEyN6thrust24THRUST_300001_SM_1000_NS8cuda_cub9__find_if7functorIS9_EEE10Policy1000ENSB_12zip_iteratorINS8_IJNSD_26transform_input_iterator_tIbNSC_6detail35transform_pair_of_input_iterators_tIbNSB_6detail15normal_iteratorINSB_10device_ptrIiEEEESQ_NS7_8equal_toIiEEEENS7_10__not_fn_tINS7_10__identityEEEEENSB_17counting_iteratorIlNSB_11use_defaultESZ_SZ_EEEEEEEySF_S9_SV_EEvT0_PT3_T1_NS0_13GridEvenShareIS16_EET2_T4_E12temp_storage+80];
	setp.eq.s16 	%p316, %rs361, 0;
	setp.eq.s16 	%p317, %rs362, 0;
	min.s64 	%rd412, %rd411, %rd410;
	selp.b16 	%rs363, %rs360, 1, %p317;
	selp.b16 	%rs364, %rs362, %rs363, %p316;
	and.b16  	%rs365, %rs364, 255;
	selp.b64 	%rd413, %rd410, %rd412, %p317;
	selp.b64 	%rd414, %rd411, %rd413, %p316;
	ld.shared.u8 	%rs366, [_ZZN3cub18CUB_300001_SM_10006detail6reduce18DeviceReduceKernelINS2_10policy_hubIN4cuda3std3__45tupleIJblEEEyN6thrust24THRUST_300001_SM_1000_NS8cuda_cub9__find_if7functorIS9_EEE10Policy1000ENSB_12zip_iteratorINS8_IJNSD_26transform_input_iterator_tIbNSC_6detail35transform_pair_of_input_iterators_tIbNSB_6detail15normal_iteratorINSB_10device_ptrIiEEEESQ_NS7_8equal_toIiEEEENS7_10__not_fn_tINS7_10__identityEEEEENSB_17counting_iteratorIlNSB_11use_defaultESZ_SZ_EEEEEEEySF_S9_SV_EEvT0_PT3_T1_NS0_13GridEvenShareIS16_EET2_T4_E12temp_storage+88];
	ld.shared.u64 	%rd415, [_ZZN3cub18CUB_300001_SM_10006detail6reduce18DeviceReduceKernelINS2_10policy_hubIN4cuda3std3__45tupleIJblEEEyN6thrust24THRUST_300001_SM_1000_NS8cuda_cub9__find_if7functorIS9_EEE10Policy1000ENSB_12zip_iteratorINS8_IJNSD_26transform_input_iterator_tIbNSC_6detail35transform_pair_of_input_iterators_tIbNSB_6detail15normal_iteratorINSB_10device_ptrIiEEEESQ_NS7_8equal_toIiEEEENS7_10__not_fn_tINS7_10__identityEEEEENSB_17counting_iteratorIlNSB_11use_defaultESZ_SZ_EEEEEEEySF_S9_SV_EEvT0_PT3_T1_NS0_13GridEvenShareIS16_EET2_T4_E12temp_storage+96];
	setp.eq.s16 	%p318, %rs365, 0;
	setp.eq.s16 	%p319, %rs366, 0;
	min.s64 	%rd416, %rd415, %rd414;
	selp.b16 	%rs367, %rs364, 1, %p319;
	selp.b16 	%rs368, %rs366, %rs367, %p318;
	and.b16  	%rs369, %rs368, 255;
	selp.b64 	%rd417, %rd414, %rd416, %p319;
	selp.b64 	%rd418, %rd415, %rd417, %p318;
	ld.shared.u8 	%rs370, [_ZZN3cub18CUB_300001_SM_10006detail6reduce18DeviceReduceKernelINS2_10policy_hubIN4cuda3std3__45tupleIJblEEEyN6thrust24THRUST_300001_SM_1000_NS8cuda_cub9__find_if7functorIS9_EEE10Policy1000ENSB_12zip_iteratorINS8_IJNSD_26transform_input_iterator_tIbNSC_6detail35transform_pair_of_input_iterators_tIbNSB_6detail15normal_iteratorINSB_10device_ptrIiEEEESQ_NS7_8equal_toIiEEEENS7_10__not_fn_tINS7_10__identityEEEEENSB_17counting_iteratorIlNSB_11use_defaultESZ_SZ_EEEEEEEySF_S9_SV_EEvT0_PT3_T1_NS0_13GridEvenShareIS16_EET2_T4_E12temp_storage+104];
	ld.shared.u64 	%rd419, [_ZZN3cub18CUB_300001_SM_10006detail6reduce18DeviceReduceKernelINS2_10policy_hubIN4cuda3std3__45tupleIJblEEEyN6thrust24THRUST_300001_SM_1000_NS8cuda_cub9__find_if7functorIS9_EEE10Policy1000ENSB_12zip_iteratorINS8_IJNSD_26transform_input_iterator_tIbNSC_6detail35transform_pair_of_input_iterators_tIbNSB_6detail15normal_iteratorINSB_10device_ptrIiEEEESQ_NS7_8equal_toIiEEEENS7_10__not_fn_tINS7_10__identityEEEEENSB_17counting_iteratorIlNSB_11use_defaultESZ_SZ_EEEEEEEySF_S9_SV_EEvT0_PT3_T1_NS0_13GridEvenShareIS16_EET2_T4_E12temp_storage+112];
	setp.eq.s16 	%p320, %rs369, 0;
	setp.eq.s16 	%p321, %rs370, 0;
	min.s64 	%rd420, %rd419, %rd418;
	selp.b16 	%rs371, %rs368, 1, %p321;
	selp.b16 	%rs372, %rs370, %rs371, %p320;
	and.b16  	%rs373, %rs372, 255;
	selp.b64 	%rd421, %rd418, %rd420, %p321;
	selp.b64 	%rd422, %rd419, %rd421, %p320;
	ld.shared.u8 	%rs374, [_ZZN3cub18CUB_300001_SM_10006detail6reduce18DeviceReduceKernelINS2_10policy_hubIN4cuda3std3__45tupleIJblEEEyN6thrust24THRUST_300001_SM_1000_NS8cuda_cub9__find_if7functorIS9_EEE10Policy1000ENSB_12zip_iteratorINS8_IJNSD_26transform_input_iterator_tIbNSC_6detail35transform_pair_of_input_iterators_tIbNSB_6detail15normal_iteratorINSB_10device_ptrIiEEEESQ_NS7_8equal_toIiEEEENS7_10__not_fn_tINS7_10__identityEEEEENSB_17counting_iteratorIlNSB_11use_defaultESZ_SZ_EEEEEEEySF_S9_SV_EEvT0_PT3_T1_NS0_13GridEvenShareIS16_EET2_T4_E12temp_storage+120];
	ld.shared.u64 	%rd423, [_ZZN3cub18CUB_300001_SM_10006detail6reduce18DeviceReduceKernelINS2_10policy_hubIN4cuda3std3__45tupleIJblEEEyN6thrust24THRUST_300001_SM_1000_NS8cuda_cub9__find_if7functorIS9_EEE10Policy1000ENSB_12zip_iteratorINS8_IJNSD_26transform_input_iterator_tIbNSC_6detail35transform_pair_of_input_iterators_tIbNSB_6detail15normal_iteratorINSB_10device_ptrIiEEEESQ_NS7_8equal_toIiEEEENS7_10__not_fn_tINS7_10__identityEEEEENSB_17counting_iteratorIlNSB_11use_defaultESZ_SZ_EEEEEEEySF_S9_SV_EEvT0_PT3_T1_NS0_13GridEvenShareIS16_EET2_T4_E12temp_storage+128];
	setp.eq.s16 	%p322, %rs373, 0;
	setp.eq.s16 	%p323, %rs374, 0;
	min.s64 	%rd424, %rd423, %rd422;
	selp.b16 	%rs375, %rs372, 1, %p323;
	selp.b16 	%rs385, %rs374, %rs375, %p322;
	selp.b64 	%rd425, %rd422, %rd424, %p323;
	selp.b64 	%rd439, %rd423, %rd425, %p322;
	bra.uni 	$L__BB12_118;
$L__BB12_41:
	// begin inline asm
	mov.u32 %r311, %laneid;
	// end inline asm
	and.b32  	%r332, %r5, 992;
	add.s32 	%r333, %r332, 32;
	setp.gt.s32 	%p234, %r333, %r4;
	not.b32 	%r334, %r332;
	add.s32 	%r335, %r4, %r334;
	selp.b32 	%r330, %r335, 31, %p234;
	cvt.u32.u16 	%r336, %rs385;
	and.b32  	%r313, %r336, 255;
	mov.b32 	%r329, 1;
	mov.b32 	%r331, -1;
	// begin inline asm
	shfl.sync.down.b32 %r312, %r313, %r329, %r330, %r331;
	// end inline asm
	// begin inline asm
	shfl.sync.down.b32 %r317, %r318, %r329, %r330, %r331;
	// end inline asm
	mov.b64 	{%r323, %r328}, %rd439;
	// begin inline asm
	shfl.sync.down.b32 %r322, %r323, %r329, %r330, %r331;
	// end inline asm
	// begin inline asm
	shfl.sync.down.b32 %r327, %r328, %r329, %r330, %r331;
	// end inline asm
	mov.b64 	%rd43, {%r322, %r327};
	cvt.u16.u32 	%rs31, %r312;
	setp.ge.s32 	%p235, %r311, %r330;
	@%p235 bra 	$L__BB12_45;
	and.b16  	%rs288, %rs385, 255;
	setp.eq.s16 	%p236, %rs288, 0;
	and.b16  	%rs289, %rs31, 255;
	setp.eq.s16 	%p237, %rs289, 0;
	or.pred  	%p238, %p236, %p237;
	@%p238 bra 	$L__BB12_44;
	min.s64 	%rd439, %rd43, %rd439;
	mov.b16 	%rs385, 1;
	bra.uni 	$L__BB12_45;
$L__BB12_44:
	setp.eq.s16 	%p239, %rs288, 0;
	selp.b16 	%rs385, %rs31, %rs385, %p239;
	selp.b64 	%rd439, %rd43, %rd439, %p239;
$L__BB12_45:
	cvt.u32.u16 	%r357, %rs385;
	and.b32  	%r338, %r357, 255;
	mov.b32 	%r354, 2;
	mov.b32 	%r356, -1;
	// begin inline asm
	shfl.sync.down.b32 %r337, %r338, %r354, %r330, %r356;
	// end inline asm
	// begin inline asm
	shfl.sync.down.b32 %r342, %r343, %r354, %r330, %r356;
	// end inline asm
	mov.b64 	{%r348, %r353}, %rd439;
	// begin inline asm
	shfl.sync.down.b32 %r347, %r348, %r354, %r330, %r356;
	// end inline asm
	// begin inline asm
	shfl.sync.down.b32 %r352, %r353, %r354, %r330, %r356;
	// end inline asm
	mov.b64 	%rd47, {%r347, %r352};
	cvt.u16.u32 	%rs34, %r337;
	add.s32 	%r358, %r311, 2;
	setp.gt.s32 	%p240, %r358, %r330;
	@%p240 bra 	$L__BB12_49;
	and.b16  	%rs292, %rs385, 255;
	setp.eq.s16 	%p241, %rs292, 0;
	and.b16  	%rs293, %rs34, 255;
	setp.eq.s16 	%p242, %rs293, 0;
	or.pred  	%p243, %p241, %p242;
	@%p243 bra 	$L__BB12_48;
	min.s64 	%rd439, %rd47, %rd439;
	mov.b16 	%rs385, 1;
	bra.uni 	$L__BB12_49;
$L__BB12_48:
	setp.eq.s16 	%p244, %rs292, 0;
	selp.b16 	%rs385, %rs34, %rs385, %p244;
	selp.b64 	%rd439, %rd47, %rd439, %p244;
$L__BB12_49:
	cvt.u32.u16 	%r379, %rs385;
	and.b32  	%r360, %r379, 255;
	mov.b32 	%r376, 4;
	mov.b32 	%r378, -1;
	// begin inline asm
	shfl.sync.down.b32 %r359, %r360, %r376, %r330, %r378;
	// end inline asm
	// begin inline asm
	shfl.sync.down.b32 %r364, %r365, %r376, %r330, %r378;
	// end inline asm
	mov.b64 	{%r370, %r375}, %rd439;
	// begin inline asm
	shfl.sync.down.b32 %r369, %r370, %r376, %r330, %r378;
	// end inline asm
	// begin inline asm
	shfl.sync.down.b32 %r374, %r375, %r376, %r330, %r378;
	// end inline asm
	mov.b64 	%rd51, {%r369, %r374};
	cvt.u16.u32 	%rs37, %r359;
	add.s32 	%r380, %r311, 4;
	setp.gt.s32 	%p245, %r380, %r330;
	@%p245 bra 	$L__BB12_53;
	and.b16  	%rs296, %rs385, 255;
	setp.eq.s16 	%p246, %rs296, 0;
	and.b16  	%rs297, %rs37, 255;
	setp.eq.s16 	%p247, %rs297, 0;
	or.pred  	%p248, %p246, %p247;
	@%p248 bra 	$L__BB12_52;
	min.s64 	%rd439, %rd51, %rd439;
	mov.b16 	%rs385, 1;
	bra.uni 	$L__BB12_53;
$L__BB12_52:
	setp.eq.s16 	%p249, %rs296, 0;
	selp.b16 	%rs385, %rs37, %rs385, %p249;
	selp.b64 	%rd439, %rd51, %rd439, %p249;
$L__BB12_53:
	cvt.u32.u16 	%r401, %rs385;
	and.b32  	%r382, %r401, 255;
	mov.b32 	%r398, 8;
	mov.b32 	%r400, -1;
	// begin inline asm
	shfl.sync.down.b32 %r381, %r382, %r398, %r330, %r400;
	// end inline asm
	// begin inline asm
	shfl.sync.down.b32 %r386, %r387, %r398, %r330, %r400;
	// end inline asm
	mov.b64 	{%r392, %r397}, %rd439;
	// begin inline asm
	shfl.sync.down.b32 %r391, %r392, %r398, %r330, %r400;
	// end inline asm
	// begin inline asm
	shfl.sync.down.b32 %r396, %r397, %r398, %r330, %r400;
	// end inline asm
	mov.b64 	%rd55, {%r391, %r396};
	cvt.u16.u32 	%rs40, %r381;
	add.s32 	%r402, %r311, 8;
	setp.gt.s32 	%p250, %r402, %r330;
	@%p250 bra 	$L__BB12_57;
	and.b16  	%rs300, %rs385, 255;
	setp.eq.s16 	%p251, %rs300, 0;
	and.b16  	%rs301, %rs40, 255;
	setp.eq.s16 	%p252, %rs301, 0;
	or.pred  	%p253, %p251, %p252;
	@%p253 bra 	$L__BB12_56;
	min.s64 	%rd439, %rd55, %rd439;
	mov.b16 	%rs385, 1;
	bra.uni 	$L__BB12_57;
$L__BB12_56:
	setp.eq.s16 	%p254, %rs300, 0;
	selp.b16 	%rs385, %rs40, %rs385, %p254;
	selp.b64 	%rd439, %rd55, %rd439, %p254;
$L__BB12_57:
	cvt.u32.u16 	%r423, %rs385;
	and.b32  	%r404, %r423, 255;
	mov.b32 	%r420, 16;
	mov.b32 	%r422, -1;
	// begin inline asm
	shfl.sync.down.b32 %r403, %r404, %r420, %r330, %r422;
	// end inline asm
	// begin inline asm
	shfl.sync.down.b32 %r408, %r409, %r420, %r330, %r422;
	// end inline asm
	mov.b64 	{%r414, %r419}, %rd439;
	// begin inline asm
	shfl.sync.down.b32 %r413, %r414, %r420, %r330, %r422;
	// end inline asm
	// begin inline asm
	shfl.sync.down.b32 %r418, %r419, %r420, %r330, %r422;
	// end inline asm
	mov.b64 	%rd59, {%r413, %r418};
	cvt.u16.u32 	%rs43, %r403;
	add.s32 	%r424, %r311, 16;
	setp.gt.s32 	%p255, %r424, %r330;
	@%p255 bra 	$L__BB12_61;
	and.b16  	%rs304, %rs385, 255;
	setp.eq.s16 	%p256, %rs304, 0;
	and.b16  	%rs305, %rs43, 255;
	setp.eq.s16 	%p257, %rs305, 0;
	or.pred  	%p258, %p256, %p257;
	@%p258 bra 	$L__BB12_60;
	min.s64 	%rd439, %rd59, %rd439;
	mov.b16 	%rs385, 1;
	bra.uni 	$L__BB12_61;
$L__BB12_60:
	setp.eq.s16 	%p259, %rs304, 0;
	selp.b16 	%rs385, %rs43, %rs385, %p259;
	selp.b64 	%rd439, %rd59, %rd439, %p259;
$L__BB12_61:
	setp.ne.s32 	%p260, %r311, 0;
	@%p260 bra 	$L__BB12_63;
	shr.u32 	%r425, %r5, 1;
	and.b32  	%r426, %r425, 496;
	mov.u32 	%r427, _ZZN3cub18CUB_300001_SM_10006detail6reduce18DeviceReduceKernelINS2_10policy_hubIN4cuda3std3__45tupleIJblEEEyN6thrust24THRUST_300001_SM_1000_NS8cuda_cub9__find_if7functorIS9_EEE10Policy1000ENSB_12zip_iteratorINS8_IJNSD_26transform_input_iterator_tIbNSC_6detail35transform_pair_of_input_iterators_tIbNSB_6detail15normal_iteratorINSB_10device_ptrIiEEEESQ_NS7_8equal_toIiEEEENS7_10__not_fn_tINS7_10__identityEEEEENSB_17counting_iteratorIlNSB_11use_defaultESZ_SZ_EEEEEEEySF_S9_SV_EEvT0_PT3_T1_NS0_13GridEvenShareIS16_EET2_T4_E12temp_storage;
	add.s32 	%r428, %r427, %r426;
	st.shared.u8 	[%r428+8], %rs385;
	st.shared.u64 	[%r428+16], %rd439;
$L__BB12_63:
	bar.sync 	0;
	setp.ne.s32 	%p261, %r5, 0;
	@%p261 bra 	$L__BB12_118;
	setp.lt.s32 	%p262, %r4, 33;
	@%p262 bra 	$L__BB12_66;
	ld.shared.u8 	%rs308, [_ZZN3cub18CUB_300001_SM_10006detail6reduce18DeviceReduceKernelINS2_10policy_hubIN4cuda3std3__45tupleIJblEEEyN6thrust24THRUST_300001_SM_1000_NS8cuda_cub9__find_if7functorIS9_EEE10Policy1000ENSB_12zip_iteratorINS8_IJNSD_26transform_input_iterator_tIbNSC_6detail35transform_pair_of_input_iterators_tIbNSB_6detail15normal_iteratorINSB_10device_ptrIiEEEESQ_NS7_8equal_toIiEEEENS7_10__not_fn_tINS7_10__identityEEEEENSB_17counting_iteratorIlNSB_11use_defaultESZ_SZ_EEEEEEEySF_S9_SV_EEvT0_PT3_T1_NS0_13GridEvenShareIS16_EET2_T4_E12temp_storage+24];
	ld.shared.u64 	%rd378, [_ZZN3cub18CUB_300001_SM_10006detail6reduce18DeviceReduceKernelINS2_10policy_hubIN4cuda3std3__45tupleIJblEEEyN6thrust24THRUST_300001_SM_1000_NS8cuda_cub9__find_if7functorIS9_EEE10Policy1000ENSB_12zip_iteratorINS8_IJNSD_26transform_input_iterator_tIbNSC_6detail35transform_pair_of_input_iterators_tIbNSB_6detail15normal_iteratorINSB_10device_ptrIiEEEESQ_NS7_8equal_toIiEEEENS7_10__not_fn_tINS7_10__identityEEEEENSB_17counting_iteratorIlNSB_11use_defaultESZ_SZ_EEEEEEEySF_S9_SV_EEvT0_PT3_T1_NS0_13GridEvenShareIS16_EET2_T4_E12temp_storage+32];
	and.b16  	%rs309, %rs385, 255;
	setp.eq.s16 	%p263, %rs309, 0;
	setp.eq.s16 	%p264, %rs308, 0;
	min.s64 	%rd379, %rd378, %rd439;
	selp.b16 	%rs310, %rs385, 1, %p264;
	selp.b16 	%rs385, %rs308, %rs310, %p263;
	selp.b64 	%rd380, %rd439, %rd379, %p264;
	selp.b64 	%rd439, %rd378, %rd380, %p263;
$L__BB12_66:
	setp.lt.s32 	%p265, %r4, 65;
	@%p265 bra 	$L__BB12_68;
	ld.shared.u8 	%rs311, [_ZZN3cub18CUB_300001_SM_10006detail6reduce18DeviceReduceKernelINS2_10policy_hubIN4cuda3std3__45tupleIJblEEEyN6thrust24THRUST_300001_SM_1000_NS8cuda_cub9__find_if7functorIS9_EEE10Policy1000ENSB_12zip_iteratorINS8_IJNSD_26transform_input_iterator_tIbNSC_6detail35transform_pair_of_input_iterators_tIbNSB_6detail15normal_iteratorINSB_10device_ptrIiEEEESQ_NS7_8equal_toIiEEEENS7_10__not_fn_tINS7_10__identityEEEEENSB_17counting_iteratorIlNSB_11use_defaultESZ_SZ_EEEEEEEySF_S9_SV_EEvT0_PT3_T1_NS0_13GridEvenShareIS16_EET2_T4_E12temp_storage+40];
	ld.shared.u64 	%rd381, [_ZZN3cub18CUB_300001_SM_10006detail6reduce18DeviceReduceKernelINS2_10policy_hubIN4cuda3std3__45tupleIJblEEEyN6thrust24THRUST_300001_SM_1000_NS8cuda_cub9__find_if7functorIS9_EEE10Policy1000ENSB_12zip_iteratorINS8_IJNSD_26transform_input_iterator_tIbNSC_6detail35transform_pair_of_input_iterators_tIbNSB_6detail15normal_iteratorINSB_10device_ptrIiEEEESQ_NS7_8equal_toIiEEEENS7_10__not_fn_tINS7_10__identityEEEEENSB_17counting_iteratorIlNSB_11use_defaultESZ_SZ_EEEEEEEySF_S9_SV_EEvT0_PT3_T1_NS0_13GridEvenShareIS16_EET2_T4_E12temp_storage+48];
	and.b16  	%rs312, %rs385, 255;
	setp.eq.s16 	%p266, %rs312, 0;
	setp.eq.s16 	%p267, %rs311, 0;
	min.s64 	%rd382, %rd381, %rd439;
	selp.b16 	%rs313, %rs385, 1, %p267;
	selp.b16 	%rs385, %rs311, %rs313, %p266;
	selp.b64 	%rd383, %rd439, %rd382, %p267;
	selp.b64 	%rd439, %rd381, %rd383, %p266;
$L__BB12_68:
	setp.lt.s32 	%p268, %r4, 97;
	@%p268 bra 	$L__BB12_70;
	ld.shared.u8 	%rs314, [_ZZN3cub18CUB_300001_SM_10006detail6reduce18DeviceReduceKernelINS2_10policy_hubIN4cuda3std3__45tupleIJblEEEyN6thrust24THRUST_300001_SM_1000_NS8cuda_cub9__find_if7functorIS9_EEE10Policy1000ENSB_12zip_iteratorINS8_IJNSD_26transform_input_iterator_tIbNSC_6detail35transform_pair_of_input_iterators_tIbNSB_6detail15normal_iteratorINSB_10device_ptrIiEEEESQ_NS7_8equal_toIiEEEENS7_10__not_fn_tINS7_10__identityEEEEENSB_17counting_iteratorIlNSB_11use_defaultESZ_SZ_EEEEEEEySF_S9_SV_EEvT0_PT3_T1_NS0_13GridEvenShareIS16_EET2_T4_E12temp_storage+56];
	ld.shared.u64 	%rd384, [_ZZN3cub18CUB_300001_SM_10006detail6reduce18DeviceReduceKernelINS2_10policy_hubIN4cuda3std3__45tupleIJblEEEyN6thrust24THRUST_300001_SM_1000_NS8cuda_cub9__find_if7functorIS9_EEE10Policy1000ENSB_12zip_iteratorINS8_IJNSD_26transform_input_iterator_tIbNSC_6detail35transform_pair_of_input_iterators_tIbNSB_6detail15normal_iteratorINSB_10device_ptrIiEEEESQ_NS7_8equal_toIiEEEENS7_10__not_fn_tINS7_10__identityEEEEENSB_17counting_iteratorIlNSB_11use_defaultESZ_SZ_EEEEEEEySF_S9_SV_EEvT0_PT3_T1_NS0_13GridEvenShareIS16_EET2_T4_E12temp_storage+64];
	and.b16  	%rs315, %rs385, 255;
	setp.eq.s16 	%p269, %rs315, 0;
	setp.eq.s16 	%p270, %rs314, 0;
	min.s64 	%rd385, %rd384, %rd439;
	selp.b16 	%rs316, %rs385, 1, %p270;
	selp.b16 	%rs385, %rs314, %rs316, %p269;
	selp.b64 	%rd386, %rd439, %rd385, %p270;
	selp.b64 	%rd439, %rd384, %rd386, %p269;
$L__BB12_70:
	setp.lt.s32 	%p271, %r4, 129;
	@%p271 bra 	$L__BB12_72;
	ld.shared.u8 	%rs317, [_ZZN3cub18CUB_300001_SM_10006detail6reduce18DeviceReduceKernelINS2_10policy_hubIN4cuda3std3__45tupleIJblEEEyN6thrust24THRUST_300001_SM_1000_NS8cuda_cub9__find_if7functorIS9_EEE10Policy1000ENSB_12zip_iteratorINS8_IJNSD_26transform_input_iterator_tIbNSC_6detail35transform_pair_of_input_iterators_tIbNSB_6detail15normal_iteratorINSB_10device_ptrIiEEEESQ_NS7_8equal_toIiEEEENS7_10__not_fn_tINS7_10__identityEEEEENSB_17counting_iteratorIlNSB_11use_defaultESZ_SZ_EEEEEEEySF_S9_SV_EEvT0_PT3_T1_NS0_13GridEvenShareIS16_EET2_T4_E12temp_storage+72];
	ld.shared.u64 	%rd387, [_ZZN3cub18CUB_300001_SM_10006detail6reduce18DeviceReduceKernelINS2_10policy_hubIN4cuda3std3__45tupleIJblEEEyN6thrust24THRUST_300001_SM_1000_NS8cuda_cub9__find_if7functorIS9_EEE10Policy1000ENSB_12zip_iteratorINS8_IJNSD_26transform_input_iterator_tIbNSC_6detail35transform_pair_of_input_iterators_tIbNSB_6detail15normal_iteratorINSB_10device_ptrIiEEEESQ_NS7_8equal_toIiEEEENS7_10__not_fn_tINS7_10__identityEEEEENSB_17counting_iteratorIlNSB_11use_defaultESZ_SZ_EEEEEEEySF_S9_SV_EEvT0_PT3_T1_NS0_13GridEvenShareIS16_EET2_T4_E12temp_storage+80];
	and.b16  	%rs318, %rs385, 255;
	setp.eq.s16 	%p272, %rs318, 0;
	setp.eq.s16 	%p273, %rs317, 0;
	min.s64 	%rd388, %rd387, %rd439;
	selp.b16 	%rs319, %rs385, 1, %p273;
	selp.b16 	%rs385, %rs317, %rs319, %p272;
	selp.b64 	%rd389, %rd439, %rd388, %p273;
	selp.b64 	%rd439, %rd387, %rd389, %p272;
$L__BB12_72:
	setp.lt.s32 	%p274, %r4, 161;
	@%p274 bra 	$L__BB12_74;
	ld.shared.u8 	%rs320, [_ZZN3cub18CUB_300001_SM_10006detail6reduce18DeviceReduceKernelINS2_10policy_hubIN4cuda3std3__45tupleIJblEEEyN6thrust24THRUST_300001_SM_1000_NS8cuda_cub9__find_if7functorIS9_EEE10Policy1000ENSB_12zip_iteratorINS8_IJNSD_26transform_input_iterator_tIbNSC_6detail35transform_pair_of_input_iterators_tIbNSB_6detail15normal_iteratorINSB_10device_ptrIiEEEESQ_NS7_8equal_toIiEEEENS7_10__not_fn_tINS7_10__identityEEEEENSB_17counting_iteratorIlNSB_11use_defaultESZ_SZ_EEEEEEEySF_S9_SV_EEvT0_PT3_T1_NS0_13GridEvenShareIS16_EET2_T4_E12temp_storage+88];
	ld.shared.u64 	%rd390, [_ZZN3cub18CUB_300001_SM_10006detail6reduce18DeviceReduceKernelINS2_10policy_hubIN4cuda3std3__45tupleIJblEEEyN6thrust24THRUST_300001_SM_1000_NS8cuda_cub9__find_if7functorIS9_EEE10Policy1000ENSB_12zip_iteratorINS8_IJNSD_26transform_input_iterator_tIbNSC_6detail35transform_pair_of_input_iterators_tIbNSB_6detail15normal_iteratorINSB_10device_ptrIiEEEESQ_NS7_8equal_toIiEEEENS7_10__not_fn_tINS7_10__identityEEEEENSB_17counting_iteratorIlNSB_11use_defaultESZ_SZ_EEEEEEEySF_S9_SV_EEvT0_PT3_T1_NS0_13GridEvenShareIS16_EET2_T4_E12temp_storage+96];
	and.b16  	%rs321, %rs385, 255;
	setp.eq.s16 	%p275, %rs321, 0;
	setp.eq.s16 	%p276, %rs320, 0;
	min.s64 	%rd391, %rd390, %rd439;
	selp.b16 	%rs322, %rs385, 1, %p276;
	selp.b16 	%rs385, %rs320, %rs322, %p275;
	selp.b64 	%rd392, %rd439, %rd391, %p276;
	selp.b64 	%rd439, %rd390, %rd392, %p275;
$L__BB12_74:
	setp.lt.s32 	%p277, %r4, 193;
	@%p277 bra 	$L__BB12_76;
	ld.shared.u8 	%rs323, [_ZZN3cub18CUB_300001_SM_10006detail6reduce18DeviceReduceKernelINS2_10policy_hubIN4cuda3std3__45tupleIJblEEEyN6thrust24THRUST_300001_SM_1000_NS8cuda_cub9__find_if7functorIS9_EEE10Policy1000ENSB_12zip_iteratorINS8_IJNSD_26transform_input_iterator_tIbNSC_6detail35transform_pair_of_input_iterators_tIbNSB_6detail15normal_iteratorINSB_10device_ptrIiEEEESQ_NS7_8equal_toIiEEEENS7_10__not_fn_tINS7_10__identityEEEEENSB_17counting_iteratorIlNSB_11use_defaultESZ_SZ_EEEEEEEySF_S9_SV_EEvT0_PT3_T1_NS0_13GridEvenShareIS16_EET2_T4_E12temp_storage+104];
	ld.shared.u64 	%rd393, [_ZZN3cub18CUB_300001_SM_10006detail6reduce18DeviceReduceKernelINS2_10policy_hubIN4cuda3std3__45tupleIJblEEEyN6thrust24THRUST_300001_SM_1000_NS8cuda_cub9__find_if7functorIS9_EEE10Policy1000ENSB_12zip_iteratorINS8_IJNSD_26transform_input_iterator_tIbNSC_6detail35transform_pair_of_input_iterators_tIbNSB_6detail15normal_iteratorINSB_10device_ptrIiEEEESQ_NS7_8equal_toIiEEEENS7_10__not_fn_tINS7_10__identityEEEEENSB_17counting_iteratorIlNSB_11use_defaultESZ_SZ_EEEEEEEySF_S9_SV_EEvT0_PT3_T1_NS0_13GridEvenShareIS16_EET2_T4_E12temp_storage+112];
	and.b16  	%rs324, %rs385, 255;
	setp.eq.s16 	%p278, %rs324, 0;
	setp.eq.s16 	%p279, %rs323, 0;
	min.s64 	%rd394, %rd393, %rd439;
	selp.b16 	%rs325, %rs385, 1, %p279;
	selp.b16 	%rs385, %rs323, %rs325, %p278;
	selp.b64 	%rd395, %rd439, %rd394, %p279;
	selp.b64 	%rd439, %rd393, %rd395, %p278;
$L__BB12_76:
	setp.lt.s32 	%p280, %r4, 225;
	@%p280 bra 	$L__BB12_118;
	ld.shared.u8 	%rs326, [_ZZN3cub18CUB_300001_SM_10006detail6reduce18DeviceReduceKernelINS2_10policy_hubIN4cuda3std3__45tupleIJblEEEyN6thrust24THRUST_300001_SM_1000_NS8cuda_cub9__find_if7functorIS9_EEE10Policy1000ENSB_12zip_iteratorINS8_IJNSD_26transform_input_iterator_tIbNSC_6detail35transform_pair_of_input_iterators_tIbNSB_6detail15normal_iteratorINSB_10device_ptrIiEEEESQ_NS7_8equal_toIiEEEENS7_10__not_fn_tINS7_10__identityEEEEENSB_17counting_iteratorIlNSB_11use_defaultESZ_SZ_EEEEEEEySF_S9_SV_EEvT0_PT3_T1_NS0_13GridEvenShareIS16_EET2_T4_E12temp_storage+120];
	ld.shared.u64 	%rd396, [_ZZN3cub18CUB_300001_SM_10006detail6reduce18DeviceReduceKernelINS2_10policy_hubIN4cuda3std3__45tupleIJblEEEyN6thrust24THRUST_300001_SM_1000_NS8cuda_cub9__find_if7functorIS9_EEE10Policy1000ENSB_12zip_iteratorINS8_IJNSD_26transform_input_iterator_tIbNSC_6detail35transform_pair_of_input_iterators_tIbNSB_6detail15normal_iteratorINSB_10device_ptrIiEEEESQ_NS7_8equal_toIiEEEENS7_10__not_fn_tINS7_10__identityEEEEENSB_17counting_iteratorIlNSB_11use_defaultESZ_SZ_EEEEEEEySF_S9_SV_EEvT0_PT3_T1_NS0_13GridEvenShareIS16_EET2_T4_E12temp_storage+128];
	and.b16  	%rs327, %rs385, 255;
	setp.eq.s16 	%p281, %rs327, 0;
	setp.eq.s16 	%p282, %rs326, 0;
	min.s64 	%rd397, %rd396, %rd439;
	selp.b16 	%rs328, %rs385, 1, %p282;
	selp.b16 	%rs385, %rs326, %rs328, %p281;
	selp.b64 	%rd398, %rd439, %rd397, %p282;
	selp.b64 	%rd439, %rd396, %rd398, %p281;
	bra.uni 	$L__BB12_118;
$L__BB12_78:
	mov.u32 	%r26, %tid.x;
	add.s64 	%rd121, %rd119, %rd6;
	cvt.u64.u32 	%rd76, %r26;
	add.s64 	%rd122, %rd76, %rd6;
	shl.b64 	%rd123, %rd122, 2;
	add.s64 	%rd124, %rd2, %rd123;
	add.s64 	%rd125, %rd3, %rd123;
	ld.global.u32 	%r69, [%rd124];
	ld.global.u32 	%r70, [%rd125];
	setp.ne.s32 	%p2, %r69, %r70;
	add.s32 	%r71, %r26, 256;
	cvt.u64.u32 	%rd126, %r71;
	ld.global.u32 	%r72, [%rd124+1024];
	ld.global.u32 	%r74, [%rd125+1024];
	setp.ne.s32 	%p3, %r72, %r74;
	add.s32 	%r76, %r26, 512;
	cvt.u64.u32 	%rd127, %r76;
	add.s64 	%rd128, %rd121, %rd127;
	ld.global.u32 	%r77, [%rd124+2048];
	ld.global.u32 	%r78, [%rd125+2048];
	setp.ne.s32 	%p4, %r77, %r78;
	add.s64 	%rd129, %rd128, 256;
	ld.global.u32 	%r79, [%rd124+3072];
	ld.global.u32 	%r80, [%rd125+3072];
	setp.ne.s32 	%p6, %r79, %r80;
	or.pred  	%p8, %p2, %p3;
	selp.b64 	%rd130, %rd76, %rd126, %p2;
	add.s64 	%rd131, %rd121, %rd130;
	min.s64 	%rd132, %rd128, %rd131;
	selp.b64 	%rd133, %rd132, %rd131, %p4;
	or.pred  	%p9, %p8, %p4;
	selp.b64 	%rd134, %rd133, %rd128, %p8;
	min.s64 	%rd135, %rd129, %rd134;
	selp.b64 	%rd136, %rd135, %rd134, %p6;
	or.pred  	%p10, %p9, %p6;
	selp.u16 	%rs385, 1, 0, %p10;
	selp.b64 	%rd439, %rd136, %rd129, %p9;
	setp.lt.u64 	%p11, %rd7, %rd5;
	@%p11 bra 	$L__BB12_94;
	cvt.u32.u64 	%r82, %rd5;
	cvt.u32.u64 	%r83, %rd6;
	cvt.u32.u64 	%r27, %rd1;
	not.b32 	%r84, %r26;
	add.s32 	%r85, %r84, %r27;
	sub.s32 	%r86, %r85, %r82;
	sub.s32 	%r546, %r86, %r83;
	mov.b32 	%r547, 0;
	mov.u64 	%rd456, %rd6;
$L__BB12_80:
	add.s64 	%rd456, %rd456, %rd5;
	add.s64 	%rd137, %rd1, -1024;
	setp.gt.u64 	%p12, %rd456, %rd137;
	@%p12 bra 	$L__BB12_82;
	cvt.u32.u64 	%r87, %rd5;
	add.s64 	%rd138, %rd456, %rd76;
	shl.b64 	%rd139, %rd138, 2;
	add.s64 	%rd140, %rd2, %rd139;
	add.s64 	%rd141, %rd3, %rd139;
	add.s64 	%rd142, %rd138, %rd119;
	ld.global.u32 	%r88, [%rd140];
	ld.global.u32 	%r89, [%rd141];
	setp.ne.s32 	%p13, %r88, %r89;
	add.s64 	%rd143, %rd142, 256;
	ld.global.u32 	%r90, [%rd140+1024];
	ld.global.u32 	%r91, [%rd141+1024];
	setp.ne.s32 	%p14, %r90, %r91;
	selp.u16 	%rs107, 1, 0, %p14;
	add.s64 	%rd144, %rd142, 512;
	ld.global.u32 	%r92, [%rd140+2048];
	ld.global.u32 	%r93, [%rd141+2048];
	setp.ne.s32 	%p15, %r92, %r93;
	selp.u16 	%rs108, 1, 0, %p15;
	add.s64 	%rd145, %rd142, 768;
	ld.global.u32 	%r94, [%rd140+3072];
	ld.global.u32 	%r95, [%rd141+3072];
	setp.ne.s32 	%p16, %r94, %r95;
	selp.u16 	%rs109, 1, 0, %p16;
	and.b16  	%rs110, %rs385, 255;
	setp.eq.s16 	%p17, %rs110, 0;
	selp.u16 	%rs111, 1, 0, %p13;
	min.s64 	%rd146, %rd142, %rd439;
	selp.b16 	%rs112, 1, %rs385, %p13;
	selp.b64 	%rd147, %rd146, %rd439, %p13;
	selp.b16 	%rs113, %rs111, %rs112, %p17;
	and.b16  	%rs114, %rs113, 255;
	selp.b64 	%rd148, %rd142, %rd147, %p17;
	setp.eq.s16 	%p18, %rs114, 0;
	min.s64 	%rd149, %rd143, %rd148;
	selp.b16 	%rs115, 1, %rs113, %p14;
	selp.b64 	%rd150, %rd149, %rd148, %p14;
	selp.b16 	%rs116, %rs107, %rs115, %p18;
	and.b16  	%rs117, %rs116, 255;
	selp.b64 	%rd151, %rd143, %rd150, %p18;
	setp.eq.s16 	%p19, %rs117, 0;
	min.s64 	%rd152, %rd144, %rd151;
	selp.b16 	%rs118, 1, %rs116, %p15;
	selp.b64 	%rd153, %rd152, %rd151, %p15;
	selp.b16 	%rs119, %rs108, %rs118, %p19;
	and.b16  	%rs120, %rs119, 255;
	selp.b64 	%rd154, %rd144, %rd153, %p19;
	setp.eq.s16 	%p20, %rs120, 0;
	min.s64 	%rd155, %rd145, %rd154;
	selp.b16 	%rs121, 1, %rs119, %p16;
	selp.b64 	%rd156, %rd155, %rd154, %p16;
	selp.b16 	%rs385, %rs109, %rs121, %p20;
	selp.b64 	%rd439, %rd145, %rd156, %p20;
	sub.s64 	%rd157, %rd1, %rd456;
	setp.lt.u64 	%p21, %rd157, %rd5;
	add.s32 	%r547, %r547, 1;
	sub.s32 	%r546, %r546, %r87;
	@%p21 bra 	$L__BB12_94;
	bra.uni 	$L__BB12_80;
$L__BB12_82:
	setp.le.u64 	%p22, %rd1, %rd456;
	cvt.u32.u64 	%r96, %rd456;
	cvt.u32.u64 	%r97, %rd1;
	sub.s32 	%r98, %r97, %r96;
	setp.ge.s32 	%p23, %r26, %r98;
	or.pred  	%p24, %p22, %p23;
	@%p24 bra 	$L__BB12_94;
	cvt.u32.u64 	%r100, %rd5;
	cvt.u32.u64 	%r101, %rd6;
	not.b32 	%r102, %r26;
	add.s32 	%r33, %r102, %r27;
	add.s32 	%r103, %r100, %r101;
	sub.s32 	%r104, %r33, %r103;
	mul.lo.s32 	%r105, %r1, %r547;
	shl.b32 	%r106, %r105, 10;
	sub.s32 	%r107, %r104, %r106;
	shr.u32 	%r108, %r107, 8;
	add.s32 	%r34, %r108, 1;
	and.b32  	%r35, %r34, 7;
	setp.lt.u32 	%p25, %r107, 1792;
	mov.u32 	%r550, %r26;
	@%p25 bra 	$L__BB12_86;
	shr.u32 	%r109, %r546, 8;
	add.s32 	%r110, %r109, 1;
	and.b32  	%r111, %r110, 33554424;
	neg.s32 	%r548, %r111;
	mov.u32 	%r550, %r26;
$L__BB12_85:
	.pragma "nounroll";
	cvt.u64.u32 	%rd159, %r550;
	add.s64 	%rd160, %rd456, %rd159;
	shl.b64 	%rd161, %rd160, 2;
	add.s64 	%rd162, %rd2, %rd161;
	add.s64 	%rd163, %rd3, %rd161;
	add.s64 	%rd164, %rd160, %rd119;
	ld.global.u32 	%r112, [%rd162];
	ld.global.u32 	%r113, [%rd163];
	setp.ne.s32 	%p26, %r112, %r113;
	selp.u16 	%rs123, 1, 0, %p26;
	and.b16  	%rs124, %rs385, 255;
	setp.ne.s16 	%p28, %rs124, 0;
	and.pred  	%p29, %p28, %p26;
	min.s64 	%rd165, %rd164, %rd439;
	setp.eq.s16 	%p30, %rs124, 0;
	selp.b16 	%rs125, %rs123, %rs385, %p30;
	selp.b64 	%rd166, %rd164, %rd439, %p30;
	selp.b16 	%rs126, 1, %rs125, %p29;
	and.b16  	%rs127, %rs126, 255;
	selp.b64 	%rd167, %rd165, %rd166, %p29;
	add.s64 	%rd168, %rd164, 256;
	ld.global.u32 	%r114, [%rd162+1024];
	ld.global.u32 	%r115, [%rd163+1024];
	setp.ne.s32 	%p31, %r114, %r115;
	selp.u16 	%rs128, 1, 0, %p31;
	setp.ne.s16 	%p33, %rs127, 0;
	and.pred  	%p34, %p33, %p31;
	min.s64 	%rd169, %rd168, %rd167;
	setp.eq.s16 	%p35, %rs127, 0;
	selp.b16 	%rs129, %rs128, %rs126, %p35;
	selp.b64 	%rd170, %rd168, %rd167, %p35;
	selp.b16 	%rs130, 1, %rs129, %p34;
	and.b16  	%rs131, %rs130, 255;
	selp.b64 	%rd171, %rd169, %rd170, %p34;
	add.s64 	%rd172, %rd164, 512;
	ld.global.u32 	%r116, [%rd162+2048];
	ld.global.u32 	%r117, [%rd163+2048];
	setp.ne.s32 	%p36, %r116, %r117;
	selp.u16 	%rs132, 1, 0, %p36;
	setp.ne.s16 	%p38, %rs131, 0;
	and.pred  	%p39, %p38, %p36;
	min.s64 	%rd173, %rd172, %rd171;
	setp.eq.s16 	%p40, %rs131, 0;
	selp.b16 	%rs133, %rs132, %rs130, %p40;
	selp.b64 	%rd174, %rd172, %rd171, %p40;
	selp.b16 	%rs134, 1, %rs133, %p39;
	and.b16  	%rs135, %rs134, 255;
	selp.b64 	%rd175, %rd173, %rd174, %p39;
	add.s64 	%rd176, %rd164, 768;
	ld.global.u32 	%r118, [%rd162+3072];
	ld.global.u32 	%r119, [%rd163+3072];
	setp.ne.s32 	%p41, %r118, %r119;
	selp.u16 	%rs136, 1, 0, %p41;
	setp.ne.s16 	%p43, %rs135, 0;
	and.pred  	%p44, %p43, %p41;
	min.s64 	%rd177, %rd176, %rd175;
	setp.eq.s16 	%p45, %rs135, 0;
	selp.b16 	%rs137, %rs136, %rs134, %p45;
	selp.b64 	%rd178, %rd176, %rd175, %p45;
	selp.b16 	%rs138, 1, %rs137, %p44;
	and.b16  	%rs139, %rs138, 255;
	selp.b64 	%rd179, %rd177, %rd178, %p44;
	add.s64 	%rd180, %rd164, 1024;
	ld.global.u32 	%r120, [%rd162+4096];
	ld.global.u32 	%r121, [%rd163+4096];
	setp.ne.s32 	%p46, %r120, %r121;
	selp.u16 	%rs140, 1, 0, %p46;
	setp.ne.s16 	%p48, %rs139, 0;
	and.pred  	%p49, %p48, %p46;
	min.s64 	%rd181, %rd180, %rd179;
	setp.eq.s16 	%p50, %rs139, 0;
	selp.b16 	%rs141, %rs140, %rs138, %p50;
	selp.b64 	%rd182, %rd180, %rd179, %p50;
	selp.b16 	%rs142, 1, %rs141, %p49;
	and.b16  	%rs143, %rs142, 255;
	selp.b64 	%rd183, %rd181, %rd182, %p49;
	add.s64 	%rd184, %rd164, 1280;
	ld.global.u32 	%r122, [%rd162+5120];
	ld.global.u32 	%r123, [%rd163+5120];
	setp.ne.s32 	%p51, %r122, %r123;
	selp.u16 	%rs144, 1, 0, %p51;
	setp.ne.s16 	%p53, %rs143, 0;
	and.pred  	%p54, %p53, %p51;
	min.s64 	%rd185, %rd184, %rd183;
	setp.eq.s16 	%p55, %rs143, 0;
	selp.b16 	%rs145, %rs144, %rs142, %p55;
	selp.b64 	%rd186, %rd184, %rd183, %p55;
	selp.b16 	%rs146, 1, %rs145, %p54;
	and.b16  	%rs147, %rs146, 255;
	selp.b64 	%rd187, %rd185, %rd186, %p54;
	add.s64 	%rd188, %rd164, 1536;
	ld.global.u32 	%r124, [%rd162+6144];
	ld.global.u32 	%r125, [%rd163+6144];
	setp.ne.s32 	%p56, %r124, %r125;
	selp.u16 	%rs148, 1, 0, %p56;
	setp.ne.s16 	%p58, %rs147, 0;
	and.pred  	%p59, %p58, %p56;
	min.s64 	%rd189, %rd188, %rd187;
	setp.eq.s16 	%p60, %rs147, 0;
	selp.b16 	%rs149, %rs148, %rs146, %p60;
	selp.b64 	%rd190, %rd188, %rd187, %p60;
	selp.b16 	%rs150, 1, %rs149, %p59;
	and.b16  	%rs151, %rs150, 255;
	selp.b64 	%rd191, %rd189, %rd190, %p59;
	add.s64 	%rd192, %rd164, 1792;
	ld.global.u32 	%r126, [%rd162+7168];
	ld.global.u32 	%r127, [%rd163+7168];
	setp.ne.s32 	%p61, %r126, %r127;
	selp.u16 	%rs152, 1, 0, %p61;
	setp.ne.s16 	%p63, %rs151, 0;
	and.pred  	%p64, %p63, %p61;
	min.s64 	%rd193, %rd192, %rd191;
	setp.eq.s16 	%p65, %rs151, 0;
	selp.b16 	%rs153, %rs152, %rs150, %p65;
	selp.b64 	%rd194, %rd192, %rd191, %p65;
	selp.b16 	%rs385, 1, %rs153, %p64;
	selp.b64 	%rd439, %rd193, %rd194, %p64;
	add.s32 	%r550, %r550, 2048;
	add.s32 	%r548, %r548, 8;
	setp.ne.s32 	%p66, %r548, 0;
	@%p66 bra 	$L__BB12_85;
$L__BB12_86:
	setp.eq.s32 	%p67, %r35, 0;
	@%p67 bra 	$L__BB12_94;
	setp.lt.u32 	%p68, %r35, 4;
	@%p68 bra 	$L__BB12_89;
	cvt.u64.u32 	%rd196, %r550;
	add.s64 	%rd197, %rd456, %rd196;
	shl.b64 	%rd198, %rd197, 2;
	add.s64 	%rd199, %rd2, %rd198;
	add.s64 	%rd200, %rd3, %rd198;
	add.s64 	%rd201, %rd197, %rd119;
	ld.global.u32 	%r128, [%rd199];
	ld.global.u32 	%r129, [%rd200];
	setp.ne.s32 	%p69, %r128, %r129;
	selp.u16 	%rs155, 1, 0, %p69;
	and.b16  	%rs156, %rs385, 255;
	setp.ne.s16 	%p71, %rs156, 0;
	and.pred  	%p72, %p71, %p69;
	min.s64 	%rd202, %rd201, %rd439;
	setp.eq.s16 	%p73, %rs156, 0;
	selp.b16 	%rs157, %rs155, %rs385, %p73;
	selp.b64 	%rd203, %rd201, %rd439, %p73;
	selp.b16 	%rs158, 1, %rs157, %p72;
	and.b16  	%rs159, %rs158, 255;
	selp.b64 	%rd204, %rd202, %rd203, %p72;
	add.s32 	%r130, %r550, 256;
	cvt.u64.u32 	%rd205, %r130;
	add.s64 	%rd206, %rd456, %rd205;
	add.s64 	%rd207, %rd206, %rd119;
	ld.global.u32 	%r131, [%rd199+1024];
	ld.global.u32 	%r132, [%rd200+1024];
	setp.ne.s32 	%p74, %r131, %r132;
	selp.u16 	%rs160, 1, 0, %p74;
	setp.ne.s16 	%p76, %rs159, 0;
	and.pred  	%p77, %p76, %p74;
	min.s64 	%rd208, %rd207, %rd204;
	setp.eq.s16 	%p78, %rs159, 0;
	selp.b16 	%rs161, %rs160, %rs158, %p78;
	selp.b64 	%rd209, %rd207, %rd204, %p78;
	selp.b16 	%rs162, 1, %rs161, %p77;
	and.b16  	%rs163, %rs162, 255;
	selp.b64 	%rd210, %rd208, %rd209, %p77;
	add.s32 	%r133, %r550, 512;
	cvt.u64.u32 	%rd211, %r133;
	add.s64 	%rd212, %rd456, %rd211;
	add.s64 	%rd213, %rd212, %rd119;
	ld.global.u32 	%r134, [%rd199+2048];
	ld.global.u32 	%r135, [%rd200+2048];
	setp.ne.s32 	%p79, %r134, %r135;
	selp.u16 	%rs164, 1, 0, %p79;
	setp.ne.s16 	%p81, %rs163, 0;
	and.pred  	%p82, %p81, %p79;
	min.s64 	%rd214, %rd213, %rd210;
	setp.eq.s16 	%p83, %rs163, 0;
	selp.b16 	%rs165, %rs164, %rs162, %p83;
	selp.b64 	%rd215, %rd213, %rd210, %p83;
	selp.b16 	%rs166, 1, %rs165, %p82;
	and.b16  	%rs167, %rs166, 255;
	selp.b64 	%rd216, %rd214, %rd215, %p82;
	add.s32 	%r136, %r550, 768;
	cvt.u64.u32 	%rd217, %r136;
	add.s64 	%rd218, %rd456, %rd217;
	add.s64 	%rd219, %rd218, %rd119;
	ld.global.u32 	%r137, [%rd199+3072];
	ld.global.u32 	%r138, [%rd200+3072];
	setp.ne.s32 	%p84, %r137, %r138;
	selp.u16 	%rs168, 1, 0, %p84;
	setp.ne.s16 	%p86, %rs167, 0;
	and.pred  	%p87, %p86, %p84;
	min.s64 	%rd220, %rd219, %rd216;
	setp.eq.s16 	%p88, %rs167, 0;
	selp.b16 	%rs169, %rs168, %rs166, %p88;
	selp.b64 	%rd221, %rd219, %rd216, %p88;
	selp.b16 	%rs385, 1, %rs169, %p87;
	selp.b64 	%rd439, %rd220, %rd221, %p87;
	add.s32 	%r550, %r550, 1024;
$L__BB12_89:
	and.b32  	%r139, %r34, 3;
	setp.eq.s32 	%p89, %r139, 0;
	@%p89 bra 	$L__BB12_94;
	setp.eq.s32 	%p90, %r139, 1;
	@%p90 bra 	$L__BB12_92;
	cvt.u64.u32 	%rd223, %r550;
	add.s64 	%rd224, %rd456, %rd223;
	shl.b64 	%rd225, %rd224, 2;
	add.s64 	%rd226, %rd2, %rd225;
	add.s64 	%rd227, %rd3, %rd225;
	add.s64 	%rd228, %rd224, %rd119;
	ld.global.u32 	%r140, [%rd226];
	ld.global.u32 	%r141, [%rd227];
	setp.ne.s32 	%p91, %r140, %r141;
	selp.u16 	%rs171, 1, 0, %p91;
	and.b16  	%rs172, %rs385, 255;
	setp.ne.s16 	%p93, %rs172, 0;
	and.pred  	%p94, %p93, %p91;
	min.s64 	%rd229, %rd228, %rd439;
	setp.eq.s16 	%p95, %rs172, 0;
	selp.b16 	%rs173, %rs171, %rs385, %p95;
	selp.b64 	%rd230, %rd228, %rd439, %p95;
	selp.b16 	%rs174, 1, %rs173, %p94;
	and.b16  	%rs175, %rs174, 255;
	selp.b64 	%rd231, %rd229, %rd230, %p94;
	add.s32 	%r142, %r550, 256;
	cvt.u64.u32 	%rd232, %r142;
	add.s64 	%rd233, %rd456, %rd232;
	add.s64 	%rd234, %rd233, %rd119;
	ld.global.u32 	%r143, [%rd226+1024];
	ld.global.u32 	%r144, [%rd227+1024];
	setp.ne.s32 	%p96, %r143, %r144;
	selp.u16 	%rs176, 1, 0, %p96;
	setp.ne.s16 	%p98, %rs175, 0;
	and.pred  	%p99, %p98, %p96;
	min.s64 	%rd235, %rd234, %rd231;
	setp.eq.s16 	%p100, %rs175, 0;
	selp.b16 	%rs177, %rs176, %rs174, %p100;
	selp.b64 	%rd236, %rd234, %rd231, %p100;
	selp.b16 	%rs385, 1, %rs177, %p99;
	selp.b64 	%rd439, %rd235, %rd236, %p99;
	add.s32 	%r550, %r550, 512;
$L__BB12_92:
	and.b32  	%r145, %r33, 256;
	setp.ne.s32 	%p101, %r145, 0;
	@%p101 bra 	$L__BB12_94;
	cvt.u64.u32 	%rd237, %r550;
	add.s64 	%rd238, %rd456, %rd237;
	shl.b64 	%rd239, %rd238, 2;
	add.s64 	%rd240, %rd2, %rd239;
	add.s64 	%rd241, %rd3, %rd239;
	add.s64 	%rd242, %rd238, %rd119;
	ld.global.u32 	%r146, [%rd240];
	ld.global.u32 	%r147, [%rd241];
	setp.ne.s32 	%p102, %r146, %r147;
	selp.u16 	%rs178, 1, 0, %p102;
	and.b16  	%rs179, %rs385, 255;
	setp.ne.s16 	%p104, %rs179, 0;
	and.pred  	%p105, %p104, %p102;
	min.s64 	%rd243, %rd242, %rd439;
	setp.eq.s16 	%p106, %rs179, 0;
	selp.b16 	%rs180, %rs178, %rs385, %p106;
	selp.b64 	%rd244, %rd242, %rd439, %p106;
	selp.b16 	%rs385, 1, %rs180, %p105;
	selp.b64 	%rd439, %rd243, %rd244, %p105;
$L__BB12_94:
	// begin inline asm
	mov.u32 %r148, %laneid;
	// end inline asm
	cvt.u32.u16 	%r169, %rs385;
	and.b32  	%r150, %r169, 255;
	mov.b32 	%r166, 1;
	mov.b32 	%r167, 31;
	mov.b32 	%r168, -1;
	// begin inline asm
	shfl.sync.down.b32 %r149, %r150, %r166, %r167, %r168;
	// end inline asm
	// begin inline asm
	shfl.sync.down.b32 %r154, %r155, %r166, %r167, %r168;
	// end inline asm
	mov.b64 	{%r160, %r165}, %rd439;
	// begin inline asm
	shfl.sync.down.b32 %r159, %r160, %r166, %r167, %r168;
	// end inline asm
	// begin inline asm
	shfl.sync.down.b32 %r164, %r165, %r166, %r167, %r168;
	// end inline asm
	mov.b64 	%rd95, {%r159, %r164};
	cvt.u16.u32 	%rs74, %r149;
	setp.gt.s32 	%p107, %r148, 30;
	@%p107 bra 	$L__BB12_98;
	and.b16  	%rs181, %rs385, 255;
	setp.eq.s16 	%p108, %rs181, 0;
	and.b16  	%rs182, %rs74, 255;
	setp.eq.s16 	%p109, %rs182, 0;
	or.pred  	%p110, %p108, %p109;
	@%p110 bra 	$L__BB12_97;
	min.s64 	%rd439, %rd95, %rd439;
	mov.b16 	%rs385, 1;
	bra.uni 	$L__BB12_98;
$L__BB12_97:
	setp.eq.s16 	%p111, %rs181, 0;
	selp.b16 	%rs385, %rs74, %rs385, %p111;
	selp.b64 	%rd439, %rd95, %rd439, %p111;
$L__BB12_98:
	cvt.u32.u16 	%r190, %rs385;
	and.b32  	%r171, %r190, 255;
	mov.b32 	%r187, 2;
	mov.b32 	%r188, 31;
	mov.b32 	%r189, -1;
	// begin inline asm
	shfl.sync.down.b32 %r170, %r171, %r187, %r188, %r189;
	// end inline asm
	// begin inline asm
	shfl.sync.down.b32 %r175, %r176, %r187, %r188, %r189;
	// end inline asm
	mov.b64 	{%r181, %r186}, %rd439;
	// begin inline asm
	shfl.sync.down.b32 %r180, %r181, %r187, %r188, %r189;
	// end inline asm
	// begin inline asm
	shfl.sync.down.b32 %r185, %r186, %r187, %r188, %r189;
	// end inline asm
	mov.b64 	%rd99, {%r180, %r185};
	cvt.u16.u32 	%rs77, %r170;
	setp.gt.s32 	%p112, %r148, 29;
	@%p112 bra 	$L__BB12_102;
	and.b16  	%rs185, %rs385, 255;
	setp.eq.s16 	%p113, %rs185, 0;
	and.b16  	%rs186, %rs77, 255;
	setp.eq.s16 	%p114, %rs186, 0;
	or.pred  	%p115, %p113, %p114;
	@%p115 bra 	$L__BB12_101;
	min.s64 	%rd439, %rd99, %rd439;
	mov.b16 	%rs385, 1;
	bra.uni 	$L__BB12_102;
$L__BB12_101:
	setp.eq.s16 	%p116, %rs185, 0;
	selp.b16 	%rs385, %rs77, %rs385, %p116;
	selp.b64 	%rd439, %rd99, %rd439, %p116;
$L__BB12_102:
	cvt.u32.u16 	%r211, %rs385;
	and.b32  	%r192, %r211, 255;
	mov.b32 	%r208, 4;
	mov.b32 	%r209, 31;
	mov.b32 	%r210, -1;
	// begin inline asm
	shfl.sync.down.b32 %r191, %r192, %r208, %r209, %r210;
	// end inline asm
	// begin inline asm
	shfl.sync.down.b32 %r196, %r197, %r208, %r209, %r210;
	// end inline asm
	mov.b64 	{%r202, %r207}, %rd439;
	// begin inline asm
	shfl.sync.down.b32 %r201, %r202, %r208, %r209, %r210;
	// end inline asm
	// begin inline asm
	shfl.sync.down.b32 %r206, %r207, %r208, %r209, %r210;
	// end inline asm
	mov.b64 	%rd103, {%r201, %r206};
	cvt.u16.u32 	%rs80, %r191;
	setp.gt.s32 	%p117, %r148, 27;
	@%p117 bra 	$L__BB12_106;
	and.b16  	%rs189, %rs385, 255;
	setp.eq.s16 	%p118, %rs189, 0;
	and.b16  	%rs190, %rs80, 255;
	setp.eq.s16 	%p119, %rs190, 0;
	or.pred  	%p120, %p118, %p119;
	@%p120 bra 	$L__BB12_105;
	min.s64 	%rd439, %rd103, %rd439;
	mov.b16 	%rs385, 1;
	bra.uni 	$L__BB12_106;
$L__BB12_105:
	setp.eq.s16 	%p121, %rs189, 0;
	selp.b16 	%rs385, %rs80, %rs385, %p121;
	selp.b64 	%rd439, %rd103, %rd439, %p121;
$L__BB12_106:
	cvt.u32.u16 	%r232, %rs385;
	and.b32  	%r213, %r232, 255;
	mov.b32 	%r229, 8;
	mov.b32 	%r230, 31;
	mov.b32 	%r231, -1;
	// begin inline asm
	shfl.sync.down.b32 %r212, %r213, %r229, %r230, %r231;
	// end inline asm
	// begin inline asm
	shfl.sync.down.b32 %r217, %r218, %r229, %r230, %r231;
	// end inline asm
	mov.b64 	{%r223, %r228}, %rd439;
	// begin inline asm
	shfl.sync.down.b32 %r222, %r223, %r229, %r230, %r231;
	// end inline asm
	// begin inline asm
	shfl.sync.down.b32 %r227, %r228, %r229, %r230, %r231;
	// end inline asm
	mov.b64 	%rd107, {%r222, %r227};
	cvt.u16.u32 	%rs83, %r212;
	setp.gt.s32 	%p122, %r148, 23;
	@%p122 bra 	$L__BB12_110;
	and.b16  	%rs193, %rs385, 255;
	setp.eq.s16 	%p123, %rs193, 0;
	and.b16  	%rs194, %rs83, 255;
	setp.eq.s16 	%p124, %rs194, 0;
	or.pred  	%p125, %p123, %p124;
	@%p125 bra 	$L__BB12_109;
	min.s64 	%rd439, %rd107, %rd439;
	mov.b16 	%rs385, 1;
	bra.uni 	$L__BB12_110;
$L__BB12_109:
	setp.eq.s16 	%p126, %rs193, 0;
	selp.b16 	%rs385, %rs83, %rs385, %p126;
	selp.b64 	%rd439, %rd107, %rd439, %p126;
$L__BB12_110:
	cvt.u32.u16 	%r253, %rs385;
	and.b32  	%r234, %r253, 255;
	mov.b32 	%r250, 16;
	mov.b32 	%r251, 31;
	mov.b32 	%r252, -1;
	// begin inline asm
	shfl.sync.down.b32 %r233, %r234, %r250, %r251, %r252;
	// end inline asm
	// begin inline asm
	shfl.sync.down.b32 %r238, %r239, %r250, %r251, %r252;
	// end inline asm
	mov.b64 	{%r244, %r249}, %rd439;
	// begin inline asm
	shfl.sync.down.b32 %r243, %r244, %r250, %r251, %r252;
	// end inline asm
	// begin inline asm
	shfl.sync.down.b32 %r248, %r249, %r250, %r251, %r252;
	// end inline asm
	mov.b64 	%rd111, {%r243, %r248};
	cvt.u16.u32 	%rs86, %r233;
	setp.gt.s32 	%p127, %r148, 15;
	@%p127 bra 	$L__BB12_114;
	and.b16  	%rs197, %rs385, 255;
	setp.eq.s16 	%p128, %rs197, 0;
	and.b16  	%rs198, %rs86, 255;
	setp.eq.s16 	%p129, %rs198, 0;
	or.pred  	%p130, %p128, %p129;
	@%p130 bra 	$L__BB12_113;
	min.s64 	%rd439, %rd111, %rd439;
	mov.b16 	%rs385, 1;
	bra.uni 	$L__BB12_114;
$L__BB12_113:
	setp.eq.s16 	%p131, %rs197, 0;
	selp.b16 	%rs385, %rs86, %rs385, %p131;
	selp.b64 	%rd439, %rd111, %rd439, %p131;
$L__BB12_114:
	setp.ne.s32 	%p132, %r148, 0;
	@%p132 bra 	$L__BB12_116;
	shr.u32 	%r254, %r26, 1;
	and.b32  	%r255, %r254, 496;
	mov.u32 	%r256, _ZZN3cub18CUB_300001_SM_10006detail6reduce18DeviceReduceKernelINS2_10policy_hubIN4cuda3std3__45tupleIJblEEEyN6thrust24THRUST_300001_SM_1000_NS8cuda_cub9__find_if7functorIS9_EEE10Policy1000ENSB_12zip_iteratorINS8_IJNSD_26transform_input_iterator_tIbNSC_6detail35transform_pair_of_input_iterators_tIbNSB_6detail15normal_iteratorINSB_10device_ptrIiEEEESQ_NS7_8equal_toIiEEEENS7_10__not_fn_tINS7_10__identityEEEEENSB_17counting_iteratorIlNSB_11use_defaultESZ_SZ_EEEEEEEySF_S9_SV_EEvT0_PT3_T1_NS0_13GridEvenShareIS16_EET2_T4_E12temp_storage;
	add.s32 	%r257, %r256, %r255;
	st.shared.u8 	[%r257+8], %rs385;
	st.shared.u64 	[%r257+16], %rd439;
$L__BB12_116:
	bar.sync 	0;
	setp.ne.s32 	%p133, %r26, 0;
	@%p133 bra 	$L__BB12_118;
	ld.shared.u8 	%rs201, [_ZZN3cub18CUB_300001_SM_10006detail6reduce18DeviceReduceKernelINS2_10policy_hubIN4cuda3std3__45tupleIJblEEEyN6thrust24THRUST_300001_SM_1000_NS8cuda_cub9__find_if7functorIS9_EEE10Policy1000ENSB_12zip_iteratorINS8_IJNSD_26transform_input_iterator_tIbNSC_6detail35transform_pair_of_input_iterators_tIbNSB_6detail15normal_iteratorINSB_10device_ptrIiEEEESQ_NS7_8equal_toIiEEEENS7_10__not_fn_tINS7_10__identityEEEEENSB_17counting_iteratorIlNSB_11use_defaultESZ_SZ_EEEEEEEySF_S9_SV_EEvT0_PT3_T1_NS0_13GridEvenShareIS16_EET2_T4_E12temp_storage+24];
	ld.shared.u64 	%rd245, [_ZZN3cub18CUB_300001_SM_10006detail6reduce18DeviceReduceKernelINS2_10policy_hubIN4cuda3std3__45tupleIJblEEEyN6thrust24THRUST_300001_SM_1000_NS8cuda_cub9__find_if7functorIS9_EEE10Policy1000ENSB_12zip_iteratorINS8_IJNSD_26transform_input_iterator_tIbNSC_6detail35transform_pair_of_input_iterators_tIbNSB_6detail15normal_iteratorINSB_10device_ptrIiEEEESQ_NS7_8equal_toIiEEEENS7_10__not_fn_tINS7_10__identityEEEEENSB_17counting_iteratorIlNSB_11use_defaultESZ_SZ_EEEEEEEySF_S9_SV_EEvT0_PT3_T1_NS0_13GridEvenShareIS16_EET2_T4_E12temp_storage+32];
	and.b16  	%rs202, %rs385, 255;
	setp.eq.s16 	%p134, %rs202, 0;
	setp.eq.s16 	%p135, %rs201, 0;
	min.s64 	%rd246, %rd245, %rd439;
	selp.b16 	%rs203, %rs385, 1, %p135;
	selp.b16 	%rs204, %rs201, %rs203, %p134;
	and.b16  	%rs205, %rs204, 255;
	selp.b64 	%rd247, %rd439, %rd246, %p135;
	selp.b64 	%rd248, %rd245, %rd247, %p134;
	ld.shared.u8 	%rs206, [_ZZN3cub18CUB_300001_SM_10006detail6reduce18DeviceReduceKernelINS2_10policy_hubIN4cuda3std3__45tupleIJblEEEyN6thrust24THRUST_300001_SM_1000_NS8cuda_cub9__find_if7functorIS9_EEE10Policy1000ENSB_12zip_iteratorINS8_IJNSD_26transform_input_iterator_tIbNSC_6detail35transform_pair_of_input_iterators_tIbNSB_6detail15normal_iteratorINSB_10device_ptrIiEEEESQ_NS7_8equal_toIiEEEENS7_10__not_fn_tINS7_10__identityEEEEENSB_17counting_iteratorIlNSB_11use_defaultESZ_SZ_EEEEEEEySF_S9_SV_EEvT0_PT3_T1_NS0_13GridEvenShareIS16_EET2_T4_E12temp_storage+40];
	ld.shared.u64 	%rd249, [_ZZN3cub18CUB_300001_SM_10006detail6reduce18DeviceReduceKernelINS2_10policy_hubIN4cuda3std3__45tupleIJblEEEyN6thrust24THRUST_300001_SM_1000_NS8cuda_cub9__find_if7functorIS9_EEE10Policy1000ENSB_12zip_iteratorINS8_IJNSD_26transform_input_iterator_tIbNSC_6detail35transform_pair_of_input_iterators_tIbNSB_6detail15normal_iteratorINSB_10device_ptrIiEEEESQ_NS7_8equal_toIiEEEENS7_10__not_fn_tINS7_10__identityEEEEENSB_17counting_iteratorIlNSB_11use_defaultESZ_SZ_EEEEEEEySF_S9_SV_EEvT0_PT3_T1_NS0_13GridEvenShareIS16_EET2_T4_E12temp_storage+48];
	setp.eq.s16 	%p136, %rs205, 0;
	setp.eq.s16 	%p137, %rs206, 0;
	min.s64 	%rd250, %rd249, %rd248;
	selp.b16 	%rs207, %rs204, 1, %p137;
	selp.b16 	%rs208, %rs206, %rs207, %p136;
	and.b16  	%rs209, %rs208, 255;
	selp.b64 	%rd251, %rd248, %rd250, %p137;
	selp.b64 	%rd252, %rd249, %rd251, %p136;
	ld.shared.u8 	%rs210, [_ZZN3cub18CUB_300001_SM_10006detail6reduce18DeviceReduceKernelINS2_10policy_hubIN4cuda3std3__45tupleIJblEEEyN6thrust24THRUST_300001_SM_1000_NS8cuda_cub9__find_if7functorIS9_EEE10Policy1000ENSB_12zip_iteratorINS8_IJNSD_26transform_input_iterator_tIbNSC_6detail35transform_pair_of_input_iterators_tIbNSB_6detail15normal_iteratorINSB_10device_ptrIiEEEESQ_NS7_8equal_toIiEEEENS7_10__not_fn_tINS7_10__identityEEEEENSB_17counting_iteratorIlNSB_11use_defaultESZ_SZ_EEEEEEEySF_S9_SV_EEvT0_PT3_T1_NS0_13GridEvenShareIS16_EET2_T4_E12temp_storage+56];
	ld.shared.u64 	%rd253, [_ZZN3cub18CUB_300001_SM_10006detail6reduce18DeviceReduceKernelINS2_10policy_hubIN4cuda3std3__45tupleIJblEEEyN6thrust24THRUST_300001_SM_1000_NS8cuda_cub9__find_if7functorIS9_EEE10Policy1000ENSB_12zip_iteratorINS8_IJNSD_26transform_input_iterator_tIbNSC_6detail35transform_pair_of_input_iterators_tIbNSB_6detail15normal_iteratorINSB_10device_ptrIiEEEESQ_NS7_8equal_toIiEEEENS7_10__not_fn_tINS7_10__identityEEEEENSB_17counting_iteratorIlNSB_11use_defaultESZ_SZ_EEEEEEEySF_S9_SV_EEvT0_PT3_T1_NS0_13GridEvenShareIS16_EET2_T4_E12temp_storage+64];
	setp.eq.s16 	%p138, %rs209, 0;
	setp.eq.s16 	%p139, %rs210, 0;
	min.s64 	%rd254, %rd253, %rd252;
	selp.b16 	%rs211, %rs208, 1, %p139;
	selp.b16 	%rs212, %rs210, %rs211, %p138;
	and.b16  	%rs213, %rs212, 255;
	selp.b64 	%rd255, %rd252, %rd254, %p139;
	selp.b64 	%rd256, %rd253, %rd255, %p138;
	ld.shared.u8 	%rs214, [_ZZN3cub18CUB_300001_SM_10006detail6reduce18DeviceReduceKernelINS2_10policy_hubIN4cuda3std3__45tupleIJblEEEyN6thrust24THRUST_300001_SM_1000_NS8cuda_cub9__find_if7functorIS9_EEE10Policy1000ENSB_12zip_iteratorINS8_IJNSD_26transform_input_iterator_tIbNSC_6detail35transform_pair_of_input_iterators_tIbNSB_6detail15normal_iteratorINSB_10device_ptrIiEEEESQ_NS7_8equal_toIiEEEENS7_10__not_fn_tINS7_10__identityEEEEENSB_17counting_iteratorIlNSB_11use_defaultESZ_SZ_EEEEEEEySF_S9_SV_EEvT0_PT3_T1_NS0_13GridEvenShareIS16_EET2_T4_E12temp_storage+72];
	ld.shared.u64 	%rd257, [_ZZN3cub18CUB_300001_SM_10006detail6reduce18DeviceReduceKernelINS2_10policy_hubIN4cuda3std3__45tupleIJblEEEyN6thrust24THRUST_300001_SM_1000_NS8cuda_cub9__find_if7functorIS9_EEE10Policy1000ENSB_12zip_iteratorINS8_IJNSD_26transform_input_iterator_tIbNSC_6detail35transform_pair_of_input_iterators_tIbNSB_6detail15normal_iteratorINSB_10device_ptrIiEEEESQ_NS7_8equal_toIiEEEENS7_10__not_fn_tINS7_10__identityEEEEENSB_17counting_iteratorIlNSB_11use_defaultESZ_SZ_EEEEEEEySF_S9_SV_EEvT0_PT3_T1_NS0_13GridEvenShareIS16_EET2_T4_E12temp_storage+80];
	setp.eq.s16 	%p140, %rs213, 0;
	setp.eq.s16 	%p141, %rs214, 0;
	min.s64 	%rd258, %rd257, %rd256;
	selp.b16 	%rs215, %rs212, 1, %p141;
	selp.b16 	%rs216, %rs214, %rs215, %p140;
	and.b16  	%rs217, %rs216, 255;
	selp.b64 	%rd259, %rd256, %rd258, %p141;
	selp.b64 	%rd260, %rd257, %rd259, %p140;
	ld.shared.u8 	%rs218, [_ZZN3cub18CUB_300001_SM_10006detail6reduce18DeviceReduceKernelINS2_10policy_hubIN4cuda3std3__45tupleIJblEEEyN6thrust24THRUST_300001_SM_1000_NS8cuda_cub9__find_if7functorIS9_EEE10Policy1000ENSB_12zip_iteratorINS8_IJNSD_26transform_input_iterator_tIbNSC_6detail35transform_pair_of_input_iterators_tIbNSB_6detail15normal_iteratorINSB_10device_ptrIiEEEESQ_NS7_8equal_toIiEEEENS7_10__not_fn_tINS7_10__identityEEEEENSB_17counting_iteratorIlNSB_11use_defaultESZ_SZ_EEEEEEEySF_S9_SV_EEvT0_PT3_T1_NS0_13GridEvenShareIS16_EET2_T4_E12temp_storage+88];
	ld.shared.u64 	%rd261, [_ZZN3cub18CUB_300001_SM_10006detail6reduce18DeviceReduceKernelINS2_10policy_hubIN4cuda3std3__45tupleIJblEEEyN6thrust24THRUST_300001_SM_1000_NS8cuda_cub9__find_if7functorIS9_EEE10Policy1000ENSB_12zip_iteratorINS8_IJNSD_26transform_input_iterator_tIbNSC_6detail35transform_pair_of_input_iterators_tIbNSB_6detail15normal_iteratorINSB_10device_ptrIiEEEESQ_NS7_8equal_toIiEEEENS7_10__not_fn_tINS7_10__identityEEEEENSB_17counting_iteratorIlNSB_11use_defaultESZ_SZ_EEEEEEEySF_S9_SV_EEvT0_PT3_T1_NS0_13GridEvenShareIS16_EET2_T4_E12temp_storage+96];
	setp.eq.s16 	%p142, %rs217, 0;
	setp.eq.s16 	%p143, %rs218, 0;
	min.s64 	%rd262, %rd261, %rd260;
	selp.b16 	%rs219, %rs216, 1, %p143;
	selp.b16 	%rs220, %rs218, %rs219, %p142;
	and.b16  	%rs221, %rs220, 255;
	selp.b64 	%rd263, %rd260, %rd262, %p143;
	selp.b64 	%rd264, %rd261, %rd263, %p142;
	ld.shared.u8 	%rs222, [_ZZN3cub18CUB_300001_SM_10006detail6reduce18DeviceReduceKernelINS2_10policy_hubIN4cuda3std3__45tupleIJblEEEyN6thrust24THRUST_300001_SM_1000_NS8cuda_cub9__find_if7functorIS9_EEE10Policy1000ENSB_12zip_iteratorINS8_IJNSD_26transform_input_iterator_tIbNSC_6detail35transform_pair_of_input_iterators_tIbNSB_6detail15normal_iteratorINSB_10device_ptrIiEEEESQ_NS7_8equal_toIiEEEENS7_10__not_fn_tINS7_10__identityEEEEENSB_17counting_iteratorIlNSB_11use_defaultESZ_SZ_EEEEEEEySF_S9_SV_EEvT0_PT3_T1_NS0_13GridEvenShareIS16_EET2_T4_E12temp_storage+104];
	ld.shared.u64 	%rd265, [_ZZN3cub18CUB_300001_SM_10006detail6reduce18DeviceReduceKernelINS2_10policy_hubIN4cuda3std3__45tupleIJblEEEyN6thrust24THRUST_300001_SM_1000_NS8cuda_cub9__find_if7functorIS9_EEE10Policy1000ENSB_12zip_iteratorINS8_IJNSD_26transform_input_iterator_tIbNSC_6detail35transform_pair_of_input_iterators_tIbNSB_6detail15normal_iteratorINSB_10device_ptrIiEEEESQ_NS7_8equal_toIiEEEENS7_10__not_fn_tINS7_10__identityEEEEENSB_17counting_iteratorIlNSB_11use_defaultESZ_SZ_EEEEEEEySF_S9_SV_EEvT0_PT3_T1_NS0_13GridEvenShareIS16_EET2_T4_E12temp_storage+112];
	setp.eq.s16 	%p144, %rs221, 0;
	setp.eq.s16 	%p145, %rs222, 0;
	min.s64 	%rd266, %rd265, %rd264;
	selp.b16 	%rs223, %rs220, 1, %p145;
	selp.b16 	%rs224, %rs222, %rs223, %p144;
	and.b16  	%rs225, %rs224, 255;
	selp.b64 	%rd267, %rd264, %rd266, %p145;
	selp.b64 	%rd268, %rd265, %rd267, %p144;
	ld.shared.u8 	%rs226, [_ZZN3cub18CUB_300001_SM_10006detail6reduce18DeviceReduceKernelINS2_10policy_hubIN4cuda3std3__45tupleIJblEEEyN6thrust24THRUST_300001_SM_1000_NS8cuda_cub9__find_if7functorIS9_EEE10Policy1000ENSB_12zip_iteratorINS8_IJNSD_26transform_input_iterator_tIbNSC_6detail35transform_pair_of_input_iterators_tIbNSB_6detail15normal_iteratorINSB_10device_ptrIiEEEESQ_NS7_8equal_toIiEEEENS7_10__not_fn_tINS7_10__identityEEEEENSB_17counting_iteratorIlNSB_11use_defaultESZ_SZ_EEEEEEEySF_S9_SV_EEvT0_PT3_T1_NS0_13GridEvenShareIS16_EET2_T4_E12temp_storage+120];
	ld.shared.u64 	%rd269, [_ZZN3cub18CUB_300001_SM_10006detail6reduce18DeviceReduceKernelINS2_10policy_hubIN4cuda3std3__45tupleIJblEEEyN6thrust24THRUST_300001_SM_1000_NS8cuda_cub9__find_if7functorIS9_EEE10Policy1000ENSB_12zip_iteratorINS8_IJNSD_26transform_input_iterator_tIbNSC_6detail35transform_pair_of_input_iterators_tIbNSB_6detail15normal_iteratorINSB_10device_ptrIiEEEESQ_NS7_8equal_toIiEEEENS7_10__not_fn_tINS7_10__identityEEEEENSB_17counting_iteratorIlNSB_11use_defaultESZ_SZ_EEEEEEEySF_S9_SV_EEvT0_PT3_T1_NS0_13GridEvenShareIS16_EET2_T4_E12temp_storage+128];
	setp.eq.s16 	%p146, %rs225, 0;
	setp.eq.s16 	%p147, %rs226, 0;
	min.s64 	%rd270, %rd269, %rd268;
	selp.b16 	%rs227, %rs224, 1, %p147;
	selp.b16 	%rs385, %rs226, %rs227, %p146;
	selp.b64 	%rd271, %rd268, %rd270, %p147;
	selp.b64 	%rd439, %rd269, %rd271, %p146;
$L__BB12_118:
	mov.u32 	%r539, %tid.x;
	setp.ne.s32 	%p324, %r539, 0;
	@%p324 bra 	$L__BB12_120;
	ld.param.u64 	%rd429, [_ZN3cub18CUB_300001_SM_10006detail6reduce18DeviceReduceKernelINS2_10policy_hubIN4cuda3std3__45tupleIJblEEEyN6thrust24THRUST_300001_SM_1000_NS8cuda_cub9__find_if7functorIS9_EEE10Policy1000ENSB_12zip_iteratorINS8_IJNSD_26transform_input_iterator_tIbNSC_6detail35transform_pair_of_input_iterators_tIbNSB_6detail15normal_iteratorINSB_10device_ptrIiEEEESQ_NS7_8equal_toIiEEEENS7_10__not_fn_tINS7_10__identityEEEEENSB_17counting_iteratorIlNSB_11use_defaultESZ_SZ_EEEEEEEySF_S9_SV_EEvT0_PT3_T1_NS0_13GridEvenShareIS16_EET2_T4__param_1];
	cvta.to.global.u64 	%rd426, %rd429;
	mul.wide.u32 	%rd427, %r2, 16;
	add.s64 	%rd428, %rd426, %rd427;
	st.global.u8 	[%rd428], %rs385;
	st.global.u64 	[%rd428+8], %rd439;
$L__BB12_120:
	ret;

}
	// .globl	_ZN3cub18CUB_300001_SM_10006detail6reduce28DeviceReduceSingleTileKernelINS2_10policy_hubIN4cuda3std3__45tupleIJblEEEyN6thrust24THRUST_300001_SM_1000_NS8cuda_cub9__find_if7functorIS9_EEE10Policy1000EPS9_SI_iSF_S9_S9_NS7_10__identityEEEvT0_T1_T2_T3_T4_T6_
.visible .entry _ZN3cub18CUB_300001_SM_10006detail6reduce28DeviceReduceSingleTileKernelINS2_10policy_hubIN4cuda3std3__45tupleIJblEEEyN6thrust24THRUST_300001_SM_1000_NS8cuda_cub9__find_if7functorIS9_EEE10Policy1000EPS9_SI_iSF_S9_S9_NS7_10__identityEEEvT0_T1_T2_T3_T4_T6_(
	.param .u64 .ptr .align 1 _ZN3cub18CUB_300001_SM_10006detail6reduce28DeviceReduceSingleTileKernelINS2_10policy_hubIN4cuda3std3__45tupleIJblEEEyN6thrust24THRUST_300001_SM_1000_NS8cuda_cub9__find_if7functorIS9_EEE10Policy1000EPS9_SI_iSF_S9_S9_NS7_10__identityEEEvT0_T1_T2_T3_T4_T6__param_0,
	.param .u64 .ptr .align 1 _ZN3cub18CUB_300001_SM_10006detail6reduce28DeviceReduceSingleTileKernelINS2_10policy_hubIN4cuda3std3__45tupleIJblEEEyN6thrust24THRUST_300001_SM_1000_NS8cuda_cub9__find_if7functorIS9_EEE10Policy1000EPS9_SI_iSF_S9_S9_NS7_10__identityEEEvT0_T1_T2_T3_T4_T6__param_1,
	.param .u32 _ZN3cub18CUB_300001_SM_10006detail6reduce28DeviceReduceSingleTileKernelINS2_10policy_hubIN4cuda3std3__45tupleIJblEEEyN6thrust24THRUST_300001_SM_1000_NS8cuda_cub9__find_if7functorIS9_EEE10Policy1000EPS9_SI_iSF_S9_S9_NS7_10__identityEEEvT0_T1_T2_T3_T4_T6__param_2,
	.param .align 1 .b8 _ZN3cub18CUB_300001_SM_10006detail6reduce28DeviceReduceSingleTileKernelINS2_10policy_hubIN4cuda3std3__45tupleIJblEEEyN6thrust24THRUST_300001_SM_1000_NS8cuda_cub9__find_if7functorIS9_EEE10Policy1000EPS9_SI_iSF_S9_S9_NS7_10__identityEEEvT0_T1_T2_T3_T4_T6__param_3[1],
	.param .align 8 .b8 _ZN3cub18CUB_300001_SM_10006detail6reduce28DeviceReduceSingleTileKernelINS2_10policy_hubIN4cuda3std3__45tupleIJblEEEyN6thrust24THRUST_300001_SM_1000_NS8cuda_cub9__find_if7functorIS9_EEE10Policy1000EPS9_SI_iSF_S9_S9_NS7_10__identityEEEvT0_T1_T2_T3_T4_T6__param_4[16],
	.param .align 1 .b8 _ZN3cub18CUB_300001_SM_10006detail6reduce28DeviceReduceSingleTileKernelINS2_10policy_hubIN4cuda3std3__45tupleIJblEEEyN6thrust24THRUST_300001_SM_1000_NS8cuda_cub9__find_if7functorIS9_EEE10Policy1000EPS9_SI_iSF_S9_S9_NS7_10__identityEEEvT0_T1_T2_T3_T4_T6__param_5[1]
)
.maxntid 256
.minnctapersm 1
{
	.reg .pred 	%p<188>;
	.reg .b16 	%rs<340>;
	.reg .b32 	%r<406>;
	.reg .b64 	%rd<359>;
	// demoted variable
	.shared .align 8 .b8 _ZZN3cub18CUB_300001_SM_10006detail6reduce28DeviceReduceSingleTileKernelINS2_10policy_hubIN4cuda3std3__45tupleIJblEEEyN6thrust24THRUST_300001_SM_1000_NS8cuda_cub9__find_if7functorIS9_EEE10Policy1000EPS9_SI_iSF_S9_S9_NS7_10__identityEEEvT0_T1_T2_T3_T4_T6_E12temp_storage[152];
	ld.param.u64 	%rd106, [_ZN3cub18CUB_300001_SM_10006detail6reduce28DeviceReduceSingleTileKernelINS2_10policy_hubIN4cuda3std3__45tupleIJblEEEyN6thrust24THRUST_300001_SM_1000_NS8cuda_cub9__find_if7functorIS9_EEE10Policy1000EPS9_SI_iSF_S9_S9_NS7_10__identityEEEvT0_T1_T2_T3_T4_T6__param_4+8];
	ld.param.u64 	%rd105, [_ZN3cub18CUB_300001_SM_10006detail6reduce28DeviceReduceSingleTileKernelINS2_10policy_hubIN4cuda3std3__45tupleIJblEEEyN6thrust24THRUST_300001_SM_1000_NS8cuda_cub9__find_if7functorIS9_EEE10Policy1000EPS9_SI_iSF_S9_S9_NS7_10__identityEEEvT0_T1_T2_T3_T4_T6__param_0];
	ld.param.u64 	%rd107, [_ZN3cub18CUB_300001_SM_10006detail6reduce28DeviceReduceSingleTileKernelINS2_10policy_hubIN4cuda3std3__45tupleIJblEEEyN6thrust24THRUST_300001_SM_1000_NS8cuda_cub9__find_if7functorIS9_EEE10Policy1000EPS9_SI_iSF_S9_S9_NS7_10__identityEEEvT0_T1_T2_T3_T4_T6__param_1];
	ld.param.u32 	%r38, [_ZN3cub18CUB_300001_SM_10006detail6reduce28DeviceReduceSingleTileKernelINS2_10policy_hubIN4cuda3std3__45tupleIJblEEEyN6thrust24THRUST_300001_SM_1000_NS8cuda_cub9__find_if7functorIS9_EEE10Policy1000EPS9_SI_iSF_S9_S9_NS7_10__identityEEEvT0_T1_T2_T3_T4_T6__param_2];
	ld.param.u8 	%rs82, [_ZN3cub18CUB_300001_SM_10006detail6reduce28DeviceReduceSingleTileKernelINS2_10policy_hubIN4cuda3std3__45tupleIJblEEEyN6thrust24THRUST_300001_SM_1000_NS8cuda_cub9__find_if7functorIS9_EEE10Policy1000EPS9_SI_iSF_S9_S9_NS7_10__identityEEEvT0_T1_T2_T3_T4_T6__param_4];
	cvta.to.global.u64 	%rd1, %rd107;
	setp.ne.s32 	%p1, %r38, 0;
	@%p1 bra 	$L__BB13_3;
	mov.u32 	%r392, %tid.x;
	setp.ne.s32 	%p187, %r392, 0;
	@%p187 bra 	$L__BB13_112;
	st.global.u8 	[%rd1], %rs82;
	st.global.u64 	[%rd1+8], %rd106;
	bra.uni 	$L__BB13_112;
$L__BB13_3:
	setp.gt.s32 	%p2, %r38, 1023;
	@%p2 bra 	$L__BB13_74;
	mov.u32 	%r1, %tid.x;
	setp.ge.s32 	%p77, %r1, %r38;
	mov.b16 	%rs311, 0;
	mov.b64 	%rd329, 0;
	mov.u32 	%r396, %r1;
	@%p77 bra 	$L__BB13_6;
	mul.wide.u32 	%rd234, %r1, 16;
	add.s64 	%rd231, %rd105, %rd234;
	// begin inline asm
	ld.global.nc.u64 %rd230, [%rd231];
	// end inline asm
	add.s64 	%rd233, %rd231, 8;
	// begin inline asm
	ld.global.nc.u64 %rd329, [%rd233];
	// end inline asm
	cvt.u16.u64 	%rs311, %rd230;
	add.s32 	%r396, %r1, 256;
$L__BB13_6:
	setp.ge.s32 	%p78, %r396, %r38;
	@%p78 bra 	$L__BB13_12;
	not.b32 	%r158, %r396;
	add.s32 	%r4, %r38, %r158;
	and.b32  	%r159, %r4, 768;
	setp.eq.s32 	%p79, %r159, 768;
	@%p79 bra 	$L__BB13_10;
	mul.wide.u32 	%rd236, %r396, 16;
	add.s64 	%rd323, %rd105, %rd236;
	shr.u32 	%r160, %r4, 8;
	add.s32 	%r161, %r160, 1;
	and.b32  	%r162, %r161, 3;
	neg.s32 	%r394, %r162;
$L__BB13_9:
	.pragma "nounroll";
	// begin inline asm
	ld.global.nc.u64 %rd237, [%rd323];
	// end inline asm
	add.s64 	%rd240, %rd323, 8;
	// begin inline asm
	ld.global.nc.u64 %rd239, [%rd240];
	// end inline asm
	cvt.u16.u64 	%rs190, %rd237;
	and.b16  	%rs191, %rs190, 255;
	and.b16  	%rs192, %rs311, 255;
	setp.eq.s16 	%p80, %rs192, 0;
	setp.eq.s16 	%p81, %rs191, 0;
	min.s64 	%rd241, %rd239, %rd329;
	selp.b64 	%rd242, %rd329, %rd241, %p81;
	selp.b64 	%rd329, %rd239, %rd242, %p80;
	selp.b16 	%rs193, %rs311, 1, %p81;
	selp.b16 	%rs311, %rs190, %rs193, %p80;
	add.s32 	%r396, %r396, 256;
	add.s64 	%rd323, %rd323, 4096;
	add.s32 	%r394, %r394, 1;
	setp.ne.s32 	%p82, %r394, 0;
	@%p82 bra 	$L__BB13_9;
$L__BB13_10:
	setp.lt.u32 	%p83, %r4, 768;
	@%p83 bra 	$L__BB13_12;
$L__BB13_11:
	mul.wide.s32 	%rd259, %r396, 16;
	add.s64 	%rd244, %rd105, %rd259;
	// begin inline asm
	ld.global.nc.u64 %rd243, [%rd244];
	// end inline asm
	add.s64 	%rd246, %rd244, 8;
	// begin inline asm
	ld.global.nc.u64 %rd245, [%rd246];
	// end inline asm
	cvt.u16.u64 	%rs194, %rd243;
	and.b16  	%rs195, %rs194, 255;
	and.b16  	%rs196, %rs311, 255;
	setp.eq.s16 	%p84, %rs196, 0;
	setp.eq.s16 	%p85, %rs195, 0;
	min.s64 	%rd260, %rd245, %rd329;
	selp.b64 	%rd261, %rd329, %rd260, %p85;
	selp.b64 	%rd262, %rd245, %rd261, %p84;
	selp.b16 	%rs197, %rs311, 1, %p85;
	selp.b16 	%rs198, %rs194, %rs197, %p84;
	and.b16  	%rs199, %rs198, 255;
	add.s64 	%rd248, %rd244, 4096;
	// begin inline asm
	ld.global.nc.u64 %rd247, [%rd248];
	// end inline asm
	add.s64 	%rd250, %rd244, 4104;
	// begin inline asm
	ld.global.nc.u64 %rd249, [%rd250];
	// end inline asm
	cvt.u16.u64 	%rs200, %rd247;
	and.b16  	%rs201, %rs200, 255;
	setp.eq.s16 	%p86, %rs199, 0;
	setp.eq.s16 	%p87, %rs201, 0;
	min.s64 	%rd263, %rd249, %rd262;
	selp.b64 	%rd264, %rd262, %rd263, %p87;
	selp.b64 	%rd265, %rd249, %rd264, %p86;
	selp.b16 	%rs202, %rs198, 1, %p87;
	selp.b16 	%rs203, %rs200, %rs202, %p86;
	and.b16  	%rs204, %rs203, 255;
	add.s64 	%rd252, %rd244, 8192;
	// begin inline asm
	ld.global.nc.u64 %rd251, [%rd252];
	// end inline asm
	add.s64 	%rd254, %rd244, 8200;
	// begin inline asm
	ld.global.nc.u64 %rd253, [%rd254];
	// end inline asm
	cvt.u16.u64 	%rs205, %rd251;
	and.b16  	%rs206, %rs205, 255;
	setp.eq.s16 	%p88, %rs204, 0;
	setp.eq.s16 	%p89, %rs206, 0;
	min.s64 	%rd266, %rd253, %rd265;
	selp.b64 	%rd267, %rd265, %rd266, %p89;
	selp.b64 	%rd268, %rd253, %rd267, %p88;
	selp.b16 	%rs207, %rs203, 1, %p89;
	selp.b16 	%rs208, %rs205, %rs207, %p88;
	and.b16  	%rs209, %rs208, 255;
	add.s64 	%rd256, %rd244, 12288;
	// begin inline asm
	ld.global.nc.u64 %rd255, [%rd256];
	// end inline asm
	add.s64 	%rd258, %rd244, 12296;
	// begin inline asm
	ld.global.nc.u64 %rd257, [%rd258];
	// end inline asm
	cvt.u16.u64 	%rs210, %rd255;
	and.b16  	%rs211, %rs210, 255;
	setp.eq.s16 	%p90, %rs209, 0;
	setp.eq.s16 	%p91, %rs211, 0;
	min.s64 	%rd269, %rd257, %rd268;
	selp.b64 	%rd270, %rd268, %rd269, %p91;
	selp.b64 	%rd329, %rd257, %rd270, %p90;
	selp.b16 	%rs212, %rs208, 1, %p91;
	selp.b16 	%rs311, %rs210, %rs212, %p90;
	add.s32 	%r396, %r396, 1024;
	setp.lt.s32 	%p92, %r396, %r38;
	@%p92 bra 	$L__BB13_11;
$L__BB13_12:
	setp.lt.s32 	%p93, %r38, 256;
	@%p93 bra 	$L__BB13_37;
	// begin inline asm
	mov.u32 %r281, %laneid;
	// end inline asm
	cvt.u32.u16 	%r302, %rs311;
	and.b32  	%r283, %r302, 255;
	mov.b32 	%r299, 1;
	mov.b32 	%r300, 31;
	mov.b32 	%r301, -1;
	// begin inline asm
	shfl.sync.down.b32 %r282, %r283, %r299, %r300, %r301;
	// end inline asm
	// begin inline asm
	shfl.sync.down.b32 %r287, %r288, %r299, %r300, %r301;
	// end inline asm
	mov.b64 	{%r293, %r298}, %rd329;
	// begin inline asm
	shfl.sync.down.b32 %r292, %r293, %r299, %r300, %r301;
	// end inline asm
	// begin inline asm
	shfl.sync.down.b32 %r297, %r298, %r299, %r300, %r301;
	// end inline asm
	mov.b64 	%rd14, {%r292, %r297};
	cvt.u16.u32 	%rs10, %r282;
	setp.gt.s32 	%p143, %r281, 30;
	@%p143 bra 	$L__BB13_17;
	and.b16  	%rs254, %rs311, 255;
	setp.eq.s16 	%p144, %rs254, 0;
	and.b16  	%rs255, %rs10, 255;
	setp.eq.s16 	%p145, %rs255, 0;
	or.pred  	%p146, %p144, %p145;
	@%p146 bra 	$L__BB13_16;
	min.s64 	%rd329, %rd14, %rd329;
	mov.b16 	%rs311, 1;
	bra.uni 	$L__BB13_17;
$L__BB13_16:
	setp.eq.s16 	%p147, %rs254, 0;
	selp.b64 	%rd329, %rd14, %rd329, %p147;
	selp.b16 	%rs311, %rs10, %rs311, %p147;
$L__BB13_17:
	cvt.u32.u16 	%r323, %rs311;
	and.b32  	%r304, %r323, 255;
	mov.b32 	%r320, 2;
	mov.b32 	%r321, 31;
	mov.b32 	%r322, -1;
	// begin inline asm
	shfl.sync.down.b32 %r303, %r304, %r320, %r321, %r322;
	// end inline asm
	// begin inline asm
	shfl.sync.down.b32 %r308, %r309, %r320, %r321, %r322;
	// end inline asm
	mov.b64 	{%r314, %r319}, %rd329;
	// begin inline asm
	shfl.sync.down.b32 %r313, %r314, %r320, %r321, %r322;
	// end inline asm
	// begin inline asm
	shfl.sync.down.b32 %r318, %r319, %r320, %r321, %r322;
	// end inline asm
	mov.b64 	%rd18, {%r313, %r318};
	cvt.u16.u32 	%rs13, %r303;
	setp.gt.s32 	%p148, %r281, 29;
	@%p148 bra 	$L__BB13_21;
	and.b16  	%rs258, %rs311, 255;
	setp.eq.s16 	%p149, %rs258, 0;
	and.b16  	%rs259, %rs13, 255;
	setp.eq.s16 	%p150, %rs259, 0;
	or.pred  	%p151, %p149, %p150;
	@%p151 bra 	$L__BB13_20;
	min.s64 	%rd329, %rd18, %rd329;
	mov.b16 	%rs311, 1;
	bra.uni 	$L__BB13_21;
$L__BB13_20:
	setp.eq.s16 	%p152, %rs258, 0;
	selp.b64 	%rd329, %rd18, %rd329, %p152;
	selp.b16 	%rs311, %rs13, %rs311, %p152;
$L__BB13_21:
	cvt.u32.u16 	%r344, %rs311;
	and.b32  	%r325, %r344, 255;
	mov.b32 	%r341, 4;
	mov.b32 	%r342, 31;
	mov.b32 	%r343, -1;
	// begin inline asm
	shfl.sync.down.b32 %r324, %r325, %r341, %r342, %r343;
	// end inline asm
	// begin inline asm
	shfl.sync.down.b32 %r329, %r330, %r341, %r342, %r343;
	// end inline asm
	mov.b64 	{%r335, %r340}, %rd329;
	// begin inline asm
	shfl.sync.down.b32 %r334, %r335, %r341, %r342, %r343;
	// end inline asm
	// begin inline asm
	shfl.sync.down.b32 %r339, %r340, %r341, %r342, %r343;
	// end inline asm
	mov.b64 	%rd22, {%r334, %r339};
	cvt.u16.u32 	%rs16, %r324;
	setp.gt.s32 	%p153, %r281, 27;
	@%p153 bra 	$L__BB13_25;
	and.b16  	%rs262, %rs311, 255;
	setp.eq.s16 	%p154, %rs262, 0;
	and.b16  	%rs263, %rs16, 255;
	setp.eq.s16 	%p155, %rs263, 0;
	or.pred  	%p156, %p154, %p155;
	@%p156 bra 	$L__BB13_24;
	min.s64 	%rd329, %rd22, %rd329;
	mov.b16 	%rs311, 1;
	bra.uni 	$L__BB13_25;
$L__BB13_24:
	setp.eq.s16 	%p157, %rs262, 0;
	selp.b64 	%rd329, %rd22, %rd329, %p157;
	selp.b16 	%rs311, %rs16, %rs311, %p157;
$L__BB13_25:
	cvt.u32.u16 	%r365, %rs311;
	and.b32  	%r346, %r365, 255;
	mov.b32 	%r362, 8;
	mov.b32 	%r363, 31;
	mov.b32 	%r364, -1;
	// begin inline asm
	shfl.sync.down.b32 %r345, %r346, %r362, %r363, %r364;
	// end inline asm
	// begin inline asm
	shfl.sync.down.b32 %r350, %r351, %r362, %r363, %r364;
	// end inline asm
	mov.b64 	{%r356, %r361}, %rd329;
	// begin inline asm
	shfl.sync.down.b32 %r355, %r356, %r362, %r363, %r364;
	// end inline asm
	// begin inline asm
	shfl.sync.down.b32 %r360, %r361, %r362, %r363, %r364;
	// end inline asm
	mov.b64 	%rd26, {%r355, %r360};
	cvt.u16.u32 	%rs19, %r345;
	setp.gt.s32 	%p158, %r281, 23;
	@%p158 bra 	$L__BB13_29;
	and.b16  	%rs266, %rs311, 255;
	setp.eq.s16 	%p159, %rs266, 0;
	and.b16  	%rs267, %rs19, 255;
	setp.eq.s16 	%p160, %rs267, 0;
	or.pred  	%p161, %p159, %p160;
	@%p161 bra 	$L__BB13_28;
	min.s64 	%rd329, %rd26, %rd329;
	mov.b16 	%rs311, 1;
	bra.uni 	$L__BB13_29;
$L__BB13_28:
	setp.eq.s16 	%p162, %rs266, 0;
	selp.b64 	%rd329, %rd26, %rd329, %p162;
	selp.b16 	%rs311, %rs19, %rs311, %p162;
$L__BB13_29:
	cvt.u32.u16 	%r386, %rs311;
	and.b32  	%r367, %r386, 255;
	mov.b32 	%r383, 16;
	mov.b32 	%r384, 31;
	mov.b32 	%r385, -1;
	// begin inline asm
	shfl.sync.down.b32 %r366, %r367, %r383, %r384, %r385;
	// end inline asm
	// begin inline asm
	shfl.sync.down.b32 %r371, %r372, %r383, %r384, %r385;
	// end inline asm
	mov.b64 	{%r377, %r382}, %rd329;
	// begin inline asm
	shfl.sync.down.b32 %r376, %r377, %r383, %r384, %r385;
	// end inline asm
	// begin inline asm
	shfl.sync.down.b32 %r381, %r382, %r383, %r384, %r385;
	// end inline asm
	mov.b64 	%rd30, {%r376, %r381};
	cvt.u16.u32 	%rs22, %r366;
	setp.gt.s32 	%p163, %r281, 15;
	@%p163 bra 	$L__BB13_33;
	and.b16  	%rs270, %rs311, 255;
	setp.eq.s16 	%p164, %rs270, 0;
	and.b16  	%rs271, %rs22, 255;
	setp.eq.s16 	%p165, %rs271, 0;
	or.pred  	%p166, %p164, %p165;
	@%p166 bra 	$L__BB13_32;
	min.s64 	%rd329, %rd30, %rd329;
	mov.b16 	%rs311, 1;
	bra.uni 	$L__BB13_33;
$L__BB13_32:
	setp.eq.s16 	%p167, %rs270, 0;
	selp.b64 	%rd329, %rd30, %rd329, %p167;
	selp.b16 	%rs311, %rs22, %rs311, %p167;
$L__BB13_33:
	setp.ne.s32 	%p168, %r281, 0;
	@%p168 bra 	$L__BB13_35;
	shr.u32 	%r387, %r1, 1;
	and.b32  	%r388, %r387, 496;
	mov.u32 	%r389, _ZZN3cub18CUB_300001_SM_10006detail6reduce28DeviceReduceSingleTileKernelINS2_10policy_hubIN4cuda3std3__45tupleIJblEEEyN6thrust24THRUST_300001_SM_1000_NS8cuda_cub9__find_if7functorIS9_EEE10Policy1000EPS9_SI_iSF_S9_S9_NS7_10__identityEEEvT0_T1_T2_T3_T4_T6_E12temp_storage;
	add.s32 	%r390, %r389, %r388;
	st.shared.u8 	[%r390+8], %rs311;
	st.shared.u64 	[%r390+16], %rd329;
$L__BB13_35:
	bar.sync 	0;
	setp.ne.s32 	%p169, %r1, 0;
	@%p169 bra 	$L__BB13_110;
	ld.shared.u8 	%rs274, [_ZZN3cub18CUB_300001_SM_10006detail6reduce28DeviceReduceSingleTileKernelINS2_10policy_hubIN4cuda3std3__45tupleIJblEEEyN6thrust24THRUST_300001_SM_1000_NS8cuda_cub9__find_if7functorIS9_EEE10Policy1000EPS9_SI_iSF_S9_S9_NS7_10__identityEEEvT0_T1_T2_T3_T4_T6_E12temp_storage+24];
	ld.shared.u64 	%rd292, [_ZZN3cub18CUB_300001_SM_10006detail6reduce28DeviceReduceSingleTileKernelINS2_10policy_hubIN4cuda3std3__45tupleIJblEEEyN6thrust24THRUST_300001_SM_1000_NS8cuda_cub9__find_if7functorIS9_EEE10Policy1000EPS9_SI_iSF_S9_S9_NS7_10__identityEEEvT0_T1_T2_T3_T4_T6_E12temp_storage+32];
	and.b16  	%rs275, %rs311, 255;
	setp.eq.s16 	%p170, %rs275, 0;
	setp.eq.s16 	%p171, %rs274, 0;
	min.s64 	%rd293, %rd292, %rd329;
	selp.b64 	%rd294, %rd329, %rd293, %p171;
	selp.b64 	%rd295, %rd292, %rd294, %p170;
	selp.b16 	%rs276, %rs311, 1, %p171;
	selp.b16 	%rs277, %rs274, %rs276, %p170;
	and.b16  	%rs278, %rs277, 255;
	ld.shared.u8 	%rs279, [_ZZN3cub18CUB_300001_SM_10006detail6reduce28DeviceReduceSingleTileKernelINS2_10policy_hubIN4cuda3std3__45tupleIJblEEEyN6thrust24THRUST_300001_SM_1000_NS8cuda_cub9__find_if7functorIS9_EEE10Policy1000EPS9_SI_iSF_S9_S9_NS7_10__identityEEEvT0_T1_T2_T3_T4_T6_E12temp_storage+40];
	ld.shared.u64 	%rd296, [_ZZN3cub18CUB_300001_SM_10006detail6reduce28DeviceReduceSingleTileKernelINS2_10policy_hubIN4cuda3std3__45tupleIJblEEEyN6thrust24THRUST_300001_SM_1000_NS8cuda_cub9__find_if7functorIS9_EEE10Policy1000EPS9_SI_iSF_S9_S9_NS7_10__identityEEEvT0_T1_T2_T3_T4_T6_E12temp_storage+48];
	setp.eq.s16 	%p172, %rs278, 0;
	setp.eq.s16 	%p173, %rs279, 0;
	min.s64 	%rd297, %rd296, %rd295;
	selp.b64 	%rd298, %rd295, %rd297, %p173;
	selp.b64 	%rd299, %rd296, %rd298, %p172;
	selp.b16 	%rs280, %rs277, 1, %p173;
	selp.b16 	%rs281, %rs279, %rs280, %p172;
	and.b16  	%rs282, %rs281, 255;
	ld.shared.u8 	%rs283, [_ZZN3cub18CUB_300001_SM_10006detail6reduce28DeviceReduceSingleTileKernelINS2_10policy_hubIN4cuda3std3__45tupleIJblEEEyN6thrust24THRUST_300001_SM_1000_NS8cuda_cub9__find_if7functorIS9_EEE10Policy1000EPS9_SI_iSF_S9_S9_NS7_10__identityEEEvT0_T1_T2_T3_T4_T6_E12temp_storage+56];
	ld.shared.u64 	%rd300, [_ZZN3cub18CUB_300001_SM_10006detail6reduce28DeviceReduceSingleTileKernelINS2_10policy_hubIN4cuda3std3__45tupleIJblEEEyN6thrust24THRUST_300001_SM_1000_NS8cuda_cub9__find_if7functorIS9_EEE10Policy1000EPS9_SI_iSF_S9_S9_NS7_10__identityEEEvT0_T1_T2_T3_T4_T6_E12temp_storage+64];
	setp.eq.s16 	%p174, %rs282, 0;
	setp.eq.s16 	%p175, %rs283, 0;
	min.s64 	%rd301, %rd300, %rd299;
	selp.b16 	%rs284, %rs281, 1, %p175;
	selp.b16 	%rs285, %rs283, %rs284, %p174;
	and.b16  	%rs286, %rs285, 255;
	selp.b64 	%rd302, %rd299, %rd301, %p175;
	selp.b64 	%rd303, %rd300, %rd302, %p174;
	ld.shared.u8 	%rs287, [_ZZN3cub18CUB_300001_SM_10006detail6reduce28DeviceReduceSingleTileKernelINS2_10policy_hubIN4cuda3std3__45tupleIJblEEEyN6thrust24THRUST_300001_SM_1000_NS8cuda_cub9__find_if7functorIS9_EEE10Policy1000EPS9_SI_iSF_S9_S9_NS7_10__identityEEEvT0_T1_T2_T3_T4_T6_E12temp_storage+72];
	ld.shared.u64 	%rd304, [_ZZN3cub18CUB_300001_SM_10006detail6reduce28DeviceReduceSingleTileKernelINS2_10policy_hubIN4cuda3std3__45tupleIJblEEEyN6thrust24THRUST_300001_SM_1000_NS8cuda_cub9__find_if7functorIS9_EEE10Policy1000EPS9_SI_iSF_S9_S9_NS7_10__identityEEEvT0_T1_T2_T3_T4_T6_E12temp_storage+80];
	setp.eq.s16 	%p176, %rs286, 0;
	setp.eq.s16 	%p177, %rs287, 0;
	min.s64 	%rd305, %rd304, %rd303;
	selp.b16 	%rs288, %rs285, 1, %p177;
	selp.b16 	%rs289, %rs287, %rs288, %p176;
	and.b16  	%rs290, %rs289, 255;
	selp.b64 	%rd306, %rd303, %rd305, %p177;
	selp.b64 	%rd307, %rd304, %rd306, %p176;
	ld.shared.u8 	%rs291, [_ZZN3cub18CUB_300001_SM_10006detail6reduce28DeviceReduceSingleTileKernelINS2_10policy_hubIN4cuda3std3__45tupleIJblEEEyN6thrust24THRUST_300001_SM_1000_NS8cuda_cub9__find_if7functorIS9_EEE10Policy1000EPS9_SI_iSF_S9_S9_NS7_10__identityEEEvT0_T1_T2_T3_T4_T6_E12temp_storage+88];
	ld.shared.u64 	%rd308, [_ZZN3cub18CUB_300001_SM_10006detail6reduce28DeviceReduceSingleTileKernelINS2_10policy_hubIN4cuda3std3__45tupleIJblEEEyN6thrust24THRUST_300001_SM_1000_NS8cuda_cub9__find_if7functorIS9_EEE10Policy1000EPS9_SI_iSF_S9_S9_NS7_10__identityEEEvT0_T1_T2_T3_T4_T6_E12temp_storage+96];
	setp.eq.s16 	%p178, %rs290, 0;
	setp.eq.s16 	%p179, %rs291, 0;
	min.s64 	%rd309, %rd308, %rd307;
	selp.b16 	%rs292, %rs289, 1, %p179;
	selp.b16 	%rs293, %rs291, %rs292, %p178;
	and.b16  	%rs294, %rs293, 255;
	selp.b64 	%rd310, %rd307, %rd309, %p179;
	selp.b64 	%rd311, %rd308, %rd310, %p178;
	ld.shared.u8 	%rs295, [_ZZN3cub18CUB_300001_SM_10006detail6reduce28DeviceReduceSingleTileKernelINS2_10policy_hubIN4cuda3std3__45tupleIJblEEEyN6thrust24THRUST_300001_SM_1000_NS8cuda_cub9__find_if7functorIS9_EEE10Policy1000EPS9_SI_iSF_S9_S9_NS7_10__identityEEEvT0_T1_T2_T3_T4_T6_E12temp_storage+104];
	ld.shared.u64 	%rd312, [_ZZN3cub18CUB_300001_SM_10006detail6reduce28DeviceReduceSingleTileKernelINS2_10policy_hubIN4cuda3std3__45tupleIJblEEEyN6thrust24THRUST_300001_SM_1000_NS8cuda_cub9__find_if7functorIS9_EEE10Policy1000EPS9_SI_iSF_S9_S9_NS7_10__identityEEEvT0_T1_T2_T3_T4_T6_E12temp_storage+112];
	setp.eq.s16 	%p180, %rs294, 0;
	setp.eq.s16 	%p181, %rs295, 0;
	min.s64 	%rd313, %rd312, %rd311;
	selp.b16 	%rs296, %rs293, 1, %p181;
	selp.b16 	%rs297, %rs295, %rs296, %p180;
	and.b16  	%rs298, %rs297, 255;
	selp.b64 	%rd314, %rd311, %rd313, %p181;
	selp.b64 	%rd315, %rd312, %rd314, %p180;
	ld.shared.u8 	%rs299, [_ZZN3cub18CUB_300001_SM_10006detail6reduce28DeviceReduceSingleTileKernelINS2_10policy_hubIN4cuda3std3__45tupleIJblEEEyN6thrust24THRUST_300001_SM_1000_NS8cuda_cub9__find_if7functorIS9_EEE10Policy1000EPS9_SI_iSF_S9_S9_NS7_10__identityEEEvT0_T1_T2_T3_T4_T6_E12temp_storage+120];
	ld.shared.u64 	%rd316, [_ZZN3cub18CUB_300001_SM_10006detail6reduce28DeviceReduceSingleTileKernelINS2_10policy_hubIN4cuda3std3__45tupleIJblEEEyN6thrust24THRUST_300001_SM_1000_NS8cuda_cub9__find_if7functorIS9_EEE10Policy1000EPS9_SI_iSF_S9_S9_NS7_10__identityEEEvT0_T1_T2_T3_T4_T6_E12temp_storage+128];
	setp.eq.s16 	%p182, %rs298, 0;
	setp.eq.s16 	%p183, %rs299, 0;
	min.s64 	%rd317, %rd316, %rd315;
	selp.b16 	%rs300, %rs297, 1, %p183;
	selp.b16 	%rs311, %rs299, %rs300, %p182;
	selp.b64 	%rd318, %rd315, %rd317, %p183;
	selp.b64 	%rd329, %rd316, %rd318, %p182;
	bra.uni 	$L__BB13_110;
$L__BB13_37:
	// begin inline asm
	mov.u32 %r163, %laneid;
	// end inline asm
	and.b32  	%r184, %r1, 992;
	add.s32 	%r185, %r184, 32;
	setp.gt.s32 	%p94, %r185, %r38;
	not.b32 	%r186, %r184;
	add.s32 	%r187, %r38, %r186;
	selp.b32 	%r182, %r187, 31, %p94;
	cvt.u32.u16 	%r188, %rs311;
	and.b32  	%r165, %r188, 255;
	mov.b32 	%r181, 1;
	mov.b32 	%r183, -1;
	// begin inline asm
	shfl.sync.down.b32 %r164, %r165, %r181, %r182, %r183;
	// end inline asm
	// begin inline asm
	shfl.sync.down.b32 %r169, %r170, %r181, %r182, %r183;
	// end inline asm
	mov.b64 	{%r175, %r180}, %rd329;
	// begin inline asm
	shfl.sync.down.b32 %r174, %r175, %r181, %r182, %r183;
	// end inline asm
	// begin inline asm
	shfl.sync.down.b32 %r179, %r180, %r181, %r182, %r183;
	// end inline asm
	mov.b64 	%rd35, {%r174, %r179};
	cvt.u16.u32 	%rs26, %r164;
	setp.ge.s32 	%p95, %r163, %r182;
	@%p95 bra 	$L__BB13_41;
	and.b16  	%rs213, %rs311, 255;
	setp.eq.s16 	%p96, %rs213, 0;
	and.b16  	%rs214, %rs26, 255;
	setp.eq.s16 	%p97, %rs214, 0;
	or.pred  	%p98, %p96, %p97;
	@%p98 bra 	$L__BB13_40;
	min.s64 	%rd329, %rd35, %rd329;
	mov.b16 	%rs311, 1;
	bra.uni 	$L__BB13_41;
$L__BB13_40:
	setp.eq.s16 	%p99, %rs213, 0;
	selp.b16 	%rs311, %rs26, %rs311, %p99;
	selp.b64 	%rd329, %rd35, %rd329, %p99;
$L__BB13_41:
	cvt.u32.u16 	%r209, %rs311;
	and.b32  	%r190, %r209, 255;
	mov.b32 	%r206, 2;
	mov.b32 	%r208, -1;
	// begin inline asm
	shfl.sync.down.b32 %r189, %r190, %r206, %r182, %r208;
	// end inline asm
	// begin inline asm
	shfl.sync.down.b32 %r194, %r195, %r206, %r182, %r208;
	// end inline asm
	mov.b64 	{%r200, %r205}, %rd329;
	// begin inline asm
	shfl.sync.down.b32 %r199, %r200, %r206, %r182, %r208;
	// end inline asm
	// begin inline asm
	shfl.sync.down.b32 %r204, %r205, %r206, %r182, %r208;
	// end inline asm
	mov.b64 	%rd39, {%r199, %r204};
	cvt.u16.u32 	%rs29, %r189;
	add.s32 	%r210, %r163, 2;
	setp.gt.s32 	%p100, %r210, %r182;
	@%p100 bra 	$L__BB13_45;
	and.b16  	%rs217, %rs311, 255;
	setp.eq.s16 	%p101, %rs217, 0;
	and.b16  	%rs218, %rs29, 255;
	setp.eq.s16 	%p102, %rs218, 0;
	or.pred  	%p103, %p101, %p102;
	@%p103 bra 	$L__BB13_44;
	min.s64 	%rd329, %rd39, %rd329;
	mov.b16 	%rs311, 1;
	bra.uni 	$L__BB13_45;
$L__BB13_44:
	setp.eq.s16 	%p104, %rs217, 0;
	selp.b16 	%rs311, %rs29, %rs311, %p104;
	selp.b64 	%rd329, %rd39, %rd329, %p104;
$L__BB13_45:
	cvt.u32.u16 	%r231, %rs311;
	and.b32  	%r212, %r231, 255;
	mov.b32 	%r228, 4;
	mov.b32 	%r230, -1;
	// begin inline asm
	shfl.sync.down.b32 %r211, %r212, %r228, %r182, %r230;
	// end inline asm
	// begin inline asm
	shfl.sync.down.b32 %r216, %r217, %r228, %r182, %r230;
	// end inline asm
	mov.b64 	{%r222, %r227}, %rd329;
	// begin inline asm
	shfl.sync.down.b32 %r221, %r222, %r228, %r182, %r230;
	// end inline asm
	// begin inline asm
	shfl.sync.down.b32 %r226, %r227, %r228, %r182, %r230;
	// end inline asm
	mov.b64 	%rd43, {%r221, %r226};
	cvt.u16.u32 	%rs32, %r211;
	add.s32 	%r232, %r163, 4;
	setp.gt.s32 	%p105, %r232, %r182;
	@%p105 bra 	$L__BB13_49;
	and.b16  	%rs221, %rs311, 255;
	setp.eq.s16 	%p106, %rs221, 0;
	and.b16  	%rs222, %rs32, 255;
	setp.eq.s16 	%p107, %rs222, 0;
	or.pred  	%p108, %p106, %p107;
	@%p108 bra 	$L__BB13_48;
	min.s64 	%rd329, %rd43, %rd329;
	mov.b16 	%rs311, 1;
	bra.uni 	$L__BB13_49;
$L__BB13_48:
	setp.eq.s16 	%p109, %rs221, 0;
	selp.b16 	%rs311, %rs32, %rs311, %p109;
	selp.b64 	%rd329, %rd43, %rd329, %p109;
$L__BB13_49:
	cvt.u32.u16 	%r253, %rs311;
	and.b32  	%r234, %r253, 255;
	mov.b32 	%r250, 8;
	mov.b32 	%r252, -1;
	// begin inline asm
	shfl.sync.down.b32 %r233, %r234, %r250, %r182, %r252;
	// end inline asm
	// begin inline asm
	shfl.sync.down.b32 %r238, %r239, %r250, %r182, %r252;
	// end inline asm
	mov.b64 	{%r244, %r249}, %rd329;
	// begin inline asm
	shfl.sync.down.b32 %r243, %r244, %r250, %r182, %r252;
	// end inline asm
	// begin inline asm
	shfl.sync.down.b32 %r248, %r249, %r250, %r182, %r252;
	// end inline asm
	mov.b64 	%rd47, {%r243, %r248};
	cvt.u16.u32 	%rs35, %r233;
	add.s32 	%r254, %r163, 8;
	setp.gt.s32 	%p110, %r254, %r182;
	@%p110 bra 	$L__BB13_53;
	and.b16  	%rs225, %rs311, 255;
	setp.eq.s16 	%p111, %rs225, 0;
	and.b16  	%rs226, %rs35, 255;
	setp.eq.s16 	%p112, %rs226, 0;
	or.pred  	%p113, %p111, %p112;
	@%p113 bra 	$L__BB13_52;
	min.s64 	%rd329, %rd47, %rd329;
	mov.b16 	%rs311, 1;
	bra.uni 	$L__BB13_53;
$L__BB13_52:
	setp.eq.s16 	%p114, %rs225, 0;
	selp.b16 	%rs311, %rs35, %rs311, %p114;
	selp.b64 	%rd329, %rd47, %rd329, %p114;
$L__BB13_53:
	cvt.u32.u16 	%r275, %rs311;
	and.b32  	%r256, %r275, 255;
	mov.b32 	%r272, 16;
	mov.b32 	%r274, -1;
	// begin inline asm
	shfl.sync.down.b32 %r255, %r256, %r272, %r182, %r274;
	// end inline asm
	// begin inline asm
	shfl.sync.down.b32 %r260, %r261, %r272, %r182, %r274;
	// end inline asm
	mov.b64 	{%r266, %r271}, %rd329;
	// begin inline asm
	shfl.sync.down.b32 %r265, %r266, %r272, %r182, %r274;
	// end inline asm
	// begin inline asm
	shfl.sync.down.b32 %r270, %r271, %r272, %r182, %r274;
	// end inline asm
	mov.b64 	%rd51, {%r265, %r270};
	cvt.u16.u32 	%rs38, %r255;
	add.s32 	%r276, %r163, 16;
	setp.gt.s32 	%p115, %r276, %r182;
	@%p115 bra 	$L__BB13_57;
	and.b16  	%rs229, %rs311, 255;
	setp.eq.s16 	%p116, %rs229, 0;
	and.b16  	%rs230, %rs38, 255;
	setp.eq.s16 	%p117, %rs230, 0;
	or.pred  	%p118, %p116, %p117;
	@%p118 bra 	$L__BB13_56;
	min.s64 	%rd329, %rd51, %rd329;
	mov.b16 	%rs311, 1;
	bra.uni 	$L__BB13_57;
$L__BB13_56:
	setp.eq.s16 	%p119, %rs229, 0;
	selp.b16 	%rs311, %rs38, %rs311, %p119;
	selp.b64 	%rd329, %rd51, %rd329, %p119;
$L__BB13_57:
	setp.ne.s32 	%p120, %r163, 0;
	@%p120 bra 	$L__BB13_59;
	shr.u32 	%r277, %r1, 1;
	and.b32  	%r278, %r277, 496;
	mov.u32 	%r279, _ZZN3cub18CUB_300001_SM_10006detail6reduce28DeviceReduceSingleTileKernelINS2_10policy_hubIN4cuda3std3__45tupleIJblEEEyN6thrust24THRUST_300001_SM_1000_NS8cuda_cub9__find_if7functorIS9_EEE10Policy1000EPS9_SI_iSF_S9_S9_NS7_10__identityEEEvT0_T1_T2_T3_T4_T6_E12temp_storage;
	add.s32 	%r280, %r279, %r278;
	st.shared.u8 	[%r280+8], %rs311;
	st.shared.u64 	[%r280+16], %rd329;
$L__BB13_59:
	bar.sync 	0;
	setp.ne.s32 	%p121, %r1, 0;
	@%p121 bra 	$L__BB13_110;
	setp.lt.s32 	%p122, %r38, 33;
	@%p122 bra 	$L__BB13_62;
	ld.shared.u8 	%rs233, [_ZZN3cub18CUB_300001_SM_10006detail6reduce28DeviceReduceSingleTileKernelINS2_10policy_hubIN4cuda3std3__45tupleIJblEEEyN6thrust24THRUST_300001_SM_1000_NS8cuda_cub9__find_if7functorIS9_EEE10Policy1000EPS9_SI_iSF_S9_S9_NS7_10__identityEEEvT0_T1_T2_T3_T4_T6_E12temp_storage+24];
	ld.shared.u64 	%rd271, [_ZZN3cub18CUB_300001_SM_10006detail6reduce28DeviceReduceSingleTileKernelINS2_10policy_hubIN4cuda3std3__45tupleIJblEEEyN6thrust24THRUST_300001_SM_1000_NS8cuda_cub9__find_if7functorIS9_EEE10Policy1000EPS9_SI_iSF_S9_S9_NS7_10__identityEEEvT0_T1_T2_T3_T4_T6_E12temp_storage+32];
	and.b16  	%rs234, %rs311, 255;
	setp.eq.s16 	%p123, %rs234, 0;
	setp.eq.s16 	%p124, %rs233, 0;
	min.s64 	%rd272, %rd271, %rd329;
	selp.b16 	%rs235, %rs311, 1, %p124;
	selp.b16 	%rs311, %rs233, %rs235, %p123;
	selp.b64 	%rd273, %rd329, %rd272, %p124;
	selp.b64 	%rd329, %rd271, %rd273, %p123;
$L__BB13_62:
	setp.lt.s32 	%p125, %r38, 65;
	@%p125 bra 	$L__BB13_64;
	ld.shared.u8 	%rs236, [_ZZN3cub18CUB_300001_SM_10006detail6reduce28DeviceReduceSingleTileKernelINS2_10policy_hubIN4cuda3std3__45tupleIJblEEEyN6thrust24THRUST_300001_SM_1000_NS8cuda_cub9__find_if7functorIS9_EEE10Policy1000EPS9_SI_iSF_S9_S9_NS7_10__identityEEEvT0_T1_T2_T3_T4_T6_E12temp_storage+40];
	ld.shared.u64 	%rd274, [_ZZN3cub18CUB_300001_SM_10006detail6reduce28DeviceReduceSingleTileKernelINS2_10policy_hubIN4cuda3std3__45tupleIJblEEEyN6thrust24THRUST_300001_SM_1000_NS8cuda_cub9__find_if7functorIS9_EEE10Policy1000EPS9_SI_iSF_S9_S9_NS7_10__identityEEEvT0_T1_T2_T3_T4_T6_E12temp_storage+48];
	and.b16  	%rs237, %rs311, 255;
	setp.eq.s16 	%p126, %rs237, 0;
	setp.eq.s16 	%p127, %rs236, 0;
	min.s64 	%rd275, %rd274, %rd329;
	selp.b16 	%rs238, %rs311, 1, %p127;
	selp.b16 	%rs311, %rs236, %rs238, %p126;
	selp.b64 	%rd276, %rd329, %rd275, %p127;
	selp.b64 	%rd329, %rd274, %rd276, %p126;
$L__BB13_64:
	setp.lt.s32 	%p128, %r38, 97;
	@%p128 bra 	$L__BB13_66;
	ld.shared.u8 	%rs239, [_ZZN3cub18CUB_300001_SM_10006detail6reduce28DeviceReduceSingleTileKernelINS2_10policy_hubIN4cuda3std3__45tupleIJblEEEyN6thrust24THRUST_300001_SM_1000_NS8cuda_cub9__find_if7functorIS9_EEE10Policy1000EPS9_SI_iSF_S9_S9_NS7_10__identityEEEvT0_T1_T2_T3_T4_T6_E12temp_storage+56];
	ld.shared.u64 	%rd277, [_ZZN3cub18CUB_300001_SM_10006detail6reduce28DeviceReduceSingleTileKernelINS2_10policy_hubIN4cuda3std3__45tupleIJblEEEyN6thrust24THRUST_300001_SM_1000_NS8cuda_cub9__find_if7functorIS9_EEE10Policy1000EPS9_SI_iSF_S9_S9_NS7_10__identityEEEvT0_T1_T2_T3_T4_T6_E12temp_storage+64];
	and.b16  	%rs240, %rs311, 255;
	setp.eq.s16 	%p129, %rs240, 0;
	setp.eq.s16 	%p130, %rs239, 0;
	min.s64 	%rd278, %rd277, %rd329;
	selp.b16 	%rs241, %rs311, 1, %p130;
	selp.b16 	%rs311, %rs239, %rs241, %p129;
	selp.b64 	%rd279, %rd329, %rd278, %p130;
	selp.b64 	%rd329, %rd277, %rd279, %p129;
$L__BB13_66:
	setp.lt.s32 	%p131, %r38, 129;
	@%p131 bra 	$L__BB13_68;
	ld.shared.u8 	%rs242, [_ZZN3cub18CUB_300001_SM_10006detail6reduce28DeviceReduceSingleTileKernelINS2_10policy_hubIN4cuda3std3__45tupleIJblEEEyN6thrust24THRUST_300001_SM_1000_NS8cuda_cub9__find_if7functorIS9_EEE10Policy1000EPS9_SI_iSF_S9_S9_NS7_10__identityEEEvT0_T1_T2_T3_T4_T6_E12temp_storage+72];
	ld.shared.u64 	%rd280, [_ZZN3cub18CUB_300001_SM_10006detail6reduce28DeviceReduceSingleTileKernelINS2_10policy_hubIN4cuda3std3__45tupleIJblEEEyN6thrust24THRUST_300001_SM_1000_NS8cuda_cub9__find_if7functorIS9_EEE10Policy1000EPS9_SI_iSF_S9_S9_NS7_10__identityEEEvT0_T1_T2_T3_T4_T6_E12temp_storage+80];
	and.b16  	%rs243, %rs311, 255;
	setp.eq.s16 	%p132, %rs243, 0;
	setp.eq.s16 	%p133, %rs242, 0;
	min.s64 	%rd281, %rd280, %rd329;
	selp.b16 	%rs244, %rs311, 1, %p133;
	selp.b16 	%rs311, %rs242, %rs244, %p132;
	selp.b64 	%rd282, %rd329, %rd281, %p133;
	selp.b64 	%rd329, %rd280, %rd282, %p132;
$L__BB13_68:
	setp.lt.s32 	%p134, %r38, 161;
	@%p134 bra 	$L__BB13_70;
	ld.shared.u8 	%rs245, [_ZZN3cub18CUB_300001_SM_10006detail6reduce28DeviceReduceSingleTileKernelINS2_10policy_hubIN4cuda3std3__45tupleIJblEEEyN6thrust24THRUST_300001_SM_1000_NS8cuda_cub9__find_if7functorIS9_EEE10Policy1000EPS9_SI_iSF_S9_S9_NS7_10__identityEEEvT0_T1_T2_T3_T4_T6_E12temp_storage+88];
	ld.shared.u64 	%rd283, [_ZZN3cub18CUB_300001_SM_10006detail6reduce28DeviceReduceSingleTileKernelINS2_10policy_hubIN4cuda3std3__45tupleIJblEEEyN6thrust24THRUST_300001_SM_1000_NS8cuda_cub9__find_if7functorIS9_EEE10Policy1000EPS9_SI_iSF_S9_S9_NS7_10__identityEEEvT0_T1_T2_T3_T4_T6_E12temp_storage+96];
	and.b16  	%rs246, %rs311, 255;
	setp.eq.s16 	%p135, %rs246, 0;
	setp.eq.s16 	%p136, %rs245, 0;
	min.s64 	%rd284, %rd283, %rd329;
	selp.b16 	%rs247, %rs311, 1, %p136;
	selp.b16 	%rs311, %rs245, %rs247, %p135;
	selp.b64 	%rd285, %rd329, %rd284, %p136;
	selp.b64 	%rd329, %rd283, %rd285, %p135;
$L__BB13_70:
	setp.lt.s32 	%p137, %r38, 193;
	@%p137 bra 	$L__BB13_72;
	ld.shared.u8 	%rs248, [_ZZN3cub18CUB_300001_SM_10006detail6reduce28DeviceReduceSingleTileKernelINS2_10policy_hubIN4cuda3std3__45tupleIJblEEEyN6thrust24THRUST_300001_SM_1000_NS8cuda_cub9__find_if7functorIS9_EEE10Policy1000EPS9_SI_iSF_S9_S9_NS7_10__identityEEEvT0_T1_T2_T3_T4_T6_E12temp_storage+104];
	ld.shared.u64 	%rd286, [_ZZN3cub18CUB_300001_SM_10006detail6reduce28DeviceReduceSingleTileKernelINS2_10policy_hubIN4cuda3std3__45tupleIJblEEEyN6thrust24THRUST_300001_SM_1000_NS8cuda_cub9__find_if7functorIS9_EEE10Policy1000EPS9_SI_iSF_S9_S9_NS7_10__identityEEEvT0_T1_T2_T3_T4_T6_E12temp_storage+112];
	and.b16  	%rs249, %rs311, 255;
	setp.eq.s16 	%p138, %rs249, 0;
	setp.eq.s16 	%p139, %rs248, 0;
	min.s64 	%rd287, %rd286, %rd329;
	selp.b16 	%rs250, %rs311, 1, %p139;
	selp.b16 	%rs311, %rs248, %rs250, %p138;
	selp.b64 	%rd288, %rd329, %rd287, %p139;
	selp.b64 	%rd329, %rd286, %rd288, %p138;
$L__BB13_72:
	setp.lt.s32 	%p140, %r38, 225;
	@%p140 bra 	$L__BB13_110;
	ld.shared.u8 	%rs251, [_ZZN3cub18CUB_300001_SM_10006detail6reduce28DeviceReduceSingleTileKernelINS2_10policy_hubIN4cuda3std3__45tupleIJblEEEyN6thrust24THRUST_300001_SM_1000_NS8cuda_cub9__find_if7functorIS9_EEE10Policy1000EPS9_SI_iSF_S9_S9_NS7_10__identityEEEvT0_T1_T2_T3_T4_T6_E12temp_storage+120];
	ld.shared.u64 	%rd289, [_ZZN3cub18CUB_300001_SM_10006detail6reduce28DeviceReduceSingleTileKernelINS2_10policy_hubIN4cuda3std3__45tupleIJblEEEyN6thrust24THRUST_300001_SM_1000_NS8cuda_cub9__find_if7functorIS9_EEE10Policy1000EPS9_SI_iSF_S9_S9_NS7_10__identityEEEvT0_T1_T2_T3_T4_T6_E12temp_storage+128];
	and.b16  	%rs252, %rs311, 255;
	setp.eq.s16 	%p141, %rs252, 0;
	setp.eq.s16 	%p142, %rs251, 0;
	min.s64 	%rd290, %rd289, %rd329;
	selp.b16 	%rs253, %rs311, 1, %p142;
	selp.b16 	%rs311, %rs251, %rs253, %p141;
	selp.b64 	%rd291, %rd329, %rd290, %p142;
	selp.b64 	%rd329, %rd289, %rd291, %p141;
	bra.uni 	$L__BB13_110;
$L__BB13_74:
	mov.u32 	%r16, %tid.x;
	mul.wide.u32 	%rd124, %r16, 16;
	add.s64 	%rd109, %rd105, %rd124;
	// begin inline asm
	ld.global.nc.u64 %rd108, [%rd109];
	// end inline asm
	add.s64 	%rd111, %rd109, 8;
	// begin inline asm
	ld.global.nc.u64 %rd110, [%rd111];
	// end inline asm
	cvt.u16.u64 	%rs83, %rd108;
	and.b16  	%rs84, %rs83, 255;
	add.s64 	%rd113, %rd109, 4096;
	// begin inline asm
	ld.global.nc.u64 %rd112, [%rd113];
	// end inline asm
	add.s64 	%rd115, %rd109, 4104;
	// begin inline asm
	ld.global.nc.u64 %rd114, [%rd115];
	// end inline asm
	cvt.u16.u64 	%rs85, %rd112;
	and.b16  	%rs86, %rs85, 255;
	add.s64 	%rd117, %rd109, 8192;
	// begin inline asm
	ld.global.nc.u64 %rd116, [%rd117];
	// end inline asm
	add.s64 	%rd119, %rd109, 8200;
	// begin inline asm
	ld.global.nc.u64 %rd118, [%rd119];
	// end inline asm
	cvt.u16.u64 	%rs87, %rd116;
	and.b16  	%rs88, %rs87, 255;
	add.s64 	%rd121, %rd109, 12288;
	// begin inline asm
	ld.global.nc.u64 %rd120, [%rd121];
	// end inline asm
	add.s64 	%rd123, %rd109, 12296;
	// begin inline asm
	ld.global.nc.u64 %rd122, [%rd123];
	// end inline asm
	cvt.u16.u64 	%rs89, %rd120;
	and.b16  	%rs90, %rs89, 255;
	setp.eq.s16 	%p3, %rs84, 0;
	setp.eq.s16 	%p4, %rs86, 0;
	min.s64 	%rd125, %rd114, %rd110;
	selp.b16 	%rs91, %rs83, 1, %p4;
	selp.b64 	%rd126, %rd110, %rd125, %p4;
	selp.b16 	%rs92, %rs85, %rs91, %p3;
	and.b16  	%rs93, %rs92, 255;
	selp.b64 	%rd127, %rd114, %rd126, %p3;
	setp.eq.s16 	%p5, %rs93, 0;
	setp.eq.s16 	%p6, %rs88, 0;
	min.s64 	%rd128, %rd118, %rd127;
	selp.b16 	%rs94, %rs92, 1, %p6;
	selp.b64 	%rd129, %rd127, %rd128, %p6;
	selp.b16 	%rs95, %rs87, %rs94, %p5;
	and.b16  	%rs96, %rs95, 255;
	selp.b64 	%rd130, %rd118, %rd129, %p5;
	setp.eq.s16 	%p7, %rs96, 0;
	setp.eq.s16 	%p8, %rs90, 0;
	min.s64 	%rd131, %rd122, %rd130;
	selp.b16 	%rs97, %rs95, 1, %p8;
	selp.b64 	%rd132, %rd130, %rd131, %p8;
	selp.b16 	%rs311, %rs89, %rs97, %p7;
	selp.b64 	%rd329, %rd122, %rd132, %p7;
	setp.lt.u32 	%p9, %r38, 2048;
	mov.b32 	%r399, 1024;
	@%p9 bra 	$L__BB13_78;
	add.s32 	%r17, %r38, -1024;
	mov.b32 	%r399, 1024;
$L__BB13_76:
	mul.wide.s32 	%rd149, %r399, 16;
	add.s64 	%rd134, %rd109, %rd149;
	// begin inline asm
	ld.global.nc.u64 %rd133, [%rd134];
	// end inline asm
	add.s64 	%rd136, %rd134, 8;
	// begin inline asm
	ld.global.nc.u64 %rd135, [%rd136];
	// end inline asm
	cvt.u16.u64 	%rs98, %rd133;
	and.b16  	%rs99, %rs98, 255;
	add.s64 	%rd138, %rd134, 4096;
	// begin inline asm
	ld.global.nc.u64 %rd137, [%rd138];
	// end inline asm
	add.s64 	%rd140, %rd134, 4104;
	// begin inline asm
	ld.global.nc.u64 %rd139, [%rd140];
	// end inline asm
	cvt.u16.u64 	%rs100, %rd137;
	and.b16  	%rs101, %rs100, 255;
	add.s64 	%rd142, %rd134, 8192;
	// begin inline asm
	ld.global.nc.u64 %rd141, [%rd142];
	// end inline asm
	add.s64 	%rd144, %rd134, 8200;
	// begin inline asm
	ld.global.nc.u64 %rd143, [%rd144];
	// end inline asm
	cvt.u16.u64 	%rs102, %rd141;
	and.b16  	%rs103, %rs102, 255;
	add.s64 	%rd146, %rd134, 12288;
	// begin inline asm
	ld.global.nc.u64 %rd145, [%rd146];
	// end inline asm
	add.s64 	%rd148, %rd134, 12296;
	// begin inline asm
	ld.global.nc.u64 %rd147, [%rd148];
	// end inline asm
	cvt.u16.u64 	%rs104, %rd145;
	and.b16  	%rs105, %rs104, 255;
	and.b16  	%rs106, %rs311, 255;
	setp.eq.s16 	%p10, %rs106, 0;
	setp.eq.s16 	%p11, %rs99, 0;
	min.s64 	%rd150, %rd135, %rd329;
	selp.b16 	%rs107, %rs311, 1, %p11;
	selp.b64 	%rd151, %rd329, %rd150, %p11;
	selp.b16 	%rs108, %rs98, %rs107, %p10;
	and.b16  	%rs109, %rs108, 255;
	selp.b64 	%rd152, %rd135, %rd151, %p10;
	setp.eq.s16 	%p12, %rs109, 0;
	setp.eq.s16 	%p13, %rs101, 0;
	min.s64 	%rd153, %rd139, %rd152;
	selp.b16 	%rs110, %rs108, 1, %p13;
	selp.b64 	%rd154, %rd152, %rd153, %p13;
	selp.b16 	%rs111, %rs100, %rs110, %p12;
	and.b16  	%rs112, %rs111, 255;
	selp.b64 	%rd155, %rd139, %rd154, %p12;
	setp.eq.s16 	%p14, %rs112, 0;
	setp.eq.s16 	%p15, %rs103, 0;
	min.s64 	%rd156, %rd143, %rd155;
	selp.b16 	%rs113, %rs111, 1, %p15;
	selp.b64 	%rd157, %rd155, %rd156, %p15;
	selp.b16 	%rs114, %rs102, %rs113, %p14;
	and.b16  	%rs115, %rs114, 255;
	selp.b64 	%rd158, %rd143, %rd157, %p14;
	setp.eq.s16 	%p16, %rs115, 0;
	setp.eq.s16 	%p17, %rs105, 0;
	min.s64 	%rd159, %rd147, %rd158;
	selp.b16 	%rs116, %rs114, 1, %p17;
	selp.b64 	%rd160, %rd158, %rd159, %p17;
	selp.b16 	%rs311, %rs104, %rs116, %p16;
	selp.b64 	%rd329, %rd147, %rd160, %p16;
	sub.s32 	%r41, %r38, %r399;
	setp.lt.s32 	%p18, %r41, 1024;
	@%p18 bra 	$L__BB13_86;
	add.s32 	%r399, %r399, 1024;
	setp.le.s32 	%p19, %r399, %r17;
	@%p19 bra 	$L__BB13_76;
$L__BB13_78:
	setp.le.s32 	%p20, %r38, %r399;
	@%p20 bra 	$L__BB13_86;
	sub.s32 	%r21, %r38, %r399;
	setp.ge.s32 	%p21, %r16, %r21;
	@%p21 bra 	$L__BB13_86;
	not.b32 	%r42, %r16;
	add.s32 	%r43, %r38, %r42;
	sub.s32 	%r22, %r43, %r399;
	and.b32  	%r44, %r22, 768;
	setp.eq.s32 	%p22, %r44, 768;
	mov.u32 	%r403, %r16;
	@%p22 bra 	$L__BB13_83;
	add.s32 	%r401, %r16, %r399;
	shr.u32 	%r45, %r22, 8;
	add.s32 	%r46, %r45, 1;
	and.b32  	%r47, %r46, 3;
	neg.s32 	%r400, %r47;
	mov.u32 	%r403, %r16;
$L__BB13_82:
	.pragma "nounroll";
	mul.wide.u32 	%rd166, %r401, 16;
	add.s64 	%rd163, %rd105, %rd166;
	// begin inline asm
	ld.global.nc.u64 %rd162, [%rd163];
	// end inline asm
	add.s64 	%rd165, %rd163, 8;
	// begin inline asm
	ld.global.nc.u64 %rd164, [%rd165];
	// end inline asm
	cvt.u16.u64 	%rs118, %rd162;
	and.b16  	%rs119, %rs118, 255;
	and.b16  	%rs120, %rs311, 255;
	setp.eq.s16 	%p23, %rs120, 0;
	setp.eq.s16 	%p24, %rs119, 0;
	min.s64 	%rd167, %rd164, %rd329;
	selp.b16 	%rs121, %rs311, 1, %p24;
	selp.b16 	%rs311, %rs118, %rs121, %p23;
	selp.b64 	%rd168, %rd329, %rd167, %p24;
	selp.b64 	%rd329, %rd164, %rd168, %p23;
	add.s32 	%r403, %r403, 256;
	add.s32 	%r401, %r401, 256;
	add.s32 	%r400, %r400, 1;
	setp.ne.s32 	%p25, %r400, 0;
	@%p25 bra 	$L__BB13_82;
$L__BB13_83:
	setp.lt.u32 	%p26, %r22, 768;
	@%p26 bra 	$L__BB13_86;
	cvt.u64.u32 	%rd169, %r403;
	cvt.u64.u32 	%rd170, %r399;
	add.s64 	%rd171, %rd169, %rd170;
	shl.b64 	%rd172, %rd171, 4;
	add.s64 	%rd173, %rd172, %rd105;
	add.s64 	%rd350, %rd173, 12296;
	add.s32 	%r404, %r403, %r399;
$L__BB13_85:
	mul.wide.u32 	%rd190, %r404, 16;
	add.s64 	%rd175, %rd105, %rd190;
	// begin inline asm
	ld.global.nc.u64 %rd174, [%rd175];
	// end inline asm
	add.s64 	%rd177, %rd175, 8;
	// begin inline asm
	ld.global.nc.u64 %rd176, [%rd177];
	// end inline asm
	cvt.u16.u64 	%rs122, %rd174;
	and.b16  	%rs123, %rs122, 255;
	and.b16  	%rs124, %rs311, 255;
	setp.eq.s16 	%p27, %rs124, 0;
	setp.eq.s16 	%p28, %rs123, 0;
	min.s64 	%rd191, %rd176, %rd329;
	selp.b16 	%rs125, %rs311, 1, %p28;
	selp.b16 	%rs126, %rs122, %rs125, %p27;
	and.b16  	%rs127, %rs126, 255;
	selp.b64 	%rd192, %rd329, %rd191, %p28;
	selp.b64 	%rd193, %rd176, %rd192, %p27;
	add.s64 	%rd179, %rd350, -8200;
	// begin inline asm
	ld.global.nc.u64 %rd178, [%rd179];
	// end inline asm
	add.s64 	%rd181, %rd350, -8192;
	// begin inline asm
	ld.global.nc.u64 %rd180, [%rd181];
	// end inline asm
	cvt.u16.u64 	%rs128, %rd178;
	and.b16  	%rs129, %rs128, 255;
	setp.eq.s16 	%p29, %rs127, 0;
	setp.eq.s16 	%p30, %rs129, 0;
	min.s64 	%rd194, %rd180, %rd193;
	selp.b16 	%rs130, %rs126, 1, %p30;
	selp.b16 	%rs131, %rs128, %rs130, %p29;
	and.b16  	%rs132, %rs131, 255;
	selp.b64 	%rd195, %rd193, %rd194, %p30;
	selp.b64 	%rd196, %rd180, %rd195, %p29;
	add.s64 	%rd183, %rd350, -4104;
	// begin inline asm
	ld.global.nc.u64 %rd182, [%rd183];
	// end inline asm
	add.s64 	%rd185, %rd350, -4096;
	// begin inline asm
	ld.global.nc.u64 %rd184, [%rd185];
	// end inline asm
	cvt.u16.u64 	%rs133, %rd182;
	and.b16  	%rs134, %rs133, 255;
	setp.eq.s16 	%p31, %rs132, 0;
	setp.eq.s16 	%p32, %rs134, 0;
	min.s64 	%rd197, %rd184, %rd196;
	selp.b16 	%rs135, %rs131, 1, %p32;
	selp.b16 	%rs136, %rs133, %rs135, %p31;
	and.b16  	%rs137, %rs136, 255;
	selp.b64 	%rd198, %rd196, %rd197, %p32;
	selp.b64 	%rd199, %rd184, %rd198, %p31;
	add.s64 	%rd187, %rd350, -8;
	// begin inline asm
	ld.global.nc.u64 %rd186, [%rd187];
	// end inline asm
	// begin inline asm
	ld.global.nc.u64 %rd188, [%rd350];
	// end inline asm
	cvt.u16.u64 	%rs138, %rd186;
	and.b16  	%rs139, %rs138, 255;
	setp.eq.s16 	%p33, %rs137, 0;
	setp.eq.s16 	%p34, %rs139, 0;
	min.s64 	%rd200, %rd188, %rd199;
	selp.b16 	%rs140, %rs136, 1, %p34;
	selp.b16 	%rs311, %rs138, %rs140, %p33;
	selp.b64 	%rd201, %rd199, %rd200, %p34;
	selp.b64 	%rd329, %rd188, %rd201, %p33;
	add.s32 	%r403, %r403, 1024;
	add.s64 	%rd350, %rd350, 16384;
	add.s32 	%r404, %r404, 1024;
	setp.lt.s32 	%p35, %r403, %r21;
	@%p35 bra 	$L__BB13_85;
$L__BB13_86:
	// begin inline asm
	mov.u32 %r48, %laneid;
	// end inline asm
	cvt.u32.u16 	%r69, %rs311;
	and.b32  	%r50, %r69, 255;
	mov.b32 	%r66, 1;
	mov.b32 	%r67, 31;
	mov.b32 	%r68, -1;
	// begin inline asm
	shfl.sync.down.b32 %r49, %r50, %r66, %r67, %r68;
	// end inline asm
	// begin inline asm
	shfl.sync.down.b32 %r54, %r55, %r66, %r67, %r68;
	// end inline asm
	mov.b64 	{%r60, %r65}, %rd329;
	// begin inline asm
	shfl.sync.down.b32 %r59, %r60, %r66, %r67, %r68;
	// end inline asm
	// begin inline asm
	shfl.sync.down.b32 %r64, %r65, %r66, %r67, %r68;
	// end inline asm
	mov.b64 	%rd83, {%r59, %r64};
	cvt.u16.u32 	%rs65, %r49;
	setp.gt.s32 	%p36, %r48, 30;
	@%p36 bra 	$L__BB13_90;
	and.b16  	%rs141, %rs311, 255;
	setp.eq.s16 	%p37, %rs141, 0;
	and.b16  	%rs142, %rs65, 255;
	setp.eq.s16 	%p38, %rs142, 0;
	or.pred  	%p39, %p37, %p38;
	@%p39 bra 	$L__BB13_89;
	min.s64 	%rd329, %rd83, %rd329;
	mov.b16 	%rs311, 1;
	bra.uni 	$L__BB13_90;
$L__BB13_89:
	setp.eq.s16 	%p40, %rs141, 0;
	selp.b16 	%rs311, %rs65, %rs311, %p40;
	selp.b64 	%rd329, %rd83, %rd329, %p40;
$L__BB13_90:
	cvt.u32.u16 	%r90, %rs311;
	and.b32  	%r71, %r90, 255;
	mov.b32 	%r87, 2;
	mov.b32 	%r88, 31;
	mov.b32 	%r89, -1;
	// begin inline asm
	shfl.sync.down.b32 %r70, %r71, %r87, %r88, %r89;
	// end inline asm
	// begin inline asm
	shfl.sync.down.b32 %r75, %r76, %r87, %r88, %r89;
	// end inline asm
	mov.b64 	{%r81, %r86}, %rd329;
	// begin inline asm
	shfl.sync.down.b32 %r80, %r81, %r87, %r88, %r89;
	// end inline asm
	// begin inline asm
	shfl.sync.down.b32 %r85, %r86, %r87, %r88, %r89;
	// end inline asm
	mov.b64 	%rd87, {%r80, %r85};
	cvt.u16.u32 	%rs68, %r70;
	setp.gt.s32 	%p41, %r48, 29;
	@%p41 bra 	$L__BB13_94;
	and.b16  	%rs145, %rs311, 255;
	setp.eq.s16 	%p42, %rs145, 0;
	and.b16  	%rs146, %rs68, 255;
	setp.eq.s16 	%p43, %rs146, 0;
	or.pred  	%p44, %p42, %p43;
	@%p44 bra 	$L__BB13_93;
	min.s64 	%rd329, %rd87, %rd329;
	mov.b16 	%rs311, 1;
	bra.uni 	$L__BB13_94;
$L__BB13_93:
	setp.eq.s16 	%p45, %rs145, 0;
	selp.b16 	%rs311, %rs68, %rs311, %p45;
	selp.b64 	%rd329, %rd87, %rd329, %p45;
$L__BB13_94:
	cvt.u32.u16 	%r111, %rs311;
	and.b32  	%r92, %r111, 255;
	mov.b32 	%r108, 4;
	mov.b32 	%r109, 31;
	mov.b32 	%r110, -1;
	// begin inline asm
	shfl.sync.down.b32 %r91, %r92, %r108, %r109, %r110;
	// end inline asm
	// begin inline asm
	shfl.sync.down.b32 %r96, %r97, %r108, %r109, %r110;
	// end inline asm
	mov.b64 	{%r102, %r107}, %rd329;
	// begin inline asm
	shfl.sync.down.b32 %r101, %r102, %r108, %r109, %r110;
	// end inline asm
	// begin inline asm
	shfl.sync.down.b32 %r106, %r107, %r108, %r109, %r110;
	// end inline asm
	mov.b64 	%rd91, {%r101, %r106};
	cvt.u16.u32 	%rs71, %r91;
	setp.gt.s32 	%p46, %r48, 27;
	@%p46 bra 	$L__BB13_98;
	and.b16  	%rs149, %rs311, 255;
	setp.eq.s16 	%p47, %rs149, 0;
	and.b16  	%rs150, %rs71, 255;
	setp.eq.s16 	%p48, %rs150, 0;
	or.pred  	%p49, %p47, %p48;
	@%p49 bra 	$L__BB13_97;
	min.s64 	%rd329, %rd91, %rd329;
	mov.b16 	%rs311, 1;
	bra.uni 	$L__BB13_98;
$L__BB13_97:
	setp.eq.s16 	%p50, %rs149, 0;
	selp.b16 	%rs311, %rs71, %rs311, %p50;
	selp.b64 	%rd329, %rd91, %rd329, %p50;
$L__BB13_98:
	cvt.u32.u16 	%r132, %rs311;
	and.b32  	%r113, %r132, 255;
	mov.b32 	%r129, 8;
	mov.b32 	%r130, 31;
	mov.b32 	%r131, -1;
	// begin inline asm
	shfl.sync.down.b32 %r112, %r113, %r129, %r130, %r131;
	// end inline asm
	// begin inline asm
	shfl.sync.down.b32 %r117, %r118, %r129, %r130, %r131;
	// end inline asm
	mov.b64 	{%r123, %r128}, %rd329;
	// begin inline asm
	shfl.sync.down.b32 %r122, %r123, %r129, %r130, %r131;
	// end inline asm
	// begin inline asm
	shfl.sync.down.b32 %r127, %r128, %r129, %r130, %r131;
	// end inline asm
	mov.b64 	%rd95, {%r122, %r127};
	cvt.u16.u32 	%rs74, %r112;
	setp.gt.s32 	%p51, %r48, 23;
	@%p51 bra 	$L__BB13_102;
	and.b16  	%rs153, %rs311, 255;
	setp.eq.s16 	%p52, %rs153, 0;
	and.b16  	%rs154, %rs74, 255;
	setp.eq.s16 	%p53, %rs154, 0;
	or.pred  	%p54, %p52, %p53;
	@%p54 bra 	$L__BB13_101;
	min.s64 	%rd329, %rd95, %rd329;
	mov.b16 	%rs311, 1;
	bra.uni 	$L__BB13_102;
$L__BB13_101:
	setp.eq.s16 	%p55, %rs153, 0;
	selp.b16 	%rs311, %rs74, %rs311, %p55;
	selp.b64 	%rd329, %rd95, %rd329, %p55;
$L__BB13_102:
	cvt.u32.u16 	%r153, %rs311;
	and.b32  	%r134, %r153, 255;
	mov.b32 	%r150, 16;
	mov.b32 	%r151, 31;
	mov.b32 	%r152, -1;
	// begin inline asm
	shfl.sync.down.b32 %r133, %r134, %r150, %r151, %r152;
	// end inline asm
	// begin inline asm
	shfl.sync.down.b32 %r138, %r139, %r150, %r151, %r152;
	// end inline asm
	mov.b64 	{%r144, %r149}, %rd329;
	// begin inline asm
	shfl.sync.down.b32 %r143, %r144, %r150, %r151, %r152;
	// end inline asm
	// begin inline asm
	shfl.sync.down.b32 %r148, %r149, %r150, %r151, %r152;
	// end inline asm
	mov.b64 	%rd99, {%r143, %r148};
	cvt.u16.u32 	%rs77, %r133;
	setp.gt.s32 	%p56, %r48, 15;
	@%p56 bra 	$L__BB13_106;
	and.b16  	%rs157, %rs311, 255;
	setp.eq.s16 	%p57, %rs157, 0;
	and.b16  	%rs158, %rs77, 255;
	setp.eq.s16 	%p58, %rs158, 0;
	or.pred  	%p59, %p57, %p58;
	@%p59 bra 	$L__BB13_105;
	min.s64 	%rd329, %rd99, %rd329;
	mov.b16 	%rs311, 1;
	bra.uni 	$L__BB13_106;
$L__BB13_105:
	setp.eq.s16 	%p60, %rs157, 0;
	selp.b16 	%rs311, %rs77, %rs311, %p60;
	selp.b64 	%rd329, %rd99, %rd329, %p60;
$L__BB13_106:
	setp.ne.s32 	%p61, %r48, 0;
	@%p61 bra 	$L__BB13_108;
	shr.u32 	%r154, %r16, 1;
	and.b32  	%r155, %r154, 496;
	mov.u32 	%r156, _ZZN3cub18CUB_300001_SM_10006detail6reduce28DeviceReduceSingleTileKernelINS2_10policy_hubIN4cuda3std3__45tupleIJblEEEyN6thrust24THRUST_300001_SM_1000_NS8cuda_cub9__find_if7functorIS9_EEE10Policy1000EPS9_SI_iSF_S9_S9_NS7_10__identityEEEvT0_T1_T2_T3_T4_T6_E12temp_storage;
	add.s32 	%r157, %r156, %r155;
	st.shared.u8 	[%r157+8], %rs311;
	st.shared.u64 	[%r157+16], %rd329;
$L__BB13_108:
	bar.sync 	0;
	setp.ne.s32 	%p62, %r16, 0;
	@%p62 bra 	$L__BB13_110;
	ld.shared.u8 	%rs161, [_ZZN3cub18CUB_300001_SM_10006detail6reduce28DeviceReduceSingleTileKernelINS2_10policy_hubIN4cuda3std3__45tupleIJblEEEyN6thrust24THRUST_300001_SM_1000_NS8cuda_cub9__find_if7functorIS9_EEE10Policy1000EPS9_SI_iSF_S9_S9_NS7_10__identityEEEvT0_T1_T2_T3_T4_T6_E12temp_storage+24];
	ld.shared.u64 	%rd202, [_ZZN3cub18CUB_300001_SM_10006detail6reduce28DeviceReduceSingleTileKernelINS2_10policy_hubIN4cuda3std3__45tupleIJblEEEyN6thrust24THRUST_300001_SM_1000_NS8cuda_cub9__find_if7functorIS9_EEE10Policy1000EPS9_SI_iSF_S9_S9_NS7_10__identityEEEvT0_T1_T2_T3_T4_T6_E12temp_storage+32];
	and.b16  	%rs162, %rs311, 255;
	setp.eq.s16 	%p63, %rs162, 0;
	setp.eq.s16 	%p64, %rs161, 0;
	min.s64 	%rd203, %rd202, %rd329;
	selp.b16 	%rs163, %rs311, 1, %p64;
	selp.b16 	%rs164, %rs161, %rs163, %p63;
	and.b16  	%rs165, %rs164, 255;
	selp.b64 	%rd204, %rd329, %rd203, %p64;
	selp.b64 	%rd205, %rd202, %rd204, %p63;
	ld.shared.u8 	%rs166, [_ZZN3cub18CUB_300001_SM_10006detail6reduce28DeviceReduceSingleTileKernelINS2_10policy_hubIN4cuda3std3__45tupleIJblEEEyN6thrust24THRUST_300001_SM_1000_NS8cuda_cub9__find_if7functorIS9_EEE10Policy1000EPS9_SI_iSF_S9_S9_NS7_10__identityEEEvT0_T1_T2_T3_T4_T6_E12temp_storage+40];
	ld.shared.u64 	%rd206, [_ZZN3cub18CUB_300001_SM_10006detail6reduce28DeviceReduceSingleTileKernelINS2_10policy_hubIN4cuda3std3__45tupleIJblEEEyN6thrust24THRUST_300001_SM_1000_NS8cuda_cub9__find_if7functorIS9_EEE10Policy1000EPS9_SI_iSF_S9_S9_NS7_10__identityEEEvT0_T1_T2_T3_T4_T6_E12temp_storage+48];
	setp.eq.s16 	%p65, %rs165, 0;
	setp.eq.s16 	%p66, %rs166, 0;
	min.s64 	%rd207, %rd206, %rd205;
	selp.b16 	%rs167, %rs164, 1, %p66;
	selp.b16 	%rs168, %rs166, %rs167, %p65;
	and.b16  	%rs169, %rs168, 255;
	selp.b64 	%rd208, %rd205, %rd207, %p66;
	selp.b64 	%rd209, %rd206, %rd208, %p65;
	ld.shared.u8 	%rs170, [_ZZN3cub18CUB_300001_SM_10006detail6reduce28DeviceReduceSingleTileKernelINS2_10policy_hubIN4cuda3std3__45tupleIJblEEEyN6thrust24THRUST_300001_SM_1000_NS8cuda_cub9__find_if7functorIS9_EEE10Policy1000EPS9_SI_iSF_S9_S9_NS7_10__identityEEEvT0_T1_T2_T3_T4_T6_E12temp_storage+56];
	ld.shared.u64 	%rd210, [_ZZN3cub18CUB_300001_SM_10006detail6reduce28DeviceReduceSingleTileKernelINS2_10policy_hubIN4cuda3std3__45tupleIJblEEEyN6thrust24THRUST_300001_SM_1000_NS8cuda_cub9__find_if7functorIS9_EEE10Policy1000EPS9_SI_iSF_S9_S9_NS7_10__identityEEEvT0_T1_T2_T3_T4_T6_E12temp_storage+64];
	setp.eq.s16 	%p67, %rs169, 0;
	setp.eq.s16 	%p68, %rs170, 0;
	min.s64 	%rd211, %rd210, %rd209;
	selp.b16 	%rs171, %rs168, 1, %p68;
	selp.b16 	%rs172, %rs170, %rs171, %p67;
	and.b16  	%rs173, %rs172, 255;
	selp.b64 	%rd212, %rd209, %rd211, %p68;
	selp.b64 	%rd213, %rd210, %rd212, %p67;
	ld.shared.u8 	%rs174, [_ZZN3cub18CUB_300001_SM_10006detail6reduce28DeviceReduceSingleTileKernelINS2_10policy_hubIN4cuda3std3__45tupleIJblEEEyN6thrust24THRUST_300001_SM_1000_NS8cuda_cub9__find_if7functorIS9_EEE10Policy1000EPS9_SI_iSF_S9_S9_NS7_10__identityEEEvT0_T1_T2_T3_T4_T6_E12temp_storage+72];
	ld.shared.u64 	%rd214, [_ZZN3cub18CUB_300001_SM_10006detail6reduce28DeviceReduceSingleTileKernelINS2_10policy_hubIN4cuda3std3__45tupleIJblEEEyN6thrust24THRUST_300001_SM_1000_NS8cuda_cub9__find_if7functorIS9_EEE10Policy1000EPS9_SI_iSF_S9_S9_NS7_10__identityEEEvT0_T1_T2_T3_T4_T6_E12temp_storage+80];
	setp.eq.s16 	%p69, %rs173, 0;
	setp.eq.s16 	%p70, %rs174, 0;
	min.s64 	%rd215, %rd214, %rd213;
	selp.b16 	%rs175, %rs172, 1, %p70;
	selp.b16 	%rs176, %rs174, %rs175, %p69;
	and.b16  	%rs177, %rs176, 255;
	selp.b64 	%rd216, %rd213, %rd215, %p70;
	selp.b64 	%rd217, %rd214, %rd216, %p69;
	ld.shared.u8 	%rs178, [_ZZN3cub18CUB_300001_SM_10006detail6reduce28DeviceReduceSingleTileKernelINS2_10policy_hubIN4cuda3std3__45tupleIJblEEEyN6thrust24THRUST_300001_SM_1000_NS8cuda_cub9__find_if7functorIS9_EEE10Policy1000EPS9_SI_iSF_S9_S9_NS7_10__identityEEEvT0_T1_T2_T3_T4_T6_E12temp_storage+88];
	ld.shared.u64 	%rd218, [_ZZN3cub18CUB_300001_SM_10006detail6reduce28DeviceReduceSingleTileKernelINS2_10policy_hubIN4cuda3std3__45tupleIJblEEEyN6thrust24THRUST_300001_SM_1000_NS8cuda_cub9__find_if7functorIS9_EEE10Policy1000EPS9_SI_iSF_S9_S9_NS7_10__identityEEEvT0_T1_T2_T3_T4_T6_E12temp_storage+96];
	setp.eq.s16 	%p71, %rs177, 0;
	setp.eq.s16 	%p72, %rs178, 0;
	min.s64 	%rd219, %rd218, %rd217;
	selp.b16 	%rs179, %rs176, 1, %p72;
	selp.b16 	%rs180, %rs178, %rs179, %p71;
	and.b16  	%rs181, %rs180, 255;
	selp.b64 	%rd220, %rd217, %rd219, %p72;
	selp.b64 	%rd221, %rd218, %rd220, %p71;
	ld.shared.u8 	%rs182, [_ZZN3cub18CUB_300001_SM_10006detail6reduce28DeviceReduceSingleTileKernelINS2_10policy_hubIN4cuda3std3__45tupleIJblEEEyN6thrust24THRUST_300001_SM_1000_NS8cuda_cub9__find_if7functorIS9_EEE10Policy1000EPS9_SI_iSF_S9_S9_NS7_10__identityEEEvT0_T1_T2_T3_T4_T6_E12temp_storage+104];
	ld.shared.u64 	%rd222, [_ZZN3cub18CUB_300001_SM_10006detail6reduce28DeviceReduceSingleTileKernelINS2_10policy_hubIN4cuda3std3__45tupleIJblEEEyN6thrust24THRUST_300001_SM_1000_NS8cuda_cub9__find_if7functorIS9_EEE10Policy1000EPS9_SI_iSF_S9_S9_NS7_10__identityEEEvT0_T1_T2_T3_T4_T6_E12temp_storage+112];
	setp.eq.s16 	%p73, %rs181, 0;
	setp.eq.s16 	%p74, %rs182, 0;
	min.s64 	%rd223, %rd222, %rd221;
	selp.b16 	%rs183, %rs180, 1, %p74;
	selp.b16 	%rs184, %rs182, %rs183, %p73;
	and.b16  	%rs185, %rs184, 255;
	selp.b64 	%rd224, %rd221, %rd223, %p74;
	selp.b64 	%rd225, %rd222, %rd224, %p73;
	ld.shared.u8 	%rs186, [_ZZN3cub18CUB_300001_SM_10006detail6reduce28DeviceReduceSingleTileKernelINS2_10policy_hubIN4cuda3std3__45tupleIJblEEEyN6thrust24THRUST_300001_SM_1000_NS8cuda_cub9__find_if7functorIS9_EEE10Policy1000EPS9_SI_iSF_S9_S9_NS7_10__identityEEEvT0_T1_T2_T3_T4_T6_E12temp_storage+120];
	ld.shared.u64 	%rd226, [_ZZN3cub18CUB_300001_SM_10006detail6reduce28DeviceReduceSingleTileKernelINS2_10policy_hubIN4cuda3std3__45tupleIJblEEEyN6thrust24THRUST_300001_SM_1000_NS8cuda_cub9__find_if7functorIS9_EEE10Policy1000EPS9_SI_iSF_S9_S9_NS7_10__identityEEEvT0_T1_T2_T3_T4_T6_E12temp_storage+128];
	setp.eq.s16 	%p75, %rs185, 0;
	setp.eq.s16 	%p76, %rs186, 0;
	min.s64 	%rd227, %rd226, %rd225;
	selp.b16 	%rs187, %rs184, 1, %p76;
	selp.b16 	%rs311, %rs186, %rs187, %p75;
	selp.b64 	%rd228, %rd225, %rd227, %p76;
	selp.b64 	%rd329, %rd226, %rd228, %p75;
$L__BB13_110:
	mov.u32 	%r391, %tid.x;
	setp.ne.s32 	%p184, %r391, 0;
	@%p184 bra 	$L__BB13_112;
	setp.eq.s16 	%p185, %rs82, 0;
	and.b16  	%rs302, %rs311, 255;
	setp.eq.s16 	%p186, %rs302, 0;
	min.s64 	%rd319, %rd329, %rd106;
	selp.b16 	%rs303, %rs82, 1, %p186;
	selp.b16 	%rs304, %rs311, %rs303, %p185;
	selp.b64 	%rd320, %rd106, %rd319, %p186;
	selp.b64 	%rd321, %rd329, %rd320, %p185;
	st.global.u8 	[%rd1], %rs304;
	st.global.u64 	[%rd1+8], %rd321;
$L__BB13_112:
	ret;

}


// ===== COMPILED SASS (sm_100) =====

	.target	sm_100

	.elftype	@"ET_EXEC"


//--------------------- .note.nv.tkinfo           --------------------------
	.section	.note.nv.tkinfo,"",@"SHT_NOTE"
	.sectionflags	@"SHF_NOTE_NV_TKINFO"
	.tkinfo
        /*0018*/ 	.word	0x00000002
        /*0030*/ 	.string	""
        /*0030*/ 	.string	"ptxas"
        /*0030*/ 	.string	"Cuda compilation tools, release 13.0, V13.0.88"
        /*0030*/ 	.string	"Build cuda_13.0.r13.0/compiler.36424714_0"
        /*0030*/ 	.string	"-arch sm_100 -m 64 "



//--------------------- .note.nv.cuinfo           --------------------------
	.section	.note.nv.cuinfo,"",@"SHT_NOTE"
	.sectionflags	@"SHF_NOTE_NV_CUINFO"
        /*0018*/ 	.short	0x0002
        /*001a*/ 	.short	0x0064
        /*001c*/ 	.short	0x0082
	.zero		2


//--------------------- .nv.info                  --------------------------
	.section	.nv.info,"",@"SHT_CUDA_INFO"
	.align	4


	//----- nvinfo : EIATTR_REGCOUNT
	.align		4
        /*0000*/ 	.byte	0x04, 0x2f
        /*0002*/ 	.short	(.L_44 - .L_43)
	.align		4
.L_43:
        /*0004*/ 	.word	index@(_ZN3cub18CUB_300001_SM_10006detail11EmptyKernelIvEEvv)
        /*0008*/ 	.word	0x00000004


	//----- nvinfo : EIATTR_FRAME_SIZE
	.align		4
.L_44:
        /*000c*/ 	.byte	0x04, 0x11
        /*000e*/ 	.short	(.L_46 - .L_45)
	.align		4
.L_45:
        /*0010*/ 	.word	index@(_ZN3cub18CUB_300001_SM_10006detail11EmptyKernelIvEEvv)
        /*0014*/ 	.word	0x00000000


	//----- nvinfo : EIATTR_REGCOUNT
	.align		4
.L_46:
        /*0018*/ 	.byte	0x04, 0x2f
        /*001a*/ 	.short	(.L_48 - .L_47)
	.align		4
.L_47:
        /*001c*/ 	.word	index@(_ZN3cub18CUB_300001_SM_10006detail10merge_sort30DeviceMergeSortBlockSortKernelINS2_10policy_hubIN6thrust24THRUST_300001_SM_1000_NS6detail15normal_iteratorINS6_10device_ptrIiEEEEE9Policy600ESB_PNS0_8NullTypeESB_SF_y11comp_func_tiSE_EEvbT0_T1_T2_T3_T4_PT6_PT7_T5_NS1_7vsmem_tE)
        /*0020*/ 	.word	0x0000003e


	//----- nvinfo : EIATTR_FRAME_SIZE
	.align		4
.L_48:
        /*0024*/ 	.byte	0x04, 0x11
        /*0026*/ 	.short	(.L_50 - .L_49)
	.align		4
.L_49:
        /*0028*/ 	.word	index@(_ZN3cub18CUB_300001_SM_10006detail10merge_sort30DeviceMergeSortBlockSortKernelINS2_10policy_hubIN6thrust24THRUST_300001_SM_1000_NS6detail15normal_iteratorINS6_10device_ptrIiEEEEE9Policy600ESB_PNS0_8NullTypeESB_SF_y11comp_func_tiSE_EEvbT0_T1_T2_T3_T4_PT6_PT7_T5_NS1_7vsmem_tE)
        /*002c*/ 	.word	0x00000000


	//----- nvinfo : EIATTR_REGCOUNT
	.align		4
.L_50:
        /*0030*/ 	.byte	0x04, 0x2f
        /*0032*/ 	.short	(.L_52 - .L_51)
	.align		4
.L_51:
        /*0034*/ 	.word	index@(_ZN3cub18CUB_300001_SM_10006detail10merge_sort30DeviceMergeSortPartitionKernelIN6thrust24THRUST_300001_SM_1000_NS6detail15normal_iteratorINS5_10device_ptrIiEEEEy11comp_func_tiEEvbT_PT2_T0_SF_PSF_T1_SF_i)
        /*0038*/ 	.word	0x0000002e


	//----- nvinfo : EIATTR_FRAME_SIZE
	.align		4
.L_52:
        /*003c*/ 	.byte	0x04, 0x11
        /*003e*/ 	.short	(.L_54 - .L_53)
	.align		4
.L_53:
        /*0040*/ 	.word	index@(_ZN3cub18CUB_300001_SM_10006detail10merge_sort30DeviceMergeSortPartitionKernelIN6thrust24THRUST_300001_SM_1000_NS6detail15normal_iteratorINS5_10device_ptrIiEEEEy11comp_func_tiEEvbT_PT2_T0_SF_PSF_T1_SF_i)
        /*0044*/ 	.word	0x00000000


	//----- nvinfo : EIATTR_REGCOUNT
	.align		4
.L_54:
        /*0048*/ 	.byte	0x04, 0x2f
        /*004a*/ 	.short	(.L_56 - .L_55)
	.align		4
.L_55:
        /*004c*/ 	.word	index@(_ZN3cub18CUB_300001_SM_10006detail10merge_sort26DeviceMergeSortMergeKernelINS2_10policy_hubIN6thrust24THRUST_300001_SM_1000_NS6detail15normal_iteratorINS6_10device_ptrIiEEEEE9Policy600ESB_PNS0_8NullTypeESB_SF_y11comp_func_tiSE_EEvbT2_T3_T4_PT6_PT7_T5_PSJ_SJ_NS1_7vsmem_tE)
        /*0050*/ 	.word	0x00000028


	//----- nvinfo : EIATTR_FRAME_SIZE
	.align		4
.L_56:
        /*0054*/ 	.byte	0x04, 0x11
        /*0056*/ 	.short	(.L_58 - .L_57)
	.align		4
.L_57:
        /*0058*/ 	.word	index@(_ZN3cub18CUB_300001_SM_10006detail10merge_sort26DeviceMergeSortMergeKernelINS2_10policy_hubIN6thrust24THRUST_300001_SM_1000_NS6detail15normal_iteratorINS6_10device_ptrIiEEEEE9Policy600ESB_PNS0_8NullTypeESB_SF_y11comp_func_tiSE_EEvbT2_T3_T4_PT6_PT7_T5_PSJ_SJ_NS1_7vsmem_tE)
        /*005c*/ 	.word	0x00000000


	//----- nvinfo : EIATTR_REGCOUNT
	.align		4
.L_58:
        /*0060*/ 	.byte	0x04, 0x2f
        /*0062*/ 	.short	(.L_60 - .L_59)
	.align		4
.L_59:
        /*0064*/ 	.word	index@(_ZN3cub18CUB_300001_SM_10006detail8for_each13static_kernelINS2_12policy_hub_t12policy_500_tEmN6thrust24THRUST_300001_SM_1000_NS8cuda_cub20__uninitialized_fill7functorINS7_10device_ptrIiEEiEEEEvT0_T1_)
        /*0068*/ 	.word	0x00000008


	//----- nvinfo : EIATTR_FRAME_SIZE
	.align		4
.L_60:
        /*006c*/ 	.byte	0x04, 0x11
        /*006e*/ 	.short	(.L_62 - .L_61)
	.align		4
.L_61:
        /*0070*/ 	.word	index@(_ZN3cub18CUB_300001_SM_10006detail8for_each13static_kernelINS2_12policy_hub_t12policy_500_tEmN6thrust24THRUST_300001_SM_1000_NS8cuda_cub20__uninitialized_fill7functorINS7_10device_ptrIiEEiEEEEvT0_T1_)
        /*0074*/ 	.word	0x00000000


	//----- nvinfo : EIATTR_REGCOUNT
	.align		4
.L_62:
        /*0078*/ 	.byte	0x04, 0x2f
        /*007a*/ 	.short	(.L_64 - .L_63)
	.align		4
.L_63:
        /*007c*/ 	.word	index@(_ZN3cub18CUB_300001_SM_10006detail8for_each13static_kernelINS2_12policy_hub_t12policy_500_tElN6thrust24THRUST_300001_SM_1000_NS8cuda_cub10__tabulate7functorINS7_6detail15normal_iteratorINS7_10device_ptrIiEEEENS7_6system6detail7generic6detail22compute_sequence_valueIivEElEEEEvT0_T1_)
        /*0080*/ 	.word	0x0000000a


	//----- nvinfo : EIATTR_FRAME_SIZE
	.align		4
.L_64:
        /*0084*/ 	.byte	0x04, 0x11
        /*0086*/ 	.short	(.L_66 - .L_65)
	.align		4
.L_65:
        /*0088*/ 	.word	index@(_ZN3cub18CUB_300001_SM_10006detail8for_each13static_kernelINS2_12policy_hub_t12policy_500_tElN6thrust24THRUST_300001_SM_1000_NS8cuda_cub10__tabulate7functorINS7_6detail15normal_iteratorINS7_10device_ptrIiEEEENS7_6system6detail7generic6detail22compute_sequence_valueIivEElEEEEvT0_T1_)
        /*008c*/ 	.word	0x00000000


	//----- nvinfo : EIATTR_REGCOUNT
	.align		4
.L_66:
        /*0090*/ 	.byte	0x04, 0x2f
        /*0092*/ 	.short	(.L_68 - .L_67)
	.align		4
.L_67:
        /*0094*/ 	.word	index@(_ZN3cub18CUB_300001_SM_10006detail8for_each13static_kernelINS2_12policy_hub_t12policy_500_tEmN6thrust24THRUST_300001_SM_1000_NS8cuda_cub20__uninitialized_fill7functorINS7_10device_ptrIPiEESC_EEEEvT0_T1_)
        /*0098*/ 	.word	0x00000009


	//----- nvinfo : EIATTR_FRAME_SIZE
	.align		4
.L_68:
        /*009c*/ 	.byte	0x04, 0x11
        /*009e*/ 	.short	(.L_70 - .L_69)
	.align		4
.L_69:
        /*00a0*/ 	.word	index@(_ZN3cub18CUB_300001_SM_10006detail8for_each13static_kernelINS2_12policy_hub_t12policy_500_tEmN6thrust24THRUST_300001_SM_1000_NS8cuda_cub20__uninitialized_fill7functorINS7_10device_ptrIPiEESC_EEEEvT0_T1_)
        /*00a4*/ 	.word	0x00000000


	//----- nvinfo : EIATTR_REGCOUNT
	.align		4
.L_70:
        /*00a8*/ 	.byte	0x04, 0x2f
        /*00aa*/ 	.short	(.L_72 - .L_71)
	.align		4
.L_71:
        /*00ac*/ 	.word	index@(_ZN3cub18CUB_300001_SM_10006detail8for_each13static_kernelINS2_12policy_hub_t12policy_500_tEmN6thrust24THRUST_300001_SM_1000_NS8cuda_cub20__uninitialized_fill7functorINS7_10device_ptrIhEEhEEEEvT0_T1_)
        /*00b0*/ 	.word	0x0000000a


	//----- nvinfo : EIATTR_FRAME_SIZE
	.align		4
.L_72:
        /*00b4*/ 	.byte	0x04, 0x11
        /*00b6*/ 	.short	(.L_74 - .L_73)
	.align		4
.L_73:
        /*00b8*/ 	.word	index@(_ZN3cub18CUB_300001_SM_10006detail8for_each13static_kernelINS2_12policy_hub_t12policy_500_tEmN6thrust24THRUST_300001_SM_1000_NS8cuda_cub20__uninitialized_fill7functorINS7_10device_ptrIhEEhEEEEvT0_T1_)
        /*00bc*/ 	.word	0x00000000


	//----- nvinfo : EIATTR_REGCOUNT
	.align		4
.L_74:
        /*00c0*/ 	.byte	0x04, 0x2f
        /*00c2*/ 	.short	(.L_76 - .L_75)
	.align		4
.L_75:
        /*00c4*/ 	.word	index@(_ZN3cub18CUB_300001_SM_10006detail6reduce28DeviceReduceSingleTileKernelINS2_10policy_hubIN4cuda3std3__45tupleIJblEEEjN6thrust24THRUST_300001_SM_1000_NS8cuda_cub9__find_if7functorIS9_EEE10Policy1000ENSB_12zip_iteratorINS8_IJNSD_26transform_input_iterator_tIbNSC_6detail35transform_pair_of_input_iterators_tIbNSB_6detail15normal_iteratorINSB_10device_ptrIiEEEESQ_NS7_8equal_toIiEEEENS7_10__not_fn_tINS7_10__identityEEEEENSB_17counting_iteratorIlNSB_11use_defaultESZ_SZ_EEEEEEEPS9_jSF_S9_S9_SV_EEvT0_T1_T2_T3_T4_T6_)
        /*00c8*/ 	.word	0x00000030


	//----- nvinfo : EIATTR_FRAME_SIZE
	.align		4
.L_76:
        /*00cc*/ 	.byte	0x04, 0x11
        /*00ce*/ 	.short	(.L_78 - .L_77)
	.align		4
.L_77:
        /*00d0*/ 	.word	index@(_ZN3cub18CUB_300001_SM_10006detail6reduce28DeviceReduceSingleTileKernelINS2_10policy_hubIN4cuda3std3__45tupleIJblEEEjN6thrust24THRUST_300001_SM_1000_NS8cuda_cub9__find_if7functorIS9_EEE10Policy1000ENSB_12zip_iteratorINS8_IJNSD_26transform_input_iterator_tIbNSC_6detail35transform_pair_of_input_iterators_tIbNSB_6detail15normal_iteratorINSB_10device_ptrIiEEEESQ_NS7_8equal_toIiEEEENS7_10__not_fn_tINS7_10__identityEEEEENSB_17counting_iteratorIlNSB_11use_defaultESZ_SZ_EEEEEEEPS9_jSF_S9_S9_SV_EEvT0_T1_T2_T3_T4_T6_)
        /*00d4*/ 	.word	0x00000000


	//----- nvinfo : EIATTR_REGCOUNT
	.align		4
.L_78:
        /*00d8*/ 	.byte	0x04, 0x2f
        /*00da*/ 	.short	(.L_80 - .L_79)
	.align		4
.L_79:
        /*00dc*/ 	.word	index@(_ZN3cub18CUB_300001_SM_10006detail6reduce18DeviceReduceKernelINS2_10policy_hubIN4cuda3std3__45tupleIJblEEEjN6thrust24THRUST_300001_SM_1000_NS8cuda_cub9__find_if7functorIS9_EEE10Policy1000ENSB_12zip_iteratorINS8_IJNSD_26transform_input_iterator_tIbNSC_6detail35transform_pair_of_input_iterators_tIbNSB_6detail15normal_iteratorINSB_10device_ptrIiEEEESQ_NS7_8equal_toIiEEEENS7_10__not_fn_tINS7_10__identityEEEEENSB_17counting_iteratorIlNSB_11use_defaultESZ_SZ_EEEEEEEjSF_S9_SV_EEvT0_PT3_T1_NS0_13GridEvenShareIS16_EET2_T4_)
        /*00e0*/ 	.word	0x00000020


	//----- nvinfo : EIATTR_FRAME_SIZE
	.align		4
.L_80:
        /*00e4*/ 	.byte	0x04, 0x11
        /*00e6*/ 	.short	(.L_82 - .L_81)
	.align		4
.L_81:
        /*00e8*/ 	.word	index@(_ZN3cub18CUB_300001_SM_10006detail6reduce18DeviceReduceKernelINS2_10policy_hubIN4cuda3std3__45tupleIJblEEEjN6thrust24THRUST_300001_SM_1000_NS8cuda_cub9__find_if7functorIS9_EEE10Policy1000ENSB_12zip_iteratorINS8_IJNSD_26transform_input_iterator_tIbNSC_6detail35transform_pair_of_input_iterators_tIbNSB_6detail15normal_iteratorINSB_10device_ptrIiEEEESQ_NS7_8equal_toIiEEEENS7_10__not_fn_tINS7_10__identityEEEEENSB_17counting_iteratorIlNSB_11use_defaultESZ_SZ_EEEEEEEjSF_S9_SV_EEvT0_PT3_T1_NS0_13GridEvenShareIS16_EET2_T4_)
        /*00ec*/ 	.word	0x00000000


	//----- nvinfo : EIATTR_REGCOUNT
	.align		4
.L_82:
        /*00f0*/ 	.byte	0x04, 0x2f
        /*00f2*/ 	.short	(.L_84 - .L_83)
	.align		4
.L_83:
        /*00f4*/ 	.word	index@(_ZN3cub18CUB_300001_SM_10006detail6reduce28DeviceReduceSingleTileKernelINS2_10policy_hubIN4cuda3std3__45tupleIJblEEEjN6thrust24THRUST_300001_SM_1000_NS8cuda_cub9__find_if7functorIS9_EEE10Policy1000EPS9_SI_iSF_S9_S9_NS7_10__identityEEEvT0_T1_T2_T3_T4_T6_)
        /*00f8*/ 	.word	0x0000001c


	//----- nvinfo : EIATTR_FRAME_SIZE
	.align		4
.L_84:
        /*00fc*/ 	.byte	0x04, 0x11
        /*00fe*/ 	.short	(.L_86 - .L_85)
	.align		4
.L_85:
        /*0100*/ 	.word	index@(_ZN3cub18CUB_300001_SM_10006detail6reduce28DeviceReduceSingleTileKernelINS2_10policy_hubIN4cuda3std3__45tupleIJblEEEjN6thrust24THRUST_300001_SM_1000_NS8cuda_cub9__find_if7functorIS9_EEE10Policy1000EPS9_SI_iSF_S9_S9_NS7_10__identityEEEvT0_T1_T2_T3_T4_T6_)
        /*0104*/ 	.word	0x00000000


	//----- nvinfo : EIATTR_REGCOUNT
	.align		4
.L_86:
        /*0108*/ 	.byte	0x04, 0x2f
        /*010a*/ 	.short	(.L_88 - .L_87)
	.align		4
.L_87:
        /*010c*/ 	.word	index@(_ZN3cub18CUB_300001_SM_10006detail6reduce28DeviceReduceSingleTileKernelINS2_10policy_hubIN4cuda3std3__45tupleIJblEEEyN6thrust24THRUST_300001_SM_1000_NS8cuda_cub9__find_if7functorIS9_EEE10Policy1000ENSB_12zip_iteratorINS8_IJNSD_26transform_input_iterator_tIbNSC_6detail35transform_pair_of_input_iterators_tIbNSB_6detail15normal_iteratorINSB_10device_ptrIiEEEESQ_NS7_8equal_toIiEEEENS7_10__not_fn_tINS7_10__identityEEEEENSB_17counting_iteratorIlNSB_11use_defaultESZ_SZ_EEEEEEEPS9_ySF_S9_S9_SV_EEvT0_T1_T2_T3_T4_T6_)
        /*0110*/ 	.word	0x00000027


	//----- nvinfo : EIATTR_FRAME_SIZE
	.align		4
.L_88:
        /*0114*/ 	.byte	0x04, 0x11
        /*0116*/ 	.short	(.L_90 - .L_89)
	.align		4
.L_89:
        /*0118*/ 	.word	index@(_ZN3cub18CUB_300001_SM_10006detail6reduce28DeviceReduceSingleTileKernelINS2_10policy_hubIN4cuda3std3__45tupleIJblEEEyN6thrust24THRUST_300001_SM_1000_NS8cuda_cub9__find_if7functorIS9_EEE10Policy1000ENSB_12zip_iteratorINS8_IJNSD_26transform_input_iterator_tIbNSC_6detail35transform_pair_of_input_iterators_tIbNSB_6detail15normal_iteratorINSB_10device_ptrIiEEEESQ_NS7_8equal_toIiEEEENS7_10__not_fn_tINS7_10__identityEEEEENSB_17counting_iteratorIlNSB_11use_defaultESZ_SZ_EEEEEEEPS9_ySF_S9_S9_SV_EEvT0_T1_T2_T3_T4_T6_)
        /*011c*/ 	.word	0x00000000


	//----- nvinfo : EIATTR_REGCOUNT
	.align		4
.L_90:
        /*0120*/ 	.byte	0x04, 0x2f
        /*0122*/ 	.short	(.L_92 - .L_91)
	.align		4
.L_91:
        /*0124*/ 	.word	index@(_ZN3cub18CUB_300001_SM_10006detail6reduce18DeviceReduceKernelINS2_10policy_hubIN4cuda3std3__45tupleIJblEEEyN6thrust24THRUST_300001_SM_1000_NS8cuda_cub9__find_if7functorIS9_EEE10Policy1000ENSB_12zip_iteratorINS8_IJNSD_26transform_input_iterator_tIbNSC_6detail35transform_pair_of_input_iterators_tIbNSB_6detail15normal_iteratorINSB_10device_ptrIiEEEESQ_NS7_8equal_toIiEEEENS7_10__not_fn_tINS7_10__identityEEEEENSB_17counting_iteratorIlNSB_11use_defaultESZ_SZ_EEEEEEEySF_S9_SV_EEvT0_PT3_T1_NS0_13GridEvenShareIS16_EET2_T4_)
        /*0128*/ 	.word	0x0000001f


	//----- nvinfo : EIATTR_FRAME_SIZE
	.align		4
.L_92:
        /*012c*/ 	.byte	0x04, 0x11
        /*012e*/ 	.short	(.L_94 - .L_93)
	.align		4
.L_93:
        /*0130*/ 	.word	index@(_ZN3cub18CUB_300001_SM_10006detail6reduce18DeviceReduceKernelINS2_10policy_hubIN4cuda3std3__45tupleIJblEEEyN6thrust24THRUST_300001_SM_1000_NS8cuda_cub9__find_if7functorIS9_EEE10Policy1000ENSB_12zip_iteratorINS8_IJNSD_26transform_input_iterator_tIbNSC_6detail35transform_pair_of_input_iterators_tIbNSB_6detail15normal_iteratorINSB_10device_ptrIiEEEESQ_NS7_8equal_toIiEEEENS7_10__not_fn_tINS7_10__identityEEEEENSB_17counting_iteratorIlNSB_11use_defaultESZ_SZ_EEEEEEEySF_S9_SV_EEvT0_PT3_T1_NS0_13GridEvenShareIS16_EET2_T4_)
        /*0134*/ 	.word	0x00000000


	//----- nvinfo : EIATTR_REGCOUNT
	.align		4
.L_94:
        /*0138*/ 	.byte	0x04, 0x2f
        /*013a*/ 	.short	(.L_96 - .L_95)
	.align		4
.L_95:
        /*013c*/ 	.word	index@(_ZN3cub18CUB_300001_SM_10006detail6reduce28DeviceReduceSingleTileKernelINS2_10policy_hubIN4cuda3std3__45tupleIJblEEEyN6thrust24THRUST_300001_SM_1000_NS8cuda_cub9__find_if7functorIS9_EEE10Policy1000EPS9_SI_iSF_S9_S9_NS7_10__identityEEEvT0_T1_T2_T3_T4_T6_)
        /*0140*/ 	.word	0x0000001c


	//----- nvinfo : EIATTR_FRAME_SIZE
	.align		4
.L_96:
        /*0144*/ 	.byte	0x04, 0x11
        /*0146*/ 	.short	(.L_98 - .L_97)
	.align		4
.L_97:
        /*0148*/ 	.word	index@(_ZN3cub18CUB_300001_SM_10006detail6reduce28DeviceReduceSingleTileKernelINS2_10policy_hubIN4cuda3std3__45tupleIJblEEEyN6thrust24THRUST_300001_SM_1000_NS8cuda_cub9__find_if7functorIS9_EEE10Policy1000EPS9_SI_iSF_S9_S9_NS7_10__identityEEEvT0_T1_T2_T3_T4_T6_)
        /*014c*/ 	.word	0x00000000


	//----- nvinfo : EIATTR_MIN_STACK_SIZE
	.align		4
.L_98:
        /*0150*/ 	.byte	0x04, 0x12
        /*0152*/ 	.short	(.L_100 - .L_99)
	.align		4
.L_99:
        /*0154*/ 	.word	index@(_ZN3cub18CUB_300001_SM_10006detail6reduce28DeviceReduceSingleTileKernelINS2_10policy_hubIN4cuda3std3__45tupleIJblEEEyN6thrust24THRUST_300001_SM_1000_NS8cuda_cub9__find_if7functorIS9_EEE10Policy1000EPS9_SI_iSF_S9_S9_NS7_10__identityEEEvT0_T1_T2_T3_T4_T6_)
        /*0158*/ 	.word	0x00000000


	//----- nvinfo : EIATTR_MIN_STACK_SIZE
	.align		4
.L_100:
        /*015c*/ 	.byte	0x04, 0x12
        /*015e*/ 	.short	(.L_102 - .L_101)
	.align		4
.L_101:
        /*0160*/ 	.word	index@(_ZN3cub18CUB_300001_SM_10006detail6reduce18DeviceReduceKernelINS2_10policy_hubIN4cuda3std3__45tupleIJblEEEyN6thrust24THRUST_300001_SM_1000_NS8cuda_cub9__find_if7functorIS9_EEE10Policy1000ENSB_12zip_iteratorINS8_IJNSD_26transform_input_iterator_tIbNSC_6detail35transform_pair_of_input_iterators_tIbNSB_6detail15normal_iteratorINSB_10device_ptrIiEEEESQ_NS7_8equal_toIiEEEENS7_10__not_fn_tINS7_10__identityEEEEENSB_17counting_iteratorIlNSB_11use_defaultESZ_SZ_EEEEEEEySF_S9_SV_EEvT0_PT3_T1_NS0_13GridEvenShareIS16_EET2_T4_)
        /*0164*/ 	.word	0x00000000


	//----- nvinfo : EIATTR_MIN_STACK_SIZE
	.align		4
.L_102:
        /*0168*/ 	.byte	0x04, 0x12
        /*016a*/ 	.short	(.L_104 - .L_103)
	.align		4
.L_103:
        /*016c*/ 	.word	index@(_ZN3cub18CUB_300001_SM_10006detail6reduce28DeviceReduceSingleTileKernelINS2_10policy_hubIN4cuda3std3__45tupleIJblEEEyN6thrust24THRUST_300001_SM_1000_NS8cuda_cub9__find_if7functorIS9_EEE10Policy1000ENSB_12zip_iteratorINS8_IJNSD_26transform_input_iterator_tIbNSC_6detail35transform_pair_of_input_iterators_tIbNSB_6detail15normal_iteratorINSB_10device_ptrIiEEEESQ_NS7_8equal_toIiEEEENS7_10__not_fn_tINS7_10__identityEEEEENSB_17counting_iteratorIlNSB_11use_defaultESZ_SZ_EEEEEEEPS9_ySF_S9_S9_SV_EEvT0_T1_T2_T3_T4_T6_)
        /*0170*/ 	.word	0x00000000


	//----- nvinfo : EIATTR_MIN_STACK_SIZE
	.align		4
.L_104:
        /*0174*/ 	.byte	0x04, 0x12
        /*0176*/ 	.short	(.L_106 - .L_105)
	.align		4
.L_105:
        /*0178*/ 	.word	index@(_ZN3cub18CUB_300001_SM_10006detail6reduce28DeviceReduceSingleTileKernelINS2_10policy_hubIN4cuda3std3__45tupleIJblEEEjN6thrust24THRUST_300001_SM_1000_NS8cuda_cub9__find_if7functorIS9_EEE10Policy1000EPS9_SI_iSF_S9_S9_NS7_10__identityEEEvT0_T1_T2_T3_T4_T6_)
        /*017c*/ 	.word	0x00000000


	//----- nvinfo : EIATTR_MIN_STACK_SIZE
	.align		4
.L_106:
        /*0180*/ 	.byte	0x04, 0x12
        /*0182*/ 	.short	(.L_108 - .L_107)
	.align		4
.L_107:
        /*0184*/ 	.word	index@(_ZN3cub18CUB_300001_SM_10006detail6reduce18DeviceReduceKernelINS2_10policy_hubIN4cuda3std3__45tupleIJblEEEjN6thrust24THRUST_300001_SM_1000_NS8cuda_cub9__find_if7functorIS9_EEE10Policy1000ENSB_12zip_iteratorINS8_IJNSD_26transform_input_iterator_tIbNSC_6detail35transform_pair_of_input_iterators_tIbNSB_6detail15normal_iteratorINSB_10device_ptrIiEEEESQ_NS7_8equal_toIiEEEENS7_10__not_fn_tINS7_10__identityEEEEENSB_17counting_iteratorIlNSB_11use_defaultESZ_SZ_EEEEEEEjSF_S9_SV_EEvT0_PT3_T1_NS0_13GridEvenShareIS16_EET2_T4_)
        /*0188*/ 	.word	0x00000000


	//----- nvinfo : EIATTR_MIN_STACK_SIZE
	.align		4
.L_108:
        /*018c*/ 	.byte	0x04, 0x12
        /*018e*/ 	.short	(.L_110 - .L_109)
	.align		4
.L_109:
        /*0190*/ 	.word	index@(_ZN3cub18CUB_300001_SM_10006detail6reduce28DeviceReduceSingleTileKernelINS2_10policy_hubIN4cuda3std3__45tupleIJblEEEjN6thrust24THRUST_300001_SM_1000_NS8cuda_cub9__find_if7functorIS9_EEE10Policy1000ENSB_12zip_iteratorINS8_IJNSD_26transform_input_iterator_tIbNSC_6detail35transform_pair_of_input_iterators_tIbNSB_6detail15normal_iteratorINSB_10device_ptrIiEEEESQ_NS7_8equal_toIiEEEENS7_10__not_fn_tINS7_10__identityEEEEENSB_17counting_iteratorIlNSB_11use_defaultESZ_SZ_EEEEEEEPS9_jSF_S9_S9_SV_EEvT0_T1_T2_T3_T4_T6_)
        /*0194*/ 	.word	0x00000000


	//----- nvinfo : EIATTR_MIN_STACK_SIZE
	.align		4
.L_110:
        /*0198*/ 	.byte	0x04, 0x12
        /*019a*/ 	.short	(.L_112 - .L_111)
	.align		4
.L_111:
        /*019c*/ 	.word	index@(_ZN3cub18CUB_300001_SM_10006detail8for_each13static_kernelINS2_12policy_hub_t12policy_500_tEmN6thrust24THRUST_300001_SM_1000_NS8cuda_cub20__uninitialized_fill7functorINS7_10device_ptrIhEEhEEEEvT0_T1_)
        /*01a0*/ 	.word	0x00000000


	//----- nvinfo : EIATTR_MIN_STACK_SIZE
	.align		4
.L_112:
        /*01a4*/ 	.byte	0x04, 0x12
        /*01a6*/ 	.short	(.L_114 - .L_113)
	.align		4
.L_113:
        /*01a8*/ 	.word	index@(_ZN3cub18CUB_300001_SM_10006detail8for_each13static_kernelINS2_12policy_hub_t12policy_500_tEmN6thrust24THRUST_300001_SM_1000_NS8cuda_cub20__uninitialized_fill7functorINS7_10device_ptrIPiEESC_EEEEvT0_T1_)
        /*01ac*/ 	.word	0x00000000


	//----- nvinfo : EIATTR_MIN_STACK_SIZE
	.align		4
.L_114:
        /*01b0*/ 	.byte	0x04, 0x12
        /*01b2*/ 	.short	(.L_116 - .L_115)
	.align		4
.L_115:
        /*01b4*/ 	.word	index@(_ZN3cub18CUB_300001_SM_10006detail8for_each13static_kernelINS2_12policy_hub_t12policy_500_tElN6thrust24THRUST_300001_SM_1000_NS8cuda_cub10__tabulate7functorINS7_6detail15normal_iteratorINS7_10device_ptrIiEEEENS7_6system6detail7generic6detail22compute_sequence_valueIivEElEEEEvT0_T1_)
        /*01b8*/ 	.word	0x00000000


	//----- nvinfo : EIATTR_MIN_STACK_SIZE
	.align		4
.L_116:
        /*01bc*/ 	.byte	0x04, 0x12
        /*01be*/ 	.short	(.L_118 - .L_117)
	.align		4
.L_117:
        /*01c0*/ 	.word	index@(_ZN3cub18CUB_300001_SM_10006detail8for_each13static_kernelINS2_12policy_hub_t12policy_500_tEmN6thrust24THRUST_300001_SM_1000_NS8cuda_cub20__uninitialized_fill7functorINS7_10device_ptrIiEEiEEEEvT0_T1_)
        /*01c4*/ 	.word	0x00000000


	//----- nvinfo : EIATTR_MIN_STACK_SIZE
	.align		4
.L_118:
        /*01c8*/ 	.byte	0x04, 0x12
        /*01ca*/ 	.short	(.L_120 - .L_119)
	.align		4
.L_119:
        /*01cc*/ 	.word	index@(_ZN3cub18CUB_300001_SM_10006detail10merge_sort26DeviceMergeSortMergeKernelINS2_10policy_hubIN6thrust24THRUST_300001_SM_1000_NS6detail15normal_iteratorINS6_10device_ptrIiEEEEE9Policy600ESB_PNS0_8NullTypeESB_SF_y11comp_func_tiSE_EEvbT2_T3_T4_PT6_PT7_T5_PSJ_SJ_NS1_7vsmem_tE)
        /*01d0*/ 	.word	0x00000000


	//----- nvinfo : EIATTR_MIN_STACK_SIZE
	.align		4
.L_120:
        /*01d4*/ 	.byte	0x04, 0x12
        /*01d6*/ 	.short	(.L_122 - .L_121)
	.align		4
.L_121:
        /*01d8*/ 	.word	index@(_ZN3cub18CUB_300001_SM_10006detail10merge_sort30DeviceMergeSortPartitionKernelIN6thrust24THRUST_300001_SM_1000_NS6detail15normal_iteratorINS5_10device_ptrIiEEEEy11comp_func_tiEEvbT_PT2_T0_SF_PSF_T1_SF_i)
        /*01dc*/ 	.word	0x00000000


	//----- nvinfo : EIATTR_MIN_STACK_SIZE
	.align		4
.L_122:
        /*01e0*/ 	.byte	0x04, 0x12
        /*01e2*/ 	.short	(.L_124 - .L_123)
	.align		4
.L_123:
        /*01e4*/ 	.word	index@(_ZN3cub18CUB_300001_SM_10006detail10merge_sort30DeviceMergeSortBlockSortKernelINS2_10policy_hubIN6thrust24THRUST_300001_SM_1000_NS6detail15normal_iteratorINS6_10device_ptrIiEEEEE9Policy600ESB_PNS0_8NullTypeESB_SF_y11comp_func_tiSE_EEvbT0_T1_T2_T3_T4_PT6_PT7_T5_NS1_7vsmem_tE)
        /*01e8*/ 	.word	0x00000000


	//----- nvinfo : EIATTR_MIN_STACK_SIZE
	.align		4
.L_124:
        /*01ec*/ 	.byte	0x04, 0x12
        /*01ee*/ 	.short	(.L_126 - .L_125)
	.align		4
.L_125:
        /*01f0*/ 	.word	index@(_ZN3cub18CUB_300001_SM_10006detail11EmptyKernelIvEEvv)
        /*01f4*/ 	.word	0x00000000
.L_126:


//--------------------- .nv.compat                --------------------------
	.section	.nv.compat,"",@"SHT_CUDA_COMPAT_INFO"
	.align	4
        /*0000*/ 	.byte	0x02, 0x09, 0x00, 0x00, 0x02, 0x02, 0x01, 0x00, 0x02, 0x05, 0x05, 0x00, 0x03, 0x07, 0x01, 0x01
        /*0010*/ 	.byte	0x02, 0x03, 0x00, 0x00, 0x02, 0x06, 0x01, 0x00, 0x04, 0x0b, 0x08, 0x00, 0x09, 0x00, 0x00, 0x00
        /*0020*/ 	.byte	0x00, 0x00, 0x00, 0x00


//--------------------- .nv.info._ZN3cub18CUB_300001_SM_10006detail6reduce28DeviceReduceSingleTileKernelINS2_10policy_hubIN4cuda3std3__45tupleIJblEEEyN6thrust24THRUST_300001_SM_1000_NS8cuda_cub9__find_if7functorIS9_EEE10Policy1000EPS9_SI_iSF_S9_S9_NS7_10__identityEEEvT0_T1_T2_T3_T4_T6_ --------------------------
	.section	.nv.info._ZN3cub18CUB_300001_SM_10006detail6reduce28DeviceReduceSingleTileKernelINS2_10policy_hubIN4cuda3std3__45tupleIJblEEEyN6thrust24THRUST_300001_SM_1000_NS8cuda_cub9__find_if7functorIS9_EEE10Policy1000EPS9_SI_iSF_S9_S9_NS7_10__identityEEEvT0_T1_T2_T3_T4_T6_,"",@"SHT_CUDA_INFO"
	.sectionflags	@""
	.align	4


	//----- nvinfo : EIATTR_CUDA_API_VERSION
	.align		4
        /*0000*/ 	.byte	0x04, 0x37
        /*0002*/ 	.short	(.L_128 - .L_127)
.L_127:
        /*0004*/ 	.word	0x00000082


	//----- nvinfo : EIATTR_KPARAM_INFO
	.align		4
.L_128:
        /*0008*/ 	.byte	0x04, 0x17
        /*000a*/ 	.short	(.L_130 - .L_129)
.L_129:
        /*000c*/ 	.word	0x00000000
        /*0010*/ 	.short	0x0005
        /*0012*/ 	.short	0x0028
        /*0014*/ 	.byte	0x00, 0xf0, 0x05, 0x00


	//----- nvinfo : EIATTR_KPARAM_INFO
	.align		4
.L_130:
        /*0018*/ 	.byte	0x04, 0x17
        /*001a*/ 	.short	(.L_132 - .L_131)
.L_131:
        /*001c*/ 	.word	0x00000000
        /*0020*/ 	.short	0x0004
        /*0022*/ 	.short	0x0018
        /*0024*/ 	.byte	0x00, 0xf0, 0x41, 0x00


	//----- nvinfo : EIATTR_KPARAM_INFO
	.align		4
.L_132:
        /*0028*/ 	.byte	0x04, 0x17
        /*002a*/ 	.short	(.L_134 - .L_133)
.L_133:
        /*002c*/ 	.word	0x00000000
        /*0030*/ 	.short	0x0003
        /*0032*/ 	.short	0x0014
        /*0034*/ 	.byte	0x00, 0xf0, 0x05, 0x00


	//----- nvinfo : EIATTR_KPARAM_INFO
	.align		4
.L_134:
        /*0038*/ 	.byte	0x04, 0x17
        /*003a*/ 	.short	(.L_136 - .L_135)
.L_135:
        /*003c*/ 	.word	0x00000000
        /*0040*/ 	.short	0x0002
        /*0042*/ 	.short	0x0010
        /*0044*/ 	.byte	0x00, 0xf0, 0x11, 0x00


	//----- nvinfo : EIATTR_KPARAM_INFO
	.align		4
.L_136:
        /*0048*/ 	.byte	0x04, 0x17
        /*004a*/ 	.short	(.L_138 - .L_137)
.L_137:
        /*004c*/ 	.word	0x00000000
        /*0050*/ 	.short	0x0001
        /*0052*/ 	.short	0x0008
        /*0054*/ 	.byte	0x00, 0xf5, 0x21, 0x00


	//----- nvinfo : EIATTR_KPARAM_INFO
	.align		4
.L_138:
        /*0058*/ 	.byte	0x04, 0x17
        /*005a*/ 	.short	(.L_140 - .L_139)
.L_139:
        /*005c*/ 	.word	0x00000000
        /*0060*/ 	.short	0x0000
        /*0062*/ 	.short	0x0000
        /*0064*/ 	.byte	0x00, 0xf5, 0x21, 0x00


	//----- nvinfo : EIATTR_SPARSE_MMA_MASK
	.align		4
.L_140:
        /*0068*/ 	.byte	0x03, 0x50
        /*006a*/ 	.short	0x0000


	//----- nvinfo : EIATTR_MAXREG_COUNT
	.align		4
        /*006c*/ 	.byte	0x03, 0x1b
        /*006e*/ 	.short	0x00ff


	//----- nvinfo : EIATTR_NUM_BARRIERS
	.align		4
        /*0070*/ 	.byte	0x02, 0x4c
        /*0072*/ 	.byte	0x01
	.zero		1


	//----- nvinfo : EIATTR_MERCURY_ISA_VERSION
	.align		4
        /*0074*/ 	.byte	0x03, 0x5f
        /*0076*/ 	.short	0x0101


	//----- nvinfo : EIATTR_COOP_GROUP_MASK_REGIDS
	.align		4
        /*0078*/ 	.byte	0x04, 0x29
        /*007a*/ 	.short	(.L_142 - .L_141)


	//   ....[0]....
.L_141:
        /*007c*/ 	.word	0xffffffff


	//   ....[1]....
        /*0080*/ 	.word	0xffffffff


	//   ....[2]....
        /*0084*/ 	.word	0xffffffff


	//   ....[3]....
        /*0088*/ 	.word	0xffffffff


	//   ....[4]....
        /*008c*/ 	.word	0xffffffff


	//   ....[5]....
        /*0090*/ 	.word	0xffffffff


	//   ....[6]....
        /*0094*/ 	.word	0xffffffff


	//   ....[7]....
        /*0098*/ 	.word	0xffffffff


	//   ....[8]....
        /*009c*/ 	.word	0xffffffff


	//   ....[9]....
        /*00a0*/ 	.word	0xffffffff


	//   ....[10]....
        /*00a4*/ 	.word	0xffffffff


	//   ....[11]....
        /*00a8*/ 	.word	0xffffffff


	//   ....[12]....
        /*00ac*/ 	.word	0xffffffff


	//   ....[13]....
        /*00b0*/ 	.word	0xffffffff


	//   ....[14]....
        /*00b4*/ 	.word	0xffffffff


	//   ....[15]....
        /*00b8*/ 	.word	0xffffffff


	//   ....[16]....
        /*00bc*/ 	.word	0xffffffff


	//   ....[17]....
        /*00c0*/ 	.word	0xffffffff


	//   ....[18]....
        /*00c4*/ 	.word	0xffffffff


	//   ....[19]....
        /*00c8*/ 	.word	0xffffffff


	//   ....[20]....
        /*00cc*/ 	.word	0xffffffff


	//   ....[21]....
        /*00d0*/ 	.word	0xffffffff


	//   ....[22]....
        /*00d4*/ 	.word	0xffffffff


	//   ....[23]....
        /*00d8*/ 	.word	0xffffffff


	//   ....[24]....
        /*00dc*/ 	.word	0xffffffff


	//   ....[25]....
        /*00e0*/ 	.word	0xffffffff


	//   ....[26]....
        /*00e4*/ 	.word	0xffffffff


	//   ....[27]....
        /*00e8*/ 	.word	0xffffffff


	//   ....[28]....
        /*00ec*/ 	.word	0xffffffff


	//   ....[29]....
        /*00f0*/ 	.word	0xffffffff


	//   ....[30]....
        /*00f4*/ 	.word	0xffffffff


	//   ....[31]....
        /*00f8*/ 	.word	0xffffffff


	//   ....[32]....
        /*00fc*/ 	.word	0xffffffff


	//   ....[33]....
        /*0100*/ 	.word	0xffffffff


	//   ....[34]....
        /*0104*/ 	.word	0xffffffff


	//   ....[35]....
        /*0108*/ 	.word	0xffffffff


	//   ....[36]....
        /*010c*/ 	.word	0xffffffff


	//   ....[37]....
        /*0110*/ 	.word	0xffffffff


	//   ....[38]....
        /*0114*/ 	.word	0xffffffff


	//   ....[39]....
        /*0118*/ 	.word	0xffffffff


	//   ....[40]....
        /*011c*/ 	.word	0xffffffff


	//   ....[41]....
        /*0120*/ 	.word	0xffffffff


	//   ....[42]....
        /*0124*/ 	.word	0xffffffff


	//   ....[43]....
        /*0128*/ 	.word	0xffffffff


	//   ....[44]....
        /*012c*/ 	.word	0xffffffff


	//----- nvinfo : EIATTR_COOP_GROUP_INSTR_OFFSETS
	.align		4
.L_142:
        /*0130*/ 	.byte	0x04, 0x28
        /*0132*/ 	.short	(.L_144 - .L_143)


	//   ....[0]....
.L_143:
        /*0134*/ 	.word	0x000007d0


	//   ....[1]....
        /*0138*/ 	.word	0x000007e0


	//   ....[2]....
        /*013c*/ 	.word	0x000007f0


	//   ....[3]....
        /*0140*/ 	.word	0x00000940


	//   ....[4]....
        /*0144*/ 	.word	0x00000970


	//   ....[5]....
        /*0148*/ 	.word	0x000009a0


	//   ....[6]....
        /*014c*/ 	.word	0x00000ac0


	//   ....[7]....
        /*0150*/ 	.word	0x00000ae0


	//   ....[8]....
        /*0154*/ 	.word	0x00000af0


	//   ....[9]....
        /*0158*/ 	.word	0x00000c10


	//   ....[10]....
        /*015c*/ 	.word	0x00000c30


	//   ....[11]....
        /*0160*/ 	.word	0x00000c40


	//   ....[12]....
        /*0164*/ 	.word	0x00000d60


	//   ....[13]....
        /*0168*/ 	.word	0x00000d80


	//   ....[14]....
        /*016c*/ 	.word	0x00000d90


	//   ....[15]....
        /*0170*/ 	.word	0x00001520


	//   ....[16]....
        /*0174*/ 	.word	0x000015b0


	//   ....[17]....
        /*0178*/ 	.word	0x000015e0


	//   ....[18]....
        /*017c*/ 	.word	0x00001700


	//   ....[19]....
        /*0180*/ 	.word	0x00001730


	//   ....[20]....
        /*0184*/ 	.word	0x00001740


	//   ....[21]....
        /*0188*/ 	.word	0x00001860


	//   ....[22]....
        /*018c*/ 	.word	0x00001880


	//   ....[23]....
        /*0190*/ 	.word	0x00001890


	//   ....[24]....
        /*0194*/ 	.word	0x000019b0


	//   ....[25]....
        /*0198*/ 	.word	0x000019d0


	//   ....[26]....
        /*019c*/ 	.word	0x000019e0


	//   ....[27]....
        /*01a0*/ 	.word	0x00001b00


	//   ....[28]....
        /*01a4*/ 	.word	0x00001b20


	//   ....[29]....
        /*01a8*/ 	.word	0x00001b30


	//   ....[30]....
        /*01ac*/ 	.word	0x000031b0


	//   ....[31]....
        /*01b0*/ 	.word	0x000031c0


	//   ....[32]....
        /*01b4*/ 	.word	0x000031d0


	//   ....[33]....
        /*01b8*/ 	.word	0x00003320


	//   ....[34]....
        /*01bc*/ 	.word	0x00003350


	//   ....[35]....
        /*01c0*/ 	.word	0x00003380


	//   ....[36]....
        /*01c4*/ 	.word	0x000034a0


	//   ....[37]....
        /*01c8*/ 	.word	0x000034c0


	//   ....[38]....
        /*01cc*/ 	.word	0x000034d0


	//   ....[39]....
        /*01d0*/ 	.word	0x000035f0


	//   ....[40]....
        /*01d4*/ 	.word	0x00003610


	//   ....[41]....
        /*01d8*/ 	.word	0x00003620


	//   ....[42]....
        /*01dc*/ 	.word	0x00003740


	//   ....[43]....
        /*01e0*/ 	.word	0x00003760


	//   ....[44]....
        /*01e4*/ 	.word	0x00003770


	//----- nvinfo : EIATTR_VRC_CTA_INIT_COUNT
	.align		4
.L_144:
        /*01e8*/ 	.byte	0x02, 0x4a
	.zero		1
	.zero		1


	//----- nvinfo : EIATTR_EXIT_INSTR_OFFSETS
	.align		4
        /*01ec*/ 	.byte	0x04, 0x1c
        /*01ee*/ 	.short	(.L_146 - .L_145)


	//   ....[0]....
.L_145:
        /*01f0*/ 	.word	0x00000080


	//   ....[1]....
        /*01f4*/ 	.word	0x000000d0


	//   ....[2]....
        /*01f8*/ 	.word	0x00003e80


	//   ....[3]....
        /*01fc*/ 	.word	0x00003f70


	//----- nvinfo : EIATTR_MAX_THREADS
	.align		4
.L_146:
        /*0200*/ 	.byte	0x04, 0x05
        /*0202*/ 	.short	(.L_148 - .L_147)
.L_147:
        /*0204*/ 	.word	0x00000100
        /*0208*/ 	.word	0x00000001
        /*020c*/ 	.word	0x00000001


	//----- nvinfo : EIATTR_CRS_STACK_SIZE
	.align		4
.L_148:
        /*0210*/ 	.byte	0x04, 0x1e
        /*0212*/ 	.short	(.L_150 - .L_149)
.L_149:
        /*0214*/ 	.word	0x00000000


	//----- nvinfo : EIATTR_CBANK_PARAM_SIZE
	.align		4
.L_150:
        /*0218*/ 	.byte	0x03, 0x19
        /*021a*/ 	.short	0x0029


	//----- nvinfo : EIATTR_PARAM_CBANK
	.align		4
        /*021c*/ 	.byte	0x04, 0x0a
        /*021e*/ 	.short	(.L_152 - .L_151)
	.align		4
.L_151:
        /*0220*/ 	.word	index@(.nv.constant0._ZN3cub18CUB_300001_SM_10006detail6reduce28DeviceReduceSingleTileKernelINS2_10policy_hubIN4cuda3std3__45tupleIJblEEEyN6thrust24THRUST_300001_SM_1000_NS8cuda_cub9__find_if7functorIS9_EEE10Policy1000EPS9_SI_iSF_S9_S9_NS7_10__identityEEEvT0_T1_T2_T3_T4_T6_)
        /*0224*/ 	.short	0x0380
        /*0226*/ 	.short	0x0029


	//----- nvinfo : EIATTR_SW_WAR
	.align		4
.L_152:
        /*0228*/ 	.byte	0x04, 0x36
        /*022a*/ 	.short	(.L_154 - .L_153)
.L_153:
        /*022c*/ 	.word	0x00000008
.L_154:


//--------------------- .nv.info._ZN3cub18CUB_300001_SM_10006detail6reduce18DeviceReduceKernelINS2_10policy_hubIN4cuda3std3__45tupleIJblEEEyN6thrust24THRUST_300001_SM_1000_NS8cuda_cub9__find_if7functorIS9_EEE10Policy1000ENSB_12zip_iteratorINS8_IJNSD_26transform_input_iterator_tIbNSC_6detail35transform_pair_of_input_iterators_tIbNSB_6detail15normal_iteratorINSB_10device_ptrIiEEEESQ_NS7_8equal_toIiEEEENS7_10__not_fn_tINS7_10__identityEEEEENSB_17counting_iteratorIlNSB_11use_defaultESZ_SZ_EEEEEEEySF_S9_SV_EEvT0_PT3_T1_NS0_13GridEvenShareIS16_EET2_T4_ --------------------------
	.section	.nv.info._ZN3cub18CUB_300001_SM_10006detail6reduce18DeviceReduceKernelINS2_10policy_hubIN4cuda3std3__45tupleIJblEEEyN6thrust24THRUST_300001_SM_1000_NS8cuda_cub9__find_if7functorIS9_EEE10Policy1000ENSB_12zip_iteratorINS8_IJNSD_26transform_input_iterator_tIbNSC_6detail35transform_pair_of_input_iterators_tIbNSB_6detail15normal_iteratorINSB_10device_ptrIiEEEESQ_NS7_8equal_toIiEEEENS7_10__not_fn_tINS7_10__identityEEEEENSB_17counting_iteratorIlNSB_11use_defaultESZ_SZ_EEEEEEEySF_S9_SV_EEvT0_PT3_T1_NS0_13GridEvenShareIS16_EET2_T4_,"",@"SHT_CUDA_INFO"
	.sectionflags	@""
	.align	4


	//----- nvinfo : EIATTR_CUDA_API_VERSION
	.align		4
        /*0000*/ 	.byte	0x04, 0x37
        /*0002*/ 	.short	(.L_156 - .L_155)
.L_155:
        /*0004*/ 	.word	0x00000082


	//----- nvinfo : EIATTR_KPARAM_INFO
	.align		4
.L_156:
        /*0008*/ 	.byte	0x04, 0x17
        /*000a*/ 	.short	(.L_158 - .L_157)
.L_157:
        /*000c*/ 	.word	0x00000000
        /*0010*/ 	.short	0x0005
        /*0012*/ 	.short	0x0081
        /*0014*/ 	.byte	0x00, 0xf0, 0x05, 0x00


	//----- nvinfo : EIATTR_KPARAM_INFO
	.align		4
.L_158:
        /*0018*/ 	.byte	0x04, 0x17
        /*001a*/ 	.short	(.L_160 - .L_159)
.L_159:
        /*001c*/ 	.word	0x00000000
        /*0020*/ 	.short	0x0004
        /*0022*/ 	.short	0x0080
        /*0024*/ 	.byte	0x00, 0xf0, 0x05, 0x00


	//----- nvinfo : EIATTR_KPARAM_INFO
	.align		4
.L_160:
        /*0028*/ 	.byte	0x04, 0x17
        /*002a*/ 	.short	(.L_162 - .L_161)
.L_161:
        /*002c*/ 	.word	0x00000000
        /*0030*/ 	.short	0x0003
        /*0032*/ 	.short	0x0038
        /*0034*/ 	.byte	0x00, 0xf0, 0x21, 0x01


	//----- nvinfo : EIATTR_KPARAM_INFO
	.align		4
.L_162:
        /*0038*/ 	.byte	0x04, 0x17
        /*003a*/ 	.short	(.L_164 - .L_163)
.L_163:
        /*003c*/ 	.word	0x00000000
        /*0040*/ 	.short	0x0002
        /*0042*/ 	.short	0x0030
        /*0044*/ 	.byte	0x00, 0xf0, 0x21, 0x00


	//----- nvinfo : EIATTR_KPARAM_INFO
	.align		4
.L_164:
        /*0048*/ 	.byte	0x04, 0x17
        /*004a*/ 	.short	(.L_166 - .L_165)
.L_165:
        /*004c*/ 	.word	0x00000000
        /*0050*/ 	.short	0x0001
        /*0052*/ 	.short	0x0028
        /*0054*/ 	.byte	0x00, 0xf5, 0x21, 0x00


	//----- nvinfo : EIATTR_KPARAM_INFO
	.align		4
.L_166:
        /*0058*/ 	.byte	0x04, 0x17
        /*005a*/ 	.short	(.L_168 - .L_167)
.L_167:
        /*005c*/ 	.word	0x00000000
        /*0060*/ 	.short	0x0000
        /*0062*/ 	.short	0x0000
        /*0064*/ 	.byte	0x00, 0xf0, 0xa1, 0x00


	//----- nvinfo : EIATTR_SPARSE_MMA_MASK
	.align		4
.L_168:
        /*0068*/ 	.byte	0x03, 0x50
        /*006a*/ 	.short	0x0000


	//----- nvinfo : EIATTR_MAXREG_COUNT
	.align		4
        /*006c*/ 	.byte	0x03, 0x1b
        /*006e*/ 	.short	0x00ff


	//----- nvinfo : EIATTR_NUM_BARRIERS
	.align		4
        /*0070*/ 	.byte	0x02, 0x4c
        /*0072*/ 	.byte	0x01
	.zero		1


	//----- nvinfo : EIATTR_MERCURY_ISA_VERSION
	.align		4
        /*0074*/ 	.byte	0x03, 0x5f
        /*0076*/ 	.short	0x0101


	//----- nvinfo : EIATTR_COOP_GROUP_MASK_REGIDS
	.align		4
        /*0078*/ 	.byte	0x04, 0x29
        /*007a*/ 	.short	(.L_170 - .L_169)


	//   ....[0]....
.L_169:
        /*007c*/ 	.word	0xffffffff


	//   ....[1]....
        /*0080*/ 	.word	0xffffffff


	//   ....[2]....
        /*0084*/ 	.word	0xffffffff


	//   ....[3]....
        /*0088*/ 	.word	0xffffffff


	//   ....[4]....
        /*008c*/ 	.word	0xffffffff


	//   ....[5]....
        /*0090*/ 	.word	0xffffffff


	//   ....[6]....
        /*0094*/ 	.word	0xffffffff


	//   ....[7]....
        /*0098*/ 	.word	0xffffffff


	//   ....[8]....
        /*009c*/ 	.word	0xffffffff


	//   ....[9]....
        /*00a0*/ 	.word	0xffffffff


	//   ....[10]....
        /*00a4*/ 	.word	0xffffffff


	//   ....[11]....
        /*00a8*/ 	.word	0xffffffff


	//   ....[12]....
        /*00ac*/ 	.word	0xffffffff


	//   ....[13]....
        /*00b0*/ 	.word	0xffffffff


	//   ....[14]....
        /*00b4*/ 	.word	0xffffffff


	//   ....[15]....
        /*00b8*/ 	.word	0xffffffff


	//   ....[16]....
        /*00bc*/ 	.word	0xffffffff


	//   ....[17]....
        /*00c0*/ 	.word	0xffffffff


	//   ....[18]....
        /*00c4*/ 	.word	0xffffffff


	//   ....[19]....
        /*00c8*/ 	.word	0xffffffff


	//   ....[20]....
        /*00cc*/ 	.word	0xffffffff


	//   ....[21]....
        /*00d0*/ 	.word	0xffffffff


	//   ....[22]....
        /*00d4*/ 	.word	0xffffffff


	//   ....[23]....
        /*00d8*/ 	.word	0xffffffff


	//   ....[24]....
        /*00dc*/ 	.word	0xffffffff


	//   ....[25]....
        /*00e0*/ 	.word	0xffffffff


	//   ....[26]....
        /*00e4*/ 	.word	0xffffffff


	//   ....[27]....
        /*00e8*/ 	.word	0xffffffff


	//   ....[28]....
        /*00ec*/ 	.word	0xffffffff


	//   ....[29]....
        /*00f0*/ 	.word	0xffffffff


	//   ....[30]....
        /*00f4*/ 	.word	0xffffffff


	//   ....[31]....
        /*00f8*/ 	.word	0xffffffff


	//   ....[32]....
        /*00fc*/ 	.word	0xffffffff


	//   ....[33]....
        /*0100*/ 	.word	0xffffffff


	//   ....[34]....
        /*0104*/ 	.word	0xffffffff


	//   ....[35]....
        /*0108*/ 	.word	0xffffffff


	//   ....[36]....
        /*010c*/ 	.word	0xffffffff


	//   ....[37]....
        /*0110*/ 	.word	0xffffffff


	//   ....[38]....
        /*0114*/ 	.word	0xffffffff


	//   ....[39]....
        /*0118*/ 	.word	0xffffffff


	//   ....[40]....
        /*011c*/ 	.word	0xffffffff


	//   ....[41]....
        /*0120*/ 	.word	0xffffffff


	//   ....[42]....
        /*0124*/ 	.word	0xffffffff


	//   ....[43]....
        /*0128*/ 	.word	0xffffffff


	//   ....[44]....
        /*012c*/ 	.word	0xffffffff


	//----- nvinfo : EIATTR_COOP_GROUP_INSTR_OFFSETS
	.align		4
.L_170:
        /*0130*/ 	.byte	0x04, 0x28
        /*0132*/ 	.short	(.L_172 - .L_171)


	//   ....[0]....
.L_171:
        /*0134*/ 	.word	0x00001720


	//   ....[1]....
        /*0138*/ 	.word	0x00001730


	//   ....[2]....
        /*013c*/ 	.word	0x00001740


	//   ....[3]....
        /*0140*/ 	.word	0x00001890


	//   ....[4]....
        /*0144*/ 	.word	0x000018c0


	//   ....[5]....
        /*0148*/ 	.word	0x000018f0


	//   ....[6]....
        /*014c*/ 	.word	0x00001a10


	//   ....[7]....
        /*0150*/ 	.word	0x00001a30


	//   ....[8]....
        /*0154*/ 	.word	0x00001a40


	//   ....[9]....
        /*0158*/ 	.word	0x00001b60


	//   ....[10]....
        /*015c*/ 	.word	0x00001b80


	//   ....[11]....
        /*0160*/ 	.word	0x00001b90


	//   ....[12]....
        /*0164*/ 	.word	0x00001cb0


	//   ....[13]....
        /*0168*/ 	.word	0x00001cd0


	//   ....[14]....
        /*016c*/ 	.word	0x00001ce0


	//   ....[15]....
        /*0170*/ 	.word	0x00002470


	//   ....[16]....
        /*0174*/ 	.word	0x00002500


	//   ....[17]....
        /*0178*/ 	.word	0x00002530


	//   ....[18]....
        /*017c*/ 	.word	0x00002650


	//   ....[19]....
        /*0180*/ 	.word	0x00002680


	//   ....[20]....
        /*0184*/ 	.word	0x00002690


	//   ....[21]....
        /*0188*/ 	.word	0x000027b0


	//   ....[22]....
        /*018c*/ 	.word	0x000027d0


	//   ....[23]....
        /*0190*/ 	.word	0x000027e0


	//   ....[24]....
        /*0194*/ 	.word	0x00002900


	//   ....[25]....
        /*0198*/ 	.word	0x00002920


	//   ....[26]....
        /*019c*/ 	.word	0x00002930


	//   ....[27]....
        /*01a0*/ 	.word	0x00002a50


	//   ....[28]....
        /*01a4*/ 	.word	0x00002a70


	//   ....[29]....
        /*01a8*/ 	.word	0x00002a80


	//   ....[30]....
        /*01ac*/ 	.word	0x000050d0


	//   ....[31]....
        /*01b0*/ 	.word	0x000050e0


	//   ....[32]....
        /*01b4*/ 	.word	0x000050f0


	//   ....[33]....
        /*01b8*/ 	.word	0x00005230


	//   ....[34]....
        /*01bc*/ 	.word	0x00005260


	//   ....[35]....
        /*01c0*/ 	.word	0x00005290


	//   ....[36]....
        /*01c4*/ 	.word	0x000053c0


	//   ....[37]....
        /*01c8*/ 	.word	0x000053e0


	//   ....[38]....
        /*01cc*/ 	.word	0x000053f0


	//   ....[39]....
        /*01d0*/ 	.word	0x00005510


	//   ....[40]....
        /*01d4*/ 	.word	0x00005530


	//   ....[41]....
        /*01d8*/ 	.word	0x00005540


	//   ....[42]....
        /*01dc*/ 	.word	0x00005660


	//   ....[43]....
        /*01e0*/ 	.word	0x00005680


	//   ....[44]....
        /*01e4*/ 	.word	0x00005690


	//----- nvinfo : EIATTR_VRC_CTA_INIT_COUNT
	.align		4
.L_172:
        /*01e8*/ 	.byte	0x02, 0x4a
	.zero		1
	.zero		1


	//----- nvinfo : EIATTR_EXIT_INSTR_OFFSETS
	.align		4
        /*01ec*/ 	.byte	0x04, 0x1c
        /*01ee*/ 	.short	(.L_174 - .L_173)


	//   ....[0]....
.L_173:
        /*01f0*/ 	.word	0x00005da0


	//   ....[1]....
        /*01f4*/ 	.word	0x00005df0


	//----- nvinfo : EIATTR_MAX_THREADS
	.align		4
.L_174:
        /*01f8*/ 	.byte	0x04, 0x05
        /*01fa*/ 	.short	(.L_176 - .L_175)
.L_175:
        /*01fc*/ 	.word	0x00000100
        /*0200*/ 	.word	0x00000001
        /*0204*/ 	.word	0x00000001


	//----- nvinfo : EIATTR_CRS_STACK_SIZE
	.align		4
.L_176:
        /*0208*/ 	.byte	0x04, 0x1e
        /*020a*/ 	.short	(.L_178 - .L_177)
.L_177:
        /*020c*/ 	.word	0x00000000


	//----- nvinfo : EIATTR_CBANK_PARAM_SIZE
	.align		4
.L_178:
        /*0210*/ 	.byte	0x03, 0x19
        /*0212*/ 	.short	0x0082


	//----- nvinfo : EIATTR_PARAM_CBANK
	.align		4
        /*0214*/ 	.byte	0x04, 0x0a
        /*0216*/ 	.short	(.L_180 - .L_179)
	.align		4
.L_179:
        /*0218*/ 	.word	index@(.nv.constant0._ZN3cub18CUB_300001_SM_10006detail6reduce18DeviceReduceKernelINS2_10policy_hubIN4cuda3std3__45tupleIJblEEEyN6thrust24THRUST_300001_SM_1000_NS8cuda_cub9__find_if7functorIS9_EEE10Policy1000ENSB_12zip_iteratorINS8_IJNSD_26transform_input_iterator_tIbNSC_6detail35transform_pair_of_input_iterators_tIbNSB_6detail15normal_iteratorINSB_10device_ptrIiEEEESQ_NS7_8equal_toIiEEEENS7_10__not_fn_tINS7_10__identityEEEEENSB_17counting_iteratorIlNSB_11use_defaultESZ_SZ_EEEEEEEySF_S9_SV_EEvT0_PT3_T1_NS0_13GridEvenShareIS16_EET2_T4_)
        /*021c*/ 	.short	0x0380
        /*021e*/ 	.short	0x0082


	//----- nvinfo : EIATTR_SW_WAR
	.align		4
.L_180:
        /*0220*/ 	.byte	0x04, 0x36
        /*0222*/ 	.short	(.L_182 - .L_181)
.L_181:
        /*0224*/ 	.word	0x00000008
.L_182:


//--------------------- .nv.info._ZN3cub18CUB_300001_SM_10006detail6reduce28DeviceReduceSingleTileKernelINS2_10policy_hubIN4cuda3std3__45tupleIJblEEEyN6thrust24THRUST_300001_SM_1000_NS8cuda_cub9__find_if7functorIS9_EEE10Policy1000ENSB_12zip_iteratorINS8_IJNSD_26transform_input_iterator_tIbNSC_6detail35transform_pair_of_input_iterators_tIbNSB_6detail15normal_iteratorINSB_10device_ptrIiEEEESQ_NS7_8equal_toIiEEEENS7_10__not_fn_tINS7_10__identityEEEEENSB_17counting_iteratorIlNSB_11use_defaultESZ_SZ_EEEEEEEPS9_ySF_S9_S9_SV_EEvT0_T1_T2_T3_T4_T6_ --------------------------
	.section	.nv.info._ZN3cub18CUB_300001_SM_10006detail6reduce28DeviceReduceSingleTileKernelINS2_10policy_hubIN4cuda3std3__45tupleIJblEEEyN6thrust24THRUST_300001_SM_1000_NS8cuda_cub9__find_if7functorIS9_EEE10Policy1000ENSB_12zip_iteratorINS8_IJNSD_26transform_input_iterator_tIbNSC_6detail35transform_pair_of_input_iterators_tIbNSB_6detail15normal_iteratorINSB_10device_ptrIiEEEESQ_NS7_8equal_toIiEEEENS7_10__not_fn_tINS7_10__identityEEEEENSB_17counting_iteratorIlNSB_11use_defaultESZ_SZ_EEEEEEEPS9_ySF_S9_S9_SV_EEvT0_T1_T2_T3_T4_T6_,"",@"SHT_CUDA_INFO"
	.sectionflags	@""
	.align	4


	//----- nvinfo : EIATTR_CUDA_API_VERSION
	.align		4
        /*0000*/ 	.byte	0x04, 0x37
        /*0002*/ 	.short	(.L_184 - .L_183)
.L_183:
        /*0004*/ 	.word	0x00000082


	//----- nvinfo : EIATTR_KPARAM_INFO
	.align		4
.L_184:
        /*0008*/ 	.byte	0x04, 0x17
        /*000a*/ 	.short	(.L_186 - .L_185)
.L_185:
        /*000c*/ 	.word	0x00000000
        /*0010*/ 	.short	0x0005
        /*0012*/ 	.short	0x0050
        /*0014*/ 	.byte	0x00, 0xf0, 0x05, 0x00


	//----- nvinfo : EIATTR_KPARAM_INFO
	.align		4
.L_186:
        /*0018*/ 	.byte	0x04, 0x17
        /*001a*/ 	.short	(.L_188 - .L_187)
.L_187:
        /*001c*/ 	.word	0x00000000
        /*0020*/ 	.short	0x0004
        /*0022*/ 	.short	0x0040
        /*0024*/ 	.byte	0x00, 0xf0, 0x41, 0x00


	//----- nvinfo : EIATTR_KPARAM_INFO
	.align		4
.L_188:
        /*0028*/ 	.byte	0x04, 0x17
        /*002a*/ 	.short	(.L_190 - .L_189)
.L_189:
        /*002c*/ 	.word	0x00000000
        /*0030*/ 	.short	0x0003
        /*0032*/ 	.short	0x0038
        /*0034*/ 	.byte	0x00, 0xf0, 0x05, 0x00


	//----- nvinfo : EIATTR_KPARAM_INFO
	.align		4
.L_190:
        /*0038*/ 	.byte	0x04, 0x17
        /*003a*/ 	.short	(.L_192 - .L_191)
.L_191:
        /*003c*/ 	.word	0x00000000
        /*0040*/ 	.short	0x0002
        /*0042*/ 	.short	0x0030
        /*0044*/ 	.byte	0x00, 0xf0, 0x21, 0x00


	//----- nvinfo : EIATTR_KPARAM_INFO
	.align		4
.L_192:
        /*0048*/ 	.byte	0x04, 0x17
        /*004a*/ 	.short	(.L_194 - .L_193)
.L_193:
        /*004c*/ 	.word	0x00000000
        /*0050*/ 	.short	0x0001
        /*0052*/ 	.short	0x0028
        /*0054*/ 	.byte	0x00, 0xf5, 0x21, 0x00


	//----- nvinfo : EIATTR_KPARAM_INFO
	.align		4
.L_194:
        /*0058*/ 	.byte	0x04, 0x17
        /*005a*/ 	.short	(.L_196 - .L_195)
.L_195:
        /*005c*/ 	.word	0x00000000
        /*0060*/ 	.short	0x0000
        /*0062*/ 	.short	0x0000
        /*0064*/ 	.byte	0x00, 0xf0, 0xa1, 0x00


	//----- nvinfo : EIATTR_SPARSE_MMA_MASK
	.align		4
.L_196:
        /*0068*/ 	.byte	0x03, 0x50
        /*006a*/ 	.short	0x0000


	//----- nvinfo : EIATTR_MAXREG_COUNT
	.align		4
        /*006c*/ 	.byte	0x03, 0x1b
        /*006e*/ 	.short	0x00ff


	//----- nvinfo : EIATTR_NUM_BARRIERS
	.align		4
        /*0070*/ 	.byte	0x02, 0x4c
        /*0072*/ 	.byte	0x01
	.zero		1


	//----- nvinfo : EIATTR_MERCURY_ISA_VERSION
	.align		4
        /*0074*/ 	.byte	0x03, 0x5f
        /*0076*/ 	.short	0x0101


	//----- nvinfo : EIATTR_COOP_GROUP_MASK_REGIDS
	.align		4
        /*0078*/ 	.byte	0x04, 0x29
        /*007a*/ 	.short	(.L_198 - .L_197)


	//   ....[0]....
.L_197:
        /*007c*/ 	.word	0xffffffff


	//   ....[1]....
        /*0080*/ 	.word	0xffffffff


	//   ....[2]....
        /*0084*/ 	.word	0xffffffff


	//   ....[3]....
        /*0088*/ 	.word	0xffffffff


	//   ....[4]....
        /*008c*/ 	.word	0xffffffff


	//   ....[5]....
        /*0090*/ 	.word	0xffffffff


	//   ....[6]....
        /*0094*/ 	.word	0xffffffff


	//   ....[7]....
        /*0098*/ 	.word	0xffffffff


	//   ....[8]....
        /*009c*/ 	.word	0xffffffff


	//   ....[9]....
        /*00a0*/ 	.word	0xffffffff


	//   ....[10]....
        /*00a4*/ 	.word	0xffffffff


	//   ....[11]....
        /*00a8*/ 	.word	0xffffffff


	//   ....[12]....
        /*00ac*/ 	.word	0xffffffff


	//   ....[13]....
        /*00b0*/ 	.word	0xffffffff


	//   ....[14]....
        /*00b4*/ 	.word	0xffffffff


	//   ....[15]....
        /*00b8*/ 	.word	0xffffffff


	//   ....[16]....
        /*00bc*/ 	.word	0xffffffff


	//   ....[17]....
        /*00c0*/ 	.word	0xffffffff


	//   ....[18]....
        /*00c4*/ 	.word	0xffffffff


	//   ....[19]....
        /*00c8*/ 	.word	0xffffffff


	//   ....[20]....
        /*00cc*/ 	.word	0xffffffff


	//   ....[21]....
        /*00d0*/ 	.word	0xffffffff


	//   ....[22]....
        /*00d4*/ 	.word	0xffffffff


	//   ....[23]....
        /*00d8*/ 	.word	0xffffffff


	//   ....[24]....
        /*00dc*/ 	.word	0xffffffff


	//   ....[25]....
        /*00e0*/ 	.word	0xffffffff


	//   ....[26]....
        /*00e4*/ 	.word	0xffffffff


	//   ....[27]....
        /*00e8*/ 	.word	0xffffffff


	//   ....[28]....
        /*00ec*/ 	.word	0xffffffff


	//   ....[29]....
        /*00f0*/ 	.word	0xffffffff


	//   ....[30]....
        /*00f4*/ 	.word	0xffffffff


	//   ....[31]....
        /*00f8*/ 	.word	0xffffffff


	//   ....[32]....
        /*00fc*/ 	.word	0xffffffff


	//   ....[33]....
        /*0100*/ 	.word	0xffffffff


	//   ....[34]....
        /*0104*/ 	.word	0xffffffff


	//   ....[35]....
        /*0108*/ 	.word	0xffffffff


	//   ....[36]....
        /*010c*/ 	.word	0xffffffff


	//   ....[37]....
        /*0110*/ 	.word	0xffffffff


	//   ....[38]....
        /*0114*/ 	.word	0xffffffff


	//   ....[39]....
        /*0118*/ 	.word	0xffffffff


	//   ....[40]....
        /*011c*/ 	.word	0xffffffff


	//   ....[41]....
        /*0120*/ 	.word	0xffffffff


	//   ....[42]....
        /*0124*/ 	.word	0xffffffff


	//   ....[43]....
        /*0128*/ 	.word	0xffffffff


	//   ....[44]....
        /*012c*/ 	.word	0xffffffff


	//----- nvinfo : EIATTR_COOP_GROUP_INSTR_OFFSETS
	.align		4
.L_198:
        /*0130*/ 	.byte	0x04, 0x28
        /*0132*/ 	.short	(.L_200 - .L_199)


	//   ....[0]....
.L_199:
        /*0134*/ 	.word	0x00001490


	//   ....[1]....
        /*0138*/ 	.word	0x000014a0


	//   ....[2]....
        /*013c*/ 	.word	0x000014b0


	//   ....[3]....
        /*0140*/ 	.word	0x00001600


	//   ....[4]....
        /*0144*/ 	.word	0x00001630


	//   ....[5]....
        /*0148*/ 	.word	0x00001660


	//   ....[6]....
        /*014c*/ 	.word	0x00001780


	//   ....[7]....
        /*0150*/ 	.word	0x000017a0


	//   ....[8]....
        /*0154*/ 	.word	0x000017b0


	//   ....[9]....
        /*0158*/ 	.word	0x000018d0


	//   ....[10]....
        /*015c*/ 	.word	0x000018f0


	//   ....[11]....
        /*0160*/ 	.word	0x00001900


	//   ....[12]....
        /*0164*/ 	.word	0x00001a20


	//   ....[13]....
        /*0168*/ 	.word	0x00001a40


	//   ....[14]....
        /*016c*/ 	.word	0x00001a50


	//   ....[15]....
        /*0170*/ 	.word	0x000021d0


	//   ....[16]....
        /*0174*/ 	.word	0x00002260


	//   ....[17]....
        /*0178*/ 	.word	0x00002290


	//   ....[18]....
        /*017c*/ 	.word	0x000023b0


	//   ....[19]....
        /*0180*/ 	.word	0x000023e0


	//   ....[20]....
        /*0184*/ 	.word	0x000023f0


	//   ....[21]....
        /*0188*/ 	.word	0x00002510


	//   ....[22]....
        /*018c*/ 	.word	0x00002530


	//   ....[23]....
        /*0190*/ 	.word	0x00002540


	//   ....[24]....
        /*0194*/ 	.word	0x00002660


	//   ....[25]....
        /*0198*/ 	.word	0x00002680


	//   ....[26]....
        /*019c*/ 	.word	0x00002690


	//   ....[27]....
        /*01a0*/ 	.word	0x000027b0


	//   ....[28]....
        /*01a4*/ 	.word	0x000027d0


	//   ....[29]....
        /*01a8*/ 	.word	0x000027e0


	//   ....[30]....
        /*01ac*/ 	.word	0x00004d20


	//   ....[31]....
        /*01b0*/ 	.word	0x00004d30


	//   ....[32]....
        /*01b4*/ 	.word	0x00004d40


	//   ....[33]....
        /*01b8*/ 	.word	0x00004e90


	//   ....[34]....
        /*01bc*/ 	.word	0x00004ec0


	//   ....[35]....
        /*01c0*/ 	.word	0x00004ef0


	//   ....[36]....
        /*01c4*/ 	.word	0x00005010


	//   ....[37]....
        /*01c8*/ 	.word	0x00005030


	//   ....[38]....
        /*01cc*/ 	.word	0x00005040


	//   ....[39]....
        /*01d0*/ 	.word	0x00005160


	//   ....[40]....
        /*01d4*/ 	.word	0x00005180


	//   ....[41]....
        /*01d8*/ 	.word	0x00005190


	//   ....[42]....
        /*01dc*/ 	.word	0x000052b0


	//   ....[43]....
        /*01e0*/ 	.word	0x000052d0


	//   ....[44]....
        /*01e4*/ 	.word	0x000052e0


	//----- nvinfo : EIATTR_VRC_CTA_INIT_COUNT
	.align		4
.L_200:
        /*01e8*/ 	.byte	0x02, 0x4a
	.zero		1
	.zero		1


	//----- nvinfo : EIATTR_EXIT_INSTR_OFFSETS
	.align		4
        /*01ec*/ 	.byte	0x04, 0x1c
        /*01ee*/ 	.short	(.L_202 - .L_201)


	//   ....[0]....
.L_201:
        /*01f0*/ 	.word	0x00000090


	//   ....[1]....
        /*01f4*/ 	.word	0x000000e0


	//   ....[2]....
        /*01f8*/ 	.word	0x000059e0


	//   ....[3]....
        /*01fc*/ 	.word	0x00005ad0


	//----- nvinfo : EIATTR_MAX_THREADS
	.align		4
.L_202:
        /*0200*/ 	.byte	0x04, 0x05
        /*0202*/ 	.short	(.L_204 - .L_203)
.L_203:
        /*0204*/ 	.word	0x00000100
        /*0208*/ 	.word	0x00000001
        /*020c*/ 	.word	0x00000001


	//----- nvinfo : EIATTR_CRS_STACK_SIZE
	.align		4
.L_204:
        /*0210*/ 	.byte	0x04, 0x1e
        /*0212*/ 	.short	(.L_206 - .L_205)
.L_205:
        /*0214*/ 	.word	0x00000000


	//----- nvinfo : EIATTR_CBANK_PARAM_SIZE
	.align		4
.L_206:
        /*0218*/ 	.byte	0x03, 0x19
        /*021a*/ 	.short	0x0051


	//----- nvinfo : EIATTR_PARAM_CBANK
	.align		4
        /*021c*/ 	.byte	0x04, 0x0a
        /*021e*/ 	.short	(.L_208 - .L_207)
	.align		4
.L_207:
        /*0220*/ 	.word	index@(.nv.constant0._ZN3cub18CUB_300001_SM_10006detail6reduce28DeviceReduceSingleTileKernelINS2_10policy_hubIN4cuda3std3__45tupleIJblEEEyN6thrust24THRUST_300001_SM_1000_NS8cuda_cub9__find_if7functorIS9_EEE10Policy1000ENSB_12zip_iteratorINS8_IJNSD_26transform_input_iterator_tIbNSC_6detail35transform_pair_of_input_iterators_tIbNSB_6detail15normal_iteratorINSB_10device_ptrIiEEEESQ_NS7_8equal_toIiEEEENS7_10__not_fn_tINS7_10__identityEEEEENSB_17counting_iteratorIlNSB_11use_defaultESZ_SZ_EEEEEEEPS9_ySF_S9_S9_SV_EEvT0_T1_T2_T3_T4_T6_)
        /*0224*/ 	.short	0x0380
        /*0226*/ 	.short	0x0051


	//----- nvinfo : EIATTR_SW_WAR
	.align		4
.L_208:
        /*0228*/ 	.byte	0x04, 0x36
        /*022a*/ 	.short	(.L_210 - .L_209)
.L_209:
        /*022c*/ 	.word	0x00000008
.L_210:


//--------------------- .nv.info._ZN3cub18CUB_300001_SM_10006detail6reduce28DeviceReduceSingleTileKernelINS2_10policy_hubIN4cuda3std3__45tupleIJblEEEjN6thrust24THRUST_300001_SM_1000_NS8cuda_cub9__find_if7functorIS9_EEE10Policy1000EPS9_SI_iSF_S9_S9_NS7_10__identityEEEvT0_T1_T2_T3_T4_T6_ --------------------------
	.section	.nv.info._ZN3cub18CUB_300001_SM_10006detail6reduce28DeviceReduceSingleTileKernelINS2_10policy_hubIN4cuda3std3__45tupleIJblEEEjN6thrust24THRUST_300001_SM_1000_NS8cuda_cub9__find_if7functorIS9_EEE10Policy1000EPS9_SI_iSF_S9_S9_NS7_10__identityEEEvT0_T1_T2_T3_T4_T6_,"",@"SHT_CUDA_INFO"
	.sectionflags	@""
	.align	4


	//----- nvinfo : EIATTR_CUDA_API_VERSION
	.align		4
        /*0000*/ 	.byte	0x04, 0x37
        /*0002*/ 	.short	(.L_212 - .L_211)
.L_211:
        /*0004*/ 	.word	0x00000082


	//----- nvinfo : EIATTR_KPARAM_INFO
	.align		4
.L_212:
        /*0008*/ 	.byte	0x04, 0x17
        /*000a*/ 	.short	(.L_214 - .L_213)
.L_213:
        /*000c*/ 	.word	0x00000000
        /*0010*/ 	.short	0x0005
        /*0012*/ 	.short	0x0028
        /*0014*/ 	.byte	0x00, 0xf0, 0x05, 0x00


	//----- nvinfo : EIATTR_KPARAM_INFO
	.align		4
.L_214:
        /*0018*/ 	.byte	0x04, 0x17
        /*001a*/ 	.short	(.L_216 - .L_215)
.L_215:
        /*001c*/ 	.word	0x00000000
        /*0020*/ 	.short	0x0004
        /*0022*/ 	.short	0x0018
        /*0024*/ 	.byte	0x00, 0xf0, 0x41, 0x00


	//----- nvinfo : EIATTR_KPARAM_INFO
	.align		4
.L_216:
        /*0028*/ 	.byte	0x04, 0x17
        /*002a*/ 	.short	(.L_218 - .L_217)
.L_217:
        /*002c*/ 	.word	0x00000000
        /*0030*/ 	.short	0x0003
        /*0032*/ 	.short	0x0014
        /*0034*/ 	.byte	0x00, 0xf0, 0x05, 0x00


	//----- nvinfo : EIATTR_KPARAM_INFO
	.align		4
.L_218:
        /*0038*/ 	.byte	0x04, 0x17
        /*003a*/ 	.short	(.L_220 - .L_219)
.L_219:
        /*003c*/ 	.word	0x00000000
        /*0040*/ 	.short	0x0002
        /*0042*/ 	.short	0x0010
        /*0044*/ 	.byte	0x00, 0xf0, 0x11, 0x00


	//----- nvinfo : EIATTR_KPARAM_INFO
	.align		4
.L_220:
        /*0048*/ 	.byte	0x04, 0x17
        /*004a*/ 	.short	(.L_222 - .L_221)
.L_221:
        /*004c*/ 	.word	0x00000000
        /*0050*/ 	.short	0x0001
        /*0052*/ 	.short	0x0008
        /*0054*/ 	.byte	0x00, 0xf5, 0x21, 0x00


	//----- nvinfo : EIATTR_KPARAM_INFO
	.align		4
.L_222:
        /*0058*/ 	.byte	0x04, 0x17
        /*005a*/ 	.short	(.L_224 - .L_223)
.L_223:
        /*005c*/ 	.word	0x00000000
        /*0060*/ 	.short	0x0000
        /*0062*/ 	.short	0x0000
        /*0064*/ 	.byte	0x00, 0xf5, 0x21, 0x00


	//----- nvinfo : EIATTR_SPARSE_MMA_MASK
	.align		4
.L_224:
        /*0068*/ 	.byte	0x03, 0x50
        /*006a*/ 	.short	0x0000


	//----- nvinfo : EIATTR_MAXREG_COUNT
	.align		4
        /*006c*/ 	.byte	0x03, 0x1b
        /*006e*/ 	.short	0x00ff


	//----- nvinfo : EIATTR_NUM_BARRIERS
	.align		4
        /*0070*/ 	.byte	0x02, 0x4c
        /*0072*/ 	.byte	0x01
	.zero		1


	//----- nvinfo : EIATTR_MERCURY_ISA_VERSION
	.align		4
        /*0074*/ 	.byte	0x03, 0x5f
        /*0076*/ 	.short	0x0101


	//----- nvinfo : EIATTR_COOP_GROUP_MASK_REGIDS
	.align		4
        /*0078*/ 	.byte	0x04, 0x29
        /*007a*/ 	.short	(.L_226 - .L_225)


	//   ....[0]....
.L_225:
        /*007c*/ 	.word	0xffffffff


	//   ....[1]....
        /*0080*/ 	.word	0xffffffff


	//   ....[2]....
        /*0084*/ 	.word	0xffffffff


	//   ....[3]....
        /*0088*/ 	.word	0xffffffff


	//   ....[4]....
        /*008c*/ 	.word	0xffffffff


	//   ....[5]....
        /*0090*/ 	.word	0xffffffff


	//   ....[6]....
        /*0094*/ 	.word	0xffffffff


	//   ....[7]....
        /*0098*/ 	.word	0xffffffff


	//   ....[8]....
        /*009c*/ 	.word	0xffffffff


	//   ....[9]....
        /*00a0*/ 	.word	0xffffffff


	//   ....[10]....
        /*00a4*/ 	.word	0xffffffff


	//   ....[11]....
        /*00a8*/ 	.word	0xffffffff


	//   ....[12]....
        /*00ac*/ 	.word	0xffffffff


	//   ....[13]....
        /*00b0*/ 	.word	0xffffffff


	//   ....[14]....
        /*00b4*/ 	.word	0xffffffff


	//   ....[15]....
        /*00b8*/ 	.word	0xffffffff


	//   ....[16]....
        /*00bc*/ 	.word	0xffffffff


	//   ....[17]....
        /*00c0*/ 	.word	0xffffffff


	//   ....[18]....
        /*00c4*/ 	.word	0xffffffff


	//   ....[19]....
        /*00c8*/ 	.word	0xffffffff


	//   ....[20]....
        /*00cc*/ 	.word	0xffffffff


	//   ....[21]....
        /*00d0*/ 	.word	0xffffffff


	//   ....[22]....
        /*00d4*/ 	.word	0xffffffff


	//   ....[23]....
        /*00d8*/ 	.word	0xffffffff


	//   ....[24]....
        /*00dc*/ 	.word	0xffffffff


	//   ....[25]....
        /*00e0*/ 	.word	0xffffffff


	//   ....[26]....
        /*00e4*/ 	.word	0xffffffff


	//   ....[27]....
        /*00e8*/ 	.word	0xffffffff


	//   ....[28]....
        /*00ec*/ 	.word	0xffffffff


	//   ....[29]....
        /*00f0*/ 	.word	0xffffffff


	//   ....[30]....
        /*00f4*/ 	.word	0xffffffff


	//   ....[31]....
        /*00f8*/ 	.word	0xffffffff


	//   ....[32]....
        /*00fc*/ 	.word	0xffffffff


	//   ....[33]....
        /*0100*/ 	.word	0xffffffff


	//   ....[34]....
        /*0104*/ 	.word	0xffffffff


	//   ....[35]....
        /*0108*/ 	.word	0xffffffff


	//   ....[36]....
        /*010c*/ 	.word	0xffffffff


	//   ....[37]....
        /*0110*/ 	.word	0xffffffff


	//   ....[38]....
        /*0114*/ 	.word	0xffffffff


	//   ....[39]....
        /*0118*/ 	.word	0xffffffff


	//   ....[40]....
        /*011c*/ 	.word	0xffffffff


	//   ....[41]....
        /*0120*/ 	.word	0xffffffff


	//   ....[42]....
        /*0124*/ 	.word	0xffffffff


	//   ....[43]....
        /*0128*/ 	.word	0xffffffff


	//   ....[44]....
        /*012c*/ 	.word	0xffffffff


	//----- nvinfo : EIATTR_COOP_GROUP_INSTR_OFFSETS
	.align		4
.L_226:
        /*0130*/ 	.byte	0x04, 0x28
        /*0132*/ 	.short	(.L_228 - .L_227)


	//   ....[0]....
.L_227:
        /*0134*/ 	.word	0x000007d0


	//   ....[1]....
        /*0138*/ 	.word	0x000007e0


	//   ....[2]....
        /*013c*/ 	.word	0x000007f0


	//   ....[3]....
        /*0140*/ 	.word	0x00000940


	//   ....[4]....
        /*0144*/ 	.word	0x00000970


	//   ....[5]....
        /*0148*/ 	.word	0x000009a0


	//   ....[6]....
        /*014c*/ 	.word	0x00000ac0


	//   ....[7]....
        /*0150*/ 	.word	0x00000ae0


	//   ....[8]....
        /*0154*/ 	.word	0x00000af0


	//   ....[9]....
        /*0158*/ 	.word	0x00000c10


	//   ....[10]....
        /*015c*/ 	.word	0x00000c30


	//   ....[11]....
        /*0160*/ 	.word	0x00000c40


	//   ....[12]....
        /*0164*/ 	.word	0x00000d60


	//   ....[13]....
        /*0168*/ 	.word	0x00000d80


	//   ....[14]....
        /*016c*/ 	.word	0x00000d90


	//   ....[15]....
        /*0170*/ 	.word	0x00001520


	//   ....[16]....
        /*0174*/ 	.word	0x000015b0


	//   ....[17]....
        /*0178*/ 	.word	0x000015e0


	//   ....[18]....
        /*017c*/ 	.word	0x00001700


	//   ....[19]....
        /*0180*/ 	.word	0x00001730


	//   ....[20]....
        /*0184*/ 	.word	0x00001740


	//   ....[21]....
        /*0188*/ 	.word	0x00001860


	//   ....[22]....
        /*018c*/ 	.word	0x00001880


	//   ....[23]....
        /*0190*/ 	.word	0x00001890


	//   ....[24]....
        /*0194*/ 	.word	0x000019b0


	//   ....[25]....
        /*0198*/ 	.word	0x000019d0


	//   ....[26]....
        /*019c*/ 	.word	0x000019e0


	//   ....[27]....
        /*01a0*/ 	.word	0x00001b00


	//   ....[28]....
        /*01a4*/ 	.word	0x00001b20


	//   ....[29]....
        /*01a8*/ 	.word	0x00001b30


	//   ....[30]....
        /*01ac*/ 	.word	0x000031b0


	//   ....[31]....
        /*01b0*/ 	.word	0x000031c0


	//   ....[32]....
        /*01b4*/ 	.word	0x000031d0


	//   ....[33]....
        /*01b8*/ 	.word	0x00003320


	//   ....[34]....
        /*01bc*/ 	.word	0x00003350


	//   ....[35]....
        /*01c0*/ 	.word	0x00003380


	//   ....[36]....
        /*01c4*/ 	.word	0x000034a0


	//   ....[37]....
        /*01c8*/ 	.word	0x000034c0


	//   ....[38]....
        /*01cc*/ 	.word	0x000034d0


	//   ....[39]....
        /*01d0*/ 	.word	0x000035f0


	//   ....[40]....
        /*01d4*/ 	.word	0x00003610


	//   ....[41]....
        /*01d8*/ 	.word	0x00003620


	//   ....[42]....
        /*01dc*/ 	.word	0x00003740


	//   ....[43]....
        /*01e0*/ 	.word	0x00003760


	//   ....[44]....
        /*01e4*/ 	.word	0x00003770


	//----- nvinfo : EIATTR_VRC_CTA_INIT_COUNT
	.align		4
.L_228:
        /*01e8*/ 	.byte	0x02, 0x4a
	.zero		1
	.zero		1


	//----- nvinfo : EIATTR_EXIT_INSTR_OFFSETS
	.align		4
        /*01ec*/ 	.byte	0x04, 0x1c
        /*01ee*/ 	.short	(.L_230 - .L_229)


	//   ....[0]....
.L_229:
        /*01f0*/ 	.word	0x00000080


	//   ....[1]....
        /*01f4*/ 	.word	0x000000d0


	//   ....[2]....
        /*01f8*/ 	.word	0x00003e80


	//   ....[3]....
        /*01fc*/ 	.word	0x00003f70


	//----- nvinfo : EIATTR_MAX_THREADS
	.align		4
.L_230:
        /*0200*/ 	.byte	0x04, 0x05
        /*0202*/ 	.short	(.L_232 - .L_231)
.L_231:
        /*0204*/ 	.word	0x00000100
        /*0208*/ 	.word	0x00000001
        /*020c*/ 	.word	0x00000001


	//----- nvinfo : EIATTR_CRS_STACK_SIZE
	.align		4
.L_232:
        /*0210*/ 	.byte	0x04, 0x1e
        /*0212*/ 	.short	(.L_234 - .L_233)
.L_233:
        /*0214*/ 	.word	0x00000000


	//----- nvinfo : EIATTR_CBANK_PARAM_SIZE
	.align		4
.L_234:
        /*0218*/ 	.byte	0x03, 0x19
        /*021a*/ 	.short	0x0029


	//----- nvinfo : EIATTR_PARAM_CBANK
	.align		4
        /*021c*/ 	.byte	0x04, 0x0a
        /*021e*/ 	.short	(.L_236 - .L_235)
	.align		4
.L_235:
        /*0220*/ 	.word	index@(.nv.constant0._ZN3cub18CUB_300001_SM_10006detail6reduce28DeviceReduceSingleTileKernelINS2_10policy_hubIN4cuda3std3__45tupleIJblEEEjN6thrust24THRUST_300001_SM_1000_NS8cuda_cub9__find_if7functorIS9_EEE10Policy1000EPS9_SI_iSF_S9_S9_NS7_10__identityEEEvT0_T1_T2_T3_T4_T6_)
        /*0224*/ 	.short	0x0380
        /*0226*/ 	.short	0x0029


	//----- nvinfo : EIATTR_SW_WAR
	.align		4
.L_236:
        /*0228*/ 	.byte	0x04, 0x36
        /*022a*/ 	.short	(.L_238 - .L_237)
.L_237:
        /*022c*/ 	.word	0x00000008
.L_238:


//--------------------- .nv.info._ZN3cub18CUB_300001_SM_10006detail6reduce18DeviceReduceKernelINS2_10policy_hubIN4cuda3std3__45tupleIJblEEEjN6thrust24THRUST_300001_SM_1000_NS8cuda_cub9__find_if7functorIS9_EEE10Policy1000ENSB_12zip_iteratorINS8_IJNSD_26transform_input_iterator_tIbNSC_6detail35transform_pair_of_input_iterators_tIbNSB_6detail15normal_iteratorINSB_10device_ptrIiEEEESQ_NS7_8equal_toIiEEEENS7_10__not_fn_tINS7_10__identityEEEEENSB_17counting_iteratorIlNSB_11use_defaultESZ_SZ_EEEEEEEjSF_S9_SV_EEvT0_PT3_T1_NS0_13GridEvenShareIS16_EET2_T4_ --------------------------
	.section	.nv.info._ZN3cub18CUB_300001_SM_10006detail6reduce18DeviceReduceKernelINS2_10policy_hubIN4cuda3std3__45tupleIJblEEEjN6thrust24THRUST_300001_SM_1000_NS8cuda_cub9__find_if7functorIS9_EEE10Policy1000ENSB_12zip_iteratorINS8_IJNSD_26transform_input_iterator_tIbNSC_6detail35transform_pair_of_input_iterators_tIbNSB_6detail15normal_iteratorINSB_10device_ptrIiEEEESQ_NS7_8equal_toIiEEEENS7_10__not_fn_tINS7_10__identityEEEEENSB_17counting_iteratorIlNSB_11use_defaultESZ_SZ_EEEEEEEjSF_S9_SV_EEvT0_PT3_T1_NS0_13GridEvenShareIS16_EET2_T4_,"",@"SHT_CUDA_INFO"
	.sectionflags	@""
	.align	4


	//----- nvinfo : EIATTR_CUDA_API_VERSION
	.align		4
        /*0000*/ 	.byte	0x04, 0x37
        /*0002*/ 	.short	(.L_240 - .L_239)
.L_239:
        /*0004*/ 	.word	0x00000082


	//----- nvinfo : EIATTR_KPARAM_INFO
	.align		4
.L_240:
        /*0008*/ 	.byte	0x04, 0x17
        /*000a*/ 	.short	(.L_242 - .L_241)
.L_241:
        /*000c*/ 	.word	0x00000000
        /*0010*/ 	.short	0x0005
        /*0012*/ 	.short	0x005d
        /*0014*/ 	.byte	0x00, 0xf0, 0x05, 0x00


	//----- nvinfo : EIATTR_KPARAM_INFO
	.align		4
.L_242:
        /*0018*/ 	.byte	0x04, 0x17
        /*001a*/ 	.short	(.L_244 - .L_243)
.L_243:
        /*001c*/ 	.word	0x00000000
        /*0020*/ 	.short	0x0004
        /*0022*/ 	.short	0x005c
        /*0024*/ 	.byte	0x00, 0xf0, 0x05, 0x00


	//----- nvinfo : EIATTR_KPARAM_INFO
	.align		4
.L_244:
        /*0028*/ 	.byte	0x04, 0x17
        /*002a*/ 	.short	(.L_246 - .L_245)
.L_245:
        /*002c*/ 	.word	0x00000000
        /*0030*/ 	.short	0x0003
        /*0032*/ 	.short	0x0034
        /*0034*/ 	.byte	0x00, 0xf0, 0xa1, 0x00


	//----- nvinfo : EIATTR_KPARAM_INFO
	.align		4
.L_246:
        /*0038*/ 	.byte	0x04, 0x17
        /*003a*/ 	.short	(.L_248 - .L_247)
.L_247:
        /*003c*/ 	.word	0x00000000
        /*0040*/ 	.short	0x0002
        /*0042*/ 	.short	0x0030
        /*0044*/ 	.byte	0x00, 0xf0, 0x11, 0x00


	//----- nvinfo : EIATTR_KPARAM_INFO
	.align		4
.L_248:
        /*0048*/ 	.byte	0x04, 0x17
        /*004a*/ 	.short	(.L_250 - .L_249)
.L_249:
        /*004c*/ 	.word	0x00000000
        /*0050*/ 	.short	0x0001
        /*0052*/ 	.short	0x0028
        /*0054*/ 	.byte	0x00, 0xf5, 0x21, 0x00


	//----- nvinfo : EIATTR_KPARAM_INFO
	.align		4
.L_250:
        /*0058*/ 	.byte	0x04, 0x17
        /*005a*/ 	.short	(.L_252 - .L_251)
.L_251:
        /*005c*/ 	.word	0x00000000
        /*0060*/ 	.short	0x0000
        /*0062*/ 	.short	0x0000
        /*0064*/ 	.byte	0x00, 0xf0, 0xa1, 0x00


	//----- nvinfo : EIATTR_SPARSE_MMA_MASK
	.align		4
.L_252:
        /*0068*/ 	.byte	0x03, 0x50
        /*006a*/ 	.short	0x0000


	//----- nvinfo : EIATTR_MAXREG_COUNT
	.align		4
        /*006c*/ 	.byte	0x03, 0x1b
        /*006e*/ 	.short	0x00ff


	//----- nvinfo : EIATTR_NUM_BARRIERS
	.align		4
        /*0070*/ 	.byte	0x02, 0x4c
        /*0072*/ 	.byte	0x01
	.zero		1


	//----- nvinfo : EIATTR_MERCURY_ISA_VERSION
	.align		4
        /*0074*/ 	.byte	0x03, 0x5f
        /*0076*/ 	.short	0x0101


	//----- nvinfo : EIATTR_COOP_GROUP_MASK_REGIDS
	.align		4
        /*0078*/ 	.byte	0x04, 0x29
        /*007a*/ 	.short	(.L_254 - .L_253)


	//   ....[0]....
.L_253:
        /*007c*/ 	.word	0xffffffff


	//   ....[1]....
        /*0080*/ 	.word	0xffffffff


	//   ....[2]....
        /*0084*/ 	.word	0xffffffff


	//   ....[3]....
        /*0088*/ 	.word	0xffffffff


	//   ....[4]....
        /*008c*/ 	.word	0xffffffff


	//   ....[5]....
        /*0090*/ 	.word	0xffffffff


	//   ....[6]....
        /*0094*/ 	.word	0xffffffff


	//   ....[7]....
        /*0098*/ 	.word	0xffffffff


	//   ....[8]....
        /*009c*/ 	.word	0xffffffff


	//   ....[9]....
        /*00a0*/ 	.word	0xffffffff


	//   ....[10]....
        /*00a4*/ 	.word	0xffffffff


	//   ....[11]....
        /*00a8*/ 	.word	0xffffffff


	//   ....[12]....
        /*00ac*/ 	.word	0xffffffff


	//   ....[13]....
        /*00b0*/ 	.word	0xffffffff


	//   ....[14]....
        /*00b4*/ 	.word	0xffffffff


	//   ....[15]....
        /*00b8*/ 	.word	0xffffffff


	//   ....[16]....
        /*00bc*/ 	.word	0xffffffff


	//   ....[17]....
        /*00c0*/ 	.word	0xffffffff


	//   ....[18]....
        /*00c4*/ 	.word	0xffffffff


	//   ....[19]....
        /*00c8*/ 	.word	0xffffffff


	//   ....[20]....
        /*00cc*/ 	.word	0xffffffff


	//   ....[21]....
        /*00d0*/ 	.word	0xffffffff


	//   ....[22]....
        /*00d4*/ 	.word	0xffffffff


	//   ....[23]....
        /*00d8*/ 	.word	0xffffffff


	//   ....[24]....
        /*00dc*/ 	.word	0xffffffff


	//   ....[25]....
        /*00e0*/ 	.word	0xffffffff


	//   ....[26]....
        /*00e4*/ 	.word	0xffffffff


	//   ....[27]....
        /*00e8*/ 	.word	0xffffffff


	//   ....[28]....
        /*00ec*/ 	.word	0xffffffff


	//   ....[29]....
        /*00f0*/ 	.word	0xffffffff


	//   ....[30]....
        /*00f4*/ 	.word	0xffffffff


	//   ....[31]....
        /*00f8*/ 	.word	0xffffffff


	//   ....[32]....
        /*00fc*/ 	.word	0xffffffff


	//   ....[33]....
        /*0100*/ 	.word	0xffffffff


	//   ....[34]....
        /*0104*/ 	.word	0xffffffff


	//   ....[35]....
        /*0108*/ 	.word	0xffffffff


	//   ....[36]....
        /*010c*/ 	.word	0xffffffff


	//   ....[37]....
        /*0110*/ 	.word	0xffffffff


	//   ....[38]....
        /*0114*/ 	.word	0xffffffff


	//   ....[39]....
        /*0118*/ 	.word	0xffffffff


	//   ....[40]....
        /*011c*/ 	.word	0xffffffff


	//   ....[41]....
        /*0120*/ 	.word	0xffffffff


	//   ....[42]....
        /*0124*/ 	.word	0xffffffff


	//   ....[43]....
        /*0128*/ 	.word	0xffffffff


	//   ....[44]....
        /*012c*/ 	.word	0xffffffff


	//----- nvinfo : EIATTR_COOP_GROUP_INSTR_OFFSETS
	.align		4
.L_254:
        /*0130*/ 	.byte	0x04, 0x28
        /*0132*/ 	.short	(.L_256 - .L_255)


	//   ....[0]....
.L_255:
        /*0134*/ 	.word	0x00001680


	//   ....[1]....
        /*0138*/ 	.word	0x00001690


	//   ....[2]....
        /*013c*/ 	.word	0x000016a0


	//   ....[3]....
        /*0140*/ 	.word	0x000017f0


	//   ....[4]....
        /*0144*/ 	.word	0x00001820


	//   ....[5]....
        /*0148*/ 	.word	0x00001850


	//   ....[6]....
        /*014c*/ 	.word	0x00001970


	//   ....[7]....
        /*0150*/ 	.word	0x00001990


	//   ....[8]....
        /*0154*/ 	.word	0x000019a0


	//   ....[9]....
        /*0158*/ 	.word	0x00001ac0


	//   ....[10]....
        /*015c*/ 	.word	0x00001ae0


	//   ....[11]....
        /*0160*/ 	.word	0x00001af0


	//   ....[12]....
        /*0164*/ 	.word	0x00001c10


	//   ....[13]....
        /*0168*/ 	.word	0x00001c30


	//   ....[14]....
        /*016c*/ 	.word	0x00001c40


	//   ....[15]....
        /*0170*/ 	.word	0x000023d0


	//   ....[16]....
        /*0174*/ 	.word	0x00002460


	//   ....[17]....
        /*0178*/ 	.word	0x00002490


	//   ....[18]....
        /*017c*/ 	.word	0x000025b0


	//   ....[19]....
        /*0180*/ 	.word	0x000025e0


	//   ....[20]....
        /*0184*/ 	.word	0x000025f0


	//   ....[21]....
        /*0188*/ 	.word	0x00002710


	//   ....[22]....
        /*018c*/ 	.word	0x00002730


	//   ....[23]....
        /*0190*/ 	.word	0x00002740


	//   ....[24]....
        /*0194*/ 	.word	0x00002860


	//   ....[25]....
        /*0198*/ 	.word	0x00002880


	//   ....[26]....
        /*019c*/ 	.word	0x00002890


	//   ....[27]....
        /*01a0*/ 	.word	0x000029b0


	//   ....[28]....
        /*01a4*/ 	.word	0x000029d0


	//   ....[29]....
        /*01a8*/ 	.word	0x000029e0


	//   ....[30]....
        /*01ac*/ 	.word	0x00005120


	//   ....[31]....
        /*01b0*/ 	.word	0x00005130


	//   ....[32]....
        /*01b4*/ 	.word	0x00005140


	//   ....[33]....
        /*01b8*/ 	.word	0x00005290


	//   ....[34]....
        /*01bc*/ 	.word	0x000052c0


	//   ....[35]....
        /*01c0*/ 	.word	0x000052f0


	//   ....[36]....
        /*01c4*/ 	.word	0x00005410


	//   ....[37]....
        /*01c8*/ 	.word	0x00005430


	//   ....[38]....
        /*01cc*/ 	.word	0x00005440


	//   ....[39]....
        /*01d0*/ 	.word	0x00005560


	//   ....[40]....
        /*01d4*/ 	.word	0x00005580


	//   ....[41]....
        /*01d8*/ 	.word	0x00005590


	//   ....[42]....
        /*01dc*/ 	.word	0x000056b0


	//   ....[43]....
        /*01e0*/ 	.word	0x000056d0


	//   ....[44]....
        /*01e4*/ 	.word	0x000056e0


	//----- nvinfo : EIATTR_VRC_CTA_INIT_COUNT
	.align		4
.L_256:
        /*01e8*/ 	.byte	0x02, 0x4a
	.zero		1
	.zero		1


	//----- nvinfo : EIATTR_EXIT_INSTR_OFFSETS
	.align		4
        /*01ec*/ 	.byte	0x04, 0x1c
        /*01ee*/ 	.short	(.L_258 - .L_257)


	//   ....[0]....
.L_257:
        /*01f0*/ 	.word	0x00005df0


	//   ....[1]....
        /*01f4*/ 	.word	0x00005e50


	//----- nvinfo : EIATTR_MAX_THREADS
	.align		4
.L_258:
        /*01f8*/ 	.byte	0x04, 0x05
        /*01fa*/ 	.short	(.L_260 - .L_259)
.L_259:
        /*01fc*/ 	.word	0x00000100
        /*0200*/ 	.word	0x00000001
        /*0204*/ 	.word	0x00000001


	//----- nvinfo : EIATTR_CRS_STACK_SIZE
	.align		4
.L_260:
        /*0208*/ 	.byte	0x04, 0x1e
        /*020a*/ 	.short	(.L_262 - .L_261)
.L_261:
        /*020c*/ 	.word	0x00000000


	//----- nvinfo : EIATTR_CBANK_PARAM_SIZE
	.align		4
.L_262:
        /*0210*/ 	.byte	0x03, 0x19
        /*0212*/ 	.short	0x005e


	//----- nvinfo : EIATTR_PARAM_CBANK
	.align		4
        /*0214*/ 	.byte	0x04, 0x0a
        /*0216*/ 	.short	(.L_264 - .L_263)
	.align		4
.L_263:
        /*0218*/ 	.word	index@(.nv.constant0._ZN3cub18CUB_300001_SM_10006detail6reduce18DeviceReduceKernelINS2_10policy_hubIN4cuda3std3__45tupleIJblEEEjN6thrust24THRUST_300001_SM_1000_NS8cuda_cub9__find_if7functorIS9_EEE10Policy1000ENSB_12zip_iteratorINS8_IJNSD_26transform_input_iterator_tIbNSC_6detail35transform_pair_of_input_iterators_tIbNSB_6detail15normal_iteratorINSB_10device_ptrIiEEEESQ_NS7_8equal_toIiEEEENS7_10__not_fn_tINS7_10__identityEEEEENSB_17counting_iteratorIlNSB_11use_defaultESZ_SZ_EEEEEEEjSF_S9_SV_EEvT0_PT3_T1_NS0_13GridEvenShareIS16_EET2_T4_)
        /*021c*/ 	.short	0x0380
        /*021e*/ 	.short	0x005e


	//----- nvinfo : EIATTR_SW_WAR
	.align		4
.L_264:
        /*0220*/ 	.byte	0x04, 0x36
        /*0222*/ 	.short	(.L_266 - .L_265)
.L_265:
        /*0224*/ 	.word	0x00000008
.L_266:


//--------------------- .nv.info._ZN3cub18CUB_300001_SM_10006detail6reduce28DeviceReduceSingleTileKernelINS2_10policy_hubIN4cuda3std3__45tupleIJblEEEjN6thrust24THRUST_300001_SM_1000_NS8cuda_cub9__find_if7functorIS9_EEE10Policy1000ENSB_12zip_iteratorINS8_IJNSD_26transform_input_iterator_tIbNSC_6detail35transform_pair_of_input_iterators_tIbNSB_6detail15normal_iteratorINSB_10device_ptrIiEEEESQ_NS7_8equal_toIiEEEENS7_10__not_fn_tINS7_10__identityEEEEENSB_17counting_iteratorIlNSB_11use_defaultESZ_SZ_EEEEEEEPS9_jSF_S9_S9_SV_EEvT0_T1_T2_T3_T4_T6_ --------------------------
	.section	.nv.info._ZN3cub18CUB_300001_SM_10006detail6reduce28DeviceReduceSingleTileKernelINS2_10policy_hubIN4cuda3std3__45tupleIJblEEEjN6thrust24THRUST_300001_SM_1000_NS8cuda_cub9__find_if7functorIS9_EEE10Policy1000ENSB_12zip_iteratorINS8_IJNSD_26transform_input_iterator_tIbNSC_6detail35transform_pair_of_input_iterators_tIbNSB_6detail15normal_iteratorINSB_10device_ptrIiEEEESQ_NS7_8equal_toIiEEEENS7_10__not_fn_tINS7_10__identityEEEEENSB_17counting_iteratorIlNSB_11use_defaultESZ_SZ_EEEEEEEPS9_jSF_S9_S9_SV_EEvT0_T1_T2_T3_T4_T6_,"",@"SHT_CUDA_INFO"
	.sectionflags	@""
	.align	4


	//----- nvinfo : EIATTR_CUDA_API_VERSION
	.align		4
        /*0000*/ 	.byte	0x04, 0x37
        /*0002*/ 	.short	(.L_268 - .L_267)
.L_267:
        /*0004*/ 	.word	0x00000082


	//----- nvinfo : EIATTR_KPARAM_INFO
	.align		4
.L_268:
        /*0008*/ 	.byte	0x04, 0x17
        /*000a*/ 	.short	(.L_270 - .L_269)
.L_269:
        /*000c*/ 	.word	0x00000000
        /*0010*/ 	.short	0x0005
        /*0012*/ 	.short	0x0048
        /*0014*/ 	.byte	0x00, 0xf0, 0x05, 0x00


	//----- nvinfo : EIATTR_KPARAM_INFO
	.align		4
.L_270:
        /*0018*/ 	.byte	0x04, 0x17
        /*001a*/ 	.short	(.L_272 - .L_271)
.L_271:
        /*001c*/ 	.word	0x00000000
        /*0020*/ 	.short	0x0004
        /*0022*/ 	.short	0x0038
        /*0024*/ 	.byte	0x00, 0xf0, 0x41, 0x00


	//----- nvinfo : EIATTR_KPARAM_INFO
	.align		4
.L_272:
        /*0028*/ 	.byte	0x04, 0x17
        /*002a*/ 	.short	(.L_274 - .L_273)
.L_273:
        /*002c*/ 	.word	0x00000000
        /*0030*/ 	.short	0x0003
        /*0032*/ 	.short	0x0034
        /*0034*/ 	.byte	0x00, 0xf0, 0x05, 0x00


	//----- nvinfo : EIATTR_KPARAM_INFO
	.align		4
.L_274:
        /*0038*/ 	.byte	0x04, 0x17
        /*003a*/ 	.short	(.L_276 - .L_275)
.L_275:
        /*003c*/ 	.word	0x00000000
        /*0040*/ 	.short	0x0002
        /*0042*/ 	.short	0x0030
        /*0044*/ 	.byte	0x00, 0xf0, 0x11, 0x00


	//----- nvinfo : EIATTR_KPARAM_INFO
	.align		4
.L_276:
        /*0048*/ 	.byte	0x04, 0x17
        /*004a*/ 	.short	(.L_278 - .L_277)
.L_277:
        /*004c*/ 	.word	0x00000000
        /*0050*/ 	.short	0x0001
        /*0052*/ 	.short	0x0028
        /*0054*/ 	.byte	0x00, 0xf5, 0x21, 0x00


	//----- nvinfo : EIATTR_KPARAM_INFO
	.align		4
.L_278:
        /*0058*/ 	.byte	0x04, 0x17
        /*005a*/ 	.short	(.L_280 - .L_279)
.L_279:
        /*005c*/ 	.word	0x00000000
        /*0060*/ 	.short	0x0000
        /*0062*/ 	.short	0x0000
        /*0064*/ 	.byte	0x00, 0xf0, 0xa1, 0x00


	//----- nvinfo : EIATTR_SPARSE_MMA_MASK
	.align		4
.L_280:
        /*0068*/ 	.byte	0x03, 0x50
        /*006a*/ 	.short	0x0000


	//----- nvinfo : EIATTR_MAXREG_COUNT
	.align		4
        /*006c*/ 	.byte	0x03, 0x1b
        /*006e*/ 	.short	0x00ff


	//----- nvinfo : EIATTR_NUM_BARRIERS
	.align		4
        /*0070*/ 	.byte	0x02, 0x4c
        /*0072*/ 	.byte	0x01
	.zero		1


	//----- nvinfo : EIATTR_MERCURY_ISA_VERSION
	.align		4
        /*0074*/ 	.byte	0x03, 0x5f
        /*0076*/ 	.short	0x0101


	//----- nvinfo : EIATTR_COOP_GROUP_MASK_REGIDS
	.align		4
        /*0078*/ 	.byte	0x04, 0x29
        /*007a*/ 	.short	(.L_282 - .L_281)


	//   ....[0]....
.L_281:
        /*007c*/ 	.word	0xffffffff


	//   ....[1]....
        /*0080*/ 	.word	0xffffffff


	//   ....[2]....
        /*0084*/ 	.word	0xffffffff


	//   ....[3]....
        /*0088*/ 	.word	0xffffffff


	//   ....[4]....
        /*008c*/ 	.word	0xffffffff


	//   ....[5]....
        /*0090*/ 	.word	0xffffffff


	//   ....[6]....
        /*0094*/ 	.word	0xffffffff


	//   ....[7]....
        /*0098*/ 	.word	0xffffffff


	//   ....[8]....
        /*009c*/ 	.word	0xffffffff


	//   ....[9]....
        /*00a0*/ 	.word	0xffffffff


	//   ....[10]....
        /*00a4*/ 	.word	0xffffffff


	//   ....[11]....
        /*00a8*/ 	.word	0xffffffff


	//   ....[12]....
        /*00ac*/ 	.word	0xffffffff


	//   ....[13]....
        /*00b0*/ 	.word	0xffffffff


	//   ....[14]....
        /*00b4*/ 	.word	0xffffffff


	//   ....[15]....
        /*00b8*/ 	.word	0xffffffff


	//   ....[16]....
        /*00bc*/ 	.word	0xffffffff


	//   ....[17]....
        /*00c0*/ 	.word	0xffffffff


	//   ....[18]....
        /*00c4*/ 	.word	0xffffffff


	//   ....[19]....
        /*00c8*/ 	.word	0xffffffff


	//   ....[20]....
        /*00cc*/ 	.word	0xffffffff


	//   ....[21]....
        /*00d0*/ 	.word	0xffffffff


	//   ....[22]....
        /*00d4*/ 	.word	0xffffffff


	//   ....[23]....
        /*00d8*/ 	.word	0xffffffff


	//   ....[24]....
        /*00dc*/ 	.word	0xffffffff


	//   ....[25]....
        /*00e0*/ 	.word	0xffffffff


	//   ....[26]....
        /*00e4*/ 	.word	0xffffffff


	//   ....[27]....
        /*00e8*/ 	.word	0xffffffff


	//   ....[28]....
        /*00ec*/ 	.word	0xffffffff


	//   ....[29]....
        /*00f0*/ 	.word	0xffffffff


	//   ....[30]....
        /*00f4*/ 	.word	0xffffffff


	//   ....[31]....
        /*00f8*/ 	.word	0xffffffff


	//   ....[32]....
        /*00fc*/ 	.word	0xffffffff


	//   ....[33]....
        /*0100*/ 	.word	0xffffffff


	//   ....[34]....
        /*0104*/ 	.word	0xffffffff


	//   ....[35]....
        /*0108*/ 	.word	0xffffffff


	//   ....[36]....
        /*010c*/ 	.word	0xffffffff


	//   ....[37]....
        /*0110*/ 	.word	0xffffffff


	//   ....[38]....
        /*0114*/ 	.word	0xffffffff


	//   ....[39]....
        /*0118*/ 	.word	0xffffffff


	//   ....[40]....
        /*011c*/ 	.word	0xffffffff


	//   ....[41]....
        /*0120*/ 	.word	0xffffffff


	//   ....[42]....
        /*0124*/ 	.word	0xffffffff


	//   ....[43]....
        /*0128*/ 	.word	0xffffffff


	//   ....[44]....
        /*012c*/ 	.word	0xffffffff


	//----- nvinfo : EIATTR_COOP_GROUP_INSTR_OFFSETS
	.align		4
.L_282:
        /*0130*/ 	.byte	0x04, 0x28
        /*0132*/ 	.short	(.L_284 - .L_283)


	//   ....[0]....
.L_283:
        /*0134*/ 	.word	0x00001460


	//   ....[1]....
        /*0138*/ 	.word	0x00001470


	//   ....[2]....
        /*013c*/ 	.word	0x00001480


	//   ....[3]....
        /*0140*/ 	.word	0x000015d0


	//   ....[4]....
        /*0144*/ 	.word	0x00001600


	//   ....[5]....
        /*0148*/ 	.word	0x00001630


	//   ....[6]....
        /*014c*/ 	.word	0x00001750


	//   ....[7]....
        /*0150*/ 	.word	0x00001770


	//   ....[8]....
        /*0154*/ 	.word	0x00001780


	//   ....[9]....
        /*0158*/ 	.word	0x000018a0


	//   ....[10]....
        /*015c*/ 	.word	0x000018c0


	//   ....[11]....
        /*0160*/ 	.word	0x000018d0


	//   ....[12]....
        /*0164*/ 	.word	0x000019f0


	//   ....[13]....
        /*0168*/ 	.word	0x00001a10


	//   ....[14]....
        /*016c*/ 	.word	0x00001a20


	//   ....[15]....
        /*0170*/ 	.word	0x000021b0


	//   ....[16]....
        /*0174*/ 	.word	0x00002240


	//   ....[17]....
        /*0178*/ 	.word	0x00002270


	//   ....[18]....
        /*017c*/ 	.word	0x00002390


	//   ....[19]....
        /*0180*/ 	.word	0x000023c0


	//   ....[20]....
        /*0184*/ 	.word	0x000023d0


	//   ....[21]....
        /*0188*/ 	.word	0x000024f0


	//   ....[22]....
        /*018c*/ 	.word	0x00002510


	//   ....[23]....
        /*0190*/ 	.word	0x00002520


	//   ....[24]....
        /*0194*/ 	.word	0x00002640


	//   ....[25]....
        /*0198*/ 	.word	0x00002660


	//   ....[26]....
        /*019c*/ 	.word	0x00002670


	//   ....[27]....
        /*01a0*/ 	.word	0x00002790


	//   ....[28]....
        /*01a4*/ 	.word	0x000027b0


	//   ....[29]....
        /*01a8*/ 	.word	0x000027c0


	//   ....[30]....
        /*01ac*/ 	.word	0x00004cc0


	//   ....[31]....
        /*01b0*/ 	.word	0x00004cd0


	//   ....[32]....
        /*01b4*/ 	.word	0x00004ce0


	//   ....[33]....
        /*01b8*/ 	.word	0x00004e30


	//   ....[34]....
        /*01bc*/ 	.word	0x00004e60


	//   ....[35]....
        /*01c0*/ 	.word	0x00004e90


	//   ....[36]....
        /*01c4*/ 	.word	0x00004fb0


	//   ....[37]....
        /*01c8*/ 	.word	0x00004fd0


	//   ....[38]....
        /*01cc*/ 	.word	0x00004fe0


	//   ....[39]....
        /*01d0*/ 	.word	0x00005100


	//   ....[40]....
        /*01d4*/ 	.word	0x00005120


	//   ....[41]....
        /*01d8*/ 	.word	0x00005130


	//   ....[42]....
        /*01dc*/ 	.word	0x00005250


	//   ....[43]....
        /*01e0*/ 	.word	0x00005270


	//   ....[44]....
        /*01e4*/ 	.word	0x00005280


	//----- nvinfo : EIATTR_VRC_CTA_INIT_COUNT
	.align		4
.L_284:
        /*01e8*/ 	.byte	0x02, 0x4a
	.zero		1
	.zero		1


	//----- nvinfo : EIATTR_EXIT_INSTR_OFFSETS
	.align		4
        /*01ec*/ 	.byte	0x04, 0x1c
        /*01ee*/ 	.short	(.L_286 - .L_285)


	//   ....[0]....
.L_285:
        /*01f0*/ 	.word	0x00000080


	//   ....[1]....
        /*01f4*/ 	.word	0x000000d0


	//   ....[2]....
        /*01f8*/ 	.word	0x00005990


	//   ....[3]....
        /*01fc*/ 	.word	0x00005a80


	//----- nvinfo : EIATTR_MAX_THREADS
	.align		4
.L_286:
        /*0200*/ 	.byte	0x04, 0x05
        /*0202*/ 	.short	(.L_288 - .L_287)
.L_287:
        /*0204*/ 	.word	0x00000100
        /*0208*/ 	.word	0x00000001
        /*020c*/ 	.word	0x00000001


	//----- nvinfo : EIATTR_CRS_STACK_SIZE
	.align		4
.L_288:
        /*0210*/ 	.byte	0x04, 0x1e
        /*0212*/ 	.short	(.L_290 - .L_289)
.L_289:
        /*0214*/ 	.word	0x00000000


	//----- nvinfo : EIATTR_CBANK_PARAM_SIZE
	.align		4
.L_290:
        /*0218*/ 	.byte	0x03, 0x19
        /*021a*/ 	.short	0x0049


	//----- nvinfo : EIATTR_PARAM_CBANK
	.align		4
        /*021c*/ 	.byte	0x04, 0x0a
        /*021e*/ 	.short	(.L_292 - .L_291)
	.align		4
.L_291:
        /*0220*/ 	.word	index@(.nv.constant0._ZN3cub18CUB_300001_SM_10006detail6reduce28DeviceReduceSingleTileKernelINS2_10policy_hubIN4cuda3std3__45tupleIJblEEEjN6thrust24THRUST_300001_SM_1000_NS8cuda_cub9__find_if7functorIS9_EEE10Policy1000ENSB_12zip_iteratorINS8_IJNSD_26transform_input_iterator_tIbNSC_6detail35transform_pair_of_input_iterators_tIbNSB_6detail15normal_iteratorINSB_10device_ptrIiEEEESQ_NS7_8equal_toIiEEEENS7_10__not_fn_tINS7_10__identityEEEEENSB_17counting_iteratorIlNSB_11use_defaultESZ_SZ_EEEEEEEPS9_jSF_S9_S9_SV_EEvT0_T1_T2_T3_T4_T6_)
        /*0224*/ 	.short	0x0380
        /*0226*/ 	.short	0x0049


	//----- nvinfo : EIATTR_SW_WAR
	.align		4
.L_292:
        /*0228*/ 	.byte	0x04, 0x36
        /*022a*/ 	.short	(.L_294 - .L_293)
.L_293:
        /*022c*/ 	.word	0x00000008
.L_294:


//--------------------- .nv.info._ZN3cub18CUB_300001_SM_10006detail8for_each13static_kernelINS2_12policy_hub_t12policy_500_tEmN6thrust24THRUST_300001_SM_1000_NS8cuda_cub20__uninitialized_fill7functorINS7_10device_ptrIhEEhEEEEvT0_T1_ --------------------------
	.section	.nv.info._ZN3cub18CUB_300001_SM_10006detail8for_each13static_kernelINS2_12policy_hub_t12policy_500_tEmN6thrust24THRUST_300001_SM_1000_NS8cuda_cub20__uninitialized_fill7functorINS7_10device_ptrIhEEhEEEEvT0_T1_,"",@"SHT_CUDA_INFO"
	.sectionflags	@""
	.align	4


	//----- nvinfo : EIATTR_CUDA_API_VERSION
	.align		4
        /*0000*/ 	.byte	0x04, 0x37
        /*0002*/ 	.short	(.L_296 - .L_295)
.L_295:
        /*0004*/ 	.word	0x00000082


	//----- nvinfo : EIATTR_KPARAM_INFO
	.align		4
.L_296:
        /*0008*/ 	.byte	0x04, 0x17
        /*000a*/ 	.short	(.L_298 - .L_297)
.L_297:
        /*000c*/ 	.word	0x00000000
        /*0010*/ 	.short	0x0001
        /*0012*/ 	.short	0x0008
        /*0014*/ 	.byte	0x00, 0xf0, 0x41, 0x00


	//----- nvinfo : EIATTR_KPARAM_INFO
	.align		4
.L_298:
        /*0018*/ 	.byte	0x04, 0x17
        /*001a*/ 	.short	(.L_300 - .L_299)
.L_299:
        /*001c*/ 	.word	0x00000000
        /*0020*/ 	.short	0x0000
        /*0022*/ 	.short	0x0000
        /*0024*/ 	.byte	0x00, 0xf0, 0x21, 0x00


	//----- nvinfo : EIATTR_SPARSE_MMA_MASK
	.align		4
.L_300:
        /*0028*/ 	.byte	0x03, 0x50
        /*002a*/ 	.short	0x0000


	//----- nvinfo : EIATTR_MAXREG_COUNT
	.align		4
        /*002c*/ 	.byte	0x03, 0x1b
        /*002e*/ 	.short	0x00ff


	//----- nvinfo : EIATTR_MERCURY_ISA_VERSION
	.align		4
        /*0030*/ 	.byte	0x03, 0x5f
        /*0032*/ 	.short	0x0101


	//----- nvinfo : EIATTR_VRC_CTA_INIT_COUNT
	.align		4
        /*0034*/ 	.byte	0x02, 0x4a
	.zero		1
	.zero		1


	//----- nvinfo : EIATTR_EXIT_INSTR_OFFSETS
	.align		4
        /*0038*/ 	.byte	0x04, 0x1c
        /*003a*/ 	.short	(.L_302 - .L_301)


	//   ....[0]....
.L_301:
        /*003c*/ 	.word	0x00000120


	//   ....[1]....
        /*0040*/ 	.word	0x000001f0


	//   ....[2]....
        /*0044*/ 	.word	0x00000210


	//----- nvinfo : EIATTR_MAX_THREADS
	.align		4
.L_302:
        /*0048*/ 	.byte	0x04, 0x05
        /*004a*/ 	.short	(.L_304 - .L_303)
.L_303:
        /*004c*/ 	.word	0x00000100
        /*0050*/ 	.word	0x00000001
        /*0054*/ 	.word	0x00000001


	//----- nvinfo : EIATTR_CBANK_PARAM_SIZE
	.align		4
.L_304:
        /*0058*/ 	.byte	0x03, 0x19
        /*005a*/ 	.short	0x0018


	//----- nvinfo : EIATTR_PARAM_CBANK
	.align		4
        /*005c*/ 	.byte	0x04, 0x0a
        /*005e*/ 	.short	(.L_306 - .L_305)
	.align		4
.L_305:
        /*0060*/ 	.word	index@(.nv.constant0._ZN3cub18CUB_300001_SM_10006detail8for_each13static_kernelINS2_12policy_hub_t12policy_500_tEmN6thrust24THRUST_300001_SM_1000_NS8cuda_cub20__uninitialized_fill7functorINS7_10device_ptrIhEEhEEEEvT0_T1_)
        /*0064*/ 	.short	0x0380
        /*0066*/ 	.short	0x0018


	//----- nvinfo : EIATTR_SW_WAR
	.align		4
.L_306:
        /*0068*/ 	.byte	0x04, 0x36
        /*006a*/ 	.short	(.L_308 - .L_307)
.L_307:
        /*006c*/ 	.word	0x00000008
.L_308:


//--------------------- .nv.info._ZN3cub18CUB_300001_SM_10006detail8for_each13static_kernelINS2_12policy_hub_t12policy_500_tEmN6thrust24THRUST_300001_SM_1000_NS8cuda_cub20__uninitialized_fill7functorINS7_10device_ptrIPiEESC_EEEEvT0_T1_ --------------------------
	.section	.nv.info._ZN3cub18CUB_300001_SM_10006detail8for_each13static_kernelINS2_12policy_hub_t12policy_500_tEmN6thrust24THRUST_300001_SM_1000_NS8cuda_cub20__uninitialized_fill7functorINS7_10device_ptrIPiEESC_EEEEvT0_T1_,"",@"SHT_CUDA_INFO"
	.sectionflags	@""
	.align	4


	//----- nvinfo : EIATTR_CUDA_API_VERSION
	.align		4
        /*0000*/ 	.byte	0x04, 0x37
        /*0002*/ 	.short	(.L_310 - .L_309)
.L_309:
        /*0004*/ 	.word	0x00000082


	//----- nvinfo : EIATTR_KPARAM_INFO
	.align		4
.L_310:
        /*0008*/ 	.byte	0x04, 0x17
        /*000a*/ 	.short	(.L_312 - .L_311)
.L_311:
        /*000c*/ 	.word	0x00000000
        /*0010*/ 	.short	0x0001
        /*0012*/ 	.short	0x0008
        /*0014*/ 	.byte	0x00, 0xf0, 0x41, 0x00


	//----- nvinfo : EIATTR_KPARAM_INFO
	.align		4
.L_312:
        /*0018*/ 	.byte	0x04, 0x17
        /*001a*/ 	.short	(.L_314 - .L_313)
.L_313:
        /*001c*/ 	.word	0x00000000
        /*0020*/ 	.short	0x0000
        /*0022*/ 	.short	0x0000
        /*0024*/ 	.byte	0x00, 0xf0, 0x21, 0x00


	//----- nvinfo : EIATTR_SPARSE_MMA_MASK
	.align		4
.L_314:
        /*0028*/ 	.byte	0x03, 0x50
        /*002a*/ 	.short	0x0000


	//----- nvinfo : EIATTR_MAXREG_COUNT
	.align		4
        /*002c*/ 	.byte	0x03, 0x1b
        /*002e*/ 	.short	0x00ff


	//----- nvinfo : EIATTR_MERCURY_ISA_VERSION
	.align		4
        /*0030*/ 	.byte	0x03, 0x5f
        /*0032*/ 	.short	0x0101


	//----- nvinfo : EIATTR_VRC_CTA_INIT_COUNT
	.align		4
        /*0034*/ 	.byte	0x02, 0x4a
	.zero		1
	.zero		1


	//----- nvinfo : EIATTR_EXIT_INSTR_OFFSETS
	.align		4
        /*0038*/ 	.byte	0x04, 0x1c
        /*003a*/ 	.short	(.L_316 - .L_315)


	//   ....[0]....
.L_315:
        /*003c*/ 	.word	0x00000130


	//   ....[1]....
        /*0040*/ 	.word	0x00000230


	//   ....[2]....
        /*0044*/ 	.word	0x00000260


	//----- nvinfo : EIATTR_MAX_THREADS
	.align		4
.L_316:
        /*0048*/ 	.byte	0x04, 0x05
        /*004a*/ 	.short	(.L_318 - .L_317)
.L_317:
        /*004c*/ 	.word	0x00000100
        /*0050*/ 	.word	0x00000001
        /*0054*/ 	.word	0x00000001


	//----- nvinfo : EIATTR_CBANK_PARAM_SIZE
	.align		4
.L_318:
        /*0058*/ 	.byte	0x03, 0x19
        /*005a*/ 	.short	0x0018


	//----- nvinfo : EIATTR_PARAM_CBANK
	.align		4
        /*005c*/ 	.byte	0x04, 0x0a
        /*005e*/ 	.short	(.L_320 - .L_319)
	.align		4
.L_319:
        /*0060*/ 	.word	index@(.nv.constant0._ZN3cub18CUB_300001_SM_10006detail8for_each13static_kernelINS2_12policy_hub_t12policy_500_tEmN6thrust24THRUST_300001_SM_1000_NS8cuda_cub20__uninitialized_fill7functorINS7_10device_ptrIPiEESC_EEEEvT0_T1_)
        /*0064*/ 	.short	0x0380
        /*0066*/ 	.short	0x0018


	//----- nvinfo : EIATTR_SW_WAR
	.align		4
.L_320:
        /*0068*/ 	.byte	0x04, 0x36
        /*006a*/ 	.short	(.L_322 - .L_321)
.L_321:
        /*006c*/ 	.word	0x00000008
.L_322:


//--------------------- .nv.info._ZN3cub18CUB_300001_SM_10006detail8for_each13static_kernelINS2_12policy_hub_t12policy_500_tElN6thrust24THRUST_300001_SM_1000_NS8cuda_cub10__tabulate7functorINS7_6detail15normal_iteratorINS7_10device_ptrIiEEEENS7_6system6detail7generic6detail22compute_sequence_valueIivEElEEEEvT0_T1_ --------------------------
	.section	.nv.info._ZN3cub18CUB_300001_SM_10006detail8for_each13static_kernelINS2_12policy_hub_t12policy_500_tElN6thrust24THRUST_300001_SM_1000_NS8cuda_cub10__tabulate7functorINS7_6detail15normal_iteratorINS7_10device_ptrIiEEEENS7_6system6detail7generic6detail22compute_sequence_valueIivEElEEEEvT0_T1_,"",@"SHT_CUDA_INFO"
	.sectionflags	@""
	.align	4


	//----- nvinfo : EIATTR_CUDA_API_VERSION
	.align		4
        /*0000*/ 	.byte	0x04, 0x37
        /*0002*/ 	.short	(.L_324 - .L_323)
.L_323:
        /*0004*/ 	.word	0x00000082


	//----- nvinfo : EIATTR_KPARAM_INFO
	.align		4
.L_324:
        /*0008*/ 	.byte	0x04, 0x17
        /*000a*/ 	.short	(.L_326 - .L_325)
.L_325:
        /*000c*/ 	.word	0x00000000
        /*0010*/ 	.short	0x0001
        /*0012*/ 	.short	0x0008
        /*0014*/ 	.byte	0x00, 0xf0, 0x41, 0x00


	//----- nvinfo : EIATTR_KPARAM_INFO
	.align		4
.L_326:
        /*0018*/ 	.byte	0x04, 0x17
        /*001a*/ 	.short	(.L_328 - .L_327)
.L_327:
        /*001c*/ 	.word	0x00000000
        /*0020*/ 	.short	0x0000
        /*0022*/ 	.short	0x0000
        /*0024*/ 	.byte	0x00, 0xf0, 0x21, 0x00


	//----- nvinfo : EIATTR_SPARSE_MMA_MASK
	.align		4
.L_328:
        /*0028*/ 	.byte	0x03, 0x50
        /*002a*/ 	.short	0x0000


	//----- nvinfo : EIATTR_MAXREG_COUNT
	.align		4
        /*002c*/ 	.byte	0x03, 0x1b
        /*002e*/ 	.short	0x00ff


	//----- nvinfo : EIATTR_MERCURY_ISA_VERSION
	.align		4
        /*0030*/ 	.byte	0x03, 0x5f
        /*0032*/ 	.short	0x0101


	//----- nvinfo : EIATTR_VRC_CTA_INIT_COUNT
	.align		4
        /*0034*/ 	.byte	0x02, 0x4a
	.zero		1
	.zero		1


	//----- nvinfo : EIATTR_EXIT_INSTR_OFFSETS
	.align		4
        /*0038*/ 	.byte	0x04, 0x1c
        /*003a*/ 	.short	(.L_330 - .L_329)


	//   ....[0]....
.L_329:
        /*003c*/ 	.word	0x00000160


	//   ....[1]....
        /*0040*/ 	.word	0x000002b0


	//   ....[2]....
        /*0044*/ 	.word	0x00000340


	//----- nvinfo : EIATTR_MAX_THREADS
	.align		4
.L_330:
        /*0048*/ 	.byte	0x04, 0x05
        /*004a*/ 	.short	(.L_332 - .L_331)
.L_331:
        /*004c*/ 	.word	0x00000100
        /*0050*/ 	.word	0x00000001
        /*0054*/ 	.word	0x00000001


	//----- nvinfo : EIATTR_CRS_STACK_SIZE
	.align		4
.L_332:
        /*0058*/ 	.byte	0x04, 0x1e
        /*005a*/ 	.short	(.L_334 - .L_333)
.L_333:
        /*005c*/ 	.word	0x00000000


	//----- nvinfo : EIATTR_CBANK_PARAM_SIZE
	.align		4
.L_334:
        /*0060*/ 	.byte	0x03, 0x19
        /*0062*/ 	.short	0x0018


	//----- nvinfo : EIATTR_PARAM_CBANK
	.align		4
        /*0064*/ 	.byte	0x04, 0x0a
        /*0066*/ 	.short	(.L_336 - .L_335)
	.align		4
.L_335:
        /*0068*/ 	.word	index@(.nv.constant0._ZN3cub18CUB_300001_SM_10006detail8for_each13static_kernelINS2_12policy_hub_t12policy_500_tElN6thrust24THRUST_300001_SM_1000_NS8cuda_cub10__tabulate7functorINS7_6detail15normal_iteratorINS7_10device_ptrIiEEEENS7_6system6detail7generic6detail22compute_sequence_valueIivEElEEEEvT0_T1_)
        /*006c*/ 	.short	0x0380
        /*006e*/ 	.short	0x0018


	//----- nvinfo : EIATTR_SW_WAR
	.align		4
.L_336:
        /*0070*/ 	.byte	0x04, 0x36
        /*0072*/ 	.short	(.L_338 - .L_337)
.L_337:
        /*0074*/ 	.word	0x00000008
.L_338:


//--------------------- .nv.info._ZN3cub18CUB_300001_SM_10006detail8for_each13static_kernelINS2_12policy_hub_t12policy_500_tEmN6thrust24THRUST_300001_SM_1000_NS8cuda_cub20__uninitialized_fill7functorINS7_10device_ptrIiEEiEEEEvT0_T1_ --------------------------
	.section	.nv.info._ZN3cub18CUB_300001_SM_10006detail8for_each13static_kernelINS2_12policy_hub_t12policy_500_tEmN6thrust24THRUST_300001_SM_1000_NS8cuda_cub20__uninitialized_fill7functorINS7_10device_ptrIiEEiEEEEvT0_T1_,"",@"SHT_CUDA_INFO"
	.sectionflags	@""
	.align	4


	//----- nvinfo : EIATTR_CUDA_API_VERSION
	.align		4
        /*0000*/ 	.byte	0x04, 0x37
        /*0002*/ 	.short	(.L_340 - .L_339)
.L_339:
        /*0004*/ 	.word	0x00000082


	//----- nvinfo : EIATTR_KPARAM_INFO
	.align		4
.L_340:
        /*0008*/ 	.byte	0x04, 0x17
        /*000a*/ 	.short	(.L_342 - .L_341)
.L_341:
        /*000c*/ 	.word	0x00000000
        /*0010*/ 	.short	0x0001
        /*0012*/ 	.short	0x0008
        /*0014*/ 	.byte	0x00, 0xf0, 0x41, 0x00


	//----- nvinfo : EIATTR_KPARAM_INFO
	.align		4
.L_342:
        /*0018*/ 	.byte	0x04, 0x17
        /*001a*/ 	.short	(.L_344 - .L_343)
.L_343:
        /*001c*/ 	.word	0x00000000
        /*0020*/ 	.short	0x0000
        /*0022*/ 	.short	0x0000
        /*0024*/ 	.byte	0x00, 0xf0, 0x21, 0x00


	//----- nvinfo : EIATTR_SPARSE_MMA_MASK
	.align		4
.L_344:
        /*0028*/ 	.byte	0x03, 0x50
        /*002a*/ 	.short	0x0000


	//----- nvinfo : EIATTR_MAXREG_COUNT
	.align		4
        /*002c*/ 	.byte	0x03, 0x1b
        /*002e*/ 	.short	0x00ff


	//----- nvinfo : EIATTR_MERCURY_ISA_VERSION
	.align		4
        /*0030*/ 	.byte	0x03, 0x5f
        /*0032*/ 	.short	0x0101


	//----- nvinfo : EIATTR_VRC_CTA_INIT_COUNT
	.align		4
        /*0034*/ 	.byte	0x02, 0x4a
	.zero		1
	.zero		1


	//----- nvinfo : EIATTR_EXIT_INSTR_OFFSETS
	.align		4
        /*0038*/ 	.byte	0x04, 0x1c
        /*003a*/ 	.short	(.L_346 - .L_345)


	//   ....[0]....
.L_345:
        /*003c*/ 	.word	0x00000130


	//   ....[1]....
        /*0040*/ 	.word	0x00000230


	//   ....[2]....
        /*0044*/ 	.word	0x00000260


	//----- nvinfo : EIATTR_MAX_THREADS
	.align		4
.L_346:
        /*0048*/ 	.byte	0x04, 0x05
        /*004a*/ 	.short	(.L_348 - .L_347)
.L_347:
        /*004c*/ 	.word	0x00000100
        /*0050*/ 	.word	0x00000001
        /*0054*/ 	.word	0x00000001


	//----- nvinfo : EIATTR_CBANK_PARAM_SIZE
	.align		4
.L_348:
        /*0058*/ 	.byte	0x03, 0x19
        /*005a*/ 	.short	0x0018


	//----- nvinfo : EIATTR_PARAM_CBANK
	.align		4
        /*005c*/ 	.byte	0x04, 0x0a
        /*005e*/ 	.short	(.L_350 - .L_349)
	.align		4
.L_349:
        /*0060*/ 	.word	index@(.nv.constant0._ZN3cub18CUB_300001_SM_10006detail8for_each13static_kernelINS2_12policy_hub_t12policy_500_tEmN6thrust24THRUST_300001_SM_1000_NS8cuda_cub20__uninitialized_fill7functorINS7_10device_ptrIiEEiEEEEvT0_T1_)
        /*0064*/ 	.short	0x0380
        /*0066*/ 	.short	0x0018


	//----- nvinfo : EIATTR_SW_WAR
	.align		4
.L_350:
        /*0068*/ 	.byte	0x04, 0x36
        /*006a*/ 	.short	(.L_352 - .L_351)
.L_351:
        /*006c*/ 	.word	0x00000008
.L_352:


//--------------------- .nv.info._ZN3cub18CUB_300001_SM_10006detail10merge_sort26DeviceMergeSortMergeKernelINS2_10policy_hubIN6thrust24THRUST_300001_SM_1000_NS6detail15normal_iteratorINS6_10device_ptrIiEEEEE9Policy600ESB_PNS0_8NullTypeESB_SF_y11comp_func_tiSE_EEvbT2_T3_T4_PT6_PT7_T5_PSJ_SJ_NS1_7vsmem_tE --------------------------
	.section	.nv.info._ZN3cub18CUB_300001_SM_10006detail10merge_sort26DeviceMergeSortMergeKernelINS2_10policy_hubIN6thrust24THRUST_300001_SM_1000_NS6detail15normal_iteratorINS6_10device_ptrIiEEEEE9Policy600ESB_PNS0_8NullTypeESB_SF_y11comp_func_tiSE_EEvbT2_T3_T4_PT6_PT7_T5_PSJ_SJ_NS1_7vsmem_tE,"",@"SHT_CUDA_INFO"
	.sectionflags	@""
	.align	4


	//----- nvinfo : EIATTR_CUDA_API_VERSION
	.align		4
        /*0000*/ 	.byte	0x04, 0x37
        /*0002*/ 	.short	(.L_354 - .L_353)
.L_353:
        /*0004*/ 	.word	0x00000082


	//----- nvinfo : EIATTR_KPARAM_INFO
	.align		4
.L_354:
        /*0008*/ 	.byte	0x04, 0x17
        /*000a*/ 	.short	(.L_356 - .L_355)
.L_355:
        /*000c*/ 	.word	0x00000000
        /*0010*/ 	.short	0x0009
        /*0012*/ 	.short	0x0050
        /*0014*/ 	.byte	0x00, 0xf0, 0x21, 0x00


	//----- nvinfo : EIATTR_KPARAM_INFO
	.align		4
.L_356:
        /*0018*/ 	.byte	0x04, 0x17
        /*001a*/ 	.short	(.L_358 - .L_357)
.L_357:
        /*001c*/ 	.word	0x00000000
        /*0020*/ 	.short	0x0008
        /*0022*/ 	.short	0x0048
        /*0024*/ 	.byte	0x00, 0xf0, 0x21, 0x00


	//----- nvinfo : EIATTR_KPARAM_INFO
	.align		4
.L_358:
        /*0028*/ 	.byte	0x04, 0x17
        /*002a*/ 	.short	(.L_360 - .L_359)
.L_359:
        /*002c*/ 	.word	0x00000000
        /*0030*/ 	.short	0x0007
        /*0032*/ 	.short	0x0040
        /*0034*/ 	.byte	0x00, 0xf5, 0x21, 0x00


	//----- nvinfo : EIATTR_KPARAM_INFO
	.align		4
.L_360:
        /*0038*/ 	.byte	0x04, 0x17
        /*003a*/ 	.short	(.L_362 - .L_361)
.L_361:
        /*003c*/ 	.word	0x00000000
        /*0040*/ 	.short	0x0006
        /*0042*/ 	.short	0x0030
        /*0044*/ 	.byte	0x00, 0xf0, 0x41, 0x00


	//----- nvinfo : EIATTR_KPARAM_INFO
	.align		4
.L_362:
        /*0048*/ 	.byte	0x04, 0x17
        /*004a*/ 	.short	(.L_364 - .L_363)
.L_363:
        /*004c*/ 	.word	0x00000000
        /*0050*/ 	.short	0x0005
        /*0052*/ 	.short	0x0028
        /*0054*/ 	.byte	0x00, 0xf5, 0x21, 0x00


	//----- nvinfo : EIATTR_KPARAM_INFO
	.align		4
.L_364:
        /*0058*/ 	.byte	0x04, 0x17
        /*005a*/ 	.short	(.L_366 - .L_365)
.L_365:
        /*005c*/ 	.word	0x00000000
        /*0060*/ 	.short	0x0004
        /*0062*/ 	.short	0x0020
        /*0064*/ 	.byte	0x00, 0xf5, 0x21, 0x00


	//----- nvinfo : EIATTR_KPARAM_INFO
	.align		4
.L_366:
        /*0068*/ 	.byte	0x04, 0x17
        /*006a*/ 	.short	(.L_368 - .L_367)
.L_367:
        /*006c*/ 	.word	0x00000000
        /*0070*/ 	.short	0x0003
        /*0072*/ 	.short	0x0018
        /*0074*/ 	.byte	0x00, 0xf0, 0x21, 0x00


	//----- nvinfo : EIATTR_KPARAM_INFO
	.align		4
.L_368:
        /*0078*/ 	.byte	0x04, 0x17
        /*007a*/ 	.short	(.L_370 - .L_369)
.L_369:
        /*007c*/ 	.word	0x00000000
        /*0080*/ 	.short	0x0002
        /*0082*/ 	.short	0x0010
        /*0084*/ 	.byte	0x00, 0xf5, 0x21, 0x00


	//----- nvinfo : EIATTR_KPARAM_INFO
	.align		4
.L_370:
        /*0088*/ 	.byte	0x04, 0x17
        /*008a*/ 	.short	(.L_372 - .L_371)
.L_371:
        /*008c*/ 	.word	0x00000000
        /*0090*/ 	.short	0x0001
        /*0092*/ 	.short	0x0008
        /*0094*/ 	.byte	0x00, 0xf0, 0x21, 0x00


	//----- nvinfo : EIATTR_KPARAM_INFO
	.align		4
.L_372:
        /*0098*/ 	.byte	0x04, 0x17
        /*009a*/ 	.short	(.L_374 - .L_373)
.L_373:
        /*009c*/ 	.word	0x00000000
        /*00a0*/ 	.short	0x0000
        /*00a2*/ 	.short	0x0000
        /*00a4*/ 	.byte	0x00, 0xf0, 0x05, 0x00


	//----- nvinfo : EIATTR_SPARSE_MMA_MASK
	.align		4
.L_374:
        /*00a8*/ 	.byte	0x03, 0x50
        /*00aa*/ 	.short	0x0000


	//----- nvinfo : EIATTR_MAXREG_COUNT
	.align		4
        /*00ac*/ 	.byte	0x03, 0x1b
        /*00ae*/ 	.short	0x00ff


	//----- nvinfo : EIATTR_NUM_BARRIERS
	.align		4
        /*00b0*/ 	.byte	0x02, 0x4c
        /*00b2*/ 	.byte	0x01
	.zero		1


	//----- nvinfo : EIATTR_MERCURY_ISA_VERSION
	.align		4
        /*00b4*/ 	.byte	0x03, 0x5f
        /*00b6*/ 	.short	0x0101


	//----- nvinfo : EIATTR_COOP_GROUP_MASK_REGIDS
	.align		4
        /*00b8*/ 	.byte	0x04, 0x29
        /*00ba*/ 	.short	(.L_376 - .L_375)


	//   ....[0]....
.L_375:
        /*00bc*/ 	.word	0xffffffff


	//   ....[1]....
        /*00c0*/ 	.word	0xffffffff


	//   ....[2]....
        /*00c4*/ 	.word	0xffffffff


	//   ....[3]....
        /*00c8*/ 	.word	0xffffffff


	//----- nvinfo : EIATTR_COOP_GROUP_INSTR_OFFSETS
	.align		4
.L_376:
        /*00cc*/ 	.byte	0x04, 0x28
        /*00ce*/ 	.short	(.L_378 - .L_377)


	//   ....[0]....
.L_377:
        /*00d0*/ 	.word	0x00029b10


	//   ....[1]....
        /*00d4*/ 	.word	0x00029fc0


	//   ....[2]....
        /*00d8*/ 	.word	0x000541c0


	//   ....[3]....
        /*00dc*/ 	.word	0x000548a0


	//----- nvinfo : EIATTR_VRC_CTA_INIT_COUNT
	.align		4
.L_378:
        /*00e0*/ 	.byte	0x02, 0x4a
	.zero		1
	.zero		1


	//----- nvinfo : EIATTR_EXIT_INSTR_OFFSETS
	.align		4
        /*00e4*/ 	.byte	0x04, 0x1c
        /*00e6*/ 	.short	(.L_380 - .L_379)


	//   ....[0]....
.L_379:
        /*00e8*/ 	.word	0x00029d80


	//   ....[1]....
        /*00ec*/ 	.word	0x0002a210


	//   ....[2]....
        /*00f0*/ 	.word	0x00054690


	//   ....[3]....
        /*00f4*/ 	.word	0x000546b0


	//   ....[4]....
        /*00f8*/ 	.word	0x00054da0


	//   ....[5]....
        /*00fc*/ 	.word	0x00054dc0


	//----- nvinfo : EIATTR_MAX_THREADS
	.align		4
.L_380:
        /*0100*/ 	.byte	0x04, 0x05
        /*0102*/ 	.short	(.L_382 - .L_381)
.L_381:
        /*0104*/ 	.word	0x00000100
        /*0108*/ 	.word	0x00000001
        /*010c*/ 	.word	0x00000001


	//----- nvinfo : EIATTR_CRS_STACK_SIZE
	.align		4
.L_382:
        /*0110*/ 	.byte	0x04, 0x1e
        /*0112*/ 	.short	(.L_384 - .L_383)
.L_383:
        /*0114*/ 	.word	0x00000000


	//----- nvinfo : EIATTR_CBANK_PARAM_SIZE
	.align		4
.L_384:
        /*0118*/ 	.byte	0x03, 0x19
        /*011a*/ 	.short	0x0058


	//----- nvinfo : EIATTR_PARAM_CBANK
	.align		4
        /*011c*/ 	.byte	0x04, 0x0a
        /*011e*/ 	.short	(.L_386 - .L_385)
	.align		4
.L_385:
        /*0120*/ 	.word	index@(.nv.constant0._ZN3cub18CUB_300001_SM_10006detail10merge_sort26DeviceMergeSortMergeKernelINS2_10policy_hubIN6thrust24THRUST_300001_SM_1000_NS6detail15normal_iteratorINS6_10device_ptrIiEEEEE9Policy600ESB_PNS0_8NullTypeESB_SF_y11comp_func_tiSE_EEvbT2_T3_T4_PT6_PT7_T5_PSJ_SJ_NS1_7vsmem_tE)
        /*0124*/ 	.short	0x0380
        /*0126*/ 	.short	0x0058


	//----- nvinfo : EIATTR_SW_WAR
	.align		4
.L_386:
        /*0128*/ 	.byte	0x04, 0x36
        /*012a*/ 	.short	(.L_388 - .L_387)
.L_387:
        /*012c*/ 	.word	0x00000008
.L_388:


//--------------------- .nv.info._ZN3cub18CUB_300001_SM_10006detail10merge_sort30DeviceMergeSortPartitionKernelIN6thrust24THRUST_300001_SM_1000_NS6detail15normal_iteratorINS5_10device_ptrIiEEEEy11comp_func_tiEEvbT_PT2_T0_SF_PSF_T1_SF_i --------------------------
	.section	.nv.info._ZN3cub18CUB_300001_SM_10006detail10merge_sort30DeviceMergeSortPartitionKernelIN6thrust24THRUST_300001_SM_1000_NS6detail15normal_iteratorINS5_10device_ptrIiEEEEy11comp_func_tiEEvbT_PT2_T0_SF_PSF_T1_SF_i,"",@"SHT_CUDA_INFO"
	.sectionflags	@""
	.align	4


	//----- nvinfo : EIATTR_CUDA_API_VERSION
	.align		4
        /*0000*/ 	.byte	0x04, 0x37
        /*0002*/ 	.short	(.L_390 - .L_389)
.L_389:
        /*0004*/ 	.word	0x00000082


	//----- nvinfo : EIATTR_KPARAM_INFO
	.align		4
.L_390:
        /*0008*/ 	.byte	0x04, 0x17
        /*000a*/ 	.short	(.L_392 - .L_391)
.L_391:
        /*000c*/ 	.word	0x00000000
        /*0010*/ 	.short	0x0008
        /*0012*/ 	.short	0x0048
        /*0014*/ 	.byte	0x00, 0xf0, 0x11, 0x00


	//----- nvinfo : EIATTR_KPARAM_INFO
	.align		4
.L_392:
        /*0018*/ 	.byte	0x04, 0x17
        /*001a*/ 	.short	(.L_394 - .L_393)
.L_393:
        /*001c*/ 	.word	0x00000000
        /*0020*/ 	.short	0x0007
        /*0022*/ 	.short	0x0040
        /*0024*/ 	.byte	0x00, 0xf0, 0x21, 0x00


	//----- nvinfo : EIATTR_KPARAM_INFO
	.align		4
.L_394:
        /*0028*/ 	.byte	0x04, 0x17
        /*002a*/ 	.short	(.L_396 - .L_395)
.L_395:
        /*002c*/ 	.word	0x00000000
        /*0030*/ 	.short	0x0006
        /*0032*/ 	.short	0x0030
        /*0034*/ 	.byte	0x00, 0xf0, 0x41, 0x00


	//----- nvinfo : EIATTR_KPARAM_INFO
	.align		4
.L_396:
        /*0038*/ 	.byte	0x04, 0x17
        /*003a*/ 	.short	(.L_398 - .L_397)
.L_397:
        /*003c*/ 	.word	0x00000000
        /*0040*/ 	.short	0x0005
        /*0042*/ 	.short	0x0028
        /*0044*/ 	.byte	0x00, 0xf5, 0x21, 0x00


	//----- nvinfo : EIATTR_KPARAM_INFO
	.align		4
.L_398:
        /*0048*/ 	.byte	0x04, 0x17
        /*004a*/ 	.short	(.L_400 - .L_399)
.L_399:
        /*004c*/ 	.word	0x00000000
        /*0050*/ 	.short	0x0004
        /*0052*/ 	.short	0x0020
        /*0054*/ 	.byte	0x00, 0xf0, 0x21, 0x00


	//----- nvinfo : EIATTR_KPARAM_INFO
	.align		4
.L_400:
        /*0058*/ 	.byte	0x04, 0x17
        /*005a*/ 	.short	(.L_402 - .L_401)
.L_401:
        /*005c*/ 	.word	0x00000000
        /*0060*/ 	.short	0x0003
        /*0062*/ 	.short	0x0018
        /*0064*/ 	.byte	0x00, 0xf0, 0x21, 0x00


	//----- nvinfo : EIATTR_KPARAM_INFO
	.align		4
.L_402:
        /*0068*/ 	.byte	0x04, 0x17
        /*006a*/ 	.short	(.L_404 - .L_403)
.L_403:
        /*006c*/ 	.word	0x00000000
        /*0070*/ 	.short	0x0002
        /*0072*/ 	.short	0x0010
        /*0074*/ 	.byte	0x00, 0xf5, 0x21, 0x00


	//----- nvinfo : EIATTR_KPARAM_INFO
	.align		4
.L_404:
        /*0078*/ 	.byte	0x04, 0x17
        /*007a*/ 	.short	(.L_406 - .L_405)
.L_405:
        /*007c*/ 	.word	0x00000000
        /*0080*/ 	.short	0x0001
        /*0082*/ 	.short	0x0008
        /*0084*/ 	.byte	0x00, 0xf0, 0x21, 0x00


	//----- nvinfo : EIATTR_KPARAM_INFO
	.align		4
.L_406:
        /*0088*/ 	.byte	0x04, 0x17
        /*008a*/ 	.short	(.L_408 - .L_407)
.L_407:
        /*008c*/ 	.word	0x00000000
        /*0090*/ 	.short	0x0000
        /*0092*/ 	.short	0x0000
        /*0094*/ 	.byte	0x00, 0xf0, 0x05, 0x00


	//----- nvinfo : EIATTR_SPARSE_MMA_MASK
	.align		4
.L_408:
        /*0098*/ 	.byte	0x03, 0x50
        /*009a*/ 	.short	0x0000


	//----- nvinfo : EIATTR_MAXREG_COUNT
	.align		4
        /*009c*/ 	.byte	0x03, 0x1b
        /*009e*/ 	.short	0x00ff


	//----- nvinfo : EIATTR_MERCURY_ISA_VERSION
	.align		4
        /*00a0*/ 	.byte	0x03, 0x5f
        /*00a2*/ 	.short	0x0101


	//----- nvinfo : EIATTR_VRC_CTA_INIT_COUNT
	.align		4
        /*00a4*/ 	.byte	0x02, 0x4a
	.zero		1
	.zero		1


	//----- nvinfo : EIATTR_EXIT_INSTR_OFFSETS
	.align		4
        /*00a8*/ 	.byte	0x04, 0x1c
        /*00aa*/ 	.short	(.L_410 - .L_409)


	//   ....[0]....
.L_409:
        /*00ac*/ 	.word	0x00000080


	//   ....[1]....
        /*00b0*/ 	.word	0x000003d0


	//   ....[2]....
        /*00b4*/ 	.word	0x00005070


	//----- nvinfo : EIATTR_CRS_STACK_SIZE
	.align		4
.L_410:
        /*00b8*/ 	.byte	0x04, 0x1e
        /*00ba*/ 	.short	(.L_412 - .L_411)
.L_411:
        /*00bc*/ 	.word	0x00000000


	//----- nvinfo : EIATTR_CBANK_PARAM_SIZE
	.align		4
.L_412:
        /*00c0*/ 	.byte	0x03, 0x19
        /*00c2*/ 	.short	0x004c


	//----- nvinfo : EIATTR_PARAM_CBANK
	.align		4
        /*00c4*/ 	.byte	0x04, 0x0a
        /*00c6*/ 	.short	(.L_414 - .L_413)
	.align		4
.L_413:
        /*00c8*/ 	.word	index@(.nv.constant0._ZN3cub18CUB_300001_SM_10006detail10merge_sort30DeviceMergeSortPartitionKernelIN6thrust24THRUST_300001_SM_1000_NS6detail15normal_iteratorINS5_10device_ptrIiEEEEy11comp_func_tiEEvbT_PT2_T0_SF_PSF_T1_SF_i)
        /*00cc*/ 	.short	0x0380
        /*00ce*/ 	.short	0x004c


	//----- nvinfo : EIATTR_SW_WAR
	.align		4
.L_414:
        /*00d0*/ 	.byte	0x04, 0x36
        /*00d2*/ 	.short	(.L_416 - .L_415)
.L_415:
        /*00d4*/ 	.word	0x00000008
.L_416:


//--------------------- .nv.info._ZN3cub18CUB_300001_SM_10006detail10merge_sort30DeviceMergeSortBlockSortKernelINS2_10policy_hubIN6thrust24THRUST_300001_SM_1000_NS6detail15normal_iteratorINS6_10device_ptrIiEEEEE9Policy600ESB_PNS0_8NullTypeESB_SF_y11comp_func_tiSE_EEvbT0_T1_T2_T3_T4_PT6_PT7_T5_NS1_7vsmem_tE --------------------------
	.section	.nv.info._ZN3cub18CUB_300001_SM_10006detail10merge_sort30DeviceMergeSortBlockSortKernelINS2_10policy_hubIN6thrust24THRUST_300001_SM_1000_NS6detail15normal_iteratorINS6_10device_ptrIiEEEEE9Policy600ESB_PNS0_8NullTypeESB_SF_y11comp_func_tiSE_EEvbT0_T1_T2_T3_T4_PT6_PT7_T5_NS1_7vsmem_tE,"",@"SHT_CUDA_INFO"
	.sectionflags	@""
	.align	4


	//----- nvinfo : EIATTR_CUDA_API_VERSION
	.align		4
        /*0000*/ 	.byte	0x04, 0x37
        /*0002*/ 	.short	(.L_418 - .L_417)
.L_417:
        /*0004*/ 	.word	0x00000082


	//----- nvinfo : EIATTR_KPARAM_INFO
	.align		4
.L_418:
        /*0008*/ 	.byte	0x04, 0x17
        /*000a*/ 	.short	(.L_420 - .L_419)
.L_419:
        /*000c*/ 	.word	0x00000000
        /*0010*/ 	.short	0x0009
        /*0012*/ 	.short	0x0050
        /*0014*/ 	.byte	0x00, 0xf0, 0x21, 0x00


	//----- nvinfo : EIATTR_KPARAM_INFO
	.align		4
.L_420:
        /*0018*/ 	.byte	0x04, 0x17
        /*001a*/ 	.short	(.L_422 - .L_421)
.L_421:
        /*001c*/ 	.word	0x00000000
        /*0020*/ 	.short	0x0008
        /*0022*/ 	.short	0x0040
        /*0024*/ 	.byte	0x00, 0xf0, 0x41, 0x00


	//----- nvinfo : EIATTR_KPARAM_INFO
	.align		4
.L_422:
        /*0028*/ 	.byte	0x04, 0x17
        /*002a*/ 	.short	(.L_424 - .L_423)
.L_423:
        /*002c*/ 	.word	0x00000000
        /*0030*/ 	.short	0x0007
        /*0032*/ 	.short	0x0038
        /*0034*/ 	.byte	0x00, 0xf5, 0x21, 0x00


	//----- nvinfo : EIATTR_KPARAM_INFO
	.align		4
.L_424:
        /*0038*/ 	.byte	0x04, 0x17
        /*003a*/ 	.short	(.L_426 - .L_425)
.L_425:
        /*003c*/ 	.word	0x00000000
        /*0040*/ 	.short	0x0006
        /*0042*/ 	.short	0x0030
        /*0044*/ 	.byte	0x00, 0xf5, 0x21, 0x00


	//----- nvinfo : EIATTR_KPARAM_INFO
	.align		4
.L_426:
        /*0048*/ 	.byte	0x04, 0x17
        /*004a*/ 	.short	(.L_428 - .L_427)
.L_427:
        /*004c*/ 	.word	0x00000000
        /*0050*/ 	.short	0x0005
        /*0052*/ 	.short	0x0028
        /*0054*/ 	.byte	0x00, 0xf0, 0x21, 0x00


	//----- nvinfo : EIATTR_KPARAM_INFO
	.align		4
.L_428:
        /*0058*/ 	.byte	0x04, 0x17
        /*005a*/ 	.short	(.L_430 - .L_429)
.L_429:
        /*005c*/ 	.word	0x00000000
        /*0060*/ 	.short	0x0004
        /*0062*/ 	.short	0x0020
        /*0064*/ 	.byte	0x00, 0xf5, 0x21, 0x00


	//----- nvinfo : EIATTR_KPARAM_INFO
	.align		4
.L_430:
        /*0068*/ 	.byte	0x04, 0x17
        /*006a*/ 	.short	(.L_432 - .L_431)
.L_431:
        /*006c*/ 	.word	0x00000000
        /*0070*/ 	.short	0x0003
        /*0072*/ 	.short	0x0018
        /*0074*/ 	.byte	0x00, 0xf0, 0x21, 0x00


	//----- nvinfo : EIATTR_KPARAM_INFO
	.align		4
.L_432:
        /*0078*/ 	.byte	0x04, 0x17
        /*007a*/ 	.short	(.L_434 - .L_433)
.L_433:
        /*007c*/ 	.word	0x00000000
        /*0080*/ 	.short	0x0002
        /*0082*/ 	.short	0x0010
        /*0084*/ 	.byte	0x00, 0xf5, 0x21, 0x00


	//----- nvinfo : EIATTR_KPARAM_INFO
	.align		4
.L_434:
        /*0088*/ 	.byte	0x04, 0x17
        /*008a*/ 	.short	(.L_436 - .L_435)
.L_435:
        /*008c*/ 	.word	0x00000000
        /*0090*/ 	.short	0x0001
        /*0092*/ 	.short	0x0008
        /*0094*/ 	.byte	0x00, 0xf0, 0x21, 0x00


	//----- nvinfo : EIATTR_KPARAM_INFO
	.align		4
.L_436:
        /*0098*/ 	.byte	0x04, 0x17
        /*009a*/ 	.short	(.L_438 - .L_437)
.L_437:
        /*009c*/ 	.word	0x00000000
        /*00a0*/ 	.short	0x0000
        /*00a2*/ 	.short	0x0000
        /*00a4*/ 	.byte	0x00, 0xf0, 0x05, 0x00


	//----- nvinfo : EIATTR_SPARSE_MMA_MASK
	.align		4
.L_438:
        /*00a8*/ 	.byte	0x03, 0x50
        /*00aa*/ 	.short	0x0000


	//----- nvinfo : EIATTR_MAXREG_COUNT
	.align		4
        /*00ac*/ 	.byte	0x03, 0x1b
        /*00ae*/ 	.short	0x00ff


	//----- nvinfo : EIATTR_NUM_BARRIERS
	.align		4
        /*00b0*/ 	.byte	0x02, 0x4c
        /*00b2*/ 	.byte	0x01
	.zero		1


	//----- nvinfo : EIATTR_MERCURY_ISA_VERSION
	.align		4
        /*00b4*/ 	.byte	0x03, 0x5f
        /*00b6*/ 	.short	0x0101


	//----- nvinfo : EIATTR_COOP_GROUP_MASK_REGIDS
	.align		4
        /*00b8*/ 	.byte	0x04, 0x29
        /*00ba*/ 	.short	(.L_440 - .L_439)


	//   ....[0]....
.L_439:
        /*00bc*/ 	.word	0xffffffff


	//   ....[1]....
        /*00c0*/ 	.word	0xffffffff


	//   ....[2]....
        /*00c4*/ 	.word	0xffffffff


	//   ....[3]....
        /*00c8*/ 	.word	0xffffffff


	//   ....[4]....
        /*00cc*/ 	.word	0xffffffff


	//   ....[5]....
        /*00d0*/ 	.word	0xffffffff


	//----- nvinfo : EIATTR_COOP_GROUP_INSTR_OFFSETS
	.align		4
.L_440:
        /*00d4*/ 	.byte	0x04, 0x28
        /*00d6*/ 	.short	(.L_442 - .L_441)


	//   ....[0]....
.L_441:
        /*00d8*/ 	.word	0x00000400


	//   ....[1]....
        /*00dc*/ 	.word	0x0013f3c0


	//   ....[2]....
        /*00e0*/ 	.word	0x0013f740


	//   ....[3]....
        /*00e4*/ 	.word	0x00140030


	//   ....[4]....
        /*00e8*/ 	.word	0x002a1d70


	//   ....[5]....
        /*00ec*/ 	.word	0x002a22f0


	//----- nvinfo : EIATTR_VRC_CTA_INIT_COUNT
	.align		4
.L_442:
        /*00f0*/ 	.byte	0x02, 0x4a
	.zero		1
	.zero		1


	//----- nvinfo : EIATTR_EXIT_INSTR_OFFSETS
	.align		4
        /*00f4*/ 	.byte	0x04, 0x1c
        /*00f6*/ 	.short	(.L_444 - .L_443)


	//   ....[0]....
.L_443:
        /*00f8*/ 	.word	0x0013f5f0


	//   ....[1]....
        /*00fc*/ 	.word	0x0013f970


	//   ....[2]....
        /*0100*/ 	.word	0x002a2160


	//   ....[3]....
        /*0104*/ 	.word	0x002a2180


	//   ....[4]....
        /*0108*/ 	.word	0x002a26a0


	//   ....[5]....
        /*010c*/ 	.word	0x002a26c0


	//----- nvinfo : EIATTR_MAX_THREADS
	.align		4
.L_444:
        /*0110*/ 	.byte	0x04, 0x05
        /*0112*/ 	.short	(.L_446 - .L_445)
.L_445:
        /*0114*/ 	.word	0x00000100
        /*0118*/ 	.word	0x00000001
        /*011c*/ 	.word	0x00000001


	//----- nvinfo : EIATTR_CRS_STACK_SIZE
	.align		4
.L_446:
        /*0120*/ 	.byte	0x04, 0x1e
        /*0122*/ 	.short	(.L_448 - .L_447)
.L_447:
        /*0124*/ 	.word	0x00000000


	//----- nvinfo : EIATTR_CBANK_PARAM_SIZE
	.align		4
.L_448:
        /*0128*/ 	.byte	0x03, 0x19
        /*012a*/ 	.short	0x0058


	//----- nvinfo : EIATTR_PARAM_CBANK
	.align		4
        /*012c*/ 	.byte	0x04, 0x0a
        /*012e*/ 	.short	(.L_450 - .L_449)
	.align		4
.L_449:
        /*0130*/ 	.word	index@(.nv.constant0._ZN3cub18CUB_300001_SM_10006detail10merge_sort30DeviceMergeSortBlockSortKernelINS2_10policy_hubIN6thrust24THRUST_300001_SM_1000_NS6detail15normal_iteratorINS6_10device_ptrIiEEEEE9Policy600ESB_PNS0_8NullTypeESB_SF_y11comp_func_tiSE_EEvbT0_T1_T2_T3_T4_PT6_PT7_T5_NS1_7vsmem_tE)
        /*0134*/ 	.short	0x0380
        /*0136*/ 	.short	0x0058


	//----- nvinfo : EIATTR_SW_WAR
	.align		4
.L_450:
        /*0138*/ 	.byte	0x04, 0x36
        /*013a*/ 	.short	(.L_452 - .L_451)
.L_451:
        /*013c*/ 	.word	0x00000008
.L_452:


//--------------------- .nv.info._ZN3cub18CUB_300001_SM_10006detail11EmptyKernelIvEEvv --------------------------
	.section	.nv.info._ZN3cub18CUB_300001_SM_10006detail11EmptyKernelIvEEvv,"",@"SHT_CUDA_INFO"
	.sectionflags	@""
	.align	4


	//----- nvinfo : EIATTR_CUDA_API_VERSION
	.align		4
        /*0000*/ 	.byte	0x04, 0x37
        /*0002*/ 	.short	(.L_454 - .L_453)
.L_453:
        /*0004*/ 	.word	0x00000082


	//----- nvinfo : EIATTR_SPARSE_MMA_MASK
	.align		4
.L_454:
        /*0008*/ 	.byte	0x03, 0x50
        /*000a*/ 	.short	0x0000


	//----- nvinfo : EIATTR_MAXREG_COUNT
	.align		4
        /*000c*/ 	.byte	0x03, 0x1b
        /*000e*/ 	.short	0x00ff


	//----- nvinfo : EIATTR_MERCURY_ISA_VERSION
	.align		4
        /*0010*/ 	.byte	0x03, 0x5f
        /*0012*/ 	.short	0x0101


	//----- nvinfo : EIATTR_VRC_CTA_INIT_COUNT
	.align		4
        /*0014*/ 	.byte	0x02, 0x4a
	.zero		1
	.zero		1


	//----- nvinfo : EIATTR_EXIT_INSTR_OFFSETS
	.align		4
        /*0018*/ 	.byte	0x04, 0x1c
        /*001a*/ 	.short	(.L_456 - .L_455)


	//   ....[0]....
.L_455:
        /*001c*/ 	.word	0x00000010


	//----- nvinfo : EIATTR_SW_WAR
	.align		4
.L_456:
        /*0020*/ 	.byte	0x04, 0x36
        /*0022*/ 	.short	(.L_458 - .L_457)
.L_457:
        /*0024*/ 	.word	0x00000008
.L_458:


//--------------------- .nv.callgraph             --------------------------
	.section	.nv.callgraph,"",@"SHT_CUDA_CALLGRAPH"
	.align	4
	.sectionentsize	8
	.align		4
        /*0000*/ 	.word	0x00000000
	.align		4
        /*0004*/ 	.word	0xffffffff
	.align		4
        /*0008*/ 	.word	0x00000000
	.align		4
        /*000c*/ 	.word	0xfffffffe
	.align		4
        /*0010*/ 	.word	0x00000000
	.align		4
        /*0014*/ 	.word	0xfffffffd
	.align		4
        /*0018*/ 	.word	0x00000000
	.align		4
        /*001c*/ 	.word	0xfffffffc


//--------------------- .nv.constant4             --------------------------
	.section	.nv.constant4,"a",@progbits
	.align	8
	.align		8
.nv.constant4:
        /*0000*/ 	.dword	_ZN30_INTERNAL_efa3d48f_4_k_cu_main4cuda3std3__45__cpo5beginE
	.align		8
        /*0008*/ 	.dword	_ZN30_INTERNAL_efa3d48f_4_k_cu_main4cuda3std3__45__cpo3endE
	.align		8
        /*0010*/ 	.dword	_ZN30_INTERNAL_efa3d48f_4_k_cu_main4cuda3std3__45__cpo6cbeginE
	.align		8
        /*0018*/ 	.dword	_ZN30_INTERNAL_efa3d48f_4_k_cu_main4cuda3std3__45__cpo4cendE
	.align		8
        /*0020*/ 	.dword	_ZN30_INTERNAL_efa3d48f_4_k_cu_main4cuda3std3__45__cpo6rbeginE
	.align		8
        /*0028*/ 	.dword	_ZN30_INTERNAL_efa3d48f_4_k_cu_main4cuda3std3__45__cpo4rendE
	.align		8
        /*0030*/ 	.dword	_ZN30_INTERNAL_efa3d48f_4_k_cu_main4cuda3std3__45__cpo7crbeginE
	.align		8
        /*0038*/ 	.dword	_ZN30_INTERNAL_efa3d48f_4_k_cu_main4cuda3std3__45__cpo5crendE
	.align		8
        /*0040*/ 	.dword	_ZN30_INTERNAL_efa3d48f_4_k_cu_main4cuda3std3__432_GLOBAL__N__efa3d48f_4_k_cu_main6ignoreE
	.align		8
        /*0048*/ 	.dword	_ZN30_INTERNAL_efa3d48f_4_k_cu_main4cuda3std3__419piecewise_constructE
	.align		8
        /*0050*/ 	.dword	_ZN30_INTERNAL_efa3d48f_4_k_cu_main4cuda3std3__48in_placeE
	.align		8
        /*0058*/ 	.dword	_ZN30_INTERNAL_efa3d48f_4_k_cu_main4cuda3std3__420unreachable_sentinelE
	.align		8
        /*0060*/ 	.dword	_ZN30_INTERNAL_efa3d48f_4_k_cu_main4cuda3std3__47nulloptE
	.align		8
        /*0068*/ 	.dword	_ZN30_INTERNAL_efa3d48f_4_k_cu_main4cuda3std3__48unexpectE
	.align		8
        /*0070*/ 	.dword	_ZN30_INTERNAL_efa3d48f_4_k_cu_main4cuda3std6ranges3__45__cpo4swapE
	.align		8
        /*0078*/ 	.dword	_ZN30_INTERNAL_efa3d48f_4_k_cu_main4cuda3std6ranges3__45__cpo9iter_moveE
	.align		8
        /*0080*/ 	.dword	_ZN30_INTERNAL_efa3d48f_4_k_cu_main4cuda3std6ranges3__45__cpo5beginE
	.align		8
        /*0088*/ 	.dword	_ZN30_INTERNAL_efa3d48f_4_k_cu_main4cuda3std6ranges3__45__cpo3endE
	.align		8
        /*0090*/ 	.dword	_ZN30_INTERNAL_efa3d48f_4_k_cu_main4cuda3std6ranges3__45__cpo6cbeginE
	.align		8
        /*0098*/ 	.dword	_ZN30_INTERNAL_efa3d48f_4_k_cu_main4cuda3std6ranges3__45__cpo4cendE
	.align		8
        /*00a0*/ 	.dword	_ZN30_INTERNAL_efa3d48f_4_k_cu_main4cuda3std6ranges3__45__cpo7advanceE
	.align		8
        /*00a8*/ 	.dword	_ZN30_INTERNAL_efa3d48f_4_k_cu_main4cuda3std6ranges3__45__cpo9iter_swapE
	.align		8
        /*00b0*/ 	.dword	_ZN30_INTERNAL_efa3d48f_4_k_cu_main4cuda3std6ranges3__45__cpo4nextE
	.align		8
        /*00b8*/ 	.dword	_ZN30_INTERNAL_efa3d48f_4_k_cu_main4cuda3std6ranges3__45__cpo4prevE
	.align		8
        /*00c0*/ 	.dword	_ZN30_INTERNAL_efa3d48f_4_k_cu_main4cuda3std6ranges3__45__cpo4dataE
	.align		8
        /*00c8*/ 	.dword	_ZN30_INTERNAL_efa3d48f_4_k_cu_main4cuda3std6ranges3__45__cpo5cdataE
	.align		8
        /*00d0*/ 	.dword	_ZN30_INTERNAL_efa3d48f_4_k_cu_main4cuda3std6ranges3__45__cpo4sizeE
	.align		8
        /*00d8*/ 	.dword	_ZN30_INTERNAL_efa3d48f_4_k_cu_main4cuda3std6ranges3__45__cpo5ssizeE
	.align		8
        /*00e0*/ 	.dword	_ZN30_INTERNAL_efa3d48f_4_k_cu_main4cuda3std6ranges3__45__cpo8distanceE
	.align		8
        /*00e8*/ 	.dword	_ZN30_INTERNAL_efa3d48f_4_k_cu_main6thrust24THRUST_300001_SM_1000_NS8cuda_cub3parE
	.align		8
        /*00f0*/ 	.dword	_ZN30_INTERNAL_efa3d48f_4_k_cu_main6thrust24THRUST_300001_SM_1000_NS8cuda_cub10par_nosyncE
	.align		8
        /*00f8*/ 	.dword	_ZN30_INTERNAL_efa3d48f_4_k_cu_main6thrust24THRUST_300001_SM_1000_NS6system6detail10sequential3seqE
	.align		8
        /*0100*/ 	.dword	_ZN30_INTERNAL_efa3d48f_4_k_cu_main6thrust24THRUST_300001_SM_1000_NS12placeholders2_1E
	.align		8
        /*0108*/ 	.dword	_ZN30_INTERNAL_efa3d48f_4_k_cu_main6thrust24THRUST_300001_SM_1000_NS12placeholders2_2E
	.align		8
        /*0110*/ 	.dword	_ZN30_INTERNAL_efa3d48f_4_k_cu_main6thrust24THRUST_300001_SM_1000_NS12placeholders2_3E
	.align		8
        /*0118*/ 	.dword	_ZN30_INTERNAL_efa3d48f_4_k_cu_main6thrust24THRUST_300001_SM_1000_NS12placeholders2_4E
	.align		8
        /*0120*/ 	.dword	_ZN30_INTERNAL_efa3d48f_4_k_cu_main6thrust24THRUST_300001_SM_1000_NS12placeholders2_5E
	.align		8
        /*0128*/ 	.dword	_ZN30_INTERNAL_efa3d48f_4_k_cu_main6thrust24THRUST_300001_SM_1000_NS12placeholders2_6E
	.align		8
        /*0130*/ 	.dword	_ZN30_INTERNAL_efa3d48f_4_k_cu_main6thrust24THRUST_300001_SM_1000_NS12placeholders2_7E
	.align		8
        /*0138*/ 	.dword	_ZN30_INTERNAL_efa3d48f_4_k_cu_main6thrust24THRUST_300001_SM_1000_NS12placeholders2_8E
	.align		8
        /*0140*/ 	.dword	_ZN30_INTERNAL_efa3d48f_4_k_cu_main6thrust24THRUST_300001_SM_1000_NS12placeholders2_9E
	.align		8
        /*0148*/ 	.dword	_ZN30_INTERNAL_efa3d48f_4_k_cu_main6thrust24THRUST_300001_SM_1000_NS12placeholders3_10E
	.align		8
        /*0150*/ 	.dword	_ZN30_INTERNAL_efa3d48f_4_k_cu_main6thrust24THRUST_300001_SM_1000_NS3seqE


//--------------------- .text._ZN3cub18CUB_300001_SM_10006detail6reduce28DeviceReduceSingleTileKernelINS2_10policy_hubIN4cuda3std3__45tupleIJblEEEyN6thrust24THRUST_300001_SM_1000_NS8cuda_cub9__find_if7functorIS9_EEE10Policy1000EPS9_SI_iSF_S9_S9_NS7_10__identityEEEvT0_T1_T2_T3_T4_T6_ --------------------------
	.section	.text._ZN3cub18CUB_300001_SM_10006detail6reduce28DeviceReduceSingleTileKernelINS2_10policy_hubIN4cuda3std3__45tupleIJblEEEyN6thrust24THRUST_300001_SM_1000_NS8cuda_cub9__find_if7functorIS9_EEE10Policy1000EPS9_SI_iSF_S9_S9_NS7_10__identityEEEvT0_T1_T2_T3_T4_T6_,"ax",@progbits
	.align	128
        .global         _ZN3cub18CUB_300001_SM_10006detail6reduce28DeviceReduceSingleTileKernelINS2_10policy_hubIN4cuda3std3__45tupleIJblEEEyN6thrust24THRUST_300001_SM_1000_NS8cuda_cub9__find_if7functorIS9_EEE10Policy1000EPS9_SI_iSF_S9_S9_NS7_10__identityEEEvT0_T1_T2_T3_T4_T6_
        .type           _ZN3cub18CUB_300001_SM_10006detail6reduce28DeviceReduceSingleTileKernelINS2_10policy_hubIN4cuda3std3__45tupleIJblEEEyN6thrust24THRUST_300001_SM_1000_NS8cuda_cub9__find_if7functorIS9_EEE10Policy1000EPS9_SI_iSF_S9_S9_NS7_10__identityEEEvT0_T1_T2_T3_T4_T6_,@function
        .size           _ZN3cub18CUB_300001_SM_10006detail6reduce28DeviceReduceSingleTileKernelINS2_10policy_hubIN4cuda3std3__45tupleIJblEEEyN6thrust24THRUST_300001_SM_1000_NS8cuda_cub9__find_if7functorIS9_EEE10Policy1000EPS9_SI_iSF_S9_S9_NS7_10__identityEEEvT0_T1_T2_T3_T4_T6_,(.L_x_15179 - _ZN3cub18CUB_300001_SM_10006detail6reduce28DeviceReduceSingleTileKernelINS2_10policy_hubIN4cuda3std3__45tupleIJblEEEyN6thrust24THRUST_300001_SM_1000_NS8cuda_cub9__find_if7functorIS9_EEE10Policy1000EPS9_SI_iSF_S9_S9_NS7_10__identityEEEvT0_T1_T2_T3_T4_T6_)
        .other          _ZN3cub18CUB_300001_SM_10006detail6reduce28DeviceReduceSingleTileKernelINS2_10policy_hubIN4cuda3std3__45tupleIJblEEEyN6thrust24THRUST_300001_SM_1000_NS8cuda_cub9__find_if7functorIS9_EEE10Policy1000EPS9_SI_iSF_S9_S9_NS7_10__identityEEEvT0_T1_T2_T3_T4_T6_,@"STO_CUDA_ENTRY STV_DEFAULT"
_ZN3cub18CUB_300001_SM_10006detail6reduce28DeviceReduceSingleTileKernelINS2_10policy_hubIN4cuda3std3__45tupleIJblEEEyN6thrust24THRUST_300001_SM_1000_NS8cuda_cub9__find_if7functorIS9_EEE10Policy1000EPS9_SI_iSF_S9_S9_NS7_10__identityEEEvT0_T1_T2_T3_T4_T6_:
.text._ZN3cub18CUB_300001_SM_10006detail6reduce28DeviceReduceSingleTileKernelINS2_10policy_hubIN4cuda3std3__45tupleIJblEEEyN6thrust24THRUST_300001_SM_1000_NS8cuda_cub9__find_if7functorIS9_EEE10Policy1000EPS9_SI_iSF_S9_S9_NS7_10__identityEEEvT0_T1_T2_T3_T4_T6_:
[----:B------:R-:W-:Y:S01]  /*0000*/  LDC R1, c[0x0][0x37c] ;  /* 0x0000df00ff017b82 */ /* 0x000fe20000000800 */
[----:B------:R-:W0:Y:S07]  /*0010*/  LDCU UR4, c[0x0][0x390] ;  /* 0x00007200ff0477ac */ /* 0x000e2e0008000800 */
[----:B------:R-:W1:Y:S01]  /*0020*/  LDC.U8 R0, c[0x0][0x398] ;  /* 0x0000e600ff007b82 */ /* 0x000e620000000000 */
[----:B------:R-:W2:Y:S01]  /*0030*/  LDCU.64 UR8, c[0x0][0x358] ;  /* 0x00006b00ff0877ac */ /* 0x000ea20008000a00 */
[----:B0-----:R-:W-:-:S09]  /*0040*/  UISETP.NE.AND UP0, UPT, UR4, URZ, UPT ;  /* 0x000000ff0400728c */ /* 0x001fd2000bf05270 */
[----:B--2---:R-:W-:Y:S05]  /*0050*/  BRA.U UP0, `(.L_x_0) ;  /* 0x0000000100207547 */ /* 0x004fea000b800000 */
[----:B------:R-:W0:Y:S02]  /*0060*/  S2R R2, SR_TID.X ;  /* 0x0000000000027919 */ /* 0x000e240000002100 */
[----:B0-----:R-:W-:-:S13]  /*0070*/  ISETP.NE.AND P0, PT, R2, RZ, PT ;  /* 0x000000ff0200720c */ /* 0x001fda0003f05270 */
[----:B------:R-:W-:Y:S05]  /*0080*/  @P0 EXIT ;  /* 0x000000000000094d */ /* 0x000fea0003800000 */
[----:B------:R-:W1:Y:S08]  /*0090*/  LDC.64 R2, c[0x0][0x388] ;  /* 0x0000e200ff027b82 */ /* 0x000e700000000a00 */
[----:B------:R-:W0:Y:S01]  /*00a0*/  LDC.64 R4, c[0x0][0x3a0] ;  /* 0x0000e800ff047b82 */ /* 0x000e220000000a00 */
[----:B-1----:R-:W-:Y:S04]  /*00b0*/  STG.E.U8 desc[UR8][R2.64], R0 ;  /* 0x0000000002007986 */ /* 0x002fe8000c101108 */
[----:B0-----:R-:W-:Y:S01]  /*00c0*/  STG.E.64 desc[UR8][R2.64+0x8], R4 ;  /* 0x0000080402007986 */ /* 0x001fe2000c101b08 */
[----:B------:R-:W-:Y:S05]  /*00d0*/  EXIT ;  /* 0x000000000000794d */ /* 0x000fea0003800000 */
.L_x_0:
[----:B------:R-:W-:Y:S01]  /*00e0*/  UISETP.GT.AND UP0, UPT, UR4, 0x3ff, UPT ;  /* 0x000003ff0400788c */ /* 0x000fe2000bf04270 */
[----:B------:R-:W-:Y:S08]  /*00f0*/  BSSY.RECONVERGENT B0, `(.L_x_1) ;  /* 0x00003d8000007945 */ /* 0x000ff00003800200 */
[----:B------:R-:W-:Y:S05]  /*0100*/  BRA.U UP0, `(.L_x_2) ;  /* 0x0000002100e47547 */ /* 0x000fea000b800000 */
[----:B------:R-:W0:Y:S01]  /*0110*/  S2R R5, SR_TID.X ;  /* 0x0000000000057919 */ /* 0x000e220000002100 */
[----:B------:R-:W-:Y:S01]  /*0120*/  BSSY.RECONVERGENT B1, `(.L_x_3) ;  /* 0x000000b000017945 */ /* 0x000fe20003800200 */
[----:B------:R-:W-:Y:S02]  /*0130*/  PRMT R4, RZ, 0x7610, R4 ;  /* 0x00007610ff047816 */ /* 0x000fe40000000004 */
[----:B------:R-:W-:Y:S02]  /*0140*/  CS2R R2, SRZ ;  /* 0x0000000000027805 */ /* 0x000fe4000001ff00 */
[----:B0-----:R-:W-:Y:S01]  /*0150*/  ISETP.GE.AND P0, PT, R5, UR4, PT ;  /* 0x0000000405007c0c */ /* 0x001fe2000bf06270 */
[----:B------:R-:W-:-:S12]  /*0160*/  IMAD.MOV.U32 R9, RZ, RZ, R5 ;  /* 0x000000ffff097224 */ /* 0x000fd800078e0005 */
[----:B------:R-:W-:Y:S05]  /*0170*/  @P0 BRA `(.L_x_4) ;  /* 0x0000000000140947 */ /* 0x000fea0003800000 */
[----:B------:R-:W0:Y:S02]  /*0180*/  LDC.64 R6, c[0x0][0x380] ;  /* 0x0000e000ff067b82 */ /* 0x000e240000000a00 */
[----:B0-----:R-:W-:-:S05]  /*0190*/  IMAD.WIDE.U32 R6, R5, 0x10, R6 ;  /* 0x0000001005067825 */ /* 0x001fca00078e0006 */
[----:B------:R0:W5:Y:S04]  /*01a0*/  LDG.E.U16.CONSTANT R4, desc[UR8][R6.64] ;  /* 0x0000000806047981 */ /* 0x000168000c1e9500 */
[----:B------:R0:W5:Y:S01]  /*01b0*/  LDG.E.64.CONSTANT R2, desc[UR8][R6.64+0x8] ;  /* 0x0000080806027981 */ /* 0x000162000c1e9b00 */
[----:B------:R-:W-:-:S07]  /*01c0*/  VIADD R9, R5, 0x100 ;  /* 0x0000010005097836 */ /* 0x000fce0000000000 */
.L_x_4:
[----:B------:R-:W-:Y:S05]  /*01d0*/  BSYNC.RECONVERGENT B1 ;  /* 0x0000000000017941 */ /* 0x000fea0003800200 */
.L_x_3:
[----:B------:R-:W-:Y:S01]  /*01e0*/  ISETP.GE.AND P0, PT, R9, UR4, PT ;  /* 0x0000000409007c0c */ /* 0x000fe2000bf06270 */
[----:B------:R-:W-:-:S12]  /*01f0*/  BSSY.RECONVERGENT B1, `(.L_x_5) ;  /* 0x0000058000017945 */ /* 0x000fd80003800200 */
[----:B------:R-:W-:Y:S05]  /*0200*/  @P0 BRA `(.L_x_6) ;  /* 0x0000000400580947 */ /* 0x000fea0003800000 */
[----:B------:R-:W-:Y:S01]  /*0210*/  LOP3.LUT R8, RZ, R9, RZ, 0x33, !PT ;  /* 0x00000009ff087212 */ /* 0x000fe200078e33ff */
[----:B0-----:R-:W0:Y:S01]  /*0220*/  LDC.64 R6, c[0x0][0x380] ;  /* 0x0000e000ff067b82 */ /* 0x001e220000000a00 */
[----:B------:R-:W-:Y:S03]  /*0230*/  BSSY.RECONVERGENT B2, `(.L_x_7) ;  /* 0x0000020000027945 */ /* 0x000fe60003800200 */
[----:B------:R-:W-:-:S05]  /*0240*/  VIADD R8, R8, UR4 ;  /* 0x0000000408087c36 */ /* 0x000fca0008000000 */
[C---:B------:R-:W-:Y:S02]  /*0250*/  LOP3.LUT R10, R8.reuse, 0x300, RZ, 0xc0, !PT ;  /* 0x00000300080a7812 */ /* 0x040fe400078ec0ff */
[----:B------:R-:W-:Y:S02]  /*0260*/  ISETP.GE.U32.AND P1, PT, R8, 0x300, PT ;  /* 0x000003000800780c */ /* 0x000fe40003f26070 */
[----:B------:R-:W-:-:S13]  /*0270*/  ISETP.NE.AND P0, PT, R10, 0x300, PT ;  /* 0x000003000a00780c */ /* 0x000fda0003f05270 */
[----:B------:R-:W-:Y:S05]  /*0280*/  @!P0 BRA `(.L_x_8) ;  /* 0x0000000000688947 */ /* 0x000fea0003800000 */
[----:B------:R-:W2:Y:S01]  /*0290*/  LDC.64 R10, c[0x0][0x380] ;  /* 0x0000e000ff0a7b82 */ /* 0x000ea20000000a00 */
[----:B------:R-:W-:-:S04]  /*02a0*/  LEA.HI R8, R8, 0x1, RZ, 0x18 ;  /* 0x0000000108087811 */ /* 0x000fc800078fc0ff */
[----:B------:R-:W-:-:S05]  /*02b0*/  LOP3.LUT R8, R8, 0x3, RZ, 0xc0, !PT ;  /* 0x0000000308087812 */ /* 0x000fca00078ec0ff */
[----:B------:R-:W-:Y:S02]  /*02c0*/  IMAD.MOV R8, RZ, RZ, -R8 ;  /* 0x000000ffff087224 */ /* 0x000fe400078e0a08 */
[----:B--2---:R-:W-:-:S04]  /*02d0*/  IMAD.WIDE.U32 R10, R9, 0x10, R10 ;  /* 0x00000010090a7825 */ /* 0x004fc800078e000a */
[----:B------:R-:W-:Y:S02]  /*02e0*/  IMAD.MOV.U32 R15, RZ, RZ, R10 ;  /* 0x000000ffff0f7224 */ /* 0x000fe400078e000a */
[----:B------:R-:W-:-:S07]  /*02f0*/  IMAD.MOV.U32 R13, RZ, RZ, R11 ;  /* 0x000000ffff0d7224 */ /* 0x000fce00078e000b */
.L_x_9:
[----:B------:R-:W-:-:S05]  /*0300*/  IMAD.MOV.U32 R12, RZ, RZ, R15 ;  /* 0x000000ffff0c7224 */ /* 0x000fca00078e000f */
[----:B------:R-:W2:Y:S04]  /*0310*/  LDG.E.U16.CONSTANT R14, desc[UR8][R12.64] ;  /* 0x000000080c0e7981 */ /* 0x000ea8000c1e9500 */
[----:B------:R3:W4:Y:S01]  /*0320*/  LDG.E.64.CONSTANT R10, desc[UR8][R12.64+0x8] ;  /* 0x000008080c0a7981 */ /* 0x000722000c1e9b00 */
[----:B------:R-:W-:Y:S01]  /*0330*/  VIADD R8, R8, 0x1 ;  /* 0x0000000108087836 */ /* 0x000fe20000000000 */
[----:B-----5:R-:W-:Y:S01]  /*0340*/  LOP3.LUT P2, RZ, R4, 0xff, RZ, 0xc0, !PT ;  /* 0x000000ff04ff7812 */ /* 0x020fe2000784c0ff */
[----:B------:R-:W-:Y:S01]  /*0350*/  VIADD R9, R9, 0x100 ;  /* 0x0000010009097836 */ /* 0x000fe20000000000 */
[----:B------:R-:W-:Y:S02]  /*0360*/  IADD3 R15, P5, PT, R12, 0x1000, RZ ;  /* 0x000010000c0f7810 */ /* 0x000fe40007fbe0ff */
[----:B------:R-:W-:-:S03]  /*0370*/  ISETP.NE.AND P4, PT, R8, RZ, PT ;  /* 0x000000ff0800720c */ /* 0x000fc60003f85270 */
[----:B---3--:R-:W-:Y:S01]  /*0380*/  IMAD.X R13, RZ, RZ, R13, P5 ;  /* 0x000000ffff0d7224 */ /* 0x008fe200028e060d */
[----:B--2---:R-:W-:Y:S02]  /*0390*/  LOP3.LUT P3, RZ, R14, 0xff, RZ, 0xc0, !PT ;  /* 0x000000ff0eff7812 */ /* 0x004fe4000786c0ff */
[----:B----4-:R-:W-:-:S03]  /*03a0*/  ISETP.LT.U32.AND P0, PT, R10, R2, PT ;  /* 0x000000020a00720c */ /* 0x010fc60003f01070 */
[----:B------:R-:W-:Y:S02]  /*03b0*/  @P2 SEL R14, R4, 0x1, !P3 ;  /* 0x00000001040e2807 */ /* 0x000fe40005800000 */
[----:B------:R-:W-:Y:S02]  /*03c0*/  ISETP.LT.AND.EX P0, PT, R11, R3, PT, P0 ;  /* 0x000000030b00720c */ /* 0x000fe40003f01300 */
[----:B------:R-:W-:-:S04]  /*03d0*/  PRMT R4, R14, 0x7610, R4 ;  /* 0x000076100e047816 */ /* 0x000fc80000000004 */
[C---:B------:R-:W-:Y:S02]  /*03e0*/  @P3 SEL R2, R10.reuse, R2, P0 ;  /* 0x000000020a023207 */ /* 0x040fe40000000000 */
[C---:B------:R-:W-:Y:S02]  /*03f0*/  @P3 SEL R3, R11.reuse, R3, P0 ;  /* 0x000000030b033207 */ /* 0x040fe40000000000 */
[----:B------:R-:W-:Y:S02]  /*0400*/  SEL R2, R10, R2, !P2 ;  /* 0x000000020a027207 */ /* 0x000fe40005000000 */
[----:B------:R-:W-:Y:S01]  /*0410*/  SEL R3, R11, R3, !P2 ;  /* 0x000000030b037207 */ /* 0x000fe20005000000 */
[----:B------:R-:W-:Y:S06]  /*0420*/  @P4 BRA `(.L_x_9) ;  /* 0xfffffffc00b44947 */ /* 0x000fec000383ffff */
.L_x_8:
[----:B------:R-:W-:Y:S05]  /*0430*/  BSYNC.RECONVERGENT B2 ;  /* 0x0000000000027941 */ /* 0x000fea0003800200 */
.L_x_7:
[----:B------:R-:W-:Y:S05]  /*0440*/  @!P1 BRA `(.L_x_6) ;  /* 0x0000000000c89947 */ /* 0x000fea0003800000 */
.L_x_10:
[----:B0-----:R-:W-:-:S05]  /*0450*/  IMAD.WIDE R20, R9, 0x10, R6 ;  /* 0x0000001009147825 */ /* 0x001fca00078e0206 */
[----:B------:R-:W2:Y:S04]  /*0460*/  LDG.E.U16.CONSTANT R19, desc[UR8][R20.64] ;  /* 0x0000000814137981 */ /* 0x000ea8000c1e9500 */
[----:B------:R-:W3:Y:S04]  /*0470*/  LDG.E.64.CONSTANT R10, desc[UR8][R20.64+0x8] ;  /* 0x00000808140a7981 */ /* 0x000ee8000c1e9b00 */
[----:B------:R-:W4:Y:S04]  /*0480*/  LDG.E.U16.CONSTANT R22, desc[UR8][R20.64+0x1000] ;  /* 0x0010000814167981 */ /* 0x000f28000c1e9500 */
[----:B------:R-:W4:Y:S04]  /*0490*/  LDG.E.64.CONSTANT R12, desc[UR8][R20.64+0x1008] ;  /* 0x00100808140c7981 */ /* 0x000f28000c1e9b00 */
[----:B------:R-:W4:Y:S04]  /*04a0*/  LDG.E.U16.CONSTANT R18, desc[UR8][R20.64+0x2000] ;  /* 0x0020000814127981 */ /* 0x000f28000c1e9500 */
[----:B------:R-:W4:Y:S04]  /*04b0*/  LDG.E.64.CONSTANT R14, desc[UR8][R20.64+0x2008] ;  /* 0x00200808140e7981 */ /* 0x000f28000c1e9b00 */
[----:B------:R-:W4:Y:S04]  /*04c0*/  LDG.E.U16.CONSTANT R8, desc[UR8][R20.64+0x3000] ;  /* 0x0030000814087981 */ /* 0x000f28000c1e9500 */
[----:B------:R-:W4:Y:S01]  /*04d0*/  LDG.E.64.CONSTANT R16, desc[UR8][R20.64+0x3008] ;  /* 0x0030080814107981 */ /* 0x000f22000c1e9b00 */
[----:B-----5:R-:W-:Y:S01]  /*04e0*/  LOP3.LUT P2, RZ, R4, 0xff, RZ, 0xc0, !PT ;  /* 0x000000ff04ff7812 */ /* 0x020fe2000784c0ff */
[----:B------:R-:W-:-:S02]  /*04f0*/  IMAD.MOV.U32 R23, RZ, RZ, R3 ;  /* 0x000000ffff177224 */ /* 0x000fc400078e0003 */
[----:B------:R-:W-:Y:S01]  /*0500*/  VIADD R9, R9, 0x400 ;  /* 0x0000040009097836 */ /* 0x000fe20000000000 */
[----:B--2---:R-:W-:Y:S02]  /*0510*/  LOP3.LUT P1, RZ, R19, 0xff, RZ, 0xc0, !PT ;  /* 0x000000ff13ff7812 */ /* 0x004fe4000782c0ff */
[----:B---3--:R-:W-:-:S07]  /*0520*/  ISETP.LT.U32.AND P0, PT, R10, R2, PT ;  /* 0x000000020a00720c */ /* 0x008fce0003f01070 */
[----:B------:R-:W-:Y:S02]  /*0530*/  @P2 SEL R19, R4, 0x1, !P1 ;  /* 0x0000000104132807 */ /* 0x000fe40004800000 */
[-C--:B------:R-:W-:Y:S02]  /*0540*/  ISETP.LT.AND.EX P0, PT, R11, R23.reuse, PT, P0 ;  /* 0x000000170b00720c */ /* 0x080fe40003f01300 */
[----:B------:R-:W-:Y:S02]  /*0550*/  LOP3.LUT P3, RZ, R19, 0xff, RZ, 0xc0, !PT ;  /* 0x000000ff13ff7812 */ /* 0x000fe4000786c0ff */
[----:B----4-:R-:W-:Y:S02]  /*0560*/  LOP3.LUT P4, RZ, R22, 0xff, RZ, 0xc0, !PT ;  /* 0x000000ff16ff7812 */ /* 0x010fe4000788c0ff */
[----:B------:R-:W-:Y:S02]  /*0570*/  @P1 SEL R2, R10, R2, P0 ;  /* 0x000000020a021207 */ /* 0x000fe40000000000 */
[----:B------:R-:W-:-:S02]  /*0580*/  @P1 SEL R23, R11, R23, P0 ;  /* 0x000000170b171207 */ /* 0x000fc40000000000 */
[----:B------:R-:W-:Y:S02]  /*0590*/  SEL R3, R10, R2, !P2 ;  /* 0x000000020a037207 */ /* 0x000fe40005000000 */
[----:B------:R-:W-:Y:S02]  /*05a0*/  SEL R11, R11, R23, !P2 ;  /* 0x000000170b0b7207 */ /* 0x000fe40005000000 */
[----:B------:R-:W-:Y:S02]  /*05b0*/  ISETP.LT.U32.AND P0, PT, R12, R3, PT ;  /* 0x000000030c00720c */ /* 0x000fe40003f01070 */
[----:B------:R-:W-:Y:S02]  /*05c0*/  @P3 SEL R22, R19, 0x1, !P4 ;  /* 0x0000000113163807 */ /* 0x000fe40006000000 */
[----:B------:R-:W-:Y:S02]  /*05d0*/  ISETP.LT.AND.EX P0, PT, R13, R11, PT, P0 ;  /* 0x0000000b0d00720c */ /* 0x000fe40003f01300 */
[----:B------:R-:W-:-:S02]  /*05e0*/  LOP3.LUT P2, RZ, R18, 0xff, RZ, 0xc0, !PT ;  /* 0x000000ff12ff7812 */ /* 0x000fc4000784c0ff */
[----:B------:R-:W-:Y:S02]  /*05f0*/  @P4 SEL R3, R12, R3, P0 ;  /* 0x000000030c034207 */ /* 0x000fe40000000000 */
[----:B------:R-:W-:Y:S02]  /*0600*/  LOP3.LUT P1, RZ, R22, 0xff, RZ, 0xc0, !PT ;  /* 0x000000ff16ff7812 */ /* 0x000fe4000782c0ff */
[C---:B------:R-:W-:Y:S02]  /*0610*/  @P4 SEL R11, R13.reuse, R11, P0 ;  /* 0x0000000b0d0b4207 */ /* 0x040fe40000000000 */
[----:B------:R-:W-:Y:S02]  /*0620*/  SEL R3, R12, R3, !P3 ;  /* 0x000000030c037207 */ /* 0x000fe40005800000 */
[----:B------:R-:W-:Y:S02]  /*0630*/  SEL R13, R13, R11, !P3 ;  /* 0x0000000b0d0d7207 */ /* 0x000fe40005800000 */
[----:B------:R-:W-:-:S02]  /*0640*/  ISETP.LT.U32.AND P0, PT, R14, R3, PT ;  /* 0x000000030e00720c */ /* 0x000fc40003f01070 */
[----:B------:R-:W-:Y:S02]  /*0650*/  LOP3.LUT P3, RZ, R8, 0xff, RZ, 0xc0, !PT ;  /* 0x000000ff08ff7812 */ /* 0x000fe4000786c0ff */
[C---:B------:R-:W-:Y:S02]  /*0660*/  ISETP.LT.AND.EX P0, PT, R15.reuse, R13, PT, P0 ;  /* 0x0000000d0f00720c */ /* 0x040fe40003f01300 */
[----:B------:R-:W-:Y:S02]  /*0670*/  @P1 SEL R18, R22, 0x1, !P2 ;  /* 0x0000000116121807 */ /* 0x000fe40005000000 */
[C---:B------:R-:W-:Y:S02]  /*0680*/  @P2 SEL R3, R14.reuse, R3, P0 ;  /* 0x000000030e032207 */ /* 0x040fe40000000000 */
[----:B------:R-:W-:Y:S02]  /*0690*/  @P2 SEL R13, R15, R13, P0 ;  /* 0x0000000d0f0d2207 */ /* 0x000fe40000000000 */
[----:B------:R-:W-:-:S02]  /*06a0*/  SEL R3, R14, R3, !P1 ;  /* 0x000000030e037207 */ /* 0x000fc40004800000 */
[----:B------:R-:W-:Y:S02]  /*06b0*/  LOP3.LUT P2, RZ, R18, 0xff, RZ, 0xc0, !PT ;  /* 0x000000ff12ff7812 */ /* 0x000fe4000784c0ff */
[----:B------:R-:W-:Y:S02]  /*06c0*/  SEL R15, R15, R13, !P1 ;  /* 0x0000000d0f0f7207 */ /* 0x000fe40004800000 */
[----:B------:R-:W-:Y:S02]  /*06d0*/  ISETP.GE.AND P1, PT, R9, UR4, PT ;  /* 0x0000000409007c0c */ /* 0x000fe4000bf26270 */
[----:B------:R-:W-:-:S04]  /*06e0*/  ISETP.LT.U32.AND P0, PT, R16, R3, PT ;  /* 0x000000031000720c */ /* 0x000fc80003f01070 */
[----:B------:R-:W-:-:S03]  /*06f0*/  ISETP.LT.AND.EX P0, PT, R17, R15, PT, P0 ;  /* 0x0000000f1100720c */ /* 0x000fc60003f01300 */
[----:B------:R-:W-:Y:S02]  /*0700*/  @P2 SEL R8, R18, 0x1, !P3 ;  /* 0x0000000112082807 */ /* 0x000fe40005800000 */
[C---:B------:R-:W-:Y:S02]  /*0710*/  @P3 SEL R3, R16.reuse, R3, P0 ;  /* 0x0000000310033207 */ /* 0x040fe40000000000 */
[C---:B------:R-:W-:Y:S02]  /*0720*/  @P3 SEL R15, R17.reuse, R15, P0 ;  /* 0x0000000f110f3207 */ /* 0x040fe40000000000 */
[----:B------:R-:W-:Y:S02]  /*0730*/  SEL R2, R16, R3, !P2 ;  /* 0x0000000310027207 */ /* 0x000fe40005000000 */
[----:B------:R-:W-:Y:S02]  /*0740*/  SEL R3, R17, R15, !P2 ;  /* 0x0000000f11037207 */ /* 0x000fe40005000000 */
[----:B------:R-:W-:Y:S01]  /*0750*/  PRMT R4, R8, 0x7610, R4 ;  /* 0x0000761008047816 */ /* 0x000fe20000000004 */
[----:B------:R-:W-:Y:S06]  /*0760*/  @!P1 BRA `(.L_x_10) ;  /* 0xfffffffc00389947 */ /* 0x000fec000383ffff */
.L_x_6:
[----:B------:R-:W-:Y:S05]  /*0770*/  BSYNC.RECONVERGENT B1 ;  /* 0x0000000000017941 */ /* 0x000fea0003800200 */
.L_x_5:
[----:B------:R-:W-:-:S09]  /*0780*/  UISETP.GE.AND UP0, UPT, UR4, 0x100, UPT ;  /* 0x000001000400788c */ /* 0x000fd2000bf06270 */
[----:B------:R-:W-:Y:S05]  /*0790*/  BRA.U !UP0, `(.L_x_11) ;  /* 0x0000000d08407547 */ /* 0x000fea000b800000 */
[----:B------:R-:W2:Y:S01]  /*07a0*/  S2R R10, SR_LANEID ;  /* 0x00000000000a7919 */ /* 0x000ea20000000000 */
[----:B0----5:R-:W-:Y:S01]  /*07b0*/  LOP3.LUT R6, R4, 0xff, RZ, 0xc0, !PT ;  /* 0x000000ff04067812 */ /* 0x021fe200078ec0ff */
[----:B------:R-:W-:Y:S01]  /*07c0*/  BSSY.RECONVERGENT B1, `(.L_x_12) ;  /* 0x0000016000017945 */ /* 0x000fe20003800200 */
[----:B------:R0:W3:Y:S04]  /*07d0*/  SHFL.DOWN PT, R9, R2, 0x1, 0x1f ;  /* 0x08201f0002097f89 */ /* 0x0000e800000e0000 */
[----:B------:R0:W4:Y:S04]  /*07e0*/  SHFL.DOWN PT, R8, R3, 0x1, 0x1f ;  /* 0x08201f0003087f89 */ /* 0x00012800000e0000 */
[----:B------:R0:W0:Y:S01]  /*07f0*/  SHFL.DOWN PT, R7, R6, 0x1, 0x1f ;  /* 0x08201f0006077f89 */ /* 0x00002200000e0000 */
[----:B--2---:R-:W-:-:S02]  /*0800*/  ISETP.GT.AND P0, PT, R10, 0x1e, PT ;  /* 0x0000001e0a00780c */ /* 0x004fc40003f04270 */
[C---:B------:R-:W-:Y:S02]  /*0810*/  ISETP.GT.AND P3, PT, R10.reuse, 0x1d, PT ;  /* 0x0000001d0a00780c */ /* 0x040fe40003f64270 */
[----:B------:R-:W-:-:S09]  /*0820*/  ISETP.GT.AND P2, PT, R10, 0x1b, PT ;  /* 0x0000001b0a00780c */ /* 0x000fd20003f44270 */
[----:B0--34-:R-:W-:Y:S05]  /*0830*/  @P0 BRA `(.L_x_13) ;  /* 0x0000000000380947 */ /* 0x019fea0003800000 */
[----:B------:R-:W-:Y:S01]  /*0840*/  LOP3.LUT P1, RZ, R7, 0xff, RZ, 0xc0, !PT ;  /* 0x000000ff07ff7812 */ /* 0x000fe2000782c0ff */
[----:B------:R-:W-:Y:S01]  /*0850*/  IMAD.MOV.U32 R11, RZ, RZ, 0x1 ;  /* 0x00000001ff0b7424 */ /* 0x000fe200078e00ff */
[----:B------:R-:W-:-:S04]  /*0860*/  LOP3.LUT P0, R6, R4, 0xff, RZ, 0xc0, !PT ;  /* 0x000000ff04067812 */ /* 0x000fc8000780c0ff */
[----:B------:R-:W-:-:S13]  /*0870*/  PLOP3.LUT P0, PT, P0, P1, PT, 0x2f, 0xf2 ;  /* 0x0000000000f2781c */ /* 0x000fda0000702577 */
[----:B------:R-:W-:Y:S02]  /*0880*/  @!P0 ISETP.LT.U32.AND P1, PT, R9, R2, PT ;  /* 0x000000020900820c */ /* 0x000fe40003f21070 */
[----:B------:R-:W-:Y:S02]  /*0890*/  @P0 ISETP.NE.AND P4, PT, R6, RZ, PT ;  /* 0x000000ff0600020c */ /* 0x000fe40003f85270 */
[----:B------:R-:W-:Y:S02]  /*08a0*/  @!P0 PRMT R4, R11, 0x7610, R4 ;  /* 0x000076100b048816 */ /* 0x000fe40000000004 */
[----:B------:R-:W-:Y:S02]  /*08b0*/  @!P0 ISETP.LT.AND.EX P1, PT, R8, R3, PT, P1 ;  /* 0x000000030800820c */ /* 0x000fe40003f21310 */
[----:B------:R-:W-:Y:S02]  /*08c0*/  @P0 SEL R6, R7, R4, !P4 ;  /* 0x0000000407060207 */ /* 0x000fe40006000000 */
[----:B------:R-:W-:-:S02]  /*08d0*/  @!P0 SEL R2, R9, R2, P1 ;  /* 0x0000000209028207 */ /* 0x000fc40000800000 */
[----:B------:R-:W-:Y:S02]  /*08e0*/  @!P0 SEL R3, R8, R3, P1 ;  /* 0x0000000308038207 */ /* 0x000fe40000800000 */
[----:B------:R-:W-:Y:S02]  /*08f0*/  @P0 PRMT R4, R6, 0x7610, R4 ;  /* 0x0000761006040816 */ /* 0x000fe40000000004 */
[----:B------:R-:W-:Y:S02]  /*0900*/  @P0 SEL R2, R9, R2, !P4 ;  /* 0x0000000209020207 */ /* 0x000fe40006000000 */
[----:B------:R-:W-:-:S07]  /*0910*/  @P0 SEL R3, R8, R3, !P4 ;  /* 0x0000000308030207 */ /* 0x000fce0006000000 */
.L_x_13:
[----:B------:R-:W-:Y:S05]  /*0920*/  BSYNC.RECONVERGENT B1 ;  /* 0x0000000000017941 */ /* 0x000fea0003800200 */
.L_x_12:
[----:B------:R-:W-:Y:S01]  /*0930*/  LOP3.LUT R7, R4, 0xff, RZ, 0xc0, !PT ;  /* 0x000000ff04077812 */ /* 0x000fe200078ec0ff */
[----:B------:R0:W2:Y:S01]  /*0940*/  SHFL.DOWN PT, R9, R2, 0x2, 0x1f ;  /* 0x08401f0002097f89 */ /* 0x0000a200000e0000 */
[----:B------:R-:W-:Y:S01]  /*0950*/  BSSY.RECONVERGENT B1, `(.L_x_14) ;  /* 0x0000015000017945 */ /* 0x000fe20003800200 */
[C---:B------:R-:W-:Y:S02]  /*0960*/  ISETP.GT.AND P5, PT, R10.reuse, 0x17, PT ;  /* 0x000000170a00780c */ /* 0x040fe40003fa4270 */
[----:B------:R0:W3:Y:S01]  /*0970*/  SHFL.DOWN PT, R8, R3, 0x2, 0x1f ;  /* 0x08401f0003087f89 */ /* 0x0000e200000e0000 */
[C---:B------:R-:W-:Y:S02]  /*0980*/  ISETP.GT.AND P4, PT, R10.reuse, 0xf, PT ;  /* 0x0000000f0a00780c */ /* 0x040fe40003f84270 */
[----:B------:R-:W-:Y:S01]  /*0990*/  ISETP.NE.AND P1, PT, R10, RZ, PT ;  /* 0x000000ff0a00720c */ /* 0x000fe20003f25270 */
[----:B------:R-:W4:Y:S01]  /*09a0*/  SHFL.DOWN PT, R7, R7, 0x2, 0x1f ;  /* 0x08401f0007077f89 */ /* 0x000f2200000e0000 */
[----:B------:R-:W-:Y:S11]  /*09b0*/  @P3 BRA `(.L_x_15) ;  /* 0x0000000000383947 */ /* 0x000ff60003800000 */
[----:B----4-:R-:W-:Y:S01]  /*09c0*/  LOP3.LUT P0, RZ, R7, 0xff, RZ, 0xc0, !PT ;  /* 0x000000ff07ff7812 */ /* 0x010fe2000780c0ff */
[----:B------:R-:W-:Y:S01]  /*09d0*/  IMAD.MOV.U32 R10, RZ, RZ, 0x1 ;  /* 0x00000001ff0a7424 */ /* 0x000fe200078e00ff */
[----:B------:R-:W-:-:S04]  /*09e0*/  LOP3.LUT P3, R6, R4, 0xff, RZ, 0xc0, !PT ;  /* 0x000000ff04067812 */ /* 0x000fc8000786c0ff */
[----:B------:R-:W-:-:S13]  /*09f0*/  PLOP3.LUT P0, PT, P3, P0, PT, 0x2f, 0xf2 ;  /* 0x0000000000f2781c */ /* 0x000fda0001f00577 */
[----:B--2---:R-:W-:Y:S02]  /*0a00*/  @!P0 ISETP.LT.U32.AND P3, PT, R9, R2, PT ;  /* 0x000000020900820c */ /* 0x004fe40003f61070 */
[----:B------:R-:W-:Y:S02]  /*0a10*/  @P0 ISETP.NE.AND P6, PT, R6, RZ, PT ;  /* 0x000000ff0600020c */ /* 0x000fe40003fc5270 */
[----:B------:R-:W-:Y:S02]  /*0a20*/  @!P0 PRMT R4, R10, 0x7610, R4 ;  /* 0x000076100a048816 */ /* 0x000fe40000000004 */
[----:B---3--:R-:W-:Y:S02]  /*0a30*/  @!P0 ISETP.LT.AND.EX P3, PT, R8, R3, PT, P3 ;  /* 0x000000030800820c */ /* 0x008fe40003f61330 */
[----:B------:R-:W-:Y:S02]  /*0a40*/  @P0 SEL R6, R7, R4, !P6 ;  /* 0x0000000407060207 */ /* 0x000fe40007000000 */
[----:B0-----:R-:W-:-:S02]  /*0a50*/  @!P0 SEL R2, R9, R2, P3 ;  /* 0x0000000209028207 */ /* 0x001fc40001800000 */
[----:B------:R-:W-:Y:S02]  /*0a60*/  @!P0 SEL R3, R8, R3, P3 ;  /* 0x0000000308038207 */ /* 0x000fe40001800000 */
[----:B------:R-:W-:Y:S02]  /*0a70*/  @P0 PRMT R4, R6, 0x7610, R4 ;  /* 0x0000761006040816 */ /* 0x000fe40000000004 */
[----:B------:R-:W-:Y:S02]  /*0a80*/  @P0 SEL R2, R9, R2, !P6 ;  /* 0x0000000209020207 */ /* 0x000fe40007000000 */
[----:B------:R-:W-:-:S07]  /*0a90*/  @P0 SEL R3, R8, R3, !P6 ;  /* 0x0000000308030207 */ /* 0x000fce0007000000 */
.L_x_15:
[----:B------:R-:W-:Y:S05]  /*0aa0*/  BSYNC.RECONVERGENT B1 ;  /* 0x0000000000017941 */ /* 0x000fea0003800200 */
.L_x_14:
[----:B----4-:R-:W-:Y:S01]  /*0ab0*/  LOP3.LUT R7, R4, 0xff, RZ, 0xc0, !PT ;  /* 0x000000ff04077812 */ /* 0x010fe200078ec0ff */
[----:B--2---:R2:W4:Y:S01]  /*0ac0*/  SHFL.DOWN PT, R9, R2, 0x4, 0x1f ;  /* 0x08801f0002097f89 */ /* 0x00452200000e0000 */
[----:B------:R-:W-:Y:S03]  /*0ad0*/  BSSY.RECONVERGENT B1, `(.L_x_16) ;  /* 0x0000012000017945 */ /* 0x000fe60003800200 */
[----:B---3--:R2:W3:Y:S04]  /*0ae0*/  SHFL.DOWN PT, R8, R3, 0x4, 0x1f ;  /* 0x08801f0003087f89 */ /* 0x0084e800000e0000 */
[----:B------:R-:W0:Y:S01]  /*0af0*/  SHFL.DOWN PT, R7, R7, 0x4, 0x1f ;  /* 0x08801f0007077f89 */ /* 0x000e2200000e0000 */
[----:B------:R-:W-:Y:S05]  /*0b00*/  @P2 BRA `(.L_x_17) ;  /* 0x0000000000382947 */ /* 0x000fea0003800000 */
[----:B0-----:R-:W-:Y:S01]  /*0b10*/  LOP3.LUT P0, RZ, R7, 0xff, RZ, 0xc0, !PT ;  /* 0x000000ff07ff7812 */ /* 0x001fe2000780c0ff */
[----:B------:R-:W-:Y:S01]  /*0b20*/  IMAD.MOV.U32 R10, RZ, RZ, 0x1 ;  /* 0x00000001ff0a7424 */ /* 0x000fe200078e00ff */
[----:B------:R-:W-:-:S04]  /*0b30*/  LOP3.LUT P2, R6, R4, 0xff, RZ, 0xc0, !PT ;  /* 0x000000ff04067812 */ /* 0x000fc8000784c0ff */
[----:B------:R-:W-:-:S13]  /*0b40*/  PLOP3.LUT P0, PT, P2, P0, PT, 0x2f, 0xf2 ;  /* 0x0000000000f2781c */ /* 0x000fda0001700577 */
[----:B----4-:R-:W-:Y:S02]  /*0b50*/  @!P0 ISETP.LT.U32.AND P2, PT, R9, R2, PT ;  /* 0x000000020900820c */ /* 0x010fe40003f41070 */
[----:B------:R-:W-:Y:S02]  /*0b60*/  @P0 ISETP.NE.AND P3, PT, R6, RZ, PT ;  /* 0x000000ff0600020c */ /* 0x000fe40003f65270 */
[----:B------:R-:W-:Y:S02]  /*0b70*/  @!P0 PRMT R4, R10, 0x7610, R4 ;  /* 0x000076100a048816 */ /* 0x000fe40000000004 */
[----:B---3--:R-:W-:Y:S02]  /*0b80*/  @!P0 ISETP.LT.AND.EX P2, PT, R8, R3, PT, P2 ;  /* 0x000000030800820c */ /* 0x008fe40003f41320 */
[----:B------:R-:W-:Y:S02]  /*0b90*/  @P0 SEL R6, R7, R4, !P3 ;  /* 0x0000000407060207 */ /* 0x000fe40005800000 */
[----:B--2---:R-:W-:-:S02]  /*0ba0*/  @!P0 SEL R2, R9, R2, P2 ;  /* 0x0000000209028207 */ /* 0x004fc40001000000 */
[----:B------:R-:W-:Y:S02]  /*0bb0*/  @!P0 SEL R3, R8, R3, P2 ;  /* 0x0000000308038207 */ /* 0x000fe40001000000 */
[----:B------:R-:W-:Y:S02]  /*0bc0*/  @P0 PRMT R4, R6, 0x7610, R4 ;  /* 0x0000761006040816 */ /* 0x000fe40000000004 */
[----:B------:R-:W-:Y:S02]  /*0bd0*/  @P0 SEL R2, R9, R2, !P3 ;  /* 0x0000000209020207 */ /* 0x000fe40005800000 */
[----:B------:R-:W-:-:S07]  /*0be0*/  @P0 SEL R3, R8, R3, !P3 ;  /* 0x0000000308030207 */ /* 0x000fce0005800000 */
.L_x_17:
[----:B------:R-:W-:Y:S05]  /*0bf0*/  BSYNC.RECONVERGENT B1 ;  /* 0x0000000000017941 */ /* 0x000fea0003800200 */
.L_x_16:
[----:B0-----:R-:W-:Y:S01]  /*0c00*/  LOP3.LUT R7, R4, 0xff, RZ, 0xc0, !PT ;  /* 0x000000ff04077812 */ /* 0x001fe200078ec0ff */
[----:B----4-:R0:W4:Y:S01]  /*0c10*/  SHFL.DOWN PT, R9, R2, 0x8, 0x1f ;  /* 0x09001f0002097f89 */ /* 0x01012200000e0000 */
        /* <DEDUP_REMOVED lines=18> */
.L_x_19:
[----:B------:R-:W-:Y:S05]  /*0d40*/  BSYNC.RECONVERGENT B1 ;  /* 0x0000000000017941 */ /* 0x000fea0003800200 */
.L_x_18:
        /* <DEDUP_REMOVED lines=20> */
.L_x_21:
[----:B------:R-:W-:Y:S05]  /*0e90*/  BSYNC.RECONVERGENT B1 ;  /* 0x0000000000017941 */ /* 0x000fea0003800200 */
.L_x_20:
[----:B------:R-:W-:Y:S04]  /*0ea0*/  BSSY.RECONVERGENT B1, `(.L_x_22) ;  /* 0x000000a000017945 */ /* 0x000fe80003800200 */
[----:B------:R-:W-:Y:S05]  /*0eb0*/  @P1 BRA `(.L_x_23) ;  /* 0x0000000000201947 */ /* 0x000fea0003800000 */
[----:B---3--:R-:W3:Y:S01]  /*0ec0*/  S2R R8, SR_CgaCtaId ;  /* 0x0000000000087919 */ /* 0x008ee20000008800 */
[----:B0-----:R-:W-:Y:S02]  /*0ed0*/  MOV R7, 0x400 ;  /* 0x0000040000077802 */ /* 0x001fe40000000f00 */
[----:B------:R-:W-:-:S04]  /*0ee0*/  SHF.R.U32.HI R6, RZ, 0x1, R5 ;  /* 0x00000001ff067819 */ /* 0x000fc80000011605 */
[----:B------:R-:W-:Y:S02]  /*0ef0*/  LOP3.LUT R6, R6, 0x1f0, RZ, 0xc0, !PT ;  /* 0x000001f006067812 */ /* 0x000fe400078ec0ff */
[----:B---3--:R-:W-:-:S05]  /*0f00*/  LEA R7, R8, R7, 0x18 ;  /* 0x0000000708077211 */ /* 0x008fca00078ec0ff */
[----:B------:R-:W-:-:S05]  /*0f10*/  IMAD.IADD R7, R6, 0x1, R7 ;  /* 0x0000000106077824 */ /* 0x000fca00078e0207 */
[----:B------:R0:W-:Y:S04]  /*0f20*/  STS.64 [R7+0x10], R2 ;  /* 0x0000100207007388 */ /* 0x0001e80000000a00 */
[----:B------:R0:W-:Y:S02]  /*0f30*/  STS.U8 [R7+0x8], R4 ;  /* 0x0000080407007388 */ /* 0x0001e40000000000 */
.L_x_23:
[----:B------:R-:W-:Y:S05]  /*0f40*/  BSYNC.RECONVERGENT B1 ;  /* 0x0000000000017941 */ /* 0x000fea0003800200 */
.L_x_22:
[----:B------:R-:W-:Y:S01]  /*0f50*/  BAR.SYNC.DEFER_BLOCKING 0x0 ;  /* 0x0000000000007b1d */ /* 0x000fe20000010000 */
[----:B------:R-:W-:-:S13]  /*0f60*/  ISETP.NE.AND P1, PT, R5, RZ, PT ;  /* 0x000000ff0500720c */ /* 0x000fda0003f25270 */
[----:B------:R-:W-:Y:S05]  /*0f70*/  @P1 BRA `(.L_x_24) ;  /* 0x0000002c00bc1947 */ /* 0x000fea0003800000 */
[----:B------:R-:W5:Y:S01]  /*0f80*/  S2UR UR6, SR_CgaCtaId ;  /* 0x00000000000679c3 */ /* 0x000f620000008800 */
[----:B------:R-:W-:Y:S01]  /*0f90*/  UMOV UR5, 0x400 ;  /* 0x0000040000057882 */ /* 0x000fe20000000000 */
[----:B------:R-:W-:Y:S01]  /*0fa0*/  LOP3.LUT P2, RZ, R4, 0xff, RZ, 0xc0, !PT ;  /* 0x000000ff04ff7812 */ /* 0x000fe2000784c0ff */
[----:B-----5:R-:W-:-:S09]  /*0fb0*/  ULEA UR5, UR6, UR5, 0x18 ;  /* 0x0000000506057291 */ /* 0x020fd2000f8ec0ff */
[----:B------:R-:W5:Y:S04]  /*0fc0*/  LDS.U8 R16, [UR5+0x18] ;  /* 0x00001805ff107984 */ /* 0x000f680008000000 */
[----:B0-----:R-:W0:Y:S04]  /*0fd0*/  LDS.64 R6, [UR5+0x20] ;  /* 0x00002005ff067984 */ /* 0x001e280008000a00 */
[----:B------:R-:W1:Y:S04]  /*0fe0*/  LDS.U8 R17, [UR5+0x28] ;  /* 0x00002805ff117984 */ /* 0x000e680008000000 */
[----:B------:R-:W2:Y:S04]  /*0ff0*/  LDS.64 R12, [UR5+0x30] ;  /* 0x00003005ff0c7984 */ /* 0x000ea80008000a00 */
[----:B------:R-:W2:Y:S04]  /*1000*/  LDS.U8 R18, [UR5+0x38] ;  /* 0x00003805ff127984 */ /* 0x000ea80008000000 */
[----:B------:R-:W2:Y:S04]  /*1010*/  LDS.64 R10, [UR5+0x40] ;  /* 0x00004005ff0a7984 */ /* 0x000ea80008000a00 */
[----:B------:R-:W2:Y:S04]  /*1020*/  LDS.U8 R14, [UR5+0x48] ;  /* 0x00004805ff0e7984 */ /* 0x000ea80008000000 */
[----:B---34-:R-:W3:Y:S01]  /*1030*/  LDS.64 R8, [UR5+0x50] ;  /* 0x00005005ff087984 */ /* 0x018ee20008000a00 */
[----:B-----5:R-:W-:-:S02]  /*1040*/  ISETP.NE.AND P4, PT, R16, RZ, PT ;  /* 0x000000ff1000720c */ /* 0x020fc40003f85270 */
[----:B0-----:R-:W-:Y:S02]  /*1050*/  ISETP.LT.U32.AND P0, PT, R6, R2, PT ;  /* 0x000000020600720c */ /* 0x001fe40003f01070 */
[----:B------:R-:W-:Y:S02]  /*1060*/  @P2 SEL R16, R4, 0x1, !P4 ;  /* 0x0000000104102807 */ /* 0x000fe40006000000 */
[----:B------:R-:W-:Y:S02]  /*1070*/  ISETP.LT.AND.EX P0, PT, R7, R3, PT, P0 ;  /* 0x000000030700720c */ /* 0x000fe40003f01300 */
[----:B------:R-:W-:Y:S02]  /*1080*/  LOP3.LUT P3, RZ, R16, 0xff, RZ, 0xc0, !PT ;  /* 0x000000ff10ff7812 */ /* 0x000fe4000786c0ff */
[----:B-1----:R-:W-:-:S03]  /*1090*/  ISETP.NE.AND P5, PT, R17, RZ, PT ;  /* 0x000000ff1100720c */ /* 0x002fc60003fa5270 */
[C---:B--2---:R-:W-:Y:S02]  /*10a0*/  @P4 SEL R2, R6.reuse, R2, P0 ;  /* 0x0000000206024207 */ /* 0x044fe40000000000 */
[C---:B------:R-:W-:Y:S02]  /*10b0*/  @P4 SEL R3, R7.reuse, R3, P0 ;  /* 0x0000000307034207 */ /* 0x040fe40000000000 */
[----:B------:R-:W-:Y:S02]  /*10c0*/  SEL R5, R6, R2, !P2 ;  /* 0x0000000206057207 */ /* 0x000fe40005000000 */
[----:B------:R-:W-:Y:S02]  /*10d0*/  SEL R15, R7, R3, !P2 ;  /* 0x00000003070f7207 */ /* 0x000fe40005000000 */
[----:B------:R-:W-:Y:S01]  /*10e0*/  ISETP.LT.U32.AND P0, PT, R12, R5, PT ;  /* 0x000000050c00720c */ /* 0x000fe20003f01070 */
[----:B------:R-:W-:Y:S01]  /*10f0*/  LDS.64 R6, [UR5+0x60] ;  /* 0x00006005ff067984 */ /* 0x000fe20008000a00 */
[----:B------:R-:W-:-:S02]  /*1100*/  @P3 SEL R17, R16, 0x1, !P5 ;  /* 0x0000000110113807 */ /* 0x000fc40006800000 */
[----:B------:R-:W-:Y:S01]  /*1110*/  ISETP.LT.AND.EX P0, PT, R13, R15, PT, P0 ;  /* 0x0000000f0d00720c */ /* 0x000fe20003f01300 */
[----:B------:R-:W0:Y:S01]  /*1120*/  LDS.U8 R16, [UR5+0x58] ;  /* 0x00005805ff107984 */ /* 0x000e220008000000 */
[----:B------:R-:W-:Y:S02]  /*1130*/  LOP3.LUT P2, RZ, R17, 0xff, RZ, 0xc0, !PT ;  /* 0x000000ff11ff7812 */ /* 0x000fe4000784c0ff */
[----:B------:R-:W-:Y:S02]  /*1140*/  @P5 SEL R5, R12, R5, P0 ;  /* 0x000000050c055207 */ /* 0x000fe40000000000 */
[----:B------:R-:W-:Y:S02]  /*1150*/  ISETP.NE.AND P4, PT, R18, RZ, PT ;  /* 0x000000ff1200720c */ /* 0x000fe40003f85270 */
[----:B------:R-:W-:Y:S02]  /*1160*/  @P5 SEL R15, R13, R15, P0 ;  /* 0x0000000f0d0f5207 */ /* 0x000fe40000000000 */
[----:B------:R-:W-:-:S02]  /*1170*/  SEL R3, R12, R5, !P3 ;  /* 0x000000050c037207 */ /* 0x000fc40005800000 */
[----:B------:R-:W-:Y:S01]  /*1180*/  SEL R15, R13, R15, !P3 ;  /* 0x0000000f0d0f7207 */ /* 0x000fe20005800000 */
[----:B------:R-:W1:Y:S01]  /*1190*/  LDS.U8 R12, [UR5+0x68] ;  /* 0x00006805ff0c7984 */ /* 0x000e620008000000 */
[----:B------:R-:W-:Y:S02]  /*11a0*/  ISETP.LT.U32.AND P0, PT, R10, R3, PT ;  /* 0x000000030a00720c */ /* 0x000fe40003f01070 */
[----:B------:R-:W-:Y:S01]  /*11b0*/  @P2 SEL R18, R17, 0x1, !P4 ;  /* 0x0000000111122807 */ /* 0x000fe20006000000 */
[----:B------:R-:W2:Y:S01]  /*11c0*/  LDS.64 R4, [UR5+0x70] ;  /* 0x00007005ff047984 */ /* 0x000ea20008000a00 */
[----:B------:R-:W-:Y:S02]  /*11d0*/  ISETP.LT.AND.EX P0, PT, R11, R15, PT, P0 ;  /* 0x0000000f0b00720c */ /* 0x000fe40003f01300 */
[----:B------:R-:W-:Y:S02]  /*11e0*/  LOP3.LUT P5, RZ, R18, 0xff, RZ, 0xc0, !PT ;  /* 0x000000ff12ff7812 */ /* 0x000fe400078ac0ff */
[----:B------:R-:W-:-:S02]  /*11f0*/  @P4 SEL R3, R10, R3, P0 ;  /* 0x000000030a034207 */ /* 0x000fc40000000000 */
[----:B------:R-:W-:Y:S02]  /*1200*/  ISETP.NE.AND P3, PT, R14, RZ, PT ;  /* 0x000000ff0e00720c */ /* 0x000fe40003f65270 */
[C---:B------:R-:W-:Y:S02]  /*1210*/  @P4 SEL R15, R11.reuse, R15, P0 ;  /* 0x0000000f0b0f4207 */ /* 0x040fe40000000000 */
[----:B------:R-:W-:Y:S02]  /*1220*/  SEL R13, R10, R3, !P2 ;  /* 0x000000030a0d7207 */ /* 0x000fe40005000000 */
[----:B------:R-:W-:Y:S01]  /*1230*/  SEL R15, R11, R15, !P2 ;  /* 0x0000000f0b0f7207 */ /* 0x000fe20005000000 */
[----:B------:R-:W4:Y:S01]  /*1240*/  LDS.U8 R10, [UR5+0x78] ;  /* 0x00007805ff0a7984 */ /* 0x000f220008000000 */
[----:B---3--:R-:W-:Y:S02]  /*1250*/  ISETP.LT.U32.AND P0, PT, R8, R13, PT ;  /* 0x0000000d0800720c */ /* 0x008fe40003f01070 */
[----:B------:R-:W-:Y:S01]  /*1260*/  @P5 SEL R14, R18, 0x1, !P3 ;  /* 0x00000001120e5807 */ /* 0x000fe20005800000 */
[----:B------:R-:W3:Y:S01]  /*1270*/  LDS.64 R2, [UR5+0x80] ;  /* 0x00008005ff027984 */ /* 0x000ee20008000a00 */
[----:B------:R-:W-:-:S02]  /*1280*/  ISETP.LT.AND.EX P0, PT, R9, R15, PT, P0 ;  /* 0x0000000f0900720c */ /* 0x000fc40003f01300 */
[----:B------:R-:W-:Y:S02]  /*1290*/  LOP3.LUT P4, RZ, R14, 0xff, RZ, 0xc0, !PT ;  /* 0x000000ff0eff7812 */ /* 0x000fe4000788c0ff */
[----:B------:R-:W-:Y:S02]  /*12a0*/  @P3 SEL R13, R8, R13, P0 ;  /* 0x0000000d080d3207 */ /* 0x000fe40000000000 */
[----:B0-----:R-:W-:Y:S02]  /*12b0*/  ISETP.NE.AND P2, PT, R16, RZ, PT ;  /* 0x000000ff1000720c */ /* 0x001fe40003f45270 */
[C---:B------:R-:W-:Y:S02]  /*12c0*/  @P3 SEL R15, R9.reuse, R15, P0 ;  /* 0x0000000f090f3207 */ /* 0x040fe40000000000 */
[----:B------:R-:W-:Y:S02]  /*12d0*/  SEL R11, R8, R13, !P5 ;  /* 0x0000000d080b7207 */ /* 0x000fe40006800000 */
[----:B------:R-:W-:-:S02]  /*12e0*/  SEL R13, R9, R15, !P5 ;  /* 0x0000000f090d7207 */ /* 0x000fc40006800000 */
[----:B------:R-:W-:Y:S02]  /*12f0*/  ISETP.LT.U32.AND P0, PT, R6, R11, PT ;  /* 0x0000000b0600720c */ /* 0x000fe40003f01070 */
[----:B------:R-:W-:Y:S02]  /*1300*/  @P4 SEL R16, R14, 0x1, !P2 ;  /* 0x000000010e104807 */ /* 0x000fe40005000000 */
[----:B------:R-:W-:Y:S02]  /*1310*/  ISETP.LT.AND.EX P0, PT, R7, R13, PT, P0 ;  /* 0x0000000d0700720c */ /* 0x000fe40003f01300 */
[----:B------:R-:W-:Y:S02]  /*1320*/  LOP3.LUT P5, RZ, R16, 0xff, RZ, 0xc0, !PT ;  /* 0x000000ff10ff7812 */ /* 0x000fe400078ac0ff */
[----:B------:R-:W-:Y:S02]  /*1330*/  @P2 SEL R11, R6, R11, P0 ;  /* 0x0000000b060b2207 */ /* 0x000fe40000000000 */
[----:B-1----:R-:W-:-:S02]  /*1340*/  ISETP.NE.AND P3, PT, R12, RZ, PT ;  /* 0x000000ff0c00720c */ /* 0x002fc40003f65270 */
[C---:B------:R-:W-:Y:S02]  /*1350*/  @P2 SEL R13, R7.reuse, R13, P0 ;  /* 0x0000000d070d2207 */ /* 0x040fe40000000000 */
[----:B------:R-:W-:Y:S02]  /*1360*/  SEL R9, R6, R11, !P4 ;  /* 0x0000000b06097207 */ /* 0x000fe40006000000 */
[----:B------:R-:W-:Y:S02]  /*1370*/  SEL R11, R7, R13, !P4 ;  /* 0x0000000d070b7207 */ /* 0x000fe40006000000 */
[----:B--2---:R-:W-:Y:S02]  /*1380*/  ISETP.LT.U32.AND P0, PT, R4, R9, PT ;  /* 0x000000090400720c */ /* 0x004fe40003f01070 */
[----:B------:R-:W-:Y:S02]  /*1390*/  @P5 SEL R12, R16, 0x1, !P3 ;  /* 0x00000001100c5807 */ /* 0x000fe40005800000 */
[----:B------:R-:W-:-:S02]  /*13a0*/  ISETP.LT.AND.EX P0, PT, R5, R11, PT, P0 ;  /* 0x0000000b0500720c */ /* 0x000fc40003f01300 */
[----:B----4-:R-:W-:Y:S02]  /*13b0*/  ISETP.NE.AND P4, PT, R10, RZ, PT ;  /* 0x000000ff0a00720c */ /* 0x010fe40003f85270 */
[----:B------:R-:W-:Y:S02]  /*13c0*/  @P3 SEL R9, R4, R9, P0 ;  /* 0x0000000904093207 */ /* 0x000fe40000000000 */
[----:B------:R-:W-:Y:S02]  /*13d0*/  LOP3.LUT P2, RZ, R12, 0xff, RZ, 0xc0, !PT ;  /* 0x000000ff0cff7812 */ /* 0x000fe4000784c0ff */
[C---:B------:R-:W-:Y:S02]  /*13e0*/  @P3 SEL R11, R5.reuse, R11, P0 ;  /* 0x0000000b050b3207 */ /* 0x040fe40000000000 */
[----:B------:R-:W-:Y:S02]  /*13f0*/  SEL R7, R4, R9, !P5 ;  /* 0x0000000904077207 */ /* 0x000fe40006800000 */
[----:B------:R-:W-:-:S02]  /*1400*/  SEL R5, R5, R11, !P5 ;  /* 0x0000000b05057207 */ /* 0x000fc40006800000 */
[----:B---3--:R-:W-:-:S04]  /*1410*/  ISETP.LT.U32.AND P0, PT, R2, R7, PT ;  /* 0x000000070200720c */ /* 0x008fc80003f01070 */
[C---:B------:R-:W-:Y:S02]  /*1420*/  ISETP.LT.AND.EX P0, PT, R3.reuse, R5, PT, P0 ;  /* 0x000000050300720c */ /* 0x040fe40003f01300 */
[----:B------:R-:W-:Y:S02]  /*1430*/  @P2 SEL R10, R12, 0x1, !P4 ;  /* 0x000000010c0a2807 */ /* 0x000fe40006000000 */
[----:B------:R-:W-:Y:S02]  /*1440*/  @P4 SEL R7, R2, R7, P0 ;  /* 0x0000000702074207 */ /* 0x000fe40000000000 */
[----:B------:R-:W-:Y:S02]  /*1450*/  @P4 SEL R5, R3, R5, P0 ;  /* 0x0000000503054207 */ /* 0x000fe40000000000 */
[----:B------:R-:W-:Y:S02]  /*1460*/  PRMT R4, R10, 0x7610, R4 ;  /* 0x000076100a047816 */ /* 0x000fe40000000004 */
[----:B------:R-:W-:-:S02]  /*1470*/  SEL R2, R2, R7, !P2 ;  /* 0x0000000702027207 */ /* 0x000fc40005000000 */
[----:B------:R-:W-:Y:S01]  /*1480*/  SEL R3, R3, R5, !P2 ;  /* 0x0000000503037207 */ /* 0x000fe20005000000 */
[----:B------:R-:W-:Y:S06]  /*1490*/  BRA `(.L_x_24) ;  /* 0x0000002800747947 */ /* 0x000fec0003800000 */
.L_x_11:
[----:B------:R-:W2:Y:S01]  /*14a0*/  S2R R13, SR_LANEID ;  /* 0x00000000000d7919 */ /* 0x000ea20000000000 */
[----:B0-----:R-:W-:Y:S01]  /*14b0*/  LOP3.LUT R6, R5, 0x3e0, RZ, 0xc0, !PT ;  /* 0x000003e005067812 */ /* 0x001fe200078ec0ff */
[----:B------:R-:W-:Y:S04]  /*14c0*/  BSSY.RECONVERGENT B1, `(.L_x_25) ;  /* 0x0000022000017945 */ /* 0x000fe80003800200 */
[----:B------:R-:W-:Y:S01]  /*14d0*/  VIADD R7, R6, 0x20 ;  /* 0x0000002006077836 */ /* 0x000fe20000000000 */
[----:B------:R-:W-:-:S04]  /*14e0*/  LOP3.LUT R6, RZ, R6, RZ, 0x33, !PT ;  /* 0x00000006ff067212 */ /* 0x000fc800078e33ff */
[----:B------:R-:W-:Y:S01]  /*14f0*/  ISETP.GT.AND P0, PT, R7, UR4, PT ;  /* 0x0000000407007c0c */ /* 0x000fe2000bf04270 */
[----:B------:R-:W-:-:S05]  /*1500*/  VIADD R6, R6, UR4 ;  /* 0x0000000406067c36 */ /* 0x000fca0008000000 */
[----:B------:R-:W-:-:S05]  /*1510*/  SEL R6, R6, 0x1f, P0 ;  /* 0x0000001f06067807 */ /* 0x000fca0000000000 */
[----:B-----5:R0:W3:Y:S01]  /*1520*/  SHFL.DOWN PT, R8, R3, 0x1, R6 ;  /* 0x0820000003087989 */ /* 0x0200e200000e0006 */
[C---:B--2---:R-:W-:Y:S01]  /*1530*/  VIADD R7, R13.reuse, 0x2 ;  /* 0x000000020d077836 */ /* 0x044fe20000000000 */
[CC--:B------:R-:W-:Y:S01]  /*1540*/  ISETP.GE.AND P0, PT, R13.reuse, R6.reuse, PT ;  /* 0x000000060d00720c */ /* 0x0c0fe20003f06270 */
[C---:B------:R-:W-:Y:S01]  /*1550*/  VIADD R11, R13.reuse, 0x8 ;  /* 0x000000080d0b7836 */ /* 0x040fe20000000000 */
[C---:B------:R-:W-:Y:S01]  /*1560*/  ISETP.NE.AND P1, PT, R13.reuse, RZ, PT ;  /* 0x000000ff0d00720c */ /* 0x040fe20003f25270 */
[----:B------:R-:W-:Y:S01]  /*1570*/  VIADD R9, R13, 0x4 ;  /* 0x000000040d097836 */ /* 0x000fe20000000000 */
[-C--:B------:R-:W-:Y:S02]  /*1580*/  ISETP.GT.AND P5, PT, R7, R6.reuse, PT ;  /* 0x000000060700720c */ /* 0x080fe40003fa4270 */
[----:B------:R-:W-:Y:S02]  /*1590*/  LOP3.LUT R7, R4, 0xff, RZ, 0xc0, !PT ;  /* 0x000000ff04077812 */ /* 0x000fe400078ec0ff */
[----:B------:R-:W-:-:S02]  /*15a0*/  ISETP.GT.AND P2, PT, R11, R6, PT ;  /* 0x000000060b00720c */ /* 0x000fc40003f44270 */
[----:B------:R0:W2:Y:S01]  /*15b0*/  SHFL.DOWN PT, R11, R2, 0x1, R6 ;  /* 0x08200000020b7989 */ /* 0x0000a200000e0006 */
[----:B------:R-:W-:Y:S01]  /*15c0*/  ISETP.GT.AND P3, PT, R9, R6, PT ;  /* 0x000000060900720c */ /* 0x000fe20003f64270 */
[----:B------:R-:W-:Y:S02]  /*15d0*/  VIADD R9, R13, 0x10 ;  /* 0x000000100d097836 */ /* 0x000fe40000000000 */
[----:B------:R0:W4:Y:S01]  /*15e0*/  SHFL.DOWN PT, R7, R7, 0x1, R6 ;  /* 0x0820000007077989 */ /* 0x00012200000e0006 */
[----:B---3--:R-:W-:Y:S09]  /*15f0*/  @P0 BRA `(.L_x_26) ;  /* 0x0000000000380947 */ /* 0x008ff20003800000 */
[----:B----4-:R-:W-:Y:S01]  /*1600*/  LOP3.LUT P0, RZ, R7, 0xff, RZ, 0xc0, !PT ;  /* 0x000000ff07ff7812 */ /* 0x010fe2000780c0ff */
[----:B------:R-:W-:Y:S01]  /*1610*/  IMAD.MOV.U32 R12, RZ, RZ, 0x1 ;  /* 0x00000001ff0c7424 */ /* 0x000fe200078e00ff */
[----:B------:R-:W-:-:S04]  /*1620*/  LOP3.LUT P4, R10, R4, 0xff, RZ, 0xc0, !PT ;  /* 0x000000ff040a7812 */ /* 0x000fc8000788c0ff */
[----:B------:R-:W-:-:S13]  /*1630*/  PLOP3.LUT P0, PT, P4, P0, PT, 0x2f, 0xf2 ;  /* 0x0000000000f2781c */ /* 0x000fda0002700577 */
[----:B--2---:R-:W-:Y:S02]  /*1640*/  @!P0 ISETP.LT.U32.AND P4, PT, R11, R2, PT ;  /* 0x000000020b00820c */ /* 0x004fe40003f81070 */
[----:B------:R-:W-:Y:S02]  /*1650*/  @P0 ISETP.NE.AND P6, PT, R10, RZ, PT ;  /* 0x000000ff0a00020c */ /* 0x000fe40003fc5270 */
[----:B------:R-:W-:Y:S02]  /*1660*/  @!P0 PRMT R4, R12, 0x7610, R4 ;  /* 0x000076100c048816 */ /* 0x000fe40000000004 */
[----:B------:R-:W-:Y:S02]  /*1670*/  @!P0 ISETP.LT.AND.EX P4, PT, R8, R3, PT, P4 ;  /* 0x000000030800820c */ /* 0x000fe40003f81340 */
[----:B------:R-:W-:Y:S02]  /*1680*/  @P0 SEL R7, R7, R4, !P6 ;  /* 0x0000000407070207 */ /* 0x000fe40007000000 */
[----:B0-----:R-:W-:-:S02]  /*1690*/  @!P0 SEL R2, R11, R2, P4 ;  /* 0x000000020b028207 */ /* 0x001fc40002000000 */
[C---:B------:R-:W-:Y:S02]  /*16a0*/  @!P0 SEL R3, R8.reuse, R3, P4 ;  /* 0x0000000308038207 */ /* 0x040fe40002000000 */
[----:B------:R-:W-:Y:S02]  /*16b0*/  @P0 PRMT R4, R7, 0x7610, R4 ;  /* 0x0000761007040816 */ /* 0x000fe40000000004 */
[----:B------:R-:W-:Y:S02]  /*16c0*/  @P0 SEL R2, R11, R2, !P6 ;  /* 0x000000020b020207 */ /* 0x000fe40007000000 */
[----:B------:R-:W-:-:S07]  /*16d0*/  @P0 SEL R3, R8, R3, !P6 ;  /* 0x0000000308030207 */ /* 0x000fce0007000000 */
.L_x_26:
[----:B------:R-:W-:Y:S05]  /*16e0*/  BSYNC.RECONVERGENT B1 ;  /* 0x0000000000017941 */ /* 0x000fea0003800200 */
.L_x_25:
[----:B----4-:R-:W-:Y:S01]  /*16f0*/  LOP3.LUT R7, R4, 0xff, RZ, 0xc0, !PT ;  /* 0x000000ff04077812 */ /* 0x010fe200078ec0ff */
[----:B------:R3:W4:Y:S01]  /*1700*/  SHFL.DOWN PT, R8, R3, 0x2, R6 ;  /* 0x0840000003087989 */ /* 0x00072200000e0006 */
[----:B------:R-:W-:Y:S01]  /*1710*/  ISETP.GT.AND P4, PT, R9, R6, PT ;  /* 0x000000060900720c */ /* 0x000fe20003f84270 */
[----:B------:R-:W-:Y:S02]  /*1720*/  BSSY.RECONVERGENT B1, `(.L_x_27) ;  /* 0x0000012000017945 */ /* 0x000fe40003800200 */
[----:B------:R3:W0:Y:S04]  /*1730*/  SHFL.DOWN PT, R9, R2, 0x2, R6 ;  /* 0x0840000002097989 */ /* 0x00062800000e0006 */
[----:B------:R3:W0:Y:S01]  /*1740*/  SHFL.DOWN PT, R7, R7, 0x2, R6 ;  /* 0x0840000007077989 */ /* 0x00062200000e0006 */
[----:B------:R-:W-:Y:S05]  /*1750*/  @P5 BRA `(.L_x_28) ;  /* 0x0000000000385947 */ /* 0x000fea0003800000 */
[----:B0-----:R-:W-:Y:S01]  /*1760*/  LOP3.LUT P0, RZ, R7, 0xff, RZ, 0xc0, !PT ;  /* 0x000000ff07ff7812 */ /* 0x001fe2000780c0ff */
[----:B--2---:R-:W-:Y:S01]  /*1770*/  IMAD.MOV.U32 R11, RZ, RZ, 0x1 ;  /* 0x00000001ff0b7424 */ /* 0x004fe200078e00ff */
[----:B------:R-:W-:-:S04]  /*1780*/  LOP3.LUT P5, R10, R4, 0xff, RZ, 0xc0, !PT ;  /* 0x000000ff040a7812 */ /* 0x000fc800078ac0ff */
[----:B------:R-:W-:-:S13]  /*1790*/  PLOP3.LUT P0, PT, P5, P0, PT, 0x2f, 0xf2 ;  /* 0x0000000000f2781c */ /* 0x000fda0002f00577 */
[----:B------:R-:W-:Y:S02]  /*17a0*/  @!P0 ISETP.LT.U32.AND P5, PT, R9, R2, PT ;  /* 0x000000020900820c */ /* 0x000fe40003fa1070 */
[----:B------:R-:W-:Y:S02]  /*17b0*/  @P0 ISETP.NE.AND P6, PT, R10, RZ, PT ;  /* 0x000000ff0a00020c */ /* 0x000fe40003fc5270 */
[----:B------:R-:W-:Y:S02]  /*17c0*/  @!P0 PRMT R4, R11, 0x7610, R4 ;  /* 0x000076100b048816 */ /* 0x000fe40000000004 */
[----:B----4-:R-:W-:Y:S02]  /*17d0*/  @!P0 ISETP.LT.AND.EX P5, PT, R8, R3, PT, P5 ;  /* 0x000000030800820c */ /* 0x010fe40003fa1350 */
[----:B------:R-:W-:Y:S02]  /*17e0*/  @P0 SEL R7, R7, R4, !P6 ;  /* 0x0000000407070207 */ /* 0x000fe40007000000 */
[----:B---3--:R-:W-:-:S02]  /*17f0*/  @!P0 SEL R2, R9, R2, P5 ;  /* 0x0000000209028207 */ /* 0x008fc40002800000 */
[C---:B------:R-:W-:Y:S02]  /*1800*/  @!P0 SEL R3, R8.reuse, R3, P5 ;  /* 0x0000000308038207 */ /* 0x040fe40002800000 */
[----:B------:R-:W-:Y:S02]  /*1810*/  @P0 PRMT R4, R7, 0x7610, R4 ;  /* 0x0000761007040816 */ /* 0x000fe40000000004 */
[----:B------:R-:W-:Y:S02]  /*1820*/  @P0 SEL R2, R9, R2, !P6 ;  /* 0x0000000209020207 */ /* 0x000fe40007000000 */
[----:B------:R-:W-:-:S07]  /*1830*/  @P0 SEL R3, R8, R3, !P6 ;  /* 0x0000000308030207 */ /* 0x000fce0007000000 */
.L_x_28:
[----:B------:R-:W-:Y:S05]  /*1840*/  BSYNC.RECONVERGENT B1 ;  /* 0x0000000000017941 */ /* 0x000fea0003800200 */
.L_x_27:
[----:B0-----:R-:W-:Y:S01]  /*1850*/  LOP3.LUT R7, R4, 0xff, RZ, 0xc0, !PT ;  /* 0x000000ff04077812 */ /* 0x001fe200078ec0ff */
[----:B------:R0:W0:Y:S01]  /*1860*/  SHFL.DOWN PT, R9, R2, 0x4, R6 ;  /* 0x0880000002097989 */ /* 0x00002200000e0006 */
[----:B------:R-:W-:Y:S03]  /*1870*/  BSSY.RECONVERGENT B1, `(.L_x_29) ;  /* 0x0000012000017945 */ /* 0x000fe60003800200 */
[----:B----4-:R4:W0:Y:S04]  /*1880*/  SHFL.DOWN PT, R8, R3, 0x4, R6 ;  /* 0x0880000003087989 */ /* 0x01082800000e0006 */
        /* <DEDUP_REMOVED lines=9> */
[----:B------:R-:W-:Y:S02]  /*1920*/  @!P0 ISETP.LT.AND.EX P3, PT, R8, R3, PT, P3 ;  /* 0x000000030800820c */ /* 0x000fe40003f61330 */
[----:B------:R-:W-:Y:S02]  /*1930*/  @P0 SEL R7, R7, R4, !P5 ;  /* 0x0000000407070207 */ /* 0x000fe40006800000 */
[----:B---3--:R-:W-:-:S02]  /*1940*/  @!P0 SEL R2, R9, R2, P3 ;  /* 0x0000000209028207 */ /* 0x008fc40001800000 */
[C---:B----4-:R-:W-:Y:S02]  /*1950*/  @!P0 SEL R3, R8.reuse, R3, P3 ;  /* 0x0000000308038207 */ /* 0x050fe40001800000 */
[----:B------:R-:W-:Y:S02]  /*1960*/  @P0 PRMT R4, R7, 0x7610, R4 ;  /* 0x0000761007040816 */ /* 0x000fe40000000004 */
[----:B------:R-:W-:Y:S02]  /*1970*/  @P0 SEL R2, R9, R2, !P5 ;  /* 0x0000000209020207 */ /* 0x000fe40006800000 */
[----:B------:R-:W-:-:S07]  /*1980*/  @P0 SEL R3, R8, R3, !P5 ;  /* 0x0000000308030207 */ /* 0x000fce0006800000 */
.L_x_30:
[----:B------:R-:W-:Y:S05]  /*1990*/  BSYNC.RECONVERGENT B1 ;  /* 0x0000000000017941 */ /* 0x000fea0003800200 */
.L_x_29:
[----:B0-----:R-:W-:Y:S01]  /*19a0*/  LOP3.LUT R7, R4, 0xff, RZ, 0xc0, !PT ;  /* 0x000000ff04077812 */ /* 0x001fe200078ec0ff */
[----:B------:R0:W0:Y:S01]  /*19b0*/  SHFL.DOWN PT, R9, R2, 0x8, R6 ;  /* 0x0900000002097989 */ /* 0x00002200000e0006 */
[----:B------:R-:W-:Y:S03]  /*19c0*/  BSSY.RECONVERGENT B1, `(.L_x_31) ;  /* 0x0000012000017945 */ /* 0x000fe60003800200 */
        /* <DEDUP_REMOVED lines=17> */
.L_x_32:
[----:B------:R-:W-:Y:S05]  /*1ae0*/  BSYNC.RECONVERGENT B1 ;  /* 0x0000000000017941 */ /* 0x000fea0003800200 */
.L_x_31:
[----:B0-----:R-:W-:Y:S01]  /*1af0*/  LOP3.LUT R7, R4, 0xff, RZ, 0xc0, !PT ;  /* 0x000000ff04077812 */ /* 0x001fe200078ec0ff */
[----:B------:R0:W0:Y:S01]  /*1b00*/  SHFL.DOWN PT, R9, R2, 0x10, R6 ;  /* 0x0a00000002097989 */ /* 0x00002200000e0006 */
[----:B------:R-:W-:Y:S03]  /*1b10*/  BSSY.RECONVERGENT B1, `(.L_x_33) ;  /* 0x0000012000017945 */ /* 0x000fe60003800200 */
[----:B------:R0:W0:Y:S04]  /*1b20*/  SHFL.DOWN PT, R8, R3, 0x10, R6 ;  /* 0x0a00000003087989 */ /* 0x00002800000e0006 */
[----:B------:R0:W0:Y:S01]  /*1b30*/  SHFL.DOWN PT, R7, R7, 0x10, R6 ;  /* 0x0a00000007077989 */ /* 0x00002200000e0006 */
[----:B------:R-:W-:Y:S05]  /*1b40*/  @P4 BRA `(.L_x_34) ;  /* 0x0000000000384947 */ /* 0x000fea0003800000 */
[----:B0-----:R-:W-:Y:S01]  /*1b50*/  LOP3.LUT P0, RZ, R7, 0xff, RZ, 0xc0, !PT ;  /* 0x000000ff07ff7812 */ /* 0x001fe2000780c0ff */
[----:B------:R-:W-:Y:S01]  /*1b60*/  IMAD.MOV.U32 R10, RZ, RZ, 0x1 ;  /* 0x00000001ff0a7424 */ /* 0x000fe200078e00ff */
[----:B---34-:R-:W-:-:S04]  /*1b70*/  LOP3.LUT P2, R6, R4, 0xff, RZ, 0xc0, !PT ;  /* 0x000000ff04067812 */ /* 0x018fc8000784c0ff */
        /* <DEDUP_REMOVED lines=11> */
.L_x_34:
[----:B------:R-:W-:Y:S05]  /*1c30*/  BSYNC.RECONVERGENT B1 ;  /* 0x0000000000017941 */ /* 0x000fea0003800200 */
.L_x_33:
[----:B------:R-:W-:Y:S04]  /*1c40*/  BSSY.RECONVERGENT B1, `(.L_x_35) ;  /* 0x000000a000017945 */ /* 0x000fe80003800200 */
[----:B------:R-:W-:Y:S05]  /*1c50*/  @P1 BRA `(.L_x_36) ;  /* 0x0000000000201947 */ /* 0x000fea0003800000 */
[----:B0-----:R-:W0:Y:S01]  /*1c60*/  S2R R8, SR_CgaCtaId ;  /* 0x0000000000087919 */ /* 0x001e220000008800 */
[----:B------:R-:W-:Y:S02]  /*1c70*/  MOV R7, 0x400 ;  /* 0x0000040000077802 */ /* 0x000fe40000000f00 */
[----:B---34-:R-:W-:-:S04]  /*1c80*/  SHF.R.U32.HI R6, RZ, 0x1, R5 ;  /* 0x00000001ff067819 */ /* 0x018fc80000011605 */
[----:B------:R-:W-:Y:S02]  /*1c90*/  LOP3.LUT R6, R6, 0x1f0, RZ, 0xc0, !PT ;  /* 0x000001f006067812 */ /* 0x000fe400078ec0ff */
[----:B0-----:R-:W-:-:S05]  /*1ca0*/  LEA R7, R8, R7, 0x18 ;  /* 0x0000000708077211 */ /* 0x001fca00078ec0ff */
[----:B------:R-:W-:-:S05]  /*1cb0*/  IMAD.IADD R7, R6, 0x1, R7 ;  /* 0x0000000106077824 */ /* 0x000fca00078e0207 */
[----:B------:R0:W-:Y:S04]  /*1cc0*/  STS.64 [R7+0x10], R2 ;  /* 0x0000100207007388 */ /* 0x0001e80000000a00 */
[----:B------:R0:W-:Y:S02]  /*1cd0*/  STS.U8 [R7+0x8], R4 ;  /* 0x0000080407007388 */ /* 0x0001e40000000000 */
.L_x_36:
[----:B------:R-:W-:Y:S05]  /*1ce0*/  BSYNC.RECONVERGENT B1 ;  /* 0x0000000000017941 */ /* 0x000fea0003800200 */
.L_x_35:
[----:B------:R-:W-:Y:S01]  /*1cf0*/  BAR.SYNC.DEFER_BLOCKING 0x0 ;  /* 0x0000000000007b1d */ /* 0x000fe20000010000 */
[----:B------:R-:W-:-:S13]  /*1d00*/  ISETP.NE.AND P1, PT, R5, RZ, PT ;  /* 0x000000ff0500720c */ /* 0x000fda0003f25270 */
[----:B------:R-:W-:Y:S05]  /*1d10*/  @P1 BRA `(.L_x_24) ;  /* 0x0000002000541947 */ /* 0x000fea0003800000 */
[----:B------:R-:W-:Y:S02]  /*1d20*/  UISETP.GE.AND UP0, UPT, UR4, 0x21, UPT ;  /* 0x000000210400788c */ /* 0x000fe4000bf06270 */
[----:B------:R-:W-:Y:S02]  /*1d30*/  UISETP.GE.AND UP1, UPT, UR4, 0x41, UPT ;  /* 0x000000410400788c */ /* 0x000fe4000bf26270 */
[----:B------:R-:W-:Y:S02]  /*1d40*/  UISETP.GE.AND UP2, UPT, UR4, 0x61, UPT ;  /* 0x000000610400788c */ /* 0x000fe4000bf46270 */
[----:B------:R-:W-:Y:S02]  /*1d50*/  UISETP.GE.AND UP3, UPT, UR4, 0x81, UPT ;  /* 0x000000810400788c */ /* 0x000fe4000bf66270 */
[----:B------:R-:W-:Y:S02]  /*1d60*/  UISETP.GE.AND UP4, UPT, UR4, 0xa1, UPT ;  /* 0x000000a10400788c */ /* 0x000fe4000bf86270 */
[----:B------:R-:W-:-:S02]  /*1d70*/  UISETP.GE.AND UP5, UPT, UR4, 0xc1, UPT ;  /* 0x000000c10400788c */ /* 0x000fc4000bfa6270 */
[----:B------:R-:W-:Y:S01]  /*1d80*/  UISETP.GE.AND UP6, UPT, UR4, 0xe1, UPT ;  /* 0x000000e10400788c */ /* 0x000fe2000bfc6270 */
[----:B------:R-:W-:Y:S10]  /*1d90*/  BRA.U !UP0, `(.L_x_37) ;  /* 0x00000001083c7547 */ /* 0x000ff4000b800000 */
[----:B------:R-:W5:Y:S01]  /*1da0*/  S2UR UR6, SR_CgaCtaId ;  /* 0x00000000000679c3 */ /* 0x000f620000008800 */
[----:B------:R-:W-:Y:S01]  /*1db0*/  UMOV UR5, 0x400 ;  /* 0x0000040000057882 */ /* 0x000fe20000000000 */
[----:B------:R-:W-:Y:S01]  /*1dc0*/  LOP3.LUT P3, RZ, R4, 0xff, RZ, 0xc0, !PT ;  /* 0x000000ff04ff7812 */ /* 0x000fe2000786c0ff */
[----:B-----5:R-:W-:-:S09]  /*1dd0*/  ULEA UR5, UR6, UR5, 0x18 ;  /* 0x0000000506057291 */ /* 0x020fd2000f8ec0ff */
[----:B------:R-:W5:Y:S04]  /*1de0*/  LDS.U8 R5, [UR5+0x18] ;  /* 0x00001805ff057984 */ /* 0x000f680008000000 */
[----:B0--34-:R-:W0:Y:S01]  /*1df0*/  LDS.64 R6, [UR5+0x20] ;  /* 0x00002005ff067984 */ /* 0x019e220008000a00 */
[----:B-----5:R-:W-:Y:S02]  /*1e00*/  ISETP.NE.AND P2, PT, R5, RZ, PT ;  /* 0x000000ff0500720c */ /* 0x020fe40003f45270 */
[----:B0-----:R-:W-:Y:S02]  /*1e10*/  ISETP.LT.U32.AND P0, PT, R6, R2, PT ;  /* 0x000000020600720c */ /* 0x001fe40003f01070 */
[----:B------:R-:W-:Y:S02]  /*1e20*/  @P3 SEL R5, R4, 0x1, !P2 ;  /* 0x0000000104053807 */ /* 0x000fe40005000000 */
[----:B------:R-:W-:-:S02]  /*1e30*/  ISETP.LT.AND.EX P0, PT, R7, R3, PT, P0 ;  /* 0x000000030700720c */ /* 0x000fc40003f01300 */
[----:B------:R-:W-:-:S05]  /*1e40*/  PRMT R4, R5, 0x7610, R4 ;  /* 0x0000761005047816 */ /* 0x000fca0000000004 */
[C---:B------:R-:W-:Y:S02]  /*1e50*/  @P2 SEL R2, R6.reuse, R2, P0 ;  /* 0x0000000206022207 */ /* 0x040fe40000000000 */
[C---:B------:R-:W-:Y:S02]  /*1e60*/  @P2 SEL R3, R7.reuse, R3, P0 ;  /* 0x0000000307032207 */ /* 0x040fe40000000000 */
[----:B------:R-:W-:Y:S02]  /*1e70*/  SEL R2, R6, R2, !P3 ;  /* 0x0000000206027207 */ /* 0x000fe40005800000 */
[----:B------:R-:W-:-:S07]  /*1e80*/  SEL R3, R7, R3, !P3 ;  /* 0x0000000307037207 */ /* 0x000fce0005800000 */
.L_x_37:
[----:B------:R-:W-:Y:S05]  /*1e90*/  BRA.U !UP1, `(.L_x_38) ;  /* 0x00000001093c7547 */ /* 0x000fea000b800000 */
        /* <DEDUP_REMOVED lines=15> */
.L_x_38:
        /* <DEDUP_REMOVED lines=16> */
.L_x_39:
        /* <DEDUP_REMOVED lines=16> */
.L_x_40:
        /* <DEDUP_REMOVED lines=16> */
.L_x_41:
        /* <DEDUP_REMOVED lines=16> */
.L_x_42:
        /* <DEDUP_REMOVED lines=15> */
[----:B------:R-:W-:Y:S01]  /*2480*/  SEL R3, R7, R3, !P3 ;  /* 0x0000000307037207 */ /* 0x000fe20005800000 */
[----:B------:R-:W-:Y:S06]  /*2490*/  BRA `(.L_x_24) ;  /* 0x0000001800747947 */ /* 0x000fec0003800000 */
.L_x_2:
[----:B------:R-:W0:Y:S01]  /*24a0*/  S2R R5, SR_TID.X ;  /* 0x0000000000057919 */ /* 0x000e220000002100 */
[----:B------:R-:W0:Y:S02]  /*24b0*/  LDC.64 R6, c[0x0][0x380] ;  /* 0x0000e000ff067b82 */ /* 0x000e240000000a00 */
[----:B0-----:R-:W-:-:S05]  /*24c0*/  IMAD.WIDE.U32 R6, R5, 0x10, R6 ;  /* 0x0000001005067825 */ /* 0x001fca00078e0006 */
[----:B------:R-:W2:Y:S04]  /*24d0*/  LDG.E.U16.CONSTANT R16, desc[UR8][R6.64] ;  /* 0x0000000806107981 */ /* 0x000ea8000c1e9500 */
[----:B------:R-:W3:Y:S04]  /*24e0*/  LDG.E.64.CONSTANT R12, desc[UR8][R6.64+0x8] ;  /* 0x00000808060c7981 */ /* 0x000ee8000c1e9b00 */
[----:B------:R-:W3:Y:S04]  /*24f0*/  LDG.E.64.CONSTANT R10, desc[UR8][R6.64+0x1008] ;  /* 0x00100808060a7981 */ /* 0x000ee8000c1e9b00 */
[----:B------:R-:W4:Y:S04]  /*2500*/  LDG.E.U16.CONSTANT R4, desc[UR8][R6.64+0x1000] ;  /* 0x0010000806047981 */ /* 0x000f28000c1e9500 */
[----:B------:R-:W5:Y:S04]  /*2510*/  LDG.E.U16.CONSTANT R14, desc[UR8][R6.64+0x2000] ;  /* 0x00200008060e7981 */ /* 0x000f68000c1e9500 */
[----:B------:R-:W5:Y:S04]  /*2520*/  LDG.E.64.CONSTANT R8, desc[UR8][R6.64+0x2008] ;  /* 0x0020080806087981 */ /* 0x000f68000c1e9b00 */
[----:B------:R-:W5:Y:S04]  /*2530*/  LDG.E.U16.CONSTANT R15, desc[UR8][R6.64+0x3000] ;  /* 0x00300008060f7981 */ /* 0x000f68000c1e9500 */
[----:B------:R-:W5:Y:S01]  /*2540*/  LDG.E.64.CONSTANT R2, desc[UR8][R6.64+0x3008] ;  /* 0x0030080806027981 */ /* 0x000f62000c1e9b00 */
[----:B------:R-:W-:Y:S01]  /*2550*/  UISETP.GE.U32.AND UP0, UPT, UR4, 0x800, UPT ;  /* 0x000008000400788c */ /* 0x000fe2000bf06070 */
[----:B--2---:R-:W-:-:S02]  /*2560*/  LOP3.LUT P1, RZ, R16, 0xff, RZ, 0xc0, !PT ;  /* 0x000000ff10ff7812 */ /* 0x004fc4000782c0ff */
[----:B---3--:R-:W-:-:S04]  /*2570*/  ISETP.LT.U32.AND P0, PT, R10, R12, PT ;  /* 0x0000000c0a00720c */ /* 0x008fc80003f01070 */
[CC--:B------:R-:W-:Y:S02]  /*2580*/  ISETP.LT.AND.EX P0, PT, R11.reuse, R13.reuse, PT, P0 ;  /* 0x0000000d0b00720c */ /* 0x0c0fe40003f01300 */
[----:B----4-:R-:W-:Y:S02]  /*2590*/  LOP3.LUT P2, RZ, R4, 0xff, RZ, 0xc0, !PT ;  /* 0x000000ff04ff7812 */ /* 0x010fe4000784c0ff */
[----:B------:R-:W-:Y:S02]  /*25a0*/  SEL R17, R10, R12, P0 ;  /* 0x0000000c0a117207 */ /* 0x000fe40000000000 */
[----:B------:R-:W-:Y:S02]  /*25b0*/  SEL R19, R11, R13, P0 ;  /* 0x0000000d0b137207 */ /* 0x000fe40000000000 */
[----:B------:R-:W-:Y:S02]  /*25c0*/  @P1 SEL R4, R16, 0x1, !P2 ;  /* 0x0000000110041807 */ /* 0x000fe40005000000 */
[----:B------:R-:W-:-:S02]  /*25d0*/  SEL R17, R12, R17, !P2 ;  /* 0x000000110c117207 */ /* 0x000fc40005000000 */
[----:B------:R-:W-:Y:S02]  /*25e0*/  SEL R19, R13, R19, !P2 ;  /* 0x000000130d137207 */ /* 0x000fe40005000000 */
[----:B-----5:R-:W-:Y:S02]  /*25f0*/  LOP3.LUT P3, RZ, R14, 0xff, RZ, 0xc0, !PT ;  /* 0x000000ff0eff7812 */ /* 0x020fe4000786c0ff */
[----:B------:R-:W-:Y:S02]  /*2600*/  LOP3.LUT P2, RZ, R4, 0xff, RZ, 0xc0, !PT ;  /* 0x000000ff04ff7812 */ /* 0x000fe4000784c0ff */
[----:B------:R-:W-:Y:S02]  /*2610*/  SEL R13, R10, R17, !P1 ;  /* 0x000000110a0d7207 */ /* 0x000fe40004800000 */
[----:B------:R-:W-:Y:S02]  /*2620*/  SEL R17, R11, R19, !P1 ;  /* 0x000000130b117207 */ /* 0x000fe40004800000 */
[----:B------:R-:W-:-:S02]  /*2630*/  ISETP.LT.U32.AND P0, PT, R8, R13, PT ;  /* 0x0000000d0800720c */ /* 0x000fc40003f01070 */
[----:B------:R-:W-:Y:S02]  /*2640*/  LOP3.LUT P4, RZ, R15, 0xff, RZ, 0xc0, !PT ;  /* 0x000000ff0fff7812 */ /* 0x000fe4000788c0ff */
[----:B------:R-:W-:-:S03]  /*2650*/  ISETP.LT.AND.EX P0, PT, R9, R17, PT, P0 ;  /* 0x000000110900720c */ /* 0x000fc60003f01300 */
[----:B------:R-:W-:Y:S02]  /*2660*/  @P2 SEL R14, R4, 0x1, !P3 ;  /* 0x00000001040e2807 */ /* 0x000fe40005800000 */
[C---:B------:R-:W-:Y:S02]  /*2670*/  @P3 SEL R13, R8.reuse, R13, P0 ;  /* 0x0000000d080d3207 */ /* 0x040fe40000000000 */
[C---:B------:R-:W-:Y:S02]  /*2680*/  @P3 SEL R17, R9.reuse, R17, P0 ;  /* 0x0000001109113207 */ /* 0x040fe40000000000 */
[----:B------:R-:W-:Y:S02]  /*2690*/  SEL R11, R8, R13, !P2 ;  /* 0x0000000d080b7207 */ /* 0x000fe40005000000 */
[----:B------:R-:W-:Y:S02]  /*26a0*/  LOP3.LUT P1, RZ, R14, 0xff, RZ, 0xc0, !PT ;  /* 0x000000ff0eff7812 */ /* 0x000fe4000782c0ff */
[----:B------:R-:W-:-:S02]  /*26b0*/  SEL R9, R9, R17, !P2 ;  /* 0x0000001109097207 */ /* 0x000fc40005000000 */
[----:B------:R-:W-:-:S04]  /*26c0*/  ISETP.LT.U32.AND P0, PT, R2, R11, PT ;  /* 0x0000000b0200720c */ /* 0x000fc80003f01070 */
[----:B------:R-:W-:-:S04]  /*26d0*/  ISETP.LT.AND.EX P0, PT, R3, R9, PT, P0 ;  /* 0x000000090300720c */ /* 0x000fc80003f01300 */
[C---:B------:R-:W-:Y:S02]  /*26e0*/  @P4 SEL R9, R3.reuse, R9, P0 ;  /* 0x0000000903094207 */ /* 0x040fe40000000000 */
[----:B------:R-:W-:Y:S02]  /*26f0*/  @P4 SEL R11, R2, R11, P0 ;  /* 0x0000000b020b4207 */ /* 0x000fe40000000000 */
[----:B------:R-:W-:Y:S02]  /*2700*/  @P1 SEL R15, R14, 0x1, !P4 ;  /* 0x000000010e0f1807 */ /* 0x000fe40006000000 */
[----:B------:R-:W-:Y:S01]  /*2710*/  SEL R3, R3, R9, !P1 ;  /* 0x0000000903037207 */ /* 0x000fe20004800000 */
[----:B------:R-:W-:Y:S01]  /*2720*/  IMAD.MOV.U32 R9, RZ, RZ, 0x400 ;  /* 0x00000400ff097424 */ /* 0x000fe200078e00ff */
[----:B------:R-:W-:Y:S02]  /*2730*/  SEL R2, R2, R11, !P1 ;  /* 0x0000000b02027207 */ /* 0x000fe40004800000 */
[----:B------:R-:W-:Y:S01]  /*2740*/  PRMT R4, R15, 0x7610, R4 ;  /* 0x000076100f047816 */ /* 0x000fe20000000004 */
[----:B------:R-:W-:Y:S06]  /*2750*/  BRA.U !UP0, `(.L_x_43) ;  /* 0x0000000108e47547 */ /* 0x000fec000b800000 */
[----:B------:R-:W-:Y:S01]  /*2760*/  IMAD.MOV.U32 R9, RZ, RZ, 0x400 ;  /* 0x00000400ff097424 */ /* 0x000fe200078e00ff */
[----:B------:R-:W0:Y:S01]  /*2770*/  LDCU UR5, c[0x0][0x390] ;  /* 0x00007200ff0577ac */ /* 0x000e220008000800 */
[----:B------:R-:W-:-:S12]  /*2780*/  UIADD3 UR6, UPT, UPT, UR4, -0x400, URZ ;  /* 0xfffffc0004067890 */ /* 0x000fd8000fffe0ff */
.L_x_45:
[----:B------:R-:W-:-:S05]  /*2790*/  IMAD.WIDE R20, R9, 0x10, R6 ;  /* 0x0000001009147825 */ /* 0x000fca00078e0206 */
[----:B------:R-:W2:Y:S04]  /*27a0*/  LDG.E.U16.CONSTANT R19, desc[UR8][R20.64] ;  /* 0x0000000814137981 */ /* 0x000ea8000c1e9500 */
[----:B------:R-:W3:Y:S04]  /*27b0*/  LDG.E.64.CONSTANT R10, desc[UR8][R20.64+0x8] ;  /* 0x00000808140a7981 */ /* 0x000ee8000c1e9b00 */
[----:B------:R-:W4:Y:S04]  /*27c0*/  LDG.E.U16.CONSTANT R22, desc[UR8][R20.64+0x1000] ;  /* 0x0010000814167981 */ /* 0x000f28000c1e9500 */
[----:B------:R-:W5:Y:S04]  /*27d0*/  LDG.E.64.CONSTANT R12, desc[UR8][R20.64+0x1008] ;  /* 0x00100808140c7981 */ /* 0x000f68000c1e9b00 */
[----:B------:R-:W5:Y:S04]  /*27e0*/  LDG.E.U16.CONSTANT R8, desc[UR8][R20.64+0x2000] ;  /* 0x0020000814087981 */ /* 0x000f68000c1e9500 */
[----:B------:R-:W5:Y:S04]  /*27f0*/  LDG.E.64.CONSTANT R14, desc[UR8][R20.64+0x2008] ;  /* 0x00200808140e7981 */ /* 0x000f68000c1e9b00 */
[----:B------:R-:W5:Y:S04]  /*2800*/  LDG.E.U16.CONSTANT R18, desc[UR8][R20.64+0x3000] ;  /* 0x0030000814127981 */ /* 0x000f68000c1e9500 */
[----:B------:R-:W5:Y:S01]  /*2810*/  LDG.E.64.CONSTANT R16, desc[UR8][R20.64+0x3008] ;  /* 0x0030080814107981 */ /* 0x000f62000c1e9b00 */
[----:B------:R-:W-:Y:S01]  /*2820*/  LOP3.LUT P2, RZ, R4, 0xff, RZ, 0xc0, !PT ;  /* 0x000000ff04ff7812 */ /* 0x000fe2000784c0ff */
[----:B------:R-:W-:Y:S01]  /*2830*/  IMAD.MOV.U32 R23, RZ, RZ, R3 ;  /* 0x000000ffff177224 */ /* 0x000fe200078e0003 */
[----:B0-----:R-:W-:Y:S01]  /*2840*/  UMOV UR4, UR5 ;  /* 0x0000000500047c82 */ /* 0x001fe20008000000 */
[----:B--2---:R-:W-:-:S02]  /*2850*/  LOP3.LUT P1, RZ, R19, 0xff, RZ, 0xc0, !PT ;  /* 0x000000ff13ff7812 */ /* 0x004fc4000782c0ff */
[----:B---3--:R-:W-:-:S08]  /*2860*/  ISETP.LT.U32.AND P0, PT, R10, R2, PT ;  /* 0x000000020a00720c */ /* 0x008fd00003f01070 */
        /* <DEDUP_REMOVED lines=8> */
[----:B-----5:R-:W-:Y:S02]  /*28f0*/  ISETP.LT.U32.AND P0, PT, R12, R3, PT ;  /* 0x000000030c00720c */ /* 0x020fe40003f01070 */
        /* <DEDUP_REMOVED lines=9> */
[----:B------:R-:W-:Y:S02]  /*2990*/  IADD3 R2, PT, PT, -R9, UR4, RZ ;  /* 0x0000000409027c10 */ /* 0x000fe4000fffe1ff */
[C---:B------:R-:W-:Y:S02]  /*29a0*/  ISETP.LT.AND.EX P0, PT, R15.reuse, R13, PT, P0 ;  /* 0x0000000d0f00720c */ /* 0x040fe40003f01300 */
[----:B------:R-:W-:Y:S02]  /*29b0*/  @P1 SEL R8, R22, 0x1, !P2 ;  /* 0x0000000116081807 */ /* 0x000fe40005000000 */
[----:B------:R-:W-:Y:S02]  /*29c0*/  @P2 SEL R3, R14, R3, P0 ;  /* 0x000000030e032207 */ /* 0x000fe40000000000 */
[----:B------:R-:W-:Y:S02]  /*29d0*/  @P2 SEL R13, R15, R13, P0 ;  /* 0x0000000d0f0d2207 */ /* 0x000fe40000000000 */
[----:B------:R-:W-:-:S02]  /*29e0*/  LOP3.LUT P3, RZ, R18, 0xff, RZ, 0xc0, !PT ;  /* 0x000000ff12ff7812 */ /* 0x000fc4000786c0ff */
[----:B------:R-:W-:Y:S02]  /*29f0*/  SEL R3, R14, R3, !P1 ;  /* 0x000000030e037207 */ /* 0x000fe40004800000 */
[----:B------:R-:W-:Y:S02]  /*2a00*/  LOP3.LUT P2, RZ, R8, 0xff, RZ, 0xc0, !PT ;  /* 0x000000ff08ff7812 */ /* 0x000fe4000784c0ff */
[----:B------:R-:W-:Y:S02]  /*2a10*/  SEL R15, R15, R13, !P1 ;  /* 0x0000000d0f0f7207 */ /* 0x000fe40004800000 */
[----:B------:R-:W-:Y:S02]  /*2a20*/  ISETP.GE.AND P1, PT, R2, 0x400, PT ;  /* 0x000004000200780c */ /* 0x000fe40003f26270 */
        /* <DEDUP_REMOVED lines=9> */
[----:B------:R-:W-:-:S05]  /*2ac0*/  VIADD R9, R9, 0x400 ;  /* 0x0000040009097836 */ /* 0x000fca0000000000 */
[----:B------:R-:W-:-:S13]  /*2ad0*/  ISETP.GT.AND P0, PT, R9, UR6, PT ;  /* 0x0000000609007c0c */ /* 0x000fda000bf04270 */
[----:B------:R-:W-:Y:S05]  /*2ae0*/  @!P0 BRA `(.L_x_45) ;  /* 0xfffffffc00288947 */ /* 0x000fea000383ffff */
.L_x_43:
[----:B------:R-:W-:-:S13]  /*2af0*/  ISETP.GE.AND P0, PT, R9, UR4, PT ;  /* 0x0000000409007c0c */ /* 0x000fda000bf06270 */
[----:B------:R-:W-:Y:S05]  /*2b00*/  @P0 BRA `(.L_x_44) ;  /* 0x00000004009c0947 */ /* 0x000fea0003800000 */
[----:B------:R-:W-:Y:S01]  /*2b10*/  IADD3 R19, PT, PT, -R9, UR4, RZ ;  /* 0x0000000409137c10 */ /* 0x000fe2000fffe1ff */
[----:B------:R-:W-:Y:S03]  /*2b20*/  BSSY.RECONVERGENT B1, `(.L_x_44) ;  /* 0x0000065000017945 */ /* 0x000fe60003800200 */
[----:B------:R-:W-:-:S13]  /*2b30*/  ISETP.GE.AND P0, PT, R5, R19, PT ;  /* 0x000000130500720c */ /* 0x000fda0003f06270 */
[----:B------:R-:W-:Y:S05]  /*2b40*/  @P0 BRA `(.L_x_46) ;  /* 0x0000000400880947 */ /* 0x000fea0003800000 */
[----:B------:R-:W-:Y:S01]  /*2b50*/  LOP3.LUT R6, RZ, R5, RZ, 0x33, !PT ;  /* 0x00000005ff067212 */ /* 0x000fe200078e33ff */
[----:B------:R-:W-:Y:S01]  /*2b60*/  BSSY.RECONVERGENT B2, `(.L_x_47) ;  /* 0x000001f000027945 */ /* 0x000fe20003800200 */
[----:B------:R-:W-:Y:S02]  /*2b70*/  IMAD.MOV.U32 R18, RZ, RZ, R5 ;  /* 0x000000ffff127224 */ /* 0x000fe400078e0005 */
[----:B------:R-:W-:-:S04]  /*2b80*/  IADD3 R8, PT, PT, -R9, UR4, R6 ;  /* 0x0000000409087c10 */ /* 0x000fc8000fffe106 */
[C---:B------:R-:W-:Y:S02]  /*2b90*/  LOP3.LUT R6, R8.reuse, 0x300, RZ, 0xc0, !PT ;  /* 0x0000030008067812 */ /* 0x040fe400078ec0ff */
[----:B------:R-:W-:Y:S02]  /*2ba0*/  ISETP.GE.U32.AND P2, PT, R8, 0x300, PT ;  /* 0x000003000800780c */ /* 0x000fe40003f46070 */
[----:B------:R-:W-:-:S13]  /*2bb0*/  ISETP.NE.AND P0, PT, R6, 0x300, PT ;  /* 0x000003000600780c */ /* 0x000fda0003f05270 */
[----:B------:R-:W-:Y:S05]  /*2bc0*/  @!P0 BRA `(.L_x_48) ;  /* 0x0000000000608947 */ /* 0x000fea0003800000 */
[----:B------:R-:W0:Y:S01]  /*2bd0*/  LDC.64 R6, c[0x0][0x380] ;  /* 0x0000e000ff067b82 */ /* 0x000e220000000a00 */
[----:B------:R-:W-:Y:S01]  /*2be0*/  LEA.HI R8, R8, 0x1, RZ, 0x18 ;  /* 0x0000000108087811 */ /* 0x000fe200078fc0ff */
[----:B------:R-:W-:Y:S02]  /*2bf0*/  IMAD.IADD R15, R5, 0x1, R9 ;  /* 0x00000001050f7824 */ /* 0x000fe400078e0209 */
[----:B------:R-:W-:Y:S01]  /*2c00*/  IMAD.MOV.U32 R18, RZ, RZ, R5 ;  /* 0x000000ffff127224 */ /* 0x000fe200078e0005 */
[----:B------:R-:W-:-:S05]  /*2c10*/  LOP3.LUT R8, R8, 0x3, RZ, 0xc0, !PT ;  /* 0x0000000308087812 */ /* 0x000fca00078ec0ff */
[----:B------:R-:W-:-:S07]  /*2c20*/  IMAD.MOV R8, RZ, RZ, -R8 ;  /* 0x000000ffff087224 */ /* 0x000fce00078e0a08 */
.L_x_49:
[----:B0-----:R-:W-:-:S05]  /*2c30*/  IMAD.WIDE.U32 R10, R15, 0x10, R6 ;  /* 0x000000100f0a7825 */ /* 0x001fca00078e0006 */
[----:B------:R-:W2:Y:S04]  /*2c40*/  LDG.E.U16.CONSTANT R14, desc[UR8][R10.64] ;  /* 0x000000080a0e7981 */ /* 0x000ea8000c1e9500 */
[----:B------:R-:W3:Y:S01]  /*2c50*/  LDG.E.64.CONSTANT R12, desc[UR8][R10.64+0x8] ;  /* 0x000008080a0c7981 */ /* 0x000ee2000c1e9b00 */
[----:B------:R-:W-:Y:S01]  /*2c60*/  VIADD R8, R8, 0x1 ;  /* 0x0000000108087836 */ /* 0x000fe20000000000 */
[----:B------:R-:W-:Y:S01]  /*2c70*/  LOP3.LUT P3, RZ, R4, 0xff, RZ, 0xc0, !PT ;  /* 0x000000ff04ff7812 */ /* 0x000fe2000786c0ff */
[----:B------:R-:W-:Y:S02]  /*2c80*/  VIADD R18, R18, 0x100 ;  /* 0x0000010012127836 */ /* 0x000fe40000000000 */
[----:B------:R-:W-:Y:S01]  /*2c90*/  VIADD R15, R15, 0x100 ;  /* 0x000001000f0f7836 */ /* 0x000fe20000000000 */
[----:B--2---:R-:W-:-:S02]  /*2ca0*/  LOP3.LUT P1, RZ, R14, 0xff, RZ, 0xc0, !PT ;  /* 0x000000ff0eff7812 */ /* 0x004fc4000782c0ff */
[----:B---3--:R-:W-:-:S07]  /*2cb0*/  ISETP.LT.U32.AND P0, PT, R12, R2, PT ;  /* 0x000000020c00720c */ /* 0x008fce0003f01070 */
[----:B------:R-:W-:Y:S02]  /*2cc0*/  @P3 SEL R14, R4, 0x1, !P1 ;  /* 0x00000001040e3807 */ /* 0x000fe40004800000 */
[CC--:B------:R-:W-:Y:S02]  /*2cd0*/  ISETP.LT.AND.EX P0, PT, R13.reuse, R3.reuse, PT, P0 ;  /* 0x000000030d00720c */ /* 0x0c0fe40003f01300 */
[----:B------:R-:W-:Y:S02]  /*2ce0*/  PRMT R4, R14, 0x7610, R4 ;  /* 0x000076100e047816 */ /* 0x000fe40000000004 */
[----:B------:R-:W-:Y:S02]  /*2cf0*/  @P1 SEL R2, R12, R2, P0 ;  /* 0x000000020c021207 */ /* 0x000fe40000000000 */
[----:B------:R-:W-:Y:S02]  /*2d00*/  @P1 SEL R3, R13, R3, P0 ;  /* 0x000000030d031207 */ /* 0x000fe40000000000 */
[----:B------:R-:W-:-:S02]  /*2d10*/  ISETP.NE.AND P0, PT, R8, RZ, PT ;  /* 0x000000ff0800720c */ /* 0x000fc40003f05270 */
[----:B------:R-:W-:Y:S02]  /*2d20*/  SEL R2, R12, R2, !P3 ;  /* 0x000000020c027207 */ /* 0x000fe40005800000 */
[----:B------:R-:W-:-:S09]  /*2d30*/  SEL R3, R13, R3, !P3 ;  /* 0x000000030d037207 */ /* 0x000fd20005800000 */
[----:B------:R-:W-:Y:S05]  /*2d40*/  @P0 BRA `(.L_x_49) ;  /* 0xfffffffc00b80947 */ /* 0x000fea000383ffff */
.L_x_48:
[----:B------:R-:W-:Y:S05]  /*2d50*/  BSYNC.RECONVERGENT B2 ;  /* 0x0000000000027941 */ /* 0x000fea0003800200 */
.L_x_47:
[----:B------:R-:W-:Y:S05]  /*2d60*/  @!P2 BRA `(.L_x_46) ;  /* 0x000000040000a947 */ /* 0x000fea0003800000 */
[----:B------:R-:W0:Y:S01]  /*2d70*/  LDCU.64 UR6, c[0x0][0x380] ;  /* 0x00007000ff0677ac */ /* 0x000e220008000a00 */
[----:B------:R-:W2:Y:S01]  /*2d80*/  LDC.64 R6, c[0x0][0x380] ;  /* 0x0000e000ff067b82 */ /* 0x000ea20000000a00 */
[C---:B------:R-:W-:Y:S01]  /*2d90*/  IADD3 R13, P0, PT, R18.reuse, R9, RZ ;  /* 0x00000009120d7210 */ /* 0x040fe20007f1e0ff */
[----:B------:R-:W-:-:S04]  /*2da0*/  IMAD.IADD R21, R18, 0x1, R9 ;  /* 0x0000000112157824 */ /* 0x000fc800078e0209 */
[----:B------:R-:W-:Y:S01]  /*2db0*/  IMAD.X R8, RZ, RZ, RZ, P0 ;  /* 0x000000ffff087224 */ /* 0x000fe200000e06ff */
[----:B0-----:R-:W-:-:S04]  /*2dc0*/  LEA R10, P1, R13, UR6, 0x4 ;  /* 0x000000060d0a7c11 */ /* 0x001fc8000f8220ff */
[----:B------:R-:W-:Y:S02]  /*2dd0*/  IADD3 R10, P0, PT, R10, 0x3008, RZ ;  /* 0x000030080a0a7810 */ /* 0x000fe40007f1e0ff */
[----:B------:R-:W-:-:S05]  /*2de0*/  LEA.HI.X R13, R13, UR7, R8, 0x4, P1 ;  /* 0x000000070d0d7c11 */ /* 0x000fca00088f2408 */
[----:B------:R-:W-:-:S07]  /*2df0*/  IMAD.X R13, RZ, RZ, R13, P0 ;  /* 0x000000ffff0d7224 */ /* 0x000fce00000e060d */
.L_x_50:
[----:B--2---:R-:W-:-:S05]  /*2e00*/  IMAD.WIDE.U32 R8, R21, 0x10, R6 ;  /* 0x0000001015087825 */ /* 0x004fca00078e0006 */
[----:B------:R-:W2:Y:S04]  /*2e10*/  LDG.E.U16.CONSTANT R23, desc[UR8][R8.64] ;  /* 0x0000000808177981 */ /* 0x000ea8000c1e9500 */
[----:B------:R0:W3:Y:S02]  /*2e20*/  LDG.E.64.CONSTANT R14, desc[UR8][R8.64+0x8] ;  /* 0x00000808080e7981 */ /* 0x0000e4000c1e9b00 */
[----:B0-----:R-:W-:Y:S02]  /*2e30*/  IMAD.MOV.U32 R8, RZ, RZ, R10 ;  /* 0x000000ffff087224 */ /* 0x001fe400078e000a */
[----:B------:R-:W-:-:S05]  /*2e40*/  IMAD.MOV.U32 R9, RZ, RZ, R13 ;  /* 0x000000ffff097224 */ /* 0x000fca00078e000d */
[----:B------:R-:W4:Y:S04]  /*2e50*/  LDG.E.U16.CONSTANT R24, desc[UR8][R8.64+-0x2008] ;  /* 0xffdff80808187981 */ /* 0x000f28000c1e9500 */
[----:B------:R-:W5:Y:S04]  /*2e60*/  LDG.E.64.CONSTANT R12, desc[UR8][R8.64+-0x2000] ;  /* 0xffe00008080c7981 */ /* 0x000f68000c1e9b00 */
[----:B------:R-:W5:Y:S04]  /*2e70*/  LDG.E.U16.CONSTANT R20, desc[UR8][R8.64+-0x1008] ;  /* 0xffeff80808147981 */ /* 0x000f68000c1e9500 */
[----:B------:R-:W5:Y:S04]  /*2e80*/  LDG.E.64.CONSTANT R10, desc[UR8][R8.64+-0x1000] ;  /* 0xfff00008080a7981 */ /* 0x000f68000c1e9b00 */
[----:B------:R-:W5:Y:S04]  /*2e90*/  LDG.E.U16.CONSTANT R22, desc[UR8][R8.64+-0x8] ;  /* 0xfffff80808167981 */ /* 0x000f68000c1e9500 */
[----:B------:R-:W5:Y:S01]  /*2ea0*/  LDG.E.64.CONSTANT R16, desc[UR8][R8.64] ;  /* 0x0000000808107981 */ /* 0x000f62000c1e9b00 */
[----:B------:R-:W-:Y:S01]  /*2eb0*/  LOP3.LUT P2, RZ, R4, 0xff, RZ, 0xc0, !PT ;  /* 0x000000ff04ff7812 */ /* 0x000fe2000784c0ff */
[----:B------:R-:W-:-:S02]  /*2ec0*/  IMAD.MOV.U32 R25, RZ, RZ, R3 ;  /* 0x000000ffff197224 */ /* 0x000fc400078e0003 */
[----:B------:R-:W-:Y:S02]  /*2ed0*/  VIADD R18, R18, 0x400 ;  /* 0x0000040012127836 */ /* 0x000fe40000000000 */
[----:B------:R-:W-:Y:S01]  /*2ee0*/  VIADD R21, R21, 0x400 ;  /* 0x0000040015157836 */ /* 0x000fe20000000000 */
[----:B--2---:R-:W-:Y:S02]  /*2ef0*/  LOP3.LUT P1, RZ, R23, 0xff, RZ, 0xc0, !PT ;  /* 0x000000ff17ff7812 */ /* 0x004fe4000782c0ff */
[----:B---3--:R-:W-:-:S05]  /*2f00*/  ISETP.LT.U32.AND P0, PT, R14, R2, PT ;  /* 0x000000020e00720c */ /* 0x008fca0003f01070 */
[----:B------:R-:W-:Y:S02]  /*2f10*/  @P2 SEL R23, R4, 0x1, !P1 ;  /* 0x0000000104172807 */ /* 0x000fe40004800000 */
[-C--:B------:R-:W-:Y:S02]  /*2f20*/  ISETP.LT.AND.EX P0, PT, R15, R25.reuse, PT, P0 ;  /* 0x000000190f00720c */ /* 0x080fe40003f01300 */
[----:B------:R-:W-:Y:S02]  /*2f30*/  LOP3.LUT P3, RZ, R23, 0xff, RZ, 0xc0, !PT ;  /* 0x000000ff17ff7812 */ /* 0x000fe4000786c0ff */
[C---:B------:R-:W-:Y:S02]  /*2f40*/  @P1 SEL R2, R14.reuse, R2, P0 ;  /* 0x000000020e021207 */ /* 0x040fe40000000000 */
[----:B------:R-:W-:Y:S02]  /*2f50*/  @P1 SEL R25, R15, R25, P0 ;  /* 0x000000190f191207 */ /* 0x000fe40000000000 */
[----:B------:R-:W-:-:S02]  /*2f60*/  SEL R3, R14, R2, !P2 ;  /* 0x000000020e037207 */ /* 0x000fc40005000000 */
[----:B------:R-:W-:Y:S02]  /*2f70*/  SEL R15, R15, R25, !P2 ;  /* 0x000000190f0f7207 */ /* 0x000fe40005000000 */
[----:B----4-:R-:W-:Y:S02]  /*2f80*/  LOP3.LUT P4, RZ, R24, 0xff, RZ, 0xc0, !PT ;  /* 0x000000ff18ff7812 */ /* 0x010fe4000788c0ff */
[----:B-----5:R-:W-:Y:S02]  /*2f90*/  ISETP.LT.U32.AND P0, PT, R12, R3, PT ;  /* 0x000000030c00720c */ /* 0x020fe40003f01070 */
[----:B------:R-:W-:Y:S02]  /*2fa0*/  @P3 SEL R24, R23, 0x1, !P4 ;  /* 0x0000000117183807 */ /* 0x000fe40006000000 */
[----:B------:R-:W-:Y:S02]  /*2fb0*/  ISETP.LT.AND.EX P0, PT, R13, R15, PT, P0 ;  /* 0x0000000f0d00720c */ /* 0x000fe40003f01300 */
[----:B------:R-:W-:-:S02]  /*2fc0*/  LOP3.LUT P2, RZ, R20, 0xff, RZ, 0xc0, !PT ;  /* 0x000000ff14ff7812 */ /* 0x000fc4000784c0ff */
[----:B------:R-:W-:-:S03]  /*2fd0*/  LOP3.LUT P1, RZ, R24, 0xff, RZ, 0xc0, !PT ;  /* 0x000000ff18ff7812 */ /* 0x000fc6000782c0ff */
[C---:B------:R-:W-:Y:S02]  /*2fe0*/  @P4 SEL R3, R12.reuse, R3, P0 ;  /* 0x000000030c034207 */ /* 0x040fe40000000000 */
[C---:B------:R-:W-:Y:S02]  /*2ff0*/  @P4 SEL R15, R13.reuse, R15, P0 ;  /* 0x0000000f0d0f4207 */ /* 0x040fe40000000000 */
[----:B------:R-:W-:Y:S02]  /*3000*/  SEL R3, R12, R3, !P3 ;  /* 0x000000030c037207 */ /* 0x000fe40005800000 */
[----:B------:R-:W-:Y:S02]  /*3010*/  SEL R13, R13, R15, !P3 ;  /* 0x0000000f0d0d7207 */ /* 0x000fe40005800000 */
[----:B------:R-:W-:Y:S02]  /*3020*/  ISETP.LT.U32.AND P0, PT, R10, R3, PT ;  /* 0x000000030a00720c */ /* 0x000fe40003f01070 */
[----:B------:R-:W-:-:S02]  /*3030*/  LOP3.LUT P3, RZ, R22, 0xff, RZ, 0xc0, !PT ;  /* 0x000000ff16ff7812 */ /* 0x000fc4000786c0ff */
[C---:B------:R-:W-:Y:S02]  /*3040*/  ISETP.LT.AND.EX P0, PT, R11.reuse, R13, PT, P0 ;  /* 0x0000000d0b00720c */ /* 0x040fe40003f01300 */
[----:B------:R-:W-:Y:S02]  /*3050*/  @P1 SEL R20, R24, 0x1, !P2 ;  /* 0x0000000118141807 */ /* 0x000fe40005000000 */
[C---:B------:R-:W-:Y:S02]  /*3060*/  @P2 SEL R3, R10.reuse, R3, P0 ;  /* 0x000000030a032207 */ /* 0x040fe40000000000 */
[----:B------:R-:W-:Y:S02]  /*3070*/  @P2 SEL R13, R11, R13, P0 ;  /* 0x0000000d0b0d2207 */ /* 0x000fe40000000000 */
[----:B------:R-:W-:Y:S02]  /*3080*/  SEL R3, R10, R3, !P1 ;  /* 0x000000030a037207 */ /* 0x000fe40004800000 */
[----:B------:R-:W-:-:S02]  /*3090*/  LOP3.LUT P2, RZ, R20, 0xff, RZ, 0xc0, !PT ;  /* 0x000000ff14ff7812 */ /* 0x000fc4000784c0ff */
[----:B------:R-:W-:Y:S02]  /*30a0*/  SEL R11, R11, R13, !P1 ;  /* 0x0000000d0b0b7207 */ /* 0x000fe40004800000 */
[----:B------:R-:W-:Y:S02]  /*30b0*/  ISETP.GE.AND P1, PT, R18, R19, PT ;  /* 0x000000131200720c */ /* 0x000fe40003f26270 */
[----:B------:R-:W-:Y:S02]  /*30c0*/  ISETP.LT.U32.AND P0, PT, R16, R3, PT ;  /* 0x000000031000720c */ /* 0x000fe40003f01070 */
[----:B------:R-:W-:Y:S02]  /*30d0*/  IADD3 R10, P4, PT, R8, 0x4000, RZ ;  /* 0x00004000080a7810 */ /* 0x000fe40007f9e0ff */
[----:B------:R-:W-:-:S03]  /*30e0*/  ISETP.LT.AND.EX P0, PT, R17, R11, PT, P0 ;  /* 0x0000000b1100720c */ /* 0x000fc60003f01300 */
[----:B------:R-:W-:Y:S01]  /*30f0*/  @P2 SEL R22, R20, 0x1, !P3 ;  /* 0x0000000114162807 */ /* 0x000fe20005800000 */
[----:B------:R-:W-:Y:S01]  /*3100*/  IMAD.X R13, RZ, RZ, R9, P4 ;  /* 0x000000ffff0d7224 */ /* 0x000fe200020e0609 */
[C---:B------:R-:W-:Y:S02]  /*3110*/  @P3 SEL R3, R16.reuse, R3, P0 ;  /* 0x0000000310033207 */ /* 0x040fe40000000000 */
[C---:B------:R-:W-:Y:S02]  /*3120*/  @P3 SEL R11, R17.reuse, R11, P0 ;  /* 0x0000000b110b3207 */ /* 0x040fe40000000000 */
[----:B------:R-:W-:Y:S02]  /*3130*/  SEL R2, R16, R3, !P2 ;  /* 0x0000000310027207 */ /* 0x000fe40005000000 */
[----:B------:R-:W-:Y:S02]  /*3140*/  SEL R3, R17, R11, !P2 ;  /* 0x0000000b11037207 */ /* 0x000fe40005000000 */
[----:B------:R-:W-:Y:S01]  /*3150*/  PRMT R4, R22, 0x7610, R4 ;  /* 0x0000761016047816 */ /* 0x000fe20000000004 */
[----:B------:R-:W-:Y:S06]  /*3160*/  @!P1 BRA `(.L_x_50) ;  /* 0xfffffffc00249947 */ /* 0x000fec000383ffff */
.L_x_46:
[----:B------:R-:W-:Y:S05]  /*3170*/  BSYNC.RECONVERGENT B1 ;  /* 0x0000000000017941 */ /* 0x000fea0003800200 */
.L_x_44:
[----:B------:R-:W0:Y:S01]  /*3180*/  S2R R10, SR_LANEID ;  /* 0x00000000000a7919 */ /* 0x000e220000000000 */
[----:B------:R-:W-:Y:S01]  /*3190*/  LOP3.LUT R7, R4, 0xff, RZ, 0xc0, !PT ;  /* 0x000000ff04077812 */ /* 0x000fe200078ec0ff */
[----:B------:R-:W-:Y:S01]  /*31a0*/  BSSY.RECONVERGENT B1, `(.L_x_51) ;  /* 0x0000016000017945 */ /* 0x000fe20003800200 */
[----:B------:R2:W3:Y:S04]  /*31b0*/  SHFL.DOWN PT, R9, R2, 0x1, 0x1f ;  /* 0x08201f0002097f89 */ /* 0x0004e800000e0000 */
[----:B------:R2:W4:Y:S04]  /*31c0*/  SHFL.DOWN PT, R8, R3, 0x1, 0x1f ;  /* 0x08201f0003087f89 */ /* 0x00052800000e0000 */
[----:B------:R-:W1:Y:S01]  /*31d0*/  SHFL.DOWN PT, R7, R7, 0x1, 0x1f ;  /* 0x08201f0007077f89 */ /* 0x000e6200000e0000 */
[----:B0-----:R-:W-:-:S02]  /*31e0*/  ISETP.GT.AND P0, PT, R10, 0x1e, PT ;  /* 0x0000001e0a00780c */ /* 0x001fc40003f04270 */
[C---:B------:R-:W-:Y:S02]  /*31f0*/  ISETP.GT.AND P5, PT, R10.reuse, 0x1d, PT ;  /* 0x0000001d0a00780c */ /* 0x040fe40003fa4270 */
[----:B------:R-:W-:-:S09]  /*3200*/  ISETP.GT.AND P2, PT, R10, 0x1b, PT ;  /* 0x0000001b0a00780c */ /* 0x000fd20003f44270 */
[----:B-1234-:R-:W-:Y:S05]  /*3210*/  @P0 BRA `(.L_x_52) ;  /* 0x0000000000380947 */ /* 0x01efea0003800000 */
        /* <DEDUP_REMOVED lines=14> */
.L_x_52:
[----:B------:R-:W-:Y:S05]  /*3300*/  BSYNC.RECONVERGENT B1 ;  /* 0x0000000000017941 */ /* 0x000fea0003800200 */
.L_x_51:
[----:B------:R-:W-:Y:S01]  /*3310*/  LOP3.LUT R7, R4, 0xff, RZ, 0xc0, !PT ;  /* 0x000000ff04077812 */ /* 0x000fe200078ec0ff */
[----:B------:R0:W1:Y:S01]  /*3320*/  SHFL.DOWN PT, R9, R2, 0x2, 0x1f ;  /* 0x08401f0002097f89 */ /* 0x00006200000e0000 */
[----:B------:R-:W-:Y:S01]  /*3330*/  BSSY.RECONVERGENT B1, `(.L_x_53) ;  /* 0x0000015000017945 */ /* 0x000fe20003800200 */
[C---:B------:R-:W-:Y:S02]  /*3340*/  ISETP.GT.AND P4, PT, R10.reuse, 0x17, PT ;  /* 0x000000170a00780c */ /* 0x040fe40003f84270 */
[----:B------:R0:W2:Y:S01]  /*3350*/  SHFL.DOWN PT, R8, R3, 0x2, 0x1f ;  /* 0x08401f0003087f89 */ /* 0x0000a200000e0000 */
[C---:B------:R-:W-:Y:S02]  /*3360*/  ISETP.GT.AND P3, PT, R10.reuse, 0xf, PT ;  /* 0x0000000f0a00780c */ /* 0x040fe40003f64270 */
[----:B------:R-:W-:Y:S01]  /*3370*/  ISETP.NE.AND P1, PT, R10, RZ, PT ;  /* 0x000000ff0a00720c */ /* 0x000fe20003f25270 */
[----:B------:R-:W3:Y:S01]  /*3380*/  SHFL.DOWN PT, R7, R7, 0x2, 0x1f ;  /* 0x08401f0007077f89 */ /* 0x000ee200000e0000 */
[----:B------:R-:W-:Y:S11]  /*3390*/  @P5 BRA `(.L_x_54) ;  /* 0x0000000000385947 */ /* 0x000ff60003800000 */
[----:B---3--:R-:W-:Y:S01]  /*33a0*/  LOP3.LUT P0, RZ, R7, 0xff, RZ, 0xc0, !PT ;  /* 0x000000ff07ff7812 */ /* 0x008fe2000780c0ff */
[----:B------:R-:W-:Y:S01]  /*33b0*/  IMAD.MOV.U32 R10, RZ, RZ, 0x1 ;  /* 0x00000001ff0a7424 */ /* 0x000fe200078e00ff */
[----:B------:R-:W-:-:S04]  /*33c0*/  LOP3.LUT P5, R6, R4, 0xff, RZ, 0xc0, !PT ;  /* 0x000000ff04067812 */ /* 0x000fc800078ac0ff */
[----:B------:R-:W-:-:S13]  /*33d0*/  PLOP3.LUT P0, PT, P5, P0, PT, 0x2f, 0xf2 ;  /* 0x0000000000f2781c */ /* 0x000fda0002f00577 */
[----:B-1----:R-:W-:Y:S02]  /*33e0*/  @!P0 ISETP.LT.U32.AND P5, PT, R9, R2, PT ;  /* 0x000000020900820c */ /* 0x002fe40003fa1070 */
[----:B------:R-:W-:Y:S02]  /*33f0*/  @P0 ISETP.NE.AND P6, PT, R6, RZ, PT ;  /* 0x000000ff0600020c */ /* 0x000fe40003fc5270 */
[----:B------:R-:W-:Y:S02]  /*3400*/  @!P0 PRMT R4, R10, 0x7610, R4 ;  /* 0x000076100a048816 */ /* 0x000fe40000000004 */
[----:B--2---:R-:W-:Y:S02]  /*3410*/  @!P0 ISETP.LT.AND.EX P5, PT, R8, R3, PT, P5 ;  /* 0x000000030800820c */ /* 0x004fe40003fa1350 */
[----:B------:R-:W-:Y:S02]  /*3420*/  @P0 SEL R6, R7, R4, !P6 ;  /* 0x0000000407060207 */ /* 0x000fe40007000000 */
[----:B0-----:R-:W-:-:S02]  /*3430*/  @!P0 SEL R2, R9, R2, P5 ;  /* 0x0000000209028207 */ /* 0x001fc40002800000 */
[----:B------:R-:W-:Y:S02]  /*3440*/  @!P0 SEL R3, R8, R3, P5 ;  /* 0x0000000308038207 */ /* 0x000fe40002800000 */
[----:B------:R-:W-:Y:S02]  /*3450*/  @P0 PRMT R4, R6, 0x7610, R4 ;  /* 0x0000761006040816 */ /* 0x000fe40000000004 */
[----:B------:R-:W-:Y:S02]  /*3460*/  @P0 SEL R2, R9, R2, !P6 ;  /* 0x0000000209020207 */ /* 0x000fe40007000000 */
[----:B------:R-:W-:-:S07]  /*3470*/  @P0 SEL R3, R8, R3, !P6 ;  /* 0x0000000308030207 */ /* 0x000fce0007000000 */
.L_x_54:
[----:B------:R-:W-:Y:S05]  /*3480*/  BSYNC.RECONVERGENT B1 ;  /* 0x0000000000017941 */ /* 0x000fea0003800200 */
.L_x_53:
[----:B---3--:R-:W-:Y:S01]  /*3490*/  LOP3.LUT R7, R4, 0xff, RZ, 0xc0, !PT ;  /* 0x000000ff04077812 */ /* 0x008fe200078ec0ff */
[----:B-1----:R1:W3:Y:S01]  /*34a0*/  SHFL.DOWN PT, R9, R2, 0x4, 0x1f ;  /* 0x08801f0002097f89 */ /* 0x0022e200000e0000 */
[----:B------:R-:W-:Y:S03]  /*34b0*/  BSSY.RECONVERGENT B1, `(.L_x_55) ;  /* 0x0000012000017945 */ /* 0x000fe60003800200 */
[----:B--2---:R1:W2:Y:S04]  /*34c0*/  SHFL.DOWN PT, R8, R3, 0x4, 0x1f ;  /* 0x08801f0003087f89 */ /* 0x0042a800000e0000 */
[----:B------:R-:W4:Y:S01]  /*34d0*/  SHFL.DOWN PT, R7, R7, 0x4, 0x1f ;  /* 0x08801f0007077f89 */ /* 0x000f2200000e0000 */
[----:B------:R-:W-:Y:S05]  /*34e0*/  @P2 BRA `(.L_x_56) ;  /* 0x0000000000382947 */ /* 0x000fea0003800000 */
[----:B----4-:R-:W-:Y:S01]  /*34f0*/  LOP3.LUT P0, RZ, R7, 0xff, RZ, 0xc0, !PT ;  /* 0x000000ff07ff7812 */ /* 0x010fe2000780c0ff */
[----:B------:R-:W-:Y:S01]  /*3500*/  IMAD.MOV.U32 R10, RZ, RZ, 0x1 ;  /* 0x00000001ff0a7424 */ /* 0x000fe200078e00ff */
[----:B------:R-:W-:-:S04]  /*3510*/  LOP3.LUT P2, R6, R4, 0xff, RZ, 0xc0, !PT ;  /* 0x000000ff04067812 */ /* 0x000fc8000784c0ff */
[----:B------:R-:W-:-:S13]  /*3520*/  PLOP3.LUT P0, PT, P2, P0, PT, 0x2f, 0xf2 ;  /* 0x0000000000f2781c */ /* 0x000fda0001700577 */
[----:B---3--:R-:W-:Y:S02]  /*3530*/  @!P0 ISETP.LT.U32.AND P2, PT, R9, R2, PT ;  /* 0x000000020900820c */ /* 0x008fe40003f41070 */
[----:B------:R-:W-:Y:S02]  /*3540*/  @P0 ISETP.NE.AND P5, PT, R6, RZ, PT ;  /* 0x000000ff0600020c */ /* 0x000fe40003fa5270 */
[----:B------:R-:W-:Y:S02]  /*3550*/  @!P0 PRMT R4, R10, 0x7610, R4 ;  /* 0x000076100a048816 */ /* 0x000fe40000000004 */
[----:B--2---:R-:W-:Y:S02]  /*3560*/  @!P0 ISETP.LT.AND.EX P2, PT, R8, R3, PT, P2 ;  /* 0x000000030800820c */ /* 0x004fe40003f41320 */
[----:B------:R-:W-:Y:S02]  /*3570*/  @P0 SEL R6, R7, R4, !P5 ;  /* 0x0000000407060207 */ /* 0x000fe40006800000 */
[----:B01----:R-:W-:-:S02]  /*3580*/  @!P0 SEL R2, R9, R2, P2 ;  /* 0x0000000209028207 */ /* 0x003fc40001000000 */
[----:B------:R-:W-:Y:S02]  /*3590*/  @!P0 SEL R3, R8, R3, P2 ;  /* 0x0000000308038207 */ /* 0x000fe40001000000 */
[----:B------:R-:W-:Y:S02]  /*35a0*/  @P0 PRMT R4, R6, 0x7610, R4 ;  /* 0x0000761006040816 */ /* 0x000fe40000000004 */
[----:B------:R-:W-:Y:S02]  /*35b0*/  @P0 SEL R2, R9, R2, !P5 ;  /* 0x0000000209020207 */ /* 0x000fe40006800000 */
[----:B------:R-:W-:-:S07]  /*35c0*/  @P0 SEL R3, R8, R3, !P5 ;  /* 0x0000000308030207 */ /* 0x000fce0006800000 */
.L_x_56:
[----:B------:R-:W-:Y:S05]  /*35d0*/  BSYNC.RECONVERGENT B1 ;  /* 0x0000000000017941 */ /* 0x000fea0003800200 */
.L_x_55:
[----:B----4-:R-:W-:Y:S01]  /*35e0*/  LOP3.LUT R7, R4, 0xff, RZ, 0xc0, !PT ;  /* 0x000000ff04077812 */ /* 0x010fe200078ec0ff */
[----:B---3--:R3:W4:Y:S01]  /*35f0*/  SHFL.DOWN PT, R9, R2, 0x8, 0x1f ;  /* 0x09001f0002097f89 */ /* 0x00872200000e0000 */
[----:B------:R-:W-:Y:S03]  /*3600*/  BSSY.RECONVERGENT B1, `(.L_x_57) ;  /* 0x0000012000017945 */ /* 0x000fe60003800200 */
[----:B--2---:R3:W2:Y:S04]  /*3610*/  SHFL.DOWN PT, R8, R3, 0x8, 0x1f ;  /* 0x09001f0003087f89 */ /* 0x0046a800000e0000 */
        /* <DEDUP_REMOVED lines=9> */
[----:B--2---:R-:W-:Y:S02]  /*36b0*/  @!P0 ISETP.LT.AND.EX P2, PT, R8, R3, PT, P2 ;  /* 0x000000030800820c */ /* 0x004fe40003f41320 */
[----:B------:R-:W-:Y:S02]  /*36c0*/  @P0 SEL R6, R7, R4, !P4 ;  /* 0x0000000407060207 */ /* 0x000fe40006000000 */
[----:B-1-3--:R-:W-:-:S02]  /*36d0*/  @!P0 SEL R2, R9, R2, P2 ;  /* 0x0000000209028207 */ /* 0x00afc40001000000 */
[----:B------:R-:W-:Y:S02]  /*36e0*/  @!P0 SEL R3, R8, R3, P2 ;  /* 0x0000000308038207 */ /* 0x000fe40001000000 */
[----:B------:R-:W-:Y:S02]  /*36f0*/  @P0 PRMT R4, R6, 0x7610, R4 ;  /* 0x0000761006040816 */ /* 0x000fe40000000004 */
[----:B------:R-:W-:Y:S02]  /*3700*/  @P0 SEL R2, R9, R2, !P4 ;  /* 0x0000000209020207 */ /* 0x000fe40006000000 */
[----:B------:R-:W-:-:S07]  /*3710*/  @P0 SEL R3, R8, R3, !P4 ;  /* 0x0000000308030207 */ /* 0x000fce0006000000 */
.L_x_58:
[----:B------:R-:W-:Y:S05]  /*3720*/  BSYNC.RECONVERGENT B1 ;  /* 0x0000000000017941 */ /* 0x000fea0003800200 */
.L_x_57:
[----:B0-----:R-:W-:Y:S01]  /*3730*/  LOP3.LUT R7, R4, 0xff, RZ, 0xc0, !PT ;  /* 0x000000ff04077812 */ /* 0x001fe200078ec0ff */
[----:B----4-:R0:W4:Y:S01]  /*3740*/  SHFL.DOWN PT, R9, R2, 0x10, 0x1f ;  /* 0x0a001f0002097f89 */ /* 0x01012200000e0000 */
        /* <DEDUP_REMOVED lines=18> */
.L_x_60:
[----:B------:R-:W-:Y:S05]  /*3870*/  BSYNC.RECONVERGENT B1 ;  /* 0x0000000000017941 */ /* 0x000fea0003800200 */
.L_x_59:
[----:B------:R-:W-:Y:S04]  /*3880*/  BSSY.RECONVERGENT B1, `(.L_x_61) ;  /* 0x000000a000017945 */ /* 0x000fe80003800200 */
[----:B------:R-:W-:Y:S05]  /*3890*/  @P1 BRA `(.L_x_62) ;  /* 0x0000000000201947 */ /* 0x000fea0003800000 */
[----:B--2---:R-:W2:Y:S01]  /*38a0*/  S2R R8, SR_CgaCtaId ;  /* 0x0000000000087919 */ /* 0x004ea20000008800 */
[----:B0-----:R-:W-:Y:S02]  /*38b0*/  MOV R7, 0x400 ;  /* 0x0000040000077802 */ /* 0x001fe40000000f00 */
[----:B------:R-:W-:-:S04]  /*38c0*/  SHF.R.U32.HI R6, RZ, 0x1, R5 ;  /* 0x00000001ff067819 */ /* 0x000fc80000011605 */
[----:B------:R-:W-:Y:S02]  /*38d0*/  LOP3.LUT R6, R6, 0x1f0, RZ, 0xc0, !PT ;  /* 0x000001f006067812 */ /* 0x000fe400078ec0ff */
[----:B--2---:R-:W-:-:S05]  /*38e0*/  LEA R7, R8, R7, 0x18 ;  /* 0x0000000708077211 */ /* 0x004fca00078ec0ff */
[----:B------:R-:W-:-:S05]  /*38f0*/  IMAD.IADD R7, R6, 0x1, R7 ;  /* 0x0000000106077824 */ /* 0x000fca00078e0207 */
[----:B------:R0:W-:Y:S04]  /*3900*/  STS.64 [R7+0x10], R2 ;  /* 0x0000100207007388 */ /* 0x0001e80000000a00 */
[----:B------:R0:W-:Y:S02]  /*3910*/  STS.U8 [R7+0x8], R4 ;  /* 0x0000080407007388 */ /* 0x0001e40000000000 */
.L_x_62:
[----:B------:R-:W-:Y:S05]  /*3920*/  BSYNC.RECONVERGENT B1 ;  /* 0x0000000000017941 */ /* 0x000fea0003800200 */
.L_x_61:
        /* <DEDUP_REMOVED lines=10> */
[----:B------:R-:W3:Y:S04]  /*39d0*/  LDS.64 R12, [UR5+0x30] ;  /* 0x00003005ff0c7984 */ /* 0x000ee80008000a00 */
[----:B------:R-:W3:Y:S04]  /*39e0*/  LDS.U8 R18, [UR5+0x38] ;  /* 0x00003805ff127984 */ /* 0x000ee80008000000 */
[----:B------:R-:W3:Y:S04]  /*39f0*/  LDS.64 R10, [UR5+0x40] ;  /* 0x00004005ff0a7984 */ /* 0x000ee80008000a00 */
[----:B------:R-:W3:Y:S04]  /*3a00*/  LDS.U8 R14, [UR5+0x48] ;  /* 0x00004805ff0e7984 */ /* 0x000ee80008000000 */
[----:B--2-4-:R-:W2:Y:S01]  /*3a10*/  LDS.64 R8, [UR5+0x50] ;  /* 0x00005005ff087984 */ /* 0x014ea20008000a00 */
[----:B-----5:R-:W-:-:S02]  /*3a20*/  ISETP.NE.AND P2, PT, R16, RZ, PT ;  /* 0x000000ff1000720c */ /* 0x020fc40003f45270 */
[----:B0-----:R-:W-:Y:S02]  /*3a30*/  ISETP.LT.U32.AND P0, PT, R6, R2, PT ;  /* 0x000000020600720c */ /* 0x001fe40003f01070 */
[----:B------:R-:W-:Y:S02]  /*3a40*/  @P4 SEL R16, R4, 0x1, !P2 ;  /* 0x0000000104104807 */ /* 0x000fe40005000000 */
[----:B------:R-:W-:Y:S02]  /*3a50*/  ISETP.LT.AND.EX P0, PT, R7, R3, PT, P0 ;  /* 0x000000030700720c */ /* 0x000fe40003f01300 */
[----:B------:R-:W-:Y:S02]  /*3a60*/  LOP3.LUT P3, RZ, R16, 0xff, RZ, 0xc0, !PT ;  /* 0x000000ff10ff7812 */ /* 0x000fe4000786c0ff */
[----:B-1----:R-:W-:-:S03]  /*3a70*/  ISETP.NE.AND P5, PT, R17, RZ, PT ;  /* 0x000000ff1100720c */ /* 0x002fc60003fa5270 */
[C---:B---3--:R-:W-:Y:S02]  /*3a80*/  @P2 SEL R2, R6.reuse, R2, P0 ;  /* 0x0000000206022207 */ /* 0x048fe40000000000 */
        /* <DEDUP_REMOVED lines=17> */
[----:B------:R-:W3:Y:S01]  /*3ba0*/  LDS.64 R4, [UR5+0x70] ;  /* 0x00007005ff047984 */ /* 0x000ee20008000a00 */
        /* <DEDUP_REMOVED lines=8> */
[----:B--2---:R-:W-:Y:S02]  /*3c30*/  ISETP.LT.U32.AND P0, PT, R8, R13, PT ;  /* 0x0000000d0800720c */ /* 0x004fe40003f01070 */
[----:B------:R-:W-:Y:S01]  /*3c40*/  @P5 SEL R14, R18, 0x1, !P3 ;  /* 0x00000001120e5807 */ /* 0x000fe20005800000 */
[----:B------:R-:W2:Y:S01]  /*3c50*/  LDS.64 R2, [UR5+0x80] ;  /* 0x00008005ff027984 */ /* 0x000ea20008000a00 */
        /* <DEDUP_REMOVED lines=16> */
[----:B---3--:R-:W-:Y:S02]  /*3d60*/  ISETP.LT.U32.AND P0, PT, R4, R9, PT ;  /* 0x000000090400720c */ /* 0x008fe40003f01070 */
        /* <DEDUP_REMOVED lines=8> */
[----:B--2---:R-:W-:-:S04]  /*3df0*/  ISETP.LT.U32.AND P0, PT, R2, R7, PT ;  /* 0x000000070200720c */ /* 0x004fc80003f01070 */
[C---:B------:R-:W-:Y:S02]  /*3e00*/  ISETP.LT.AND.EX P0, PT, R3.reuse, R5, PT, P0 ;  /* 0x000000050300720c */ /* 0x040fe40003f01300 */
[----:B------:R-:W-:Y:S02]  /*3e10*/  @P2 SEL R10, R12, 0x1, !P4 ;  /* 0x000000010c0a2807 */ /* 0x000fe40006000000 */
[----:B------:R-:W-:Y:S02]  /*3e20*/  @P4 SEL R7, R2, R7, P0 ;  /* 0x0000000702074207 */ /* 0x000fe40000000000 */
[----:B------:R-:W-:Y:S02]  /*3e30*/  @P4 SEL R5, R3, R5, P0 ;  /* 0x0000000503054207 */ /* 0x000fe40000000000 */
[----:B------:R-:W-:Y:S02]  /*3e40*/  PRMT R4, R10, 0x7610, R4 ;  /* 0x000076100a047816 */ /* 0x000fe40000000004 */
[----:B------:R-:W-:-:S02]  /*3e50*/  SEL R2, R2, R7, !P2 ;  /* 0x0000000702027207 */ /* 0x000fc40005000000 */
[----:B------:R-:W-:-:S07]  /*3e60*/  SEL R3, R3, R5, !P2 ;  /* 0x0000000503037207 */ /* 0x000fce0005000000 */
.L_x_24:
[----:B------:R-:W-:Y:S05]  /*3e70*/  BSYNC.RECONVERGENT B0 ;  /* 0x0000000000007941 */ /* 0x000fea0003800200 */
.L_x_1:
[----:B------:R-:W-:Y:S05]  /*3e80*/  @P1 EXIT ;  /* 0x000000000000194d */ /* 0x000fea0003800000 */
[----:B0-234-:R-:W0:Y:S01]  /*3e90*/  LDC.64 R8, c[0x0][0x3a0] ;  /* 0x0000e800ff087b82 */ /* 0x01de220000000a00 */
[----:B------:R-:W-:Y:S02]  /*3ea0*/  PRMT R7, R4, 0x7610, R7 ;  /* 0x0000761004077816 */ /* 0x000fe40000000007 */
[----:B-1----:R-:W-:Y:S02]  /*3eb0*/  ISETP.NE.AND P1, PT, R0, RZ, PT ;  /* 0x000000ff0000720c */ /* 0x002fe40003f25270 */
[----:B------:R-:W-:-:S03]  /*3ec0*/  LOP3.LUT P2, RZ, R7, 0xff, RZ, 0xc0, !PT ;  /* 0x000000ff07ff7812 */ /* 0x000fc6000784c0ff */
[----:B------:R-:W1:Y:S08]  /*3ed0*/  LDC.64 R4, c[0x0][0x388] ;  /* 0x0000e200ff047b82 */ /* 0x000e700000000a00 */
[----:B------:R-:W-:Y:S02]  /*3ee0*/  @P1 SEL R7, R0, 0x1, !P2 ;  /* 0x0000000100071807 */ /* 0x000fe40005000000 */
[----:B0-----:R-:W-:-:S04]  /*3ef0*/  ISETP.LT.U32.AND P0, PT, R2, R8, PT ;  /* 0x000000080200720c */ /* 0x001fc80003f01070 */
[----:B------:R-:W-:-:S04]  /*3f00*/  ISETP.LT.AND.EX P0, PT, R3, R9, PT, P0 ;  /* 0x000000090300720c */ /* 0x000fc80003f01300 */
[C---:B------:R-:W-:Y:S01]  /*3f10*/  @P2 SEL R8, R2.reuse, R8, P0 ;  /* 0x0000000802082207 */ /* 0x040fe20000000000 */
[----:B-1----:R-:W-:Y:S01]  /*3f20*/  STG.E.U8 desc[UR8][R4.64], R7 ;  /* 0x0000000704007986 */ /* 0x002fe2000c101108 */
[C---:B------:R-:W-:Y:S02]  /*3f30*/  @P2 SEL R9, R3.reuse, R9, P0 ;  /* 0x0000000903092207 */ /* 0x040fe40000000000 */
[----:B------:R-:W-:Y:S02]  /*3f40*/  SEL R2, R2, R8, !P1 ;  /* 0x0000000802027207 */ /* 0x000fe40004800000 */
[----:B------:R-:W-:-:S05]  /*3f50*/  SEL R3, R3, R9, !P1 ;  /* 0x0000000903037207 */ /* 0x000fca0004800000 */
[----:B------:R-:W-:Y:S01]  /*3f60*/  STG.E.64 desc[UR8][R4.64+0x8], R2 ;  /* 0x0000080204007986 */ /* 0x000fe2000c101b08 */
[----:B------:R-:W-:Y:S05]  /*3f70*/  EXIT ;  /* 0x000000000000794d */ /* 0x000fea0003800000 */
.L_x_63:
[----:B------:R-:W-:-:S00]  /*3f80*/  BRA `(.L_x_63) ;  /* 0xfffffffc00fc7947 */ /* 0x000fc0000383ffff */
[----:B------:R-:W-:-:S00]  /*3f90*/  NOP ;  /* 0x0000000000007918 */ /* 0x000fc00000000000 */
        /* <DEDUP_REMOVED lines=14> */
.L_x_15179:


//--------------------- .text._ZN3cub18CUB_300001_SM_10006detail6reduce18DeviceReduceKernelINS2_10policy_hubIN4cuda3std3__45tupleIJblEEEyN6thrust24THRUST_300001_SM_1000_NS8cuda_cub9__find_if7functorIS9_EEE10Policy1000ENSB_12zip_iteratorINS8_IJNSD_26transform_input_iterator_tIbNSC_6detail35transform_pair_of_input_iterators_tIbNSB_6detail15normal_iteratorINSB_10device_ptrIiEEEESQ_NS7_8equal_toIiEEEENS7_10__not_fn_tINS7_10__identityEEEEENSB_17counting_iteratorIlNSB_11use_defaultESZ_SZ_EEEEEEEySF_S9_SV_EEvT0_PT3_T1_NS0_13GridEvenShareIS16_EET2_T4_ --------------------------
	.section	.text._ZN3cub18CUB_300001_SM_10006detail6reduce18DeviceReduceKernelINS2_10policy_hubIN4cuda3std3__45tupleIJblEEEyN6thrust24THRUST_300001_SM_1000_NS8cuda_cub9__find_if7functorIS9_EEE10Policy1000ENSB_12zip_iteratorINS8_IJNSD_26transform_input_iterator_tIbNSC_6detail35transform_pair_of_input_iterators_tIbNSB_6detail15normal_iteratorINSB_10device_ptrIiEEEESQ_NS7_8equal_toIiEEEENS7_10__not_fn_tINS7_10__identityEEEEENSB_17counting_iteratorIlNSB_11use_defaultESZ_SZ_EEEEEEEySF_S9_SV_EEvT0_PT3_T1_NS0_13GridEvenShareIS16_EET2_T4_,"ax",@progbits
	.align	128
        .global         _ZN3cub18CUB_300001_SM_10006detail6reduce18DeviceReduceKernelINS2_10policy_hubIN4cuda3std3__45tupleIJblEEEyN6thrust24THRUST_300001_SM_1000_NS8cuda_cub9__find_if7functorIS9_EEE10Policy1000ENSB_12zip_iteratorINS8_IJNSD_26transform_input_iterator_tIbNSC_6detail35transform_pair_of_input_iterators_tIbNSB_6detail15normal_iteratorINSB_10device_ptrIiEEEESQ_NS7_8equal_toIiEEEENS7_10__not_fn_tINS7_10__identityEEEEENSB_17counting_iteratorIlNSB_11use_defaultESZ_SZ_EEEEEEEySF_S9_SV_EEvT0_PT3_T1_NS0_13GridEvenShareIS16_EET2_T4_
        .type           _ZN3cub18CUB_300001_SM_10006detail6reduce18DeviceReduceKernelINS2_10policy_hubIN4cuda3std3__45tupleIJblEEEyN6thrust24THRUST_300001_SM_1000_NS8cuda_cub9__find_if7functorIS9_EEE10Policy1000ENSB_12zip_iteratorINS8_IJNSD_26transform_input_iterator_tIbNSC_6detail35transform_pair_of_input_iterators_tIbNSB_6detail15normal_iteratorINSB_10device_ptrIiEEEESQ_NS7_8equal_toIiEEEENS7_10__not_fn_tINS7_10__identityEEEEENSB_17counting_iteratorIlNSB_11use_defaultESZ_SZ_EEEEEEEySF_S9_SV_EEvT0_PT3_T1_NS0_13GridEvenShareIS16_EET2_T4_,@function
        .size           _ZN3cub18CUB_300001_SM_10006detail6reduce18DeviceReduceKernelINS2_10policy_hubIN4cuda3std3__45tupleIJblEEEyN6thrust24THRUST_300001_SM_1000_NS8cuda_cub9__find_if7functorIS9_EEE10Policy1000ENSB_12zip_iteratorINS8_IJNSD_26transform_input_iterator_tIbNSC_6detail35transform_pair_of_input_iterators_tIbNSB_6detail15normal_iteratorINSB_10device_ptrIiEEEESQ_NS7_8equal_toIiEEEENS7_10__not_fn_tINS7_10__identityEEEEENSB_17counting_iteratorIlNSB_11use_defaultESZ_SZ_EEEEEEEySF_S9_SV_EEvT0_PT3_T1_NS0_13GridEvenShareIS16_EET2_T4_,(.L_x_15180 - _ZN3cub18CUB_300001_SM_10006detail6reduce18DeviceReduceKernelINS2_10policy_hubIN4cuda3std3__45tupleIJblEEEyN6thrust24THRUST_300001_SM_1000_NS8cuda_cub9__find_if7functorIS9_EEE10Policy1000ENSB_12zip_iteratorINS8_IJNSD_26transform_input_iterator_tIbNSC_6detail35transform_pair_of_input_iterators_tIbNSB_6detail15normal_iteratorINSB_10device_ptrIiEEEESQ_NS7_8equal_toIiEEEENS7_10__not_fn_tINS7_10__identityEEEEENSB_17counting_iteratorIlNSB_11use_defaultESZ_SZ_EEEEEEEySF_S9_SV_EEvT0_PT3_T1_NS0_13GridEvenShareIS16_EET2_T4_)
        .other          _ZN3cub18CUB_300001_SM_10006detail6reduce18DeviceReduceKernelINS2_10policy_hubIN4cuda3std3__45tupleIJblEEEyN6thrust24THRUST_300001_SM_1000_NS8cuda_cub9__find_if7functorIS9_EEE10Policy1000ENSB_12zip_iteratorINS8_IJNSD_26transform_input_iterator_tIbNSC_6detail35transform_pair_of_input_iterators_tIbNSB_6detail15normal_iteratorINSB_10device_ptrIiEEEESQ_NS7_8equal_toIiEEEENS7_10__not_fn_tINS7_10__identityEEEEENSB_17counting_iteratorIlNSB_11use_defaultESZ_SZ_EEEEEEEySF_S9_SV_EEvT0_PT3_T1_NS0_13GridEvenShareIS16_EET2_T4_,@"STO_CUDA_ENTRY STV_DEFAULT"
_ZN3cub18CUB_300001_SM_10006detail6reduce18DeviceReduceKernelINS2_10policy_hubIN4cuda3std3__45tupleIJblEEEyN6thrust24THRUST_300001_SM_1000_NS8cuda_cub9__find_if7functorIS9_EEE10Policy1000ENSB_12zip_iteratorINS8_IJNSD_26transform_input_iterator_tIbNSC_6detail35transform_pair_of_input_iterators_tIbNSB_6detail15normal_iteratorINSB_10device_ptrIiEEEESQ_NS7_8equal_toIiEEEENS7_10__not_fn_tINS7_10__identityEEEEENSB_17counting_iteratorIlNSB_11use_defaultESZ_SZ_EEEEEEEySF_S9_SV_EEvT0_PT3_T1_NS0_13GridEvenShareIS16_EET2_T4_:
.text._ZN3cub18CUB_300001_SM_10006detail6reduce18DeviceReduceKernelINS2_10policy_hubIN4cuda3std3__45tupleIJblEEEyN6thrust24THRUST_300001_SM_1000_NS8cuda_cub9__find_if7functorIS9_EEE10Policy1000ENSB_12zip_iteratorINS8_IJNSD_26transform_input_iterator_tIbNSC_6detail35transform_pair_of_input_iterators_tIbNSB_6detail15normal_iteratorINSB_10device_ptrIiEEEESQ_NS7_8equal_toIiEEEENS7_10__not_fn_tINS7_10__identityEEEEENSB_17counting_iteratorIlNSB_11use_defaultESZ_SZ_EEEEEEEySF_S9_SV_EEvT0_PT3_T1_NS0_13GridEvenShareIS16_EET2_T4_:
[----:B------:R-:W-:Y:S01]  /*0000*/  LDC R1, c[0x0][0x37c] ;  /* 0x0000df00ff017b82 */ /* 0x000fe20000000800 */
[----:B------:R-:W0:Y:S01]  /*0010*/  S2R R0, SR_CTAID.X ;  /* 0x0000000000007919 */ /* 0x000e220000002500 */
[----:B------:R-:W1:Y:S01]  /*0020*/  LDCU.64 UR6, c[0x0][0x3d8] ;  /* 0x00007b00ff0677ac */ /* 0x000e620008000a00 */
[----:B------:R-:W-:Y:S01]  /*0030*/  BSSY.RECONVERGENT B0, `(.L_x_64) ;  /* 0x00005d6000007945 */ /* 0x000fe20003800200 */
[----:B------:R-:W2:Y:S01]  /*0040*/  LDCU UR5, c[0x0][0x3e0] ;  /* 0x00007c00ff0577ac */ /* 0x000ea20008000800 */
[----:B------:R-:W3:Y:S01]  /*0050*/  LDCU.64 UR12, c[0x0][0x358] ;  /* 0x00006b00ff0c77ac */ /* 0x000ee20008000a00 */
[----:B-1----:R-:W-:Y:S02]  /*0060*/  IMAD.U32 R2, RZ, RZ, UR6 ;  /* 0x00000006ff027e24 */ /* 0x002fe4000f8e00ff */
[----:B------:R-:W-:Y:S01]  /*0070*/  IMAD.U32 R3, RZ, RZ, UR7 ;  /* 0x00000007ff037e24 */ /* 0x000fe2000f8e00ff */
[----:B--2---:R-:W-:-:S04]  /*0080*/  USHF.L.U32 UR5, UR5, 0xa, URZ ;  /* 0x0000000a05057899 */ /* 0x004fc800080006ff */
[----:B------:R-:W-:Y:S01]  /*0090*/  USHF.R.S32.HI UR4, URZ, 0x1f, UR5 ;  /* 0x0000001fff047899 */ /* 0x000fe20008011405 */
[----:B0-----:R-:W-:-:S05]  /*00a0*/  IMAD.SHL.U32 R11, R0, 0x400, RZ ;  /* 0x00000400000b7824 */ /* 0x001fca00078e00ff */
[----:B------:R-:W-:-:S04]  /*00b0*/  IADD3 R21, P1, PT, -R11, R2, RZ ;  /* 0x000000020b157210 */ /* 0x000fc80007f3e1ff */
[----:B------:R-:W-:Y:S02]  /*00c0*/  ISETP.GT.U32.AND P0, PT, R21, 0x3ff, PT ;  /* 0x000003ff1500780c */ /* 0x000fe40003f04070 */
[----:B------:R-:W-:-:S04]  /*00d0*/  IADD3.X R20, PT, PT, R3, -0x1, RZ, P1, !PT ;  /* 0xffffffff03147810 */ /* 0x000fc80000ffe4ff */
[----:B------:R-:W-:-:S13]  /*00e0*/  ISETP.GT.U32.AND.EX P0, PT, R20, RZ, PT, P0 ;  /* 0x000000ff1400720c */ /* 0x000fda0003f04100 */
[----:B---3--:R-:W-:Y:S05]  /*00f0*/  @P0 BRA `(.L_x_65) ;  /* 0x0000003000bc0947 */ /* 0x008fea0003800000 */
[----:B------:R-:W0:Y:S01]  /*0100*/  S2R R10, SR_TID.X ;  /* 0x00000000000a7919 */ /* 0x000e220000002100 */
[----:B------:R-:W1:Y:S01]  /*0110*/  LDC.64 R4, c[0x0][0x380] ;  /* 0x0000e000ff047b82 */ /* 0x000e620000000a00 */
[----:B------:R-:W-:-:S07]  /*0120*/  IMAD.IADD R9, R2, 0x1, -R11 ;  /* 0x0000000102097824 */ /* 0x000fce00078e0a0b */
[----:B------:R-:W2:Y:S01]  /*0130*/  LDC.64 R12, c[0x0][0x388] ;  /* 0x0000e200ff0c7b82 */ /* 0x000ea20000000a00 */
[----:B------:R-:W-:Y:S01]  /*0140*/  CS2R R6, SRZ ;  /* 0x0000000000067805 */ /* 0x000fe2000001ff00 */
[----:B------:R-:W3:Y:S01]  /*0150*/  LDCU.64 UR8, c[0x0][0x3a0] ;  /* 0x00007400ff0877ac */ /* 0x000ee20008000a00 */
[----:B------:R-:W4:Y:S01]  /*0160*/  LDCU.128 UR4, c[0x0][0x380] ;  /* 0x00007000ff0477ac */ /* 0x000f220008000c00 */
[----:B0-----:R-:W-:-:S13]  /*0170*/  ISETP.GE.AND P1, PT, R10, R9, PT ;  /* 0x000000090a00720c */ /* 0x001fda0003f26270 */
[----:B------:R-:W-:Y:S01]  /*0180*/  @!P1 IMAD.IADD R3, R11, 0x1, R10 ;  /* 0x000000010b039824 */ /* 0x000fe200078e020a */
[----:B------:R-:W0:Y:S03]  /*0190*/  @!P1 LDC.64 R16, c[0x0][0x3a0] ;  /* 0x0000e800ff109b82 */ /* 0x000e260000000a00 */
[----:B-1----:R-:W-:-:S04]  /*01a0*/  @!P1 IMAD.WIDE.U32 R4, R3, 0x4, R4 ;  /* 0x0000000403049825 */ /* 0x002fc800078e0004 */
[----:B--2---:R-:W-:Y:S02]  /*01b0*/  @!P1 IMAD.WIDE.U32 R12, R3, 0x4, R12 ;  /* 0x00000004030c9825 */ /* 0x004fe400078e000c */
[----:B------:R-:W2:Y:S04]  /*01c0*/  @!P1 LDG.E R4, desc[UR12][R4.64] ;  /* 0x0000000c04049981 */ /* 0x000ea8000c1e1900 */
[----:B------:R-:W2:Y:S01]  /*01d0*/  @!P1 LDG.E R13, desc[UR12][R12.64] ;  /* 0x0000000c0c0d9981 */ /* 0x000ea2000c1e1900 */
[----:B------:R-:W-:Y:S01]  /*01e0*/  IMAD.MOV.U32 R14, RZ, RZ, R10 ;  /* 0x000000ffff0e7224 */ /* 0x000fe200078e000a */
[----:B------:R-:W-:Y:S01]  /*01f0*/  PRMT R8, RZ, 0x7610, R8 ;  /* 0x00007610ff087816 */ /* 0x000fe20000000008 */
[----:B------:R-:W-:Y:S01]  /*0200*/  @!P1 VIADD R14, R10, 0x100 ;  /* 0x000001000a0e9836 */ /* 0x000fe20000000000 */
[----:B------:R-:W-:Y:S04]  /*0210*/  BSSY.RECONVERGENT B1, `(.L_x_66) ;  /* 0x000014b000017945 */ /* 0x000fe80003800200 */
[----:B------:R-:W-:-:S02]  /*0220*/  ISETP.GE.AND P2, PT, R14, R9, PT ;  /* 0x000000090e00720c */ /* 0x000fc40003f46270 */
[----:B0-----:R-:W-:-:S05]  /*0230*/  @!P1 IADD3 R6, P3, PT, R3, R16, RZ ;  /* 0x0000001003069210 */ /* 0x001fca0007f7e0ff */
[----:B------:R-:W-:Y:S01]  /*0240*/  @!P1 IMAD.X R7, RZ, RZ, R17, P3 ;  /* 0x000000ffff079224 */ /* 0x000fe200018e0611 */
[----:B--2---:R-:W-:-:S04]  /*0250*/  @!P1 ISETP.NE.AND P0, PT, R4, R13, PT ;  /* 0x0000000d0400920c */ /* 0x004fc80003f05270 */
[----:B------:R-:W-:-:S04]  /*0260*/  @!P1 SEL R3, RZ, 0x1, !P0 ;  /* 0x00000001ff039807 */ /* 0x000fc80004000000 */
[----:B------:R-:W-:Y:S01]  /*0270*/  @!P1 PRMT R8, R3, 0x7610, R8 ;  /* 0x0000761003089816 */ /* 0x000fe20000000008 */
[----:B---34-:R-:W-:Y:S06]  /*0280*/  @P2 BRA `(.L_x_67) ;  /* 0x00000014000c2947 */ /* 0x018fec0003800000 */
[----:B------:R-:W-:Y:S01]  /*0290*/  LOP3.LUT R3, RZ, R14, RZ, 0x33, !PT ;  /* 0x0000000eff037212 */ /* 0x000fe200078e33ff */
[----:B------:R-:W-:Y:S04]  /*02a0*/  BSSY.RECONVERGENT B2, `(.L_x_68) ;  /* 0x00000a0000027945 */ /* 0x000fe80003800200 */
[----:B------:R-:W-:-:S04]  /*02b0*/  IMAD.IADD R12, R3, 0x1, R2 ;  /* 0x00000001030c7824 */ /* 0x000fc800078e0202 */
[----:B------:R-:W-:-:S05]  /*02c0*/  IMAD.IADD R13, R12, 0x1, -R11 ;  /* 0x000000010c0d7824 */ /* 0x000fca00078e0a0b */
[C---:B------:R-:W-:Y:S02]  /*02d0*/  ISETP.GE.U32.AND P0, PT, R13.reuse, 0x700, PT ;  /* 0x000007000d00780c */ /* 0x040fe40003f06070 */
[----:B------:R-:W-:-:S04]  /*02e0*/  LEA.HI R13, R13, 0x1, RZ, 0x18 ;  /* 0x000000010d0d7811 */ /* 0x000fc800078fc0ff */
[----:B------:R-:W-:-:S07]  /*02f0*/  LOP3.LUT R26, R13, 0x7, RZ, 0xc0, !PT ;  /* 0x000000070d1a7812 */ /* 0x000fce00078ec0ff */
[----:B------:R-:W-:Y:S05]  /*0300*/  @!P0 BRA `(.L_x_69) ;  /* 0x0000000800648947 */ /* 0x000fea0003800000 */
[----:B------:R-:W-:Y:S01]  /*0310*/  LOP3.LUT R15, R13, 0x1fffff8, RZ, 0xc0, !PT ;  /* 0x01fffff80d0f7812 */ /* 0x000fe200078ec0ff */
[----:B------:R-:W-:Y:S01]  /*0320*/  BSSY.RECONVERGENT B3, `(.L_x_70) ;  /* 0x0000096000037945 */ /* 0x000fe20003800200 */
[----:B------:R-:W-:-:S03]  /*0330*/  VIADD R14, R14, 0x400 ;  /* 0x000004000e0e7836 */ /* 0x000fc60000000000 */
[----:B------:R-:W-:-:S07]  /*0340*/  IMAD.MOV R15, RZ, RZ, -R15 ;  /* 0x000000ffff0f7224 */ /* 0x000fce00078e0a0f */
.L_x_71:
[----:B------:R-:W-:-:S05]  /*0350*/  VIADD R2, R14, 0xfffffc00 ;  /* 0xfffffc000e027836 */ /* 0x000fca0000000000 */
[----:B------:R-:W-:-:S04]  /*0360*/  IADD3 R21, P0, PT, R11, R2, RZ ;  /* 0x000000020b157210 */ /* 0x000fc80007f1e0ff */
[----:B------:R-:W-:Y:S01]  /*0370*/  LEA.HI.X.SX32 R24, R2, RZ, 0x1, P0 ;  /* 0x000000ff02187211 */ /* 0x000fe200000f0eff */
[----:B------:R-:W-:-:S03]  /*0380*/  IMAD.SHL.U32 R4, R21, 0x4, RZ ;  /* 0x0000000415047824 */ /* 0x000fc600078e00ff */
[----:B------:R-:W-:Y:S02]  /*0390*/  SHF.L.U64.HI R5, R21, 0x2, R24 ;  /* 0x0000000215057819 */ /* 0x000fe40000010218 */
[C---:B------:R-:W-:Y:S02]  /*03a0*/  IADD3 R2, P0, PT, R4.reuse, UR4, RZ ;  /* 0x0000000404027c10 */ /* 0x040fe4000ff1e0ff */
[----:B------:R-:W-:Y:S02]  /*03b0*/  IADD3 R4, P1, PT, R4, UR6, RZ ;  /* 0x0000000604047c10 */ /* 0x000fe4000ff3e0ff */
[C---:B------:R-:W-:Y:S02]  /*03c0*/  IADD3.X R3, PT, PT, R5.reuse, UR5, RZ, P0, !PT ;  /* 0x0000000505037c10 */ /* 0x040fe400087fe4ff */
[----:B------:R-:W-:-:S03]  /*03d0*/  IADD3.X R5, PT, PT, R5, UR7, RZ, P1, !PT ;  /* 0x0000000705057c10 */ /* 0x000fc60008ffe4ff */
[----:B------:R-:W2:Y:S04]  /*03e0*/  LDG.E R17, desc[UR12][R2.64] ;  /* 0x0000000c02117981 */ /* 0x000ea8000c1e1900 */
[----:B------:R-:W2:Y:S04]  /*03f0*/  LDG.E R18, desc[UR12][R4.64] ;  /* 0x0000000c04127981 */ /* 0x000ea8000c1e1900 */
[----:B------:R-:W3:Y:S04]  /*0400*/  LDG.E R23, desc[UR12][R2.64+0x400] ;  /* 0x0004000c02177981 */ /* 0x000ee8000c1e1900 */
[----:B------:R-:W3:Y:S04]  /*0410*/  LDG.E R16, desc[UR12][R4.64+0x400] ;  /* 0x0004000c04107981 */ /* 0x000ee8000c1e1900 */
[----:B------:R-:W4:Y:S04]  /*0420*/  LDG.E R20, desc[UR12][R2.64+0x800] ;  /* 0x0008000c02147981 */ /* 0x000f28000c1e1900 */
[----:B------:R-:W4:Y:S01]  /*0430*/  LDG.E R19, desc[UR12][R4.64+0x800] ;  /* 0x0008000c04137981 */ /* 0x000f22000c1e1900 */
[----:B------:R-:W-:-:S02]  /*0440*/  PRMT R22, R8, 0x7610, R22 ;  /* 0x0000761008167816 */ /* 0x000fc40000000016 */
[----:B------:R-:W-:Y:S01]  /*0450*/  IADD3 R21, P0, PT, R21, UR8, RZ ;  /* 0x0000000815157c10 */ /* 0x000fe2000ff1e0ff */
[----:B------:R-:W5:Y:S01]  /*0460*/  LDG.E R8, desc[UR12][R2.64+0xc00] ;  /* 0x000c000c02087981 */ /* 0x000f62000c1e1900 */
[----:B------:R-:W-:Y:S02]  /*0470*/  LOP3.LUT P2, RZ, R22, 0xff, RZ, 0xc0, !PT ;  /* 0x000000ff16ff7812 */ /* 0x000fe4000784c0ff */
[----:B------:R-:W-:Y:S02]  /*0480*/  IADD3.X R24, PT, PT, R24, UR9, RZ, P0, !PT ;  /* 0x0000000918187c10 */ /* 0x000fe400087fe4ff */
[----:B------:R-:W-:-:S04]  /*0490*/  ISETP.LT.U32.AND P0, PT, R21, R6, PT ;  /* 0x000000061500720c */ /* 0x000fc80003f01070 */
[----:B------:R-:W-:Y:S02]  /*04a0*/  ISETP.LT.AND.EX P0, PT, R24, R7, PT, P0 ;  /* 0x000000071800720c */ /* 0x000fe40003f01300 */
[CC--:B--2---:R-:W-:Y:S02]  /*04b0*/  ISETP.NE.AND P3, PT, R17.reuse, R18.reuse, P2 ;  /* 0x000000121100720c */ /* 0x0c4fe40001765270 */
[----:B------:R-:W-:Y:S02]  /*04c0*/  ISETP.NE.AND P1, PT, R17, R18, PT ;  /* 0x000000121100720c */ /* 0x000fe40003f25270 */
[----:B------:R-:W5:Y:S01]  /*04d0*/  LDG.E R17, desc[UR12][R4.64+0xc00] ;  /* 0x000c000c04117981 */ /* 0x000f62000c1e1900 */
[----:B------:R-:W-:Y:S02]  /*04e0*/  SEL R18, R21, R6, P0 ;  /* 0x0000000615127207 */ /* 0x000fe40000000000 */
[----:B------:R-:W-:-:S06]  /*04f0*/  @!P2 SEL R22, RZ, 0x1, !P1 ;  /* 0x00000001ff16a807 */ /* 0x000fcc0004800000 */
[----:B------:R-:W-:Y:S01]  /*0500*/  @!P3 SEL R18, R21, R6, !P2 ;  /* 0x000000061512b207 */ /* 0x000fe20005000000 */
[----:B------:R-:W-:Y:S01]  /*0510*/  VIADD R6, R14, 0xfffffd00 ;  /* 0xfffffd000e067836 */ /* 0x000fe20000000000 */
[CC--:B------:R-:W-:Y:S02]  /*0520*/  SEL R21, R24.reuse, R7.reuse, P0 ;  /* 0x0000000718157207 */ /* 0x0c0fe40000000000 */
[----:B------:R-:W-:Y:S02]  /*0530*/  @!P3 SEL R21, R24, R7, !P2 ;  /* 0x000000071815b207 */ /* 0x000fe40005000000 */
[----:B------:R-:W-:Y:S02]  /*0540*/  SHF.R.S32.HI R7, RZ, 0x1f, R6 ;  /* 0x0000001fff077819 */ /* 0x000fe40000011406 */
[----:B------:R-:W-:Y:S02]  /*0550*/  IADD3 R25, P0, P4, R6, UR8, R11 ;  /* 0x0000000806197c10 */ /* 0x000fe4000fc1e00b */
[----:B------:R-:W-:Y:S01]  /*0560*/  SEL R22, R22, 0x1, !P3 ;  /* 0x0000000116167807 */ /* 0x000fe20005800000 */
[----:B------:R-:W2:Y:S01]  /*0570*/  LDG.E R6, desc[UR12][R2.64+0x1000] ;  /* 0x0010000c02067981 */ /* 0x000ea2000c1e1900 */
[----:B------:R-:W-:-:S02]  /*0580*/  IADD3.X R24, PT, PT, R7, UR9, RZ, P0, P4 ;  /* 0x0000000907187c10 */ /* 0x000fc400087e84ff */
[----:B------:R-:W-:Y:S01]  /*0590*/  LOP3.LUT P2, RZ, R22, 0xff, RZ, 0xc0, !PT ;  /* 0x000000ff16ff7812 */ /* 0x000fe2000784c0ff */
[----:B------:R-:W2:Y:S03]  /*05a0*/  LDG.E R7, desc[UR12][R4.64+0x1000] ;  /* 0x0010000c04077981 */ /* 0x000ea6000c1e1900 */
[----:B---3--:R-:W-:Y:S02]  /*05b0*/  ISETP.NE.AND P3, PT, R23, R16, P2 ;  /* 0x000000101700720c */ /* 0x008fe40001765270 */
[----:B------:R-:W-:Y:S02]  /*05c0*/  ISETP.LT.U32.AND P0, PT, R25, R18, PT ;  /* 0x000000121900720c */ /* 0x000fe40003f01070 */
[----:B------:R-:W-:Y:S02]  /*05d0*/  ISETP.NE.AND P1, PT, R23, R16, PT ;  /* 0x000000101700720c */ /* 0x000fe40003f25270 */
[----:B------:R-:W-:-:S03]  /*05e0*/  ISETP.LT.AND.EX P0, PT, R24, R21, PT, P0 ;  /* 0x000000151800720c */ /* 0x000fc60003f01300 */
[----:B------:R-:W-:Y:S02]  /*05f0*/  @!P2 SEL R22, RZ, 0x1, !P1 ;  /* 0x00000001ff16a807 */ /* 0x000fe40004800000 */
[CC--:B------:R-:W-:Y:S02]  /*0600*/  SEL R23, R25.reuse, R18.reuse, P0 ;  /* 0x0000001219177207 */ /* 0x0c0fe40000000000 */
[----:B------:R-:W-:Y:S02]  /*0610*/  @!P3 SEL R23, R25, R18, !P2 ;  /* 0x000000121917b207 */ /* 0x000fe40005000000 */
[-C--:B------:R-:W-:Y:S02]  /*0620*/  SEL R18, R24, R21.reuse, P0 ;  /* 0x0000001518127207 */ /* 0x080fe40000000000 */
[----:B------:R-:W-:Y:S02]  /*0630*/  SEL R16, R22, 0x1, !P3 ;  /* 0x0000000116107807 */ /* 0x000fe40005800000 */
[----:B------:R-:W-:Y:S01]  /*0640*/  @!P3 SEL R18, R24, R21, !P2 ;  /* 0x000000151812b207 */ /* 0x000fe20005000000 */
[----:B------:R-:W3:Y:S04]  /*0650*/  LDG.E R22, desc[UR12][R2.64+0x1400] ;  /* 0x0014000c02167981 */ /* 0x000ee8000c1e1900 */
[----:B------:R-:W3:Y:S01]  /*0660*/  LDG.E R21, desc[UR12][R4.64+0x1400] ;  /* 0x0014000c04157981 */ /* 0x000ee2000c1e1900 */
[----:B------:R-:W-:Y:S01]  /*0670*/  LOP3.LUT P1, RZ, R16, 0xff, RZ, 0xc0, !PT ;  /* 0x000000ff10ff7812 */ /* 0x000fe2000782c0ff */
[----:B------:R-:W-:Y:S01]  /*0680*/  VIADD R24, R14, 0xfffffe00 ;  /* 0xfffffe000e187836 */ /* 0x000fe20000000000 */
[----:B----4-:R-:W-:-:S02]  /*0690*/  ISETP.NE.AND P2, PT, R20, R19, PT ;  /* 0x000000131400720c */ /* 0x010fc40003f45270 */
[----:B------:R-:W-:Y:S02]  /*06a0*/  ISETP.NE.AND P3, PT, R20, R19, P1 ;  /* 0x000000131400720c */ /* 0x000fe40000f65270 */
[----:B------:R-:W-:Y:S01]  /*06b0*/  SHF.R.S32.HI R27, RZ, 0x1f, R24 ;  /* 0x0000001fff1b7819 */ /* 0x000fe20000011418 */
[----:B------:R-:W4:Y:S01]  /*06c0*/  LDG.E R19, desc[UR12][R2.64+0x1800] ;  /* 0x0018000c02137981 */ /* 0x000f22000c1e1900 */
[----:B------:R-:W-:-:S03]  /*06d0*/  IADD3 R24, P0, P4, R24, UR8, R11 ;  /* 0x0000000818187c10 */ /* 0x000fc6000fc1e00b */
[----:B------:R-:W4:Y:S01]  /*06e0*/  LDG.E R20, desc[UR12][R4.64+0x1800] ;  /* 0x0018000c04147981 */ /* 0x000f22000c1e1900 */
[----:B------:R-:W-:Y:S02]  /*06f0*/  IADD3.X R27, PT, PT, R27, UR9, RZ, P0, P4 ;  /* 0x000000091b1b7c10 */ /* 0x000fe400087e84ff */
[----:B------:R-:W-:-:S04]  /*0700*/  ISETP.LT.U32.AND P0, PT, R24, R23, PT ;  /* 0x000000171800720c */ /* 0x000fc80003f01070 */
[----:B------:R-:W-:-:S04]  /*0710*/  ISETP.LT.AND.EX P0, PT, R27, R18, PT, P0 ;  /* 0x000000121b00720c */ /* 0x000fc80003f01300 */
[CC--:B------:R-:W-:Y:S02]  /*0720*/  SEL R25, R24.reuse, R23.reuse, P0 ;  /* 0x0000001718197207 */ /* 0x0c0fe40000000000 */
[----:B------:R-:W-:Y:S02]  /*0730*/  @!P3 SEL R25, R24, R23, !P1 ;  /* 0x000000171819b207 */ /* 0x000fe40004800000 */
[----:B------:R-:W4:Y:S04]  /*0740*/  LDG.E R23, desc[UR12][R2.64+0x1c00] ;  /* 0x001c000c02177981 */ /* 0x000f28000c1e1900 */
[----:B------:R0:W4:Y:S01]  /*0750*/  LDG.E R24, desc[UR12][R4.64+0x1c00] ;  /* 0x001c000c04187981 */ /* 0x000122000c1e1900 */
[----:B------:R-:W-:-:S04]  /*0760*/  @!P1 SEL R16, RZ, 0x1, !P2 ;  /* 0x00000001ff109807 */ /* 0x000fc80005000000 */
[----:B------:R-:W-:-:S04]  /*0770*/  SEL R28, R16, 0x1, !P3 ;  /* 0x00000001101c7807 */ /* 0x000fc80005800000 */
[----:B------:R-:W-:Y:S02]  /*0780*/  LOP3.LUT P2, RZ, R28, 0xff, RZ, 0xc0, !PT ;  /* 0x000000ff1cff7812 */ /* 0x000fe4000784c0ff */
[CC--:B------:R-:W-:Y:S02]  /*0790*/  SEL R16, R27.reuse, R18.reuse, P0 ;  /* 0x000000121b107207 */ /* 0x0c0fe40000000000 */
[----:B------:R-:W-:Y:S01]  /*07a0*/  @!P3 SEL R16, R27, R18, !P1 ;  /* 0x000000121b10b207 */ /* 0x000fe20004800000 */
[----:B------:R-:W-:-:S05]  /*07b0*/  VIADD R18, R14, 0xffffff00 ;  /* 0xffffff000e127836 */ /* 0x000fca0000000000 */
[----:B------:R-:W-:Y:S02]  /*07c0*/  SHF.R.S32.HI R27, RZ, 0x1f, R18 ;  /* 0x0000001fff1b7819 */ /* 0x000fe40000011412 */
[----:B------:R-:W-:-:S04]  /*07d0*/  IADD3 R18, P1, P4, R18, UR8, R11 ;  /* 0x0000000812127c10 */ /* 0x000fc8000fc3e00b */
[----:B------:R-:W-:Y:S02]  /*07e0*/  IADD3.X R27, PT, PT, R27, UR9, RZ, P1, P4 ;  /* 0x000000091b1b7c10 */ /* 0x000fe40008fe84ff */
[----:B0-----:R-:W-:Y:S01]  /*07f0*/  SHF.R.S32.HI R4, RZ, 0x1f, R14 ;  /* 0x0000001fff047819 */ /* 0x001fe2000001140e */
[----:B------:R-:W-:Y:S01]  /*0800*/  VIADD R15, R15, 0x8 ;  /* 0x000000080f0f7836 */ /* 0x000fe20000000000 */
[CC--:B-----5:R-:W-:Y:S02]  /*0810*/  ISETP.NE.AND P0, PT, R8.reuse, R17.reuse, PT ;  /* 0x000000110800720c */ /* 0x0e0fe40003f05270 */
[----:B------:R-:W-:Y:S02]  /*0820*/  ISETP.NE.AND P3, PT, R8, R17, P2 ;  /* 0x000000110800720c */ /* 0x000fe40001765270 */
[----:B------:R-:W-:-:S04]  /*0830*/  @!P2 SEL R28, RZ, 0x1, !P0 ;  /* 0x00000001ff1ca807 */ /* 0x000fc80004000000 */
[----:B------:R-:W-:Y:S02]  /*0840*/  SEL R28, R28, 0x1, !P3 ;  /* 0x000000011c1c7807 */ /* 0x000fe40005800000 */
[----:B------:R-:W-:Y:S02]  /*0850*/  ISETP.LT.U32.AND P0, PT, R18, R25, PT ;  /* 0x000000191200720c */ /* 0x000fe40003f01070 */
[----:B------:R-:W-:Y:S02]  /*0860*/  LOP3.LUT P1, RZ, R28, 0xff, RZ, 0xc0, !PT ;  /* 0x000000ff1cff7812 */ /* 0x000fe4000782c0ff */
[----:B------:R-:W-:-:S04]  /*0870*/  ISETP.LT.AND.EX P0, PT, R27, R16, PT, P0 ;  /* 0x000000101b00720c */ /* 0x000fc80003f01300 */
[----:B------:R-:W-:Y:S02]  /*0880*/  SEL R3, R18, R25, P0 ;  /* 0x0000001912037207 */ /* 0x000fe40000000000 */
[CC--:B------:R-:W-:Y:S02]  /*0890*/  SEL R2, R27.reuse, R16.reuse, P0 ;  /* 0x000000101b027207 */ /* 0x0c0fe40000000000 */
[----:B--2---:R-:W-:Y:S02]  /*08a0*/  ISETP.NE.AND P0, PT, R6, R7, PT ;  /* 0x000000070600720c */ /* 0x004fe40003f05270 */
[----:B------:R-:W-:Y:S02]  /*08b0*/  @!P3 SEL R3, R18, R25, !P2 ;  /* 0x000000191203b207 */ /* 0x000fe40005000000 */
[----:B------:R-:W-:Y:S02]  /*08c0*/  @!P3 SEL R2, R27, R16, !P2 ;  /* 0x000000101b02b207 */ /* 0x000fe40005000000 */
[----:B------:R-:W-:-:S02]  /*08d0*/  ISETP.NE.AND P3, PT, R6, R7, P1 ;  /* 0x000000070600720c */ /* 0x000fc40000f65270 */
[----:B------:R-:W-:Y:S02]  /*08e0*/  @!P1 SEL R28, RZ, 0x1, !P0 ;  /* 0x00000001ff1c9807 */ /* 0x000fe40004000000 */
[----:B------:R-:W-:Y:S02]  /*08f0*/  IADD3 R8, P4, P5, R14, UR8, R11 ;  /* 0x000000080e087c10 */ /* 0x000fe4000fd9e00b */
[----:B------:R-:W-:Y:S02]  /*0900*/  SEL R28, R28, 0x1, !P3 ;  /* 0x000000011c1c7807 */ /* 0x000fe40005800000 */
[----:B------:R-:W-:Y:S02]  /*0910*/  IADD3.X R17, PT, PT, R4, UR9, RZ, P4, P5 ;  /* 0x0000000904117c10 */ /* 0x000fe4000a7ea4ff */
[----:B------:R-:W-:Y:S02]  /*0920*/  ISETP.LT.U32.AND P0, PT, R8, R3, PT ;  /* 0x000000030800720c */ /* 0x000fe40003f01070 */
[----:B------:R-:W-:-:S02]  /*0930*/  LOP3.LUT P2, RZ, R28, 0xff, RZ, 0xc0, !PT ;  /* 0x000000ff1cff7812 */ /* 0x000fc4000784c0ff */
[----:B------:R-:W-:Y:S01]  /*0940*/  ISETP.LT.AND.EX P0, PT, R17, R2, PT, P0 ;  /* 0x000000021100720c */ /* 0x000fe20003f01300 */
[----:B------:R-:W-:-:S03]  /*0950*/  VIADD R6, R14, 0x100 ;  /* 0x000001000e067836 */ /* 0x000fc60000000000 */
[----:B------:R-:W-:Y:S02]  /*0960*/  SEL R4, R8, R3, P0 ;  /* 0x0000000308047207 */ /* 0x000fe40000000000 */
[CC--:B------:R-:W-:Y:S02]  /*0970*/  SEL R5, R17.reuse, R2.reuse, P0 ;  /* 0x0000000211057207 */ /* 0x0c0fe40000000000 */
[----:B---3--:R-:W-:Y:S02]  /*0980*/  ISETP.NE.AND P0, PT, R22, R21, PT ;  /* 0x000000151600720c */ /* 0x008fe40003f05270 */
[----:B------:R-:W-:Y:S02]  /*0990*/  @!P3 SEL R4, R8, R3, !P1 ;  /* 0x000000030804b207 */ /* 0x000fe40004800000 */
[----:B------:R-:W-:Y:S02]  /*09a0*/  @!P3 SEL R5, R17, R2, !P1 ;  /* 0x000000021105b207 */ /* 0x000fe40004800000 */
[----:B------:R-:W-:-:S02]  /*09b0*/  ISETP.NE.AND P3, PT, R22, R21, P2 ;  /* 0x000000151600720c */ /* 0x000fc40001765270 */
[----:B------:R-:W-:Y:S02]  /*09c0*/  @!P2 SEL R28, RZ, 0x1, !P0 ;  /* 0x00000001ff1ca807 */ /* 0x000fe40004000000 */
[----:B------:R-:W-:Y:S02]  /*09d0*/  SHF.R.S32.HI R3, RZ, 0x1f, R6 ;  /* 0x0000001fff037819 */ /* 0x000fe40000011406 */
[----:B------:R-:W-:Y:S02]  /*09e0*/  IADD3 R7, P4, P5, R6, UR8, R11 ;  /* 0x0000000806077c10 */ /* 0x000fe4000fd9e00b */
[----:B------:R-:W-:Y:S02]  /*09f0*/  SEL R28, R28, 0x1, !P3 ;  /* 0x000000011c1c7807 */ /* 0x000fe40005800000 */
[----:B------:R-:W-:Y:S02]  /*0a00*/  IADD3.X R8, PT, PT, R3, UR9, RZ, P4, P5 ;  /* 0x0000000903087c10 */ /* 0x000fe4000a7ea4ff */
[----:B------:R-:W-:-:S02]  /*0a10*/  ISETP.LT.U32.AND P0, PT, R7, R4, PT ;  /* 0x000000040700720c */ /* 0x000fc40003f01070 */
[----:B------:R-:W-:Y:S01]  /*0a20*/  LOP3.LUT P1, RZ, R28, 0xff, RZ, 0xc0, !PT ;  /* 0x000000ff1cff7812 */ /* 0x000fe2000782c0ff */
[----:B------:R-:W-:Y:S01]  /*0a30*/  VIADD R6, R14, 0x200 ;  /* 0x000002000e067836 */ /* 0x000fe20000000000 */
[----:B------:R-:W-:-:S04]  /*0a40*/  ISETP.LT.AND.EX P0, PT, R8, R5, PT, P0 ;  /* 0x000000050800720c */ /* 0x000fc80003f01300 */
[CC--:B------:R-:W-:Y:S02]  /*0a50*/  SEL R2, R7.reuse, R4.reuse, P0 ;  /* 0x0000000407027207 */ /* 0x0c0fe40000000000 */
[-C--:B------:R-:W-:Y:S02]  /*0a60*/  SEL R3, R8, R5.reuse, P0 ;  /* 0x0000000508037207 */ /* 0x080fe40000000000 */
[----:B------:R-:W-:Y:S02]  /*0a70*/  @!P3 SEL R2, R7, R4, !P2 ;  /* 0x000000040702b207 */ /* 0x000fe40005000000 */
[----:B------:R-:W-:Y:S02]  /*0a80*/  SHF.R.S32.HI R4, RZ, 0x1f, R6 ;  /* 0x0000001fff047819 */ /* 0x000fe40000011406 */
[----:B------:R-:W-:Y:S02]  /*0a90*/  IADD3 R7, P0, P4, R6, UR8, R11 ;  /* 0x0000000806077c10 */ /* 0x000fe4000fc1e00b */
[----:B------:R-:W-:-:S02]  /*0aa0*/  @!P3 SEL R3, R8, R5, !P2 ;  /* 0x000000050803b207 */ /* 0x000fc40005000000 */
[CC--:B----4-:R-:W-:Y:S02]  /*0ab0*/  ISETP.NE.AND P2, PT, R19.reuse, R20.reuse, PT ;  /* 0x000000141300720c */ /* 0x0d0fe40003f45270 */
[----:B------:R-:W-:Y:S02]  /*0ac0*/  ISETP.NE.AND P3, PT, R19, R20, P1 ;  /* 0x000000141300720c */ /* 0x000fe40000f65270 */
[----:B------:R-:W-:Y:S01]  /*0ad0*/  IADD3.X R6, PT, PT, R4, UR9, RZ, P0, P4 ;  /* 0x0000000904067c10 */ /* 0x000fe200087e84ff */
[----:B------:R-:W-:Y:S01]  /*0ae0*/  VIADD R4, R14, 0x300 ;  /* 0x000003000e047836 */ /* 0x000fe20000000000 */
[----:B------:R-:W-:Y:S02]  /*0af0*/  @!P1 SEL R28, RZ, 0x1, !P2 ;  /* 0x00000001ff1c9807 */ /* 0x000fe40005000000 */
[----:B------:R-:W-:Y:S02]  /*0b00*/  ISETP.LT.U32.AND P0, PT, R7, R2, PT ;  /* 0x000000020700720c */ /* 0x000fe40003f01070 */
[----:B------:R-:W-:-:S02]  /*0b10*/  SHF.R.S32.HI R5, RZ, 0x1f, R4 ;  /* 0x0000001fff057819 */ /* 0x000fc40000011404 */
[----:B------:R-:W-:Y:S02]  /*0b20*/  SEL R28, R28, 0x1, !P3 ;  /* 0x000000011c1c7807 */ /* 0x000fe40005800000 */
[----:B------:R-:W-:Y:S02]  /*0b30*/  IADD3 R4, P4, P5, R4, UR8, R11 ;  /* 0x0000000804047c10 */ /* 0x000fe4000fd9e00b */
[----:B------:R-:W-:Y:S02]  /*0b40*/  ISETP.LT.AND.EX P0, PT, R6, R3, PT, P0 ;  /* 0x000000030600720c */ /* 0x000fe40003f01300 */
[----:B------:R-:W-:Y:S02]  /*0b50*/  LOP3.LUT P2, RZ, R28, 0xff, RZ, 0xc0, !PT ;  /* 0x000000ff1cff7812 */ /* 0x000fe4000784c0ff */
[----:B------:R-:W-:Y:S02]  /*0b60*/  IADD3.X R5, PT, PT, R5, UR9, RZ, P4, P5 ;  /* 0x0000000905057c10 */ /* 0x000fe4000a7ea4ff */
[----:B------:R-:W-:-:S02]  /*0b70*/  SEL R17, R7, R2, P0 ;  /* 0x0000000207117207 */ /* 0x000fc40000000000 */
[CC--:B------:R-:W-:Y:S02]  /*0b80*/  SEL R16, R6.reuse, R3.reuse, P0 ;  /* 0x0000000306107207 */ /* 0x0c0fe40000000000 */
[----:B------:R-:W-:Y:S02]  /*0b90*/  ISETP.NE.AND P4, PT, R15, RZ, PT ;  /* 0x000000ff0f00720c */ /* 0x000fe40003f85270 */
[----:B------:R-:W-:Y:S02]  /*0ba0*/  @!P3 SEL R17, R7, R2, !P1 ;  /* 0x000000020711b207 */ /* 0x000fe40004800000 */
[----:B------:R-:W-:Y:S02]  /*0bb0*/  @!P3 SEL R16, R6, R3, !P1 ;  /* 0x000000030610b207 */ /* 0x000fe40004800000 */
[----:B------:R-:W-:Y:S02]  /*0bc0*/  ISETP.NE.AND P3, PT, R23, R24, P2 ;  /* 0x000000181700720c */ /* 0x000fe40001765270 */
[----:B------:R-:W-:-:S02]  /*0bd0*/  ISETP.LT.U32.AND P0, PT, R4, R17, PT ;  /* 0x000000110400720c */ /* 0x000fc40003f01070 */
[----:B------:R-:W-:Y:S02]  /*0be0*/  ISETP.NE.AND P1, PT, R23, R24, PT ;  /* 0x000000181700720c */ /* 0x000fe40003f25270 */
[CC--:B------:R-:W-:Y:S02]  /*0bf0*/  ISETP.LT.AND.EX P0, PT, R5.reuse, R16.reuse, PT, P0 ;  /* 0x000000100500720c */ /* 0x0c0fe40003f01300 */
[----:B------:R-:W-:Y:S01]  /*0c00*/  @!P2 SEL R28, RZ, 0x1, !P1 ;  /* 0x00000001ff1ca807 */ /* 0x000fe20004800000 */
[----:B------:R-:W-:Y:S01]  /*0c10*/  VIADD R14, R14, 0x800 ;  /* 0x000008000e0e7836 */ /* 0x000fe20000000000 */
[----:B------:R-:W-:Y:S02]  /*0c20*/  SEL R6, R4, R17, P0 ;  /* 0x0000001104067207 */ /* 0x000fe40000000000 */
[----:B------:R-:W-:Y:S02]  /*0c30*/  SEL R7, R5, R16, P0 ;  /* 0x0000001005077207 */ /* 0x000fe40000000000 */
[----:B------:R-:W-:-:S02]  /*0c40*/  SEL R8, R28, 0x1, !P3 ;  /* 0x000000011c087807 */ /* 0x000fc40005800000 */
[----:B------:R-:W-:Y:S02]  /*0c50*/  @!P3 SEL R6, R4, R17, !P2 ;  /* 0x000000110406b207 */ /* 0x000fe40005000000 */
[----:B------:R-:W-:Y:S01]  /*0c60*/  @!P3 SEL R7, R5, R16, !P2 ;  /* 0x000000100507b207 */ /* 0x000fe20005000000 */
[----:B------:R-:W-:Y:S06]  /*0c70*/  @P4 BRA `(.L_x_71) ;  /* 0xfffffff400b44947 */ /* 0x000fec000383ffff */
[----:B------:R-:W-:Y:S05]  /*0c80*/  BSYNC.RECONVERGENT B3 ;  /* 0x0000000000037941 */ /* 0x000fea0003800200 */
.L_x_70:
[----:B------:R-:W-:-:S07]  /*0c90*/  VIADD R14, R14, 0xfffffc00 ;  /* 0xfffffc000e0e7836 */ /* 0x000fce0000000000 */
.L_x_69:
[----:B------:R-:W-:Y:S05]  /*0ca0*/  BSYNC.RECONVERGENT B2 ;  /* 0x0000000000027941 */ /* 0x000fea0003800200 */
.L_x_68:
[----:B------:R-:W-:-:S13]  /*0cb0*/  ISETP.NE.AND P0, PT, R26, RZ, PT ;  /* 0x000000ff1a00720c */ /* 0x000fda0003f05270 */
[----:B------:R-:W-:Y:S05]  /*0cc0*/  @!P0 BRA `(.L_x_67) ;  /* 0x00000008007c8947 */ /* 0x000fea0003800000 */
[----:B------:R-:W-:Y:S01]  /*0cd0*/  ISETP.GE.U32.AND P0, PT, R26, 0x4, PT ;  /* 0x000000041a00780c */ /* 0x000fe20003f06070 */
[----:B------:R-:W-:Y:S01]  /*0ce0*/  BSSY.RECONVERGENT B2, `(.L_x_72) ;  /* 0x0000050000027945 */ /* 0x000fe20003800200 */
[----:B------:R-:W-:-:S11]  /*0cf0*/  LOP3.LUT P1, R13, R13, 0x3, RZ, 0xc0, !PT ;  /* 0x000000030d0d7812 */ /* 0x000fd6000782c0ff */
[----:B------:R-:W-:Y:S05]  /*0d00*/  @!P0 BRA `(.L_x_73) ;  /* 0x0000000400348947 */ /* 0x000fea0003800000 */
[----:B------:R-:W0:Y:S01]  /*0d10*/  LDCU.128 UR16, c[0x0][0x380] ;  /* 0x00007000ff1077ac */ /* 0x000e220008000c00 */
[----:B------:R-:W-:Y:S01]  /*0d20*/  IADD3 R23, P0, PT, R11, R14, RZ ;  /* 0x0000000e0b177210 */ /* 0x000fe20007f1e0ff */
[----:B------:R-:W1:Y:S03]  /*0d30*/  LDCU.64 UR10, c[0x0][0x3a0] ;  /* 0x00007400ff0a77ac */ /* 0x000e660008000a00 */
[----:B------:R-:W-:Y:S01]  /*0d40*/  LEA.HI.X.SX32 R24, R14, RZ, 0x1, P0 ;  /* 0x000000ff0e187211 */ /* 0x000fe200000f0eff */
[----:B------:R-:W-:-:S03]  /*0d50*/  IMAD.SHL.U32 R2, R23, 0x4, RZ ;  /* 0x0000000417027824 */ /* 0x000fc600078e00ff */
[----:B------:R-:W-:Y:S02]  /*0d60*/  SHF.L.U64.HI R3, R23, 0x2, R24 ;  /* 0x0000000217037819 */ /* 0x000fe40000010218 */
[C---:B0-----:R-:W-:Y:S02]  /*0d70*/  IADD3 R4, P0, PT, R2.reuse, UR16, RZ ;  /* 0x0000001002047c10 */ /* 0x041fe4000ff1e0ff */
        /* <DEDUP_REMOVED lines=8> */
[----:B------:R-:W4:Y:S04]  /*0e00*/  LDG.E R18, desc[UR12][R2.64+0x800] ;  /* 0x0008000c02127981 */ /* 0x000f28000c1e1900 */
[----:B------:R0:W5:Y:S04]  /*0e10*/  LDG.E R15, desc[UR12][R4.64+0xc00] ;  /* 0x000c000c040f7981 */ /* 0x000168000c1e1900 */
[----:B------:R0:W5:Y:S01]  /*0e20*/  LDG.E R16, desc[UR12][R2.64+0xc00] ;  /* 0x000c000c02107981 */ /* 0x000162000c1e1900 */
[----:B------:R-:W-:-:S02]  /*0e30*/  LOP3.LUT P3, RZ, R8, 0xff, RZ, 0xc0, !PT ;  /* 0x000000ff08ff7812 */ /* 0x000fc4000786c0ff */
[----:B-1----:R-:W-:Y:S01]  /*0e40*/  IADD3 R23, P2, PT, R23, UR10, RZ ;  /* 0x0000000a17177c10 */ /* 0x002fe2000ff5e0ff */
[----:B0-----:R-:W-:-:S03]  /*0e50*/  VIADD R4, R14, 0x100 ;  /* 0x000001000e047836 */ /* 0x001fc60000000000 */
[----:B------:R-:W-:Y:S02]  /*0e60*/  IADD3.X R24, PT, PT, R24, UR11, RZ, P2, !PT ;  /* 0x0000000b18187c10 */ /* 0x000fe400097fe4ff */
[----:B------:R-:W-:Y:S02]  /*0e70*/  SHF.R.S32.HI R3, RZ, 0x1f, R4 ;  /* 0x0000001fff037819 */ /* 0x000fe40000011404 */
[CC--:B--2---:R-:W-:Y:S02]  /*0e80*/  ISETP.NE.AND P0, PT, R21.reuse, R22.reuse, PT ;  /* 0x000000161500720c */ /* 0x0c4fe40003f05270 */
[----:B------:R-:W-:Y:S02]  /*0e90*/  ISETP.NE.AND P4, PT, R21, R22, P3 ;  /* 0x000000161500720c */ /* 0x000fe40001f85270 */
[----:B------:R-:W-:Y:S02]  /*0ea0*/  @!P3 SEL R8, RZ, 0x1, !P0 ;  /* 0x00000001ff08b807 */ /* 0x000fe40004000000 */
[----:B------:R-:W-:-:S02]  /*0eb0*/  ISETP.LT.U32.AND P0, PT, R23, R6, PT ;  /* 0x000000061700720c */ /* 0x000fc40003f01070 */
[----:B------:R-:W-:Y:S02]  /*0ec0*/  SEL R8, R8, 0x1, !P4 ;  /* 0x0000000108087807 */ /* 0x000fe40006000000 */
[-C--:B------:R-:W-:Y:S02]  /*0ed0*/  ISETP.LT.AND.EX P0, PT, R24, R7.reuse, PT, P0 ;  /* 0x000000071800720c */ /* 0x080fe40003f01300 */
[----:B------:R-:W-:Y:S02]  /*0ee0*/  LOP3.LUT P2, RZ, R8, 0xff, RZ, 0xc0, !PT ;  /* 0x000000ff08ff7812 */ /* 0x000fe4000784c0ff */
[CC--:B------:R-:W-:Y:S02]  /*0ef0*/  SEL R22, R23.reuse, R6.reuse, P0 ;  /* 0x0000000617167207 */ /* 0x0c0fe40000000000 */
[----:B------:R-:W-:Y:S02]  /*0f00*/  SEL R2, R24, R7, P0 ;  /* 0x0000000718027207 */ /* 0x000fe40000000000 */
[----:B------:R-:W-:-:S02]  /*0f10*/  @!P4 SEL R22, R23, R6, !P3 ;  /* 0x000000061716c207 */ /* 0x000fc40005800000 */
[----:B------:R-:W-:Y:S02]  /*0f20*/  @!P4 SEL R2, R24, R7, !P3 ;  /* 0x000000071802c207 */ /* 0x000fe40005800000 */
[CC--:B---3--:R-:W-:Y:S02]  /*0f30*/  ISETP.NE.AND P3, PT, R20.reuse, R19.reuse, PT ;  /* 0x000000131400720c */ /* 0x0c8fe40003f65270 */
[----:B------:R-:W-:Y:S02]  /*0f40*/  ISETP.NE.AND P4, PT, R20, R19, P2 ;  /* 0x000000131400720c */ /* 0x000fe40001785270 */
[----:B------:R-:W-:Y:S02]  /*0f50*/  @!P2 SEL R8, RZ, 0x1, !P3 ;  /* 0x00000001ff08a807 */ /* 0x000fe40005800000 */
[----:B------:R-:W-:Y:S01]  /*0f60*/  IADD3 R5, P5, P0, R4, UR10, R11 ;  /* 0x0000000a04057c10 */ /* 0x000fe2000f8be00b */
[----:B------:R-:W-:Y:S01]  /*0f70*/  VIADD R4, R14, 0x200 ;  /* 0x000002000e047836 */ /* 0x000fe20000000000 */
[----:B------:R-:W-:-:S02]  /*0f80*/  SEL R8, R8, 0x1, !P4 ;  /* 0x0000000108087807 */ /* 0x000fc40006000000 */
[----:B------:R-:W-:Y:S02]  /*0f90*/  IADD3.X R7, PT, PT, R3, UR11, RZ, P5, P0 ;  /* 0x0000000b03077c10 */ /* 0x000fe4000afe04ff */
[----:B------:R-:W-:Y:S02]  /*0fa0*/  ISETP.LT.U32.AND P0, PT, R5, R22, PT ;  /* 0x000000160500720c */ /* 0x000fe40003f01070 */
[----:B------:R-:W-:Y:S02]  /*0fb0*/  LOP3.LUT P3, RZ, R8, 0xff, RZ, 0xc0, !PT ;  /* 0x000000ff08ff7812 */ /* 0x000fe4000786c0ff */
[----:B------:R-:W-:Y:S02]  /*0fc0*/  ISETP.LT.AND.EX P0, PT, R7, R2, PT, P0 ;  /* 0x000000020700720c */ /* 0x000fe40003f01300 */
[----:B------:R-:W-:Y:S02]  /*0fd0*/  SHF.R.S32.HI R3, RZ, 0x1f, R4 ;  /* 0x0000001fff037819 */ /* 0x000fe40000011404 */
[----:B------:R-:W-:-:S02]  /*0fe0*/  SEL R19, R5, R22, P0 ;  /* 0x0000001605137207 */ /* 0x000fc40000000000 */
[----:B------:R-:W-:Y:S02]  /*0ff0*/  SEL R20, R7, R2, P0 ;  /* 0x0000000207147207 */ /* 0x000fe40000000000 */
[----:B------:R-:W-:Y:S02]  /*1000*/  @!P4 SEL R19, R5, R22, !P2 ;  /* 0x000000160513c207 */ /* 0x000fe40005000000 */
[----:B------:R-:W-:Y:S01]  /*1010*/  @!P4 SEL R20, R7, R2, !P2 ;  /* 0x000000020714c207 */ /* 0x000fe20005000000 */
[C---:B------:R-:W-:Y:S01]  /*1020*/  VIADD R2, R14.reuse, 0x300 ;  /* 0x000003000e027836 */ /* 0x040fe20000000000 */
[CC--:B----4-:R-:W-:Y:S01]  /*1030*/  ISETP.NE.AND P4, PT, R17.reuse, R18.reuse, PT ;  /* 0x000000121100720c */ /* 0x0d0fe20003f85270 */
[----:B------:R-:W-:Y:S01]  /*1040*/  VIADD R14, R14, 0x400 ;  /* 0x000004000e0e7836 */ /* 0x000fe20000000000 */
[----:B------:R-:W-:Y:S02]  /*1050*/  IADD3 R6, P5, P0, R4, UR10, R11 ;  /* 0x0000000a04067c10 */ /* 0x000fe4000f8be00b */
[----:B------:R-:W-:-:S02]  /*1060*/  ISETP.NE.AND P2, PT, R17, R18, P3 ;  /* 0x000000121100720c */ /* 0x000fc40001f45270 */
[----:B------:R-:W-:Y:S02]  /*1070*/  @!P3 SEL R8, RZ, 0x1, !P4 ;  /* 0x00000001ff08b807 */ /* 0x000fe40006000000 */
[----:B------:R-:W-:Y:S02]  /*1080*/  IADD3.X R7, PT, PT, R3, UR11, RZ, P5, P0 ;  /* 0x0000000b03077c10 */ /* 0x000fe4000afe04ff */
[----:B------:R-:W-:Y:S02]  /*1090*/  ISETP.LT.U32.AND P0, PT, R6, R19, PT ;  /* 0x000000130600720c */ /* 0x000fe40003f01070 */
[----:B------:R-:W-:Y:S02]  /*10a0*/  SEL R8, R8, 0x1, !P2 ;  /* 0x0000000108087807 */ /* 0x000fe40005000000 */
[----:B------:R-:W-:Y:S02]  /*10b0*/  ISETP.LT.AND.EX P0, PT, R7, R20, PT, P0 ;  /* 0x000000140700720c */ /* 0x000fe40003f01300 */
[----:B------:R-:W-:-:S02]  /*10c0*/  LOP3.LUT P4, RZ, R8, 0xff, RZ, 0xc0, !PT ;  /* 0x000000ff08ff7812 */ /* 0x000fc4000788c0ff */
[CC--:B------:R-:W-:Y:S02]  /*10d0*/  SEL R5, R6.reuse, R19.reuse, P0 ;  /* 0x0000001306057207 */ /* 0x0c0fe40000000000 */
[CC--:B------:R-:W-:Y:S02]  /*10e0*/  SEL R4, R7.reuse, R20.reuse, P0 ;  /* 0x0000001407047207 */ /* 0x0c0fe40000000000 */
[----:B------:R-:W-:Y:S02]  /*10f0*/  SHF.R.S32.HI R3, RZ, 0x1f, R2 ;  /* 0x0000001fff037819 */ /* 0x000fe40000011402 */
[----:B------:R-:W-:Y:S02]  /*1100*/  @!P2 SEL R5, R6, R19, !P3 ;  /* 0x000000130605a207 */ /* 0x000fe40005800000 */
[----:B------:R-:W-:Y:S02]  /*1110*/  @!P2 SEL R4, R7, R20, !P3 ;  /* 0x000000140704a207 */ /* 0x000fe40005800000 */
[----:B------:R-:W-:-:S02]  /*1120*/  IADD3 R2, P5, P6, R2, UR10, R11 ;  /* 0x0000000a02027c10 */ /* 0x000fc4000febe00b */
[-C--:B-----5:R-:W-:Y:S02]  /*1130*/  ISETP.NE.AND P3, PT, R15, R16.reuse, P4 ;  /* 0x000000100f00720c */ /* 0x0a0fe40002765270 */
[----:B------:R-:W-:Y:S02]  /*1140*/  IADD3.X R3, PT, PT, R3, UR11, RZ, P5, P6 ;  /* 0x0000000b03037c10 */ /* 0x000fe4000afec4ff */
[----:B------:R-:W-:Y:S02]  /*1150*/  ISETP.LT.U32.AND P0, PT, R2, R5, PT ;  /* 0x000000050200720c */ /* 0x000fe40003f01070 */
[----:B------:R-:W-:Y:S02]  /*1160*/  ISETP.NE.AND P2, PT, R15, R16, PT ;  /* 0x000000100f00720c */ /* 0x000fe40003f45270 */
[----:B------:R-:W-:Y:S02]  /*1170*/  ISETP.LT.AND.EX P0, PT, R3, R4, PT, P0 ;  /* 0x000000040300720c */ /* 0x000fe40003f01300 */
[----:B------:R-:W-:-:S02]  /*1180*/  @!P4 SEL R8, RZ, 0x1, !P2 ;  /* 0x00000001ff08c807 */ /* 0x000fc40005000000 */
[-C--:B------:R-:W-:Y:S02]  /*1190*/  SEL R6, R2, R5.reuse, P0 ;  /* 0x0000000502067207 */ /* 0x080fe40000000000 */
[CC--:B------:R-:W-:Y:S02]  /*11a0*/  SEL R7, R3.reuse, R4.reuse, P0 ;  /* 0x0000000403077207 */ /* 0x0c0fe40000000000 */
[----:B------:R-:W-:Y:S02]  /*11b0*/  SEL R8, R8, 0x1, !P3 ;  /* 0x0000000108087807 */ /* 0x000fe40005800000 */
[----:B------:R-:W-:Y:S02]  /*11c0*/  @!P3 SEL R6, R2, R5, !P4 ;  /* 0x000000050206b207 */ /* 0x000fe40006000000 */
[----:B------:R-:W-:-:S07]  /*11d0*/  @!P3 SEL R7, R3, R4, !P4 ;  /* 0x000000040307b207 */ /* 0x000fce0006000000 */
.L_x_73:
[----:B------:R-:W-:Y:S05]  /*11e0*/  BSYNC.RECONVERGENT B2 ;  /* 0x0000000000027941 */ /* 0x000fea0003800200 */
.L_x_72:
[----:B------:R-:W-:Y:S05]  /*11f0*/  @!P1 BRA `(.L_x_67) ;  /* 0x0000000400309947 */ /* 0x000fea0003800000 */
[----:B------:R-:W-:Y:S01]  /*1200*/  ISETP.NE.AND P0, PT, R13, 0x1, PT ;  /* 0x000000010d00780c */ /* 0x000fe20003f05270 */
[----:B------:R-:W-:Y:S01]  /*1210*/  BSSY.RECONVERGENT B2, `(.L_x_74) ;  /* 0x000002e000027945 */ /* 0x000fe20003800200 */
[----:B------:R-:W-:-:S11]  /*1220*/  LOP3.LUT P1, RZ, R12, 0x100, RZ, 0xc0, !PT ;  /* 0x000001000cff7812 */ /* 0x000fd6000782c0ff */
        /* <DEDUP_REMOVED lines=13> */
[----:B------:R0:W3:Y:S04]  /*1300*/  LDG.E R18, desc[UR12][R2.64+0x400] ;  /* 0x0004000c02127981 */ /* 0x0000e8000c1e1900 */
[----:B------:R4:W3:Y:S01]  /*1310*/  LDG.E R19, desc[UR12][R4.64+0x400] ;  /* 0x0004000c04137981 */ /* 0x0008e2000c1e1900 */
[----:B------:R-:W-:-:S02]  /*1320*/  LOP3.LUT P2, RZ, R8, 0xff, RZ, 0xc0, !PT ;  /* 0x000000ff08ff7812 */ /* 0x000fc4000784c0ff */
[----:B-1----:R-:W-:-:S04]  /*1330*/  IADD3 R15, P0, PT, R12, UR10, RZ ;  /* 0x0000000a0c0f7c10 */ /* 0x002fc8000ff1e0ff */
[----:B------:R-:W-:Y:S02]  /*1340*/  IADD3.X R12, PT, PT, R13, UR11, RZ, P0, !PT ;  /* 0x0000000b0d0c7c10 */ /* 0x000fe400087fe4ff */
[----:B------:R-:W-:-:S04]  /*1350*/  ISETP.LT.U32.AND P0, PT, R15, R6, PT ;  /* 0x000000060f00720c */ /* 0x000fc80003f01070 */
[----:B------:R-:W-:-:S04]  /*1360*/  ISETP.LT.AND.EX P0, PT, R12, R7, PT, P0 ;  /* 0x000000070c00720c */ /* 0x000fc80003f01300 */
[----:B0-----:R-:W-:Y:S02]  /*1370*/  SEL R2, R15, R6, P0 ;  /* 0x000000060f027207 */ /* 0x001fe40000000000 */
[----:B------:R-:W-:Y:S02]  /*1380*/  SEL R3, R12, R7, P0 ;  /* 0x000000070c037207 */ /* 0x000fe40000000000 */
[CC--:B--2---:R-:W-:Y:S02]  /*1390*/  ISETP.NE.AND P4, PT, R16.reuse, R17.reuse, PT ;  /* 0x000000111000720c */ /* 0x0c4fe40003f85270 */
[----:B------:R-:W-:Y:S01]  /*13a0*/  ISETP.NE.AND P3, PT, R16, R17, P2 ;  /* 0x000000111000720c */ /* 0x000fe20001765270 */
[C---:B------:R-:W-:Y:S01]  /*13b0*/  VIADD R16, R14.reuse, 0x100 ;  /* 0x000001000e107836 */ /* 0x040fe20000000000 */
[----:B------:R-:W-:Y:S01]  /*13c0*/  @!P2 SEL R8, RZ, 0x1, !P4 ;  /* 0x00000001ff08a807 */ /* 0x000fe20006000000 */
[----:B------:R-:W-:-:S03]  /*13d0*/  VIADD R14, R14, 0x200 ;  /* 0x000002000e0e7836 */ /* 0x000fc60000000000 */
[----:B------:R-:W-:Y:S02]  /*13e0*/  SEL R8, R8, 0x1, !P3 ;  /* 0x0000000108087807 */ /* 0x000fe40005800000 */
[----:B----4-:R-:W-:Y:S02]  /*13f0*/  SHF.R.S32.HI R4, RZ, 0x1f, R16 ;  /* 0x0000001fff047819 */ /* 0x010fe40000011410 */
[----:B------:R-:W-:Y:S02]  /*1400*/  LOP3.LUT P4, RZ, R8, 0xff, RZ, 0xc0, !PT ;  /* 0x000000ff08ff7812 */ /* 0x000fe4000788c0ff */
[----:B------:R-:W-:Y:S02]  /*1410*/  IADD3 R5, P5, P6, R16, UR10, R11 ;  /* 0x0000000a10057c10 */ /* 0x000fe4000febe00b */
[----:B------:R-:W-:Y:S02]  /*1420*/  @!P3 SEL R2, R15, R6, !P2 ;  /* 0x000000060f02b207 */ /* 0x000fe40005000000 */
[----:B------:R-:W-:-:S02]  /*1430*/  @!P3 SEL R3, R12, R7, !P2 ;  /* 0x000000070c03b207 */ /* 0x000fc40005000000 */
[-C--:B---3--:R-:W-:Y:S02]  /*1440*/  ISETP.NE.AND P3, PT, R18, R19.reuse, P4 ;  /* 0x000000131200720c */ /* 0x088fe40002765270 */
[----:B------:R-:W-:Y:S02]  /*1450*/  IADD3.X R4, PT, PT, R4, UR11, RZ, P5, P6 ;  /* 0x0000000b04047c10 */ /* 0x000fe4000afec4ff */
[----:B------:R-:W-:Y:S02]  /*1460*/  ISETP.LT.U32.AND P0, PT, R5, R2, PT ;  /* 0x000000020500720c */ /* 0x000fe40003f01070 */
[----:B------:R-:W-:Y:S02]  /*1470*/  ISETP.NE.AND P2, PT, R18, R19, PT ;  /* 0x000000131200720c */ /* 0x000fe40003f45270 */
[----:B------:R-:W-:Y:S02]  /*1480*/  ISETP.LT.AND.EX P0, PT, R4, R3, PT, P0 ;  /* 0x000000030400720c */ /* 0x000fe40003f01300 */
[----:B------:R-:W-:-:S02]  /*1490*/  @!P4 SEL R8, RZ, 0x1, !P2 ;  /* 0x00000001ff08c807 */ /* 0x000fc40005000000 */
[CC--:B------:R-:W-:Y:S02]  /*14a0*/  SEL R6, R5.reuse, R2.reuse, P0 ;  /* 0x0000000205067207 */ /* 0x0c0fe40000000000 */
[-C--:B------:R-:W-:Y:S02]  /*14b0*/  SEL R7, R4, R3.reuse, P0 ;  /* 0x0000000304077207 */ /* 0x080fe40000000000 */
[----:B------:R-:W-:Y:S02]  /*14c0*/  SEL R8, R8, 0x1, !P3 ;  /* 0x0000000108087807 */ /* 0x000fe40005800000 */
[----:B------:R-:W-:Y:S02]  /*14d0*/  @!P3 SEL R6, R5, R2, !P4 ;  /* 0x000000020506b207 */ /* 0x000fe40006000000 */
[----:B------:R-:W-:-:S07]  /*14e0*/  @!P3 SEL R7, R4, R3, !P4 ;  /* 0x000000030407b207 */ /* 0x000fce0006000000 */
.L_x_75:
[----:B------:R-:W-:Y:S05]  /*14f0*/  BSYNC.RECONVERGENT B2 ;  /* 0x0000000000027941 */ /* 0x000fea0003800200 */
.L_x_74:
[----:B------:R-:W-:Y:S05]  /*1500*/  @P1 BRA `(.L_x_67) ;  /* 0x00000000006c1947 */ /* 0x000fea0003800000 */
        /* <DEDUP_REMOVED lines=11> */
[----:B------:R-:W2:Y:S01]  /*15c0*/  LDG.E R5, desc[UR12][R4.64] ;  /* 0x0000000c04057981 */ /* 0x000ea2000c1e1900 */
[----:B------:R-:W-:Y:S02]  /*15d0*/  LOP3.LUT P3, RZ, R8, 0xff, RZ, 0xc0, !PT ;  /* 0x000000ff08ff7812 */ /* 0x000fe4000786c0ff */
[----:B-1----:R-:W-:-:S04]  /*15e0*/  IADD3 R13, P0, PT, R11, UR10, RZ ;  /* 0x0000000a0b0d7c10 */ /* 0x002fc8000ff1e0ff */
[----:B------:R-:W-:Y:S02]  /*15f0*/  IADD3.X R12, PT, PT, R12, UR11, RZ, P0, !PT ;  /* 0x0000000b0c0c7c10 */ /* 0x000fe400087fe4ff */
[----:B------:R-:W-:-:S04]  /*1600*/  ISETP.LT.U32.AND P0, PT, R13, R6, PT ;  /* 0x000000060d00720c */ /* 0x000fc80003f01070 */
[----:B------:R-:W-:-:S04]  /*1610*/  ISETP.LT.AND.EX P0, PT, R12, R7, PT, P0 ;  /* 0x000000070c00720c */ /* 0x000fc80003f01300 */
[----:B------:R-:W-:Y:S02]  /*1620*/  SEL R11, R13, R6, P0 ;  /* 0x000000060d0b7207 */ /* 0x000fe40000000000 */
[CC--:B--2---:R-:W-:Y:S02]  /*1630*/  ISETP.NE.AND P2, PT, R2.reuse, R5.reuse, P3 ;  /* 0x000000050200720c */ /* 0x0c4fe40001f45270 */
[----:B------:R-:W-:Y:S02]  /*1640*/  ISETP.NE.AND P1, PT, R2, R5, PT ;  /* 0x000000050200720c */ /* 0x000fe40003f25270 */
[----:B------:R-:W-:Y:S02]  /*1650*/  SEL R2, R12, R7, P0 ;  /* 0x000000070c027207 */ /* 0x000fe40000000000 */
[----:B------:R-:W-:-:S04]  /*1660*/  @!P3 SEL R8, RZ, 0x1, !P1 ;  /* 0x00000001ff08b807 */ /* 0x000fc80004800000 */
[----:B------:R-:W-:-:S03]  /*1670*/  SEL R8, R8, 0x1, !P2 ;  /* 0x0000000108087807 */ /* 0x000fc60005000000 */
[----:B------:R-:W-:Y:S02]  /*1680*/  @!P2 SEL R11, R13, R6, !P3 ;  /* 0x000000060d0ba207 */ /* 0x000fe40005800000 */
[----:B------:R-:W-:-:S03]  /*1690*/  @!P2 SEL R2, R12, R7, !P3 ;  /* 0x000000070c02a207 */ /* 0x000fc60005800000 */
[----:B------:R-:W-:Y:S02]  /*16a0*/  IMAD.MOV.U32 R6, RZ, RZ, R11 ;  /* 0x000000ffff067224 */ /* 0x000fe400078e000b */
[----:B------:R-:W-:-:S07]  /*16b0*/  IMAD.MOV.U32 R7, RZ, RZ, R2 ;  /* 0x000000ffff077224 */ /* 0x000fce00078e0002 */
.L_x_67:
[----:B------:R-:W-:Y:S05]  /*16c0*/  BSYNC.RECONVERGENT B1 ;  /* 0x0000000000017941 */ /* 0x000fea0003800200 */
.L_x_66:
[----:B------:R-:W-:-:S13]  /*16d0*/  ISETP.GE.AND P0, PT, R9, 0x100, PT ;  /* 0x000001000900780c */ /* 0x000fda0003f06270 */
[----:B------:R-:W-:Y:S05]  /*16e0*/  @!P0 BRA `(.L_x_76) ;  /* 0x0000000c00408947 */ /* 0x000fea0003800000 */
[----:B------:R-:W0:Y:S01]  /*16f0*/  S2R R9, SR_LANEID ;  /* 0x0000000000097919 */ /* 0x000e220000000000 */
[----:B------:R-:W-:Y:S01]  /*1700*/  LOP3.LUT R2, R8, 0xff, RZ, 0xc0, !PT ;  /* 0x000000ff08027812 */ /* 0x000fe200078ec0ff */
[----:B------:R-:W-:Y:S01]  /*1710*/  BSSY.RECONVERGENT B1, `(.L_x_77) ;  /* 0x0000016000017945 */ /* 0x000fe20003800200 */
[----:B------:R1:W2:Y:S04]  /*1720*/  SHFL.DOWN PT, R5, R6, 0x1, 0x1f ;  /* 0x08201f0006057f89 */ /* 0x0002a800000e0000 */
[----:B------:R1:W3:Y:S04]  /*1730*/  SHFL.DOWN PT, R4, R7, 0x1, 0x1f ;  /* 0x08201f0007047f89 */ /* 0x0002e800000e0000 */
[----:B------:R1:W4:Y:S01]  /*1740*/  SHFL.DOWN PT, R3, R2, 0x1, 0x1f ;  /* 0x08201f0002037f89 */ /* 0x00032200000e0000 */
        /* <DEDUP_REMOVED lines=18> */
.L_x_78:
[----:B------:R-:W-:Y:S05]  /*1870*/  BSYNC.RECONVERGENT B1 ;  /* 0x0000000000017941 */ /* 0x000fea0003800200 */
.L_x_77:
        /* <DEDUP_REMOVED lines=23> */
.L_x_80:
[----:B------:R-:W-:Y:S05]  /*19f0*/  BSYNC.RECONVERGENT B1 ;  /* 0x0000000000017941 */ /* 0x000fea0003800200 */
.L_x_79:
        /* <DEDUP_REMOVED lines=20> */
.L_x_82:
[----:B------:R-:W-:Y:S05]  /*1b40*/  BSYNC.RECONVERGENT B1 ;  /* 0x0000000000017941 */ /* 0x000fea0003800200 */
.L_x_81:
        /* <DEDUP_REMOVED lines=20> */
.L_x_84:
[----:B------:R-:W-:Y:S05]  /*1c90*/  BSYNC.RECONVERGENT B1 ;  /* 0x0000000000017941 */ /* 0x000fea0003800200 */
.L_x_83:
        /* <DEDUP_REMOVED lines=20> */
.L_x_86:
[----:B------:R-:W-:Y:S05]  /*1de0*/  BSYNC.RECONVERGENT B1 ;  /* 0x0000000000017941 */ /* 0x000fea0003800200 */
.L_x_85:
        /* <DEDUP_REMOVED lines=10> */
.L_x_88:
[----:B------:R-:W-:Y:S05]  /*1e90*/  BSYNC.RECONVERGENT B1 ;  /* 0x0000000000017941 */ /* 0x000fea0003800200 */
.L_x_87:
        /* <DEDUP_REMOVED lines=8> */
[----:B------:R-:W1:Y:S04]  /*1f20*/  LDS.64 R12, [UR4+0x20] ;  /* 0x00002004ff0c7984 */ /* 0x000e680008000a00 */
[----:B------:R-:W3:Y:S04]  /*1f30*/  LDS.U8 R16, [UR4+0x28] ;  /* 0x00002804ff107984 */ /* 0x000ee80008000000 */
[----:B------:R-:W3:Y:S04]  /*1f40*/  LDS.64 R10, [UR4+0x30] ;  /* 0x00003004ff0a7984 */ /* 0x000ee80008000a00 */
[----:B------:R-:W3:Y:S04]  /*1f50*/  LDS.U8 R17, [UR4+0x38] ;  /* 0x00003804ff117984 */ /* 0x000ee80008000000 */
[----:B0-----:R-:W0:Y:S04]  /*1f60*/  LDS.64 R2, [UR4+0x40] ;  /* 0x00004004ff027984 */ /* 0x001e280008000a00 */
[----:B------:R-:W0:Y:S04]  /*1f70*/  LDS.U8 R14, [UR4+0x48] ;  /* 0x00004804ff0e7984 */ /* 0x000e280008000000 */
[----:B--2-4-:R-:W2:Y:S01]  /*1f80*/  LDS.64 R4, [UR4+0x50] ;  /* 0x00005004ff047984 */ /* 0x014ea20008000a00 */
[----:B-----5:R-:W-:-:S04]  /*1f90*/  ISETP.NE.AND P2, PT, R9, RZ, PT ;  /* 0x000000ff0900720c */ /* 0x020fc80003f45270 */
[----:B------:R-:W-:Y:S02]  /*1fa0*/  @P4 SEL R9, R8, 0x1, !P2 ;  /* 0x0000000108094807 */ /* 0x000fe40005000000 */
[-C--:B-1----:R-:W-:Y:S02]  /*1fb0*/  ISETP.LT.U32.AND P0, PT, R12, R6.reuse, PT ;  /* 0x000000060c00720c */ /* 0x082fe40003f01070 */
[----:B------:R-:W-:Y:S02]  /*1fc0*/  LOP3.LUT P3, RZ, R9, 0xff, RZ, 0xc0, !PT ;  /* 0x000000ff09ff7812 */ /* 0x000fe4000786c0ff */
[----:B------:R-:W-:Y:S02]  /*1fd0*/  ISETP.LT.AND.EX P0, PT, R13, R7, PT, P0 ;  /* 0x000000070d00720c */ /* 0x000fe40003f01300 */
[----:B---3--:R-:W-:Y:S02]  /*1fe0*/  ISETP.NE.AND P5, PT, R16, RZ, PT ;  /* 0x000000ff1000720c */ /* 0x008fe40003fa5270 */
[----:B------:R-:W-:-:S02]  /*1ff0*/  @P2 SEL R6, R12, R6, P0 ;  /* 0x000000060c062207 */ /* 0x000fc40000000000 */
[C---:B------:R-:W-:Y:S02]  /*2000*/  @P2 SEL R7, R13.reuse, R7, P0 ;  /* 0x000000070d072207 */ /* 0x040fe40000000000 */
[----:B------:R-:W-:Y:S02]  /*2010*/  SEL R15, R12, R6, !P4 ;  /* 0x000000060c0f7207 */ /* 0x000fe40006000000 */
[----:B------:R-:W-:Y:S01]  /*2020*/  SEL R7, R13, R7, !P4 ;  /* 0x000000070d077207 */ /* 0x000fe20006000000 */
[----:B------:R-:W1:Y:S01]  /*2030*/  LDS.U8 R12, [UR4+0x58] ;  /* 0x00005804ff0c7984 */ /* 0x000e620008000000 */
[----:B------:R-:W-:Y:S02]  /*2040*/  ISETP.LT.U32.AND P0, PT, R10, R15, PT ;  /* 0x0000000f0a00720c */ /* 0x000fe40003f01070 */
[----:B------:R-:W-:Y:S02]  /*2050*/  @P3 SEL R16, R9, 0x1, !P5 ;  /* 0x0000000109103807 */ /* 0x000fe40006800000 */
[----:B------:R-:W-:Y:S01]  /*2060*/  ISETP.LT.AND.EX P0, PT, R11, R7, PT, P0 ;  /* 0x000000070b00720c */ /* 0x000fe20003f01300 */
[----:B------:R-:W3:Y:S01]  /*2070*/  LDS.64 R8, [UR4+0x60] ;  /* 0x00006004ff087984 */ /* 0x000ee20008000a00 */
[----:B------:R-:W-:-:S02]  /*2080*/  LOP3.LUT P2, RZ, R16, 0xff, RZ, 0xc0, !PT ;  /* 0x000000ff10ff7812 */ /* 0x000fc4000784c0ff */
[C---:B------:R-:W-:Y:S02]  /*2090*/  @P5 SEL R15, R10.reuse, R15, P0 ;  /* 0x0000000f0a0f5207 */ /* 0x040fe40000000000 */
[----:B------:R-:W-:Y:S02]  /*20a0*/  ISETP.NE.AND P4, PT, R17, RZ, PT ;  /* 0x000000ff1100720c */ /* 0x000fe40003f85270 */
[C---:B------:R-:W-:Y:S02]  /*20b0*/  @P5 SEL R7, R11.reuse, R7, P0 ;  /* 0x000000070b075207 */ /* 0x040fe40000000000 */
[----:B------:R-:W-:Y:S02]  /*20c0*/  SEL R13, R10, R15, !P3 ;  /* 0x0000000f0a0d7207 */ /* 0x000fe40005800000 */
[----:B------:R-:W-:Y:S01]  /*20d0*/  SEL R15, R11, R7, !P3 ;  /* 0x000000070b0f7207 */ /* 0x000fe20005800000 */
[----:B------:R-:W-:Y:S01]  /*20e0*/  LDS.U8 R10, [UR4+0x78] ;  /* 0x00007804ff0a7984 */ /* 0x000fe20008000000 */
[----:B0-----:R-:W-:-:S02]  /*20f0*/  ISETP.LT.U32.AND P0, PT, R2, R13, PT ;  /* 0x0000000d0200720c */ /* 0x001fc40003f01070 */
[----:B------:R-:W-:Y:S01]  /*2100*/  @P2 SEL R17, R16, 0x1, !P4 ;  /* 0x0000000110112807 */ /* 0x000fe20006000000 */
[----:B------:R-:W-:Y:S01]  /*2110*/  LDS.64 R6, [UR4+0x70] ;  /* 0x00007004ff067984 */ /* 0x000fe20008000a00 */
[----:B------:R-:W-:Y:S02]  /*2120*/  ISETP.LT.AND.EX P0, PT, R3, R15, PT, P0 ;  /* 0x0000000f0300720c */ /* 0x000fe40003f01300 */
[----:B------:R-:W-:Y:S01]  /*2130*/  LOP3.LUT P5, RZ, R17, 0xff, RZ, 0xc0, !PT ;  /* 0x000000ff11ff7812 */ /* 0x000fe200078ac0ff */
[----:B------:R-:W0:Y:S01]  /*2140*/  LDS.U8 R16, [UR4+0x68] ;  /* 0x00006804ff107984 */ /* 0x000e220008000000 */
[----:B------:R-:W-:Y:S02]  /*2150*/  @P4 SEL R13, R2, R13, P0 ;  /* 0x0000000d020d4207 */ /* 0x000fe40000000000 */
[----:B------:R-:W-:Y:S02]  /*2160*/  ISETP.NE.AND P3, PT, R14, RZ, PT ;  /* 0x000000ff0e00720c */ /* 0x000fe40003f65270 */
[----:B------:R-:W-:-:S02]  /*2170*/  @P4 SEL R15, R3, R15, P0 ;  /* 0x0000000f030f4207 */ /* 0x000fc40000000000 */
[----:B------:R-:W-:Y:S02]  /*2180*/  SEL R11, R2, R13, !P2 ;  /* 0x0000000d020b7207 */ /* 0x000fe40005000000 */
[----:B------:R-:W-:Y:S02]  /*2190*/  SEL R13, R3, R15, !P2 ;  /* 0x0000000f030d7207 */ /* 0x000fe40005000000 */
[----:B--2---:R-:W-:Y:S01]  /*21a0*/  ISETP.LT.U32.AND P0, PT, R4, R11, PT ;  /* 0x0000000b0400720c */ /* 0x004fe20003f01070 */
[----:B------:R-:W2:Y:S01]  /*21b0*/  LDS.64 R2, [UR4+0x80] ;  /* 0x00008004ff027984 */ /* 0x000ea20008000a00 */
[----:B------:R-:W-:Y:S02]  /*21c0*/  @P5 SEL R14, R17, 0x1, !P3 ;  /* 0x00000001110e5807 */ /* 0x000fe40005800000 */
[----:B------:R-:W-:Y:S02]  /*21d0*/  ISETP.LT.AND.EX P0, PT, R5, R13, PT, P0 ;  /* 0x0000000d0500720c */ /* 0x000fe40003f01300 */
[----:B------:R-:W-:-:S02]  /*21e0*/  LOP3.LUT P4, RZ, R14, 0xff, RZ, 0xc0, !PT ;  /* 0x000000ff0eff7812 */ /* 0x000fc4000788c0ff */
[----:B------:R-:W-:Y:S02]  /*21f0*/  @P3 SEL R11, R4, R11, P0 ;  /* 0x0000000b040b3207 */ /* 0x000fe40000000000 */
[----:B-1----:R-:W-:Y:S02]  /*2200*/  ISETP.NE.AND P2, PT, R12, RZ, PT ;  /* 0x000000ff0c00720c */ /* 0x002fe40003f45270 */
[C---:B------:R-:W-:Y:S02]  /*2210*/  @P3 SEL R13, R5.reuse, R13, P0 ;  /* 0x0000000d050d3207 */ /* 0x040fe40000000000 */
[----:B------:R-:W-:Y:S02]  /*2220*/  SEL R11, R4, R11, !P5 ;  /* 0x0000000b040b7207 */ /* 0x000fe40006800000 */
[----:B------:R-:W-:Y:S02]  /*2230*/  SEL R13, R5, R13, !P5 ;  /* 0x0000000d050d7207 */ /* 0x000fe40006800000 */
[----:B---3--:R-:W-:-:S02]  /*2240*/  ISETP.LT.U32.AND P0, PT, R8, R11, PT ;  /* 0x0000000b0800720c */ /* 0x008fc40003f01070 */
[----:B------:R-:W-:Y:S02]  /*2250*/  @P4 SEL R12, R14, 0x1, !P2 ;  /* 0x000000010e0c4807 */ /* 0x000fe40005000000 */
[C---:B------:R-:W-:Y:S02]  /*2260*/  ISETP.LT.AND.EX P0, PT, R9.reuse, R13, PT, P0 ;  /* 0x0000000d0900720c */ /* 0x040fe40003f01300 */
[----:B------:R-:W-:Y:S02]  /*2270*/  LOP3.LUT P5, RZ, R12, 0xff, RZ, 0xc0, !PT ;  /* 0x000000ff0cff7812 */ /* 0x000fe400078ac0ff */
[----:B------:R-:W-:Y:S02]  /*2280*/  @P2 SEL R11, R8, R11, P0 ;  /* 0x0000000b080b2207 */ /* 0x000fe40000000000 */
[----:B------:R-:W-:Y:S02]  /*2290*/  @P2 SEL R13, R9, R13, P0 ;  /* 0x0000000d090d2207 */ /* 0x000fe40000000000 */
[----:B0-----:R-:W-:-:S02]  /*22a0*/  ISETP.NE.AND P3, PT, R16, RZ, PT ;  /* 0x000000ff1000720c */ /* 0x001fc40003f65270 */
[----:B------:R-:W-:Y:S02]  /*22b0*/  SEL R5, R8, R11, !P4 ;  /* 0x0000000b08057207 */ /* 0x000fe40006000000 */
[----:B------:R-:W-:Y:S02]  /*22c0*/  SEL R9, R9, R13, !P4 ;  /* 0x0000000d09097207 */ /* 0x000fe40006000000 */
[----:B------:R-:W-:Y:S02]  /*22d0*/  ISETP.LT.U32.AND P0, PT, R6, R5, PT ;  /* 0x000000050600720c */ /* 0x000fe40003f01070 */
[----:B------:R-:W-:Y:S02]  /*22e0*/  @P5 SEL R16, R12, 0x1, !P3 ;  /* 0x000000010c105807 */ /* 0x000fe40005800000 */
[----:B------:R-:W-:Y:S02]  /*22f0*/  ISETP.LT.AND.EX P0, PT, R7, R9, PT, P0 ;  /* 0x000000090700720c */ /* 0x000fe40003f01300 */
[----:B------:R-:W-:-:S02]  /*2300*/  ISETP.NE.AND P4, PT, R10, RZ, PT ;  /* 0x000000ff0a00720c */ /* 0x000fc40003f85270 */
[----:B------:R-:W-:Y:S02]  /*2310*/  @P3 SEL R5, R6, R5, P0 ;  /* 0x0000000506053207 */ /* 0x000fe40000000000 */
[----:B------:R-:W-:Y:S02]  /*2320*/  LOP3.LUT P2, RZ, R16, 0xff, RZ, 0xc0, !PT ;  /* 0x000000ff10ff7812 */ /* 0x000fe4000784c0ff */
[C---:B------:R-:W-:Y:S02]  /*2330*/  @P3 SEL R9, R7.reuse, R9, P0 ;  /* 0x0000000907093207 */ /* 0x040fe40000000000 */
[----:B------:R-:W-:Y:S02]  /*2340*/  SEL R5, R6, R5, !P5 ;  /* 0x0000000506057207 */ /* 0x000fe40006800000 */
[----:B------:R-:W-:Y:S02]  /*2350*/  SEL R7, R7, R9, !P5 ;  /* 0x0000000907077207 */ /* 0x000fe40006800000 */
[----:B--2---:R-:W-:-:S04]  /*2360*/  ISETP.LT.U32.AND P0, PT, R2, R5, PT ;  /* 0x000000050200720c */ /* 0x004fc80003f01070 */
        /* <DEDUP_REMOVED lines=8> */
.L_x_76:
[----:B------:R-:W0:Y:S01]  /*23f0*/  S2R R13, SR_LANEID ;  /* 0x00000000000d7919 */ /* 0x000e220000000000 */
[----:B------:R-:W-:Y:S01]  /*2400*/  LOP3.LUT R2, R10, 0x3e0, RZ, 0xc0, !PT ;  /* 0x000003e00a027812 */ /* 0x000fe200078ec0ff */
[----:B------:R-:W-:Y:S04]  /*2410*/  BSSY.RECONVERGENT B1, `(.L_x_90) ;  /* 0x0000022000017945 */ /* 0x000fe80003800200 */
[----:B------:R-:W-:Y:S01]  /*2420*/  VIADD R4, R2, 0x20 ;  /* 0x0000002002047836 */ /* 0x000fe20000000000 */
[----:B------:R-:W-:-:S04]  /*2430*/  LOP3.LUT R2, RZ, R2, RZ, 0x33, !PT ;  /* 0x00000002ff027212 */ /* 0x000fc800078e33ff */
[----:B------:R-:W-:Y:S01]  /*2440*/  ISETP.GT.AND P0, PT, R4, R9, PT ;  /* 0x000000090400720c */ /* 0x000fe20003f04270 */
[----:B------:R-:W-:-:S05]  /*2450*/  IMAD.IADD R2, R9, 0x1, R2 ;  /* 0x0000000109027824 */ /* 0x000fca00078e0202 */
[----:B------:R-:W-:-:S05]  /*2460*/  SEL R2, R2, 0x1f, P0 ;  /* 0x0000001f02027807 */ /* 0x000fca0000000000 */
[----:B------:R1:W2:Y:S01]  /*2470*/  SHFL.DOWN PT, R4, R7, 0x1, R2 ;  /* 0x0820000007047989 */ /* 0x0002a200000e0002 */
[C---:B0-----:R-:W-:Y:S01]  /*2480*/  VIADD R3, R13.reuse, 0x2 ;  /* 0x000000020d037836 */ /* 0x041fe20000000000 */
[CC--:B------:R-:W-:Y:S01]  /*2490*/  ISETP.GE.AND P0, PT, R13.reuse, R2.reuse, PT ;  /* 0x000000020d00720c */ /* 0x0c0fe20003f06270 */
[C---:B------:R-:W-:Y:S01]  /*24a0*/  VIADD R11, R13.reuse, 0x8 ;  /* 0x000000080d0b7836 */ /* 0x040fe20000000000 */
[C---:B------:R-:W-:Y:S01]  /*24b0*/  ISETP.NE.AND P1, PT, R13.reuse, RZ, PT ;  /* 0x000000ff0d00720c */ /* 0x040fe20003f25270 */
[----:B------:R-:W-:Y:S01]  /*24c0*/  VIADD R5, R13, 0x4 ;  /* 0x000000040d057836 */ /* 0x000fe20000000000 */
[-C--:B------:R-:W-:Y:S02]  /*24d0*/  ISETP.GT.AND P5, PT, R3, R2.reuse, PT ;  /* 0x000000020300720c */ /* 0x080fe40003fa4270 */
[----:B------:R-:W-:Y:S02]  /*24e0*/  LOP3.LUT R3, R8, 0xff, RZ, 0xc0, !PT ;  /* 0x000000ff08037812 */ /* 0x000fe400078ec0ff */
[----:B------:R-:W-:-:S02]  /*24f0*/  ISETP.GT.AND P2, PT, R11, R2, PT ;  /* 0x000000020b00720c */ /* 0x000fc40003f44270 */
[----:B------:R1:W0:Y:S01]  /*2500*/  SHFL.DOWN PT, R11, R6, 0x1, R2 ;  /* 0x08200000060b7989 */ /* 0x00022200000e0002 */
[----:B------:R-:W-:Y:S01]  /*2510*/  ISETP.GT.AND P3, PT, R5, R2, PT ;  /* 0x000000020500720c */ /* 0x000fe20003f64270 */
[----:B------:R-:W-:Y:S02]  /*2520*/  VIADD R5, R13, 0x10 ;  /* 0x000000100d057836 */ /* 0x000fe40000000000 */
[----:B------:R1:W3:Y:S01]  /*2530*/  SHFL.DOWN PT, R3, R3, 0x1, R2 ;  /* 0x0820000003037989 */ /* 0x0002e200000e0002 */
[----:B--2---:R-:W-:Y:S09]  /*2540*/  @P0 BRA `(.L_x_91) ;  /* 0x0000000000380947 */ /* 0x004ff20003800000 */
[----:B---3--:R-:W-:Y:S01]  /*2550*/  LOP3.LUT P0, RZ, R3, 0xff, RZ, 0xc0, !PT ;  /* 0x000000ff03ff7812 */ /* 0x008fe2000780c0ff */
[----:B------:R-:W-:Y:S01]  /*2560*/  IMAD.MOV.U32 R13, RZ, RZ, 0x1 ;  /* 0x00000001ff0d7424 */ /* 0x000fe200078e00ff */
[----:B------:R-:W-:-:S04]  /*2570*/  LOP3.LUT P4, R12, R8, 0xff, RZ, 0xc0, !PT ;  /* 0x000000ff080c7812 */ /* 0x000fc8000788c0ff */
[----:B------:R-:W-:-:S13]  /*2580*/  PLOP3.LUT P0, PT, P4, P0, PT, 0x2f, 0xf2 ;  /* 0x0000000000f2781c */ /* 0x000fda0002700577 */
[----:B0-----:R-:W-:Y:S02]  /*2590*/  @!P0 ISETP.LT.U32.AND P4, PT, R11, R6, PT ;  /* 0x000000060b00820c */ /* 0x001fe40003f81070 */
[----:B------:R-:W-:Y:S02]  /*25a0*/  @P0 ISETP.NE.AND P6, PT, R12, RZ, PT ;  /* 0x000000ff0c00020c */ /* 0x000fe40003fc5270 */
[----:B------:R-:W-:Y:S02]  /*25b0*/  @!P0 PRMT R8, R13, 0x7610, R8 ;  /* 0x000076100d088816 */ /* 0x000fe40000000008 */
[----:B------:R-:W-:Y:S02]  /*25c0*/  @!P0 ISETP.LT.AND.EX P4, PT, R4, R7, PT, P4 ;  /* 0x000000070400820c */ /* 0x000fe40003f81340 */
[----:B------:R-:W-:Y:S02]  /*25d0*/  @P0 SEL R3, R3, R8, !P6 ;  /* 0x0000000803030207 */ /* 0x000fe40007000000 */
[----:B-1----:R-:W-:-:S02]  /*25e0*/  @!P0 SEL R6, R11, R6, P4 ;  /* 0x000000060b068207 */ /* 0x002fc40002000000 */
[C---:B------:R-:W-:Y:S02]  /*25f0*/  @!P0 SEL R7, R4.reuse, R7, P4 ;  /* 0x0000000704078207 */ /* 0x040fe40002000000 */
[----:B------:R-:W-:Y:S02]  /*2600*/  @P0 PRMT R8, R3, 0x7610, R8 ;  /* 0x0000761003080816 */ /* 0x000fe40000000008 */
[----:B------:R-:W-:Y:S02]  /*2610*/  @P0 SEL R6, R11, R6, !P6 ;  /* 0x000000060b060207 */ /* 0x000fe40007000000 */
[----:B------:R-:W-:-:S07]  /*2620*/  @P0 SEL R7, R4, R7, !P6 ;  /* 0x0000000704070207 */ /* 0x000fce0007000000 */
.L_x_91:
[----:B------:R-:W-:Y:S05]  /*2630*/  BSYNC.RECONVERGENT B1 ;  /* 0x0000000000017941 */ /* 0x000fea0003800200 */
.L_x_90:
[----:B---3--:R-:W-:Y:S01]  /*2640*/  LOP3.LUT R3, R8, 0xff, RZ, 0xc0, !PT ;  /* 0x000000ff08037812 */ /* 0x008fe200078ec0ff */
[----:B------:R2:W3:Y:S01]  /*2650*/  SHFL.DOWN PT, R4, R7, 0x2, R2 ;  /* 0x0840000007047989 */ /* 0x0004e200000e0002 */
[----:B------:R-:W-:Y:S01]  /*2660*/  ISETP.GT.AND P4, PT, R5, R2, PT ;  /* 0x000000020500720c */ /* 0x000fe20003f84270 */
[----:B------:R-:W-:Y:S02]  /*2670*/  BSSY.RECONVERGENT B1, `(.L_x_92) ;  /* 0x0000012000017945 */ /* 0x000fe40003800200 */
[----:B------:R2:W4:Y:S04]  /*2680*/  SHFL.DOWN PT, R5, R6, 0x2, R2 ;  /* 0x0840000006057989 */ /* 0x00052800000e0002 */
[----:B------:R2:W0:Y:S01]  /*2690*/  SHFL.DOWN PT, R3, R3, 0x2, R2 ;  /* 0x0840000003037989 */ /* 0x00042200000e0002 */
        /* <DEDUP_REMOVED lines=10> */
[----:B-12---:R-:W-:-:S02]  /*2740*/  @!P0 SEL R6, R5, R6, P5 ;  /* 0x0000000605068207 */ /* 0x006fc40002800000 */
[C---:B------:R-:W-:Y:S02]  /*2750*/  @!P0 SEL R7, R4.reuse, R7, P5 ;  /* 0x0000000704078207 */ /* 0x040fe40002800000 */
[----:B------:R-:W-:Y:S02]  /*2760*/  @P0 PRMT R8, R3, 0x7610, R8 ;  /* 0x0000761003080816 */ /* 0x000fe40000000008 */
[----:B------:R-:W-:Y:S02]  /*2770*/  @P0 SEL R6, R5, R6, !P6 ;  /* 0x0000000605060207 */ /* 0x000fe40007000000 */
[----:B------:R-:W-:-:S07]  /*2780*/  @P0 SEL R7, R4, R7, !P6 ;  /* 0x0000000704070207 */ /* 0x000fce0007000000 */
.L_x_93:
[----:B------:R-:W-:Y:S05]  /*2790*/  BSYNC.RECONVERGENT B1 ;  /* 0x0000000000017941 */ /* 0x000fea0003800200 */
.L_x_92:
[----:B0-----:R-:W-:Y:S01]  /*27a0*/  LOP3.LUT R3, R8, 0xff, RZ, 0xc0, !PT ;  /* 0x000000ff08037812 */ /* 0x001fe200078ec0ff */
[----:B----4-:R0:W4:Y:S01]  /*27b0*/  SHFL.DOWN PT, R5, R6, 0x4, R2 ;  /* 0x0880000006057989 */ /* 0x01012200000e0002 */
[----:B------:R-:W-:Y:S03]  /*27c0*/  BSSY.RECONVERGENT B1, `(.L_x_94) ;  /* 0x0000012000017945 */ /* 0x000fe60003800200 */
[----:B---3--:R0:W3:Y:S04]  /*27d0*/  SHFL.DOWN PT, R4, R7, 0x4, R2 ;  /* 0x0880000007047989 */ /* 0x0080e800000e0002 */
        /* <DEDUP_REMOVED lines=16> */
.L_x_95:
[----:B------:R-:W-:Y:S05]  /*28e0*/  BSYNC.RECONVERGENT B1 ;  /* 0x0000000000017941 */ /* 0x000fea0003800200 */
.L_x_94:
        /* <DEDUP_REMOVED lines=20> */
.L_x_97:
[----:B------:R-:W-:Y:S05]  /*2a30*/  BSYNC.RECONVERGENT B1 ;  /* 0x0000000000017941 */ /* 0x000fea0003800200 */
.L_x_96:
        /* <DEDUP_REMOVED lines=8> */
[----:B-12---:R-:W-:-:S04]  /*2ac0*/  LOP3.LUT P2, R2, R8, 0xff, RZ, 0xc0, !PT ;  /* 0x000000ff08027812 */ /* 0x006fc8000784c0ff */
[----:B------:R-:W-:-:S13]  /*2ad0*/  PLOP3.LUT P0, PT, P2, P0, PT, 0x2f, 0xf2 ;  /* 0x0000000000f2781c */ /* 0x000fda0001700577 */
[----:B----4-:R-:W-:Y:S02]  /*2ae0*/  @!P0 ISETP.LT.U32.AND P2, PT, R5, R6, PT ;  /* 0x000000060500820c */ /* 0x010fe40003f41070 */
[----:B------:R-:W-:Y:S02]  /*2af0*/  @P0 ISETP.NE.AND P3, PT, R2, RZ, PT ;  /* 0x000000ff0200020c */ /* 0x000fe40003f65270 */
[----:B------:R-:W-:Y:S02]  /*2b00*/  @!P0 PRMT R8, R11, 0x7610, R8 ;  /* 0x000076100b088816 */ /* 0x000fe40000000008 */
[----:B---3--:R-:W-:Y:S02]  /*2b10*/  @!P0 ISETP.LT.AND.EX P2, PT, R4, R7, PT, P2 ;  /* 0x000000070400820c */ /* 0x008fe40003f41320 */
[----:B------:R-:W-:Y:S02]  /*2b20*/  @P0 SEL R2, R3, R8, !P3 ;  /* 0x0000000803020207 */ /* 0x000fe40005800000 */
[----:B------:R-:W-:-:S02]  /*2b30*/  @!P0 SEL R6, R5, R6, P2 ;  /* 0x0000000605068207 */ /* 0x000fc40001000000 */
[----:B------:R-:W-:Y:S02]  /*2b40*/  @!P0 SEL R7, R4, R7, P2 ;  /* 0x0000000704078207 */ /* 0x000fe40001000000 */
[----:B------:R-:W-:Y:S02]  /*2b50*/  @P0 PRMT R8, R2, 0x7610, R8 ;  /* 0x0000761002080816 */ /* 0x000fe40000000008 */
[----:B------:R-:W-:Y:S02]  /*2b60*/  @P0 SEL R6, R5, R6, !P3 ;  /* 0x0000000605060207 */ /* 0x000fe40005800000 */
[----:B------:R-:W-:-:S07]  /*2b70*/  @P0 SEL R7, R4, R7, !P3 ;  /* 0x0000000704070207 */ /* 0x000fce0005800000 */
.L_x_99:
[----:B------:R-:W-:Y:S05]  /*2b80*/  BSYNC.RECONVERGENT B1 ;  /* 0x0000000000017941 */ /* 0x000fea0003800200 */
.L_x_98:
[----:B------:R-:W-:Y:S04]  /*2b90*/  BSSY.RECONVERGENT B1, `(.L_x_100) ;  /* 0x000000a000017945 */ /* 0x000fe80003800200 */
[----:B------:R-:W-:Y:S05]  /*2ba0*/  @P1 BRA `(.L_x_101) ;  /* 0x0000000000201947 */ /* 0x000fea0003800000 */
[----:B---3--:R-:W3:Y:S01]  /*2bb0*/  S2R R4, SR_CgaCtaId ;  /* 0x0000000000047919 */ /* 0x008ee20000008800 */
[----:B0-----:R-:W-:Y:S02]  /*2bc0*/  MOV R3, 0x400 ;  /* 0x0000040000037802 */ /* 0x001fe40000000f00 */
[----:B-12---:R-:W-:-:S04]  /*2bd0*/  SHF.R.U32.HI R2, RZ, 0x1, R10 ;  /* 0x00000001ff027819 */ /* 0x006fc8000001160a */
[----:B------:R-:W-:Y:S02]  /*2be0*/  LOP3.LUT R2, R2, 0x1f0, RZ, 0xc0, !PT ;  /* 0x000001f002027812 */ /* 0x000fe400078ec0ff */
[----:B---3--:R-:W-:-:S05]  /*2bf0*/  LEA R3, R4, R3, 0x18 ;  /* 0x0000000304037211 */ /* 0x008fca00078ec0ff */
[----:B------:R-:W-:-:S05]  /*2c00*/  IMAD.IADD R3, R2, 0x1, R3 ;  /* 0x0000000102037824 */ /* 0x000fca00078e0203 */
[----:B------:R0:W-:Y:S04]  /*2c10*/  STS.64 [R3+0x10], R6 ;  /* 0x0000100603007388 */ /* 0x0001e80000000a00 */
[----:B------:R0:W-:Y:S02]  /*2c20*/  STS.U8 [R3+0x8], R8 ;  /* 0x0000080803007388 */ /* 0x0001e40000000000 */
.L_x_101:
[----:B------:R-:W-:Y:S05]  /*2c30*/  BSYNC.RECONVERGENT B1 ;  /* 0x0000000000017941 */ /* 0x000fea0003800200 */
.L_x_100:
[----:B------:R-:W-:Y:S01]  /*2c40*/  BAR.SYNC.DEFER_BLOCKING 0x0 ;  /* 0x0000000000007b1d */ /* 0x000fe20000010000 */
[----:B------:R-:W-:-:S13]  /*2c50*/  ISETP.NE.AND P1, PT, R10, RZ, PT ;  /* 0x000000ff0a00720c */ /* 0x000fda0003f25270 */
[----:B------:R-:W-:Y:S05]  /*2c60*/  @P1 BRA `(.L_x_89) ;  /* 0x0000003000481947 */ /* 0x000fea0003800000 */
[C---:B------:R-:W-:Y:S02]  /*2c70*/  ISETP.GE.AND P0, PT, R9.reuse, 0x21, PT ;  /* 0x000000210900780c */ /* 0x040fe40003f06270 */
[C---:B------:R-:W-:Y:S02]  /*2c80*/  ISETP.GE.AND P2, PT, R9.reuse, 0x41, PT ;  /* 0x000000410900780c */ /* 0x040fe40003f46270 */
[C---:B------:R-:W-:Y:S02]  /*2c90*/  ISETP.GE.AND P3, PT, R9.reuse, 0x61, PT ;  /* 0x000000610900780c */ /* 0x040fe40003f66270 */
[----:B------:R-:W-:-:S07]  /*2ca0*/  ISETP.GE.AND P4, PT, R9, 0x81, PT ;  /* 0x000000810900780c */ /* 0x000fce0003f86270 */
[----:B------:R-:W-:Y:S06]  /*2cb0*/  @!P0 BRA `(.L_x_102) ;  /* 0x00000000003c8947 */ /* 0x000fec0003800000 */
[----:B------:R-:W5:Y:S01]  /*2cc0*/  S2UR UR5, SR_CgaCtaId ;  /* 0x00000000000579c3 */ /* 0x000f620000008800 */
[----:B------:R-:W-:Y:S01]  /*2cd0*/  UMOV UR4, 0x400 ;  /* 0x0000040000047882 */ /* 0x000fe20000000000 */
[----:B------:R-:W-:Y:S01]  /*2ce0*/  LOP3.LUT P5, RZ, R8, 0xff, RZ, 0xc0, !PT ;  /* 0x000000ff08ff7812 */ /* 0x000fe200078ac0ff */
[----:B-----5:R-:W-:-:S09]  /*2cf0*/  ULEA UR4, UR5, UR4, 0x18 ;  /* 0x0000000405047291 */ /* 0x020fd2000f8ec0ff */
[----:B---3--:R-:W3:Y:S04]  /*2d00*/  LDS.U8 R4, [UR4+0x18] ;  /* 0x00001804ff047984 */ /* 0x008ee80008000000 */
[----:B012---:R-:W0:Y:S01]  /*2d10*/  LDS.64 R2, [UR4+0x20] ;  /* 0x00002004ff027984 */ /* 0x007e220008000a00 */
[----:B---3--:R-:W-:Y:S02]  /*2d20*/  ISETP.NE.AND P6, PT, R4, RZ, PT ;  /* 0x000000ff0400720c */ /* 0x008fe40003fc5270 */
        /* <DEDUP_REMOVED lines=8> */
.L_x_102:
[----:B------:R-:W-:Y:S01]  /*2db0*/  ISETP.GE.AND P5, PT, R9, 0xa1, PT ;  /* 0x000000a10900780c */ /* 0x000fe20003fa6270 */
[----:B------:R-:W-:-:S12]  /*2dc0*/  @!P2 BRA `(.L_x_103) ;  /* 0x00000000003ca947 */ /* 0x000fd80003800000 */
        /* <DEDUP_REMOVED lines=15> */
.L_x_103:
        /* <DEDUP_REMOVED lines=17> */
.L_x_104:
        /* <DEDUP_REMOVED lines=17> */
.L_x_105:
[----:B------:R-:W-:Y:S05]  /*30e0*/  @!P5 BRA `(.L_x_106) ;  /* 0x00000000003cd947 */ /* 0x000fea0003800000 */
        /* <DEDUP_REMOVED lines=15> */
.L_x_106:
        /* <DEDUP_REMOVED lines=16> */
.L_x_107:
        /* <DEDUP_REMOVED lines=17> */
.L_x_65:
[----:B------:R-:W0:Y:S01]  /*33f0*/  S2R R4, SR_TID.X ;  /* 0x0000000000047919 */ /* 0x000e220000002100 */
[----:B------:R-:W1:Y:S01]  /*3400*/  LDCU.128 UR8, c[0x0][0x380] ;  /* 0x00007000ff0877ac */ /* 0x000e620008000c00 */
[----:B------:R-:W2:Y:S01]  /*3410*/  LDCU.64 UR6, c[0x0][0x3a0] ;  /* 0x00007400ff0677ac */ /* 0x000ea20008000a00 */
[----:B0-----:R-:W-:-:S05]  /*3420*/  IADD3 R5, P0, PT, R11, R4, RZ ;  /* 0x000000040b057210 */ /* 0x001fca0007f1e0ff */
[----:B------:R-:W-:Y:S02]  /*3430*/  IMAD.SHL.U32 R6, R5, 0x4, RZ ;  /* 0x0000000405067824 */ /* 0x000fe400078e00ff */
[----:B------:R-:W-:-:S03]  /*3440*/  IMAD.X R8, RZ, RZ, RZ, P0 ;  /* 0x000000ffff087224 */ /* 0x000fc600000e06ff */
[C---:B-1----:R-:W-:Y:S02]  /*3450*/  IADD3 R12, P0, PT, R6.reuse, UR8, RZ ;  /* 0x00000008060c7c10 */ /* 0x042fe4000ff1e0ff */
[----:B------:R-:W-:Y:S02]  /*3460*/  SHF.L.U64.HI R5, R5, 0x2, R8 ;  /* 0x0000000205057819 */ /* 0x000fe40000010208 */
[----:B------:R-:W-:Y:S02]  /*3470*/  IADD3 R6, P1, PT, R6, UR10, RZ ;  /* 0x0000000a06067c10 */ /* 0x000fe4000ff3e0ff */
[C---:B------:R-:W-:Y:S02]  /*3480*/  IADD3.X R13, PT, PT, R5.reuse, UR9, RZ, P0, !PT ;  /* 0x00000009050d7c10 */ /* 0x040fe400087fe4ff */
[----:B------:R-:W-:-:S03]  /*3490*/  IADD3.X R7, PT, PT, R5, UR11, RZ, P1, !PT ;  /* 0x0000000b05077c10 */ /* 0x000fc60008ffe4ff */
[----:B------:R-:W3:Y:S04]  /*34a0*/  LDG.E R9, desc[UR12][R12.64] ;  /* 0x0000000c0c097981 */ /* 0x000ee8000c1e1900 */
[----:B------:R-:W3:Y:S04]  /*34b0*/  LDG.E R14, desc[UR12][R6.64] ;  /* 0x0000000c060e7981 */ /* 0x000ee8000c1e1900 */
[----:B------:R-:W4:Y:S04]  /*34c0*/  LDG.E R8, desc[UR12][R12.64+0x800] ;  /* 0x0008000c0c087981 */ /* 0x000f28000c1e1900 */
[----:B------:R-:W4:Y:S04]  /*34d0*/  LDG.E R5, desc[UR12][R6.64+0x800] ;  /* 0x0008000c06057981 */ /* 0x000f28000c1e1900 */
[----:B------:R-:W5:Y:S04]  /*34e0*/  LDG.E R15, desc[UR12][R12.64+0x400] ;  /* 0x0004000c0c0f7981 */ /* 0x000f68000c1e1900 */
[----:B------:R-:W5:Y:S04]  /*34f0*/  LDG.E R16, desc[UR12][R6.64+0x400] ;  /* 0x0004000c06107981 */ /* 0x000f68000c1e1900 */
[----:B------:R0:W5:Y:S04]  /*3500*/  LDG.E R10, desc[UR12][R12.64+0xc00] ;  /* 0x000c000c0c0a7981 */ /* 0x000168000c1e1900 */
[----:B------:R1:W5:Y:S01]  /*3510*/  LDG.E R17, desc[UR12][R6.64+0xc00] ;  /* 0x000c000c06117981 */ /* 0x000362000c1e1900 */
[----:B--2---:R-:W-:-:S02]  /*3520*/  IADD3 R23, P1, PT, R11, UR6, RZ ;  /* 0x000000060b177c10 */ /* 0x004fc4000ff3e0ff */
[----:B---3--:R-:W-:Y:S01]  /*3530*/  ISETP.NE.AND P0, PT, R9, R14, PT ;  /* 0x0000000e0900720c */ /* 0x008fe20003f05270 */
[C---:B------:R-:W-:Y:S02]  /*3540*/  VIADD R9, R4.reuse, 0x100 ;  /* 0x0000010004097836 */ /* 0x040fe40000000000 */
[----:B------:R-:W-:-:S03]  /*3550*/  VIADD R14, R4, 0x200 ;  /* 0x00000200040e7836 */ /* 0x000fc60000000000 */
[----:B------:R-:W-:Y:S01]  /*3560*/  SEL R18, R4, R9, P0 ;  /* 0x0000000904127207 */ /* 0x000fe20000000000 */
[----:B------:R-:W-:Y:S01]  /*3570*/  IMAD.U32 R9, RZ, RZ, UR7 ;  /* 0x00000007ff097e24 */ /* 0x000fe2000f8e00ff */
[-C--:B------:R-:W-:Y:S02]  /*3580*/  IADD3 R19, P3, PT, R14, R23.reuse, RZ ;  /* 0x000000170e137210 */ /* 0x080fe40007f7e0ff */
[----:B------:R-:W-:Y:S01]  /*3590*/  IADD3 R14, P4, PT, R18, R23, RZ ;  /* 0x00000017120e7210 */ /* 0x000fe20007f9e0ff */
[----:B0-----:R-:W-:Y:S01]  /*35a0*/  IMAD.X R13, RZ, RZ, R9, P1 ;  /* 0x000000ffff0d7224 */ /* 0x001fe200008e0609 */
[----:B----4-:R-:W-:Y:S02]  /*35b0*/  ISETP.NE.AND P2, PT, R8, R5, PT ;  /* 0x000000050800720c */ /* 0x010fe40003f45270 */
[----:B------:R-:W-:Y:S01]  /*35c0*/  ISETP.LT.U32.AND P1, PT, R19, R14, PT ;  /* 0x0000000e1300720c */ /* 0x000fe20003f21070 */
[--C-:B------:R-:W-:Y:S01]  /*35d0*/  IMAD.X R12, RZ, RZ, R13.reuse, P3 ;  /* 0x000000ffff0c7224 */ /* 0x100fe200018e060d */
[----:B-----5:R-:W-:Y:S01]  /*35e0*/  ISETP.NE.OR P0, PT, R15, R16, P0 ;  /* 0x000000100f00720c */ /* 0x020fe20000705670 */
[----:B-1----:R-:W-:Y:S01]  /*35f0*/  IMAD.X R7, RZ, RZ, R13, P4 ;  /* 0x000000ffff077224 */ /* 0x002fe200020e060d */
[----:B------:R-:W-:-:S04]  /*3600*/  IADD3 R13, P4, PT, R19, 0x100, RZ ;  /* 0x00000100130d7810 */ /* 0x000fc80007f9e0ff */
[----:B------:R-:W-:Y:S02]  /*3610*/  ISETP.LT.AND.EX P1, PT, R12, R7, PT, P1 ;  /* 0x000000070c00720c */ /* 0x000fe40003f21310 */
[----:B------:R-:W-:Y:S02]  /*3620*/  ISETP.NE.AND P3, PT, R10, R17, PT ;  /* 0x000000110a00720c */ /* 0x000fe40003f65270 */
[----:B------:R-:W-:Y:S02]  /*3630*/  @P2 SEL R14, R19, R14, P1 ;  /* 0x0000000e130e2207 */ /* 0x000fe40000800000 */
[----:B------:R-:W-:Y:S02]  /*3640*/  @P2 SEL R7, R12, R7, P1 ;  /* 0x000000070c072207 */ /* 0x000fe40000800000 */
[----:B------:R-:W-:Y:S02]  /*3650*/  ISETP.GE.U32.AND P1, PT, R21, UR5, PT ;  /* 0x0000000515007c0c */ /* 0x000fe4000bf26070 */
[----:B------:R-:W-:-:S02]  /*3660*/  SEL R6, R14, R19, P0 ;  /* 0x000000130e067207 */ /* 0x000fc40000000000 */
[----:B------:R-:W-:Y:S02]  /*3670*/  ISETP.GE.U32.AND.EX P1, PT, R20, UR4, PT, P1 ;  /* 0x0000000414007c0c */ /* 0x000fe4000bf26110 */
[----:B------:R-:W-:Y:S01]  /*3680*/  SEL R7, R7, R12, P0 ;  /* 0x0000000c07077207 */ /* 0x000fe20000000000 */
[----:B------:R-:W-:Y:S01]  /*3690*/  IMAD.X R12, RZ, RZ, R12, P4 ;  /* 0x000000ffff0c7224 */ /* 0x000fe200020e060c */
[----:B------:R-:W-:Y:S02]  /*36a0*/  ISETP.LT.U32.AND P2, PT, R13, R6, PT ;  /* 0x000000060d00720c */ /* 0x000fe40003f41070 */
[----:B------:R-:W-:Y:S02]  /*36b0*/  ISETP.NE.OR P0, PT, R8, R5, P0 ;  /* 0x000000050800720c */ /* 0x000fe40000705670 */
[----:B------:R-:W-:Y:S02]  /*36c0*/  ISETP.LT.AND.EX P2, PT, R12, R7, PT, P2 ;  /* 0x000000070c00720c */ /* 0x000fe40003f41320 */
[----:B------:R-:W-:-:S02]  /*36d0*/  ISETP.NE.OR P4, PT, R10, R17, P0 ;  /* 0x000000110a00720c */ /* 0x000fc40000785670 */
[----:B------:R-:W-:Y:S02]  /*36e0*/  @P3 SEL R6, R13, R6, P2 ;  /* 0x000000060d063207 */ /* 0x000fe40001000000 */
[----:B------:R-:W-:Y:S02]  /*36f0*/  @P3 SEL R7, R12, R7, P2 ;  /* 0x000000070c073207 */ /* 0x000fe40001000000 */
[----:B------:R-:W-:Y:S02]  /*3700*/  SEL R8, RZ, 0x1, !P4 ;  /* 0x00000001ff087807 */ /* 0x000fe40006000000 */
[----:B------:R-:W-:Y:S02]  /*3710*/  SEL R6, R6, R13, P0 ;  /* 0x0000000d06067207 */ /* 0x000fe40000000000 */
[----:B------:R-:W-:Y:S01]  /*3720*/  SEL R7, R7, R12, P0 ;  /* 0x0000000c07077207 */ /* 0x000fe20000000000 */
[----:B------:R-:W-:Y:S06]  /*3730*/  @!P1 BRA `(.L_x_108) ;  /* 0x0000001800549947 */ /* 0x000fec0003800000 */
[----:B------:R-:W-:Y:S02]  /*3740*/  IADD3 R10, P1, PT, R11, UR5, RZ ;  /* 0x000000050b0a7c10 */ /* 0x000fe4000ff3e0ff */
[----:B------:R-:W-:Y:S02]  /*3750*/  IADD3 R13, P2, PT, R2, -0x400, RZ ;  /* 0xfffffc00020d7810 */ /* 0x000fe40007f5e0ff */
[----:B------:R-:W-:Y:S01]  /*3760*/  LOP3.LUT R5, RZ, R4, RZ, 0x33, !PT ;  /* 0x00000004ff057212 */ /* 0x000fe200078e33ff */
[----:B------:R-:W-:Y:S01]  /*3770*/  IMAD.X R12, RZ, RZ, UR4, P1 ;  /* 0x00000004ff0c7e24 */ /* 0x000fe200088e06ff */
[----:B------:R-:W-:Y:S01]  /*3780*/  ISETP.GT.U32.AND P0, PT, R10, R13, PT ;  /* 0x0000000d0a00720c */ /* 0x000fe20003f04070 */
[----:B------:R-:W-:Y:S01]  /*3790*/  UMOV UR4, URZ ;  /* 0x000000ff00047c82 */ /* 0x000fe20008000000 */
[----:B------:R-:W-:Y:S02]  /*37a0*/  IADD3.X R17, PT, PT, R3, -0x1, RZ, P2, !PT ;  /* 0xffffffff03117810 */ /* 0x000fe400017fe4ff */
[----:B------:R-:W-:-:S02]  /*37b0*/  IADD3 R16, PT, PT, R2, -UR5, R5 ;  /* 0x8000000502107c10 */ /* 0x000fc4000fffe005 */
[----:B------:R-:W-:-:S03]  /*37c0*/  ISETP.GT.U32.AND.EX P0, PT, R12, R17, PT, P0 ;  /* 0x000000110c00720c */ /* 0x000fc60003f04100 */
[----:B------:R-:W-:-:S10]  /*37d0*/  IMAD.IADD R16, R16, 0x1, -R11 ;  /* 0x0000000110107824 */ /* 0x000fd400078e0a0b */
[----:B------:R-:W-:Y:S05]  /*37e0*/  @P0 BRA `(.L_x_109) ;  /* 0x0000000400540947 */ /* 0x000fea0003800000 */
[----:B------:R-:W0:Y:S01]  /*37f0*/  LDC.64 R2, c[0x0][0x3d8] ;  /* 0x0000f600ff027b82 */ /* 0x000e220000000a00 */
[----:B------:R-:W1:Y:S01]  /*3800*/  LDCU.64 UR6, c[0x0][0x3a0] ;  /* 0x00007400ff0677ac */ /* 0x000e620008000a00 */
[----:B------:R-:W2:Y:S01]  /*3810*/  LDCU.128 UR8, c[0x0][0x380] ;  /* 0x00007000ff0877ac */ /* 0x000ea20008000c00 */
[----:B------:R-:W-:Y:S01]  /*3820*/  NOP ;  /* 0x0000000000007918 */ /* 0x000fe20000000000 */
.L_x_110:
[----:B------:R-:W3:Y:S02]  /*3830*/  S2R R21, SR_TID.X ;  /* 0x0000000000157919 */ /* 0x000ee40000002100 */
[----:B---3--:R-:W-:-:S05]  /*3840*/  IADD3 R21, P0, PT, R21, R10, RZ ;  /* 0x0000000a15157210 */ /* 0x008fca0007f1e0ff */
[----:B------:R-:W-:Y:S02]  /*3850*/  IMAD.X R24, RZ, RZ, R12, P0 ;  /* 0x000000ffff187224 */ /* 0x000fe400000e060c */
[----:B------:R-:W-:-:S03]  /*3860*/  IMAD.SHL.U32 R4, R21, 0x4, RZ ;  /* 0x0000000415047824 */ /* 0x000fc600078e00ff */
[----:B------:R-:W-:Y:S02]  /*3870*/  SHF.L.U64.HI R5, R21, 0x2, R24 ;  /* 0x0000000215057819 */ /* 0x000fe40000010218 */
[C---:B--2---:R-:W-:Y:S02]  /*3880*/  IADD3 R14, P0, PT, R4.reuse, UR8, RZ ;  /* 0x00000008040e7c10 */ /* 0x044fe4000ff1e0ff */
        /* <DEDUP_REMOVED lines=9> */
[----:B------:R5:W4:Y:S04]  /*3920*/  LDG.E R11, desc[UR12][R14.64+0xc00] ;  /* 0x000c000c0e0b7981 */ /* 0x000b28000c1e1900 */
[----:B------:R0:W4:Y:S01]  /*3930*/  LDG.E R18, desc[UR12][R4.64+0xc00] ;  /* 0x000c000c04127981 */ /* 0x000122000c1e1900 */
[----:B-1----:R-:W-:Y:S01]  /*3940*/  IADD3 R21, P0, PT, R21, UR6, RZ ;  /* 0x0000000615157c10 */ /* 0x002fe2000ff1e0ff */
[----:B------:R-:W-:Y:S01]  /*3950*/  IMAD.MOV.U32 R25, RZ, RZ, R7 ;  /* 0x000000ffff197224 */ /* 0x000fe200078e0007 */
[----:B------:R-:W-:Y:S01]  /*3960*/  LOP3.LUT P4, RZ, R8, 0xff, RZ, 0xc0, !PT ;  /* 0x000000ff08ff7812 */ /* 0x000fe2000788c0ff */
[----:B------:R-:W-:Y:S01]  /*3970*/  USHF.R.S32.HI UR14, URZ, 0x1f, UR5 ;  /* 0x0000001fff0e7899 */ /* 0x000fe20008011405 */
[----:B-----5:R-:W-:-:S02]  /*3980*/  IADD3 R15, P5, PT, R21, 0x100, RZ ;  /* 0x00000100150f7810 */ /* 0x020fc40007fbe0ff */
[----:B--2---:R-:W-:Y:S01]  /*3990*/  ISETP.NE.AND P2, PT, R9, R26, PT ;  /* 0x0000001a0900720c */ /* 0x004fe20003f45270 */
[----:B------:R-:W-:Y:S02]  /*39a0*/  IMAD.U32 R9, RZ, RZ, UR7 ;  /* 0x00000007ff097e24 */ /* 0x000fe4000f8e00ff */
[----:B------:R-:W-:Y:S01]  /*39b0*/  IMAD.MOV.U32 R26, RZ, RZ, R6 ;  /* 0x000000ffff1a7224 */ /* 0x000fe200078e0006 */
[----:B------:R-:W-:Y:S01]  /*39c0*/  SEL R7, RZ, 0x1, !P2 ;  /* 0x00000001ff077807 */ /* 0x000fe20005000000 */
[----:B------:R-:W-:-:S04]  /*39d0*/  IMAD.X R6, R24, 0x1, R9, P0 ;  /* 0x0000000118067824 */ /* 0x000fc800000e0609 */
[----:B------:R-:W-:Y:S02]  /*39e0*/  @P4 SEL R7, R8, 0x1, !P2 ;  /* 0x0000000108074807 */ /* 0x000fe40005000000 */
[----:B------:R-:W-:Y:S01]  /*39f0*/  ISETP.LT.U32.AND P0, PT, R21, R26, PT ;  /* 0x0000001a1500720c */ /* 0x000fe20003f01070 */
[----:B------:R-:W-:Y:S01]  /*3a00*/  IMAD.X R8, RZ, RZ, R6, P5 ;  /* 0x000000ffff087224 */ /* 0x000fe200028e0606 */
[----:B---3--:R-:W-:Y:S02]  /*3a10*/  ISETP.NE.AND P3, PT, R23, R22, PT ;  /* 0x000000161700720c */ /* 0x008fe40003f65270 */
[----:B------:R-:W-:Y:S02]  /*3a20*/  ISETP.LT.AND.EX P0, PT, R6, R25, PT, P0 ;  /* 0x000000190600720c */ /* 0x000fe40003f01300 */
[----:B------:R-:W-:Y:S02]  /*3a30*/  LOP3.LUT P1, RZ, R7, 0xff, RZ, 0xc0, !PT ;  /* 0x000000ff07ff7812 */ /* 0x000fe4000782c0ff */
[----:B------:R-:W-:-:S02]  /*3a40*/  @P2 SEL R26, R21, R26, P0 ;  /* 0x0000001a151a2207 */ /* 0x000fc40000000000 */
[C---:B------:R-:W-:Y:S02]  /*3a50*/  @P2 SEL R25, R6.reuse, R25, P0 ;  /* 0x0000001906192207 */ /* 0x040fe40000000000 */
[----:B0-----:R-:W-:Y:S02]  /*3a60*/  SEL R4, R21, R26, !P4 ;  /* 0x0000001a15047207 */ /* 0x001fe40006000000 */
[----:B------:R-:W-:Y:S02]  /*3a70*/  SEL R5, R6, R25, !P4 ;  /* 0x0000001906057207 */ /* 0x000fe40006000000 */
[----:B------:R-:W-:Y:S02]  /*3a80*/  ISETP.LT.U32.AND P0, PT, R15, R4, PT ;  /* 0x000000040f00720c */ /* 0x000fe40003f01070 */
[----:B----4-:R-:W-:Y:S02]  /*3a90*/  ISETP.NE.AND P2, PT, R19, R20, PT ;  /* 0x000000141300720c */ /* 0x010fe40003f45270 */
[----:B------:R-:W-:-:S02]  /*3aa0*/  ISETP.LT.AND.EX P0, PT, R8, R5, PT, P0 ;  /* 0x000000050800720c */ /* 0x000fc40003f01300 */
[----:B------:R-:W-:Y:S02]  /*3ab0*/  SEL R14, RZ, 0x1, !P3 ;  /* 0x00000001ff0e7807 */ /* 0x000fe40005800000 */
[----:B------:R-:W-:Y:S02]  /*3ac0*/  @P3 SEL R4, R15, R4, P0 ;  /* 0x000000040f043207 */ /* 0x000fe40000000000 */
[----:B------:R-:W-:Y:S02]  /*3ad0*/  @P3 SEL R5, R8, R5, P0 ;  /* 0x0000000508053207 */ /* 0x000fe40000000000 */
[----:B------:R-:W-:Y:S02]  /*3ae0*/  IADD3 R19, P0, PT, R21, 0x200, RZ ;  /* 0x0000020015137810 */ /* 0x000fe40007f1e0ff */
[----:B------:R-:W-:Y:S02]  /*3af0*/  SEL R4, R15, R4, !P1 ;  /* 0x000000040f047207 */ /* 0x000fe40004800000 */
[----:B------:R-:W-:-:S02]  /*3b00*/  @P1 SEL R14, R7, 0x1, !P3 ;  /* 0x00000001070e1807 */ /* 0x000fc40005800000 */
[----:B------:R-:W-:Y:S01]  /*3b10*/  SEL R7, R8, R5, !P1 ;  /* 0x0000000508077207 */ /* 0x000fe20004800000 */
[----:B------:R-:W-:Y:S01]  /*3b20*/  IMAD.X R8, RZ, RZ, R6, P0 ;  /* 0x000000ffff087224 */ /* 0x000fe200000e0606 */
[----:B------:R-:W-:Y:S02]  /*3b30*/  ISETP.LT.U32.AND P0, PT, R19, R4, PT ;  /* 0x000000041300720c */ /* 0x000fe40003f01070 */
[----:B------:R-:W-:Y:S02]  /*3b40*/  LOP3.LUT P1, RZ, R14, 0xff, RZ, 0xc0, !PT ;  /* 0x000000ff0eff7812 */ /* 0x000fe4000782c0ff */
[CC--:B------:R-:W-:Y:S02]  /*3b50*/  ISETP.LT.AND.EX P0, PT, R8.reuse, R7.reuse, PT, P0 ;  /* 0x000000070800720c */ /* 0x0c0fe40003f01300 */
[----:B------:R-:W-:Y:S02]  /*3b60*/  SEL R5, RZ, 0x1, !P2 ;  /* 0x00000001ff057807 */ /* 0x000fe40005000000 */
[----:B------:R-:W-:-:S02]  /*3b70*/  @P2 SEL R7, R8, R7, P0 ;  /* 0x0000000708072207 */ /* 0x000fc40000000000 */
[----:B------:R-:W-:Y:S02]  /*3b80*/  @P2 SEL R4, R19, R4, P0 ;  /* 0x0000000413042207 */ /* 0x000fe40000000000 */
[----:B------:R-:W-:Y:S02]  /*3b90*/  SEL R7, R8, R7, !P1 ;  /* 0x0000000708077207 */ /* 0x000fe40004800000 */
[----:B------:R-:W-:Y:S02]  /*3ba0*/  IADD3 R21, P0, PT, R21, 0x300, RZ ;  /* 0x0000030015157810 */ /* 0x000fe40007f1e0ff */
[----:B------:R-:W-:Y:S02]  /*3bb0*/  IADD3 R8, P4, PT, -R10, R2, RZ ;  /* 0x000000020a087210 */ /* 0x000fe40007f9e1ff */
[----:B------:R-:W-:Y:S01]  /*3bc0*/  @P1 SEL R5, R14, 0x1, !P2 ;  /* 0x000000010e051807 */ /* 0x000fe20005000000 */
[----:B------:R-:W-:Y:S01]  /*3bd0*/  IMAD.X R14, RZ, RZ, R6, P0 ;  /* 0x000000ffff0e7224 */ /* 0x000fe200000e0606 */
[----:B------:R-:W-:Y:S01]  /*3be0*/  ISETP.GE.U32.AND P0, PT, R8, UR5, PT ;  /* 0x0000000508007c0c */ /* 0x000fe2000bf06070 */
[----:B------:R-:W-:Y:S01]  /*3bf0*/  IMAD.X R6, R3, 0x1, ~R12, P4 ;  /* 0x0000000103067824 */ /* 0x000fe200020e0e0c */
[----:B------:R-:W-:-:S02]  /*3c00*/  ISETP.NE.AND P2, PT, R11, R18, PT ;  /* 0x000000120b00720c */ /* 0x000fc40003f45270 */
[----:B------:R-:W-:Y:S02]  /*3c10*/  SEL R4, R19, R4, !P1 ;  /* 0x0000000413047207 */ /* 0x000fe40004800000 */
[----:B------:R-:W-:Y:S02]  /*3c20*/  ISETP.GE.U32.AND.EX P0, PT, R6, UR14, PT, P0 ;  /* 0x0000000e06007c0c */ /* 0x000fe4000bf06100 */
[----:B------:R-:W-:Y:S02]  /*3c30*/  LOP3.LUT P3, RZ, R5, 0xff, RZ, 0xc0, !PT ;  /* 0x000000ff05ff7812 */ /* 0x000fe4000786c0ff */
[----:B------:R-:W-:Y:S02]  /*3c40*/  ISETP.LT.U32.AND P1, PT, R21, R4, PT ;  /* 0x000000041500720c */ /* 0x000fe40003f21070 */
[----:B------:R-:W-:Y:S02]  /*3c50*/  SEL R8, RZ, 0x1, !P2 ;  /* 0x00000001ff087807 */ /* 0x000fe40005000000 */
[----:B------:R-:W-:-:S04]  /*3c60*/  ISETP.LT.AND.EX P1, PT, R14, R7, PT, P1 ;  /* 0x000000070e00720c */ /* 0x000fc80003f21310 */
[----:B------:R-:W-:Y:S02]  /*3c70*/  @P2 SEL R4, R21, R4, P1 ;  /* 0x0000000415042207 */ /* 0x000fe40000800000 */
[C---:B------:R-:W-:Y:S02]  /*3c80*/  @P2 SEL R7, R14.reuse, R7, P1 ;  /* 0x000000070e072207 */ /* 0x040fe40000800000 */
[----:B------:R-:W-:Y:S02]  /*3c90*/  @P3 SEL R8, R5, 0x1, !P2 ;  /* 0x0000000105083807 */ /* 0x000fe40005000000 */
[----:B------:R-:W-:Y:S02]  /*3ca0*/  SEL R6, R21, R4, !P3 ;  /* 0x0000000415067207 */ /* 0x000fe40005800000 */
[----:B------:R-:W-:Y:S01]  /*3cb0*/  SEL R7, R14, R7, !P3 ;  /* 0x000000070e077207 */ /* 0x000fe20005800000 */
[----:B------:R-:W-:Y:S06]  /*3cc0*/  @!P0 BRA `(.L_x_108) ;  /* 0x0000001000f08947 */ /* 0x000fec0003800000 */
[----:B------:R-:W-:Y:S01]  /*3cd0*/  IADD3 R10, P0, PT, R10, UR5, RZ ;  /* 0x000000050a0a7c10 */ /* 0x000fe2000ff1e0ff */
[----:B------:R-:W-:Y:S01]  /*3ce0*/  UIADD3 UR4, UPT, UPT, UR4, 0x1, URZ ;  /* 0x0000000104047890 */ /* 0x000fe2000fffe0ff */
[----:B------:R-:W-:Y:S02]  /*3cf0*/  VIADD R16, R16, -UR5 ;  /* 0x8000000510107c36 */ /* 0x000fe40008000000 */
[----:B------:R-:W-:Y:S02]  /*3d00*/  IADD3.X R12, PT, PT, R12, UR14, RZ, P0, !PT ;  /* 0x0000000e0c0c7c10 */ /* 0x000fe400087fe4ff */
[----:B------:R-:W-:-:S04]  /*3d10*/  ISETP.GT.U32.AND P0, PT, R10, R13, PT ;  /* 0x0000000d0a00720c */ /* 0x000fc80003f04070 */
[----:B------:R-:W-:-:S13]  /*3d20*/  ISETP.GT.U32.AND.EX P0, PT, R12, R17, PT, P0 ;  /* 0x000000110c00720c */ /* 0x000fda0003f04100 */
[----:B------:R-:W-:Y:S05]  /*3d30*/  @!P0 BRA `(.L_x_110) ;  /* 0xfffffff800bc8947 */ /* 0x000fea000383ffff */
.L_x_109:
[----:B------:R-:W0:Y:S01]  /*3d40*/  S2R R13, SR_TID.X ;  /* 0x00000000000d7919 */ /* 0x000e220000002100 */
[----:B------:R-:W-:Y:S01]  /*3d50*/  IMAD.IADD R4, R2, 0x1, -R10 ;  /* 0x0000000102047824 */ /* 0x000fe200078e0a0a */
[----:B------:R-:W-:Y:S01]  /*3d60*/  ISETP.GE.U32.AND P1, PT, R10, R2, PT ;  /* 0x000000020a00720c */ /* 0x000fe20003f26070 */
[----:B------:R-:W-:Y:S03]  /*3d70*/  BSSY.RECONVERGENT B1, `(.L_x_108) ;  /* 0x0000131000017945 */ /* 0x000fe60003800200 */
[----:B0-----:R-:W-:-:S04]  /*3d80*/  ISETP.GE.AND P0, PT, R13, R4, PT ;  /* 0x000000040d00720c */ /* 0x001fc80003f06270 */
[----:B------:R-:W-:-:S13]  /*3d90*/  ISETP.GE.U32.OR.EX P0, PT, R12, R3, P0, P1 ;  /* 0x000000030c00720c */ /* 0x000fda0000706510 */
[----:B------:R-:W-:Y:S05]  /*3da0*/  @P0 BRA `(.L_x_111) ;  /* 0x0000001000b40947 */ /* 0x000fea0003800000 */
[----:B------:R-:W0:Y:S01]  /*3db0*/  LDC R3, c[0x0][0x3e0] ;  /* 0x0000f800ff037b82 */ /* 0x000e220000000800 */
[----:B------:R-:W-:Y:S01]  /*3dc0*/  LOP3.LUT R11, RZ, R13, RZ, 0x33, !PT ;  /* 0x0000000dff0b7212 */ /* 0x000fe200078e33ff */
[----:B------:R-:W-:Y:S01]  /*3dd0*/  IMAD.SHL.U32 R4, R0, 0x400, RZ ;  /* 0x0000040000047824 */ /* 0x000fe200078e00ff */
[----:B------:R-:W-:Y:S03]  /*3de0*/  BSSY.RECONVERGENT B2, `(.L_x_112) ;  /* 0x0000093000027945 */ /* 0x000fe60003800200 */
[----:B------:R-:W-:-:S05]  /*3df0*/  IMAD.IADD R11, R11, 0x1, R2 ;  /* 0x000000010b0b7824 */ /* 0x000fca00078e0202 */
[----:B------:R-:W-:Y:S01]  /*3e00*/  IADD3 R2, PT, PT, R11, -UR5, -R4 ;  /* 0x800000050b027c10 */ /* 0x000fe2000fffe804 */
[----:B0-----:R-:W-:-:S04]  /*3e10*/  IMAD R3, R3, UR4, RZ ;  /* 0x0000000403037c24 */ /* 0x001fc8000f8e02ff */
[----:B------:R-:W-:-:S05]  /*3e20*/  IMAD R2, R3, -0x400, R2 ;  /* 0xfffffc0003027824 */ /* 0x000fca00078e0202 */
[C---:B------:R-:W-:Y:S02]  /*3e30*/  ISETP.GE.U32.AND P0, PT, R2.reuse, 0x700, PT ;  /* 0x000007000200780c */ /* 0x040fe40003f06070 */
[----:B------:R-:W-:-:S04]  /*3e40*/  LEA.HI R14, R2, 0x1, RZ, 0x18 ;  /* 0x00000001020e7811 */ /* 0x000fc800078fc0ff */
[----:B------:R-:W-:-:S04]  /*3e50*/  LOP3.LUT R26, R14, 0x7, RZ, 0xc0, !PT ;  /* 0x000000070e1a7812 */ /* 0x000fc800078ec0ff */
[----:B------:R-:W-:-:S03]  /*3e60*/  ISETP.NE.AND P1, PT, R26, RZ, PT ;  /* 0x000000ff1a00720c */ /* 0x000fc60003f25270 */
[----:B------:R-:W-:Y:S10]  /*3e70*/  @!P0 BRA `(.L_x_113) ;  /* 0x0000000800248947 */ /* 0x000ff40003800000 */
[----:B------:R-:W-:-:S04]  /*3e80*/  LEA.HI R16, R16, 0x1, RZ, 0x18 ;  /* 0x0000000110107811 */ /* 0x000fc800078fc0ff */
[----:B------:R-:W-:-:S05]  /*3e90*/  LOP3.LUT R16, R16, 0x1fffff8, RZ, 0xc0, !PT ;  /* 0x01fffff810107812 */ /* 0x000fca00078ec0ff */
[----:B------:R-:W-:-:S07]  /*3ea0*/  IMAD.MOV R15, RZ, RZ, -R16 ;  /* 0x000000ffff0f7224 */ /* 0x000fce00078e0a10 */
.L_x_114:
[----:B------:R-:W-:-:S05]  /*3eb0*/  IADD3 R17, P0, PT, R13, R10, RZ ;  /* 0x0000000a0d117210 */ /* 0x000fca0007f1e0ff */
[----:B------:R-:W-:Y:S02]  /*3ec0*/  IMAD.X R22, RZ, RZ, R12, P0 ;  /* 0x000000ffff167224 */ /* 0x000fe400000e060c */
        /* <DEDUP_REMOVED lines=15> */
[----:B------:R-:W-:-:S03]  /*3fc0*/  LOP3.LUT P3, RZ, R25, 0xff, RZ, 0xc0, !PT ;  /* 0x000000ff19ff7812 */ /* 0x000fc6000786c0ff */
[----:B------:R-:W-:Y:S01]  /*3fd0*/  IMAD.X R8, R22, 0x1, R9, P0 ;  /* 0x0000000116087824 */ /* 0x000fe200000e0609 */
[----:B------:R-:W-:-:S04]  /*3fe0*/  ISETP.LT.U32.AND P0, PT, R17, R6, PT ;  /* 0x000000061100720c */ /* 0x000fc80003f01070 */
[----:B------:R-:W-:-:S04]  /*3ff0*/  ISETP.LT.AND.EX P0, PT, R8, R7, PT, P0 ;  /* 0x000000070800720c */ /* 0x000fc80003f01300 */
[----:B------:R-:W-:Y:S02]  /*4000*/  SEL R24, R17, R6, P0 ;  /* 0x0000000611187207 */ /* 0x000fe40000000000 */
[CC--:B--2---:R-:W-:Y:S02]  /*4010*/  ISETP.NE.AND P2, PT, R16.reuse, R19.reuse, PT ;  /* 0x000000131000720c */ /* 0x0c4fe40003f45270 */
[----:B------:R-:W-:Y:S02]  /*4020*/  ISETP.NE.AND P4, PT, R16, R19, P3 ;  /* 0x000000131000720c */ /* 0x000fe40001f85270 */
[----:B------:R-:W-:Y:S02]  /*4030*/  @!P3 SEL R25, RZ, 0x1, !P2 ;  /* 0x00000001ff19b807 */ /* 0x000fe40005000000 */
[----:B------:R-:W-:Y:S02]  /*4040*/  SEL R19, R8, R7, P0 ;  /* 0x0000000708137207 */ /* 0x000fe40000000000 */
[----:B------:R-:W-:-:S02]  /*4050*/  SEL R16, R25, 0x1, !P4 ;  /* 0x0000000119107807 */ /* 0x000fc40006000000 */
[----:B------:R-:W-:Y:S02]  /*4060*/  IADD3 R25, P0, PT, R17, 0x100, RZ ;  /* 0x0000010011197810 */ /* 0x000fe40007f1e0ff */
[----:B------:R-:W-:-:S03]  /*4070*/  LOP3.LUT P2, RZ, R16, 0xff, RZ, 0xc0, !PT ;  /* 0x000000ff10ff7812 */ /* 0x000fc6000784c0ff */
[----:B------:R-:W-:Y:S01]  /*4080*/  @!P4 SEL R24, R17, R6, !P3 ;  /* 0x000000061118c207 */ /* 0x000fe20005800000 */
[----:B------:R-:W-:Y:S01]  /*4090*/  IMAD.X R6, RZ, RZ, R8, P0 ;  /* 0x000000ffff067224 */ /* 0x000fe200000e0608 */
[----:B------:R-:W-:Y:S02]  /*40a0*/  @!P4 SEL R19, R8, R7, !P3 ;  /* 0x000000070813c207 */ /* 0x000fe40005800000 */
[CC--:B---3--:R-:W-:Y:S01]  /*40b0*/  ISETP.NE.AND P3, PT, R18.reuse, R23.reuse, PT ;  /* 0x000000171200720c */ /* 0x0c8fe20003f65270 */
[----:B------:R-:W2:Y:S01]  /*40c0*/  LDG.E R7, desc[UR12][R2.64+0xc00] ;  /* 0x000c000c02077981 */ /* 0x000ea2000c1e1900 */
[----:B------:R-:W-:-:S03]  /*40d0*/  ISETP.NE.AND P4, PT, R18, R23, P2 ;  /* 0x000000171200720c */ /* 0x000fc60001785270 */
[----:B------:R-:W2:Y:S01]  /*40e0*/  LDG.E R18, desc[UR12][R4.64+0xc00] ;  /* 0x000c000c04127981 */ /* 0x000ea2000c1e1900 */
[----:B------:R-:W-:Y:S02]  /*40f0*/  ISETP.LT.U32.AND P0, PT, R25, R24, PT ;  /* 0x000000181900720c */ /* 0x000fe40003f01070 */
[----:B------:R-:W-:Y:S02]  /*4100*/  @!P2 SEL R16, RZ, 0x1, !P3 ;  /* 0x00000001ff10a807 */ /* 0x000fe40005800000 */
[----:B------:R-:W-:-:S04]  /*4110*/  ISETP.LT.AND.EX P0, PT, R6, R19, PT, P0 ;  /* 0x000000130600720c */ /* 0x000fc80003f01300 */
[CC--:B------:R-:W-:Y:S02]  /*4120*/  SEL R23, R6.reuse, R19.reuse, P0 ;  /* 0x0000001306177207 */ /* 0x0c0fe40000000000 */
[----:B------:R-:W-:Y:S02]  /*4130*/  @!P4 SEL R23, R6, R19, !P2 ;  /* 0x000000130617c207 */ /* 0x000fe40005000000 */
[----:B------:R-:W-:Y:S01]  /*4140*/  SEL R6, R16, 0x1, !P4 ;  /* 0x0000000110067807 */ /* 0x000fe20006000000 */
[----:B------:R-:W3:Y:S04]  /*4150*/  LDG.E R19, desc[UR12][R4.64+0x1000] ;  /* 0x0010000c04137981 */ /* 0x000ee8000c1e1900 */
[----:B------:R-:W3:Y:S01]  /*4160*/  LDG.E R16, desc[UR12][R2.64+0x1000] ;  /* 0x0010000c02107981 */ /* 0x000ee2000c1e1900 */
[----:B------:R-:W-:-:S02]  /*4170*/  LOP3.LUT P3, RZ, R6, 0xff, RZ, 0xc0, !PT ;  /* 0x000000ff06ff7812 */ /* 0x000fc4000786c0ff */
[CC--:B------:R-:W-:Y:S02]  /*4180*/  SEL R22, R25.reuse, R24.reuse, P0 ;  /* 0x0000001819167207 */ /* 0x0c0fe40000000000 */
[----:B------:R-:W-:Y:S02]  /*4190*/  @!P4 SEL R22, R25, R24, !P2 ;  /* 0x000000181916c207 */ /* 0x000fe40005000000 */
[CC--:B----4-:R-:W-:Y:S02]  /*41a0*/  ISETP.NE.AND P2, PT, R20.reuse, R21.reuse, PT ;  /* 0x000000151400720c */ /* 0x0d0fe40003f45270 */
[----:B------:R-:W-:Y:S02]  /*41b0*/  ISETP.NE.AND P4, PT, R20, R21, P3 ;  /* 0x000000151400720c */ /* 0x000fe40001f85270 */
[----:B------:R-:W4:Y:S01]  /*41c0*/  LDG.E R20, desc[UR12][R4.64+0x1400] ;  /* 0x0014000c04147981 */ /* 0x000f22000c1e1900 */
[----:B------:R-:W-:-:S03]  /*41d0*/  IADD3 R27, P0, PT, R17, 0x200, RZ ;  /* 0x00000200111b7810 */ /* 0x000fc60007f1e0ff */
[----:B------:R-:W4:Y:S02]  /*41e0*/  LDG.E R21, desc[UR12][R2.64+0x1400] ;  /* 0x0014000c02157981 */ /* 0x000f24000c1e1900 */
[----:B------:R-:W-:Y:S01]  /*41f0*/  IMAD.X R24, RZ, RZ, R8, P0 ;  /* 0x000000ffff187224 */ /* 0x000fe200000e0608 */
[----:B------:R-:W-:-:S04]  /*4200*/  ISETP.LT.U32.AND P0, PT, R27, R22, PT ;  /* 0x000000161b00720c */ /* 0x000fc80003f01070 */
[----:B------:R-:W-:-:S04]  /*4210*/  ISETP.LT.AND.EX P0, PT, R24, R23, PT, P0 ;  /* 0x000000171800720c */ /* 0x000fc80003f01300 */
[CC--:B------:R-:W-:Y:S02]  /*4220*/  SEL R25, R27.reuse, R22.reuse, P0 ;  /* 0x000000161b197207 */ /* 0x0c0fe40000000000 */
[----:B------:R-:W-:Y:S02]  /*4230*/  @!P4 SEL R25, R27, R22, !P3 ;  /* 0x000000161b19c207 */ /* 0x000fe40005800000 */
[CC--:B------:R-:W-:Y:S01]  /*4240*/  SEL R22, R24.reuse, R23.reuse, P0 ;  /* 0x0000001718167207 */ /* 0x0c0fe20000000000 */
[----:B------:R-:W5:Y:S01]  /*4250*/  LDG.E R27, desc[UR12][R4.64+0x1c00] ;  /* 0x001c000c041b7981 */ /* 0x000f62000c1e1900 */
[----:B------:R-:W-:-:S03]  /*4260*/  @!P4 SEL R22, R24, R23, !P3 ;  /* 0x000000171816c207 */ /* 0x000fc60005800000 */
[----:B------:R-:W5:Y:S04]  /*4270*/  LDG.E R23, desc[UR12][R4.64+0x1800] ;  /* 0x0018000c04177981 */ /* 0x000f68000c1e1900 */
[----:B------:R0:W5:Y:S01]  /*4280*/  LDG.E R24, desc[UR12][R2.64+0x1800] ;  /* 0x0018000c02187981 */ /* 0x000162000c1e1900 */
[----:B------:R-:W-:-:S04]  /*4290*/  @!P3 SEL R6, RZ, 0x1, !P2 ;  /* 0x00000001ff06b807 */ /* 0x000fc80005000000 */
[----:B------:R-:W-:-:S04]  /*42a0*/  SEL R6, R6, 0x1, !P4 ;  /* 0x0000000106067807 */ /* 0x000fc80006000000 */
[----:B------:R-:W-:Y:S01]  /*42b0*/  LOP3.LUT P4, RZ, R6, 0xff, RZ, 0xc0, !PT ;  /* 0x000000ff06ff7812 */ /* 0x000fe2000788c0ff */
[----:B------:R-:W-:Y:S02]  /*42c0*/  VIADD R15, R15, 0x8 ;  /* 0x000000080f0f7836 */ /* 0x000fe40000000000 */
[----:B------:R-:W-:Y:S01]  /*42d0*/  VIADD R13, R13, 0x800 ;  /* 0x000008000d0d7836 */ /* 0x000fe20000000000 */
[CC--:B--2---:R-:W-:Y:S02]  /*42e0*/  ISETP.NE.AND P0, PT, R18.reuse, R7.reuse, PT ;  /* 0x000000071200720c */ /* 0x0c4fe40003f05270 */
[----:B------:R-:W-:-:S07]  /*42f0*/  ISETP.NE.AND P5, PT, R18, R7, P4 ;  /* 0x000000071200720c */ /* 0x000fce00027a5270 */
[----:B------:R-:W-:Y:S02]  /*4300*/  @!P4 SEL R6, RZ, 0x1, !P0 ;  /* 0x00000001ff06c807 */ /* 0x000fe40004000000 */
[----:B------:R-:W-:Y:S02]  /*4310*/  IADD3 R18, P2, PT, R17, 0x300, RZ ;  /* 0x0000030011127810 */ /* 0x000fe40007f5e0ff */
[----:B------:R-:W-:-:S03]  /*4320*/  SEL R6, R6, 0x1, !P5 ;  /* 0x0000000106067807 */ /* 0x000fc60006800000 */
[----:B------:R-:W-:Y:S01]  /*4330*/  IMAD.X R7, RZ, RZ, R8, P2 ;  /* 0x000000ffff077224 */ /* 0x000fe200010e0608 */
[----:B------:R-:W-:Y:S02]  /*4340*/  LOP3.LUT P2, RZ, R6, 0xff, RZ, 0xc0, !PT ;  /* 0x000000ff06ff7812 */ /* 0x000fe4000784c0ff */
[----:B------:R-:W-:-:S04]  /*4350*/  ISETP.LT.U32.AND P0, PT, R18, R25, PT ;  /* 0x000000191200720c */ /* 0x000fc80003f01070 */
[----:B------:R-:W-:Y:S02]  /*4360*/  ISETP.LT.AND.EX P0, PT, R7, R22, PT, P0 ;  /* 0x000000160700720c */ /* 0x000fe40003f01300 */
[CC--:B---3--:R-:W-:Y:S02]  /*4370*/  ISETP.NE.AND P6, PT, R19.reuse, R16.reuse, PT ;  /* 0x000000101300720c */ /* 0x0c8fe40003fc5270 */
[CC--:B0-----:R-:W-:Y:S02]  /*4380*/  SEL R3, R18.reuse, R25.reuse, P0 ;  /* 0x0000001912037207 */ /* 0x0c1fe40000000000 */
[----:B------:R-:W-:Y:S02]  /*4390*/  @!P5 SEL R3, R18, R25, !P4 ;  /* 0x000000191203d207 */ /* 0x000fe40006000000 */
[----:B------:R-:W-:Y:S02]  /*43a0*/  ISETP.NE.AND P3, PT, R19, R16, P2 ;  /* 0x000000101300720c */ /* 0x000fe40001765270 */
[----:B------:R-:W-:-:S02]  /*43b0*/  @!P2 SEL R6, RZ, 0x1, !P6 ;  /* 0x00000001ff06a807 */ /* 0x000fc40007000000 */
[-C--:B------:R-:W-:Y:S02]  /*43c0*/  SEL R18, R7, R22.reuse, P0 ;  /* 0x0000001607127207 */ /* 0x080fe40000000000 */
[----:B------:R-:W-:Y:S02]  /*43d0*/  IADD3 R16, P0, PT, R17, 0x400, RZ ;  /* 0x0000040011107810 */ /* 0x000fe40007f1e0ff */
[----:B------:R-:W-:Y:S02]  /*43e0*/  SEL R6, R6, 0x1, !P3 ;  /* 0x0000000106067807 */ /* 0x000fe40005800000 */
[----:B------:R-:W-:Y:S01]  /*43f0*/  @!P5 SEL R18, R7, R22, !P4 ;  /* 0x000000160712d207 */ /* 0x000fe20006000000 */
[----:B------:R-:W-:Y:S01]  /*4400*/  IMAD.X R5, RZ, RZ, R8, P0 ;  /* 0x000000ffff057224 */ /* 0x000fe200000e0608 */
[----:B------:R-:W-:Y:S02]  /*4410*/  ISETP.LT.U32.AND P0, PT, R16, R3, PT ;  /* 0x000000031000720c */ /* 0x000fe40003f01070 */
[----:B------:R-:W-:-:S02]  /*4420*/  LOP3.LUT P4, RZ, R6, 0xff, RZ, 0xc0, !PT ;  /* 0x000000ff06ff7812 */ /* 0x000fc4000788c0ff */
[----:B------:R-:W-:-:S04]  /*4430*/  ISETP.LT.AND.EX P0, PT, R5, R18, PT, P0 ;  /* 0x000000120500720c */ /* 0x000fc80003f01300 */
[----:B------:R-:W-:Y:S02]  /*4440*/  SEL R4, R16, R3, P0 ;  /* 0x0000000310047207 */ /* 0x000fe40000000000 */
[CC--:B------:R-:W-:Y:S02]  /*4450*/  SEL R2, R5.reuse, R18.reuse, P0 ;  /* 0x0000001205027207 */ /* 0x0c0fe40000000000 */
[----:B----4-:R-:W-:Y:S02]  /*4460*/  ISETP.NE.AND P0, PT, R20, R21, PT ;  /* 0x000000151400720c */ /* 0x010fe40003f05270 */
[----:B------:R-:W-:Y:S02]  /*4470*/  @!P3 SEL R4, R16, R3, !P2 ;  /* 0x000000031004b207 */ /* 0x000fe40005000000 */
[----:B------:R-:W-:Y:S02]  /*4480*/  @!P3 SEL R2, R5, R18, !P2 ;  /* 0x000000120502b207 */ /* 0x000fe40005000000 */
[----:B------:R-:W-:-:S02]  /*4490*/  ISETP.NE.AND P3, PT, R20, R21, P4 ;  /* 0x000000151400720c */ /* 0x000fc40002765270 */
[----:B------:R-:W-:Y:S02]  /*44a0*/  @!P4 SEL R6, RZ, 0x1, !P0 ;  /* 0x00000001ff06c807 */ /* 0x000fe40004000000 */
[----:B------:R-:W-:Y:S02]  /*44b0*/  IADD3 R3, P5, PT, R17, 0x500, RZ ;  /* 0x0000050011037810 */ /* 0x000fe40007fbe0ff */
[----:B------:R-:W-:Y:S02]  /*44c0*/  SEL R6, R6, 0x1, !P3 ;  /* 0x0000000106067807 */ /* 0x000fe40005800000 */
[----:B------:R-:W-:Y:S01]  /*44d0*/  ISETP.LT.U32.AND P0, PT, R3, R4, PT ;  /* 0x000000040300720c */ /* 0x000fe20003f01070 */
[----:B------:R-:W-:Y:S01]  /*44e0*/  IMAD.X R7, RZ, RZ, R8, P5 ;  /* 0x000000ffff077224 */ /* 0x000fe200028e0608 */
[----:B------:R-:W-:-:S04]  /*44f0*/  LOP3.LUT P2, RZ, R6, 0xff, RZ, 0xc0, !PT ;  /* 0x000000ff06ff7812 */ /* 0x000fc8000784c0ff */
[----:B------:R-:W-:-:S04]  /*4500*/  ISETP.LT.AND.EX P0, PT, R7, R2, PT, P0 ;  /* 0x000000020700720c */ /* 0x000fc80003f01300 */
[----:B------:R-:W-:Y:S02]  /*4510*/  SEL R16, R3, R4, P0 ;  /* 0x0000000403107207 */ /* 0x000fe40000000000 */
[----:B------:R-:W-:Y:S02]  /*4520*/  SEL R18, R7, R2, P0 ;  /* 0x0000000207127207 */ /* 0x000fe40000000000 */
[----:B------:R-:W-:Y:S02]  /*4530*/  @!P3 SEL R16, R3, R4, !P4 ;  /* 0x000000040310b207 */ /* 0x000fe40006000000 */
[----:B------:R-:W-:Y:S02]  /*4540*/  @!P3 SEL R18, R7, R2, !P4 ;  /* 0x000000020712b207 */ /* 0x000fe40006000000 */
[----:B-----5:R-:W-:Y:S02]  /*4550*/  ISETP.NE.AND P3, PT, R23, R24, PT ;  /* 0x000000181700720c */ /* 0x020fe40003f65270 */
[----:B------:R-:W-:-:S02]  /*4560*/  IADD3 R5, P0, PT, R17, 0x600, RZ ;  /* 0x0000060011057810 */ /* 0x000fc40007f1e0ff */
[----:B------:R-:W-:Y:S02]  /*4570*/  ISETP.NE.AND P4, PT, R23, R24, P2 ;  /* 0x000000181700720c */ /* 0x000fe40001785270 */
[----:B------:R-:W-:Y:S01]  /*4580*/  @!P2 SEL R6, RZ, 0x1, !P3 ;  /* 0x00000001ff06a807 */ /* 0x000fe20005800000 */
[----:B------:R-:W-:Y:S01]  /*4590*/  IMAD.X R7, RZ, RZ, R8, P0 ;  /* 0x000000ffff077224 */ /* 0x000fe200000e0608 */
[----:B------:R-:W-:Y:S02]  /*45a0*/  ISETP.LT.U32.AND P0, PT, R5, R16, PT ;  /* 0x000000100500720c */ /* 0x000fe40003f01070 */
[----:B------:R-:W-:Y:S02]  /*45b0*/  SEL R2, R6, 0x1, !P4 ;  /* 0x0000000106027807 */ /* 0x000fe40006000000 */
[----:B------:R-:W-:Y:S02]  /*45c0*/  IADD3 R17, P5, PT, R17, 0x700, RZ ;  /* 0x0000070011117810 */ /* 0x000fe40007fbe0ff */
[----:B------:R-:W-:-:S02]  /*45d0*/  LOP3.LUT P3, RZ, R2, 0xff, RZ, 0xc0, !PT ;  /* 0x000000ff02ff7812 */ /* 0x000fc4000786c0ff */
[----:B------:R-:W-:Y:S01]  /*45e0*/  ISETP.LT.AND.EX P0, PT, R7, R18, PT, P0 ;  /* 0x000000120700720c */ /* 0x000fe20003f01300 */
[----:B------:R-:W-:Y:S01]  /*45f0*/  IMAD.X R8, RZ, RZ, R8, P5 ;  /* 0x000000ffff087224 */ /* 0x000fe200028e0608 */
[----:B------:R-:W-:Y:S02]  /*4600*/  ISETP.NE.AND P5, PT, R15, RZ, PT ;  /* 0x000000ff0f00720c */ /* 0x000fe40003fa5270 */
[----:B------:R-:W-:Y:S02]  /*4610*/  SEL R4, R5, R16, P0 ;  /* 0x0000001005047207 */ /* 0x000fe40000000000 */
[----:B------:R-:W-:Y:S02]  /*4620*/  SEL R3, R7, R18, P0 ;  /* 0x0000001207037207 */ /* 0x000fe40000000000 */
[----:B------:R-:W-:Y:S02]  /*4630*/  @!P4 SEL R4, R5, R16, !P2 ;  /* 0x000000100504c207 */ /* 0x000fe40005000000 */
[----:B------:R-:W-:-:S02]  /*4640*/  @!P4 SEL R3, R7, R18, !P2 ;  /* 0x000000120703c207 */ /* 0x000fc40005000000 */
[CC--:B------:R-:W-:Y:S02]  /*4650*/  ISETP.NE.AND P4, PT, R27.reuse, R28.reuse, P3 ;  /* 0x0000001c1b00720c */ /* 0x0c0fe40001f85270 */
[----:B------:R-:W-:Y:S02]  /*4660*/  ISETP.NE.AND P2, PT, R27, R28, PT ;  /* 0x0000001c1b00720c */ /* 0x000fe40003f45270 */
[----:B------:R-:W-:Y:S02]  /*4670*/  ISETP.LT.U32.AND P0, PT, R17, R4, PT ;  /* 0x000000041100720c */ /* 0x000fe40003f01070 */
[----:B------:R-:W-:Y:S02]  /*4680*/  @!P3 SEL R2, RZ, 0x1, !P2 ;  /* 0x00000001ff02b807 */ /* 0x000fe40005000000 */
[----:B------:R-:W-:Y:S02]  /*4690*/  ISETP.LT.AND.EX P0, PT, R8, R3, PT, P0 ;  /* 0x000000030800720c */ /* 0x000fe40003f01300 */
[----:B------:R-:W-:-:S02]  /*46a0*/  SEL R2, R2, 0x1, !P4 ;  /* 0x0000000102027807 */ /* 0x000fc40006000000 */
[CC--:B------:R-:W-:Y:S02]  /*46b0*/  SEL R7, R8.reuse, R3.reuse, P0 ;  /* 0x0000000308077207 */ /* 0x0c0fe40000000000 */
[CC--:B------:R-:W-:Y:S02]  /*46c0*/  SEL R6, R17.reuse, R4.reuse, P0 ;  /* 0x0000000411067207 */ /* 0x0c0fe40000000000 */
[----:B------:R-:W-:Y:S02]  /*46d0*/  @!P4 SEL R7, R8, R3, !P3 ;  /* 0x000000030807c207 */ /* 0x000fe40005800000 */
[----:B------:R-:W-:Y:S02]  /*46e0*/  @!P4 SEL R6, R17, R4, !P3 ;  /* 0x000000041106c207 */ /* 0x000fe40005800000 */
[----:B------:R-:W-:Y:S01]  /*46f0*/  PRMT R8, R2, 0x7610, R8 ;  /* 0x0000761002087816 */ /* 0x000fe20000000008 */
[----:B------:R-:W-:Y:S06]  /*4700*/  @P5 BRA `(.L_x_114) ;  /* 0xfffffff400e85947 */ /* 0x000fec000383ffff */
.L_x_113:
[----:B------:R-:W-:Y:S05]  /*4710*/  BSYNC.RECONVERGENT B2 ;  /* 0x0000000000027941 */ /* 0x000fea0003800200 */
.L_x_112:
[----:B------:R-:W-:Y:S05]  /*4720*/  @!P1 BRA `(.L_x_111) ;  /* 0x0000000800549947 */ /* 0x000fea0003800000 */
[----:B------:R-:W-:Y:S01]  /*4730*/  ISETP.GE.U32.AND P0, PT, R26, 0x4, PT ;  /* 0x000000041a00780c */ /* 0x000fe20003f06070 */
[----:B------:R-:W-:Y:S01]  /*4740*/  BSSY.RECONVERGENT B2, `(.L_x_115) ;  /* 0x000004b000027945 */ /* 0x000fe20003800200 */
[----:B------:R-:W-:-:S11]  /*4750*/  LOP3.LUT P1, R14, R14, 0x3, RZ, 0xc0, !PT ;  /* 0x000000030e0e7812 */ /* 0x000fd6000782c0ff */
[----:B------:R-:W-:Y:S05]  /*4760*/  @!P0 BRA `(.L_x_116) ;  /* 0x0000000400208947 */ /* 0x000fea0003800000 */
        /* <DEDUP_REMOVED lines=14> */
[----:B------:R-:W5:Y:S04]  /*4850*/  LDG.E R15, desc[UR12][R4.64+0xc00] ;  /* 0x000c000c040f7981 */ /* 0x000f68000c1e1900 */
[----:B------:R0:W5:Y:S01]  /*4860*/  LDG.E R16, desc[UR12][R2.64+0xc00] ;  /* 0x000c000c02107981 */ /* 0x000162000c1e1900 */
[----:B------:R-:W-:-:S02]  /*4870*/  LOP3.LUT P4, RZ, R8, 0xff, RZ, 0xc0, !PT ;  /* 0x000000ff08ff7812 */ /* 0x000fc4000788c0ff */
[----:B------:R-:W-:Y:S01]  /*4880*/  IADD3 R23, P2, PT, R23, UR6, RZ ;  /* 0x0000000617177c10 */ /* 0x000fe2000ff5e0ff */
[----:B0-----:R-:W-:-:S05]  /*4890*/  VIADD R3, R13, 0x100 ;  /* 0x000001000d037836 */ /* 0x001fca0000000000 */
[----:B------:R-:W-:Y:S01]  /*48a0*/  IADD3 R2, P5, P6, R10, UR6, R3 ;  /* 0x000000060a027c10 */ /* 0x000fe2000febe003 */
[----:B------:R-:W-:-:S03]  /*48b0*/  VIADD R3, R13, 0x200 ;  /* 0x000002000d037836 */ /* 0x000fc60000000000 */
[----:B------:R-:W-:Y:S02]  /*48c0*/  IADD3.X R4, PT, PT, R12, R9, RZ, P5, P6 ;  /* 0x000000090c047210 */ /* 0x000fe40002fec4ff */
[CC--:B--2---:R-:W-:Y:S02]  /*48d0*/  ISETP.NE.AND P0, PT, R21.reuse, R22.reuse, PT ;  /* 0x000000161500720c */ /* 0x0c4fe40003f05270 */
[----:B------:R-:W-:Y:S01]  /*48e0*/  ISETP.NE.AND P3, PT, R21, R22, P4 ;  /* 0x000000161500720c */ /* 0x000fe20002765270 */
[----:B------:R-:W-:Y:S01]  /*48f0*/  IMAD.X R22, R24, 0x1, R9, P2 ;  /* 0x0000000118167824 */ /* 0x000fe200010e0609 */
[----:B------:R-:W-:Y:S02]  /*4900*/  @!P4 SEL R8, RZ, 0x1, !P0 ;  /* 0x00000001ff08c807 */ /* 0x000fe40004000000 */
[----:B------:R-:W-:Y:S02]  /*4910*/  ISETP.LT.U32.AND P0, PT, R23, R6, PT ;  /* 0x000000061700720c */ /* 0x000fe40003f01070 */
[----:B------:R-:W-:-:S02]  /*4920*/  SEL R8, R8, 0x1, !P3 ;  /* 0x0000000108087807 */ /* 0x000fc40005800000 */
[-C--:B------:R-:W-:Y:S02]  /*4930*/  ISETP.LT.AND.EX P0, PT, R22, R7.reuse, PT, P0 ;  /* 0x000000071600720c */ /* 0x080fe40003f01300 */
[----:B------:R-:W-:Y:S02]  /*4940*/  LOP3.LUT P2, RZ, R8, 0xff, RZ, 0xc0, !PT ;  /* 0x000000ff08ff7812 */ /* 0x000fe4000784c0ff */
[----:B------:R-:W-:Y:S02]  /*4950*/  SEL R5, R23, R6, P0 ;  /* 0x0000000617057207 */ /* 0x000fe40000000000 */
[----:B------:R-:W-:Y:S02]  /*4960*/  SEL R21, R22, R7, P0 ;  /* 0x0000000716157207 */ /* 0x000fe40000000000 */
[----:B---3--:R-:W-:Y:S02]  /*4970*/  ISETP.NE.AND P0, PT, R19, R20, PT ;  /* 0x000000141300720c */ /* 0x008fe40003f05270 */
[----:B------:R-:W-:-:S02]  /*4980*/  @!P3 SEL R5, R23, R6, !P4 ;  /* 0x000000061705b207 */ /* 0x000fc40006000000 */
[----:B------:R-:W-:Y:S02]  /*4990*/  @!P3 SEL R21, R22, R7, !P4 ;  /* 0x000000071615b207 */ /* 0x000fe40006000000 */
[----:B------:R-:W-:Y:S02]  /*49a0*/  ISETP.NE.AND P3, PT, R19, R20, P2 ;  /* 0x000000141300720c */ /* 0x000fe40001765270 */
[----:B------:R-:W-:Y:S02]  /*49b0*/  @!P2 SEL R8, RZ, 0x1, !P0 ;  /* 0x00000001ff08a807 */ /* 0x000fe40004000000 */
[----:B------:R-:W-:Y:S02]  /*49c0*/  ISETP.LT.U32.AND P0, PT, R2, R5, PT ;  /* 0x000000050200720c */ /* 0x000fe40003f01070 */
[----:B------:R-:W-:Y:S02]  /*49d0*/  SEL R8, R8, 0x1, !P3 ;  /* 0x0000000108087807 */ /* 0x000fe40005800000 */
[----:B------:R-:W-:-:S02]  /*49e0*/  ISETP.LT.AND.EX P0, PT, R4, R21, PT, P0 ;  /* 0x000000150400720c */ /* 0x000fc40003f01300 */
[----:B------:R-:W-:Y:S02]  /*49f0*/  LOP3.LUT P4, RZ, R8, 0xff, RZ, 0xc0, !PT ;  /* 0x000000ff08ff7812 */ /* 0x000fe4000788c0ff */
[----:B------:R-:W-:Y:S02]  /*4a00*/  SEL R7, R2, R5, P0 ;  /* 0x0000000502077207 */ /* 0x000fe40000000000 */
[----:B------:R-:W-:Y:S02]  /*4a10*/  SEL R19, R4, R21, P0 ;  /* 0x0000001504137207 */ /* 0x000fe40000000000 */
[----:B------:R-:W-:Y:S02]  /*4a20*/  @!P3 SEL R7, R2, R5, !P2 ;  /* 0x000000050207b207 */ /* 0x000fe40005000000 */
[----:B------:R-:W-:Y:S02]  /*4a30*/  @!P3 SEL R19, R4, R21, !P2 ;  /* 0x000000150413b207 */ /* 0x000fe40005000000 */
[----:B----4-:R-:W-:-:S02]  /*4a40*/  ISETP.NE.AND P3, PT, R17, R18, PT ;  /* 0x000000121100720c */ /* 0x010fc40003f65270 */
[----:B------:R-:W-:Y:S01]  /*4a50*/  IADD3 R2, P5, P0, R10, UR6, R3 ;  /* 0x000000060a027c10 */ /* 0x000fe2000f8be003 */
[----:B------:R-:W-:Y:S01]  /*4a60*/  VIADD R3, R13, 0x300 ;  /* 0x000003000d037836 */ /* 0x000fe20000000000 */
[----:B------:R-:W-:Y:S01]  /*4a70*/  ISETP.NE.AND P2, PT, R17, R18, P4 ;  /* 0x000000121100720c */ /* 0x000fe20002745270 */
[----:B------:R-:W-:Y:S01]  /*4a80*/  VIADD R13, R13, 0x400 ;  /* 0x000004000d0d7836 */ /* 0x000fe20000000000 */
[----:B------:R-:W-:Y:S02]  /*4a90*/  @!P4 SEL R8, RZ, 0x1, !P3 ;  /* 0x00000001ff08c807 */ /* 0x000fe40005800000 */
[----:B------:R-:W-:Y:S02]  /*4aa0*/  IADD3.X R6, PT, PT, R12, R9, RZ, P5, P0 ;  /* 0x000000090c067210 */ /* 0x000fe40002fe04ff */
[----:B------:R-:W-:Y:S02]  /*4ab0*/  ISETP.LT.U32.AND P0, PT, R2, R7, PT ;  /* 0x000000070200720c */ /* 0x000fe40003f01070 */
[----:B------:R-:W-:-:S02]  /*4ac0*/  SEL R8, R8, 0x1, !P2 ;  /* 0x0000000108087807 */ /* 0x000fc40005000000 */
[----:B------:R-:W-:Y:S02]  /*4ad0*/  ISETP.LT.AND.EX P0, PT, R6, R19, PT, P0 ;  /* 0x000000130600720c */ /* 0x000fe40003f01300 */
[----:B------:R-:W-:Y:S02]  /*4ae0*/  LOP3.LUT P3, RZ, R8, 0xff, RZ, 0xc0, !PT ;  /* 0x000000ff08ff7812 */ /* 0x000fe4000786c0ff */
[----:B------:R-:W-:Y:S02]  /*4af0*/  SEL R4, R2, R7, P0 ;  /* 0x0000000702047207 */ /* 0x000fe40000000000 */
[----:B------:R-:W-:Y:S02]  /*4b00*/  SEL R5, R6, R19, P0 ;  /* 0x0000001306057207 */ /* 0x000fe40000000000 */
[----:B------:R-:W-:Y:S02]  /*4b10*/  @!P2 SEL R4, R2, R7, !P4 ;  /* 0x000000070204a207 */ /* 0x000fe40006000000 */
[----:B------:R-:W-:-:S02]  /*4b20*/  @!P2 SEL R5, R6, R19, !P4 ;  /* 0x000000130605a207 */ /* 0x000fc40006000000 */
[----:B------:R-:W-:Y:S02]  /*4b30*/  IADD3 R3, P5, P6, R10, UR6, R3 ;  /* 0x000000060a037c10 */ /* 0x000fe4000febe003 */
[----:B-----5:R-:W-:Y:S02]  /*4b40*/  ISETP.NE.AND P4, PT, R15, R16, P3 ;  /* 0x000000100f00720c */ /* 0x020fe40001f85270 */
[----:B------:R-:W-:Y:S02]  /*4b50*/  IADD3.X R2, PT, PT, R12, R9, RZ, P5, P6 ;  /* 0x000000090c027210 */ /* 0x000fe40002fec4ff */
[----:B------:R-:W-:Y:S02]  /*4b60*/  ISETP.LT.U32.AND P0, PT, R3, R4, PT ;  /* 0x000000040300720c */ /* 0x000fe40003f01070 */
[----:B------:R-:W-:Y:S02]  /*4b70*/  ISETP.NE.AND P2, PT, R15, R16, PT ;  /* 0x000000100f00720c */ /* 0x000fe40003f45270 */
[----:B------:R-:W-:-:S02]  /*4b80*/  ISETP.LT.AND.EX P0, PT, R2, R5, PT, P0 ;  /* 0x000000050200720c */ /* 0x000fc40003f01300 */
[----:B------:R-:W-:Y:S02]  /*4b90*/  @!P3 SEL R8, RZ, 0x1, !P2 ;  /* 0x00000001ff08b807 */ /* 0x000fe40005000000 */
[CC--:B------:R-:W-:Y:S02]  /*4ba0*/  SEL R6, R3.reuse, R4.reuse, P0 ;  /* 0x0000000403067207 */ /* 0x0c0fe40000000000 */
[-C--:B------:R-:W-:Y:S02]  /*4bb0*/  SEL R7, R2, R5.reuse, P0 ;  /* 0x0000000502077207 */ /* 0x080fe40000000000 */
[----:B------:R-:W-:Y:S02]  /*4bc0*/  SEL R8, R8, 0x1, !P4 ;  /* 0x0000000108087807 */ /* 0x000fe40006000000 */
[----:B------:R-:W-:Y:S02]  /*4bd0*/  @!P4 SEL R6, R3, R4, !P3 ;  /* 0x000000040306c207 */ /* 0x000fe40005800000 */
[----:B------:R-:W-:-:S07]  /*4be0*/  @!P4 SEL R7, R2, R5, !P3 ;  /* 0x000000050207c207 */ /* 0x000fce0005800000 */
.L_x_116:
[----:B------:R-:W-:Y:S05]  /*4bf0*/  BSYNC.RECONVERGENT B2 ;  /* 0x0000000000027941 */ /* 0x000fea0003800200 */
.L_x_115:
[----:B------:R-:W-:Y:S05]  /*4c00*/  @!P1 BRA `(.L_x_111) ;  /* 0x00000004001c9947 */ /* 0x000fea0003800000 */
[----:B------:R-:W-:Y:S01]  /*4c10*/  ISETP.NE.AND P0, PT, R14, 0x1, PT ;  /* 0x000000010e00780c */ /* 0x000fe20003f05270 */
[----:B------:R-:W-:Y:S01]  /*4c20*/  BSSY.RECONVERGENT B2, `(.L_x_117) ;  /* 0x000002b000027945 */ /* 0x000fe20003800200 */
[----:B------:R-:W-:-:S11]  /*4c30*/  LOP3.LUT P1, RZ, R11, 0x100, RZ, 0xc0, !PT ;  /* 0x000001000bff7812 */ /* 0x000fd6000782c0ff */
        /* <DEDUP_REMOVED lines=14> */
[----:B------:R-:W-:-:S05]  /*4d20*/  IADD3 R11, P0, PT, R11, UR6, RZ ;  /* 0x000000060b0b7c10 */ /* 0x000fca000ff1e0ff */
[----:B------:R-:W-:Y:S01]  /*4d30*/  IMAD.X R14, R14, 0x1, R9, P0 ;  /* 0x000000010e0e7824 */ /* 0x000fe200000e0609 */
        /* <DEDUP_REMOVED lines=10> */
[----:B------:R-:W-:Y:S02]  /*4de0*/  IADD3 R15, P5, P6, R10, UR6, R15 ;  /* 0x000000060a0f7c10 */ /* 0x000fe4000febe00f */
[----:B------:R-:W-:Y:S02]  /*4df0*/  LOP3.LUT P4, RZ, R8, 0xff, RZ, 0xc0, !PT ;  /* 0x000000ff08ff7812 */ /* 0x000fe4000788c0ff */
[----:B-1----:R-:W-:Y:S02]  /*4e00*/  IADD3.X R4, PT, PT, R12, R9, RZ, P5, P6 ;  /* 0x000000090c047210 */ /* 0x002fe40002fec4ff */
[----:B------:R-:W-:Y:S02]  /*4e10*/  @!P3 SEL R2, R11, R6, !P2 ;  /* 0x000000060b02b207 */ /* 0x000fe40005000000 */
[----:B------:R-:W-:-:S02]  /*4e20*/  @!P3 SEL R3, R14, R7, !P2 ;  /* 0x000000070e03b207 */ /* 0x000fc40005000000 */
[----:B---3--:R-:W-:Y:S02]  /*4e30*/  ISETP.NE.AND P3, PT, R17, R18, P4 ;  /* 0x000000121100720c */ /* 0x008fe40002765270 */
[----:B------:R-:W-:Y:S02]  /*4e40*/  ISETP.LT.U32.AND P0, PT, R15, R2, PT ;  /* 0x000000020f00720c */ /* 0x000fe40003f01070 */
[----:B------:R-:W-:Y:S02]  /*4e50*/  ISETP.NE.AND P2, PT, R17, R18, PT ;  /* 0x000000121100720c */ /* 0x000fe40003f45270 */
[----:B------:R-:W-:Y:S02]  /*4e60*/  ISETP.LT.AND.EX P0, PT, R4, R3, PT, P0 ;  /* 0x000000030400720c */ /* 0x000fe40003f01300 */
[----:B------:R-:W-:Y:S02]  /*4e70*/  @!P4 SEL R8, RZ, 0x1, !P2 ;  /* 0x00000001ff08c807 */ /* 0x000fe40005000000 */
[----:B------:R-:W-:-:S02]  /*4e80*/  SEL R6, R15, R2, P0 ;  /* 0x000000020f067207 */ /* 0x000fc40000000000 */
[-C--:B------:R-:W-:Y:S02]  /*4e90*/  SEL R7, R4, R3.reuse, P0 ;  /* 0x0000000304077207 */ /* 0x080fe40000000000 */
[----:B------:R-:W-:Y:S02]  /*4ea0*/  SEL R8, R8, 0x1, !P3 ;  /* 0x0000000108087807 */ /* 0x000fe40005800000 */
[----:B------:R-:W-:Y:S02]  /*4eb0*/  @!P3 SEL R6, R15, R2, !P4 ;  /* 0x000000020f06b207 */ /* 0x000fe40006000000 */
[----:B------:R-:W-:-:S07]  /*4ec0*/  @!P3 SEL R7, R4, R3, !P4 ;  /* 0x000000030407b207 */ /* 0x000fce0006000000 */
.L_x_118:
[----:B------:R-:W-:Y:S05]  /*4ed0*/  BSYNC.RECONVERGENT B2 ;  /* 0x0000000000027941 */ /* 0x000fea0003800200 */
.L_x_117:
[----:B------:R-:W-:Y:S05]  /*4ee0*/  @P1 BRA `(.L_x_111) ;  /* 0x0000000000641947 */ /* 0x000fea0003800000 */
        /* <DEDUP_REMOVED lines=9> */
[----:B------:R-:W2:Y:S01]  /*4f80*/  LDG.E R5, desc[UR12][R4.64] ;  /* 0x0000000c04057981 */ /* 0x000ea2000c1e1900 */
[----:B------:R-:W-:Y:S02]  /*4f90*/  LOP3.LUT P3, RZ, R8, 0xff, RZ, 0xc0, !PT ;  /* 0x000000ff08ff7812 */ /* 0x000fe4000786c0ff */
[----:B------:R-:W-:-:S05]  /*4fa0*/  IADD3 R11, P0, PT, R10, UR6, RZ ;  /* 0x000000060a0b7c10 */ /* 0x000fca000ff1e0ff */
[----:B------:R-:W-:Y:S01]  /*4fb0*/  IMAD.X R12, R12, 0x1, R9, P0 ;  /* 0x000000010c0c7824 */ /* 0x000fe200000e0609 */
[----:B------:R-:W-:-:S04]  /*4fc0*/  ISETP.LT.U32.AND P0, PT, R11, R6, PT ;  /* 0x000000060b00720c */ /* 0x000fc80003f01070 */
[----:B------:R-:W-:-:S04]  /*4fd0*/  ISETP.LT.AND.EX P0, PT, R12, R7, PT, P0 ;  /* 0x000000070c00720c */ /* 0x000fc80003f01300 */
[----:B------:R-:W-:Y:S02]  /*4fe0*/  SEL R9, R11, R6, P0 ;  /* 0x000000060b097207 */ /* 0x000fe40000000000 */
[----:B------:R-:W-:Y:S02]  /*4ff0*/  SEL R10, R12, R7, P0 ;  /* 0x000000070c0a7207 */ /* 0x000fe40000000000 */
[CC--:B--2---:R-:W-:Y:S02]  /*5000*/  ISETP.NE.AND P2, PT, R2.reuse, R5.reuse, P3 ;  /* 0x000000050200720c */ /* 0x0c4fe40001f45270 */
[----:B------:R-:W-:-:S04]  /*5010*/  ISETP.NE.AND P1, PT, R2, R5, PT ;  /* 0x000000050200720c */ /* 0x000fc80003f25270 */
[----:B------:R-:W-:-:S04]  /*5020*/  @!P3 SEL R8, RZ, 0x1, !P1 ;  /* 0x00000001ff08b807 */ /* 0x000fc80004800000 */
[----:B------:R-:W-:-:S03]  /*5030*/  SEL R8, R8, 0x1, !P2 ;  /* 0x0000000108087807 */ /* 0x000fc60005000000 */
[----:B------:R-:W-:Y:S02]  /*5040*/  @!P2 SEL R9, R11, R6, !P3 ;  /* 0x000000060b09a207 */ /* 0x000fe40005800000 */
[----:B------:R-:W-:-:S03]  /*5050*/  @!P2 SEL R10, R12, R7, !P3 ;  /* 0x000000070c0aa207 */ /* 0x000fc60005800000 */
[----:B------:R-:W-:Y:S02]  /*5060*/  IMAD.MOV.U32 R6, RZ, RZ, R9 ;  /* 0x000000ffff067224 */ /* 0x000fe400078e0009 */
[----:B------:R-:W-:-:S07]  /*5070*/  IMAD.MOV.U32 R7, RZ, RZ, R10 ;  /* 0x000000ffff077224 */ /* 0x000fce00078e000a */
.L_x_111:
[----:B------:R-:W-:Y:S05]  /*5080*/  BSYNC.RECONVERGENT B1 ;  /* 0x0000000000017941 */ /* 0x000fea0003800200 */
.L_x_108:
[----:B------:R-:W0:Y:S01]  /*5090*/  S2R R10, SR_LANEID ;  /* 0x00000000000a7919 */ /* 0x000e220000000000 */
[----:B------:R-:W-:Y:S01]  /*50a0*/  LOP3.LUT R3, R8, 0xff, RZ, 0xc0, !PT ;  /* 0x000000ff08037812 */ /* 0x000fe200078ec0ff */
[----:B------:R-:W-:Y:S01]  /*50b0*/  BSSY.RECONVERGENT B1, `(.L_x_119) ;  /* 0x0000016000017945 */ /* 0x000fe20003800200 */
[----:B------:R-:W1:Y:S01]  /*50c0*/  S2R R9, SR_TID.X ;  /* 0x0000000000097919 */ /* 0x000e620000002100 */
[----:B------:R2:W3:Y:S04]  /*50d0*/  SHFL.DOWN PT, R5, R6, 0x1, 0x1f ;  /* 0x08201f0006057f89 */ /* 0x0004e800000e0000 */
[----:B------:R2:W4:Y:S04]  /*50e0*/  SHFL.DOWN PT, R4, R7, 0x1, 0x1f ;  /* 0x08201f0007047f89 */ /* 0x00052800000e0000 */
[----:B------:R-:W1:Y:S01]  /*50f0*/  SHFL.DOWN PT, R3, R3, 0x1, 0x1f ;  /* 0x08201f0003037f89 */ /* 0x000e6200000e0000 */
[----:B0-----:R-:W-:-:S02]  /*5100*/  ISETP.GT.AND P0, PT, R10, 0x1e, PT ;  /* 0x0000001e0a00780c */ /* 0x001fc40003f04270 */
[----:B------:R-:W-:-:S11]  /*5110*/  ISETP.GT.AND P4, PT, R10, 0x1d, PT ;  /* 0x0000001d0a00780c */ /* 0x000fd60003f84270 */
        /* <DEDUP_REMOVED lines=15> */
.L_x_120:
[----:B------:R-:W-:Y:S05]  /*5210*/  BSYNC.RECONVERGENT B1 ;  /* 0x0000000000017941 */ /* 0x000fea0003800200 */
.L_x_119:
[----:B------:R-:W-:Y:S01]  /*5220*/  LOP3.LUT R3, R8, 0xff, RZ, 0xc0, !PT ;  /* 0x000000ff08037812 */ /* 0x000fe200078ec0ff */
[----:B------:R0:W1:Y:S01]  /*5230*/  SHFL.DOWN PT, R5, R6, 0x2, 0x1f ;  /* 0x08401f0006057f89 */ /* 0x00006200000e0000 */
[----:B------:R-:W-:Y:S01]  /*5240*/  BSSY.RECONVERGENT B1, `(.L_x_121) ;  /* 0x0000016000017945 */ /* 0x000fe20003800200 */
[C---:B------:R-:W-:Y:S02]  /*5250*/  ISETP.GT.AND P5, PT, R10.reuse, 0x1b, PT ;  /* 0x0000001b0a00780c */ /* 0x040fe40003fa4270 */
[----:B------:R0:W2:Y:S01]  /*5260*/  SHFL.DOWN PT, R4, R7, 0x2, 0x1f ;  /* 0x08401f0007047f89 */ /* 0x0000a200000e0000 */
[C---:B------:R-:W-:Y:S02]  /*5270*/  ISETP.GT.AND P3, PT, R10.reuse, 0x17, PT ;  /* 0x000000170a00780c */ /* 0x040fe40003f64270 */
[C---:B------:R-:W-:Y:S01]  /*5280*/  ISETP.GT.AND P2, PT, R10.reuse, 0xf, PT ;  /* 0x0000000f0a00780c */ /* 0x040fe20003f44270 */
[----:B------:R-:W3:Y:S01]  /*5290*/  SHFL.DOWN PT, R3, R3, 0x2, 0x1f ;  /* 0x08401f0003037f89 */ /* 0x000ee200000e0000 */
[----:B------:R-:W-:Y:S01]  /*52a0*/  ISETP.NE.AND P1, PT, R10, RZ, PT ;  /* 0x000000ff0a00720c */ /* 0x000fe20003f25270 */
[----:B------:R-:W-:-:S12]  /*52b0*/  @P4 BRA `(.L_x_122) ;  /* 0x0000000000384947 */ /* 0x000fd80003800000 */
        /* <DEDUP_REMOVED lines=14> */
.L_x_122:
[----:B------:R-:W-:Y:S05]  /*53a0*/  BSYNC.RECONVERGENT B1 ;  /* 0x0000000000017941 */ /* 0x000fea0003800200 */
.L_x_121:
        /* <DEDUP_REMOVED lines=20> */
.L_x_124:
[----:B------:R-:W-:Y:S05]  /*54f0*/  BSYNC.RECONVERGENT B1 ;  /* 0x0000000000017941 */ /* 0x000fea0003800200 */
.L_x_123:
        /* <DEDUP_REMOVED lines=20> */
.L_x_126:
[----:B------:R-:W-:Y:S05]  /*5640*/  BSYNC.RECONVERGENT B1 ;  /* 0x0000000000017941 */ /* 0x000fea0003800200 */
.L_x_125:
        /* <DEDUP_REMOVED lines=20> */
.L_x_128:
[----:B------:R-:W-:Y:S05]  /*5790*/  BSYNC.RECONVERGENT B1 ;  /* 0x0000000000017941 */ /* 0x000fea0003800200 */
.L_x_127:
        /* <DEDUP_REMOVED lines=10> */
.L_x_130:
[----:B------:R-:W-:Y:S05]  /*5840*/  BSYNC.RECONVERGENT B1 ;  /* 0x0000000000017941 */ /* 0x000fea0003800200 */
.L_x_129:
        /* <DEDUP_REMOVED lines=84> */
.L_x_89:
[----:B------:R-:W-:Y:S05]  /*5d90*/  BSYNC.RECONVERGENT B0 ;  /* 0x0000000000007941 */ /* 0x000fea0003800200 */
.L_x_64:
[----:B------:R-:W-:Y:S05]  /*5da0*/  @P1 EXIT ;  /* 0x000000000000194d */ /* 0x000fea0003800000 */
[----:B012---:R-:W0:Y:S02]  /*5db0*/  LDC.64 R2, c[0x0][0x3a8] ;  /* 0x0000ea00ff027b82 */ /* 0x007e240000000a00 */
[----:B0-----:R-:W-:-:S05]  /*5dc0*/  IMAD.WIDE.U32 R2, R0, 0x10, R2 ;  /* 0x0000001000027825 */ /* 0x001fca00078e0002 */
[----:B------:R-:W-:Y:S04]  /*5dd0*/  STG.E.64 desc[UR12][R2.64+0x8], R6 ;  /* 0x0000080602007986 */ /* 0x000fe8000c101b0c */
[----:B------:R-:W-:Y:S01]  /*5de0*/  STG.E.U8 desc[UR12][R2.64], R8 ;  /* 0x0000000802007986 */ /* 0x000fe2000c10110c */
[----:B------:R-:W-:Y:S05]  /*5df0*/  EXIT ;  /* 0x000000000000794d */ /* 0x000fea0003800000 */
.L_x_131:
        /* <DEDUP_REMOVED lines=16> */
.L_x_15180:


//--------------------- .text._ZN3cub18CUB_300001_SM_10006detail6reduce28DeviceReduceSingleTileKernelINS2_10policy_hubIN4cuda3std3__45tupleIJblEEEyN6thrust24THRUST_300001_SM_1000_NS8cuda_cub9__find_if7functorIS9_EEE10Policy1000ENSB_12zip_iteratorINS8_IJNSD_26transform_input_iterator_tIbNSC_6detail35transform_pair_of_input_iterators_tIbNSB_6detail15normal_iteratorINSB_10device_ptrIiEEEESQ_NS7_8equal_toIiEEEENS7_10__not_fn_tINS7_10__identityEEEEENSB_17counting_iteratorIlNSB_11use_defaultESZ_SZ_EEEEEEEPS9_ySF_S9_S9_SV_EEvT0_T1_T2_T3_T4_T6_ --------------------------
	.section	.text._ZN3cub18CUB_300001_SM_10006detail6reduce28DeviceReduceSingleTileKernelINS2_10policy_hubIN4cuda3std3__45tupleIJblEEEyN6thrust24THRUST_300001_SM_1000_NS8cuda_cub9__find_if7functorIS9_EEE10Policy1000ENSB_12zip_iteratorINS8_IJNSD_26transform_input_iterator_tIbNSC_6detail35transform_pair_of_input_iterators_tIbNSB_6detail15normal_iteratorINSB_10device_ptrIiEEEESQ_NS7_8equal_toIiEEEENS7_10__not_fn_tINS7_10__identityEEEEENSB_17counting_iteratorIlNSB_11use_defaultESZ_SZ_EEEEEEEPS9_ySF_S9_S9_SV_EEvT0_T1_T2_T3_T4_T6_,"ax",@progbits
	.align	128
        .global         _ZN3cub18CUB_300001_SM_10006detail6reduce28DeviceReduceSingleTileKernelINS2_10policy_hubIN4cuda3std3__45tupleIJblEEEyN6thrust24THRUST_300001_SM_1000_NS8cuda_cub9__find_if7functorIS9_EEE10Policy1000ENSB_12zip_iteratorINS8_IJNSD_26transform_input_iterator_tIbNSC_6detail35transform_pair_of_input_iterators_tIbNSB_6detail15normal_iteratorINSB_10device_ptrIiEEEESQ_NS7_8equal_toIiEEEENS7_10__not_fn_tINS7_10__identityEEEEENSB_17counting_iteratorIlNSB_11use_defaultESZ_SZ_EEEEEEEPS9_ySF_S9_S9_SV_EEvT0_T1_T2_T3_T4_T6_
        .type           _ZN3cub18CUB_300001_SM_10006detail6reduce28DeviceReduceSingleTileKernelINS2_10policy_hubIN4cuda3std3__45tupleIJblEEEyN6thrust24THRUST_300001_SM_1000_NS8cuda_cub9__find_if7functorIS9_EEE10Policy1000ENSB_12zip_iteratorINS8_IJNSD_26transform_input_iterator_tIbNSC_6detail35transform_pair_of_input_iterators_tIbNSB_6detail15normal_iteratorINSB_10device_ptrIiEEEESQ_NS7_8equal_toIiEEEENS7_10__not_fn_tINS7_10__identityEEEEENSB_17counting_iteratorIlNSB_11use_defaultESZ_SZ_EEEEEEEPS9_ySF_S9_S9_SV_EEvT0_T1_T2_T3_T4_T6_,@function
        .size           _ZN3cub18CUB_300001_SM_10006detail6reduce28DeviceReduceSingleTileKernelINS2_10policy_hubIN4cuda3std3__45tupleIJblEEEyN6thrust24THRUST_300001_SM_1000_NS8cuda_cub9__find_if7functorIS9_EEE10Policy1000ENSB_12zip_iteratorINS8_IJNSD_26transform_input_iterator_tIbNSC_6detail35transform_pair_of_input_iterators_tIbNSB_6detail15normal_iteratorINSB_10device_ptrIiEEEESQ_NS7_8equal_toIiEEEENS7_10__not_fn_tINS7_10__identityEEEEENSB_17counting_iteratorIlNSB_11use_defaultESZ_SZ_EEEEEEEPS9_ySF_S9_S9_SV_EEvT0_T1_T2_T3_T4_T6_,(.L_x_15181 - _ZN3cub18CUB_300001_SM_10006detail6reduce28DeviceReduceSingleTileKernelINS2_10policy_hubIN4cuda3std3__45tupleIJblEEEyN6thrust24THRUST_300001_SM_1000_NS8cuda_cub9__find_if7functorIS9_EEE10Policy1000ENSB_12zip_iteratorINS8_IJNSD_26transform_input_iterator_tIbNSC_6detail35transform_pair_of_input_iterators_tIbNSB_6detail15normal_iteratorINSB_10device_ptrIiEEEESQ_NS7_8equal_toIiEEEENS7_10__not_fn_tINS7_10__identityEEEEENSB_17counting_iteratorIlNSB_11use_defaultESZ_SZ_EEEEEEEPS9_ySF_S9_S9_SV_EEvT0_T1_T2_T3_T4_T6_)
        .other          _ZN3cub18CUB_300001_SM_10006detail6reduce28DeviceReduceSingleTileKernelINS2_10policy_hubIN4cuda3std3__45tupleIJblEEEyN6thrust24THRUST_300001_SM_1000_NS8cuda_cub9__find_if7functorIS9_EEE10Policy1000ENSB_12zip_iteratorINS8_IJNSD_26transform_input_iterator_tIbNSC_6detail35transform_pair_of_input_iterators_tIbNSB_6detail15normal_iteratorINSB_10device_ptrIiEEEESQ_NS7_8equal_toIiEEEENS7_10__not_fn_tINS7_10__identityEEEEENSB_17counting_iteratorIlNSB_11use_defaultESZ_SZ_EEEEEEEPS9_ySF_S9_S9_SV_EEvT0_T1_T2_T3_T4_T6_,@"STO_CUDA_ENTRY STV_DEFAULT"
_ZN3cub18CUB_300001_SM_10006detail6reduce28DeviceReduceSingleTileKernelINS2_10policy_hubIN4cuda3std3__45tupleIJblEEEyN6thrust24THRUST_300001_SM_1000_NS8cuda_cub9__find_if7functorIS9_EEE10Policy1000ENSB_12zip_iteratorINS8_IJNSD_26transform_input_iterator_tIbNSC_6detail35transform_pair_of_input_iterators_tIbNSB_6detail15normal_iteratorINSB_10device_ptrIiEEEESQ_NS7_8equal_toIiEEEENS7_10__not_fn_tINS7_10__identityEEEEENSB_17counting_iteratorIlNSB_11use_defaultESZ_SZ_EEEEEEEPS9_ySF_S9_S9_SV_EEvT0_T1_T2_T3_T4_T6_:
.text._ZN3cub18CUB_300001_SM_10006detail6reduce28DeviceReduceSingleTileKernelINS2_10policy_hubIN4cuda3std3__45tupleIJblEEEyN6thrust24THRUST_300001_SM_1000_NS8cuda_cub9__find_if7functorIS9_EEE10Policy1000ENSB_12zip_iteratorINS8_IJNSD_26transform_input_iterator_tIbNSC_6detail35transform_pair_of_input_iterators_tIbNSB_6detail15normal_iteratorINSB_10device_ptrIiEEEESQ_NS7_8equal_toIiEEEENS7_10__not_fn_tINS7_10__identityEEEEENSB_17counting_iteratorIlNSB_11use_defaultESZ_SZ_EEEEEEEPS9_ySF_S9_S9_SV_EEvT0_T1_T2_T3_T4_T6_:
[----:B------:R-:W-:Y:S01]  /*0000*/  LDC R1, c[0x0][0x37c] ;  /* 0x0000df00ff017b82 */ /* 0x000fe20000000800 */
[----:B------:R-:W0:Y:S07]  /*0010*/  LDCU.64 UR4, c[0x0][0x3b0] ;  /* 0x00007600ff0477ac */ /* 0x000e2e0008000a00 */
[----:B------:R-:W1:Y:S01]  /*0020*/  LDC.U8 R0, c[0x0][0x3c0] ;  /* 0x0000f000ff007b82 */ /* 0x000e620000000000 */
[----:B------:R-:W2:Y:S01]  /*0030*/  LDCU.64 UR8, c[0x0][0x358] ;  /* 0x00006b00ff0877ac */ /* 0x000ea20008000a00 */
[----:B0-----:R-:W-:-:S04]  /*0040*/  UISETP.NE.U32.AND UP0, UPT, UR4, URZ, UPT ;  /* 0x000000ff0400728c */ /* 0x001fc8000bf05070 */
[----:B------:R-:W-:-:S09]  /*0050*/  UISETP.NE.AND.EX UP0, UPT, UR5, URZ, UPT, UP0 ;  /* 0x000000ff0500728c */ /* 0x000fd2000bf05300 */
        /* <DEDUP_REMOVED lines=9> */
.L_x_132:
[----:B------:R-:W-:Y:S01]  /*00f0*/  UISETP.GT.U32.AND UP0, UPT, UR4, 0x3ff, UPT ;  /* 0x000003ff0400788c */ /* 0x000fe2000bf04070 */
[----:B------:R-:W-:Y:S03]  /*0100*/  BSSY.RECONVERGENT B0, `(.L_x_133) ;  /* 0x000058d000007945 */ /* 0x000fe60003800200 */
[----:B------:R-:W-:-:S09]  /*0110*/  UISETP.GT.U32.AND.EX UP0, UPT, UR5, URZ, UPT, UP0 ;  /* 0x000000ff0500728c */ /* 0x000fd2000bf04100 */
[----:B------:R-:W-:Y:S05]  /*0120*/  BRA.U UP0, `(.L_x_134) ;  /* 0x0000003100247547 */ /* 0x000fea000b800000 */
[----:B------:R-:W0:Y:S01]  /*0130*/  S2R R13, SR_TID.X ;  /* 0x00000000000d7919 */ /* 0x000e220000002100 */
[----:B------:R-:W2:Y:S08]  /*0140*/  LDC.64 R2, c[0x0][0x380] ;  /* 0x0000e000ff027b82 */ /* 0x000eb00000000a00 */
[----:B------:R-:W3:Y:S01]  /*0150*/  LDC.64 R4, c[0x0][0x388] ;  /* 0x0000e200ff047b82 */ /* 0x000ee20000000a00 */
[----:B------:R-:W-:Y:S01]  /*0160*/  CS2R R10, SRZ ;  /* 0x00000000000a7805 */ /* 0x000fe2000001ff00 */
[----:B------:R-:W4:Y:S01]  /*0170*/  LDCU.64 UR6, c[0x0][0x3a0] ;  /* 0x00007400ff0677ac */ /* 0x000f220008000a00 */
[----:B0-----:R-:W-:-:S13]  /*0180*/  ISETP.GE.U32.AND P1, PT, R13, UR4, PT ;  /* 0x000000040d007c0c */ /* 0x001fda000bf26070 */
[C---:B--2---:R-:W-:Y:S01]  /*0190*/  @!P1 IMAD.WIDE.U32 R2, R13.reuse, 0x4, R2 ;  /* 0x000000040d029825 */ /* 0x044fe200078e0002 */
[----:B------:R-:W0:Y:S03]  /*01a0*/  @!P1 LDC.64 R6, c[0x0][0x3a0] ;  /* 0x0000e800ff069b82 */ /* 0x000e260000000a00 */
[C---:B---3--:R-:W-:Y:S02]  /*01b0*/  @!P1 IMAD.WIDE.U32 R4, R13.reuse, 0x4, R4 ;  /* 0x000000040d049825 */ /* 0x048fe400078e0004 */
[----:B------:R-:W2:Y:S04]  /*01c0*/  @!P1 LDG.E R2, desc[UR8][R2.64] ;  /* 0x0000000802029981 */ /* 0x000ea8000c1e1900 */
[----:B------:R-:W2:Y:S01]  /*01d0*/  @!P1 LDG.E R5, desc[UR8][R4.64] ;  /* 0x0000000804059981 */ /* 0x000ea2000c1e1900 */
[----:B------:R-:W-:Y:S01]  /*01e0*/  IMAD.MOV.U32 R15, RZ, RZ, R13 ;  /* 0x000000ffff0f7224 */ /* 0x000fe200078e000d */
[----:B------:R-:W-:Y:S01]  /*01f0*/  PRMT R12, RZ, 0x7610, R12 ;  /* 0x00007610ff0c7816 */ /* 0x000fe2000000000c */
[----:B------:R-:W-:Y:S01]  /*0200*/  @!P1 VIADD R15, R13, 0x100 ;  /* 0x000001000d0f9836 */ /* 0x000fe20000000000 */
[----:B------:R-:W-:Y:S04]  /*0210*/  BSSY.RECONVERGENT B1, `(.L_x_135) ;  /* 0x0000121000017945 */ /* 0x000fe80003800200 */
[----:B------:R-:W-:-:S02]  /*0220*/  ISETP.GE.U32.AND P2, PT, R15, UR4, PT ;  /* 0x000000040f007c0c */ /* 0x000fc4000bf46070 */
[----:B0-----:R-:W-:-:S05]  /*0230*/  @!P1 IADD3 R10, P3, PT, R13, R6, RZ ;  /* 0x000000060d0a9210 */ /* 0x001fca0007f7e0ff */
[----:B------:R-:W-:Y:S01]  /*0240*/  @!P1 IMAD.X R11, RZ, RZ, R7, P3 ;  /* 0x000000ffff0b9224 */ /* 0x000fe200018e0607 */
[----:B--2---:R-:W-:-:S04]  /*0250*/  @!P1 ISETP.NE.AND P0, PT, R2, R5, PT ;  /* 0x000000050200920c */ /* 0x004fc80003f05270 */
[----:B------:R-:W-:-:S04]  /*0260*/  @!P1 SEL R2, RZ, 0x1, !P0 ;  /* 0x00000001ff029807 */ /* 0x000fc80004000000 */
[----:B------:R-:W-:Y:S01]  /*0270*/  @!P1 PRMT R12, R2, 0x7610, R12 ;  /* 0x00007610020c9816 */ /* 0x000fe2000000000c */
[----:B----4-:R-:W-:Y:S06]  /*0280*/  @P2 BRA `(.L_x_136) ;  /* 0x0000001000642947 */ /* 0x010fec0003800000 */
[----:B------:R-:W-:Y:S01]  /*0290*/  LOP3.LUT R14, RZ, R15, RZ, 0x33, !PT ;  /* 0x0000000fff0e7212 */ /* 0x000fe200078e33ff */
[----:B------:R-:W-:Y:S04]  /*02a0*/  BSSY.RECONVERGENT B2, `(.L_x_137) ;  /* 0x000008a000027945 */ /* 0x000fe80003800200 */
[----:B------:R-:W-:-:S05]  /*02b0*/  VIADD R14, R14, UR4 ;  /* 0x000000040e0e7c36 */ /* 0x000fca0008000000 */
[C---:B------:R-:W-:Y:S02]  /*02c0*/  ISETP.GE.U32.AND P0, PT, R14.reuse, 0x700, PT ;  /* 0x000007000e00780c */ /* 0x040fe40003f06070 */
[----:B------:R-:W-:-:S04]  /*02d0*/  LEA.HI R16, R14, 0x1, RZ, 0x18 ;  /* 0x000000010e107811 */ /* 0x000fc800078fc0ff */
[----:B------:R-:W-:-:S04]  /*02e0*/  LOP3.LUT R35, R16, 0x7, RZ, 0xc0, !PT ;  /* 0x0000000710237812 */ /* 0x000fc800078ec0ff */
[----:B------:R-:W-:-:S03]  /*02f0*/  ISETP.NE.AND P1, PT, R35, RZ, PT ;  /* 0x000000ff2300720c */ /* 0x000fc60003f25270 */
[----:B------:R-:W-:Y:S10]  /*0300*/  @!P0 BRA `(.L_x_138) ;  /* 0x00000008000c8947 */ /* 0x000ff40003800000 */
[----:B------:R-:W0:Y:S01]  /*0310*/  LDC.64 R2, c[0x0][0x380] ;  /* 0x0000e000ff027b82 */ /* 0x000e220000000a00 */
[----:B------:R-:W-:-:S05]  /*0320*/  LOP3.LUT R18, R16, 0x1fffff8, RZ, 0xc0, !PT ;  /* 0x01fffff810127812 */ /* 0x000fca00078ec0ff */
[----:B------:R-:W-:Y:S02]  /*0330*/  IMAD.MOV R18, RZ, RZ, -R18 ;  /* 0x000000ffff127224 */ /* 0x000fe400078e0a12 */
[----:B------:R-:W2:Y:S05]  /*0340*/  LDC.64 R4, c[0x0][0x388] ;  /* 0x0000e200ff047b82 */ /* 0x000eaa0000000a00 */
.L_x_139:
[----:B0-----:R-:W-:-:S04]  /*0350*/  IMAD.WIDE.U32 R8, R15, 0x4, R2 ;  /* 0x000000040f087825 */ /* 0x001fc800078e0002 */
[C---:B--2---:R-:W-:Y:S01]  /*0360*/  IMAD.WIDE.U32 R6, R15.reuse, 0x4, R4 ;  /* 0x000000040f067825 */ /* 0x044fe200078e0004 */
[----:B------:R-:W2:Y:S04]  /*0370*/  LDG.E R33, desc[UR8][R8.64] ;  /* 0x0000000808217981 */ /* 0x000ea8000c1e1900 */
[----:B------:R-:W2:Y:S04]  /*0380*/  LDG.E R34, desc[UR8][R6.64] ;  /* 0x0000000806227981 */ /* 0x000ea8000c1e1900 */
[----:B------:R-:W3:Y:S04]  /*0390*/  LDG.E R32, desc[UR8][R8.64+0x400] ;  /* 0x0004000808207981 */ /* 0x000ee8000c1e1900 */
[----:B------:R-:W3:Y:S04]  /*03a0*/  LDG.E R31, desc[UR8][R6.64+0x400] ;  /* 0x00040008061f7981 */ /* 0x000ee8000c1e1900 */
[----:B------:R-:W4:Y:S04]  /*03b0*/  LDG.E R28, desc[UR8][R8.64+0x800] ;  /* 0x00080008081c7981 */ /* 0x000f28000c1e1900 */
[----:B------:R-:W4:Y:S04]  /*03c0*/  LDG.E R25, desc[UR8][R6.64+0x800] ;  /* 0x0008000806197981 */ /* 0x000f28000c1e1900 */
[----:B------:R-:W5:Y:S04]  /*03d0*/  LDG.E R26, desc[UR8][R8.64+0xc00] ;  /* 0x000c0008081a7981 */ /* 0x000f68000c1e1900 */
[----:B------:R-:W5:Y:S04]  /*03e0*/  LDG.E R19, desc[UR8][R6.64+0xc00] ;  /* 0x000c000806137981 */ /* 0x000f68000c1e1900 */
[----:B------:R-:W5:Y:S04]  /*03f0*/  LDG.E R20, desc[UR8][R8.64+0x1000] ;  /* 0x0010000808147981 */ /* 0x000f68000c1e1900 */
[----:B------:R-:W5:Y:S04]  /*0400*/  LDG.E R17, desc[UR8][R6.64+0x1000] ;  /* 0x0010000806117981 */ /* 0x000f68000c1e1900 */
[----:B------:R-:W5:Y:S04]  /*0410*/  LDG.E R23, desc[UR8][R8.64+0x1400] ;  /* 0x0014000808177981 */ /* 0x000f68000c1e1900 */
[----:B------:R-:W5:Y:S04]  /*0420*/  LDG.E R24, desc[UR8][R6.64+0x1400] ;  /* 0x0014000806187981 */ /* 0x000f68000c1e1900 */
[----:B------:R-:W5:Y:S04]  /*0430*/  LDG.E R21, desc[UR8][R8.64+0x1800] ;  /* 0x0018000808157981 */ /* 0x000f68000c1e1900 */
[----:B------:R-:W5:Y:S04]  /*0440*/  LDG.E R22, desc[UR8][R6.64+0x1800] ;  /* 0x0018000806167981 */ /* 0x000f68000c1e1900 */
[----:B------:R0:W5:Y:S04]  /*0450*/  LDG.E R27, desc[UR8][R8.64+0x1c00] ;  /* 0x001c0008081b7981 */ /* 0x000168000c1e1900 */
[----:B------:R1:W5:Y:S01]  /*0460*/  LDG.E R30, desc[UR8][R6.64+0x1c00] ;  /* 0x001c0008061e7981 */ /* 0x000362000c1e1900 */
[----:B------:R-:W-:Y:S01]  /*0470*/  PRMT R36, R12, 0x7610, R36 ;  /* 0x000076100c247816 */ /* 0x000fe20000000024 */
[----:B------:R-:W-:Y:S01]  /*0480*/  VIADD R18, R18, 0x8 ;  /* 0x0000000812127836 */ /* 0x000fe20000000000 */
[C---:B------:R-:W-:Y:S01]  /*0490*/  IADD3 R29, P3, PT, R15.reuse, UR6, RZ ;  /* 0x000000060f1d7c10 */ /* 0x040fe2000ff7e0ff */
[----:B------:R-:W-:Y:S01]  /*04a0*/  VIADD R15, R15, 0x800 ;  /* 0x000008000f0f7836 */ /* 0x000fe20000000000 */
[----:B------:R-:W-:-:S03]  /*04b0*/  LOP3.LUT P5, RZ, R36, 0xff, RZ, 0xc0, !PT ;  /* 0x000000ff24ff7812 */ /* 0x000fc600078ac0ff */
[----:B------:R-:W-:Y:S01]  /*04c0*/  IMAD.X R12, RZ, RZ, UR7, P3 ;  /* 0x00000007ff0c7e24 */ /* 0x000fe200098e06ff */
[CC--:B--2---:R-:W-:Y:S02]  /*04d0*/  ISETP.NE.AND P0, PT, R33.reuse, R34.reuse, PT ;  /* 0x000000222100720c */ /* 0x0c4fe40003f05270 */
[----:B------:R-:W-:-:S07]  /*04e0*/  ISETP.NE.AND P2, PT, R33, R34, P5 ;  /* 0x000000222100720c */ /* 0x000fce0002f45270 */
[----:B------:R-:W-:Y:S02]  /*04f0*/  @!P5 SEL R36, RZ, 0x1, !P0 ;  /* 0x00000001ff24d807 */ /* 0x000fe40004000000 */
[----:B------:R-:W-:Y:S02]  /*0500*/  ISETP.LT.U32.AND P0, PT, R29, R10, PT ;  /* 0x0000000a1d00720c */ /* 0x000fe40003f01070 */
[----:B------:R-:W-:Y:S02]  /*0510*/  SEL R33, R36, 0x1, !P2 ;  /* 0x0000000124217807 */ /* 0x000fe40005000000 */
[----:B---3--:R-:W-:Y:S02]  /*0520*/  ISETP.NE.AND P6, PT, R32, R31, PT ;  /* 0x0000001f2000720c */ /* 0x008fe40003fc5270 */
[----:B------:R-:W-:Y:S02]  /*0530*/  LOP3.LUT P3, RZ, R33, 0xff, RZ, 0xc0, !PT ;  /* 0x000000ff21ff7812 */ /* 0x000fe4000786c0ff */
[----:B------:R-:W-:-:S02]  /*0540*/  ISETP.LT.AND.EX P0, PT, R12, R11, PT, P0 ;  /* 0x0000000b0c00720c */ /* 0x000fc40003f01300 */
[----:B------:R-:W-:Y:S02]  /*0550*/  ISETP.NE.AND P4, PT, R32, R31, P3 ;  /* 0x0000001f2000720c */ /* 0x000fe40001f85270 */
[CC--:B0-----:R-:W-:Y:S02]  /*0560*/  SEL R9, R29.reuse, R10.reuse, P0 ;  /* 0x0000000a1d097207 */ /* 0x0c1fe40000000000 */
[CC--:B------:R-:W-:Y:S02]  /*0570*/  SEL R8, R12.reuse, R11.reuse, P0 ;  /* 0x0000000b0c087207 */ /* 0x0c0fe40000000000 */
[----:B------:R-:W-:Y:S02]  /*0580*/  @!P2 SEL R9, R29, R10, !P5 ;  /* 0x0000000a1d09a207 */ /* 0x000fe40006800000 */
[----:B------:R-:W-:Y:S02]  /*0590*/  @!P2 SEL R8, R12, R11, !P5 ;  /* 0x0000000b0c08a207 */ /* 0x000fe40006800000 */
[----:B------:R-:W-:-:S02]  /*05a0*/  @!P3 SEL R33, RZ, 0x1, !P6 ;  /* 0x00000001ff21b807 */ /* 0x000fc40007000000 */
[----:B-1----:R-:W-:Y:S02]  /*05b0*/  IADD3 R6, P0, PT, R29, 0x100, RZ ;  /* 0x000001001d067810 */ /* 0x002fe40007f1e0ff */
[----:B------:R-:W-:Y:S02]  /*05c0*/  SEL R33, R33, 0x1, !P4 ;  /* 0x0000000121217807 */ /* 0x000fe40006000000 */
[----:B----4-:R-:W-:Y:S01]  /*05d0*/  ISETP.NE.AND P6, PT, R28, R25, PT ;  /* 0x000000191c00720c */ /* 0x010fe20003fc5270 */
[----:B------:R-:W-:Y:S01]  /*05e0*/  IMAD.X R7, RZ, RZ, R12, P0 ;  /* 0x000000ffff077224 */ /* 0x000fe200000e060c */
[----:B------:R-:W-:Y:S02]  /*05f0*/  LOP3.LUT P2, RZ, R33, 0xff, RZ, 0xc0, !PT ;  /* 0x000000ff21ff7812 */ /* 0x000fe4000784c0ff */
[----:B------:R-:W-:Y:S02]  /*0600*/  ISETP.LT.U32.AND P0, PT, R6, R9, PT ;  /* 0x000000090600720c */ /* 0x000fe40003f01070 */
[----:B------:R-:W-:-:S02]  /*0610*/  ISETP.NE.AND P5, PT, R28, R25, P2 ;  /* 0x000000191c00720c */ /* 0x000fc400017a5270 */
[----:B------:R-:W-:-:S04]  /*0620*/  ISETP.LT.AND.EX P0, PT, R7, R8, PT, P0 ;  /* 0x000000080700720c */ /* 0x000fc80003f01300 */
[CC--:B------:R-:W-:Y:S02]  /*0630*/  SEL R11, R6.reuse, R9.reuse, P0 ;  /* 0x00000009060b7207 */ /* 0x0c0fe40000000000 */
[-C--:B------:R-:W-:Y:S02]  /*0640*/  SEL R10, R7, R8.reuse, P0 ;  /* 0x00000008070a7207 */ /* 0x080fe40000000000 */
[----:B------:R-:W-:Y:S02]  /*0650*/  @!P2 SEL R33, RZ, 0x1, !P6 ;  /* 0x00000001ff21a807 */ /* 0x000fe40007000000 */
[----:B------:R-:W-:Y:S02]  /*0660*/  @!P4 SEL R11, R6, R9, !P3 ;  /* 0x00000009060bc207 */ /* 0x000fe40005800000 */
[----:B------:R-:W-:Y:S02]  /*0670*/  SEL R33, R33, 0x1, !P5 ;  /* 0x0000000121217807 */ /* 0x000fe40006800000 */
[----:B------:R-:W-:-:S02]  /*0680*/  @!P4 SEL R10, R7, R8, !P3 ;  /* 0x00000008070ac207 */ /* 0x000fc40005800000 */
[----:B------:R-:W-:Y:S02]  /*0690*/  LOP3.LUT P3, RZ, R33, 0xff, RZ, 0xc0, !PT ;  /* 0x000000ff21ff7812 */ /* 0x000fe4000786c0ff */
[----:B------:R-:W-:Y:S02]  /*06a0*/  IADD3 R6, P0, PT, R29, 0x200, RZ ;  /* 0x000002001d067810 */ /* 0x000fe40007f1e0ff */
[CC--:B-----5:R-:W-:Y:S02]  /*06b0*/  ISETP.NE.AND P6, PT, R26.reuse, R19.reuse, PT ;  /* 0x000000131a00720c */ /* 0x0e0fe40003fc5270 */
[----:B------:R-:W-:Y:S01]  /*06c0*/  ISETP.NE.AND P4, PT, R26, R19, P3 ;  /* 0x000000131a00720c */ /* 0x000fe20001f85270 */
[----:B------:R-:W-:Y:S01]  /*06d0*/  IMAD.X R7, RZ, RZ, R12, P0 ;  /* 0x000000ffff077224 */ /* 0x000fe200000e060c */
[----:B------:R-:W-:-:S04]  /*06e0*/  ISETP.LT.U32.AND P0, PT, R6, R11, PT ;  /* 0x0000000b0600720c */ /* 0x000fc80003f01070 */
[-C--:B------:R-:W-:Y:S02]  /*06f0*/  ISETP.LT.AND.EX P0, PT, R7, R10.reuse, PT, P0 ;  /* 0x0000000a0700720c */ /* 0x080fe40003f01300 */
[----:B------:R-:W-:Y:S02]  /*0700*/  @!P3 SEL R33, RZ, 0x1, !P6 ;  /* 0x00000001ff21b807 */ /* 0x000fe40007000000 */
[CC--:B------:R-:W-:Y:S02]  /*0710*/  SEL R9, R6.reuse, R11.reuse, P0 ;  /* 0x0000000b06097207 */ /* 0x0c0fe40000000000 */
[----:B------:R-:W-:Y:S02]  /*0720*/  SEL R33, R33, 0x1, !P4 ;  /* 0x0000000121217807 */ /* 0x000fe40006000000 */
[----:B------:R-:W-:Y:S02]  /*0730*/  @!P5 SEL R9, R6, R11, !P2 ;  /* 0x0000000b0609d207 */ /* 0x000fe40005000000 */
[----:B------:R-:W-:-:S02]  /*0740*/  SEL R8, R7, R10, P0 ;  /* 0x0000000a07087207 */ /* 0x000fc40000000000 */
[----:B------:R-:W-:Y:S02]  /*0750*/  IADD3 R6, P0, PT, R29, 0x300, RZ ;  /* 0x000003001d067810 */ /* 0x000fe40007f1e0ff */
[----:B------:R-:W-:Y:S02]  /*0760*/  @!P5 SEL R8, R7, R10, !P2 ;  /* 0x0000000a0708d207 */ /* 0x000fe40005000000 */
[----:B------:R-:W-:Y:S01]  /*0770*/  LOP3.LUT P2, RZ, R33, 0xff, RZ, 0xc0, !PT ;  /* 0x000000ff21ff7812 */ /* 0x000fe2000784c0ff */
[----:B------:R-:W-:Y:S01]  /*0780*/  IMAD.X R7, RZ, RZ, R12, P0 ;  /* 0x000000ffff077224 */ /* 0x000fe200000e060c */
[----:B------:R-:W-:Y:S02]  /*0790*/  ISETP.LT.U32.AND P0, PT, R6, R9, PT ;  /* 0x000000090600720c */ /* 0x000fe40003f01070 */
[----:B------:R-:W-:Y:S02]  /*07a0*/  ISETP.NE.AND P6, PT, R20, R17, PT ;  /* 0x000000111400720c */ /* 0x000fe40003fc5270 */
[----:B------:R-:W-:-:S02]  /*07b0*/  ISETP.LT.AND.EX P0, PT, R7, R8, PT, P0 ;  /* 0x000000080700720c */ /* 0x000fc40003f01300 */
[----:B------:R-:W-:Y:S02]  /*07c0*/  ISETP.NE.AND P5, PT, R20, R17, P2 ;  /* 0x000000111400720c */ /* 0x000fe400017a5270 */
[CC--:B------:R-:W-:Y:S02]  /*07d0*/  SEL R11, R6.reuse, R9.reuse, P0 ;  /* 0x00000009060b7207 */ /* 0x0c0fe40000000000 */
[----:B------:R-:W-:Y:S02]  /*07e0*/  @!P4 SEL R11, R6, R9, !P3 ;  /* 0x00000009060bc207 */ /* 0x000fe40005800000 */
[----:B------:R-:W-:Y:S02]  /*07f0*/  @!P2 SEL R33, RZ, 0x1, !P6 ;  /* 0x00000001ff21a807 */ /* 0x000fe40007000000 */
[----:B------:R-:W-:Y:S02]  /*0800*/  SEL R10, R7, R8, P0 ;  /* 0x00000008070a7207 */ /* 0x000fe40000000000 */
[----:B------:R-:W-:-:S02]  /*0810*/  IADD3 R6, P0, PT, R29, 0x400, RZ ;  /* 0x000004001d067810 */ /* 0x000fc40007f1e0ff */
[----:B------:R-:W-:Y:S02]  /*0820*/  SEL R33, R33, 0x1, !P5 ;  /* 0x0000000121217807 */ /* 0x000fe40006800000 */
[----:B------:R-:W-:Y:S01]  /*0830*/  @!P4 SEL R10, R7, R8, !P3 ;  /* 0x00000008070ac207 */ /* 0x000fe20005800000 */
[----:B------:R-:W-:Y:S01]  /*0840*/  IMAD.X R7, RZ, RZ, R12, P0 ;  /* 0x000000ffff077224 */ /* 0x000fe200000e060c */
[----:B------:R-:W-:Y:S02]  /*0850*/  ISETP.LT.U32.AND P0, PT, R6, R11, PT ;  /* 0x0000000b0600720c */ /* 0x000fe40003f01070 */
[----:B------:R-:W-:Y:S02]  /*0860*/  LOP3.LUT P3, RZ, R33, 0xff, RZ, 0xc0, !PT ;  /* 0x000000ff21ff7812 */ /* 0x000fe4000786c0ff */
[----:B------:R-:W-:Y:S02]  /*0870*/  ISETP.LT.AND.EX P0, PT, R7, R10, PT, P0 ;  /* 0x0000000a0700720c */ /* 0x000fe40003f01300 */
[----:B------:R-:W-:-:S02]  /*0880*/  ISETP.NE.AND P4, PT, R23, R24, P3 ;  /* 0x000000181700720c */ /* 0x000fc40001f85270 */
[CC--:B------:R-:W-:Y:S02]  /*0890*/  SEL R9, R6.reuse, R11.reuse, P0 ;  /* 0x0000000b06097207 */ /* 0x0c0fe40000000000 */
[----:B------:R-:W-:Y:S02]  /*08a0*/  SEL R8, R7, R10, P0 ;  /* 0x0000000a07087207 */ /* 0x000fe40000000000 */
[----:B------:R-:W-:Y:S02]  /*08b0*/  ISETP.NE.AND P0, PT, R23, R24, PT ;  /* 0x000000181700720c */ /* 0x000fe40003f05270 */
[----:B------:R-:W-:Y:S02]  /*08c0*/  @!P5 SEL R9, R6, R11, !P2 ;  /* 0x0000000b0609d207 */ /* 0x000fe40005000000 */
[----:B------:R-:W-:Y:S02]  /*08d0*/  IADD3 R6, P6, PT, R29, 0x500, RZ ;  /* 0x000005001d067810 */ /* 0x000fe40007fde0ff */
[----:B------:R-:W-:-:S02]  /*08e0*/  @!P3 SEL R33, RZ, 0x1, !P0 ;  /* 0x00000001ff21b807 */ /* 0x000fc40004000000 */
[----:B------:R-:W-:Y:S01]  /*08f0*/  @!P5 SEL R8, R7, R10, !P2 ;  /* 0x0000000a0708d207 */ /* 0x000fe20005000000 */
[----:B------:R-:W-:Y:S01]  /*0900*/  IMAD.X R7, RZ, RZ, R12, P6 ;  /* 0x000000ffff077224 */ /* 0x000fe200030e060c */
[CC--:B------:R-:W-:Y:S02]  /*0910*/  ISETP.LT.U32.AND P0, PT, R6.reuse, R9.reuse, PT ;  /* 0x000000090600720c */ /* 0x0c0fe40003f01070 */
[----:B------:R-:W-:Y:S02]  /*0920*/  SEL R33, R33, 0x1, !P4 ;  /* 0x0000000121217807 */ /* 0x000fe40006000000 */
[----:B------:R-:W-:Y:S02]  /*0930*/  ISETP.LT.AND.EX P0, PT, R7, R8, PT, P0 ;  /* 0x000000080700720c */ /* 0x000fe40003f01300 */
[----:B------:R-:W-:Y:S02]  /*0940*/  LOP3.LUT P2, RZ, R33, 0xff, RZ, 0xc0, !PT ;  /* 0x000000ff21ff7812 */ /* 0x000fe4000784c0ff */
[----:B------:R-:W-:-:S02]  /*0950*/  SEL R11, R6, R9, P0 ;  /* 0x00000009060b7207 */ /* 0x000fc40000000000 */
[-C--:B------:R-:W-:Y:S02]  /*0960*/  SEL R10, R7, R8.reuse, P0 ;  /* 0x00000008070a7207 */ /* 0x080fe40000000000 */
[----:B------:R-:W-:Y:S02]  /*0970*/  @!P4 SEL R11, R6, R9, !P3 ;  /* 0x00000009060bc207 */ /* 0x000fe40005800000 */
[----:B------:R-:W-:Y:S02]  /*0980*/  IADD3 R6, P0, PT, R29, 0x600, RZ ;  /* 0x000006001d067810 */ /* 0x000fe40007f1e0ff */
[----:B------:R-:W-:Y:S02]  /*0990*/  @!P4 SEL R10, R7, R8, !P3 ;  /* 0x00000008070ac207 */ /* 0x000fe40005800000 */
[CC--:B------:R-:W-:Y:S01]  /*09a0*/  ISETP.NE.AND P4, PT, R21.reuse, R22.reuse, P2 ;  /* 0x000000161500720c */ /* 0x0c0fe20001785270 */
[----:B------:R-:W-:Y:S01]  /*09b0*/  IMAD.X R9, RZ, RZ, R12, P0 ;  /* 0x000000ffff097224 */ /* 0x000fe200000e060c */
[----:B------:R-:W-:-:S02]  /*09c0*/  ISETP.NE.AND P3, PT, R21, R22, PT ;  /* 0x000000161500720c */ /* 0x000fc40003f65270 */
[CC--:B------:R-:W-:Y:S02]  /*09d0*/  ISETP.LT.U32.AND P0, PT, R6.reuse, R11.reuse, PT ;  /* 0x0000000b0600720c */ /* 0x0c0fe40003f01070 */
[----:B------:R-:W-:Y:S02]  /*09e0*/  @!P2 SEL R33, RZ, 0x1, !P3 ;  /* 0x00000001ff21a807 */ /* 0x000fe40005800000 */
[----:B------:R-:W-:Y:S02]  /*09f0*/  ISETP.LT.AND.EX P0, PT, R9, R10, PT, P0 ;  /* 0x0000000a0900720c */ /* 0x000fe40003f01300 */
[----:B------:R-:W-:Y:S02]  /*0a00*/  SEL R33, R33, 0x1, !P4 ;  /* 0x0000000121217807 */ /* 0x000fe40006000000 */
[----:B------:R-:W-:Y:S02]  /*0a10*/  IADD3 R29, P5, PT, R29, 0x700, RZ ;  /* 0x000007001d1d7810 */ /* 0x000fe40007fbe0ff */
[----:B------:R-:W-:-:S02]  /*0a20*/  SEL R8, R6, R11, P0 ;  /* 0x0000000b06087207 */ /* 0x000fc40000000000 */
[----:B------:R-:W-:Y:S02]  /*0a30*/  LOP3.LUT P3, RZ, R33, 0xff, RZ, 0xc0, !PT ;  /* 0x000000ff21ff7812 */ /* 0x000fe4000786c0ff */
[----:B------:R-:W-:Y:S01]  /*0a40*/  @!P4 SEL R8, R6, R11, !P2 ;  /* 0x0000000b0608c207 */ /* 0x000fe20005000000 */
[----:B------:R-:W-:Y:S01]  /*0a50*/  IMAD.X R6, RZ, RZ, R12, P5 ;  /* 0x000000ffff067224 */ /* 0x000fe200028e060c */
[CC--:B------:R-:W-:Y:S02]  /*0a60*/  SEL R7, R9.reuse, R10.reuse, P0 ;  /* 0x0000000a09077207 */ /* 0x0c0fe40000000000 */
[----:B------:R-:W-:Y:S02]  /*0a70*/  ISETP.NE.AND P5, PT, R18, RZ, PT ;  /* 0x000000ff1200720c */ /* 0x000fe40003fa5270 */
[----:B------:R-:W-:Y:S02]  /*0a80*/  @!P4 SEL R7, R9, R10, !P2 ;  /* 0x0000000a0907c207 */ /* 0x000fe40005000000 */
[----:B------:R-:W-:-:S02]  /*0a90*/  ISETP.NE.AND P4, PT, R27, R30, P3 ;  /* 0x0000001e1b00720c */ /* 0x000fc40001f85270 */
[----:B------:R-:W-:Y:S02]  /*0aa0*/  ISETP.LT.U32.AND P0, PT, R29, R8, PT ;  /* 0x000000081d00720c */ /* 0x000fe40003f01070 */
[----:B------:R-:W-:Y:S02]  /*0ab0*/  ISETP.NE.AND P2, PT, R27, R30, PT ;  /* 0x0000001e1b00720c */ /* 0x000fe40003f45270 */
[CC--:B------:R-:W-:Y:S02]  /*0ac0*/  ISETP.LT.AND.EX P0, PT, R6.reuse, R7.reuse, PT, P0 ;  /* 0x000000070600720c */ /* 0x0c0fe40003f01300 */
[----:B------:R-:W-:Y:S02]  /*0ad0*/  @!P3 SEL R33, RZ, 0x1, !P2 ;  /* 0x00000001ff21b807 */ /* 0x000fe40005000000 */
[----:B------:R-:W-:Y:S02]  /*0ae0*/  SEL R10, R29, R8, P0 ;  /* 0x000000081d0a7207 */ /* 0x000fe40000000000 */
[----:B------:R-:W-:-:S02]  /*0af0*/  SEL R11, R6, R7, P0 ;  /* 0x00000007060b7207 */ /* 0x000fc40000000000 */
[----:B------:R-:W-:Y:S02]  /*0b00*/  SEL R12, R33, 0x1, !P4 ;  /* 0x00000001210c7807 */ /* 0x000fe40006000000 */
[----:B------:R-:W-:Y:S02]  /*0b10*/  @!P4 SEL R10, R29, R8, !P3 ;  /* 0x000000081d0ac207 */ /* 0x000fe40005800000 */
[----:B------:R-:W-:Y:S01]  /*0b20*/  @!P4 SEL R11, R6, R7, !P3 ;  /* 0x00000007060bc207 */ /* 0x000fe20005800000 */
[----:B------:R-:W-:Y:S06]  /*0b30*/  @P5 BRA `(.L_x_139) ;  /* 0xfffffff800045947 */ /* 0x000fec000383ffff */
.L_x_138:
[----:B------:R-:W-:Y:S05]  /*0b40*/  BSYNC.RECONVERGENT B2 ;  /* 0x0000000000027941 */ /* 0x000fea0003800200 */
.L_x_137:
[----:B------:R-:W-:Y:S05]  /*0b50*/  @!P1 BRA `(.L_x_136) ;  /* 0x0000000800309947 */ /* 0x000fea0003800000 */
[----:B------:R-:W-:Y:S01]  /*0b60*/  ISETP.GE.U32.AND P0, PT, R35, 0x4, PT ;  /* 0x000000042300780c */ /* 0x000fe20003f06070 */
[----:B------:R-:W-:Y:S01]  /*0b70*/  BSSY.RECONVERGENT B2, `(.L_x_140) ;  /* 0x0000048000027945 */ /* 0x000fe20003800200 */
[----:B------:R-:W-:-:S11]  /*0b80*/  LOP3.LUT P1, R16, R16, 0x3, RZ, 0xc0, !PT ;  /* 0x0000000310107812 */ /* 0x000fd6000782c0ff */
[----:B------:R-:W-:Y:S05]  /*0b90*/  @!P0 BRA `(.L_x_141) ;  /* 0x0000000400148947 */ /* 0x000fea0003800000 */
[----:B------:R-:W0:Y:S01]  /*0ba0*/  LDC.64 R4, c[0x0][0x380] ;  /* 0x0000e000ff047b82 */ /* 0x000e220000000a00 */
[----:B------:R-:W2:Y:S07]  /*0bb0*/  LDCU.64 UR10, c[0x0][0x3a0] ;  /* 0x00007400ff0a77ac */ /* 0x000eae0008000a00 */
[----:B------:R-:W3:Y:S01]  /*0bc0*/  LDC.64 R6, c[0x0][0x388] ;  /* 0x0000e200ff067b82 */ /* 0x000ee20000000a00 */
[----:B0-----:R-:W-:-:S05]  /*0bd0*/  IMAD.WIDE.U32 R4, R15, 0x4, R4 ;  /* 0x000000040f047825 */ /* 0x001fca00078e0004 */
[----:B------:R-:W4:Y:S01]  /*0be0*/  LDG.E R3, desc[UR8][R4.64] ;  /* 0x0000000804037981 */ /* 0x000f22000c1e1900 */
[----:B---3--:R-:W-:-:S03]  /*0bf0*/  IMAD.WIDE.U32 R6, R15, 0x4, R6 ;  /* 0x000000040f067825 */ /* 0x008fc600078e0006 */
[----:B------:R-:W3:Y:S04]  /*0c00*/  LDG.E R9, desc[UR8][R4.64+0x400] ;  /* 0x0004000804097981 */ /* 0x000ee8000c1e1900 */
[----:B------:R-:W4:Y:S04]  /*0c10*/  LDG.E R8, desc[UR8][R6.64] ;  /* 0x0000000806087981 */ /* 0x000f28000c1e1900 */
[----:B------:R-:W3:Y:S04]  /*0c20*/  LDG.E R18, desc[UR8][R6.64+0x400] ;  /* 0x0004000806127981 */ /* 0x000ee8000c1e1900 */
[----:B------:R-:W5:Y:S04]  /*0c30*/  LDG.E R17, desc[UR8][R4.64+0x800] ;  /* 0x0008000804117981 */ /* 0x000f68000c1e1900 */
[----:B------:R-:W5:Y:S04]  /*0c40*/  LDG.E R20, desc[UR8][R6.64+0x800] ;  /* 0x0008000806147981 */ /* 0x000f68000c1e1900 */
[----:B------:R-:W5:Y:S04]  /*0c50*/  LDG.E R2, desc[UR8][R4.64+0xc00] ;  /* 0x000c000804027981 */ /* 0x000f68000c1e1900 */
[----:B------:R0:W5:Y:S01]  /*0c60*/  LDG.E R19, desc[UR8][R6.64+0xc00] ;  /* 0x000c000806137981 */ /* 0x000162000c1e1900 */
[----:B------:R-:W-:-:S02]  /*0c70*/  LOP3.LUT P3, RZ, R12, 0xff, RZ, 0xc0, !PT ;  /* 0x000000ff0cff7812 */ /* 0x000fc4000786c0ff */
[----:B--2---:R-:W-:Y:S02]  /*0c80*/  IADD3 R21, P2, PT, R15, UR10, RZ ;  /* 0x0000000a0f157c10 */ /* 0x004fe4000ff5e0ff */
[CC--:B----4-:R-:W-:Y:S02]  /*0c90*/  ISETP.NE.AND P0, PT, R3.reuse, R8.reuse, PT ;  /* 0x000000080300720c */ /* 0x0d0fe40003f05270 */
[----:B------:R-:W-:-:S07]  /*0ca0*/  ISETP.NE.AND P4, PT, R3, R8, P3 ;  /* 0x000000080300720c */ /* 0x000fce0001f85270 */
[----:B------:R-:W-:Y:S01]  /*0cb0*/  @!P3 SEL R12, RZ, 0x1, !P0 ;  /* 0x00000001ff0cb807 */ /* 0x000fe20004000000 */
[----:B------:R-:W-:-:S03]  /*0cc0*/  IMAD.X R8, RZ, RZ, UR11, P2 ;  /* 0x0000000bff087e24 */ /* 0x000fc600090e06ff */
[----:B------:R-:W-:Y:S02]  /*0cd0*/  SEL R12, R12, 0x1, !P4 ;  /* 0x000000010c0c7807 */ /* 0x000fe40006000000 */
[----:B------:R-:W-:Y:S02]  /*0ce0*/  ISETP.LT.U32.AND P0, PT, R21, R10, PT ;  /* 0x0000000a1500720c */ /* 0x000fe40003f01070 */
[----:B------:R-:W-:Y:S02]  /*0cf0*/  LOP3.LUT P2, RZ, R12, 0xff, RZ, 0xc0, !PT ;  /* 0x000000ff0cff7812 */ /* 0x000fe4000784c0ff */
[----:B------:R-:W-:Y:S01]  /*0d00*/  ISETP.LT.AND.EX P0, PT, R8, R11, PT, P0 ;  /* 0x0000000b0800720c */ /* 0x000fe20003f01300 */
[----:B------:R-:W-:-:S03]  /*0d10*/  VIADD R3, R15, 0x100 ;  /* 0x000001000f037836 */ /* 0x000fc60000000000 */
[----:B0-----:R-:W-:Y:S02]  /*0d20*/  SEL R7, R21, R10, P0 ;  /* 0x0000000a15077207 */ /* 0x001fe40000000000 */
[CC--:B------:R-:W-:Y:S02]  /*0d30*/  SEL R6, R8.reuse, R11.reuse, P0 ;  /* 0x0000000b08067207 */ /* 0x0c0fe40000000000 */
[----:B---3--:R-:W-:Y:S02]  /*0d40*/  ISETP.NE.AND P0, PT, R9, R18, PT ;  /* 0x000000120900720c */ /* 0x008fe40003f05270 */
[----:B------:R-:W-:Y:S02]  /*0d50*/  @!P4 SEL R7, R21, R10, !P3 ;  /* 0x0000000a1507c207 */ /* 0x000fe40005800000 */
[----:B------:R-:W-:Y:S02]  /*0d60*/  @!P4 SEL R6, R8, R11, !P3 ;  /* 0x0000000b0806c207 */ /* 0x000fe40005800000 */
[----:B------:R-:W-:-:S02]  /*0d70*/  ISETP.NE.AND P4, PT, R9, R18, P2 ;  /* 0x000000120900720c */ /* 0x000fc40001785270 */
[----:B------:R-:W-:Y:S02]  /*0d80*/  @!P2 SEL R12, RZ, 0x1, !P0 ;  /* 0x00000001ff0ca807 */ /* 0x000fe40004000000 */
[----:B------:R-:W-:Y:S02]  /*0d90*/  IADD3 R4, P5, PT, R3, UR10, RZ ;  /* 0x0000000a03047c10 */ /* 0x000fe4000ffbe0ff */
[----:B------:R-:W-:Y:S02]  /*0da0*/  SEL R12, R12, 0x1, !P4 ;  /* 0x000000010c0c7807 */ /* 0x000fe40006000000 */
[----:B------:R-:W-:Y:S01]  /*0db0*/  ISETP.LT.U32.AND P0, PT, R4, R7, PT ;  /* 0x000000070400720c */ /* 0x000fe20003f01070 */
[----:B------:R-:W-:Y:S01]  /*0dc0*/  IMAD.X R5, RZ, RZ, UR11, P5 ;  /* 0x0000000bff057e24 */ /* 0x000fe2000a8e06ff */
[----:B------:R-:W-:Y:S01]  /*0dd0*/  LOP3.LUT P3, RZ, R12, 0xff, RZ, 0xc0, !PT ;  /* 0x000000ff0cff7812 */ /* 0x000fe2000786c0ff */
[----:B------:R-:W-:-:S03]  /*0de0*/  VIADD R3, R15, 0x200 ;  /* 0x000002000f037836 */ /* 0x000fc60000000000 */
[----:B------:R-:W-:-:S04]  /*0df0*/  ISETP.LT.AND.EX P0, PT, R5, R6, PT, P0 ;  /* 0x000000060500720c */ /* 0x000fc80003f01300 */
[CC--:B------:R-:W-:Y:S02]  /*0e00*/  SEL R9, R4.reuse, R7.reuse, P0 ;  /* 0x0000000704097207 */ /* 0x0c0fe40000000000 */
[CC--:B------:R-:W-:Y:S02]  /*0e10*/  SEL R8, R5.reuse, R6.reuse, P0 ;  /* 0x0000000605087207 */ /* 0x0c0fe40000000000 */
[----:B------:R-:W-:Y:S02]  /*0e20*/  @!P4 SEL R9, R4, R7, !P2 ;  /* 0x000000070409c207 */ /* 0x000fe40005000000 */
[----:B------:R-:W-:Y:S02]  /*0e30*/  @!P4 SEL R8, R5, R6, !P2 ;  /* 0x000000060508c207 */ /* 0x000fe40005000000 */
[----:B------:R-:W-:Y:S02]  /*0e40*/  IADD3 R4, P0, PT, R3, UR10, RZ ;  /* 0x0000000a03047c10 */ /* 0x000fe4000ff1e0ff */
[----:B-----5:R-:W-:-:S02]  /*0e50*/  ISETP.NE.AND P2, PT, R17, R20, PT ;  /* 0x000000141100720c */ /* 0x020fc40003f45270 */
[----:B------:R-:W-:Y:S01]  /*0e60*/  ISETP.NE.AND P4, PT, R17, R20, P3 ;  /* 0x000000141100720c */ /* 0x000fe20001f85270 */
[----:B------:R-:W-:Y:S01]  /*0e70*/  IMAD.X R7, RZ, RZ, UR11, P0 ;  /* 0x0000000bff077e24 */ /* 0x000fe200080e06ff */
[----:B------:R-:W-:Y:S02]  /*0e80*/  @!P3 SEL R12, RZ, 0x1, !P2 ;  /* 0x00000001ff0cb807 */ /* 0x000fe40005000000 */
[----:B------:R-:W-:Y:S01]  /*0e90*/  ISETP.LT.U32.AND P0, PT, R4, R9, PT ;  /* 0x000000090400720c */ /* 0x000fe20003f01070 */
[----:B------:R-:W-:Y:S01]  /*0ea0*/  VIADD R3, R15, 0x300 ;  /* 0x000003000f037836 */ /* 0x000fe20000000000 */
[----:B------:R-:W-:Y:S02]  /*0eb0*/  SEL R12, R12, 0x1, !P4 ;  /* 0x000000010c0c7807 */ /* 0x000fe40006000000 */
[----:B------:R-:W-:Y:S02]  /*0ec0*/  ISETP.LT.AND.EX P0, PT, R7, R8, PT, P0 ;  /* 0x000000080700720c */ /* 0x000fe40003f01300 */
[----:B------:R-:W-:-:S02]  /*0ed0*/  LOP3.LUT P2, RZ, R12, 0xff, RZ, 0xc0, !PT ;  /* 0x000000ff0cff7812 */ /* 0x000fc4000784c0ff */
[----:B------:R-:W-:Y:S02]  /*0ee0*/  IADD3 R3, P5, PT, R3, UR10, RZ ;  /* 0x0000000a03037c10 */ /* 0x000fe4000ffbe0ff */
[CC--:B------:R-:W-:Y:S02]  /*0ef0*/  SEL R6, R4.reuse, R9.reuse, P0 ;  /* 0x0000000904067207 */ /* 0x0c0fe40000000000 */
[CC--:B------:R-:W-:Y:S02]  /*0f00*/  SEL R5, R7.reuse, R8.reuse, P0 ;  /* 0x0000000807057207 */ /* 0x0c0fe40000000000 */
[----:B------:R-:W-:Y:S02]  /*0f10*/  @!P4 SEL R6, R4, R9, !P3 ;  /* 0x000000090406c207 */ /* 0x000fe40005800000 */
[----:B------:R-:W-:Y:S02]  /*0f20*/  @!P4 SEL R5, R7, R8, !P3 ;  /* 0x000000080705c207 */ /* 0x000fe40005800000 */
[----:B------:R-:W-:Y:S01]  /*0f30*/  ISETP.NE.AND P4, PT, R2, R19, P2 ;  /* 0x000000130200720c */ /* 0x000fe20001785270 */
[----:B------:R-:W-:Y:S01]  /*0f40*/  IMAD.X R4, RZ, RZ, UR11, P5 ;  /* 0x0000000bff047e24 */ /* 0x000fe2000a8e06ff */
        /* <DEDUP_REMOVED lines=9> */
[----:B------:R-:W-:-:S07]  /*0fe0*/  @!P4 SEL R11, R4, R5, !P2 ;  /* 0x00000005040bc207 */ /* 0x000fce0005000000 */
.L_x_141:
[----:B------:R-:W-:Y:S05]  /*0ff0*/  BSYNC.RECONVERGENT B2 ;  /* 0x0000000000027941 */ /* 0x000fea0003800200 */
.L_x_140:
[----:B------:R-:W-:Y:S05]  /*1000*/  @!P1 BRA `(.L_x_136) ;  /* 0x0000000400049947 */ /* 0x000fea0003800000 */
[----:B------:R-:W-:Y:S01]  /*1010*/  ISETP.NE.AND P0, PT, R16, 0x1, PT ;  /* 0x000000011000780c */ /* 0x000fe20003f05270 */
[----:B------:R-:W-:Y:S01]  /*1020*/  BSSY.RECONVERGENT B2, `(.L_x_142) ;  /* 0x0000028000027945 */ /* 0x000fe20003800200 */
[----:B------:R-:W-:-:S11]  /*1030*/  LOP3.LUT P1, RZ, R14, 0x100, RZ, 0xc0, !PT ;  /* 0x000001000eff7812 */ /* 0x000fd6000782c0ff */
        /* <DEDUP_REMOVED lines=9> */
[----:B------:R0:W3:Y:S01]  /*10d0*/  LDG.E R17, desc[UR8][R4.64+0x400] ;  /* 0x0004000804117981 */ /* 0x0000e2000c1e1900 */
[----:B------:R-:W-:Y:S02]  /*10e0*/  LOP3.LUT P2, RZ, R12, 0xff, RZ, 0xc0, !PT ;  /* 0x000000ff0cff7812 */ /* 0x000fe4000784c0ff */
[C---:B--2---:R-:W-:Y:S01]  /*10f0*/  IADD3 R7, P4, PT, R15.reuse, UR10, RZ ;  /* 0x0000000a0f077c10 */ /* 0x044fe2000ff9e0ff */
[----:B------:R-:W-:-:S03]  /*1100*/  VIADD R8, R15, 0x100 ;  /* 0x000001000f087836 */ /* 0x000fc60000000000 */
[----:B------:R-:W-:Y:S01]  /*1110*/  ISETP.LT.U32.AND P0, PT, R7, R10, PT ;  /* 0x0000000a0700720c */ /* 0x000fe20003f01070 */
[----:B------:R-:W-:Y:S01]  /*1120*/  VIADD R15, R15, 0x200 ;  /* 0x000002000f0f7836 */ /* 0x000fe20000000000 */
[CC--:B----4-:R-:W-:Y:S02]  /*1130*/  ISETP.NE.AND P5, PT, R6.reuse, R9.reuse, PT ;  /* 0x000000090600720c */ /* 0x0d0fe40003fa5270 */
[----:B------:R-:W-:Y:S01]  /*1140*/  ISETP.NE.AND P3, PT, R6, R9, P2 ;  /* 0x000000090600720c */ /* 0x000fe20001765270 */
[----:B------:R-:W-:Y:S02]  /*1150*/  IMAD.X R6, RZ, RZ, UR11, P4 ;  /* 0x0000000bff067e24 */ /* 0x000fe4000a0e06ff */
[----:B------:R-:W-:-:S04]  /*1160*/  @!P2 SEL R12, RZ, 0x1, !P5 ;  /* 0x00000001ff0ca807 */ /* 0x000fc80006800000 */
[----:B------:R-:W-:Y:S02]  /*1170*/  SEL R12, R12, 0x1, !P3 ;  /* 0x000000010c0c7807 */ /* 0x000fe40005800000 */
[-C--:B------:R-:W-:Y:S02]  /*1180*/  ISETP.LT.AND.EX P0, PT, R6, R11.reuse, PT, P0 ;  /* 0x0000000b0600720c */ /* 0x080fe40003f01300 */
[----:B------:R-:W-:Y:S02]  /*1190*/  LOP3.LUT P4, RZ, R12, 0xff, RZ, 0xc0, !PT ;  /* 0x000000ff0cff7812 */ /* 0x000fe4000788c0ff */
[----:B0-----:R-:W-:Y:S02]  /*11a0*/  IADD3 R5, P5, PT, R8, UR10, RZ ;  /* 0x0000000a08057c10 */ /* 0x001fe4000ffbe0ff */
[----:B------:R-:W-:Y:S02]  /*11b0*/  SEL R2, R7, R10, P0 ;  /* 0x0000000a07027207 */ /* 0x000fe40000000000 */
[----:B------:R-:W-:-:S02]  /*11c0*/  SEL R3, R6, R11, P0 ;  /* 0x0000000b06037207 */ /* 0x000fc40000000000 */
[----:B------:R-:W-:Y:S02]  /*11d0*/  @!P3 SEL R2, R7, R10, !P2 ;  /* 0x0000000a0702b207 */ /* 0x000fe40005000000 */
[----:B------:R-:W-:Y:S02]  /*11e0*/  @!P3 SEL R3, R6, R11, !P2 ;  /* 0x0000000b0603b207 */ /* 0x000fe40005000000 */
[CC--:B---3--:R-:W-:Y:S01]  /*11f0*/  ISETP.NE.AND P3, PT, R14.reuse, R17.reuse, P4 ;  /* 0x000000110e00720c */ /* 0x0c8fe20002765270 */
[----:B------:R-:W-:Y:S01]  /*1200*/  IMAD.X R4, RZ, RZ, UR11, P5 ;  /* 0x0000000bff047e24 */ /* 0x000fe2000a8e06ff */
        /* <DEDUP_REMOVED lines=9> */
.L_x_143:
[----:B------:R-:W-:Y:S05]  /*12a0*/  BSYNC.RECONVERGENT B2 ;  /* 0x0000000000027941 */ /* 0x000fea0003800200 */
.L_x_142:
[----:B------:R-:W-:Y:S05]  /*12b0*/  @P1 BRA `(.L_x_136) ;  /* 0x0000000000581947 */ /* 0x000fea0003800000 */
[----:B------:R-:W0:Y:S01]  /*12c0*/  LDC.64 R2, c[0x0][0x380] ;  /* 0x0000e000ff027b82 */ /* 0x000e220000000a00 */
[----:B------:R-:W2:Y:S07]  /*12d0*/  LDCU.64 UR10, c[0x0][0x3a0] ;  /* 0x00007400ff0a77ac */ /* 0x000eae0008000a00 */
[----:B------:R-:W3:Y:S01]  /*12e0*/  LDC.64 R4, c[0x0][0x388] ;  /* 0x0000e200ff047b82 */ /* 0x000ee20000000a00 */
[----:B0-----:R-:W-:-:S06]  /*12f0*/  IMAD.WIDE.U32 R2, R15, 0x4, R2 ;  /* 0x000000040f027825 */ /* 0x001fcc00078e0002 */
[----:B------:R-:W4:Y:S01]  /*1300*/  LDG.E R2, desc[UR8][R2.64] ;  /* 0x0000000802027981 */ /* 0x000f22000c1e1900 */
[----:B---3--:R-:W-:-:S06]  /*1310*/  IMAD.WIDE.U32 R4, R15, 0x4, R4 ;  /* 0x000000040f047825 */ /* 0x008fcc00078e0004 */
[----:B------:R-:W4:Y:S01]  /*1320*/  LDG.E R5, desc[UR8][R4.64] ;  /* 0x0000000804057981 */ /* 0x000f22000c1e1900 */
[----:B------:R-:W-:Y:S02]  /*1330*/  LOP3.LUT P3, RZ, R12, 0xff, RZ, 0xc0, !PT ;  /* 0x000000ff0cff7812 */ /* 0x000fe4000786c0ff */
[----:B--2---:R-:W-:-:S05]  /*1340*/  IADD3 R7, P0, PT, R15, UR10, RZ ;  /* 0x0000000a0f077c10 */ /* 0x004fca000ff1e0ff */
[----:B------:R-:W-:Y:S01]  /*1350*/  IMAD.X R8, RZ, RZ, UR11, P0 ;  /* 0x0000000bff087e24 */ /* 0x000fe200080e06ff */
[----:B------:R-:W-:-:S04]  /*1360*/  ISETP.LT.U32.AND P0, PT, R7, R10, PT ;  /* 0x0000000a0700720c */ /* 0x000fc80003f01070 */
[----:B------:R-:W-:-:S04]  /*1370*/  ISETP.LT.AND.EX P0, PT, R8, R11, PT, P0 ;  /* 0x0000000b0800720c */ /* 0x000fc80003f01300 */
[----:B------:R-:W-:Y:S02]  /*1380*/  SEL R6, R7, R10, P0 ;  /* 0x0000000a07067207 */ /* 0x000fe40000000000 */
[CC--:B----4-:R-:W-:Y:S02]  /*1390*/  ISETP.NE.AND P2, PT, R2.reuse, R5.reuse, P3 ;  /* 0x000000050200720c */ /* 0x0d0fe40001f45270 */
[----:B------:R-:W-:Y:S02]  /*13a0*/  ISETP.NE.AND P1, PT, R2, R5, PT ;  /* 0x000000050200720c */ /* 0x000fe40003f25270 */
[----:B------:R-:W-:Y:S02]  /*13b0*/  SEL R2, R8, R11, P0 ;  /* 0x0000000b08027207 */ /* 0x000fe40000000000 */
[----:B------:R-:W-:-:S07]  /*13c0*/  @!P3 SEL R12, RZ, 0x1, !P1 ;  /* 0x00000001ff0cb807 */ /* 0x000fce0004800000 */
[----:B------:R-:W-:Y:S02]  /*13d0*/  @!P2 SEL R6, R7, R10, !P3 ;  /* 0x0000000a0706a207 */ /* 0x000fe40005800000 */
[----:B------:R-:W-:Y:S02]  /*13e0*/  @!P2 SEL R2, R8, R11, !P3 ;  /* 0x0000000b0802a207 */ /* 0x000fe40005800000 */
[----:B------:R-:W-:Y:S01]  /*13f0*/  SEL R12, R12, 0x1, !P2 ;  /* 0x000000010c0c7807 */ /* 0x000fe20005000000 */
[----:B------:R-:W-:Y:S02]  /*1400*/  IMAD.MOV.U32 R10, RZ, RZ, R6 ;  /* 0x000000ffff0a7224 */ /* 0x000fe400078e0006 */
[----:B------:R-:W-:-:S07]  /*1410*/  IMAD.MOV.U32 R11, RZ, RZ, R2 ;  /* 0x000000ffff0b7224 */ /* 0x000fce00078e0002 */
.L_x_136:
[----:B------:R-:W-:Y:S05]  /*1420*/  BSYNC.RECONVERGENT B1 ;  /* 0x0000000000017941 */ /* 0x000fea0003800200 */
.L_x_135:
[----:B------:R-:W-:-:S04]  /*1430*/  UISETP.GE.U32.AND UP0, UPT, UR4, 0x100, UPT ;  /* 0x000001000400788c */ /* 0x000fc8000bf06070 */
[----:B------:R-:W-:-:S09]  /*1440*/  UISETP.GE.U32.AND.EX UP0, UPT, UR5, URZ, UPT, UP0 ;  /* 0x000000ff0500728c */ /* 0x000fd2000bf06100 */
[----:B------:R-:W-:Y:S05]  /*1450*/  BRA.U !UP0, `(.L_x_144) ;  /* 0x0000000d083c7547 */ /* 0x000fea000b800000 */
[----:B------:R-:W0:Y:S01]  /*1460*/  S2R R6, SR_LANEID ;  /* 0x0000000000067919 */ /* 0x000e220000000000 */
[----:B------:R-:W-:Y:S01]  /*1470*/  LOP3.LUT R2, R12, 0xff, RZ, 0xc0, !PT ;  /* 0x000000ff0c027812 */ /* 0x000fe200078ec0ff */
[----:B------:R-:W-:Y:S01]  /*1480*/  BSSY.RECONVERGENT B1, `(.L_x_145) ;  /* 0x0000016000017945 */ /* 0x000fe20003800200 */
[----:B------:R2:W3:Y:S04]  /*1490*/  SHFL.DOWN PT, R5, R10, 0x1, 0x1f ;  /* 0x08201f000a057f89 */ /* 0x0004e800000e0000 */
[----:B------:R2:W4:Y:S04]  /*14a0*/  SHFL.DOWN PT, R4, R11, 0x1, 0x1f ;  /* 0x08201f000b047f89 */ /* 0x00052800000e0000 */
[----:B------:R2:W1:Y:S01]  /*14b0*/  SHFL.DOWN PT, R3, R2, 0x1, 0x1f ;  /* 0x08201f0002037f89 */ /* 0x00046200000e0000 */
        /* <DEDUP_REMOVED lines=18> */
.L_x_146:
[----:B------:R-:W-:Y:S05]  /*15e0*/  BSYNC.RECONVERGENT B1 ;  /* 0x0000000000017941 */ /* 0x000fea0003800200 */
.L_x_145:
        /* <DEDUP_REMOVED lines=23> */
.L_x_148:
[----:B------:R-:W-:Y:S05]  /*1760*/  BSYNC.RECONVERGENT B1 ;  /* 0x0000000000017941 */ /* 0x000fea0003800200 */
.L_x_147:
        /* <DEDUP_REMOVED lines=20> */
.L_x_150:
[----:B------:R-:W-:Y:S05]  /*18b0*/  BSYNC.RECONVERGENT B1 ;  /* 0x0000000000017941 */ /* 0x000fea0003800200 */
.L_x_149:
        /* <DEDUP_REMOVED lines=20> */
.L_x_152:
[----:B------:R-:W-:Y:S05]  /*1a00*/  BSYNC.RECONVERGENT B1 ;  /* 0x0000000000017941 */ /* 0x000fea0003800200 */
.L_x_151:
        /* <DEDUP_REMOVED lines=20> */
.L_x_154:
[----:B------:R-:W-:Y:S05]  /*1b50*/  BSYNC.RECONVERGENT B1 ;  /* 0x0000000000017941 */ /* 0x000fea0003800200 */
.L_x_153:
        /* <DEDUP_REMOVED lines=10> */
.L_x_156:
[----:B------:R-:W-:Y:S05]  /*1c00*/  BSYNC.RECONVERGENT B1 ;  /* 0x0000000000017941 */ /* 0x000fea0003800200 */
.L_x_155:
        /* <DEDUP_REMOVED lines=8> */
[----:B--2-4-:R-:W2:Y:S04]  /*1c90*/  LDS.64 R4, [UR6+0x20] ;  /* 0x00002006ff047984 */ /* 0x014ea80008000a00 */
[----:B------:R-:W4:Y:S04]  /*1ca0*/  LDS.U8 R16, [UR6+0x28] ;  /* 0x00002806ff107984 */ /* 0x000f280008000000 */
[----:B------:R-:W1:Y:S04]  /*1cb0*/  LDS.64 R8, [UR6+0x30] ;  /* 0x00003006ff087984 */ /* 0x000e680008000a00 */
[----:B------:R-:W1:Y:S04]  /*1cc0*/  LDS.U8 R17, [UR6+0x38] ;  /* 0x00003806ff117984 */ /* 0x000e680008000000 */
[----:B------:R-:W1:Y:S04]  /*1cd0*/  LDS.64 R6, [UR6+0x40] ;  /* 0x00004006ff067984 */ /* 0x000e680008000a00 */
[----:B------:R-:W1:Y:S04]  /*1ce0*/  LDS.U8 R18, [UR6+0x48] ;  /* 0x00004806ff127984 */ /* 0x000e680008000000 */
[----:B0-----:R-:W0:Y:S01]  /*1cf0*/  LDS.64 R2, [UR6+0x50] ;  /* 0x00005006ff027984 */ /* 0x001e220008000a00 */
[----:B-----5:R-:W-:-:S02]  /*1d00*/  ISETP.NE.AND P2, PT, R14, RZ, PT ;  /* 0x000000ff0e00720c */ /* 0x020fc40003f45270 */
[----:B--2---:R-:W-:Y:S02]  /*1d10*/  ISETP.LT.U32.AND P0, PT, R4, R10, PT ;  /* 0x0000000a0400720c */ /* 0x004fe40003f01070 */
[----:B------:R-:W-:Y:S02]  /*1d20*/  @P4 SEL R14, R12, 0x1, !P2 ;  /* 0x000000010c0e4807 */ /* 0x000fe40005000000 */
[----:B------:R-:W-:Y:S01]  /*1d30*/  ISETP.LT.AND.EX P0, PT, R5, R11, PT, P0 ;  /* 0x0000000b0500720c */ /* 0x000fe20003f01300 */
[----:B------:R-:W-:Y:S01]  /*1d40*/  LDS.U8 R12, [UR6+0x78] ;  /* 0x00007806ff0c7984 */ /* 0x000fe20008000000 */
[----:B------:R-:W-:Y:S02]  /*1d50*/  LOP3.LUT P3, RZ, R14, 0xff, RZ, 0xc0, !PT ;  /* 0x000000ff0eff7812 */ /* 0x000fe4000786c0ff */
[----:B----4-:R-:W-:-:S03]  /*1d60*/  ISETP.NE.AND P5, PT, R16, RZ, PT ;  /* 0x000000ff1000720c */ /* 0x010fc60003fa5270 */
[C---:B-1-3--:R-:W-:Y:S02]  /*1d70*/  @P2 SEL R10, R4.reuse, R10, P0 ;  /* 0x0000000a040a2207 */ /* 0x04afe40000000000 */
[C---:B------:R-:W-:Y:S02]  /*1d80*/  @P2 SEL R11, R5.reuse, R11, P0 ;  /* 0x0000000b050b2207 */ /* 0x040fe40000000000 */
[----:B------:R-:W-:Y:S02]  /*1d90*/  SEL R13, R4, R10, !P4 ;  /* 0x0000000a040d7207 */ /* 0x000fe40006000000 */
[----:B------:R-:W-:Y:S01]  /*1da0*/  SEL R15, R5, R11, !P4 ;  /* 0x0000000b050f7207 */ /* 0x000fe20006000000 */
[----:B------:R-:W1:Y:S01]  /*1db0*/  LDS.U8 R10, [UR6+0x58] ;  /* 0x00005806ff0a7984 */ /* 0x000e620008000000 */
[----:B------:R-:W-:Y:S02]  /*1dc0*/  ISETP.LT.U32.AND P0, PT, R8, R13, PT ;  /* 0x0000000d0800720c */ /* 0x000fe40003f01070 */
[----:B------:R-:W-:Y:S01]  /*1dd0*/  @P3 SEL R16, R14, 0x1, !P5 ;  /* 0x000000010e103807 */ /* 0x000fe20006800000 */
[----:B------:R-:W2:Y:S01]  /*1de0*/  LDS.64 R4, [UR6+0x60] ;  /* 0x00006006ff047984 */ /* 0x000ea20008000a00 */
[----:B------:R-:W-:-:S02]  /*1df0*/  ISETP.LT.AND.EX P0, PT, R9, R15, PT, P0 ;  /* 0x0000000f0900720c */ /* 0x000fc40003f01300 */
[----:B------:R-:W-:Y:S01]  /*1e00*/  LOP3.LUT P2, RZ, R16, 0xff, RZ, 0xc0, !PT ;  /* 0x000000ff10ff7812 */ /* 0x000fe2000784c0ff */
[----:B------:R-:W3:Y:S01]  /*1e10*/  LDS.U8 R14, [UR6+0x68] ;  /* 0x00006806ff0e7984 */ /* 0x000ee20008000000 */
[C---:B------:R-:W-:Y:S02]  /*1e20*/  @P5 SEL R13, R8.reuse, R13, P0 ;  /* 0x0000000d080d5207 */ /* 0x040fe40000000000 */
[----:B------:R-:W-:Y:S02]  /*1e30*/  ISETP.NE.AND P4, PT, R17, RZ, PT ;  /* 0x000000ff1100720c */ /* 0x000fe40003f85270 */
[C---:B------:R-:W-:Y:S02]  /*1e40*/  @P5 SEL R15, R9.reuse, R15, P0 ;  /* 0x0000000f090f5207 */ /* 0x040fe40000000000 */
[----:B------:R-:W-:Y:S02]  /*1e50*/  SEL R11, R8, R13, !P3 ;  /* 0x0000000d080b7207 */ /* 0x000fe40005800000 */
[----:B------:R-:W-:-:S02]  /*1e60*/  SEL R13, R9, R15, !P3 ;  /* 0x0000000f090d7207 */ /* 0x000fc40005800000 */
[----:B------:R-:W-:Y:S01]  /*1e70*/  ISETP.LT.U32.AND P0, PT, R6, R11, PT ;  /* 0x0000000b0600720c */ /* 0x000fe20003f01070 */
[----:B------:R-:W4:Y:S01]  /*1e80*/  LDS.64 R8, [UR6+0x70] ;  /* 0x00007006ff087984 */ /* 0x000f220008000a00 */
[----:B------:R-:W-:Y:S02]  /*1e90*/  @P2 SEL R17, R16, 0x1, !P4 ;  /* 0x0000000110112807 */ /* 0x000fe40006000000 */
[----:B------:R-:W-:Y:S02]  /*1ea0*/  ISETP.LT.AND.EX P0, PT, R7, R13, PT, P0 ;  /* 0x0000000d0700720c */ /* 0x000fe40003f01300 */
[----:B------:R-:W-:Y:S02]  /*1eb0*/  ISETP.NE.AND P3, PT, R18, RZ, PT ;  /* 0x000000ff1200720c */ /* 0x000fe40003f65270 */
[----:B------:R-:W-:Y:S02]  /*1ec0*/  @P4 SEL R11, R6, R11, P0 ;  /* 0x0000000b060b4207 */ /* 0x000fe40000000000 */
[----:B------:R-:W-:-:S02]  /*1ed0*/  LOP3.LUT P5, RZ, R17, 0xff, RZ, 0xc0, !PT ;  /* 0x000000ff11ff7812 */ /* 0x000fc400078ac0ff */
[C---:B------:R-:W-:Y:S02]  /*1ee0*/  @P4 SEL R13, R7.reuse, R13, P0 ;  /* 0x0000000d070d4207 */ /* 0x040fe40000000000 */
[----:B------:R-:W-:Y:S02]  /*1ef0*/  SEL R11, R6, R11, !P2 ;  /* 0x0000000b060b7207 */ /* 0x000fe40005000000 */
[----:B------:R-:W-:Y:S02]  /*1f00*/  SEL R13, R7, R13, !P2 ;  /* 0x0000000d070d7207 */ /* 0x000fe40005000000 */
[----:B0-----:R-:W-:Y:S01]  /*1f10*/  ISETP.LT.U32.AND P0, PT, R2, R11, PT ;  /* 0x0000000b0200720c */ /* 0x001fe20003f01070 */
[----:B------:R-:W0:Y:S01]  /*1f20*/  LDS.64 R6, [UR6+0x80] ;  /* 0x00008006ff067984 */ /* 0x000e220008000a00 */
[----:B-1----:R-:W-:Y:S02]  /*1f30*/  ISETP.NE.AND P2, PT, R10, RZ, PT ;  /* 0x000000ff0a00720c */ /* 0x002fe40003f45270 */
[----:B------:R-:W-:-:S02]  /*1f40*/  ISETP.LT.AND.EX P0, PT, R3, R13, PT, P0 ;  /* 0x0000000d0300720c */ /* 0x000fc40003f01300 */
[----:B------:R-:W-:Y:S02]  /*1f50*/  @P5 SEL R18, R17, 0x1, !P3 ;  /* 0x0000000111125807 */ /* 0x000fe40005800000 */
[C---:B------:R-:W-:Y:S02]  /*1f60*/  @P3 SEL R11, R2.reuse, R11, P0 ;  /* 0x0000000b020b3207 */ /* 0x040fe40000000000 */
[C---:B------:R-:W-:Y:S02]  /*1f70*/  @P3 SEL R13, R3.reuse, R13, P0 ;  /* 0x0000000d030d3207 */ /* 0x040fe40000000000 */
[----:B------:R-:W-:Y:S02]  /*1f80*/  SEL R11, R2, R11, !P5 ;  /* 0x0000000b020b7207 */ /* 0x000fe40006800000 */
[----:B------:R-:W-:Y:S02]  /*1f90*/  LOP3.LUT P4, RZ, R18, 0xff, RZ, 0xc0, !PT ;  /* 0x000000ff12ff7812 */ /* 0x000fe4000788c0ff */
[----:B------:R-:W-:-:S02]  /*1fa0*/  SEL R13, R3, R13, !P5 ;  /* 0x0000000d030d7207 */ /* 0x000fc40006800000 */
[----:B--2---:R-:W-:Y:S02]  /*1fb0*/  ISETP.LT.U32.AND P0, PT, R4, R11, PT ;  /* 0x0000000b0400720c */ /* 0x004fe40003f01070 */
[----:B---3--:R-:W-:Y:S02]  /*1fc0*/  ISETP.NE.AND P3, PT, R14, RZ, PT ;  /* 0x000000ff0e00720c */ /* 0x008fe40003f65270 */
[----:B------:R-:W-:-:S04]  /*1fd0*/  ISETP.LT.AND.EX P0, PT, R5, R13, PT, P0 ;  /* 0x0000000d0500720c */ /* 0x000fc80003f01300 */
[----:B------:R-:W-:Y:S02]  /*1fe0*/  @P2 SEL R11, R4, R11, P0 ;  /* 0x0000000b040b2207 */ /* 0x000fe40000000000 */
[----:B------:R-:W-:Y:S02]  /*1ff0*/  @P4 SEL R10, R18, 0x1, !P2 ;  /* 0x00000001120a4807 */ /* 0x000fe40005000000 */
[C---:B------:R-:W-:Y:S02]  /*2000*/  @P2 SEL R13, R5.reuse, R13, P0 ;  /* 0x0000000d050d2207 */ /* 0x040fe40000000000 */
[----:B------:R-:W-:Y:S02]  /*2010*/  SEL R3, R4, R11, !P4 ;  /* 0x0000000b04037207 */ /* 0x000fe40006000000 */
[----:B------:R-:W-:Y:S02]  /*2020*/  LOP3.LUT P5, RZ, R10, 0xff, RZ, 0xc0, !PT ;  /* 0x000000ff0aff7812 */ /* 0x000fe400078ac0ff */
[----:B------:R-:W-:-:S02]  /*2030*/  SEL R5, R5, R13, !P4 ;  /* 0x0000000d05057207 */ /* 0x000fc40006000000 */
[----:B----4-:R-:W-:Y:S02]  /*2040*/  ISETP.LT.U32.AND P0, PT, R8, R3, PT ;  /* 0x000000030800720c */ /* 0x010fe40003f01070 */
[----:B------:R-:W-:Y:S02]  /*2050*/  ISETP.NE.AND P4, PT, R12, RZ, PT ;  /* 0x000000ff0c00720c */ /* 0x000fe40003f85270 */
[----:B------:R-:W-:-:S04]  /*2060*/  ISETP.LT.AND.EX P0, PT, R9, R5, PT, P0 ;  /* 0x000000050900720c */ /* 0x000fc80003f01300 */
[----:B------:R-:W-:Y:S02]  /*2070*/  @P3 SEL R3, R8, R3, P0 ;  /* 0x0000000308033207 */ /* 0x000fe40000000000 */
[----:B------:R-:W-:Y:S02]  /*2080*/  @P5 SEL R14, R10, 0x1, !P3 ;  /* 0x000000010a0e5807 */ /* 0x000fe40005800000 */
[C---:B------:R-:W-:Y:S02]  /*2090*/  @P3 SEL R5, R9.reuse, R5, P0 ;  /* 0x0000000509053207 */ /* 0x040fe40000000000 */
[----:B------:R-:W-:Y:S02]  /*20a0*/  SEL R3, R8, R3, !P5 ;  /* 0x0000000308037207 */ /* 0x000fe40006800000 */
[----:B------:R-:W-:Y:S02]  /*20b0*/  LOP3.LUT P2, RZ, R14, 0xff, RZ, 0xc0, !PT ;  /* 0x000000ff0eff7812 */ /* 0x000fe4000784c0ff */
[----:B------:R-:W-:-:S02]  /*20c0*/  SEL R9, R9, R5, !P5 ;  /* 0x0000000509097207 */ /* 0x000fc40006800000 */
[----:B0-----:R-:W-:-:S04]  /*20d0*/  ISETP.LT.U32.AND P0, PT, R6, R3, PT ;  /* 0x000000030600720c */ /* 0x001fc80003f01070 */
[----:B------:R-:W-:-:S04]  /*20e0*/  ISETP.LT.AND.EX P0, PT, R7, R9, PT, P0 ;  /* 0x000000090700720c */ /* 0x000fc80003f01300 */
[----:B------:R-:W-:Y:S02]  /*20f0*/  @P4 SEL R3, R6, R3, P0 ;  /* 0x0000000306034207 */ /* 0x000fe40000000000 */
[C---:B------:R-:W-:Y:S02]  /*2100*/  @P4 SEL R9, R7.reuse, R9, P0 ;  /* 0x0000000907094207 */ /* 0x040fe40000000000 */
[----:B------:R-:W-:Y:S02]  /*2110*/  @P2 SEL R12, R14, 0x1, !P4 ;  /* 0x000000010e0c2807 */ /* 0x000fe40006000000 */
[----:B------:R-:W-:Y:S02]  /*2120*/  SEL R10, R6, R3, !P2 ;  /* 0x00000003060a7207 */ /* 0x000fe40005000000 */
[----:B------:R-:W-:Y:S01]  /*2130*/  SEL R11, R7, R9, !P2 ;  /* 0x00000009070b7207 */ /* 0x000fe20005000000 */
[----:B------:R-:W-:Y:S06]  /*2140*/  BRA `(.L_x_157) ;  /* 0x0000003800207947 */ /* 0x000fec0003800000 */
.L_x_144:
[----:B------:R-:W0:Y:S01]  /*2150*/  S2R R9, SR_LANEID ;  /* 0x0000000000097919 */ /* 0x000e220000000000 */
[----:B------:R-:W-:Y:S01]  /*2160*/  LOP3.LUT R2, R13, 0x3e0, RZ, 0xc0, !PT ;  /* 0x000003e00d027812 */ /* 0x000fe200078ec0ff */
[----:B------:R-:W-:Y:S04]  /*2170*/  BSSY.RECONVERGENT B1, `(.L_x_158) ;  /* 0x0000022000017945 */ /* 0x000fe80003800200 */
[----:B------:R-:W-:Y:S01]  /*2180*/  VIADD R3, R2, 0x20 ;  /* 0x0000002002037836 */ /* 0x000fe20000000000 */
[----:B------:R-:W-:-:S04]  /*2190*/  LOP3.LUT R2, RZ, R2, RZ, 0x33, !PT ;  /* 0x00000002ff027212 */ /* 0x000fc800078e33ff */
[----:B------:R-:W-:Y:S01]  /*21a0*/  ISETP.GT.U32.AND P0, PT, R3, UR4, PT ;  /* 0x0000000403007c0c */ /* 0x000fe2000bf04070 */
[----:B------:R-:W-:-:S05]  /*21b0*/  VIADD R2, R2, UR4 ;  /* 0x0000000402027c36 */ /* 0x000fca0008000000 */
[----:B------:R-:W-:-:S05]  /*21c0*/  SEL R2, R2, 0x1f, P0 ;  /* 0x0000001f02027807 */ /* 0x000fca0000000000 */
[----:B------:R2:W3:Y:S01]  /*21d0*/  SHFL.DOWN PT, R4, R11, 0x1, R2 ;  /* 0x082000000b047989 */ /* 0x0004e200000e0002 */
        /* <DEDUP_REMOVED lines=22> */
[----:B--2---:R-:W-:-:S02]  /*2340*/  @!P0 SEL R10, R7, R10, P4 ;  /* 0x0000000a070a8207 */ /* 0x004fc40002000000 */
[C---:B------:R-:W-:Y:S02]  /*2350*/  @!P0 SEL R11, R4.reuse, R11, P4 ;  /* 0x0000000b040b8207 */ /* 0x040fe40002000000 */
[----:B------:R-:W-:Y:S02]  /*2360*/  @P0 PRMT R12, R3, 0x7610, R12 ;  /* 0x00007610030c0816 */ /* 0x000fe4000000000c */
[----:B------:R-:W-:Y:S02]  /*2370*/  @P0 SEL R10, R7, R10, !P6 ;  /* 0x0000000a070a0207 */ /* 0x000fe40007000000 */
[----:B------:R-:W-:-:S07]  /*2380*/  @P0 SEL R11, R4, R11, !P6 ;  /* 0x0000000b040b0207 */ /* 0x000fce0007000000 */
.L_x_159:
[----:B------:R-:W-:Y:S05]  /*2390*/  BSYNC.RECONVERGENT B1 ;  /* 0x0000000000017941 */ /* 0x000fea0003800200 */
.L_x_158:
        /* <DEDUP_REMOVED lines=8> */
[----:B------:R-:W-:Y:S01]  /*2420*/  IMAD.MOV.U32 R7, RZ, RZ, 0x1 ;  /* 0x00000001ff077424 */ /* 0x000fe200078e00ff */
[----:B------:R-:W-:-:S04]  /*2430*/  LOP3.LUT P5, R6, R12, 0xff, RZ, 0xc0, !PT ;  /* 0x000000ff0c067812 */ /* 0x000fc800078ac0ff */
[----:B------:R-:W-:-:S13]  /*2440*/  PLOP3.LUT P0, PT, P5, P0, PT, 0x2f, 0xf2 ;  /* 0x0000000000f2781c */ /* 0x000fda0002f00577 */
[----:B------:R-:W-:Y:S02]  /*2450*/  @!P0 ISETP.LT.U32.AND P5, PT, R5, R10, PT ;  /* 0x0000000a0500820c */ /* 0x000fe40003fa1070 */
[----:B------:R-:W-:Y:S02]  /*2460*/  @P0 ISETP.NE.AND P6, PT, R6, RZ, PT ;  /* 0x000000ff0600020c */ /* 0x000fe40003fc5270 */
[----:B------:R-:W-:Y:S02]  /*2470*/  @!P0 PRMT R12, R7, 0x7610, R12 ;  /* 0x00007610070c8816 */ /* 0x000fe4000000000c */
[----:B----4-:R-:W-:Y:S02]  /*2480*/  @!P0 ISETP.LT.AND.EX P5, PT, R4, R11, PT, P5 ;  /* 0x0000000b0400820c */ /* 0x010fe40003fa1350 */
[----:B------:R-:W-:Y:S02]  /*2490*/  @P0 SEL R3, R3, R12, !P6 ;  /* 0x0000000c03030207 */ /* 0x000fe40007000000 */
[----:B--23--:R-:W-:-:S02]  /*24a0*/  @!P0 SEL R10, R5, R10, P5 ;  /* 0x0000000a050a8207 */ /* 0x00cfc40002800000 */
[C---:B------:R-:W-:Y:S02]  /*24b0*/  @!P0 SEL R11, R4.reuse, R11, P5 ;  /* 0x0000000b040b8207 */ /* 0x040fe40002800000 */
[----:B------:R-:W-:Y:S02]  /*24c0*/  @P0 PRMT R12, R3, 0x7610, R12 ;  /* 0x00007610030c0816 */ /* 0x000fe4000000000c */
[----:B------:R-:W-:Y:S02]  /*24d0*/  @P0 SEL R10, R5, R10, !P6 ;  /* 0x0000000a050a0207 */ /* 0x000fe40007000000 */
[----:B------:R-:W-:-:S07]  /*24e0*/  @P0 SEL R11, R4, R11, !P6 ;  /* 0x0000000b040b0207 */ /* 0x000fce0007000000 */
.L_x_161:
[----:B------:R-:W-:Y:S05]  /*24f0*/  BSYNC.RECONVERGENT B1 ;  /* 0x0000000000017941 */ /* 0x000fea0003800200 */
.L_x_160:
[----:B0-----:R-:W-:Y:S01]  /*2500*/  LOP3.LUT R3, R12, 0xff, RZ, 0xc0, !PT ;  /* 0x000000ff0c037812 */ /* 0x001fe200078ec0ff */
[----:B------:R0:W0:Y:S01]  /*2510*/  SHFL.DOWN PT, R5, R10, 0x4, R2 ;  /* 0x088000000a057989 */ /* 0x00002200000e0002 */
[----:B------:R-:W-:Y:S03]  /*2520*/  BSSY.RECONVERGENT B1, `(.L_x_162) ;  /* 0x0000012000017945 */ /* 0x000fe60003800200 */
[----:B----4-:R4:W0:Y:S04]  /*2530*/  SHFL.DOWN PT, R4, R11, 0x4, R2 ;  /* 0x088000000b047989 */ /* 0x01082800000e0002 */
        /* <DEDUP_REMOVED lines=11> */
[----:B--23--:R-:W-:-:S02]  /*25f0*/  @!P0 SEL R10, R5, R10, P3 ;  /* 0x0000000a050a8207 */ /* 0x00cfc40001800000 */
[C---:B----4-:R-:W-:Y:S02]  /*2600*/  @!P0 SEL R11, R4.reuse, R11, P3 ;  /* 0x0000000b040b8207 */ /* 0x050fe40001800000 */
[----:B------:R-:W-:Y:S02]  /*2610*/  @P0 PRMT R12, R3, 0x7610, R12 ;  /* 0x00007610030c0816 */ /* 0x000fe4000000000c */
[----:B------:R-:W-:Y:S02]  /*2620*/  @P0 SEL R10, R5, R10, !P5 ;  /* 0x0000000a050a0207 */ /* 0x000fe40006800000 */
[----:B------:R-:W-:-:S07]  /*2630*/  @P0 SEL R11, R4, R11, !P5 ;  /* 0x0000000b040b0207 */ /* 0x000fce0006800000 */
.L_x_163:
[----:B------:R-:W-:Y:S05]  /*2640*/  BSYNC.RECONVERGENT B1 ;  /* 0x0000000000017941 */ /* 0x000fea0003800200 */
.L_x_162:
        /* <DEDUP_REMOVED lines=20> */
.L_x_165:
[----:B------:R-:W-:Y:S05]  /*2790*/  BSYNC.RECONVERGENT B1 ;  /* 0x0000000000017941 */ /* 0x000fea0003800200 */
.L_x_164:
        /* <DEDUP_REMOVED lines=8> */
[----:B--234-:R-:W-:-:S04]  /*2820*/  LOP3.LUT P2, R2, R12, 0xff, RZ, 0xc0, !PT ;  /* 0x000000ff0c027812 */ /* 0x01cfc8000784c0ff */
        /* <DEDUP_REMOVED lines=11> */
.L_x_167:
[----:B------:R-:W-:Y:S05]  /*28e0*/  BSYNC.RECONVERGENT B1 ;  /* 0x0000000000017941 */ /* 0x000fea0003800200 */
.L_x_166:
[----:B------:R-:W-:Y:S04]  /*28f0*/  BSSY.RECONVERGENT B1, `(.L_x_168) ;  /* 0x000000a000017945 */ /* 0x000fe80003800200 */
[----:B------:R-:W-:Y:S05]  /*2900*/  @P1 BRA `(.L_x_169) ;  /* 0x0000000000201947 */ /* 0x000fea0003800000 */
[----:B0-----:R-:W0:Y:S01]  /*2910*/  S2R R4, SR_CgaCtaId ;  /* 0x0000000000047919 */ /* 0x001e220000008800 */
[----:B------:R-:W-:Y:S02]  /*2920*/  MOV R3, 0x400 ;  /* 0x0000040000037802 */ /* 0x000fe40000000f00 */
[----:B--234-:R-:W-:-:S04]  /*2930*/  SHF.R.U32.HI R2, RZ, 0x1, R13 ;  /* 0x00000001ff027819 */ /* 0x01cfc8000001160d */
[----:B------:R-:W-:Y:S02]  /*2940*/  LOP3.LUT R2, R2, 0x1f0, RZ, 0xc0, !PT ;  /* 0x000001f002027812 */ /* 0x000fe400078ec0ff */
[----:B0-----:R-:W-:-:S05]  /*2950*/  LEA R3, R4, R3, 0x18 ;  /* 0x0000000304037211 */ /* 0x001fca00078ec0ff */
[----:B------:R-:W-:-:S05]  /*2960*/  IMAD.IADD R3, R2, 0x1, R3 ;  /* 0x0000000102037824 */ /* 0x000fca00078e0203 */
[----:B------:R0:W-:Y:S04]  /*2970*/  STS.64 [R3+0x10], R10 ;  /* 0x0000100a03007388 */ /* 0x0001e80000000a00 */
[----:B------:R0:W-:Y:S02]  /*2980*/  STS.U8 [R3+0x8], R12 ;  /* 0x0000080c03007388 */ /* 0x0001e40000000000 */
.L_x_169:
[----:B------:R-:W-:Y:S05]  /*2990*/  BSYNC.RECONVERGENT B1 ;  /* 0x0000000000017941 */ /* 0x000fea0003800200 */
.L_x_168:
[----:B------:R-:W-:Y:S01]  /*29a0*/  BAR.SYNC.DEFER_BLOCKING 0x0 ;  /* 0x0000000000007b1d */ /* 0x000fe20000010000 */
[----:B------:R-:W-:-:S13]  /*29b0*/  ISETP.NE.AND P1, PT, R13, RZ, PT ;  /* 0x000000ff0d00720c */ /* 0x000fda0003f25270 */
[----:B------:R-:W-:Y:S05]  /*29c0*/  @P1 BRA `(.L_x_157) ;  /* 0x0000003000001947 */ /* 0x000fea0003800000 */
[----:B------:R-:W-:Y:S02]  /*29d0*/  UISETP.GE.U32.AND UP3, UPT, UR4, 0x21, UPT ;  /* 0x000000210400788c */ /* 0x000fe4000bf66070 */
[----:B------:R-:W-:Y:S02]  /*29e0*/  UISETP.GE.U32.AND UP2, UPT, UR4, 0x41, UPT ;  /* 0x000000410400788c */ /* 0x000fe4000bf46070 */
[----:B------:R-:W-:Y:S02]  /*29f0*/  UISETP.GE.U32.AND.EX UP3, UPT, UR5, URZ, UPT, UP3 ;  /* 0x000000ff0500728c */ /* 0x000fe4000bf66130 */
[----:B------:R-:W-:Y:S02]  /*2a00*/  UISETP.GE.U32.AND UP1, UPT, UR4, 0x61, UPT ;  /* 0x000000610400788c */ /* 0x000fe4000bf26070 */
[----:B------:R-:W-:Y:S02]  /*2a10*/  UISETP.GE.U32.AND UP0, UPT, UR4, 0x81, UPT ;  /* 0x000000810400788c */ /* 0x000fe4000bf06070 */
[----:B------:R-:W-:-:S02]  /*2a20*/  UISETP.GE.U32.AND UP6, UPT, UR4, 0xa1, UPT ;  /* 0x000000a10400788c */ /* 0x000fc4000bfc6070 */
[----:B------:R-:W-:Y:S02]  /*2a30*/  UISETP.GE.U32.AND UP4, UPT, UR4, 0xc1, UPT ;  /* 0x000000c10400788c */ /* 0x000fe4000bf86070 */
[----:B------:R-:W-:Y:S02]  /*2a40*/  UISETP.GE.U32.AND UP5, UPT, UR4, 0xe1, UPT ;  /* 0x000000e10400788c */ /* 0x000fe4000bfa6070 */
[----:B------:R-:W-:Y:S02]  /*2a50*/  UISETP.GE.U32.AND.EX UP2, UPT, UR5, URZ, UPT, UP2 ;  /* 0x000000ff0500728c */ /* 0x000fe4000bf46120 */
[----:B------:R-:W-:Y:S02]  /*2a60*/  UISETP.GE.U32.AND.EX UP1, UPT, UR5, URZ, UPT, UP1 ;  /* 0x000000ff0500728c */ /* 0x000fe4000bf26110 */
[----:B------:R-:W-:Y:S02]  /*2a70*/  UISETP.GE.U32.AND.EX UP0, UPT, UR5, URZ, UPT, UP0 ;  /* 0x000000ff0500728c */ /* 0x000fe4000bf06100 */
[----:B------:R-:W-:-:S02]  /*2a80*/  UISETP.GE.U32.AND.EX UP6, UPT, UR5, URZ, UPT, UP6 ;  /* 0x000000ff0500728c */ /* 0x000fc4000bfc6160 */
[----:B------:R-:W-:Y:S02]  /*2a90*/  UISETP.GE.U32.AND.EX UP4, UPT, UR5, URZ, UPT, UP4 ;  /* 0x000000ff0500728c */ /* 0x000fe4000bf86140 */
[----:B------:R-:W-:Y:S01]  /*2aa0*/  UISETP.GE.U32.AND.EX UP5, UPT, UR5, URZ, UPT, UP5 ;  /* 0x000000ff0500728c */ /* 0x000fe2000bfa6150 */
[----:B------:R-:W-:Y:S10]  /*2ab0*/  BRA.U !UP3, `(.L_x_170) ;  /* 0x000000010b3c7547 */ /* 0x000ff4000b800000 */
[----:B------:R-:W5:Y:S01]  /*2ac0*/  S2UR UR7, SR_CgaCtaId ;  /* 0x00000000000779c3 */ /* 0x000f620000008800 */
[----:B------:R-:W-:Y:S01]  /*2ad0*/  UMOV UR6, 0x400 ;  /* 0x0000040000067882 */ /* 0x000fe20000000000 */
[----:B------:R-:W-:Y:S01]  /*2ae0*/  LOP3.LUT P3, RZ, R12, 0xff, RZ, 0xc0, !PT ;  /* 0x000000ff0cff7812 */ /* 0x000fe2000786c0ff */
[----:B-----5:R-:W-:-:S09]  /*2af0*/  ULEA UR6, UR7, UR6, 0x18 ;  /* 0x0000000607067291 */ /* 0x020fd2000f8ec0ff */
[----:B0-----:R-:W0:Y:S04]  /*2b00*/  LDS.U8 R4, [UR6+0x18] ;  /* 0x00001806ff047984 */ /* 0x001e280008000000 */
[----:B--234-:R-:W2:Y:S01]  /*2b10*/  LDS.64 R2, [UR6+0x20] ;  /* 0x00002006ff027984 */ /* 0x01cea20008000a00 */
[----:B0-----:R-:W-:Y:S02]  /*2b20*/  ISETP.NE.AND P2, PT, R4, RZ, PT ;  /* 0x000000ff0400720c */ /* 0x001fe40003f45270 */
[----:B--2---:R-:W-:Y:S02]  /*2b30*/  ISETP.LT.U32.AND P0, PT, R2, R10, PT ;  /* 0x0000000a0200720c */ /* 0x004fe40003f01070 */
[----:B------:R-:W-:Y:S02]  /*2b40*/  @P3 SEL R4, R12, 0x1, !P2 ;  /* 0x000000010c043807 */ /* 0x000fe40005000000 */
[----:B------:R-:W-:-:S02]  /*2b50*/  ISETP.LT.AND.EX P0, PT, R3, R11, PT, P0 ;  /* 0x0000000b0300720c */ /* 0x000fc40003f01300 */
[----:B------:R-:W-:-:S05]  /*2b60*/  PRMT R12, R4, 0x7610, R12 ;  /* 0x00007610040c7816 */ /* 0x000fca000000000c */
[C---:B------:R-:W-:Y:S02]  /*2b70*/  @P2 SEL R10, R2.reuse, R10, P0 ;  /* 0x0000000a020a2207 */ /* 0x040fe40000000000 */
[C---:B------:R-:W-:Y:S02]  /*2b80*/  @P2 SEL R11, R3.reuse, R11, P0 ;  /* 0x0000000b030b2207 */ /* 0x040fe40000000000 */
[----:B------:R-:W-:Y:S02]  /*2b90*/  SEL R10, R2, R10, !P3 ;  /* 0x0000000a020a7207 */ /* 0x000fe40005800000 */
[----:B------:R-:W-:-:S07]  /*2ba0*/  SEL R11, R3, R11, !P3 ;  /* 0x0000000b030b7207 */ /* 0x000fce0005800000 */
.L_x_170:
[----:B------:R-:W-:Y:S05]  /*2bb0*/  BRA.U !UP2, `(.L_x_171) ;  /* 0x000000010a3c7547 */ /* 0x000fea000b800000 */
        /* <DEDUP_REMOVED lines=15> */
.L_x_171:
        /* <DEDUP_REMOVED lines=16> */
.L_x_172:
        /* <DEDUP_REMOVED lines=16> */
.L_x_173:
        /* <DEDUP_REMOVED lines=16> */
.L_x_174:
        /* <DEDUP_REMOVED lines=16> */
.L_x_175:
        /* <DEDUP_REMOVED lines=17> */
.L_x_134:
[----:B------:R-:W0:Y:S01]  /*31c0*/  S2R R6, SR_TID.X ;  /* 0x0000000000067919 */ /* 0x000e220000002100 */
[----:B------:R-:W0:Y:S01]  /*31d0*/  LDC.64 R2, c[0x0][0x380] ;  /* 0x0000e000ff027b82 */ /* 0x000e220000000a00 */
[----:B------:R-:W2:Y:S07]  /*31e0*/  LDCU.64 UR6, c[0x0][0x3a0] ;  /* 0x00007400ff0677ac */ /* 0x000eae0008000a00 */
[----:B------:R-:W3:Y:S01]  /*31f0*/  LDC.64 R4, c[0x0][0x388] ;  /* 0x0000e200ff047b82 */ /* 0x000ee20000000a00 */
[----:B0-----:R-:W-:-:S04]  /*3200*/  IMAD.WIDE.U32 R2, R6, 0x4, R2 ;  /* 0x0000000406027825 */ /* 0x001fc800078e0002 */
[C---:B---3--:R-:W-:Y:S01]  /*3210*/  IMAD.WIDE.U32 R4, R6.reuse, 0x4, R4 ;  /* 0x0000000406047825 */ /* 0x048fe200078e0004 */
[----:B------:R-:W3:Y:S04]  /*3220*/  LDG.E R7, desc[UR8][R2.64] ;  /* 0x0000000802077981 */ /* 0x000ee8000c1e1900 */
[----:B------:R-:W3:Y:S04]  /*3230*/  LDG.E R8, desc[UR8][R4.64] ;  /* 0x0000000804087981 */ /* 0x000ee8000c1e1900 */
[----:B------:R-:W4:Y:S04]  /*3240*/  LDG.E R11, desc[UR8][R2.64+0x800] ;  /* 0x00080008020b7981 */ /* 0x000f28000c1e1900 */
[----:B------:R-:W4:Y:S04]  /*3250*/  LDG.E R12, desc[UR8][R4.64+0x800] ;  /* 0x00080008040c7981 */ /* 0x000f28000c1e1900 */
[----:B------:R-:W5:Y:S04]  /*3260*/  LDG.E R9, desc[UR8][R2.64+0x400] ;  /* 0x0004000802097981 */ /* 0x000f68000c1e1900 */
[----:B------:R-:W5:Y:S04]  /*3270*/  LDG.E R10, desc[UR8][R4.64+0x400] ;  /* 0x00040008040a7981 */ /* 0x000f68000c1e1900 */
[----:B------:R-:W5:Y:S04]  /*3280*/  LDG.E R13, desc[UR8][R2.64+0xc00] ;  /* 0x000c0008020d7981 */ /* 0x000f68000c1e1900 */
[----:B------:R-:W5:Y:S01]  /*3290*/  LDG.E R14, desc[UR8][R4.64+0xc00] ;  /* 0x000c0008040e7981 */ /* 0x000f62000c1e1900 */
[----:B------:R-:W-:Y:S01]  /*32a0*/  VIADD R15, R6, 0x100 ;  /* 0x00000100060f7836 */ /* 0x000fe20000000000 */
[----:B------:R-:W-:-:S04]  /*32b0*/  UIADD3 UR10, UP0, UPT, UR4, -0x400, URZ ;  /* 0xfffffc00040a7890 */ /* 0x000fc8000ff1e0ff */
[----:B------:R-:W-:Y:S02]  /*32c0*/  UIADD3.X UR11, UPT, UPT, UR5, -0x1, URZ, UP0, !UPT ;  /* 0xffffffff050b7890 */ /* 0x000fe400087fe4ff */
[----:B------:R-:W-:-:S04]  /*32d0*/  UISETP.GE.U32.AND UP0, UPT, UR10, 0x400, UPT ;  /* 0x000004000a00788c */ /* 0x000fc8000bf06070 */
[----:B------:R-:W-:Y:S01]  /*32e0*/  UISETP.GE.U32.AND.EX UP0, UPT, UR11, URZ, UPT, UP0 ;  /* 0x000000ff0b00728c */ /* 0x000fe2000bf06100 */
[----:B---3--:R-:W-:Y:S01]  /*32f0*/  ISETP.NE.AND P0, PT, R7, R8, PT ;  /* 0x000000080700720c */ /* 0x008fe20003f05270 */
[----:B------:R-:W-:-:S03]  /*3300*/  VIADD R7, R6, 0x200 ;  /* 0x0000020006077836 */ /* 0x000fc60000000000 */
[----:B------:R-:W-:Y:S02]  /*3310*/  SEL R8, R6, R15, P0 ;  /* 0x0000000f06087207 */ /* 0x000fe40000000000 */
[----:B--2---:R-:W-:Y:S02]  /*3320*/  IADD3 R16, P1, PT, R7, UR6, RZ ;  /* 0x0000000607107c10 */ /* 0x004fe4000ff3e0ff */
[----:B------:R-:W-:Y:S02]  /*3330*/  IADD3 R7, P3, PT, R8, UR6, RZ ;  /* 0x0000000608077c10 */ /* 0x000fe4000ff7e0ff */
[----:B----4-:R-:W-:Y:S01]  /*3340*/  ISETP.NE.AND P2, PT, R11, R12, PT ;  /* 0x0000000c0b00720c */ /* 0x010fe20003f45270 */
[----:B------:R-:W-:Y:S01]  /*3350*/  IMAD.X R15, RZ, RZ, UR7, P1 ;  /* 0x00000007ff0f7e24 */ /* 0x000fe200088e06ff */
[----:B------:R-:W-:Y:S01]  /*3360*/  ISETP.LT.U32.AND P1, PT, R16, R7, PT ;  /* 0x000000071000720c */ /* 0x000fe20003f21070 */
[----:B------:R-:W-:Y:S01]  /*3370*/  IMAD.X R8, RZ, RZ, UR7, P3 ;  /* 0x00000007ff087e24 */ /* 0x000fe200098e06ff */
[----:B-----5:R-:W-:-:S04]  /*3380*/  ISETP.NE.OR P0, PT, R9, R10, P0 ;  /* 0x0000000a0900720c */ /* 0x020fc80000705670 */
[----:B------:R-:W-:Y:S02]  /*3390*/  ISETP.LT.AND.EX P1, PT, R15, R8, PT, P1 ;  /* 0x000000080f00720c */ /* 0x000fe40003f21310 */
[----:B------:R-:W-:-:S03]  /*33a0*/  IADD3 R9, P3, PT, R16, 0x100, RZ ;  /* 0x0000010010097810 */ /* 0x000fc60007f7e0ff */
[----:B------:R-:W-:Y:S02]  /*33b0*/  @P2 SEL R7, R16, R7, P1 ;  /* 0x0000000710072207 */ /* 0x000fe40000800000 */
[----:B------:R-:W-:Y:S02]  /*33c0*/  @P2 SEL R8, R15, R8, P1 ;  /* 0x000000080f082207 */ /* 0x000fe40000800000 */
[----:B------:R-:W-:Y:S02]  /*33d0*/  ISETP.NE.AND P2, PT, R13, R14, PT ;  /* 0x0000000e0d00720c */ /* 0x000fe40003f45270 */
[----:B------:R-:W-:Y:S02]  /*33e0*/  SEL R10, R7, R16, P0 ;  /* 0x00000010070a7207 */ /* 0x000fe40000000000 */
[----:B------:R-:W-:Y:S01]  /*33f0*/  SEL R7, R8, R15, P0 ;  /* 0x0000000f08077207 */ /* 0x000fe20000000000 */
[----:B------:R-:W-:Y:S01]  /*3400*/  IMAD.X R8, RZ, RZ, R15, P3 ;  /* 0x000000ffff087224 */ /* 0x000fe200018e060f */
[----:B------:R-:W-:-:S02]  /*3410*/  ISETP.LT.U32.AND P1, PT, R9, R10, PT ;  /* 0x0000000a0900720c */ /* 0x000fc40003f21070 */
[----:B------:R-:W-:Y:S02]  /*3420*/  ISETP.NE.OR P0, PT, R11, R12, P0 ;  /* 0x0000000c0b00720c */ /* 0x000fe40000705670 */
[CC--:B------:R-:W-:Y:S02]  /*3430*/  ISETP.LT.AND.EX P1, PT, R8.reuse, R7.reuse, PT, P1 ;  /* 0x000000070800720c */ /* 0x0c0fe40003f21310 */
[----:B------:R-:W-:Y:S02]  /*3440*/  ISETP.NE.OR P3, PT, R13, R14, P0 ;  /* 0x0000000e0d00720c */ /* 0x000fe40000765670 */
[----:B------:R-:W-:Y:S02]  /*3450*/  @P2 SEL R7, R8, R7, P1 ;  /* 0x0000000708072207 */ /* 0x000fe40000800000 */
[----:B------:R-:W-:Y:S02]  /*3460*/  @P2 SEL R10, R9, R10, P1 ;  /* 0x0000000a090a2207 */ /* 0x000fe40000800000 */
[----:B------:R-:W-:Y:S01]  /*3470*/  SEL R11, R7, R8, P0 ;  /* 0x00000008070b7207 */ /* 0x000fe20000000000 */
[----:B------:R-:W-:Y:S01]  /*3480*/  IMAD.MOV.U32 R7, RZ, RZ, 0x400 ;  /* 0x00000400ff077424 */ /* 0x000fe200078e00ff */
[----:B------:R-:W-:Y:S01]  /*3490*/  SEL R10, R10, R9, P0 ;  /* 0x000000090a0a7207 */ /* 0x000fe20000000000 */
[----:B------:R-:W-:Y:S01]  /*34a0*/  IMAD.MOV.U32 R8, RZ, RZ, RZ ;  /* 0x000000ffff087224 */ /* 0x000fe200078e00ff */
[----:B------:R-:W-:Y:S01]  /*34b0*/  SEL R12, RZ, 0x1, !P3 ;  /* 0x00000001ff0c7807 */ /* 0x000fe20005800000 */
[----:B------:R-:W-:Y:S06]  /*34c0*/  BRA.U !UP0, `(.L_x_176) ;  /* 0x00000005083c7547 */ /* 0x000fec000b800000 */
[----:B------:R-:W-:Y:S01]  /*34d0*/  IMAD.MOV.U32 R7, RZ, RZ, 0x400 ;  /* 0x00000400ff077424 */ /* 0x000fe200078e00ff */
[----:B------:R-:W0:Y:S01]  /*34e0*/  LDCU.64 UR6, c[0x0][0x3a0] ;  /* 0x00007400ff0677ac */ /* 0x000e220008000a00 */
[----:B------:R-:W-:Y:S01]  /*34f0*/  IMAD.MOV.U32 R8, RZ, RZ, RZ ;  /* 0x000000ffff087224 */ /* 0x000fe200078e00ff */
[----:B------:R-:W2:Y:S01]  /*3500*/  LDCU.64 UR4, c[0x0][0x3b0] ;  /* 0x00007600ff0477ac */ /* 0x000ea20008000a00 */
[----:B------:R-:W-:-:S05]  /*3510*/  NOP ;  /* 0x0000000000007918 */ /* 0x000fca0000000000 */
.L_x_178:
[C---:B------:R-:W-:Y:S01]  /*3520*/  IMAD.SHL.U32 R17, R7.reuse, 0x4, RZ ;  /* 0x0000000407117824 */ /* 0x040fe200078e00ff */
[----:B------:R-:W-:-:S04]  /*3530*/  SHF.L.U64.HI R9, R7, 0x2, R8 ;  /* 0x0000000207097819 */ /* 0x000fc80000010208 */
[-C--:B------:R-:W-:Y:S02]  /*3540*/  IADD3 R14, P0, PT, R2, R17.reuse, RZ ;  /* 0x00000011020e7210 */ /* 0x080fe40007f1e0ff */
[----:B------:R-:W-:-:S03]  /*3550*/  IADD3 R16, P1, PT, R4, R17, RZ ;  /* 0x0000001104107210 */ /* 0x000fc60007f3e0ff */
[--C-:B------:R-:W-:Y:S02]  /*3560*/  IMAD.X R15, R3, 0x1, R9.reuse, P0 ;  /* 0x00000001030f7824 */ /* 0x100fe400000e0609 */
[----:B------:R-:W-:-:S03]  /*3570*/  IMAD.X R17, R5, 0x1, R9, P1 ;  /* 0x0000000105117824 */ /* 0x000fc600008e0609 */
[----:B------:R-:W3:Y:S04]  /*3580*/  LDG.E R13, desc[UR8][R14.64] ;  /* 0x000000080e0d7981 */ /* 0x000ee8000c1e1900 */
[----:B------:R-:W3:Y:S04]  /*3590*/  LDG.E R18, desc[UR8][R16.64] ;  /* 0x0000000810127981 */ /* 0x000ee8000c1e1900 */
[----:B------:R-:W4:Y:S04]  /*35a0*/  LDG.E R19, desc[UR8][R14.64+0x400] ;  /* 0x000400080e137981 */ /* 0x000f28000c1e1900 */
[----:B------:R-:W4:Y:S04]  /*35b0*/  LDG.E R20, desc[UR8][R16.64+0x400] ;  /* 0x0004000810147981 */ /* 0x000f28000c1e1900 */
[----:B------:R-:W5:Y:S04]  /*35c0*/  LDG.E R21, desc[UR8][R14.64+0x800] ;  /* 0x000800080e157981 */ /* 0x000f68000c1e1900 */
[----:B------:R-:W5:Y:S04]  /*35d0*/  LDG.E R22, desc[UR8][R16.64+0x800] ;  /* 0x0008000810167981 */ /* 0x000f68000c1e1900 */
[----:B------:R1:W2:Y:S04]  /*35e0*/  LDG.E R9, desc[UR8][R14.64+0xc00] ;  /* 0x000c00080e097981 */ /* 0x0002a8000c1e1900 */
[----:B------:R4:W2:Y:S01]  /*35f0*/  LDG.E R24, desc[UR8][R16.64+0xc00] ;  /* 0x000c000810187981 */ /* 0x0008a2000c1e1900 */
[----:B------:R-:W-:Y:S01]  /*3600*/  LOP3.LUT P3, RZ, R12, 0xff, RZ, 0xc0, !PT ;  /* 0x000000ff0cff7812 */ /* 0x000fe2000786c0ff */
[----:B------:R-:W-:Y:S01]  /*3610*/  IMAD.MOV.U32 R26, RZ, RZ, R11 ;  /* 0x000000ffff1a7224 */ /* 0x000fe200078e000b */
[----:B---3--:R-:W-:Y:S01]  /*3620*/  ISETP.NE.AND P2, PT, R13, R18, PT ;  /* 0x000000120d00720c */ /* 0x008fe20003f45270 */
[----:B------:R-:W-:Y:S01]  /*3630*/  IMAD.MOV.U32 R13, RZ, RZ, R10 ;  /* 0x000000ffff0d7224 */ /* 0x000fe200078e000a */
[----:B0-----:R-:W-:-:S02]  /*3640*/  IADD3 R18, P1, P4, R7, UR6, R6 ;  /* 0x0000000607127c10 */ /* 0x001fc4000fc3e006 */
[----:B------:R-:W-:Y:S02]  /*3650*/  SEL R10, RZ, 0x1, !P2 ;  /* 0x00000001ff0a7807 */ /* 0x000fe40005000000 */
[----:B------:R-:W-:Y:S02]  /*3660*/  ISETP.LT.U32.AND P0, PT, R18, R13, PT ;  /* 0x0000000d1200720c */ /* 0x000fe40003f01070 */
[----:B------:R-:W-:-:S03]  /*3670*/  IADD3.X R23, PT, PT, R8, UR7, RZ, P1, P4 ;  /* 0x0000000708177c10 */ /* 0x000fc60008fe84ff */
[----:B------:R-:W-:Y:S02]  /*3680*/  @P3 SEL R10, R12, 0x1, !P2 ;  /* 0x000000010c0a3807 */ /* 0x000fe40005000000 */
[----:B------:R-:W-:Y:S02]  /*3690*/  ISETP.LT.AND.EX P0, PT, R23, R26, PT, P0 ;  /* 0x0000001a1700720c */ /* 0x000fe40003f01300 */
[C---:B-1----:R-:W-:Y:S02]  /*36a0*/  IADD3 R14, P5, PT, R18.reuse, 0x100, RZ ;  /* 0x00000100120e7810 */ /* 0x042fe40007fbe0ff */
[----:B------:R-:W-:Y:S02]  /*36b0*/  @P2 SEL R13, R18, R13, P0 ;  /* 0x0000000d120d2207 */ /* 0x000fe40000000000 */
[----:B----4-:R-:W-:Y:S01]  /*36c0*/  ISETP.NE.AND P4, PT, R19, R20, PT ;  /* 0x000000141300720c */ /* 0x010fe20003f85270 */
[----:B------:R-:W-:Y:S01]  /*36d0*/  IMAD.X R15, RZ, RZ, R23, P5 ;  /* 0x000000ffff0f7224 */ /* 0x000fe200028e0617 */
[----:B------:R-:W-:-:S02]  /*36e0*/  @P2 SEL R26, R23, R26, P0 ;  /* 0x0000001a171a2207 */ /* 0x000fc40000000000 */
[----:B------:R-:W-:Y:S02]  /*36f0*/  SEL R11, R18, R13, !P3 ;  /* 0x0000000d120b7207 */ /* 0x000fe40005800000 */
[----:B------:R-:W-:Y:S02]  /*3700*/  LOP3.LUT P1, RZ, R10, 0xff, RZ, 0xc0, !PT ;  /* 0x000000ff0aff7812 */ /* 0x000fe4000782c0ff */
[----:B------:R-:W-:Y:S02]  /*3710*/  SEL R12, R23, R26, !P3 ;  /* 0x0000001a170c7207 */ /* 0x000fe40005800000 */
[----:B------:R-:W-:Y:S02]  /*3720*/  ISETP.LT.U32.AND P0, PT, R14, R11, PT ;  /* 0x0000000b0e00720c */ /* 0x000fe40003f01070 */
[----:B------:R-:W-:Y:S02]  /*3730*/  SEL R16, RZ, 0x1, !P4 ;  /* 0x00000001ff107807 */ /* 0x000fe40006000000 */
[----:B------:R-:W-:-:S02]  /*3740*/  ISETP.LT.AND.EX P0, PT, R15, R12, PT, P0 ;  /* 0x0000000c0f00720c */ /* 0x000fc40003f01300 */
[----:B-----5:R-:W-:Y:S02]  /*3750*/  ISETP.NE.AND P2, PT, R21, R22, PT ;  /* 0x000000161500720c */ /* 0x020fe40003f45270 */
[----:B------:R-:W-:Y:S02]  /*3760*/  @P4 SEL R11, R14, R11, P0 ;  /* 0x0000000b0e0b4207 */ /* 0x000fe40000000000 */
[----:B------:R-:W-:Y:S02]  /*3770*/  @P4 SEL R12, R15, R12, P0 ;  /* 0x0000000c0f0c4207 */ /* 0x000fe40000000000 */
[----:B------:R-:W-:Y:S02]  /*3780*/  IADD3 R13, P0, PT, R18, 0x200, RZ ;  /* 0x00000200120d7810 */ /* 0x000fe40007f1e0ff */
[----:B------:R-:W-:Y:S02]  /*3790*/  @P1 SEL R16, R10, 0x1, !P4 ;  /* 0x000000010a101807 */ /* 0x000fe40006000000 */
[----:B------:R-:W-:-:S02]  /*37a0*/  SEL R10, R14, R11, !P1 ;  /* 0x0000000b0e0a7207 */ /* 0x000fc40004800000 */
[----:B------:R-:W-:Y:S01]  /*37b0*/  SEL R11, R15, R12, !P1 ;  /* 0x0000000c0f0b7207 */ /* 0x000fe20004800000 */
[----:B------:R-:W-:Y:S01]  /*37c0*/  IMAD.X R12, RZ, RZ, R23, P0 ;  /* 0x000000ffff0c7224 */ /* 0x000fe200000e0617 */
[----:B------:R-:W-:Y:S02]  /*37d0*/  ISETP.LT.U32.AND P0, PT, R13, R10, PT ;  /* 0x0000000a0d00720c */ /* 0x000fe40003f01070 */
[----:B------:R-:W-:Y:S02]  /*37e0*/  LOP3.LUT P1, RZ, R16, 0xff, RZ, 0xc0, !PT ;  /* 0x000000ff10ff7812 */ /* 0x000fe4000782c0ff */
[CC--:B------:R-:W-:Y:S02]  /*37f0*/  ISETP.LT.AND.EX P0, PT, R12.reuse, R11.reuse, PT, P0 ;  /* 0x0000000b0c00720c */ /* 0x0c0fe40003f01300 */
[----:B--2---:R-:W-:Y:S02]  /*3800*/  ISETP.NE.AND P3, PT, R9, R24, PT ;  /* 0x000000180900720c */ /* 0x004fe40003f65270 */
[----:B------:R-:W-:-:S02]  /*3810*/  @P2 SEL R11, R12, R11, P0 ;  /* 0x0000000b0c0b2207 */ /* 0x000fc40000000000 */
[----:B------:R-:W-:Y:S02]  /*3820*/  @P2 SEL R10, R13, R10, P0 ;  /* 0x0000000a0d0a2207 */ /* 0x000fe40000000000 */
[----:B------:R-:W-:Y:S02]  /*3830*/  IADD3 R9, P0, PT, R18, 0x300, RZ ;  /* 0x0000030012097810 */ /* 0x000fe40007f1e0ff */
[----:B------:R-:W-:Y:S02]  /*3840*/  SEL R11, R12, R11, !P1 ;  /* 0x0000000b0c0b7207 */ /* 0x000fe40004800000 */
[----:B------:R-:W-:Y:S01]  /*3850*/  IADD3 R12, P4, PT, -R7, UR4, RZ ;  /* 0x00000004070c7c10 */ /* 0x000fe2000ff9e1ff */
[----:B------:R-:W-:Y:S01]  /*3860*/  IMAD.X R14, RZ, RZ, R23, P0 ;  /* 0x000000ffff0e7224 */ /* 0x000fe200000e0617 */
[----:B------:R-:W-:Y:S02]  /*3870*/  SEL R10, R13, R10, !P1 ;  /* 0x0000000a0d0a7207 */ /* 0x000fe40004800000 */
[----:B------:R-:W-:-:S02]  /*3880*/  ISETP.GE.U32.AND P0, PT, R12, 0x400, PT ;  /* 0x000004000c00780c */ /* 0x000fc40003f06070 */
[----:B------:R-:W-:Y:S02]  /*3890*/  IADD3.X R13, PT, PT, ~R8, UR5, RZ, P4, !PT ;  /* 0x00000005080d7c10 */ /* 0x000fe4000a7fe5ff */
[----:B------:R-:W-:Y:S02]  /*38a0*/  SEL R15, RZ, 0x1, !P2 ;  /* 0x00000001ff0f7807 */ /* 0x000fe40005000000 */
[----:B------:R-:W-:Y:S02]  /*38b0*/  @P1 SEL R15, R16, 0x1, !P2 ;  /* 0x00000001100f1807 */ /* 0x000fe40005000000 */
[----:B------:R-:W-:Y:S02]  /*38c0*/  ISETP.GE.U32.AND.EX P0, PT, R13, RZ, PT, P0 ;  /* 0x000000ff0d00720c */ /* 0x000fe40003f06100 */
[----:B------:R-:W-:Y:S02]  /*38d0*/  LOP3.LUT P2, RZ, R15, 0xff, RZ, 0xc0, !PT ;  /* 0x000000ff0fff7812 */ /* 0x000fe4000784c0ff */
[----:B------:R-:W-:-:S02]  /*38e0*/  ISETP.LT.U32.AND P1, PT, R9, R10, PT ;  /* 0x0000000a0900720c */ /* 0x000fc40003f21070 */
        /* <DEDUP_REMOVED lines=8> */
[----:B------:R-:W-:-:S05]  /*3970*/  IADD3 R7, P0, PT, R7, 0x400, RZ ;  /* 0x0000040007077810 */ /* 0x000fca0007f1e0ff */
[----:B------:R-:W-:Y:S01]  /*3980*/  IMAD.X R8, RZ, RZ, R8, P0 ;  /* 0x000000ffff087224 */ /* 0x000fe200000e0608 */
[----:B------:R-:W-:-:S04]  /*3990*/  ISETP.GT.U32.AND P0, PT, R7, UR10, PT ;  /* 0x0000000a07007c0c */ /* 0x000fc8000bf04070 */
[----:B------:R-:W-:-:S13]  /*39a0*/  ISETP.GT.U32.AND.EX P0, PT, R8, UR11, PT, P0 ;  /* 0x0000000b08007c0c */ /* 0x000fda000bf04100 */
[----:B------:R-:W-:Y:S05]  /*39b0*/  @!P0 BRA `(.L_x_178) ;  /* 0xfffffff800d88947 */ /* 0x000fea000383ffff */
.L_x_176:
[C---:B------:R-:W-:Y:S01]  /*39c0*/  IADD3 R3, PT, PT, -R7.reuse, UR4, RZ ;  /* 0x0000000407037c10 */ /* 0x040fe2000fffe1ff */
[----:B------:R-:W0:Y:S01]  /*39d0*/  LDCU.128 UR12, c[0x0][0x380] ;  /* 0x00007000ff0c77ac */ /* 0x000e220008000c00 */
[----:B------:R-:W-:Y:S01]  /*39e0*/  ISETP.GE.U32.AND P1, PT, R7, UR4, PT ;  /* 0x0000000407007c0c */ /* 0x000fe2000bf26070 */
[----:B------:R-:W-:Y:S01]  /*39f0*/  BSSY.RECONVERGENT B1, `(.L_x_177) ;  /* 0x000012f000017945 */ /* 0x000fe20003800200 */
[----:B------:R-:W-:-:S04]  /*3a00*/  ISETP.GE.AND P0, PT, R6, R3, PT ;  /* 0x000000030600720c */ /* 0x000fc80003f06270 */
[----:B------:R-:W-:-:S13]  /*3a10*/  ISETP.GE.U32.OR.EX P0, PT, R8, UR5, P0, P1 ;  /* 0x0000000508007c0c */ /* 0x000fda0008706510 */
[----:B0-----:R-:W-:Y:S05]  /*3a20*/  @P0 BRA `(.L_x_179) ;  /* 0x0000001000ac0947 */ /* 0x001fea0003800000 */
[----:B------:R-:W-:Y:S01]  /*3a30*/  LOP3.LUT R2, RZ, R6, RZ, 0x33, !PT ;  /* 0x00000006ff027212 */ /* 0x000fe200078e33ff */
[----:B------:R-:W-:Y:S01]  /*3a40*/  BSSY.RECONVERGENT B2, `(.L_x_180) ;  /* 0x0000090000027945 */ /* 0x000fe20003800200 */
[----:B------:R-:W-:Y:S02]  /*3a50*/  IMAD.MOV.U32 R14, RZ, RZ, R6 ;  /* 0x000000ffff0e7224 */ /* 0x000fe400078e0006 */
[----:B------:R-:W-:-:S04]  /*3a60*/  IADD3 R9, PT, PT, -R7, UR4, R2 ;  /* 0x0000000407097c10 */ /* 0x000fc8000fffe102 */
[C---:B------:R-:W-:Y:S02]  /*3a70*/  ISETP.GE.U32.AND P0, PT, R9.reuse, 0x700, PT ;  /* 0x000007000900780c */ /* 0x040fe40003f06070 */
[----:B------:R-:W-:-:S04]  /*3a80*/  LEA.HI R13, R9, 0x1, RZ, 0x18 ;  /* 0x00000001090d7811 */ /* 0x000fc800078fc0ff */
[----:B------:R-:W-:-:S04]  /*3a90*/  LOP3.LUT R34, R13, 0x7, RZ, 0xc0, !PT ;  /* 0x000000070d227812 */ /* 0x000fc800078ec0ff */
[----:B------:R-:W-:-:S03]  /*3aa0*/  ISETP.NE.AND P1, PT, R34, RZ, PT ;  /* 0x000000ff2200720c */ /* 0x000fc60003f25270 */
[----:B------:R-:W-:Y:S10]  /*3ab0*/  @!P0 BRA `(.L_x_181) ;  /* 0x0000000800208947 */ /* 0x000ff40003800000 */
[----:B------:R-:W-:Y:S01]  /*3ac0*/  LOP3.LUT R16, R13, 0x1fffff8, RZ, 0xc0, !PT ;  /* 0x01fffff80d107812 */ /* 0x000fe200078ec0ff */
[----:B------:R-:W-:-:S04]  /*3ad0*/  IMAD.MOV.U32 R14, RZ, RZ, R6 ;  /* 0x000000ffff0e7224 */ /* 0x000fc800078e0006 */
[----:B------:R-:W-:-:S07]  /*3ae0*/  IMAD.MOV R16, RZ, RZ, -R16 ;  /* 0x000000ffff107224 */ /* 0x000fce00078e0a10 */
.L_x_182:
        /* <DEDUP_REMOVED lines=26> */
[----:B------:R-:W-:Y:S01]  /*3c90*/  IADD3 R25, P3, PT, R36, UR6, RZ ;  /* 0x0000000624197c10 */ /* 0x000fe2000ff7e0ff */
[----:B------:R-:W-:Y:S01]  /*3ca0*/  VIADD R14, R14, 0x800 ;  /* 0x000008000e0e7836 */ /* 0x000fe20000000000 */
[----:B------:R-:W-:-:S02]  /*3cb0*/  LOP3.LUT P5, RZ, R35, 0xff, RZ, 0xc0, !PT ;  /* 0x000000ff23ff7812 */ /* 0x000fc400078ac0ff */
[----:B------:R-:W-:Y:S02]  /*3cc0*/  IADD3.X R12, PT, PT, R31, UR7, RZ, P3, !PT ;  /* 0x000000071f0c7c10 */ /* 0x000fe40009ffe4ff */
        /* <DEDUP_REMOVED lines=16> */
[-C--:B----4-:R-:W-:Y:S01]  /*3dd0*/  ISETP.NE.AND P6, PT, R27, R28.reuse, PT ;  /* 0x0000001c1b00720c */ /* 0x090fe20003fc5270 */
        /* <DEDUP_REMOVED lines=86> */
.L_x_181:
[----:B------:R-:W-:Y:S05]  /*4340*/  BSYNC.RECONVERGENT B2 ;  /* 0x0000000000027941 */ /* 0x000fea0003800200 */
.L_x_180:
[----:B------:R-:W-:Y:S05]  /*4350*/  @!P1 BRA `(.L_x_179) ;  /* 0x0000000800609947 */ /* 0x000fea0003800000 */
[----:B------:R-:W-:Y:S01]  /*4360*/  ISETP.GE.U32.AND P0, PT, R34, 0x4, PT ;  /* 0x000000042200780c */ /* 0x000fe20003f06070 */
[----:B------:R-:W-:Y:S01]  /*4370*/  BSSY.RECONVERGENT B2, `(.L_x_183) ;  /* 0x000004c000027945 */ /* 0x000fe20003800200 */
[----:B------:R-:W-:-:S11]  /*4380*/  LOP3.LUT P1, R13, R13, 0x3, RZ, 0xc0, !PT ;  /* 0x000000030d0d7812 */ /* 0x000fd6000782c0ff */
[----:B------:R-:W-:Y:S05]  /*4390*/  @!P0 BRA `(.L_x_184) ;  /* 0x0000000400248947 */ /* 0x000fea0003800000 */
[----:B------:R-:W0:Y:S01]  /*43a0*/  LDCU.128 UR16, c[0x0][0x380] ;  /* 0x00007000ff1077ac */ /* 0x000e220008000c00 */
[----:B------:R-:W-:-:S05]  /*43b0*/  IADD3 R23, P0, PT, R14, R7, RZ ;  /* 0x000000070e177210 */ /* 0x000fca0007f1e0ff */
[----:B------:R-:W-:Y:S02]  /*43c0*/  IMAD.SHL.U32 R2, R23, 0x4, RZ ;  /* 0x0000000417027824 */ /* 0x000fe400078e00ff */
[----:B------:R-:W-:-:S05]  /*43d0*/  IMAD.X R24, RZ, RZ, R8, P0 ;  /* 0x000000ffff187224 */ /* 0x000fca00000e0608 */
        /* <DEDUP_REMOVED lines=17> */
[----:B------:R-:W-:Y:S01]  /*44f0*/  VIADD R2, R14, 0x200 ;  /* 0x000002000e027836 */ /* 0x000fe20000000000 */
[CC--:B--2---:R-:W-:Y:S02]  /*4500*/  ISETP.NE.AND P0, PT, R15.reuse, R18.reuse, PT ;  /* 0x000000120f00720c */ /* 0x0c4fe40003f05270 */
[----:B------:R-:W-:Y:S02]  /*4510*/  ISETP.NE.AND P3, PT, R15, R18, P4 ;  /* 0x000000120f00720c */ /* 0x000fe40002765270 */
[----:B------:R-:W-:Y:S02]  /*4520*/  @!P4 SEL R12, RZ, 0x1, !P0 ;  /* 0x00000001ff0cc807 */ /* 0x000fe40004000000 */
[----:B------:R-:W-:Y:S02]  /*4530*/  IADD3.X R18, PT, PT, R24, UR7, RZ, P2, !PT ;  /* 0x0000000718127c10 */ /* 0x000fe400097fe4ff */
[----:B------:R-:W-:-:S02]  /*4540*/  SEL R12, R12, 0x1, !P3 ;  /* 0x000000010c0c7807 */ /* 0x000fc40005800000 */
[----:B------:R-:W-:Y:S02]  /*4550*/  ISETP.LT.U32.AND P0, PT, R23, R10, PT ;  /* 0x0000000a1700720c */ /* 0x000fe40003f01070 */
[----:B------:R-:W-:Y:S02]  /*4560*/  LOP3.LUT P2, RZ, R12, 0xff, RZ, 0xc0, !PT ;  /* 0x000000ff0cff7812 */ /* 0x000fe4000784c0ff */
[----:B------:R-:W-:-:S04]  /*4570*/  ISETP.LT.AND.EX P0, PT, R18, R11, PT, P0 ;  /* 0x0000000b1200720c */ /* 0x000fc80003f01300 */
[----:B------:R-:W-:Y:S02]  /*4580*/  SEL R16, R23, R10, P0 ;  /* 0x0000000a17107207 */ /* 0x000fe40000000000 */
[CC--:B------:R-:W-:Y:S02]  /*4590*/  SEL R15, R18.reuse, R11.reuse, P0 ;  /* 0x0000000b120f7207 */ /* 0x0c0fe40000000000 */
[----:B---3--:R-:W-:Y:S02]  /*45a0*/  ISETP.NE.AND P0, PT, R19, R20, PT ;  /* 0x000000141300720c */ /* 0x008fe40003f05270 */
[----:B------:R-:W-:Y:S02]  /*45b0*/  @!P3 SEL R16, R23, R10, !P4 ;  /* 0x0000000a1710b207 */ /* 0x000fe40006000000 */
[----:B------:R-:W-:Y:S02]  /*45c0*/  @!P3 SEL R15, R18, R11, !P4 ;  /* 0x0000000b120fb207 */ /* 0x000fe40006000000 */
[----:B------:R-:W-:-:S02]  /*45d0*/  ISETP.NE.AND P3, PT, R19, R20, P2 ;  /* 0x000000141300720c */ /* 0x000fc40001765270 */
[----:B------:R-:W-:Y:S02]  /*45e0*/  @!P2 SEL R12, RZ, 0x1, !P0 ;  /* 0x00000001ff0ca807 */ /* 0x000fe40004000000 */
[----:B------:R-:W-:Y:S02]  /*45f0*/  IADD3.X R10, PT, PT, R8, UR7, RZ, P5, P6 ;  /* 0x00000007080a7c10 */ /* 0x000fe4000afec4ff */
[----:B------:R-:W-:Y:S02]  /*4600*/  SEL R12, R12, 0x1, !P3 ;  /* 0x000000010c0c7807 */ /* 0x000fe40005800000 */
[----:B------:R-:W-:Y:S02]  /*4610*/  ISETP.LT.U32.AND P0, PT, R3, R16, PT ;  /* 0x000000100300720c */ /* 0x000fe40003f01070 */
[----:B------:R-:W-:Y:S02]  /*4620*/  LOP3.LUT P4, RZ, R12, 0xff, RZ, 0xc0, !PT ;  /* 0x000000ff0cff7812 */ /* 0x000fe4000788c0ff */
[----:B------:R-:W-:-:S04]  /*4630*/  ISETP.LT.AND.EX P0, PT, R10, R15, PT, P0 ;  /* 0x0000000f0a00720c */ /* 0x000fc80003f01300 */
[CC--:B------:R-:W-:Y:S02]  /*4640*/  SEL R18, R3.reuse, R16.reuse, P0 ;  /* 0x0000001003127207 */ /* 0x0c0fe40000000000 */
[CC--:B------:R-:W-:Y:S02]  /*4650*/  SEL R11, R10.reuse, R15.reuse, P0 ;  /* 0x0000000f0a0b7207 */ /* 0x0c0fe40000000000 */
[----:B------:R-:W-:Y:S02]  /*4660*/  @!P3 SEL R18, R3, R16, !P2 ;  /* 0x000000100312b207 */ /* 0x000fe40005000000 */
[----:B------:R-:W-:Y:S02]  /*4670*/  @!P3 SEL R11, R10, R15, !P2 ;  /* 0x0000000f0a0bb207 */ /* 0x000fe40005000000 */
[-C--:B----4-:R-:W-:Y:S02]  /*4680*/  ISETP.NE.AND P3, PT, R21, R22.reuse, PT ;  /* 0x000000161500720c */ /* 0x090fe40003f65270 */
[----:B------:R-:W-:Y:S01]  /*4690*/  IADD3 R3, P5, P0, R7, UR6, R2 ;  /* 0x0000000607037c10 */ /* 0x000fe2000f8be002 */
[C---:B------:R-:W-:Y:S01]  /*46a0*/  VIADD R2, R14.reuse, 0x300 ;  /* 0x000003000e027836 */ /* 0x040fe20000000000 */
[----:B------:R-:W-:Y:S01]  /*46b0*/  ISETP.NE.AND P2, PT, R21, R22, P4 ;  /* 0x000000161500720c */ /* 0x000fe20002745270 */
[----:B------:R-:W-:Y:S01]  /*46c0*/  VIADD R14, R14, 0x400 ;  /* 0x000004000e0e7836 */ /* 0x000fe20000000000 */
[----:B------:R-:W-:-:S02]  /*46d0*/  @!P4 SEL R12, RZ, 0x1, !P3 ;  /* 0x00000001ff0cc807 */ /* 0x000fc40005800000 */
[----:B------:R-:W-:Y:S02]  /*46e0*/  IADD3.X R10, PT, PT, R8, UR7, RZ, P5, P0 ;  /* 0x00000007080a7c10 */ /* 0x000fe4000afe04ff */
[CC--:B------:R-:W-:Y:S02]  /*46f0*/  ISETP.LT.U32.AND P0, PT, R3.reuse, R18.reuse, PT ;  /* 0x000000120300720c */ /* 0x0c0fe40003f01070 */
[----:B------:R-:W-:Y:S02]  /*4700*/  SEL R12, R12, 0x1, !P2 ;  /* 0x000000010c0c7807 */ /* 0x000fe40005000000 */
[----:B------:R-:W-:Y:S02]  /*4710*/  ISETP.LT.AND.EX P0, PT, R10, R11, PT, P0 ;  /* 0x0000000b0a00720c */ /* 0x000fe40003f01300 */
[----:B------:R-:W-:Y:S02]  /*4720*/  LOP3.LUT P3, RZ, R12, 0xff, RZ, 0xc0, !PT ;  /* 0x000000ff0cff7812 */ /* 0x000fe4000786c0ff */
[----:B------:R-:W-:-:S02]  /*4730*/  SEL R15, R3, R18, P0 ;  /* 0x00000012030f7207 */ /* 0x000fc40000000000 */
[CC--:B------:R-:W-:Y:S02]  /*4740*/  SEL R16, R10.reuse, R11.reuse, P0 ;  /* 0x0000000b0a107207 */ /* 0x0c0fe40000000000 */
[----:B------:R-:W-:Y:S02]  /*4750*/  @!P2 SEL R15, R3, R18, !P4 ;  /* 0x00000012030fa207 */ /* 0x000fe40006000000 */
[----:B------:R-:W-:Y:S02]  /*4760*/  @!P2 SEL R16, R10, R11, !P4 ;  /* 0x0000000b0a10a207 */ /* 0x000fe40006000000 */
[----:B------:R-:W-:Y:S02]  /*4770*/  IADD3 R2, P5, P6, R7, UR6, R2 ;  /* 0x0000000607027c10 */ /* 0x000fe4000febe002 */
[----:B-----5:R-:W-:Y:S02]  /*4780*/  ISETP.NE.AND P4, PT, R4, R5, P3 ;  /* 0x000000050400720c */ /* 0x020fe40001f85270 */
[----:B------:R-:W-:-:S02]  /*4790*/  IADD3.X R3, PT, PT, R8, UR7, RZ, P5, P6 ;  /* 0x0000000708037c10 */ /* 0x000fc4000afec4ff */
        /* <DEDUP_REMOVED lines=8> */
[----:B------:R-:W-:-:S07]  /*4820*/  @!P4 SEL R11, R3, R16, !P3 ;  /* 0x00000010030bc207 */ /* 0x000fce0005800000 */
.L_x_184:
[----:B------:R-:W-:Y:S05]  /*4830*/  BSYNC.RECONVERGENT B2 ;  /* 0x0000000000027941 */ /* 0x000fea0003800200 */
.L_x_183:
[----:B------:R-:W-:Y:S05]  /*4840*/  @!P1 BRA `(.L_x_179) ;  /* 0x0000000400249947 */ /* 0x000fea0003800000 */
[----:B------:R-:W-:Y:S01]  /*4850*/  ISETP.NE.AND P0, PT, R13, 0x1, PT ;  /* 0x000000010d00780c */ /* 0x000fe20003f05270 */
[----:B------:R-:W-:Y:S01]  /*4860*/  BSSY.RECONVERGENT B2, `(.L_x_185) ;  /* 0x000002c000027945 */ /* 0x000fe20003800200 */
[----:B------:R-:W-:-:S11]  /*4870*/  LOP3.LUT P1, RZ, R9, 0x100, RZ, 0xc0, !PT ;  /* 0x0000010009ff7812 */ /* 0x000fd6000782c0ff */
        /* <DEDUP_REMOVED lines=15> */
[----:B------:R-:W-:-:S04]  /*4970*/  IADD3 R9, P0, PT, R9, UR6, RZ ;  /* 0x0000000609097c10 */ /* 0x000fc8000ff1e0ff */
        /* <DEDUP_REMOVED lines=11> */
[----:B----4-:R-:W-:Y:S02]  /*4a30*/  IADD3 R5, P5, P6, R7, UR6, R18 ;  /* 0x0000000607057c10 */ /* 0x010fe4000febe012 */
[----:B------:R-:W-:Y:S02]  /*4a40*/  LOP3.LUT P4, RZ, R12, 0xff, RZ, 0xc0, !PT ;  /* 0x000000ff0cff7812 */ /* 0x000fe4000788c0ff */
[----:B------:R-:W-:Y:S02]  /*4a50*/  IADD3.X R4, PT, PT, R8, UR7, RZ, P5, P6 ;  /* 0x0000000708047c10 */ /* 0x000fe4000afec4ff */
        /* <DEDUP_REMOVED lines=12> */
.L_x_186:
[----:B------:R-:W-:Y:S05]  /*4b20*/  BSYNC.RECONVERGENT B2 ;  /* 0x0000000000027941 */ /* 0x000fea0003800200 */
.L_x_185:
[----:B------:R-:W-:Y:S05]  /*4b30*/  @P1 BRA `(.L_x_179) ;  /* 0x0000000000681947 */ /* 0x000fea0003800000 */
        /* <DEDUP_REMOVED lines=12> */
[----:B------:R-:W-:-:S04]  /*4c00*/  IADD3 R9, P0, PT, R7, UR6, RZ ;  /* 0x0000000607097c10 */ /* 0x000fc8000ff1e0ff */
[----:B------:R-:W-:Y:S02]  /*4c10*/  IADD3.X R14, PT, PT, R8, UR7, RZ, P0, !PT ;  /* 0x00000007080e7c10 */ /* 0x000fe400087fe4ff */
        /* <DEDUP_REMOVED lines=12> */
.L_x_179:
[----:B------:R-:W-:Y:S05]  /*4ce0*/  BSYNC.RECONVERGENT B1 ;  /* 0x0000000000017941 */ /* 0x000fea0003800200 */
.L_x_177:
        /* <DEDUP_REMOVED lines=24> */
.L_x_188:
[----:B------:R-:W-:Y:S05]  /*4e70*/  BSYNC.RECONVERGENT B1 ;  /* 0x0000000000017941 */ /* 0x000fea0003800200 */
.L_x_187:
        /* <DEDUP_REMOVED lines=23> */
.L_x_190:
[----:B------:R-:W-:Y:S05]  /*4ff0*/  BSYNC.RECONVERGENT B1 ;  /* 0x0000000000017941 */ /* 0x000fea0003800200 */
.L_x_189:
        /* <DEDUP_REMOVED lines=20> */
.L_x_192:
[----:B------:R-:W-:Y:S05]  /*5140*/  BSYNC.RECONVERGENT B1 ;  /* 0x0000000000017941 */ /* 0x000fea0003800200 */
.L_x_191:
        /* <DEDUP_REMOVED lines=20> */
.L_x_194:
[----:B------:R-:W-:Y:S05]  /*5290*/  BSYNC.RECONVERGENT B1 ;  /* 0x0000000000017941 */ /* 0x000fea0003800200 */
.L_x_193:
        /* <DEDUP_REMOVED lines=20> */
.L_x_196:
[----:B------:R-:W-:Y:S05]  /*53e0*/  BSYNC.RECONVERGENT B1 ;  /* 0x0000000000017941 */ /* 0x000fea0003800200 */
.L_x_195:
        /* <DEDUP_REMOVED lines=10> */
.L_x_198:
[----:B------:R-:W-:Y:S05]  /*5490*/  BSYNC.RECONVERGENT B1 ;  /* 0x0000000000017941 */ /* 0x000fea0003800200 */
.L_x_197:
        /* <DEDUP_REMOVED lines=82> */
[----:B------:R-:W-:-:S07]  /*59c0*/  SEL R11, R7, R9, !P2 ;  /* 0x00000009070b7207 */ /* 0x000fce0005000000 */
.L_x_157:
[----:B------:R-:W-:Y:S05]  /*59d0*/  BSYNC.RECONVERGENT B0 ;  /* 0x0000000000007941 */ /* 0x000fea0003800200 */
.L_x_133:
[----:B------:R-:W-:Y:S05]  /*59e0*/  @P1 EXIT ;  /* 0x000000000000194d */ /* 0x000fea0003800000 */
[----:B------:R-:W5:Y:S01]  /*59f0*/  LDC.64 R6, c[0x0][0x3c8] ;  /* 0x0000f200ff067b82 */ /* 0x000f620000000a00 */
[----:B0---4-:R-:W-:Y:S02]  /*5a00*/  PRMT R5, R12, 0x7610, R5 ;  /* 0x000076100c057816 */ /* 0x011fe40000000005 */
[----:B-1----:R-:W-:Y:S02]  /*5a10*/  ISETP.NE.AND P1, PT, R0, RZ, PT ;  /* 0x000000ff0000720c */ /* 0x002fe40003f25270 */
[----:B------:R-:W-:-:S03]  /*5a20*/  LOP3.LUT P2, RZ, R5, 0xff, RZ, 0xc0, !PT ;  /* 0x000000ff05ff7812 */ /* 0x000fc6000784c0ff */
[----:B--23--:R-:W0:Y:S08]  /*5a30*/  LDC.64 R2, c[0x0][0x3a8] ;  /* 0x0000ea00ff027b82 */ /* 0x00ce300000000a00 */
[----:B------:R-:W-:Y:S02]  /*5a40*/  @P1 SEL R5, R0, 0x1, !P2 ;  /* 0x0000000100051807 */ /* 0x000fe40005000000 */
[----:B-----5:R-:W-:-:S04]  /*5a50*/  ISETP.LT.U32.AND P0, PT, R10, R6, PT ;  /* 0x000000060a00720c */ /* 0x020fc80003f01070 */
[----:B------:R-:W-:-:S04]  /*5a60*/  ISETP.LT.AND.EX P0, PT, R11, R7, PT, P0 ;  /* 0x000000070b00720c */ /* 0x000fc80003f01300 */
[C---:B------:R-:W-:Y:S01]  /*5a70*/  @P2 SEL R6, R10.reuse, R6, P0 ;  /* 0x000000060a062207 */ /* 0x040fe20000000000 */
[----:B0-----:R-:W-:Y:S01]  /*5a80*/  STG.E.U8 desc[UR8][R2.64], R5 ;  /* 0x0000000502007986 */ /* 0x001fe2000c101108 */
[C---:B------:R-:W-:Y:S02]  /*5a90*/  @P2 SEL R7, R11.reuse, R7, P0 ;  /* 0x000000070b072207 */ /* 0x040fe40000000000 */
[----:B------:R-:W-:Y:S02]  /*5aa0*/  SEL R10, R10, R6, !P1 ;  /* 0x000000060a0a7207 */ /* 0x000fe40004800000 */
[----:B------:R-:W-:-:S05]  /*5ab0*/  SEL R11, R11, R7, !P1 ;  /* 0x000000070b0b7207 */ /* 0x000fca0004800000 */
[----:B------:R-:W-:Y:S01]  /*5ac0*/  STG.E.64 desc[UR8][R2.64+0x8], R10 ;  /* 0x0000080a02007986 */ /* 0x000fe2000c101b08 */
[----:B------:R-:W-:Y:S05]  /*5ad0*/  EXIT ;  /* 0x000000000000794d */ /* 0x000fea0003800000 */
.L_x_199:
        /* <DEDUP_REMOVED lines=10> */
.L_x_15181:


//--------------------- .text._ZN3cub18CUB_300001_SM_10006detail6reduce28DeviceReduceSingleTileKernelINS2_10policy_hubIN4cuda3std3__45tupleIJblEEEjN6thrust24THRUST_300001_SM_1000_NS8cuda_cub9__find_if7functorIS9_EEE10Policy1000EPS9_SI_iSF_S9_S9_NS7_10__identityEEEvT0_T1_T2_T3_T4_T6_ --------------------------
	.section	.text._ZN3cub18CUB_300001_SM_10006detail6reduce28DeviceReduceSingleTileKernelINS2_10policy_hubIN4cuda3std3__45tupleIJblEEEjN6thrust24THRUST_300001_SM_1000_NS8cuda_cub9__find_if7functorIS9_EEE10Policy1000EPS9_SI_iSF_S9_S9_NS7_10__identityEEEvT0_T1_T2_T3_T4_T6_,"ax",@progbits
	.align	128
        .global         _ZN3cub18CUB_300001_SM_10006detail6reduce28DeviceReduceSingleTileKernelINS2_10policy_hubIN4cuda3std3__45tupleIJblEEEjN6thrust24THRUST_300001_SM_1000_NS8cuda_cub9__find_if7functorIS9_EEE10Policy1000EPS9_SI_iSF_S9_S9_NS7_10__identityEEEvT0_T1_T2_T3_T4_T6_
        .type           _ZN3cub18CUB_300001_SM_10006detail6reduce28DeviceReduceSingleTileKernelINS2_10policy_hubIN4cuda3std3__45tupleIJblEEEjN6thrust24THRUST_300001_SM_1000_NS8cuda_cub9__find_if7functorIS9_EEE10Policy1000EPS9_SI_iSF_S9_S9_NS7_10__identityEEEvT0_T1_T2_T3_T4_T6_,@function
        .size           _ZN3cub18CUB_300001_SM_10006detail6reduce28DeviceReduceSingleTileKernelINS2_10policy_hubIN4cuda3std3__45tupleIJblEEEjN6thrust24THRUST_300001_SM_1000_NS8cuda_cub9__find_if7functorIS9_EEE10Policy1000EPS9_SI_iSF_S9_S9_NS7_10__identityEEEvT0_T1_T2_T3_T4_T6_,(.L_x_15182 - _ZN3cub18CUB_300001_SM_10006detail6reduce28DeviceReduceSingleTileKernelINS2_10policy_hubIN4cuda3std3__45tupleIJblEEEjN6thrust24THRUST_300001_SM_1000_NS8cuda_cub9__find_if7functorIS9_EEE10Policy1000EPS9_SI_iSF_S9_S9_NS7_10__identityEEEvT0_T1_T2_T3_T4_T6_)
        .other          _ZN3cub18CUB_300001_SM_10006detail6reduce28DeviceReduceSingleTileKernelINS2_10policy_hubIN4cuda3std3__45tupleIJblEEEjN6thrust24THRUST_300001_SM_1000_NS8cuda_cub9__find_if7functorIS9_EEE10Policy1000EPS9_SI_iSF_S9_S9_NS7_10__identityEEEvT0_T1_T2_T3_T4_T6_,@"STO_CUDA_ENTRY STV_DEFAULT"
_ZN3cub18CUB_300001_SM_10006detail6reduce28DeviceReduceSingleTileKernelINS2_10policy_hubIN4cuda3std3__45tupleIJblEEEjN6thrust24THRUST_300001_SM_1000_NS8cuda_cub9__find_if7functorIS9_EEE10Policy1000EPS9_SI_iSF_S9_S9_NS7_10__identityEEEvT0_T1_T2_T3_T4_T6_:
.text._ZN3cub18CUB_300001_SM_10006detail6reduce28DeviceReduceSingleTileKernelINS2_10policy_hubIN4cuda3std3__45tupleIJblEEEjN6thrust24THRUST_300001_SM_1000_NS8cuda_cub9__find_if7functorIS9_EEE10Policy1000EPS9_SI_iSF_S9_S9_NS7_10__identityEEEvT0_T1_T2_T3_T4_T6_:
        /* <DEDUP_REMOVED lines=14> */
.L_x_200:
        /* <DEDUP_REMOVED lines=15> */
.L_x_204:
[----:B------:R-:W-:Y:S05]  /*01d0*/  BSYNC.RECONVERGENT B1 ;  /* 0x0000000000017941 */ /* 0x000fea0003800200 */
.L_x_203:
        /* <DEDUP_REMOVED lines=18> */
.L_x_209:
        /* <DEDUP_REMOVED lines=19> */
.L_x_208:
[----:B------:R-:W-:Y:S05]  /*0430*/  BSYNC.RECONVERGENT B2 ;  /* 0x0000000000027941 */ /* 0x000fea0003800200 */
.L_x_207:
[----:B------:R-:W-:Y:S05]  /*0440*/  @!P1 BRA `(.L_x_206) ;  /* 0x0000000000c89947 */ /* 0x000fea0003800000 */
.L_x_210:
        /* <DEDUP_REMOVED lines=50> */
.L_x_206:
[----:B------:R-:W-:Y:S05]  /*0770*/  BSYNC.RECONVERGENT B1 ;  /* 0x0000000000017941 */ /* 0x000fea0003800200 */
.L_x_205:
        /* <DEDUP_REMOVED lines=26> */
.L_x_213:
[----:B------:R-:W-:Y:S05]  /*0920*/  BSYNC.RECONVERGENT B1 ;  /* 0x0000000000017941 */ /* 0x000fea0003800200 */
.L_x_212:
        /* <DEDUP_REMOVED lines=23> */
.L_x_215:
[----:B------:R-:W-:Y:S05]  /*0aa0*/  BSYNC.RECONVERGENT B1 ;  /* 0x0000000000017941 */ /* 0x000fea0003800200 */
.L_x_214:
        /* <DEDUP_REMOVED lines=20> */
.L_x_217:
[----:B------:R-:W-:Y:S05]  /*0bf0*/  BSYNC.RECONVERGENT B1 ;  /* 0x0000000000017941 */ /* 0x000fea0003800200 */
.L_x_216:
        /* <DEDUP_REMOVED lines=20> */
.L_x_219:
[----:B------:R-:W-:Y:S05]  /*0d40*/  BSYNC.RECONVERGENT B1 ;  /* 0x0000000000017941 */ /* 0x000fea0003800200 */
.L_x_218:
        /* <DEDUP_REMOVED lines=20> */
.L_x_221:
[----:B------:R-:W-:Y:S05]  /*0e90*/  BSYNC.RECONVERGENT B1 ;  /* 0x0000000000017941 */ /* 0x000fea0003800200 */
.L_x_220:
        /* <DEDUP_REMOVED lines=10> */
.L_x_223:
[----:B------:R-:W-:Y:S05]  /*0f40*/  BSYNC.RECONVERGENT B1 ;  /* 0x0000000000017941 */ /* 0x000fea0003800200 */
.L_x_222:
        /* <DEDUP_REMOVED lines=85> */
.L_x_211:
        /* <DEDUP_REMOVED lines=36> */
.L_x_226:
[----:B------:R-:W-:Y:S05]  /*16e0*/  BSYNC.RECONVERGENT B1 ;  /* 0x0000000000017941 */ /* 0x000fea0003800200 */
.L_x_225:
        /* <DEDUP_REMOVED lines=21> */
.L_x_228:
[----:B------:R-:W-:Y:S05]  /*1840*/  BSYNC.RECONVERGENT B1 ;  /* 0x0000000000017941 */ /* 0x000fea0003800200 */
.L_x_227:
        /* <DEDUP_REMOVED lines=20> */
.L_x_230:
[----:B------:R-:W-:Y:S05]  /*1990*/  BSYNC.RECONVERGENT B1 ;  /* 0x0000000000017941 */ /* 0x000fea0003800200 */
.L_x_229:
        /* <DEDUP_REMOVED lines=20> */
.L_x_232:
[----:B------:R-:W-:Y:S05]  /*1ae0*/  BSYNC.RECONVERGENT B1 ;  /* 0x0000000000017941 */ /* 0x000fea0003800200 */
.L_x_231:
        /* <DEDUP_REMOVED lines=20> */
.L_x_234:
[----:B------:R-:W-:Y:S05]  /*1c30*/  BSYNC.RECONVERGENT B1 ;  /* 0x0000000000017941 */ /* 0x000fea0003800200 */
.L_x_233:
        /* <DEDUP_REMOVED lines=10> */
.L_x_236:
[----:B------:R-:W-:Y:S05]  /*1ce0*/  BSYNC.RECONVERGENT B1 ;  /* 0x0000000000017941 */ /* 0x000fea0003800200 */
.L_x_235:
        /* <DEDUP_REMOVED lines=26> */
.L_x_237:
        /* <DEDUP_REMOVED lines=16> */
.L_x_238:
        /* <DEDUP_REMOVED lines=16> */
.L_x_239:
        /* <DEDUP_REMOVED lines=16> */
.L_x_240:
        /* <DEDUP_REMOVED lines=16> */
.L_x_241:
        /* <DEDUP_REMOVED lines=16> */
.L_x_242:
        /* <DEDUP_REMOVED lines=17> */
.L_x_202:
        /* <DEDUP_REMOVED lines=47> */
.L_x_245:
        /* <DEDUP_REMOVED lines=54> */
.L_x_243:
        /* <DEDUP_REMOVED lines=20> */
.L_x_249:
        /* <DEDUP_REMOVED lines=18> */
.L_x_248:
[----:B------:R-:W-:Y:S05]  /*2d50*/  BSYNC.RECONVERGENT B2 ;  /* 0x0000000000027941 */ /* 0x000fea0003800200 */
.L_x_247:
        /* <DEDUP_REMOVED lines=10> */
.L_x_250:
        /* <DEDUP_REMOVED lines=55> */
.L_x_246:
[----:B------:R-:W-:Y:S05]  /*3170*/  BSYNC.RECONVERGENT B1 ;  /* 0x0000000000017941 */ /* 0x000fea0003800200 */
.L_x_244:
        /* <DEDUP_REMOVED lines=24> */
.L_x_252:
[----:B------:R-:W-:Y:S05]  /*3300*/  BSYNC.RECONVERGENT B1 ;  /* 0x0000000000017941 */ /* 0x000fea0003800200 */
.L_x_251:
        /* <DEDUP_REMOVED lines=23> */
.L_x_254:
[----:B------:R-:W-:Y:S05]  /*3480*/  BSYNC.RECONVERGENT B1 ;  /* 0x0000000000017941 */ /* 0x000fea0003800200 */
.L_x_253:
        /* <DEDUP_REMOVED lines=20> */
.L_x_256:
[----:B------:R-:W-:Y:S05]  /*35d0*/  BSYNC.RECONVERGENT B1 ;  /* 0x0000000000017941 */ /* 0x000fea0003800200 */
.L_x_255:
        /* <DEDUP_REMOVED lines=20> */
.L_x_258:
[----:B------:R-:W-:Y:S05]  /*3720*/  BSYNC.RECONVERGENT B1 ;  /* 0x0000000000017941 */ /* 0x000fea0003800200 */
.L_x_257:
        /* <DEDUP_REMOVED lines=20> */
.L_x_260:
[----:B------:R-:W-:Y:S05]  /*3870*/  BSYNC.RECONVERGENT B1 ;  /* 0x0000000000017941 */ /* 0x000fea0003800200 */
.L_x_259:
        /* <DEDUP_REMOVED lines=10> */
.L_x_262:
[----:B------:R-:W-:Y:S05]  /*3920*/  BSYNC.RECONVERGENT B1 ;  /* 0x0000000000017941 */ /* 0x000fea0003800200 */
.L_x_261:
        /* <DEDUP_REMOVED lines=84> */
.L_x_224:
[----:B------:R-:W-:Y:S05]  /*3e70*/  BSYNC.RECONVERGENT B0 ;  /* 0x0000000000007941 */ /* 0x000fea0003800200 */
.L_x_201:
        /* <DEDUP_REMOVED lines=16> */
.L_x_263:
        /* <DEDUP_REMOVED lines=16> */
.L_x_15182:


//--------------------- .text._ZN3cub18CUB_300001_SM_10006detail6reduce18DeviceReduceKernelINS2_10policy_hubIN4cuda3std3__45tupleIJblEEEjN6thrust24THRUST_300001_SM_1000_NS8cuda_cub9__find_if7functorIS9_EEE10Policy1000ENSB_12zip_iteratorINS8_IJNSD_26transform_input_iterator_tIbNSC_6detail35transform_pair_of_input_iterators_tIbNSB_6detail15normal_iteratorINSB_10device_ptrIiEEEESQ_NS7_8equal_toIiEEEENS7_10__not_fn_tINS7_10__identityEEEEENSB_17counting_iteratorIlNSB_11use_defaultESZ_SZ_EEEEEEEjSF_S9_SV_EEvT0_PT3_T1_NS0_13GridEvenShareIS16_EET2_T4_ --------------------------
	.section	.text._ZN3cub18CUB_300001_SM_10006detail6reduce18DeviceReduceKernelINS2_10policy_hubIN4cuda3std3__45tupleIJblEEEjN6thrust24THRUST_300001_SM_1000_NS8cuda_cub9__find_if7functorIS9_EEE10Policy1000ENSB_12zip_iteratorINS8_IJNSD_26transform_input_iterator_tIbNSC_6detail35transform_pair_of_input_iterators_tIbNSB_6detail15normal_iteratorINSB_10device_ptrIiEEEESQ_NS7_8equal_toIiEEEENS7_10__not_fn_tINS7_10__identityEEEEENSB_17counting_iteratorIlNSB_11use_defaultESZ_SZ_EEEEEEEjSF_S9_SV_EEvT0_PT3_T1_NS0_13GridEvenShareIS16_EET2_T4_,"ax",@progbits
	.align	128
        .global         _ZN3cub18CUB_300001_SM_10006detail6reduce18DeviceReduceKernelINS2_10policy_hubIN4cuda3std3__45tupleIJblEEEjN6thrust24THRUST_300001_SM_1000_NS8cuda_cub9__find_if7functorIS9_EEE10Policy1000ENSB_12zip_iteratorINS8_IJNSD_26transform_input_iterator_tIbNSC_6detail35transform_pair_of_input_iterators_tIbNSB_6detail15normal_iteratorINSB_10device_ptrIiEEEESQ_NS7_8equal_toIiEEEENS7_10__not_fn_tINS7_10__identityEEEEENSB_17counting_iteratorIlNSB_11use_defaultESZ_SZ_EEEEEEEjSF_S9_SV_EEvT0_PT3_T1_NS0_13GridEvenShareIS16_EET2_T4_
        .type           _ZN3cub18CUB_300001_SM_10006detail6reduce18DeviceReduceKernelINS2_10policy_hubIN4cuda3std3__45tupleIJblEEEjN6thrust24THRUST_300001_SM_1000_NS8cuda_cub9__find_if7functorIS9_EEE10Policy1000ENSB_12zip_iteratorINS8_IJNSD_26transform_input_iterator_tIbNSC_6detail35transform_pair_of_input_iterators_tIbNSB_6detail15normal_iteratorINSB_10device_ptrIiEEEESQ_NS7_8equal_toIiEEEENS7_10__not_fn_tINS7_10__identityEEEEENSB_17counting_iteratorIlNSB_11use_defaultESZ_SZ_EEEEEEEjSF_S9_SV_EEvT0_PT3_T1_NS0_13GridEvenShareIS16_EET2_T4_,@function
        .size           _ZN3cub18CUB_300001_SM_10006detail6reduce18DeviceReduceKernelINS2_10policy_hubIN4cuda3std3__45tupleIJblEEEjN6thrust24THRUST_300001_SM_1000_NS8cuda_cub9__find_if7functorIS9_EEE10Policy1000ENSB_12zip_iteratorINS8_IJNSD_26transform_input_iterator_tIbNSC_6detail35transform_pair_of_input_iterators_tIbNSB_6detail15normal_iteratorINSB_10device_ptrIiEEEESQ_NS7_8equal_toIiEEEENS7_10__not_fn_tINS7_10__identityEEEEENSB_17counting_iteratorIlNSB_11use_defaultESZ_SZ_EEEEEEEjSF_S9_SV_EEvT0_PT3_T1_NS0_13GridEvenShareIS16_EET2_T4_,(.L_x_15183 - _ZN3cub18CUB_300001_SM_10006detail6reduce18DeviceReduceKernelINS2_10policy_hubIN4cuda3std3__45tupleIJblEEEjN6thrust24THRUST_300001_SM_1000_NS8cuda_cub9__find_if7functorIS9_EEE10Policy1000ENSB_12zip_iteratorINS8_IJNSD_26transform_input_iterator_tIbNSC_6detail35transform_pair_of_input_iterators_tIbNSB_6detail15normal_iteratorINSB_10device_ptrIiEEEESQ_NS7_8equal_toIiEEEENS7_10__not_fn_tINS7_10__identityEEEEENSB_17counting_iteratorIlNSB_11use_defaultESZ_SZ_EEEEEEEjSF_S9_SV_EEvT0_PT3_T1_NS0_13GridEvenShareIS16_EET2_T4_)
        .other          _ZN3cub18CUB_300001_SM_10006detail6reduce18DeviceReduceKernelINS2_10policy_hubIN4cuda3std3__45tupleIJblEEEjN6thrust24THRUST_300001_SM_1000_NS8cuda_cub9__find_if7functorIS9_EEE10Policy1000ENSB_12zip_iteratorINS8_IJNSD_26transform_input_iterator_tIbNSC_6detail35transform_pair_of_input_iterators_tIbNSB_6detail15normal_iteratorINSB_10device_ptrIiEEEESQ_NS7_8equal_toIiEEEENS7_10__not_fn_tINS7_10__identityEEEEENSB_17counting_iteratorIlNSB_11use_defaultESZ_SZ_EEEEEEEjSF_S9_SV_EEvT0_PT3_T1_NS0_13GridEvenShareIS16_EET2_T4_,@"STO_CUDA_ENTRY STV_DEFAULT"
_ZN3cub18CUB_300001_SM_10006detail6reduce18DeviceReduceKernelINS2_10policy_hubIN4cuda3std3__45tupleIJblEEEjN6thrust24THRUST_300001_SM_1000_NS8cuda_cub9__find_if7functorIS9_EEE10Policy1000ENSB_12zip_iteratorINS8_IJNSD_26transform_input_iterator_tIbNSC_6detail35transform_pair_of_input_iterators_tIbNSB_6detail15normal_iteratorINSB_10device_ptrIiEEEESQ_NS7_8equal_toIiEEEENS7_10__not_fn_tINS7_10__identityEEEEENSB_17counting_iteratorIlNSB_11use_defaultESZ_SZ_EEEEEEEjSF_S9_SV_EEvT0_PT3_T1_NS0_13GridEvenShareIS16_EET2_T4_:
.text._ZN3cub18CUB_300001_SM_10006detail6reduce18DeviceReduceKernelINS2_10policy_hubIN4cuda3std3__45tupleIJblEEEjN6thrust24THRUST_300001_SM_1000_NS8cuda_cub9__find_if7functorIS9_EEE10Policy1000ENSB_12zip_iteratorINS8_IJNSD_26transform_input_iterator_tIbNSC_6detail35transform_pair_of_input_iterators_tIbNSB_6detail15normal_iteratorINSB_10device_ptrIiEEEESQ_NS7_8equal_toIiEEEENS7_10__not_fn_tINS7_10__identityEEEEENSB_17counting_iteratorIlNSB_11use_defaultESZ_SZ_EEEEEEEjSF_S9_SV_EEvT0_PT3_T1_NS0_13GridEvenShareIS16_EET2_T4_:
[----:B------:R-:W-:Y:S01]  /*0000*/  LDC R1, c[0x0][0x37c] ;  /* 0x0000df00ff017b82 */ /* 0x000fe20000000800 */
[----:B------:R-:W0:Y:S01]  /*0010*/  S2R R0, SR_CTAID.X ;  /* 0x0000000000007919 */ /* 0x000e220000002500 */
[----:B------:R-:W1:Y:S01]  /*0020*/  LDCU UR5, c[0x0][0x3c8] ;  /* 0x00007900ff0577ac */ /* 0x000e620008000800 */
[----:B------:R-:W-:Y:S01]  /*0030*/  BSSY.RECONVERGENT B0, `(.L_x_264) ;  /* 0x00005db000007945 */ /* 0x000fe20003800200 */
[----:B------:R-:W2:Y:S01]  /*0040*/  LDCU.64 UR12, c[0x0][0x358] ;  /* 0x00006b00ff0c77ac */ /* 0x000ea20008000a00 */
[----:B0-----:R-:W-:-:S05]  /*0050*/  IMAD.SHL.U32 R9, R0, 0x400, RZ ;  /* 0x0000040000097824 */ /* 0x001fca00078e00ff */
[----:B-1----:R-:W-:-:S04]  /*0060*/  IADD3 R2, PT, PT, -R9, UR5, RZ ;  /* 0x0000000509027c10 */ /* 0x002fc8000fffe1ff */
[----:B------:R-:W-:-:S13]  /*0070*/  ISETP.GT.U32.AND P0, PT, R2, 0x3ff, PT ;  /* 0x000003ff0200780c */ /* 0x000fda0003f04070 */
[----:B--2---:R-:W-:Y:S05]  /*0080*/  @P0 BRA `(.L_x_265) ;  /* 0x0000003000b40947 */ /* 0x004fea0003800000 */
[----:B------:R-:W0:Y:S01]  /*0090*/  S2R R4, SR_TID.X ;  /* 0x0000000000047919 */ /* 0x000e220000002100 */
[----:B------:R-:W1:Y:S08]  /*00a0*/  LDC.64 R6, c[0x0][0x380] ;  /* 0x0000e000ff067b82 */ /* 0x000e700000000a00 */
[----:B------:R-:W2:Y:S01]  /*00b0*/  LDC.64 R10, c[0x0][0x388] ;  /* 0x0000e200ff0a7b82 */ /* 0x000ea20000000a00 */
[----:B------:R-:W-:Y:S01]  /*00c0*/  IMAD.MOV.U32 R24, RZ, RZ, RZ ;  /* 0x000000ffff187224 */ /* 0x000fe200078e00ff */
[----:B------:R-:W3:Y:S01]  /*00d0*/  LDCU.64 UR6, c[0x0][0x3a0] ;  /* 0x00007400ff0677ac */ /* 0x000ee20008000a00 */
[----:B0-----:R-:W-:-:S13]  /*00e0*/  ISETP.GE.U32.AND P1, PT, R4, R2, PT ;  /* 0x000000020400720c */ /* 0x001fda0003f26070 */
        /* <DEDUP_REMOVED lines=10> */
[----:B------:R-:W-:-:S02]  /*0190*/  ISETP.GE.U32.AND P2, PT, R22, R2, PT ;  /* 0x000000021600720c */ /* 0x000fc40003f46070 */
[----:B0-----:R-:W-:Y:S01]  /*01a0*/  @!P1 IADD3 R24, P3, PT, R3, R12, RZ ;  /* 0x0000000c03189210 */ /* 0x001fe20007f7e0ff */
[----:B------:R-:W-:-:S04]  /*01b0*/  IMAD.MOV.U32 R3, RZ, RZ, RZ ;  /* 0x000000ffff037224 */ /* 0x000fc800078e00ff */
[----:B------:R-:W-:Y:S01]  /*01c0*/  @!P1 IMAD.X R3, RZ, RZ, R13, P3 ;  /* 0x000000ffff039224 */ /* 0x000fe200018e060d */
[----:B--2---:R-:W-:-:S04]  /*01d0*/  @!P1 ISETP.NE.AND P0, PT, R6, R11, PT ;  /* 0x0000000b0600920c */ /* 0x004fc80003f05270 */
[----:B------:R-:W-:-:S04]  /*01e0*/  @!P1 SEL R5, RZ, 0x1, !P0 ;  /* 0x00000001ff059807 */ /* 0x000fc80004000000 */
[----:B------:R-:W-:Y:S01]  /*01f0*/  @!P1 PRMT R26, R5, 0x7610, R26 ;  /* 0x00007610051a9816 */ /* 0x000fe2000000001a */
[----:B---3--:R-:W-:Y:S06]  /*0200*/  @P2 BRA `(.L_x_267) ;  /* 0x0000001400042947 */ /* 0x008fec0003800000 */
[----:B------:R-:W-:Y:S01]  /*0210*/  LOP3.LUT R8, RZ, R22, RZ, 0x33, !PT ;  /* 0x00000016ff087212 */ /* 0x000fe200078e33ff */
[----:B------:R-:W-:Y:S04]  /*0220*/  BSSY.RECONVERGENT B2, `(.L_x_268) ;  /* 0x00000a6000027945 */ /* 0x000fe80003800200 */
[----:B------:R-:W-:-:S04]  /*0230*/  VIADD R8, R8, UR5 ;  /* 0x0000000508087c36 */ /* 0x000fc80008000000 */
[----:B------:R-:W-:-:S05]  /*0240*/  IMAD.IADD R20, R8, 0x1, -R9 ;  /* 0x0000000108147824 */ /* 0x000fca00078e0a09 */
[C---:B------:R-:W-:Y:S02]  /*0250*/  ISETP.GE.U32.AND P0, PT, R20.reuse, 0x700, PT ;  /* 0x000007001400780c */ /* 0x040fe40003f06070 */
[----:B------:R-:W-:-:S04]  /*0260*/  LEA.HI R20, R20, 0x1, RZ, 0x18 ;  /* 0x0000000114147811 */ /* 0x000fc800078fc0ff */
[----:B------:R-:W-:-:S07]  /*0270*/  LOP3.LUT R23, R20, 0x7, RZ, 0xc0, !PT ;  /* 0x0000000714177812 */ /* 0x000fce00078ec0ff */
[----:B------:R-:W-:Y:S05]  /*0280*/  @!P0 BRA `(.L_x_269) ;  /* 0x00000008007c8947 */ /* 0x000fea0003800000 */
[----:B------:R-:W0:Y:S01]  /*0290*/  LDC.64 R6, c[0x0][0x380] ;  /* 0x0000e000ff067b82 */ /* 0x000e220000000a00 */
[----:B------:R-:W-:Y:S01]  /*02a0*/  LOP3.LUT R12, R20, 0x1fffff8, RZ, 0xc0, !PT ;  /* 0x01fffff8140c7812 */ /* 0x000fe200078ec0ff */
[----:B------:R-:W-:Y:S01]  /*02b0*/  BSSY.RECONVERGENT B3, `(.L_x_270) ;  /* 0x000009b000037945 */ /* 0x000fe20003800200 */
[----:B------:R-:W-:Y:S02]  /*02c0*/  VIADD R5, R22, 0x400 ;  /* 0x0000040016057836 */ /* 0x000fe40000000000 */
[----:B------:R-:W-:Y:S02]  /*02d0*/  IMAD.IADD R21, R9, 0x1, R22 ;  /* 0x0000000109157824 */ /* 0x000fe400078e0216 */
[----:B------:R-:W-:Y:S01]  /*02e0*/  IMAD.MOV R22, RZ, RZ, -R12 ;  /* 0x000000ffff167224 */ /* 0x000fe200078e0a0c */
[----:B------:R-:W1:Y:S06]  /*02f0*/  LDC.64 R10, c[0x0][0x388] ;  /* 0x0000e200ff0a7b82 */ /* 0x000e6c0000000a00 */
.L_x_271:
[----:B0-----:R-:W-:-:S04]  /*0300*/  IMAD.WIDE.U32 R12, R21, 0x4, R6 ;  /* 0x00000004150c7825 */ /* 0x001fc800078e0006 */
[C---:B-1----:R-:W-:Y:S02]  /*0310*/  IMAD.WIDE.U32 R14, R21.reuse, 0x4, R10 ;  /* 0x00000004150e7825 */ /* 0x042fe400078e000a */
[----:B------:R0:W2:Y:S04]  /*0320*/  LDG.E R12, desc[UR12][R12.64] ;  /* 0x0000000c0c0c7981 */ /* 0x0000a8000c1e1900 */
[----:B------:R-:W2:Y:S01]  /*0330*/  LDG.E R15, desc[UR12][R14.64] ;  /* 0x0000000c0e0f7981 */ /* 0x000ea2000c1e1900 */
[----:B------:R-:W-:-:S04]  /*0340*/  VIADD R25, R21, 0x100 ;  /* 0x0000010015197836 */ /* 0x000fc80000000000 */
[----:B------:R-:W-:-:S04]  /*0350*/  IMAD.WIDE.U32 R16, R25, 0x4, R6 ;  /* 0x0000000419107825 */ /* 0x000fc800078e0006 */
[----:B------:R-:W-:Y:S02]  /*0360*/  IMAD.WIDE.U32 R18, R25, 0x4, R10 ;  /* 0x0000000419127825 */ /* 0x000fe400078e000a */
[----:B------:R-:W3:Y:S04]  /*0370*/  LDG.E R16, desc[UR12][R16.64] ;  /* 0x0000000c10107981 */ /* 0x000ee8000c1e1900 */
[----:B------:R1:W3:Y:S01]  /*0380*/  LDG.E R19, desc[UR12][R18.64] ;  /* 0x0000000c12137981 */ /* 0x0002e2000c1e1900 */
[----:B------:R-:W-:Y:S01]  /*0390*/  PRMT R29, R26, 0x7610, R29 ;  /* 0x000076101a1d7816 */ /* 0x000fe2000000001d */
[C---:B------:R-:W-:Y:S01]  /*03a0*/  VIADD R27, R21.reuse, 0x200 ;  /* 0x00000200151b7836 */ /* 0x040fe20000000000 */
[----:B0-----:R-:W-:Y:S02]  /*03b0*/  IADD3 R13, P1, PT, R21, UR6, RZ ;  /* 0x00000006150d7c10 */ /* 0x001fe4000ff3e0ff */
[----:B------:R-:W-:-:S02]  /*03c0*/  LOP3.LUT P3, RZ, R29, 0xff, RZ, 0xc0, !PT ;  /* 0x000000ff1dff7812 */ /* 0x000fc4000786c0ff */
[----:B------:R-:W-:Y:S01]  /*03d0*/  ISETP.LT.U32.AND P0, PT, R13, R24, PT ;  /* 0x000000180d00720c */ /* 0x000fe20003f01070 */
[----:B------:R-:W-:-:S05]  /*03e0*/  IMAD.X R28, RZ, RZ, UR7, P1 ;  /* 0x00000007ff1c7e24 */ /* 0x000fca00088e06ff */
[----:B------:R-:W-:-:S04]  /*03f0*/  ISETP.LT.AND.EX P0, PT, R28, R3, PT, P0 ;  /* 0x000000031c00720c */ /* 0x000fc80003f01300 */
[----:B------:R-:W-:Y:S02]  /*0400*/  SEL R26, R13, R24, P0 ;  /* 0x000000180d1a7207 */ /* 0x000fe40000000000 */
[CC--:B--2---:R-:W-:Y:S02]  /*0410*/  ISETP.NE.AND P2, PT, R12.reuse, R15.reuse, P3 ;  /* 0x0000000f0c00720c */ /* 0x0c4fe40001f45270 */
[----:B------:R-:W-:Y:S01]  /*0420*/  ISETP.NE.AND P1, PT, R12, R15, PT ;  /* 0x0000000f0c00720c */ /* 0x000fe20003f25270 */
[----:B------:R-:W-:-:S03]  /*0430*/  IMAD.WIDE.U32 R14, R27, 0x4, R10 ;  /* 0x000000041b0e7825 */ /* 0x000fc600078e000a */
[----:B------:R-:W-:-:S07]  /*0440*/  @!P3 SEL R29, RZ, 0x1, !P1 ;  /* 0x00000001ff1db807 */ /* 0x000fce0004800000 */
[----:B------:R-:W-:Y:S01]  /*0450*/  @!P2 SEL R26, R13, R24, !P3 ;  /* 0x000000180d1aa207 */ /* 0x000fe20005800000 */
[----:B------:R-:W-:Y:S01]  /*0460*/  IMAD.WIDE.U32 R12, R27, 0x4, R6 ;  /* 0x000000041b0c7825 */ /* 0x000fe200078e0006 */
[----:B------:R-:W2:Y:S04]  /*0470*/  LDG.E R24, desc[UR12][R14.64] ;  /* 0x0000000c0e187981 */ /* 0x000ea8000c1e1900 */
[----:B------:R0:W2:Y:S01]  /*0480*/  LDG.E R17, desc[UR12][R12.64] ;  /* 0x0000000c0c117981 */ /* 0x0000a2000c1e1900 */
[----:B-1----:R-:W-:Y:S02]  /*0490*/  SEL R18, R29, 0x1, !P2 ;  /* 0x000000011d127807 */ /* 0x002fe40005000000 */
[----:B------:R-:W-:Y:S02]  /*04a0*/  SEL R29, R28, R3, P0 ;  /* 0x000000031c1d7207 */ /* 0x000fe40000000000 */
[----:B------:R-:W-:-:S02]  /*04b0*/  LOP3.LUT P1, RZ, R18, 0xff, RZ, 0xc0, !PT ;  /* 0x000000ff12ff7812 */ /* 0x000fc4000782c0ff */
[----:B------:R-:W-:Y:S02]  /*04c0*/  @!P2 SEL R29, R28, R3, !P3 ;  /* 0x000000031c1da207 */ /* 0x000fe40005800000 */
[----:B0-----:R-:W-:Y:S02]  /*04d0*/  IADD3 R13, P0, PT, R25, UR6, RZ ;  /* 0x00000006190d7c10 */ /* 0x001fe4000ff1e0ff */
[----:B---3--:R-:W-:-:S03]  /*04e0*/  ISETP.NE.AND P3, PT, R16, R19, P1 ;  /* 0x000000131000720c */ /* 0x008fc60000f65270 */
[----:B------:R-:W-:Y:S01]  /*04f0*/  IMAD.X R28, RZ, RZ, UR7, P0 ;  /* 0x00000007ff1c7e24 */ /* 0x000fe200080e06ff */
[----:B------:R-:W-:Y:S01]  /*0500*/  ISETP.LT.U32.AND P0, PT, R13, R26, PT ;  /* 0x0000001a0d00720c */ /* 0x000fe20003f01070 */
[----:B------:R-:W-:-:S03]  /*0510*/  VIADD R3, R21, 0x300 ;  /* 0x0000030015037836 */ /* 0x000fc60000000000 */
[----:B------:R-:W-:Y:S01]  /*0520*/  ISETP.LT.AND.EX P0, PT, R28, R29, PT, P0 ;  /* 0x0000001d1c00720c */ /* 0x000fe20003f01300 */
[----:B------:R-:W-:-:S03]  /*0530*/  IMAD.WIDE.U32 R14, R3, 0x4, R10 ;  /* 0x00000004030e7825 */ /* 0x000fc600078e000a */
[CC--:B------:R-:W-:Y:S02]  /*0540*/  SEL R25, R13.reuse, R26.reuse, P0 ;  /* 0x0000001a0d197207 */ /* 0x0c0fe40000000000 */
[----:B------:R-:W-:Y:S01]  /*0550*/  @!P3 SEL R25, R13, R26, !P1 ;  /* 0x0000001a0d19b207 */ /* 0x000fe20004800000 */
[----:B------:R-:W-:Y:S01]  /*0560*/  IMAD.WIDE.U32 R12, R3, 0x4, R6 ;  /* 0x00000004030c7825 */ /* 0x000fe200078e0006 */
[----:B------:R-:W-:Y:S02]  /*0570*/  ISETP.NE.AND P2, PT, R16, R19, PT ;  /* 0x000000131000720c */ /* 0x000fe40003f45270 */
[----:B------:R-:W3:Y:S04]  /*0580*/  LDG.E R19, desc[UR12][R14.64] ;  /* 0x0000000c0e137981 */ /* 0x000ee8000c1e1900 */
[----:B------:R0:W3:Y:S01]  /*0590*/  LDG.E R16, desc[UR12][R12.64] ;  /* 0x0000000c0c107981 */ /* 0x0000e2000c1e1900 */
[----:B------:R-:W-:-:S04]  /*05a0*/  @!P1 SEL R18, RZ, 0x1, !P2 ;  /* 0x00000001ff129807 */ /* 0x000fc80005000000 */
[----:B------:R-:W-:-:S04]  /*05b0*/  SEL R18, R18, 0x1, !P3 ;  /* 0x0000000112127807 */ /* 0x000fc80005800000 */
[----:B------:R-:W-:Y:S02]  /*05c0*/  LOP3.LUT P2, RZ, R18, 0xff, RZ, 0xc0, !PT ;  /* 0x000000ff12ff7812 */ /* 0x000fe4000784c0ff */
[CC--:B0-----:R-:W-:Y:S02]  /*05d0*/  SEL R12, R28.reuse, R29.reuse, P0 ;  /* 0x0000001d1c0c7207 */ /* 0x0c1fe40000000000 */
[----:B------:R-:W-:Y:S02]  /*05e0*/  IADD3 R27, P0, PT, R27, UR6, RZ ;  /* 0x000000061b1b7c10 */ /* 0x000fe4000ff1e0ff */
[----:B------:R-:W-:-:S03]  /*05f0*/  @!P3 SEL R12, R28, R29, !P1 ;  /* 0x0000001d1c0cb207 */ /* 0x000fc60004800000 */
[----:B------:R-:W-:Y:S01]  /*0600*/  IMAD.X R29, RZ, RZ, UR7, P0 ;  /* 0x00000007ff1d7e24 */ /* 0x000fe200080e06ff */
[----:B------:R-:W-:-:S04]  /*0610*/  ISETP.LT.U32.AND P0, PT, R27, R25, PT ;  /* 0x000000191b00720c */ /* 0x000fc80003f01070 */
[----:B------:R-:W-:-:S04]  /*0620*/  ISETP.LT.AND.EX P0, PT, R29, R12, PT, P0 ;  /* 0x0000000c1d00720c */ /* 0x000fc80003f01300 */
[----:B------:R-:W-:Y:S02]  /*0630*/  SEL R26, R27, R25, P0 ;  /* 0x000000191b1a7207 */ /* 0x000fe40000000000 */
[CC--:B--2---:R-:W-:Y:S02]  /*0640*/  ISETP.NE.AND P3, PT, R17.reuse, R24.reuse, P2 ;  /* 0x000000181100720c */ /* 0x0c4fe40001765270 */
[----:B------:R-:W-:Y:S02]  /*0650*/  ISETP.NE.AND P1, PT, R17, R24, PT ;  /* 0x000000181100720c */ /* 0x000fe40003f25270 */
[----:B------:R-:W-:Y:S02]  /*0660*/  SEL R24, R29, R12, P0 ;  /* 0x0000000c1d187207 */ /* 0x000fe40000000000 */
[----:B------:R-:W-:-:S07]  /*0670*/  @!P2 SEL R18, RZ, 0x1, !P1 ;  /* 0x00000001ff12a807 */ /* 0x000fce0004800000 */
[----:B------:R-:W-:Y:S01]  /*0680*/  @!P3 SEL R26, R27, R25, !P2 ;  /* 0x000000191b1ab207 */ /* 0x000fe20005000000 */
[----:B------:R-:W-:Y:S01]  /*0690*/  VIADD R25, R21, 0x400 ;  /* 0x0000040015197836 */ /* 0x000fe20000000000 */
[----:B------:R-:W-:-:S03]  /*06a0*/  @!P3 SEL R24, R29, R12, !P2 ;  /* 0x0000000c1d18b207 */ /* 0x000fc60005000000 */
[----:B------:R-:W-:-:S04]  /*06b0*/  IMAD.WIDE.U32 R14, R25, 0x4, R10 ;  /* 0x00000004190e7825 */ /* 0x000fc800078e000a */
[----:B------:R-:W-:Y:S01]  /*06c0*/  IMAD.WIDE.U32 R12, R25, 0x4, R6 ;  /* 0x00000004190c7825 */ /* 0x000fe200078e0006 */
[----:B------:R-:W-:Y:S01]  /*06d0*/  IADD3 R17, P0, PT, R3, UR6, RZ ;  /* 0x0000000603117c10 */ /* 0x000fe2000ff1e0ff */
[----:B------:R-:W2:Y:S01]  /*06e0*/  LDG.E R14, desc[UR12][R14.64] ;  /* 0x0000000c0e0e7981 */ /* 0x000ea2000c1e1900 */
[----:B------:R-:W-:-:S03]  /*06f0*/  SEL R18, R18, 0x1, !P3 ;  /* 0x0000000112127807 */ /* 0x000fc60005800000 */
[----:B------:R0:W2:Y:S01]  /*0700*/  LDG.E R3, desc[UR12][R12.64] ;  /* 0x0000000c0c037981 */ /* 0x0000a2000c1e1900 */
[----:B------:R-:W-:Y:S01]  /*0710*/  LOP3.LUT P1, RZ, R18, 0xff, RZ, 0xc0, !PT ;  /* 0x000000ff12ff7812 */ /* 0x000fe2000782c0ff */
[----:B------:R-:W-:-:S03]  /*0720*/  IMAD.X R27, RZ, RZ, UR7, P0 ;  /* 0x00000007ff1b7e24 */ /* 0x000fc600080e06ff */
[CC--:B---3--:R-:W-:Y:S02]  /*0730*/  ISETP.NE.AND P3, PT, R16.reuse, R19.reuse, P1 ;  /* 0x000000131000720c */ /* 0x0c8fe40000f65270 */
[----:B------:R-:W-:Y:S02]  /*0740*/  ISETP.LT.U32.AND P0, PT, R17, R26, PT ;  /* 0x0000001a1100720c */ /* 0x000fe40003f01070 */
[----:B------:R-:W-:Y:S02]  /*0750*/  ISETP.NE.AND P2, PT, R16, R19, PT ;  /* 0x000000131000720c */ /* 0x000fe40003f45270 */
[----:B------:R-:W-:Y:S01]  /*0760*/  ISETP.LT.AND.EX P0, PT, R27, R24, PT, P0 ;  /* 0x000000181b00720c */ /* 0x000fe20003f01300 */
[----:B------:R-:W-:-:S03]  /*0770*/  VIADD R19, R21, 0x500 ;  /* 0x0000050015137836 */ /* 0x000fc60000000000 */
[-C--:B------:R-:W-:Y:S01]  /*0780*/  SEL R28, R17, R26.reuse, P0 ;  /* 0x0000001a111c7207 */ /* 0x080fe20000000000 */
[----:B0-----:R-:W-:Y:S02]  /*0790*/  IMAD.WIDE.U32 R12, R19, 0x4, R10 ;  /* 0x00000004130c7825 */ /* 0x001fe400078e000a */
[----:B------:R-:W-:Y:S02]  /*07a0*/  @!P3 SEL R28, R17, R26, !P1 ;  /* 0x0000001a111cb207 */ /* 0x000fe40004800000 */
[----:B------:R-:W-:Y:S01]  /*07b0*/  IMAD.WIDE.U32 R16, R19, 0x4, R6 ;  /* 0x0000000413107825 */ /* 0x000fe200078e0006 */
[----:B------:R-:W3:Y:S05]  /*07c0*/  LDG.E R29, desc[UR12][R12.64] ;  /* 0x0000000c0c1d7981 */ /* 0x000eea000c1e1900 */
[----:B------:R0:W3:Y:S01]  /*07d0*/  LDG.E R16, desc[UR12][R16.64] ;  /* 0x0000000c10107981 */ /* 0x0000e2000c1e1900 */
[----:B------:R-:W-:-:S04]  /*07e0*/  @!P1 SEL R18, RZ, 0x1, !P2 ;  /* 0x00000001ff129807 */ /* 0x000fc80005000000 */
[----:B------:R-:W-:Y:S02]  /*07f0*/  SEL R26, R18, 0x1, !P3 ;  /* 0x00000001121a7807 */ /* 0x000fe40005800000 */
[-C--:B------:R-:W-:Y:S02]  /*0800*/  SEL R15, R27, R24.reuse, P0 ;  /* 0x000000181b0f7207 */ /* 0x080fe40000000000 */
[----:B------:R-:W-:Y:S02]  /*0810*/  LOP3.LUT P2, RZ, R26, 0xff, RZ, 0xc0, !PT ;  /* 0x000000ff1aff7812 */ /* 0x000fe4000784c0ff */
[----:B------:R-:W-:Y:S02]  /*0820*/  IADD3 R25, P0, PT, R25, UR6, RZ ;  /* 0x0000000619197c10 */ /* 0x000fe4000ff1e0ff */
[----:B------:R-:W-:-:S03]  /*0830*/  @!P3 SEL R15, R27, R24, !P1 ;  /* 0x000000181b0fb207 */ /* 0x000fc60004800000 */
[----:B------:R-:W-:Y:S01]  /*0840*/  IMAD.X R27, RZ, RZ, UR7, P0 ;  /* 0x00000007ff1b7e24 */ /* 0x000fe200080e06ff */
[----:B------:R-:W-:-:S04]  /*0850*/  ISETP.LT.U32.AND P0, PT, R25, R28, PT ;  /* 0x0000001c1900720c */ /* 0x000fc80003f01070 */
[----:B------:R-:W-:-:S04]  /*0860*/  ISETP.LT.AND.EX P0, PT, R27, R15, PT, P0 ;  /* 0x0000000f1b00720c */ /* 0x000fc80003f01300 */
[----:B------:R-:W-:Y:S02]  /*0870*/  SEL R18, R27, R15, P0 ;  /* 0x0000000f1b127207 */ /* 0x000fe40000000000 */
[----:B0-----:R-:W-:Y:S02]  /*0880*/  SEL R17, R25, R28, P0 ;  /* 0x0000001c19117207 */ /* 0x001fe40000000000 */
[CC--:B--2---:R-:W-:Y:S02]  /*0890*/  ISETP.NE.AND P3, PT, R3.reuse, R14.reuse, P2 ;  /* 0x0000000e0300720c */ /* 0x0c4fe40001765270 */
[----:B------:R-:W-:Y:S01]  /*08a0*/  ISETP.NE.AND P1, PT, R3, R14, PT ;  /* 0x0000000e0300720c */ /* 0x000fe20003f25270 */
[----:B------:R-:W-:-:S03]  /*08b0*/  VIADD R3, R21, 0x600 ;  /* 0x0000060015037836 */ /* 0x000fc60000000000 */
[----:B------:R-:W-:Y:S01]  /*08c0*/  @!P2 SEL R26, RZ, 0x1, !P1 ;  /* 0x00000001ff1aa807 */ /* 0x000fe20004800000 */
[----:B------:R-:W-:-:S06]  /*08d0*/  IMAD.WIDE.U32 R12, R3, 0x4, R6 ;  /* 0x00000004030c7825 */ /* 0x000fcc00078e0006 */
[----:B------:R-:W-:Y:S01]  /*08e0*/  @!P3 SEL R18, R27, R15, !P2 ;  /* 0x0000000f1b12b207 */ /* 0x000fe20005000000 */
[----:B------:R-:W-:Y:S01]  /*08f0*/  IMAD.WIDE.U32 R14, R3, 0x4, R10 ;  /* 0x00000004030e7825 */ /* 0x000fe200078e000a */
[----:B------:R-:W-:Y:S02]  /*0900*/  SEL R24, R26, 0x1, !P3 ;  /* 0x000000011a187807 */ /* 0x000fe40005800000 */
[----:B------:R-:W-:Y:S02]  /*0910*/  IADD3 R26, P1, PT, R19, UR6, RZ ;  /* 0x00000006131a7c10 */ /* 0x000fe4000ff3e0ff */
[----:B------:R0:W2:Y:S01]  /*0920*/  LDG.E R19, desc[UR12][R12.64] ;  /* 0x0000000c0c137981 */ /* 0x0000a2000c1e1900 */
[----:B------:R-:W-:-:S03]  /*0930*/  @!P3 SEL R17, R25, R28, !P2 ;  /* 0x0000001c1911b207 */ /* 0x000fc60005000000 */
[----:B------:R1:W2:Y:S01]  /*0940*/  LDG.E R14, desc[UR12][R14.64] ;  /* 0x0000000c0e0e7981 */ /* 0x0002a2000c1e1900 */
[----:B------:R-:W-:Y:S01]  /*0950*/  LOP3.LUT P2, RZ, R24, 0xff, RZ, 0xc0, !PT ;  /* 0x000000ff18ff7812 */ /* 0x000fe2000784c0ff */
[----:B------:R-:W-:-:S03]  /*0960*/  IMAD.X R25, RZ, RZ, UR7, P1 ;  /* 0x00000007ff197e24 */ /* 0x000fc600088e06ff */
[----:B---3--:R-:W-:Y:S02]  /*0970*/  ISETP.NE.AND P3, PT, R16, R29, P2 ;  /* 0x0000001d1000720c */ /* 0x008fe40001765270 */
[----:B------:R-:W-:Y:S02]  /*0980*/  ISETP.LT.U32.AND P0, PT, R26, R17, PT ;  /* 0x000000111a00720c */ /* 0x000fe40003f01070 */
[----:B------:R-:W-:Y:S02]  /*0990*/  ISETP.NE.AND P1, PT, R16, R29, PT ;  /* 0x0000001d1000720c */ /* 0x000fe40003f25270 */
[----:B------:R-:W-:Y:S01]  /*09a0*/  ISETP.LT.AND.EX P0, PT, R25, R18, PT, P0 ;  /* 0x000000121900720c */ /* 0x000fe20003f01300 */
[----:B------:R-:W-:-:S03]  /*09b0*/  VIADD R29, R21, 0x700 ;  /* 0x00000700151d7836 */ /* 0x000fc60000000000 */
[CC--:B------:R-:W-:Y:S01]  /*09c0*/  SEL R27, R26.reuse, R17.reuse, P0 ;  /* 0x000000111a1b7207 */ /* 0x0c0fe20000000000 */
[C---:B0-----:R-:W-:Y:S02]  /*09d0*/  IMAD.WIDE.U32 R12, R29.reuse, 0x4, R10 ;  /* 0x000000041d0c7825 */ /* 0x041fe400078e000a */
[----:B------:R-:W-:Y:S02]  /*09e0*/  @!P3 SEL R27, R26, R17, !P2 ;  /* 0x000000111a1bb207 */ /* 0x000fe40005000000 */
[----:B------:R-:W-:Y:S02]  /*09f0*/  IMAD.WIDE.U32 R16, R29, 0x4, R6 ;  /* 0x000000041d107825 */ /* 0x000fe400078e0006 */
[----:B------:R-:W3:Y:S04]  /*0a00*/  LDG.E R13, desc[UR12][R12.64] ;  /* 0x0000000c0c0d7981 */ /* 0x000ee8000c1e1900 */
[----:B------:R0:W3:Y:S01]  /*0a10*/  LDG.E R16, desc[UR12][R16.64] ;  /* 0x0000000c10107981 */ /* 0x0000e2000c1e1900 */
[----:B------:R-:W-:-:S04]  /*0a20*/  @!P2 SEL R24, RZ, 0x1, !P1 ;  /* 0x00000001ff18a807 */ /* 0x000fc80004800000 */
[----:B------:R-:W-:Y:S02]  /*0a30*/  SEL R24, R24, 0x1, !P3 ;  /* 0x0000000118187807 */ /* 0x000fe40005800000 */
[-C--:B-1----:R-:W-:Y:S02]  /*0a40*/  SEL R15, R25, R18.reuse, P0 ;  /* 0x00000012190f7207 */ /* 0x082fe40000000000 */
[----:B------:R-:W-:Y:S02]  /*0a50*/  LOP3.LUT P1, RZ, R24, 0xff, RZ, 0xc0, !PT ;  /* 0x000000ff18ff7812 */ /* 0x000fe4000782c0ff */
[----:B------:R-:W-:Y:S02]  /*0a60*/  IADD3 R26, P0, PT, R3, UR6, RZ ;  /* 0x00000006031a7c10 */ /* 0x000fe4000ff1e0ff */
[----:B------:R-:W-:Y:S01]  /*0a70*/  @!P3 SEL R15, R25, R18, !P2 ;  /* 0x00000012190fb207 */ /* 0x000fe20005000000 */
[----:B------:R-:W-:Y:S02]  /*0a80*/  VIADD R22, R22, 0x8 ;  /* 0x0000000816167836 */ /* 0x000fe40000000000 */
[----:B------:R-:W-:-:S02]  /*0a90*/  VIADD R5, R5, 0x800 ;  /* 0x0000080005057836 */ /* 0x000fc40000000000 */
[----:B------:R-:W-:Y:S01]  /*0aa0*/  VIADD R21, R21, 0x800 ;  /* 0x0000080015157836 */ /* 0x000fe20000000000 */
[CC--:B--2---:R-:W-:Y:S02]  /*0ab0*/  ISETP.NE.AND P2, PT, R19.reuse, R14.reuse, PT ;  /* 0x0000000e1300720c */ /* 0x0c4fe40003f45270 */
[----:B------:R-:W-:Y:S01]  /*0ac0*/  ISETP.NE.AND P3, PT, R19, R14, P1 ;  /* 0x0000000e1300720c */ /* 0x000fe20000f65270 */
[----:B------:R-:W-:Y:S01]  /*0ad0*/  IMAD.X R14, RZ, RZ, UR7, P0 ;  /* 0x00000007ff0e7e24 */ /* 0x000fe200080e06ff */
[----:B------:R-:W-:-:S04]  /*0ae0*/  ISETP.LT.U32.AND P0, PT, R26, R27, PT ;  /* 0x0000001b1a00720c */ /* 0x000fc80003f01070 */
[----:B------:R-:W-:Y:S02]  /*0af0*/  ISETP.LT.AND.EX P0, PT, R14, R15, PT, P0 ;  /* 0x0000000f0e00720c */ /* 0x000fe40003f01300 */
[----:B------:R-:W-:Y:S02]  /*0b00*/  @!P1 SEL R24, RZ, 0x1, !P2 ;  /* 0x00000001ff189807 */ /* 0x000fe40005000000 */
[----:B------:R-:W-:Y:S02]  /*0b10*/  SEL R18, R26, R27, P0 ;  /* 0x0000001b1a127207 */ /* 0x000fe40000000000 */
[----:B0-----:R-:W-:Y:S02]  /*0b20*/  SEL R17, R14, R15, P0 ;  /* 0x0000000f0e117207 */ /* 0x001fe40000000000 */
[----:B------:R-:W-:Y:S02]  /*0b30*/  IADD3 R29, P0, PT, R29, UR6, RZ ;  /* 0x000000061d1d7c10 */ /* 0x000fe4000ff1e0ff */
[----:B------:R-:W-:-:S02]  /*0b40*/  @!P3 SEL R18, R26, R27, !P1 ;  /* 0x0000001b1a12b207 */ /* 0x000fc40004800000 */
[----:B------:R-:W-:Y:S01]  /*0b50*/  @!P3 SEL R17, R14, R15, !P1 ;  /* 0x0000000f0e11b207 */ /* 0x000fe20004800000 */
[----:B------:R-:W-:Y:S01]  /*0b60*/  IMAD.X R14, RZ, RZ, UR7, P0 ;  /* 0x00000007ff0e7e24 */ /* 0x000fe200080e06ff */
[----:B------:R-:W-:Y:S02]  /*0b70*/  SEL R12, R24, 0x1, !P3 ;  /* 0x00000001180c7807 */ /* 0x000fe40005800000 */
[----:B------:R-:W-:Y:S02]  /*0b80*/  ISETP.LT.U32.AND P0, PT, R29, R18, PT ;  /* 0x000000121d00720c */ /* 0x000fe40003f01070 */
[----:B------:R-:W-:Y:S02]  /*0b90*/  LOP3.LUT P2, RZ, R12, 0xff, RZ, 0xc0, !PT ;  /* 0x000000ff0cff7812 */ /* 0x000fe4000784c0ff */
[----:B------:R-:W-:-:S04]  /*0ba0*/  ISETP.LT.AND.EX P0, PT, R14, R17, PT, P0 ;  /* 0x000000110e00720c */ /* 0x000fc80003f01300 */
[----:B------:R-:W-:Y:S02]  /*0bb0*/  SEL R24, R29, R18, P0 ;  /* 0x000000121d187207 */ /* 0x000fe40000000000 */
[----:B------:R-:W-:Y:S02]  /*0bc0*/  SEL R3, R14, R17, P0 ;  /* 0x000000110e037207 */ /* 0x000fe40000000000 */
[----:B------:R-:W-:Y:S02]  /*0bd0*/  ISETP.NE.AND P0, PT, R22, RZ, PT ;  /* 0x000000ff1600720c */ /* 0x000fe40003f05270 */
[CC--:B---3--:R-:W-:Y:S02]  /*0be0*/  ISETP.NE.AND P3, PT, R16.reuse, R13.reuse, P2 ;  /* 0x0000000d1000720c */ /* 0x0c8fe40001765270 */
[----:B------:R-:W-:-:S04]  /*0bf0*/  ISETP.NE.AND P1, PT, R16, R13, PT ;  /* 0x0000000d1000720c */ /* 0x000fc80003f25270 */
[----:B------:R-:W-:-:S04]  /*0c00*/  @!P2 SEL R12, RZ, 0x1, !P1 ;  /* 0x00000001ff0ca807 */ /* 0x000fc80004800000 */
[----:B------:R-:W-:-:S03]  /*0c10*/  SEL R12, R12, 0x1, !P3 ;  /* 0x000000010c0c7807 */ /* 0x000fc60005800000 */
[----:B------:R-:W-:Y:S02]  /*0c20*/  @!P3 SEL R24, R29, R18, !P2 ;  /* 0x000000121d18b207 */ /* 0x000fe40005000000 */
[----:B------:R-:W-:Y:S02]  /*0c30*/  @!P3 SEL R3, R14, R17, !P2 ;  /* 0x000000110e03b207 */ /* 0x000fe40005000000 */
[----:B------:R-:W-:Y:S01]  /*0c40*/  PRMT R26, R12, 0x7610, R26 ;  /* 0x000076100c1a7816 */ /* 0x000fe2000000001a */
[----:B------:R-:W-:Y:S06]  /*0c50*/  @P0 BRA `(.L_x_271) ;  /* 0xfffffff400a80947 */ /* 0x000fec000383ffff */
[----:B------:R-:W-:Y:S05]  /*0c60*/  BSYNC.RECONVERGENT B3 ;  /* 0x0000000000037941 */ /* 0x000fea0003800200 */
.L_x_270:
[----:B------:R-:W-:-:S07]  /*0c70*/  VIADD R22, R5, 0xfffffc00 ;  /* 0xfffffc0005167836 */ /* 0x000fce0000000000 */
.L_x_269:
[----:B------:R-:W-:Y:S05]  /*0c80*/  BSYNC.RECONVERGENT B2 ;  /* 0x0000000000027941 */ /* 0x000fea0003800200 */
.L_x_268:
[----:B------:R-:W-:-:S13]  /*0c90*/  ISETP.NE.AND P0, PT, R23, RZ, PT ;  /* 0x000000ff1700720c */ /* 0x000fda0003f05270 */
[----:B------:R-:W-:Y:S05]  /*0ca0*/  @!P0 BRA `(.L_x_267) ;  /* 0x00000008005c8947 */ /* 0x000fea0003800000 */
[----:B------:R-:W-:Y:S01]  /*0cb0*/  ISETP.GE.U32.AND P0, PT, R23, 0x4, PT ;  /* 0x000000041700780c */ /* 0x000fe20003f06070 */
[----:B------:R-:W-:Y:S01]  /*0cc0*/  BSSY.RECONVERGENT B2, `(.L_x_272) ;  /* 0x000004f000027945 */ /* 0x000fe20003800200 */
[----:B------:R-:W-:-:S11]  /*0cd0*/  LOP3.LUT P1, R6, R20, 0x3, RZ, 0xc0, !PT ;  /* 0x0000000314067812 */ /* 0x000fd6000782c0ff */
[----:B------:R-:W-:Y:S05]  /*0ce0*/  @!P0 BRA `(.L_x_273) ;  /* 0x0000000400308947 */ /* 0x000fea0003800000 */
[----:B------:R-:W0:Y:S01]  /*0cf0*/  LDC.64 R10, c[0x0][0x380] ;  /* 0x0000e000ff0a7b82 */ /* 0x000e220000000a00 */
[----:B------:R-:W-:Y:S01]  /*0d00*/  IMAD.IADD R7, R9, 0x1, R22 ;  /* 0x0000000109077824 */ /* 0x000fe200078e0216 */
[----:B------:R-:W1:Y:S06]  /*0d10*/  LDCU.64 UR8, c[0x0][0x3a0] ;  /* 0x00007400ff0877ac */ /* 0x000e6c0008000a00 */
[----:B------:R-:W2:Y:S01]  /*0d20*/  LDC.64 R12, c[0x0][0x388] ;  /* 0x0000e200ff0c7b82 */ /* 0x000ea20000000a00 */
[----:B0-----:R-:W-:-:S06]  /*0d30*/  IMAD.WIDE.U32 R28, R7, 0x4, R10 ;  /* 0x00000004071c7825 */ /* 0x001fcc00078e000a */
[----:B------:R-:W3:Y:S01]  /*0d40*/  LDG.E R28, desc[UR12][R28.64] ;  /* 0x0000000c1c1c7981 */ /* 0x000ee2000c1e1900 */
[----:B--2---:R-:W-:-:S05]  /*0d50*/  IMAD.WIDE.U32 R14, R7, 0x4, R12 ;  /* 0x00000004070e7825 */ /* 0x004fca00078e000c */
[----:B------:R0:W3:Y:S01]  /*0d60*/  LDG.E R5, desc[UR12][R14.64] ;  /* 0x0000000c0e057981 */ /* 0x0000e2000c1e1900 */
[----:B------:R-:W-:-:S04]  /*0d70*/  VIADD R23, R7, 0x100 ;  /* 0x0000010007177836 */ /* 0x000fc80000000000 */
[----:B------:R-:W-:-:S04]  /*0d80*/  IMAD.WIDE.U32 R16, R23, 0x4, R12 ;  /* 0x0000000417107825 */ /* 0x000fc800078e000c */
[----:B0-----:R-:W-:Y:S02]  /*0d90*/  IMAD.WIDE.U32 R14, R23, 0x4, R10 ;  /* 0x00000004170e7825 */ /* 0x001fe400078e000a */
[----:B------:R-:W2:Y:S04]  /*0da0*/  LDG.E R16, desc[UR12][R16.64] ;  /* 0x0000000c10107981 */ /* 0x000ea8000c1e1900 */
[----:B------:R-:W2:Y:S01]  /*0db0*/  LDG.E R25, desc[UR12][R14.64] ;  /* 0x0000000c0e197981 */ /* 0x000ea2000c1e1900 */
[----:B------:R-:W-:-:S04]  /*0dc0*/  VIADD R27, R7, 0x200 ;  /* 0x00000200071b7836 */ /* 0x000fc80000000000 */
[----:B------:R-:W-:-:S04]  /*0dd0*/  IMAD.WIDE.U32 R18, R27, 0x4, R10 ;  /* 0x000000041b127825 */ /* 0x000fc800078e000a */
[----:B------:R-:W-:Y:S02]  /*0de0*/  IMAD.WIDE.U32 R20, R27, 0x4, R12 ;  /* 0x000000041b147825 */ /* 0x000fe400078e000c */
[----:B------:R-:W4:Y:S04]  /*0df0*/  LDG.E R18, desc[UR12][R18.64] ;  /* 0x0000000c12127981 */ /* 0x000f28000c1e1900 */
[----:B------:R0:W4:Y:S01]  /*0e00*/  LDG.E R21, desc[UR12][R20.64] ;  /* 0x0000000c14157981 */ /* 0x000122000c1e1900 */
[----:B------:R-:W-:-:S04]  /*0e10*/  VIADD R29, R7, 0x300 ;  /* 0x00000300071d7836 */ /* 0x000fc80000000000 */
[----:B------:R-:W-:-:S04]  /*0e20*/  IMAD.WIDE.U32 R10, R29, 0x4, R10 ;  /* 0x000000041d0a7825 */ /* 0x000fc800078e000a */
[----:B------:R-:W-:Y:S02]  /*0e30*/  IMAD.WIDE.U32 R12, R29, 0x4, R12 ;  /* 0x000000041d0c7825 */ /* 0x000fe400078e000c */
[----:B------:R-:W5:Y:S04]  /*0e40*/  LDG.E R10, desc[UR12][R10.64] ;  /* 0x0000000c0a0a7981 */ /* 0x000f68000c1e1900 */
[----:B------:R3:W5:Y:S01]  /*0e50*/  LDG.E R13, desc[UR12][R12.64] ;  /* 0x0000000c0c0d7981 */ /* 0x000762000c1e1900 */
[----:B------:R-:W-:Y:S02]  /*0e60*/  LOP3.LUT P3, RZ, R26, 0xff, RZ, 0xc0, !PT ;  /* 0x000000ff1aff7812 */ /* 0x000fe4000786c0ff */
[----:B-1----:R-:W-:-:S05]  /*0e70*/  IADD3 R7, P2, PT, R7, UR8, RZ ;  /* 0x0000000807077c10 */ /* 0x002fca000ff5e0ff */
[----:B0-----:R-:W-:Y:S01]  /*0e80*/  IMAD.X R20, RZ, RZ, UR9, P2 ;  /* 0x00000009ff147e24 */ /* 0x001fe200090e06ff */
[----:B------:R-:W-:Y:S01]  /*0e90*/  IADD3 R23, P5, PT, R23, UR8, RZ ;  /* 0x0000000817177c10 */ /* 0x000fe2000ffbe0ff */
[----:B------:R-:W-:Y:S01]  /*0ea0*/  VIADD R22, R22, 0x400 ;  /* 0x0000040016167836 */ /* 0x000fe20000000000 */
[CC--:B---3--:R-:W-:Y:S02]  /*0eb0*/  ISETP.NE.AND P0, PT, R28.reuse, R5.reuse, PT ;  /* 0x000000051c00720c */ /* 0x0c8fe40003f05270 */
        /* <DEDUP_REMOVED lines=12> */
[----:B------:R-:W-:Y:S01]  /*0f80*/  @!P2 SEL R26, RZ, 0x1, !P0 ;  /* 0x00000001ff1aa807 */ /* 0x000fe20004000000 */
[----:B------:R-:W-:-:S03]  /*0f90*/  IMAD.X R3, RZ, RZ, UR9, P5 ;  /* 0x00000009ff037e24 */ /* 0x000fc6000a8e06ff */
[----:B------:R-:W-:Y:S02]  /*0fa0*/  SEL R26, R26, 0x1, !P4 ;  /* 0x000000011a1a7807 */ /* 0x000fe40006000000 */
[----:B------:R-:W-:Y:S02]  /*0fb0*/  ISETP.LT.U32.AND P0, PT, R23, R12, PT ;  /* 0x0000000c1700720c */ /* 0x000fe40003f01070 */
[----:B------:R-:W-:Y:S02]  /*0fc0*/  LOP3.LUT P3, RZ, R26, 0xff, RZ, 0xc0, !PT ;  /* 0x000000ff1aff7812 */ /* 0x000fe4000786c0ff */
[----:B------:R-:W-:-:S04]  /*0fd0*/  ISETP.LT.AND.EX P0, PT, R3, R14, PT, P0 ;  /* 0x0000000e0300720c */ /* 0x000fc80003f01300 */
[----:B------:R-:W-:Y:S02]  /*0fe0*/  SEL R16, R23, R12, P0 ;  /* 0x0000000c17107207 */ /* 0x000fe40000000000 */
[----:B------:R-:W-:Y:S02]  /*0ff0*/  SEL R20, R3, R14, P0 ;  /* 0x0000000e03147207 */ /* 0x000fe40000000000 */
[----:B------:R-:W-:Y:S02]  /*1000*/  @!P4 SEL R16, R23, R12, !P2 ;  /* 0x0000000c1710c207 */ /* 0x000fe40005000000 */
[----:B------:R-:W-:Y:S02]  /*1010*/  @!P4 SEL R20, R3, R14, !P2 ;  /* 0x0000000e0314c207 */ /* 0x000fe40005000000 */
[----:B------:R-:W-:Y:S02]  /*1020*/  IADD3 R27, P0, PT, R27, UR8, RZ ;  /* 0x000000081b1b7c10 */ /* 0x000fe4000ff1e0ff */
[----:B----4-:R-:W-:-:S02]  /*1030*/  ISETP.NE.AND P2, PT, R18, R21, PT ;  /* 0x000000151200720c */ /* 0x010fc40003f45270 */
[----:B------:R-:W-:Y:S01]  /*1040*/  ISETP.NE.AND P4, PT, R18, R21, P3 ;  /* 0x000000151200720c */ /* 0x000fe20001f85270 */
[----:B------:R-:W-:Y:S01]  /*1050*/  IMAD.X R3, RZ, RZ, UR9, P0 ;  /* 0x00000009ff037e24 */ /* 0x000fe200080e06ff */
[----:B------:R-:W-:Y:S02]  /*1060*/  @!P3 SEL R26, RZ, 0x1, !P2 ;  /* 0x00000001ff1ab807 */ /* 0x000fe40005000000 */
[----:B------:R-:W-:Y:S02]  /*1070*/  ISETP.LT.U32.AND P0, PT, R27, R16, PT ;  /* 0x000000101b00720c */ /* 0x000fe40003f01070 */
[----:B------:R-:W-:Y:S02]  /*1080*/  SEL R26, R26, 0x1, !P4 ;  /* 0x000000011a1a7807 */ /* 0x000fe40006000000 */
[----:B------:R-:W-:Y:S02]  /*1090*/  ISETP.LT.AND.EX P0, PT, R3, R20, PT, P0 ;  /* 0x000000140300720c */ /* 0x000fe40003f01300 */
[----:B------:R-:W-:-:S02]  /*10a0*/  LOP3.LUT P2, RZ, R26, 0xff, RZ, 0xc0, !PT ;  /* 0x000000ff1aff7812 */ /* 0x000fc4000784c0ff */
[----:B------:R-:W-:Y:S02]  /*10b0*/  IADD3 R29, P5, PT, R29, UR8, RZ ;  /* 0x000000081d1d7c10 */ /* 0x000fe4000ffbe0ff */
[----:B------:R-:W-:Y:S02]  /*10c0*/  SEL R12, R27, R16, P0 ;  /* 0x000000101b0c7207 */ /* 0x000fe40000000000 */
[----:B------:R-:W-:Y:S02]  /*10d0*/  SEL R14, R3, R20, P0 ;  /* 0x00000014030e7207 */ /* 0x000fe40000000000 */
[----:B------:R-:W-:Y:S02]  /*10e0*/  @!P4 SEL R12, R27, R16, !P3 ;  /* 0x000000101b0cc207 */ /* 0x000fe40005800000 */
[----:B------:R-:W-:Y:S02]  /*10f0*/  @!P4 SEL R14, R3, R20, !P3 ;  /* 0x00000014030ec207 */ /* 0x000fe40005800000 */
[----:B-----5:R-:W-:Y:S01]  /*1100*/  ISETP.NE.AND P4, PT, R10, R13, P2 ;  /* 0x0000000d0a00720c */ /* 0x020fe20001785270 */
[----:B------:R-:W-:Y:S01]  /*1110*/  IMAD.X R5, RZ, RZ, UR9, P5 ;  /* 0x00000009ff057e24 */ /* 0x000fe2000a8e06ff */
[----:B------:R-:W-:-:S02]  /*1120*/  ISETP.LT.U32.AND P0, PT, R29, R12, PT ;  /* 0x0000000c1d00720c */ /* 0x000fc40003f01070 */
[----:B------:R-:W-:Y:S02]  /*1130*/  ISETP.NE.AND P3, PT, R10, R13, PT ;  /* 0x0000000d0a00720c */ /* 0x000fe40003f65270 */
[----:B------:R-:W-:Y:S02]  /*1140*/  ISETP.LT.AND.EX P0, PT, R5, R14, PT, P0 ;  /* 0x0000000e0500720c */ /* 0x000fe40003f01300 */
[----:B------:R-:W-:Y:S02]  /*1150*/  @!P2 SEL R26, RZ, 0x1, !P3 ;  /* 0x00000001ff1aa807 */ /* 0x000fe40005800000 */
[----:B------:R-:W-:Y:S02]  /*1160*/  SEL R24, R29, R12, P0 ;  /* 0x0000000c1d187207 */ /* 0x000fe40000000000 */
[----:B------:R-:W-:Y:S02]  /*1170*/  SEL R3, R5, R14, P0 ;  /* 0x0000000e05037207 */ /* 0x000fe40000000000 */
[----:B------:R-:W-:-:S02]  /*1180*/  SEL R26, R26, 0x1, !P4 ;  /* 0x000000011a1a7807 */ /* 0x000fc40006000000 */
[----:B------:R-:W-:Y:S02]  /*1190*/  @!P4 SEL R24, R29, R12, !P2 ;  /* 0x0000000c1d18c207 */ /* 0x000fe40005000000 */
[----:B------:R-:W-:-:S07]  /*11a0*/  @!P4 SEL R3, R5, R14, !P2 ;  /* 0x0000000e0503c207 */ /* 0x000fce0005000000 */
.L_x_273:
[----:B------:R-:W-:Y:S05]  /*11b0*/  BSYNC.RECONVERGENT B2 ;  /* 0x0000000000027941 */ /* 0x000fea0003800200 */
.L_x_272:
[----:B------:R-:W-:Y:S05]  /*11c0*/  @!P1 BRA `(.L_x_267) ;  /* 0x0000000400149947 */ /* 0x000fea0003800000 */
[----:B------:R-:W-:Y:S01]  /*11d0*/  ISETP.NE.AND P0, PT, R6, 0x1, PT ;  /* 0x000000010600780c */ /* 0x000fe20003f05270 */
[----:B------:R-:W-:Y:S01]  /*11e0*/  BSSY.RECONVERGENT B2, `(.L_x_274) ;  /* 0x000002b000027945 */ /* 0x000fe20003800200 */
[----:B------:R-:W-:-:S11]  /*11f0*/  LOP3.LUT P1, RZ, R8, 0x100, RZ, 0xc0, !PT ;  /* 0x0000010008ff7812 */ /* 0x000fd6000782c0ff */
[----:B------:R-:W-:Y:S05]  /*1200*/  @!P0 BRA `(.L_x_275) ;  /* 0x0000000000a08947 */ /* 0x000fea0003800000 */
[----:B------:R-:W0:Y:S01]  /*1210*/  LDC.64 R10, c[0x0][0x380] ;  /* 0x0000e000ff0a7b82 */ /* 0x000e220000000a00 */
[----:B------:R-:W-:Y:S01]  /*1220*/  IMAD.IADD R5, R9, 0x1, R22 ;  /* 0x0000000109057824 */ /* 0x000fe200078e0216 */
[----:B------:R-:W1:Y:S06]  /*1230*/  LDCU.64 UR8, c[0x0][0x3a0] ;  /* 0x00007400ff0877ac */ /* 0x000e6c0008000a00 */
[----:B------:R-:W2:Y:S01]  /*1240*/  LDC.64 R6, c[0x0][0x388] ;  /* 0x0000e200ff067b82 */ /* 0x000ea20000000a00 */
[C---:B------:R-:W-:Y:S02]  /*1250*/  VIADD R17, R5.reuse, 0x100 ;  /* 0x0000010005117836 */ /* 0x040fe40000000000 */
[----:B0-----:R-:W-:-:S06]  /*1260*/  IMAD.WIDE.U32 R12, R5, 0x4, R10 ;  /* 0x00000004050c7825 */ /* 0x001fcc00078e000a */
[----:B------:R-:W3:Y:S01]  /*1270*/  LDG.E R12, desc[UR12][R12.64] ;  /* 0x0000000c0c0c7981 */ /* 0x000ee2000c1e1900 */
[----:B--2---:R-:W-:-:S06]  /*1280*/  IMAD.WIDE.U32 R14, R5, 0x4, R6 ;  /* 0x00000004050e7825 */ /* 0x004fcc00078e0006 */
[----:B------:R-:W3:Y:S01]  /*1290*/  LDG.E R15, desc[UR12][R14.64] ;  /* 0x0000000c0e0f7981 */ /* 0x000ee2000c1e1900 */
[----:B------:R-:W-:-:S04]  /*12a0*/  IMAD.WIDE.U32 R10, R17, 0x4, R10 ;  /* 0x00000004110a7825 */ /* 0x000fc800078e000a */
[----:B------:R-:W-:Y:S02]  /*12b0*/  IMAD.WIDE.U32 R6, R17, 0x4, R6 ;  /* 0x0000000411067825 */ /* 0x000fe400078e0006 */
[----:B------:R-:W2:Y:S04]  /*12c0*/  LDG.E R10, desc[UR12][R10.64] ;  /* 0x0000000c0a0a7981 */ /* 0x000ea8000c1e1900 */
[----:B------:R0:W2:Y:S01]  /*12d0*/  LDG.E R19, desc[UR12][R6.64] ;  /* 0x0000000c06137981 */ /* 0x0000a2000c1e1900 */
[----:B------:R-:W-:Y:S02]  /*12e0*/  LOP3.LUT P2, RZ, R26, 0xff, RZ, 0xc0, !PT ;  /* 0x000000ff1aff7812 */ /* 0x000fe4000784c0ff */
[----:B-1----:R-:W-:-:S04]  /*12f0*/  IADD3 R5, P4, PT, R5, UR8, RZ ;  /* 0x0000000805057c10 */ /* 0x002fc8000ff9e0ff */
[----:B------:R-:W-:Y:S01]  /*1300*/  ISETP.LT.U32.AND P0, PT, R5, R24, PT ;  /* 0x000000180500720c */ /* 0x000fe20003f01070 */
[----:B------:R-:W-:-:S05]  /*1310*/  IMAD.X R8, RZ, RZ, UR9, P4 ;  /* 0x00000009ff087e24 */ /* 0x000fca000a0e06ff */
[----:B------:R-:W-:-:S04]  /*1320*/  ISETP.LT.AND.EX P0, PT, R8, R3, PT, P0 ;  /* 0x000000030800720c */ /* 0x000fc80003f01300 */
[----:B0-----:R-:W-:Y:S02]  /*1330*/  SEL R6, R5, R24, P0 ;  /* 0x0000001805067207 */ /* 0x001fe40000000000 */
[----:B------:R-:W-:Y:S01]  /*1340*/  SEL R7, R8, R3, P0 ;  /* 0x0000000308077207 */ /* 0x000fe20000000000 */
[----:B------:R-:W-:Y:S01]  /*1350*/  VIADD R22, R22, 0x200 ;  /* 0x0000020016167836 */ /* 0x000fe20000000000 */
[CC--:B---3--:R-:W-:Y:S02]  /*1360*/  ISETP.NE.AND P5, PT, R12.reuse, R15.reuse, PT ;  /* 0x0000000f0c00720c */ /* 0x0c8fe40003fa5270 */
[----:B------:R-:W-:Y:S02]  /*1370*/  ISETP.NE.AND P3, PT, R12, R15, P2 ;  /* 0x0000000f0c00720c */ /* 0x000fe40001765270 */
[----:B------:R-:W-:-:S04]  /*1380*/  @!P2 SEL R26, RZ, 0x1, !P5 ;  /* 0x00000001ff1aa807 */ /* 0x000fc80006800000 */
[----:B------:R-:W-:Y:S02]  /*1390*/  SEL R26, R26, 0x1, !P3 ;  /* 0x000000011a1a7807 */ /* 0x000fe40005800000 */
[----:B------:R-:W-:Y:S02]  /*13a0*/  IADD3 R17, P5, PT, R17, UR8, RZ ;  /* 0x0000000811117c10 */ /* 0x000fe4000ffbe0ff */
[----:B------:R-:W-:-:S03]  /*13b0*/  LOP3.LUT P4, RZ, R26, 0xff, RZ, 0xc0, !PT ;  /* 0x000000ff1aff7812 */ /* 0x000fc6000788c0ff */
[----:B------:R-:W-:Y:S02]  /*13c0*/  @!P3 SEL R6, R5, R24, !P2 ;  /* 0x000000180506b207 */ /* 0x000fe40005000000 */
[----:B------:R-:W-:Y:S02]  /*13d0*/  @!P3 SEL R7, R8, R3, !P2 ;  /* 0x000000030807b207 */ /* 0x000fe40005000000 */
[CC--:B--2---:R-:W-:Y:S01]  /*13e0*/  ISETP.NE.AND P3, PT, R10.reuse, R19.reuse, P4 ;  /* 0x000000130a00720c */ /* 0x0c4fe20002765270 */
        /* <DEDUP_REMOVED lines=10> */
.L_x_275:
[----:B------:R-:W-:Y:S05]  /*1490*/  BSYNC.RECONVERGENT B2 ;  /* 0x0000000000027941 */ /* 0x000fea0003800200 */
.L_x_274:
[----:B------:R-:W-:Y:S05]  /*14a0*/  @P1 BRA `(.L_x_267) ;  /* 0x00000000005c1947 */ /* 0x000fea0003800000 */
[----:B------:R-:W0:Y:S01]  /*14b0*/  LDC.64 R6, c[0x0][0x380] ;  /* 0x0000e000ff067b82 */ /* 0x000e220000000a00 */
[----:B------:R-:W-:Y:S01]  /*14c0*/  IMAD.IADD R5, R9, 0x1, R22 ;  /* 0x0000000109057824 */ /* 0x000fe200078e0216 */
[----:B------:R-:W1:Y:S06]  /*14d0*/  LDCU.64 UR8, c[0x0][0x3a0] ;  /* 0x00007400ff0877ac */ /* 0x000e6c0008000a00 */
[----:B------:R-:W2:Y:S01]  /*14e0*/  LDC.64 R10, c[0x0][0x388] ;  /* 0x0000e200ff0a7b82 */ /* 0x000ea20000000a00 */
[----:B0-----:R-:W-:-:S06]  /*14f0*/  IMAD.WIDE.U32 R6, R5, 0x4, R6 ;  /* 0x0000000405067825 */ /* 0x001fcc00078e0006 */
[----:B------:R-:W3:Y:S01]  /*1500*/  LDG.E R6, desc[UR12][R6.64] ;  /* 0x0000000c06067981 */ /* 0x000ee2000c1e1900 */
[----:B--2---:R-:W-:-:S06]  /*1510*/  IMAD.WIDE.U32 R8, R5, 0x4, R10 ;  /* 0x0000000405087825 */ /* 0x004fcc00078e000a */
[----:B------:R-:W3:Y:S01]  /*1520*/  LDG.E R9, desc[UR12][R8.64] ;  /* 0x0000000c08097981 */ /* 0x000ee2000c1e1900 */
[----:B------:R-:W-:Y:S02]  /*1530*/  LOP3.LUT P3, RZ, R26, 0xff, RZ, 0xc0, !PT ;  /* 0x000000ff1aff7812 */ /* 0x000fe4000786c0ff */
[----:B-1----:R-:W-:-:S05]  /*1540*/  IADD3 R11, P0, PT, R5, UR8, RZ ;  /* 0x00000008050b7c10 */ /* 0x002fca000ff1e0ff */
[----:B------:R-:W-:Y:S01]  /*1550*/  IMAD.X R10, RZ, RZ, UR9, P0 ;  /* 0x00000009ff0a7e24 */ /* 0x000fe200080e06ff */
[----:B------:R-:W-:-:S04]  /*1560*/  ISETP.LT.U32.AND P0, PT, R11, R24, PT ;  /* 0x000000180b00720c */ /* 0x000fc80003f01070 */
[----:B------:R-:W-:-:S04]  /*1570*/  ISETP.LT.AND.EX P0, PT, R10, R3, PT, P0 ;  /* 0x000000030a00720c */ /* 0x000fc80003f01300 */
[----:B------:R-:W-:Y:S02]  /*1580*/  SEL R5, R11, R24, P0 ;  /* 0x000000180b057207 */ /* 0x000fe40000000000 */
[CC--:B---3--:R-:W-:Y:S02]  /*1590*/  ISETP.NE.AND P2, PT, R6.reuse, R9.reuse, P3 ;  /* 0x000000090600720c */ /* 0x0c8fe40001f45270 */
        /* <DEDUP_REMOVED lines=8> */
.L_x_267:
[----:B------:R-:W-:Y:S05]  /*1620*/  BSYNC.RECONVERGENT B1 ;  /* 0x0000000000017941 */ /* 0x000fea0003800200 */
.L_x_266:
[----:B------:R-:W-:-:S13]  /*1630*/  ISETP.GE.U32.AND P0, PT, R2, 0x100, PT ;  /* 0x000001000200780c */ /* 0x000fda0003f06070 */
        /* <DEDUP_REMOVED lines=25> */
.L_x_278:
[----:B------:R-:W-:Y:S05]  /*17d0*/  BSYNC.RECONVERGENT B1 ;  /* 0x0000000000017941 */ /* 0x000fea0003800200 */
.L_x_277:
        /* <DEDUP_REMOVED lines=23> */
.L_x_280:
[----:B------:R-:W-:Y:S05]  /*1950*/  BSYNC.RECONVERGENT B1 ;  /* 0x0000000000017941 */ /* 0x000fea0003800200 */
.L_x_279:
        /* <DEDUP_REMOVED lines=20> */
.L_x_282:
[----:B------:R-:W-:Y:S05]  /*1aa0*/  BSYNC.RECONVERGENT B1 ;  /* 0x0000000000017941 */ /* 0x000fea0003800200 */
.L_x_281:
        /* <DEDUP_REMOVED lines=20> */
.L_x_284:
[----:B------:R-:W-:Y:S05]  /*1bf0*/  BSYNC.RECONVERGENT B1 ;  /* 0x0000000000017941 */ /* 0x000fea0003800200 */
.L_x_283:
        /* <DEDUP_REMOVED lines=20> */
.L_x_286:
[----:B------:R-:W-:Y:S05]  /*1d40*/  BSYNC.RECONVERGENT B1 ;  /* 0x0000000000017941 */ /* 0x000fea0003800200 */
.L_x_285:
[----:B------:R-:W-:Y:S04]  /*1d50*/  BSSY.RECONVERGENT B1, `(.L_x_287) ;  /* 0x000000b000017945 */ /* 0x000fe80003800200 */
[----:B------:R-:W-:Y:S05]  /*1d60*/  @P1 BRA `(.L_x_288) ;  /* 0x0000000000241947 */ /* 0x000fea0003800000 */
[----:B--2---:R-:W2:Y:S01]  /*1d70*/  S2R R6, SR_CgaCtaId ;  /* 0x0000000000067919 */ /* 0x004ea20000008800 */
[----:B0-----:R-:W-:Y:S02]  /*1d80*/  MOV R5, 0x400 ;  /* 0x0000040000057802 */ /* 0x001fe40000000f00 */
[----:B------:R-:W-:-:S04]  /*1d90*/  SHF.R.U32.HI R2, RZ, 0x1, R4 ;  /* 0x00000001ff027819 */ /* 0x000fc80000011604 */
[----:B------:R-:W-:Y:S02]  /*1da0*/  LOP3.LUT R2, R2, 0x1f0, RZ, 0xc0, !PT ;  /* 0x000001f002027812 */ /* 0x000fe400078ec0ff */
[----:B--2---:R-:W-:-:S05]  /*1db0*/  LEA R5, R6, R5, 0x18 ;  /* 0x0000000506057211 */ /* 0x004fca00078ec0ff */
[----:B------:R-:W-:Y:S02]  /*1dc0*/  IMAD.IADD R5, R2, 0x1, R5 ;  /* 0x0000000102057824 */ /* 0x000fe400078e0205 */
[----:B------:R-:W-:-:S03]  /*1dd0*/  IMAD.MOV.U32 R2, RZ, RZ, R24 ;  /* 0x000000ffff027224 */ /* 0x000fc600078e0018 */
[----:B------:R0:W-:Y:S04]  /*1de0*/  STS.U8 [R5+0x8], R26 ;  /* 0x0000081a05007388 */ /* 0x0001e80000000000 */
[----:B------:R0:W-:Y:S02]  /*1df0*/  STS.64 [R5+0x10], R2 ;  /* 0x0000100205007388 */ /* 0x0001e40000000a00 */
.L_x_288:
[----:B------:R-:W-:Y:S05]  /*1e00*/  BSYNC.RECONVERGENT B1 ;  /* 0x0000000000017941 */ /* 0x000fea0003800200 */
.L_x_287:
[----:B------:R-:W-:Y:S01]  /*1e10*/  BAR.SYNC.DEFER_BLOCKING 0x0 ;  /* 0x0000000000007b1d */ /* 0x000fe20000010000 */
[----:B------:R-:W-:-:S13]  /*1e20*/  ISETP.NE.AND P1, PT, R4, RZ, PT ;  /* 0x000000ff0400720c */ /* 0x000fda0003f25270 */
[----:B------:R-:W-:Y:S05]  /*1e30*/  @P1 BRA `(.L_x_289) ;  /* 0x0000003c00e81947 */ /* 0x000fea0003800000 */
[----:B------:R-:W5:Y:S01]  /*1e40*/  S2UR UR5, SR_CgaCtaId ;  /* 0x00000000000579c3 */ /* 0x000f620000008800 */
[----:B------:R-:W-:Y:S01]  /*1e50*/  UMOV UR4, 0x400 ;  /* 0x0000040000047882 */ /* 0x000fe20000000000 */
[----:B------:R-:W-:Y:S01]  /*1e60*/  LOP3.LUT P4, RZ, R26, 0xff, RZ, 0xc0, !PT ;  /* 0x000000ff1aff7812 */ /* 0x000fe2000788c0ff */
[----:B-----5:R-:W-:-:S09]  /*1e70*/  ULEA UR4, UR5, UR4, 0x18 ;  /* 0x0000000405047291 */ /* 0x020fd2000f8ec0ff */
[----:B0-----:R-:W0:Y:S04]  /*1e80*/  LDS.U8 R2, [UR4+0x18] ;  /* 0x00001804ff027984 */ /* 0x001e280008000000 */
[----:B------:R-:W5:Y:S04]  /*1e90*/  LDS.64 R8, [UR4+0x20] ;  /* 0x00002004ff087984 */ /* 0x000f680008000a00 */
[----:B------:R-:W1:Y:S04]  /*1ea0*/  LDS.U8 R14, [UR4+0x28] ;  /* 0x00002804ff0e7984 */ /* 0x000e680008000000 */
[----:B--2-4-:R-:W2:Y:S04]  /*1eb0*/  LDS.64 R6, [UR4+0x30] ;  /* 0x00003004ff067984 */ /* 0x014ea80008000a00 */
[----:B------:R-:W4:Y:S04]  /*1ec0*/  LDS.U8 R16, [UR4+0x38] ;  /* 0x00003804ff107984 */ /* 0x000f280008000000 */
[----:B------:R-:W4:Y:S04]  /*1ed0*/  LDS.64 R10, [UR4+0x40] ;  /* 0x00004004ff0a7984 */ /* 0x000f280008000a00 */
[----:B------:R-:W4:Y:S04]  /*1ee0*/  LDS.U8 R12, [UR4+0x48] ;  /* 0x00004804ff0c7984 */ /* 0x000f280008000000 */
[----:B------:R-:W4:Y:S04]  /*1ef0*/  LDS.64 R4, [UR4+0x50] ;  /* 0x00005004ff047984 */ /* 0x000f280008000a00 */
[----:B------:R-:W4:Y:S01]  /*1f00*/  LDS.U8 R17, [UR4+0x58] ;  /* 0x00005804ff117984 */ /* 0x000f220008000000 */
[----:B0-----:R-:W-:-:S04]  /*1f10*/  ISETP.NE.AND P2, PT, R2, RZ, PT ;  /* 0x000000ff0200720c */ /* 0x001fc80003f45270 */
[----:B------:R-:W-:Y:S02]  /*1f20*/  @P4 SEL R2, R26, 0x1, !P2 ;  /* 0x000000011a024807 */ /* 0x000fe40005000000 */
[-C--:B-----5:R-:W-:Y:S01]  /*1f30*/  ISETP.LT.U32.AND P0, PT, R8, R24.reuse, PT ;  /* 0x000000180800720c */ /* 0x0a0fe20003f01070 */
[----:B------:R-:W-:Y:S01]  /*1f40*/  LDS.U8 R26, [UR4+0x78] ;  /* 0x00007804ff1a7984 */ /* 0x000fe20008000000 */
[----:B------:R-:W-:Y:S02]  /*1f50*/  LOP3.LUT P3, RZ, R2, 0xff, RZ, 0xc0, !PT ;  /* 0x000000ff02ff7812 */ /* 0x000fe4000786c0ff */
[----:B------:R-:W-:Y:S02]  /*1f60*/  ISETP.LT.AND.EX P0, PT, R9, R3, PT, P0 ;  /* 0x000000030900720c */ /* 0x000fe40003f01300 */
[----:B-1----:R-:W-:Y:S02]  /*1f70*/  ISETP.NE.AND P5, PT, R14, RZ, PT ;  /* 0x000000ff0e00720c */ /* 0x002fe40003fa5270 */
[----:B---3--:R-:W-:-:S02]  /*1f80*/  @P2 SEL R24, R8, R24, P0 ;  /* 0x0000001808182207 */ /* 0x008fc40000000000 */
[C---:B------:R-:W-:Y:S02]  /*1f90*/  @P2 SEL R3, R9.reuse, R3, P0 ;  /* 0x0000000309032207 */ /* 0x040fe40000000000 */
[----:B------:R-:W-:Y:S02]  /*1fa0*/  SEL R13, R8, R24, !P4 ;  /* 0x00000018080d7207 */ /* 0x000fe40006000000 */
[----:B------:R-:W-:Y:S02]  /*1fb0*/  SEL R3, R9, R3, !P4 ;  /* 0x0000000309037207 */ /* 0x000fe40006000000 */
[----:B--2---:R-:W-:Y:S01]  /*1fc0*/  ISETP.LT.U32.AND P0, PT, R6, R13, PT ;  /* 0x0000000d0600720c */ /* 0x004fe20003f01070 */
[----:B------:R-:W0:Y:S01]  /*1fd0*/  LDS.64 R8, [UR4+0x60] ;  /* 0x00006004ff087984 */ /* 0x000e220008000a00 */
[----:B------:R-:W-:Y:S02]  /*1fe0*/  @P3 SEL R14, R2, 0x1, !P5 ;  /* 0x00000001020e3807 */ /* 0x000fe40006800000 */
[----:B------:R-:W-:-:S02]  /*1ff0*/  ISETP.LT.AND.EX P0, PT, R7, R3, PT, P0 ;  /* 0x000000030700720c */ /* 0x000fc40003f01300 */
[----:B------:R-:W-:Y:S02]  /*2000*/  LOP3.LUT P2, RZ, R14, 0xff, RZ, 0xc0, !PT ;  /* 0x000000ff0eff7812 */ /* 0x000fe4000784c0ff */
[----:B------:R-:W-:Y:S02]  /*2010*/  @P5 SEL R13, R6, R13, P0 ;  /* 0x0000000d060d5207 */ /* 0x000fe40000000000 */
[----:B----4-:R-:W-:Y:S02]  /*2020*/  ISETP.NE.AND P4, PT, R16, RZ, PT ;  /* 0x000000ff1000720c */ /* 0x010fe40003f85270 */
[C---:B------:R-:W-:Y:S02]  /*2030*/  @P5 SEL R3, R7.reuse, R3, P0 ;  /* 0x0000000307035207 */ /* 0x040fe40000000000 */
[----:B------:R-:W-:Y:S02]  /*2040*/  SEL R13, R6, R13, !P3 ;  /* 0x0000000d060d7207 */ /* 0x000fe40005800000 */
[----:B------:R-:W-:-:S02]  /*2050*/  SEL R15, R7, R3, !P3 ;  /* 0x00000003070f7207 */ /* 0x000fc40005800000 */
[----:B------:R-:W-:Y:S01]  /*2060*/  ISETP.LT.U32.AND P0, PT, R10, R13, PT ;  /* 0x0000000d0a00720c */ /* 0x000fe20003f01070 */
[----:B------:R-:W-:Y:S01]  /*2070*/  LDS.64 R6, [UR4+0x70] ;  /* 0x00007004ff067984 */ /* 0x000fe20008000a00 */
[----:B------:R-:W-:Y:S02]  /*2080*/  @P2 SEL R16, R14, 0x1, !P4 ;  /* 0x000000010e102807 */ /* 0x000fe40006000000 */
[----:B------:R-:W-:Y:S01]  /*2090*/  ISETP.LT.AND.EX P0, PT, R11, R15, PT, P0 ;  /* 0x0000000f0b00720c */ /* 0x000fe20003f01300 */
[----:B------:R-:W1:Y:S01]  /*20a0*/  LDS.U8 R14, [UR4+0x68] ;  /* 0x00006804ff0e7984 */ /* 0x000e620008000000 */
[----:B------:R-:W-:Y:S02]  /*20b0*/  ISETP.NE.AND P3, PT, R12, RZ, PT ;  /* 0x000000ff0c00720c */ /* 0x000fe40003f65270 */
[----:B------:R-:W-:Y:S01]  /*20c0*/  @P4 SEL R13, R10, R13, P0 ;  /* 0x0000000d0a0d4207 */ /* 0x000fe20000000000 */
[----:B------:R-:W2:Y:S01]  /*20d0*/  LDS.64 R2, [UR4+0x80] ;  /* 0x00008004ff027984 */ /* 0x000ea20008000a00 */
[----:B------:R-:W-:-:S02]  /*20e0*/  LOP3.LUT P5, RZ, R16, 0xff, RZ, 0xc0, !PT ;  /* 0x000000ff10ff7812 */ /* 0x000fc400078ac0ff */
[C---:B------:R-:W-:Y:S02]  /*20f0*/  @P4 SEL R15, R11.reuse, R15, P0 ;  /* 0x0000000f0b0f4207 */ /* 0x040fe40000000000 */
[----:B------:R-:W-:Y:S02]  /*2100*/  SEL R13, R10, R13, !P2 ;  /* 0x0000000d0a0d7207 */ /* 0x000fe40005000000 */
[----:B------:R-:W-:Y:S02]  /*2110*/  SEL R15, R11, R15, !P2 ;  /* 0x0000000f0b0f7207 */ /* 0x000fe40005000000 */
[----:B------:R-:W-:Y:S02]  /*2120*/  ISETP.LT.U32.AND P0, PT, R4, R13, PT ;  /* 0x0000000d0400720c */ /* 0x000fe40003f01070 */
[----:B------:R-:W-:Y:S02]  /*2130*/  ISETP.NE.AND P2, PT, R17, RZ, PT ;  /* 0x000000ff1100720c */ /* 0x000fe40003f45270 */
[----:B------:R-:W-:-:S02]  /*2140*/  ISETP.LT.AND.EX P0, PT, R5, R15, PT, P0 ;  /* 0x0000000f0500720c */ /* 0x000fc40003f01300 */
[----:B------:R-:W-:Y:S02]  /*2150*/  @P5 SEL R12, R16, 0x1, !P3 ;  /* 0x00000001100c5807 */ /* 0x000fe40005800000 */
[C---:B------:R-:W-:Y:S02]  /*2160*/  @P3 SEL R13, R4.reuse, R13, P0 ;  /* 0x0000000d040d3207 */ /* 0x040fe40000000000 */
[C---:B------:R-:W-:Y:S02]  /*2170*/  @P3 SEL R15, R5.reuse, R15, P0 ;  /* 0x0000000f050f3207 */ /* 0x040fe40000000000 */
[----:B------:R-:W-:Y:S02]  /*2180*/  SEL R11, R4, R13, !P5 ;  /* 0x0000000d040b7207 */ /* 0x000fe40006800000 */
[----:B------:R-:W-:Y:S02]  /*2190*/  LOP3.LUT P4, RZ, R12, 0xff, RZ, 0xc0, !PT ;  /* 0x000000ff0cff7812 */ /* 0x000fe4000788c0ff */
[----:B------:R-:W-:-:S02]  /*21a0*/  SEL R13, R5, R15, !P5 ;  /* 0x0000000f050d7207 */ /* 0x000fc40006800000 */
[----:B0-----:R-:W-:-:S04]  /*21b0*/  ISETP.LT.U32.AND P0, PT, R8, R11, PT ;  /* 0x0000000b0800720c */ /* 0x001fc80003f01070 */
[----:B------:R-:W-:-:S04]  /*21c0*/  ISETP.LT.AND.EX P0, PT, R9, R13, PT, P0 ;  /* 0x0000000d0900720c */ /* 0x000fc80003f01300 */
[----:B------:R-:W-:Y:S02]  /*21d0*/  @P2 SEL R11, R8, R11, P0 ;  /* 0x0000000b080b2207 */ /* 0x000fe40000000000 */
[----:B------:R-:W-:Y:S02]  /*21e0*/  @P4 SEL R17, R12, 0x1, !P2 ;  /* 0x000000010c114807 */ /* 0x000fe40005000000 */
[----:B-1----:R-:W-:Y:S02]  /*21f0*/  ISETP.NE.AND P3, PT, R14, RZ, PT ;  /* 0x000000ff0e00720c */ /* 0x002fe40003f65270 */
[----:B------:R-:W-:Y:S02]  /*2200*/  @P2 SEL R13, R9, R13, P0 ;  /* 0x0000000d090d2207 */ /* 0x000fe40000000000 */
[----:B------:R-:W-:Y:S02]  /*2210*/  SEL R5, R8, R11, !P4 ;  /* 0x0000000b08057207 */ /* 0x000fe40006000000 */
[----:B------:R-:W-:-:S02]  /*2220*/  LOP3.LUT P5, RZ, R17, 0xff, RZ, 0xc0, !PT ;  /* 0x000000ff11ff7812 */ /* 0x000fc400078ac0ff */
[----:B------:R-:W-:Y:S02]  /*2230*/  SEL R9, R9, R13, !P4 ;  /* 0x0000000d09097207 */ /* 0x000fe40006000000 */
[----:B------:R-:W-:Y:S02]  /*2240*/  ISETP.LT.U32.AND P0, PT, R6, R5, PT ;  /* 0x000000050600720c */ /* 0x000fe40003f01070 */
[----:B------:R-:W-:Y:S02]  /*2250*/  ISETP.NE.AND P4, PT, R26, RZ, PT ;  /* 0x000000ff1a00720c */ /* 0x000fe40003f85270 */
[----:B------:R-:W-:-:S04]  /*2260*/  ISETP.LT.AND.EX P0, PT, R7, R9, PT, P0 ;  /* 0x000000090700720c */ /* 0x000fc80003f01300 */
[C---:B------:R-:W-:Y:S02]  /*2270*/  @P3 SEL R5, R6.reuse, R5, P0 ;  /* 0x0000000506053207 */ /* 0x040fe40000000000 */
[----:B------:R-:W-:Y:S02]  /*2280*/  @P5 SEL R14, R17, 0x1, !P3 ;  /* 0x00000001110e5807 */ /* 0x000fe40005800000 */
[C---:B------:R-:W-:Y:S02]  /*2290*/  @P3 SEL R9, R7.reuse, R9, P0 ;  /* 0x0000000907093207 */ /* 0x040fe40000000000 */
[----:B------:R-:W-:Y:S02]  /*22a0*/  SEL R5, R6, R5, !P5 ;  /* 0x0000000506057207 */ /* 0x000fe40006800000 */
[----:B------:R-:W-:Y:S02]  /*22b0*/  LOP3.LUT P2, RZ, R14, 0xff, RZ, 0xc0, !PT ;  /* 0x000000ff0eff7812 */ /* 0x000fe4000784c0ff */
[----:B------:R-:W-:-:S02]  /*22c0*/  SEL R7, R7, R9, !P5 ;  /* 0x0000000907077207 */ /* 0x000fc40006800000 */
[----:B--2---:R-:W-:-:S04]  /*22d0*/  ISETP.LT.U32.AND P0, PT, R2, R5, PT ;  /* 0x000000050200720c */ /* 0x004fc80003f01070 */
[----:B------:R-:W-:-:S04]  /*22e0*/  ISETP.LT.AND.EX P0, PT, R3, R7, PT, P0 ;  /* 0x000000070300720c */ /* 0x000fc80003f01300 */
[----:B------:R-:W-:Y:S02]  /*22f0*/  @P4 SEL R5, R2, R5, P0 ;  /* 0x0000000502054207 */ /* 0x000fe40000000000 */
[C---:B------:R-:W-:Y:S02]  /*2300*/  @P4 SEL R7, R3.reuse, R7, P0 ;  /* 0x0000000703074207 */ /* 0x040fe40000000000 */
[----:B------:R-:W-:Y:S02]  /*2310*/  @P2 SEL R26, R14, 0x1, !P4 ;  /* 0x000000010e1a2807 */ /* 0x000fe40006000000 */
[----:B------:R-:W-:Y:S02]  /*2320*/  SEL R24, R2, R5, !P2 ;  /* 0x0000000502187207 */ /* 0x000fe40005000000 */
[----:B------:R-:W-:Y:S01]  /*2330*/  SEL R3, R3, R7, !P2 ;  /* 0x0000000703037207 */ /* 0x000fe20005000000 */
[----:B------:R-:W-:Y:S06]  /*2340*/  BRA `(.L_x_289) ;  /* 0x0000003800a47947 */ /* 0x000fec0003800000 */
.L_x_276:
[----:B------:R-:W0:Y:S01]  /*2350*/  S2R R12, SR_LANEID ;  /* 0x00000000000c7919 */ /* 0x000e220000000000 */
[----:B------:R-:W-:Y:S01]  /*2360*/  LOP3.LUT R5, R4, 0x3e0, RZ, 0xc0, !PT ;  /* 0x000003e004057812 */ /* 0x000fe200078ec0ff */
[----:B------:R-:W-:Y:S04]  /*2370*/  BSSY.RECONVERGENT B1, `(.L_x_290) ;  /* 0x0000022000017945 */ /* 0x000fe80003800200 */
[----:B------:R-:W-:Y:S01]  /*2380*/  VIADD R7, R5, 0x20 ;  /* 0x0000002005077836 */ /* 0x000fe20000000000 */
[----:B------:R-:W-:-:S04]  /*2390*/  LOP3.LUT R5, RZ, R5, RZ, 0x33, !PT ;  /* 0x00000005ff057212 */ /* 0x000fc800078e33ff */
[----:B------:R-:W-:Y:S01]  /*23a0*/  ISETP.GT.U32.AND P0, PT, R7, R2, PT ;  /* 0x000000020700720c */ /* 0x000fe20003f04070 */
[----:B------:R-:W-:-:S05]  /*23b0*/  IMAD.IADD R5, R2, 0x1, R5 ;  /* 0x0000000102057824 */ /* 0x000fca00078e0205 */
[----:B------:R-:W-:-:S05]  /*23c0*/  SEL R5, R5, 0x1f, P0 ;  /* 0x0000001f05057807 */ /* 0x000fca0000000000 */
[----:B------:R1:W2:Y:S01]  /*23d0*/  SHFL.DOWN PT, R9, R24, 0x1, R5 ;  /* 0x0820000018097989 */ /* 0x0002a200000e0005 */
[CC--:B0-----:R-:W-:Y:S01]  /*23e0*/  ISETP.GE.AND P0, PT, R12.reuse, R5.reuse, PT ;  /* 0x000000050c00720c */ /* 0x0c1fe20003f06270 */
[C---:B------:R-:W-:Y:S01]  /*23f0*/  VIADD R6, R12.reuse, 0x2 ;  /* 0x000000020c067836 */ /* 0x040fe20000000000 */
[C---:B------:R-:W-:Y:S01]  /*2400*/  ISETP.NE.AND P1, PT, R12.reuse, RZ, PT ;  /* 0x000000ff0c00720c */ /* 0x040fe20003f25270 */
[C---:B------:R-:W-:Y:S02]  /*2410*/  VIADD R10, R12.reuse, 0x8 ;  /* 0x000000080c0a7836 */ /* 0x040fe40000000000 */
        /* <DEDUP_REMOVED lines=11> */
[----:B-1----:R-:W-:-:S04]  /*24d0*/  LOP3.LUT P4, R6, R26, 0xff, RZ, 0xc0, !PT ;  /* 0x000000ff1a067812 */ /* 0x002fc8000788c0ff */
[----:B------:R-:W-:-:S13]  /*24e0*/  PLOP3.LUT P0, PT, P4, P0, PT, 0x2f, 0xf2 ;  /* 0x0000000000f2781c */ /* 0x000fda0002700577 */
[----:B------:R-:W-:Y:S02]  /*24f0*/  @!P0 ISETP.LT.U32.AND P4, PT, R9, R24, PT ;  /* 0x000000180900820c */ /* 0x000fe40003f81070 */
[----:B------:R-:W-:Y:S02]  /*2500*/  @P0 ISETP.NE.AND P6, PT, R6, RZ, PT ;  /* 0x000000ff0600020c */ /* 0x000fe40003fc5270 */
[----:B------:R-:W-:Y:S02]  /*2510*/  @!P0 PRMT R26, R11, 0x7610, R26 ;  /* 0x000076100b1a8816 */ /* 0x000fe4000000001a */
[----:B0-----:R-:W-:Y:S02]  /*2520*/  @!P0 ISETP.LT.AND.EX P4, PT, R10, R3, PT, P4 ;  /* 0x000000030a00820c */ /* 0x001fe40003f81340 */
[----:B------:R-:W-:Y:S02]  /*2530*/  @P0 SEL R6, R7, R26, !P6 ;  /* 0x0000001a07060207 */ /* 0x000fe40007000000 */
[----:B------:R-:W-:-:S02]  /*2540*/  @!P0 SEL R24, R9, R24, P4 ;  /* 0x0000001809188207 */ /* 0x000fc40002000000 */
[----:B------:R-:W-:Y:S02]  /*2550*/  @!P0 SEL R3, R10, R3, P4 ;  /* 0x000000030a038207 */ /* 0x000fe40002000000 */
[----:B------:R-:W-:Y:S02]  /*2560*/  @P0 PRMT R26, R6, 0x7610, R26 ;  /* 0x00007610061a0816 */ /* 0x000fe4000000001a */
[----:B------:R-:W-:Y:S02]  /*2570*/  @P0 SEL R24, R9, R24, !P6 ;  /* 0x0000001809180207 */ /* 0x000fe40007000000 */
[----:B------:R-:W-:-:S07]  /*2580*/  @P0 SEL R3, R10, R3, !P6 ;  /* 0x000000030a030207 */ /* 0x000fce0007000000 */
.L_x_291:
[----:B------:R-:W-:Y:S05]  /*2590*/  BSYNC.RECONVERGENT B1 ;  /* 0x0000000000017941 */ /* 0x000fea0003800200 */
.L_x_290:
[----:B-1----:R-:W-:Y:S01]  /*25a0*/  LOP3.LUT R6, R26, 0xff, RZ, 0xc0, !PT ;  /* 0x000000ff1a067812 */ /* 0x002fe200078ec0ff */
[----:B------:R1:W2:Y:S01]  /*25b0*/  SHFL.DOWN PT, R9, R24, 0x2, R5 ;  /* 0x0840000018097989 */ /* 0x0002a200000e0005 */
[----:B------:R-:W-:Y:S01]  /*25c0*/  ISETP.GT.AND P4, PT, R8, R5, PT ;  /* 0x000000050800720c */ /* 0x000fe20003f84270 */
[----:B------:R-:W-:Y:S02]  /*25d0*/  BSSY.RECONVERGENT B1, `(.L_x_292) ;  /* 0x0000012000017945 */ /* 0x000fe40003800200 */
[----:B------:R1:W4:Y:S04]  /*25e0*/  SHFL.DOWN PT, R8, R3, 0x2, R5 ;  /* 0x0840000003087989 */ /* 0x00032800000e0005 */
[----:B---3--:R1:W3:Y:S01]  /*25f0*/  SHFL.DOWN PT, R7, R6, 0x2, R5 ;  /* 0x0840000006077989 */ /* 0x0082e200000e0005 */
[----:B------:R-:W-:Y:S05]  /*2600*/  @P5 BRA `(.L_x_293) ;  /* 0x0000000000385947 */ /* 0x000fea0003800000 */
[----:B---3--:R-:W-:Y:S01]  /*2610*/  LOP3.LUT P0, RZ, R7, 0xff, RZ, 0xc0, !PT ;  /* 0x000000ff07ff7812 */ /* 0x008fe2000780c0ff */
[----:B0-----:R-:W-:Y:S01]  /*2620*/  IMAD.MOV.U32 R10, RZ, RZ, 0x1 ;  /* 0x00000001ff0a7424 */ /* 0x001fe200078e00ff */
[----:B-1----:R-:W-:-:S04]  /*2630*/  LOP3.LUT P5, R6, R26, 0xff, RZ, 0xc0, !PT ;  /* 0x000000ff1a067812 */ /* 0x002fc800078ac0ff */
[----:B------:R-:W-:-:S13]  /*2640*/  PLOP3.LUT P0, PT, P5, P0, PT, 0x2f, 0xf2 ;  /* 0x0000000000f2781c */ /* 0x000fda0002f00577 */
[----:B--2---:R-:W-:Y:S02]  /*2650*/  @!P0 ISETP.LT.U32.AND P5, PT, R9, R24, PT ;  /* 0x000000180900820c */ /* 0x004fe40003fa1070 */
[----:B------:R-:W-:Y:S02]  /*2660*/  @P0 ISETP.NE.AND P6, PT, R6, RZ, PT ;  /* 0x000000ff0600020c */ /* 0x000fe40003fc5270 */
[----:B------:R-:W-:Y:S02]  /*2670*/  @!P0 PRMT R26, R10, 0x7610, R26 ;  /* 0x000076100a1a8816 */ /* 0x000fe4000000001a */
[----:B----4-:R-:W-:Y:S02]  /*2680*/  @!P0 ISETP.LT.AND.EX P5, PT, R8, R3, PT, P5 ;  /* 0x000000030800820c */ /* 0x010fe40003fa1350 */
[----:B------:R-:W-:Y:S02]  /*2690*/  @P0 SEL R6, R7, R26, !P6 ;  /* 0x0000001a07060207 */ /* 0x000fe40007000000 */
[----:B------:R-:W-:-:S02]  /*26a0*/  @!P0 SEL R24, R9, R24, P5 ;  /* 0x0000001809188207 */ /* 0x000fc40002800000 */
[----:B------:R-:W-:Y:S02]  /*26b0*/  @!P0 SEL R3, R8, R3, P5 ;  /* 0x0000000308038207 */ /* 0x000fe40002800000 */
[----:B------:R-:W-:Y:S02]  /*26c0*/  @P0 PRMT R26, R6, 0x7610, R26 ;  /* 0x00007610061a0816 */ /* 0x000fe4000000001a */
[----:B------:R-:W-:Y:S02]  /*26d0*/  @P0 SEL R24, R9, R24, !P6 ;  /* 0x0000001809180207 */ /* 0x000fe40007000000 */
[----:B------:R-:W-:-:S07]  /*26e0*/  @P0 SEL R3, R8, R3, !P6 ;  /* 0x0000000308030207 */ /* 0x000fce0007000000 */
.L_x_293:
[----:B------:R-:W-:Y:S05]  /*26f0*/  BSYNC.RECONVERGENT B1 ;  /* 0x0000000000017941 */ /* 0x000fea0003800200 */
.L_x_292:
[----:B-1----:R-:W-:Y:S01]  /*2700*/  LOP3.LUT R6, R26, 0xff, RZ, 0xc0, !PT ;  /* 0x000000ff1a067812 */ /* 0x002fe200078ec0ff */
[----:B--2---:R1:W2:Y:S01]  /*2710*/  SHFL.DOWN PT, R9, R24, 0x4, R5 ;  /* 0x0880000018097989 */ /* 0x0042a200000e0005 */
[----:B------:R-:W-:Y:S03]  /*2720*/  BSSY.RECONVERGENT B1, `(.L_x_294) ;  /* 0x0000012000017945 */ /* 0x000fe60003800200 */
[----:B----4-:R1:W4:Y:S04]  /*2730*/  SHFL.DOWN PT, R8, R3, 0x4, R5 ;  /* 0x0880000003087989 */ /* 0x01032800000e0005 */
        /* <DEDUP_REMOVED lines=16> */
.L_x_295:
[----:B------:R-:W-:Y:S05]  /*2840*/  BSYNC.RECONVERGENT B1 ;  /* 0x0000000000017941 */ /* 0x000fea0003800200 */
.L_x_294:
        /* <DEDUP_REMOVED lines=20> */
.L_x_297:
[----:B------:R-:W-:Y:S05]  /*2990*/  BSYNC.RECONVERGENT B1 ;  /* 0x0000000000017941 */ /* 0x000fea0003800200 */
.L_x_296:
[----:B----4-:R-:W-:Y:S01]  /*29a0*/  LOP3.LUT R8, R26, 0xff, RZ, 0xc0, !PT ;  /* 0x000000ff1a087812 */ /* 0x010fe200078ec0ff */
[----:B--2---:R2:W4:Y:S01]  /*29b0*/  SHFL.DOWN PT, R9, R24, 0x10, R5 ;  /* 0x0a00000018097989 */ /* 0x00452200000e0005 */
[----:B------:R-:W-:Y:S03]  /*29c0*/  BSSY.RECONVERGENT B1, `(.L_x_298) ;  /* 0x0000012000017945 */ /* 0x000fe60003800200 */
[----:B---3--:R2:W3:Y:S04]  /*29d0*/  SHFL.DOWN PT, R7, R8, 0x10, R5 ;  /* 0x0a00000008077989 */ /* 0x0084e800000e0005 */
[----:B-1----:R2:W1:Y:S01]  /*29e0*/  SHFL.DOWN PT, R6, R3, 0x10, R5 ;  /* 0x0a00000003067989 */ /* 0x00246200000e0005 */
[----:B------:R-:W-:Y:S05]  /*29f0*/  @P4 BRA `(.L_x_299) ;  /* 0x0000000000384947 */ /* 0x000fea0003800000 */
[----:B---3--:R-:W-:Y:S01]  /*2a00*/  LOP3.LUT P0, RZ, R7, 0xff, RZ, 0xc0, !PT ;  /* 0x000000ff07ff7812 */ /* 0x008fe2000780c0ff */
[----:B--2---:R-:W-:Y:S01]  /*2a10*/  IMAD.MOV.U32 R8, RZ, RZ, 0x1 ;  /* 0x00000001ff087424 */ /* 0x004fe200078e00ff */
[----:B------:R-:W-:-:S04]  /*2a20*/  LOP3.LUT P2, R5, R26, 0xff, RZ, 0xc0, !PT ;  /* 0x000000ff1a057812 */ /* 0x000fc8000784c0ff */
[----:B------:R-:W-:-:S13]  /*2a30*/  PLOP3.LUT P0, PT, P2, P0, PT, 0x2f, 0xf2 ;  /* 0x0000000000f2781c */ /* 0x000fda0001700577 */
[----:B----4-:R-:W-:Y:S02]  /*2a40*/  @!P0 ISETP.LT.U32.AND P2, PT, R9, R24, PT ;  /* 0x000000180900820c */ /* 0x010fe40003f41070 */
[----:B------:R-:W-:Y:S02]  /*2a50*/  @P0 ISETP.NE.AND P3, PT, R5, RZ, PT ;  /* 0x000000ff0500020c */ /* 0x000fe40003f65270 */
[----:B------:R-:W-:Y:S02]  /*2a60*/  @!P0 PRMT R26, R8, 0x7610, R26 ;  /* 0x00007610081a8816 */ /* 0x000fe4000000001a */
[----:B-1----:R-:W-:Y:S02]  /*2a70*/  @!P0 ISETP.LT.AND.EX P2, PT, R6, R3, PT, P2 ;  /* 0x000000030600820c */ /* 0x002fe40003f41320 */
[----:B------:R-:W-:Y:S02]  /*2a80*/  @P0 SEL R5, R7, R26, !P3 ;  /* 0x0000001a07050207 */ /* 0x000fe40005800000 */
[----:B------:R-:W-:-:S02]  /*2a90*/  @!P0 SEL R24, R9, R24, P2 ;  /* 0x0000001809188207 */ /* 0x000fc40001000000 */
[C---:B------:R-:W-:Y:S02]  /*2aa0*/  @!P0 SEL R3, R6.reuse, R3, P2 ;  /* 0x0000000306038207 */ /* 0x040fe40001000000 */
[----:B------:R-:W-:Y:S02]  /*2ab0*/  @P0 PRMT R26, R5, 0x7610, R26 ;  /* 0x00007610051a0816 */ /* 0x000fe4000000001a */
[----:B------:R-:W-:Y:S02]  /*2ac0*/  @P0 SEL R24, R9, R24, !P3 ;  /* 0x0000001809180207 */ /* 0x000fe40005800000 */
[----:B------:R-:W-:-:S07]  /*2ad0*/  @P0 SEL R3, R6, R3, !P3 ;  /* 0x0000000306030207 */ /* 0x000fce0005800000 */
.L_x_299:
[----:B------:R-:W-:Y:S05]  /*2ae0*/  BSYNC.RECONVERGENT B1 ;  /* 0x0000000000017941 */ /* 0x000fea0003800200 */
.L_x_298:
[----:B------:R-:W-:Y:S04]  /*2af0*/  BSSY.RECONVERGENT B1, `(.L_x_300) ;  /* 0x000000b000017945 */ /* 0x000fe80003800200 */
[----:B------:R-:W-:Y:S05]  /*2b00*/  @P1 BRA `(.L_x_301) ;  /* 0x0000000000241947 */ /* 0x000fea0003800000 */
[----:B---3--:R-:W3:Y:S01]  /*2b10*/  S2R R7, SR_CgaCtaId ;  /* 0x0000000000077919 */ /* 0x008ee20000008800 */
[----:B-1----:R-:W-:Y:S01]  /*2b20*/  MOV R6, 0x400 ;  /* 0x0000040000067802 */ /* 0x002fe20000000f00 */
[----:B------:R-:W-:Y:S01]  /*2b30*/  IMAD.MOV.U32 R25, RZ, RZ, R3 ;  /* 0x000000ffff197224 */ /* 0x000fe200078e0003 */
[----:B--2---:R-:W-:-:S04]  /*2b40*/  SHF.R.U32.HI R5, RZ, 0x1, R4 ;  /* 0x00000001ff057819 */ /* 0x004fc80000011604 */
[----:B------:R-:W-:Y:S02]  /*2b50*/  LOP3.LUT R5, R5, 0x1f0, RZ, 0xc0, !PT ;  /* 0x000001f005057812 */ /* 0x000fe400078ec0ff */
[----:B---3--:R-:W-:-:S05]  /*2b60*/  LEA R6, R7, R6, 0x18 ;  /* 0x0000000607067211 */ /* 0x008fca00078ec0ff */
[----:B------:R-:W-:-:S05]  /*2b70*/  IMAD.IADD R5, R5, 0x1, R6 ;  /* 0x0000000105057824 */ /* 0x000fca00078e0206 */
[----:B------:R1:W-:Y:S04]  /*2b80*/  STS.64 [R5+0x10], R24 ;  /* 0x0000101805007388 */ /* 0x0003e80000000a00 */
[----:B------:R1:W-:Y:S02]  /*2b90*/  STS.U8 [R5+0x8], R26 ;  /* 0x0000081a05007388 */ /* 0x0003e40000000000 */
.L_x_301:
[----:B------:R-:W-:Y:S05]  /*2ba0*/  BSYNC.RECONVERGENT B1 ;  /* 0x0000000000017941 */ /* 0x000fea0003800200 */
.L_x_300:
[----:B------:R-:W-:Y:S01]  /*2bb0*/  BAR.SYNC.DEFER_BLOCKING 0x0 ;  /* 0x0000000000007b1d */ /* 0x000fe20000010000 */
[----:B------:R-:W-:-:S13]  /*2bc0*/  ISETP.NE.AND P1, PT, R4, RZ, PT ;  /* 0x000000ff0400720c */ /* 0x000fda0003f25270 */
[----:B------:R-:W-:Y:S05]  /*2bd0*/  @P1 BRA `(.L_x_289) ;  /* 0x0000003000801947 */ /* 0x000fea0003800000 */
[C---:B------:R-:W-:Y:S02]  /*2be0*/  ISETP.GE.U32.AND P0, PT, R2.reuse, 0x21, PT ;  /* 0x000000210200780c */ /* 0x040fe40003f06070 */
[C---:B------:R-:W-:Y:S02]  /*2bf0*/  ISETP.GE.U32.AND P2, PT, R2.reuse, 0x41, PT ;  /* 0x000000410200780c */ /* 0x040fe40003f46070 */
[C---:B------:R-:W-:Y:S02]  /*2c00*/  ISETP.GE.U32.AND P3, PT, R2.reuse, 0x61, PT ;  /* 0x000000610200780c */ /* 0x040fe40003f66070 */
[----:B------:R-:W-:-:S07]  /*2c10*/  ISETP.GE.U32.AND P4, PT, R2, 0x81, PT ;  /* 0x000000810200780c */ /* 0x000fce0003f86070 */
[----:B------:R-:W-:Y:S06]  /*2c20*/  @!P0 BRA `(.L_x_302) ;  /* 0x00000000003c8947 */ /* 0x000fec0003800000 */
[----:B------:R-:W5:Y:S01]  /*2c30*/  S2UR UR5, SR_CgaCtaId ;  /* 0x00000000000579c3 */ /* 0x000f620000008800 */
[----:B------:R-:W-:Y:S01]  /*2c40*/  UMOV UR4, 0x400 ;  /* 0x0000040000047882 */ /* 0x000fe20000000000 */
[----:B------:R-:W-:Y:S01]  /*2c50*/  LOP3.LUT P5, RZ, R26, 0xff, RZ, 0xc0, !PT ;  /* 0x000000ff1aff7812 */ /* 0x000fe200078ac0ff */
[----:B-----5:R-:W-:-:S09]  /*2c60*/  ULEA UR4, UR5, UR4, 0x18 ;  /* 0x0000000405047291 */ /* 0x020fd2000f8ec0ff */
[----:B-1----:R-:W1:Y:S04]  /*2c70*/  LDS.U8 R6, [UR4+0x18] ;  /* 0x00001804ff067984 */ /* 0x002e680008000000 */
[----:B--2---:R-:W2:Y:S01]  /*2c80*/  LDS.64 R4, [UR4+0x20] ;  /* 0x00002004ff047984 */ /* 0x004ea20008000a00 */
[----:B-1----:R-:W-:Y:S02]  /*2c90*/  ISETP.NE.AND P6, PT, R6, RZ, PT ;  /* 0x000000ff0600720c */ /* 0x002fe40003fc5270 */
        /* <DEDUP_REMOVED lines=8> */
.L_x_302:
[----:B------:R-:W-:Y:S01]  /*2d20*/  ISETP.GE.U32.AND P5, PT, R2, 0xa1, PT ;  /* 0x000000a10200780c */ /* 0x000fe20003fa6070 */
[----:B------:R-:W-:-:S12]  /*2d30*/  @!P2 BRA `(.L_x_303) ;  /* 0x00000000003ca947 */ /* 0x000fd80003800000 */
        /* <DEDUP_REMOVED lines=15> */
.L_x_303:
        /* <DEDUP_REMOVED lines=17> */
.L_x_304:
[----:B------:R-:W-:Y:S01]  /*2f40*/  ISETP.GE.U32.AND P3, PT, R2, 0xe1, PT ;  /* 0x000000e10200780c */ /* 0x000fe20003f66070 */
[----:B------:R-:W-:-:S12]  /*2f50*/  @!P4 BRA `(.L_x_305) ;  /* 0x00000000003cc947 */ /* 0x000fd80003800000 */
[----:B------:R-:W5:Y:S01]  /*2f60*/  S2UR UR5, SR_CgaCtaId ;  /* 0x00000000000579c3 */ /* 0x000f620000008800 */
[----:B------:R-:W-:Y:S01]  /*2f70*/  UMOV UR4, 0x400 ;  /* 0x0000040000047882 */ /* 0x000fe20000000000 */
[----:B------:R-:W-:Y:S01]  /*2f80*/  LOP3.LUT P4, RZ, R26, 0xff, RZ, 0xc0, !PT ;  /* 0x000000ff1aff7812 */ /* 0x000fe2000788c0ff */
[----:B-----5:R-:W-:-:S09]  /*2f90*/  ULEA UR4, UR5, UR4, 0x18 ;  /* 0x0000000405047291 */ /* 0x020fd2000f8ec0ff */
[----:B------:R-:W5:Y:S04]  /*2fa0*/  LDS.U8 R2, [UR4+0x48] ;  /* 0x00004804ff027984 */ /* 0x000f680008000000 */
[----:B-12---:R-:W1:Y:S01]  /*2fb0*/  LDS.64 R4, [UR4+0x50] ;  /* 0x00005004ff047984 */ /* 0x006e620008000a00 */
[----:B-----5:R-:W-:Y:S02]  /*2fc0*/  ISETP.NE.AND P6, PT, R2, RZ, PT ;  /* 0x000000ff0200720c */ /* 0x020fe40003fc5270 */
[----:B-1----:R-:W-:Y:S02]  /*2fd0*/  ISETP.LT.U32.AND P0, PT, R4, R24, PT ;  /* 0x000000180400720c */ /* 0x002fe40003f01070 */
[----:B------:R-:W-:Y:S02]  /*2fe0*/  @P4 SEL R2, R26, 0x1, !P6 ;  /* 0x000000011a024807 */ /* 0x000fe40007000000 */
[----:B------:R-:W-:-:S02]  /*2ff0*/  ISETP.LT.AND.EX P0, PT, R5, R3, PT, P0 ;  /* 0x000000030500720c */ /* 0x000fc40003f01300 */
[----:B------:R-:W-:-:S05]  /*3000*/  PRMT R26, R2, 0x7610, R26 ;  /* 0x00007610021a7816 */ /* 0x000fca000000001a */
[C---:B------:R-:W-:Y:S02]  /*3010*/  @P6 SEL R24, R4.reuse, R24, P0 ;  /* 0x0000001804186207 */ /* 0x040fe40000000000 */
[C---:B------:R-:W-:Y:S02]  /*3020*/  @P6 SEL R3, R5.reuse, R3, P0 ;  /* 0x0000000305036207 */ /* 0x040fe40000000000 */
[----:B------:R-:W-:Y:S02]  /*3030*/  SEL R24, R4, R24, !P4 ;  /* 0x0000001804187207 */ /* 0x000fe40006000000 */
[----:B------:R-:W-:-:S07]  /*3040*/  SEL R3, R5, R3, !P4 ;  /* 0x0000000305037207 */ /* 0x000fce0006000000 */
.L_x_305:
[----:B------:R-:W-:Y:S05]  /*3050*/  @!P5 BRA `(.L_x_306) ;  /* 0x00000000003cd947 */ /* 0x000fea0003800000 */
        /* <DEDUP_REMOVED lines=15> */
.L_x_306:
        /* <DEDUP_REMOVED lines=16> */
.L_x_307:
        /* <DEDUP_REMOVED lines=17> */
.L_x_265:
[----:B------:R-:W0:Y:S01]  /*3360*/  S2R R4, SR_TID.X ;  /* 0x0000000000047919 */ /* 0x000e220000002100 */
[----:B------:R-:W1:Y:S01]  /*3370*/  LDCU.128 UR8, c[0x0][0x380] ;  /* 0x00007000ff0877ac */ /* 0x000e620008000c00 */
[----:B------:R-:W2:Y:S01]  /*3380*/  LDCU.64 UR6, c[0x0][0x3a0] ;  /* 0x00007400ff0677ac */ /* 0x000ea20008000a00 */
[----:B------:R-:W3:Y:S01]  /*3390*/  LDCU UR4, c[0x0][0x3cc] ;  /* 0x00007980ff0477ac */ /* 0x000ee20008000800 */
        /* <DEDUP_REMOVED lines=8> */
[----:B------:R-:W4:Y:S04]  /*3420*/  LDG.E R5, desc[UR12][R10.64] ;  /* 0x0000000c0a057981 */ /* 0x000f28000c1e1900 */
[----:B------:R-:W4:Y:S04]  /*3430*/  LDG.E R8, desc[UR12][R12.64] ;  /* 0x0000000c0c087981 */ /* 0x000f28000c1e1900 */
[----:B------:R-:W5:Y:S04]  /*3440*/  LDG.E R6, desc[UR12][R10.64+0x800] ;  /* 0x0008000c0a067981 */ /* 0x000f68000c1e1900 */
[----:B------:R-:W5:Y:S04]  /*3450*/  LDG.E R3, desc[UR12][R12.64+0x800] ;  /* 0x0008000c0c037981 */ /* 0x000f68000c1e1900 */
[----:B------:R-:W5:Y:S04]  /*3460*/  LDG.E R14, desc[UR12][R10.64+0x400] ;  /* 0x0004000c0a0e7981 */ /* 0x000f68000c1e1900 */
[----:B------:R-:W5:Y:S04]  /*3470*/  LDG.E R15, desc[UR12][R12.64+0x400] ;  /* 0x0004000c0c0f7981 */ /* 0x000f68000c1e1900 */
[----:B------:R0:W5:Y:S04]  /*3480*/  LDG.E R7, desc[UR12][R10.64+0xc00] ;  /* 0x000c000c0a077981 */ /* 0x000168000c1e1900 */
[----:B------:R1:W5:Y:S01]  /*3490*/  LDG.E R16, desc[UR12][R12.64+0xc00] ;  /* 0x000c000c0c107981 */ /* 0x000362000c1e1900 */
[----:B--2---:R-:W-:-:S02]  /*34a0*/  IADD3 R19, P1, PT, R9, UR6, RZ ;  /* 0x0000000609137c10 */ /* 0x004fc4000ff3e0ff */
[----:B----4-:R-:W-:Y:S01]  /*34b0*/  ISETP.NE.AND P0, PT, R5, R8, PT ;  /* 0x000000080500720c */ /* 0x010fe20003f05270 */
[C---:B------:R-:W-:Y:S02]  /*34c0*/  VIADD R5, R4.reuse, 0x100 ;  /* 0x0000010004057836 */ /* 0x040fe40000000000 */
[----:B------:R-:W-:-:S03]  /*34d0*/  VIADD R8, R4, 0x200 ;  /* 0x0000020004087836 */ /* 0x000fc60000000000 */
[----:B------:R-:W-:Y:S01]  /*34e0*/  SEL R24, R4, R5, P0 ;  /* 0x0000000504187207 */ /* 0x000fe20000000000 */
[----:B------:R-:W-:Y:S01]  /*34f0*/  IMAD.U32 R5, RZ, RZ, UR7 ;  /* 0x00000007ff057e24 */ /* 0x000fe2000f8e00ff */
[-C--:B------:R-:W-:Y:S01]  /*3500*/  IADD3 R17, P3, PT, R8, R19.reuse, RZ ;  /* 0x0000001308117210 */ /* 0x080fe20007f7e0ff */
[----:B---3--:R-:W-:Y:S01]  /*3510*/  IMAD.U32 R8, RZ, RZ, UR4 ;  /* 0x00000004ff087e24 */ /* 0x008fe2000f8e00ff */
[----:B------:R-:W-:Y:S01]  /*3520*/  IADD3 R24, P4, PT, R24, R19, RZ ;  /* 0x0000001318187210 */ /* 0x000fe20007f9e0ff */
[----:B0-----:R-:W-:Y:S01]  /*3530*/  IMAD.X R10, RZ, RZ, R5, P1 ;  /* 0x000000ffff0a7224 */ /* 0x001fe200008e0605 */
[----:B-----5:R-:W-:Y:S02]  /*3540*/  ISETP.NE.AND P2, PT, R6, R3, PT ;  /* 0x000000030600720c */ /* 0x020fe40003f45270 */
[C---:B------:R-:W-:Y:S01]  /*3550*/  ISETP.LT.U32.AND P1, PT, R17.reuse, R24, PT ;  /* 0x000000181100720c */ /* 0x040fe20003f21070 */
[--C-:B-1----:R-:W-:Y:S01]  /*3560*/  IMAD.X R13, RZ, RZ, R10.reuse, P3 ;  /* 0x000000ffff0d7224 */ /* 0x102fe200018e060a */
[----:B------:R-:W-:Y:S01]  /*3570*/  ISETP.NE.OR P0, PT, R14, R15, P0 ;  /* 0x0000000f0e00720c */ /* 0x000fe20000705670 */
[----:B------:R-:W-:Y:S01]  /*3580*/  IMAD.X R10, RZ, RZ, R10, P4 ;  /* 0x000000ffff0a7224 */ /* 0x000fe200020e060a */
[----:B------:R-:W-:-:S04]  /*3590*/  IADD3 R11, P3, PT, R17, 0x100, RZ ;  /* 0x00000100110b7810 */ /* 0x000fc80007f7e0ff */
[----:B------:R-:W-:-:S04]  /*35a0*/  ISETP.LT.AND.EX P1, PT, R13, R10, PT, P1 ;  /* 0x0000000a0d00720c */ /* 0x000fc80003f21310 */
[----:B------:R-:W-:Y:S02]  /*35b0*/  @P2 SEL R24, R17, R24, P1 ;  /* 0x0000001811182207 */ /* 0x000fe40000800000 */
[----:B------:R-:W-:Y:S02]  /*35c0*/  @P2 SEL R10, R13, R10, P1 ;  /* 0x0000000a0d0a2207 */ /* 0x000fe40000800000 */
[----:B------:R-:W-:Y:S02]  /*35d0*/  SEL R24, R24, R17, P0 ;  /* 0x0000001118187207 */ /* 0x000fe40000000000 */
[----:B------:R-:W-:Y:S01]  /*35e0*/  SEL R10, R10, R13, P0 ;  /* 0x0000000d0a0a7207 */ /* 0x000fe20000000000 */
[----:B------:R-:W-:Y:S01]  /*35f0*/  IMAD.X R13, RZ, RZ, R13, P3 ;  /* 0x000000ffff0d7224 */ /* 0x000fe200018e060d */
[----:B------:R-:W-:Y:S01]  /*3600*/  ISETP.NE.OR P0, PT, R6, R3, P0 ;  /* 0x000000030600720c */ /* 0x000fe20000705670 */
[----:B------:R-:W-:Y:S01]  /*3610*/  IMAD.SHL.U32 R6, R8, 0x400, RZ ;  /* 0x0000040008067824 */ /* 0x000fe200078e00ff */
[----:B------:R-:W-:-:S02]  /*3620*/  ISETP.NE.AND P2, PT, R7, R16, PT ;  /* 0x000000100700720c */ /* 0x000fc40003f45270 */
[----:B------:R-:W-:Y:S02]  /*3630*/  ISETP.LT.U32.AND P1, PT, R11, R24, PT ;  /* 0x000000180b00720c */ /* 0x000fe40003f21070 */
[----:B------:R-:W-:Y:S02]  /*3640*/  ISETP.GE.U32.AND P4, PT, R2, R6, PT ;  /* 0x000000060200720c */ /* 0x000fe40003f86070 */
[----:B------:R-:W-:Y:S02]  /*3650*/  ISETP.LT.AND.EX P1, PT, R13, R10, PT, P1 ;  /* 0x0000000a0d00720c */ /* 0x000fe40003f21310 */
[----:B------:R-:W-:-:S04]  /*3660*/  ISETP.NE.OR P3, PT, R7, R16, P0 ;  /* 0x000000100700720c */ /* 0x000fc80000765670 */
[----:B------:R-:W-:Y:S02]  /*3670*/  SEL R26, RZ, 0x1, !P3 ;  /* 0x00000001ff1a7807 */ /* 0x000fe40005800000 */
[----:B------:R-:W-:Y:S02]  /*3680*/  @P2 SEL R24, R11, R24, P1 ;  /* 0x000000180b182207 */ /* 0x000fe40000800000 */
[----:B------:R-:W-:Y:S02]  /*3690*/  @P2 SEL R10, R13, R10, P1 ;  /* 0x0000000a0d0a2207 */ /* 0x000fe40000800000 */
[----:B------:R-:W-:Y:S02]  /*36a0*/  SEL R24, R24, R11, P0 ;  /* 0x0000000b18187207 */ /* 0x000fe40000000000 */
[----:B------:R-:W-:Y:S01]  /*36b0*/  SEL R3, R10, R13, P0 ;  /* 0x0000000d0a037207 */ /* 0x000fe20000000000 */
[----:B------:R-:W-:Y:S06]  /*36c0*/  @!P4 BRA `(.L_x_308) ;  /* 0x000000180088c947 */ /* 0x000fec0003800000 */
[----:B------:R-:W-:Y:S01]  /*36d0*/  UIADD3 UR7, UPT, UPT, UR5, -0x400, URZ ;  /* 0xfffffc0005077890 */ /* 0x000fe2000fffe0ff */
[C-C-:B------:R-:W-:Y:S01]  /*36e0*/  IMAD.IADD R7, R9.reuse, 0x1, R6.reuse ;  /* 0x0000000109077824 */ /* 0x140fe200078e0206 */
[-C--:B------:R-:W-:Y:S01]  /*36f0*/  LOP3.LUT R11, RZ, R4.reuse, RZ, 0x33, !PT ;  /* 0x00000004ff0b7212 */ /* 0x080fe200078e33ff */
[----:B------:R-:W0:Y:S01]  /*3700*/  LDCU.64 UR8, c[0x0][0x3a0] ;  /* 0x00007400ff0877ac */ /* 0x000e220008000a00 */
[----:B------:R-:W-:Y:S02]  /*3710*/  IADD3 R10, PT, PT, R9, R4, R6 ;  /* 0x00000004090a7210 */ /* 0x000fe40007ffe006 */
[----:B------:R-:W-:Y:S01]  /*3720*/  ISETP.GT.U32.AND P0, PT, R7, UR7, PT ;  /* 0x0000000707007c0c */ /* 0x000fe2000bf04070 */
[----:B------:R-:W1:Y:S01]  /*3730*/  LDCU.64 UR10, c[0x0][0x3c8] ;  /* 0x00007900ff0a77ac */ /* 0x000e620008000a00 */
[----:B------:R-:W-:Y:S01]  /*3740*/  IADD3 R2, PT, PT, -R6, UR5, R11 ;  /* 0x0000000506027c10 */ /* 0x000fe2000fffe10b */
[----:B------:R-:W-:Y:S01]  /*3750*/  VIADD R10, R10, 0x400 ;  /* 0x000004000a0a7836 */ /* 0x000fe20000000000 */
[----:B------:R-:W-:-:S03]  /*3760*/  UMOV UR4, URZ ;  /* 0x000000ff00047c82 */ /* 0x000fc60008000000 */
[----:B------:R-:W-:Y:S02]  /*3770*/  IMAD.IADD R11, R2, 0x1, -R9 ;  /* 0x00000001020b7824 */ /* 0x000fe400078e0a09 */
[----:B------:R-:W-:-:S04]  /*3780*/  IMAD.MOV.U32 R9, RZ, RZ, R6 ;  /* 0x000000ffff097224 */ /* 0x000fc800078e0006 */
[----:B------:R-:W-:Y:S05]  /*3790*/  @P0 BRA `(.L_x_309) ;  /* 0x0000000400380947 */ /* 0x000fea0003800000 */
.L_x_310:
[----:B------:R-:W2:Y:S01]  /*37a0*/  LDC.64 R8, c[0x0][0x380] ;  /* 0x0000e000ff087b82 */ /* 0x000ea20000000a00 */
[----:B------:R-:W-:-:S07]  /*37b0*/  IMAD.IADD R5, R4, 0x1, R7 ;  /* 0x0000000104057824 */ /* 0x000fce00078e0207 */
[----:B------:R-:W3:Y:S01]  /*37c0*/  LDC.64 R12, c[0x0][0x388] ;  /* 0x0000e200ff0c7b82 */ /* 0x000ee20000000a00 */
[----:B--2---:R-:W-:-:S05]  /*37d0*/  IMAD.WIDE.U32 R8, R5, 0x4, R8 ;  /* 0x0000000405087825 */ /* 0x004fca00078e0008 */
[----:B------:R-:W2:Y:S01]  /*37e0*/  LDG.E R14, desc[UR12][R8.64] ;  /* 0x0000000c080e7981 */ /* 0x000ea2000c1e1900 */
[----:B---3--:R-:W-:-:S03]  /*37f0*/  IMAD.WIDE.U32 R12, R5, 0x4, R12 ;  /* 0x00000004050c7825 */ /* 0x008fc600078e000c */
[----:B------:R-:W3:Y:S04]  /*3800*/  LDG.E R16, desc[UR12][R8.64+0x400] ;  /* 0x0004000c08107981 */ /* 0x000ee8000c1e1900 */
[----:B------:R-:W2:Y:S04]  /*3810*/  LDG.E R19, desc[UR12][R12.64] ;  /* 0x0000000c0c137981 */ /* 0x000ea8000c1e1900 */
[----:B------:R-:W3:Y:S04]  /*3820*/  LDG.E R21, desc[UR12][R12.64+0x400] ;  /* 0x0004000c0c157981 */ /* 0x000ee8000c1e1900 */
[----:B------:R-:W4:Y:S04]  /*3830*/  LDG.E R6, desc[UR12][R8.64+0x800] ;  /* 0x0008000c08067981 */ /* 0x000f28000c1e1900 */
[----:B------:R-:W4:Y:S04]  /*3840*/  LDG.E R17, desc[UR12][R12.64+0x800] ;  /* 0x0008000c0c117981 */ /* 0x000f28000c1e1900 */
[----:B------:R5:W4:Y:S04]  /*3850*/  LDG.E R2, desc[UR12][R8.64+0xc00] ;  /* 0x000c000c08027981 */ /* 0x000b28000c1e1900 */
[----:B------:R3:W4:Y:S01]  /*3860*/  LDG.E R15, desc[UR12][R12.64+0xc00] ;  /* 0x000c000c0c0f7981 */ /* 0x000722000c1e1900 */
[----:B0-----:R-:W-:Y:S01]  /*3870*/  UMOV UR6, UR8 ;  /* 0x0000000800067c82 */ /* 0x001fe20008000000 */
[----:B------:R-:W-:Y:S01]  /*3880*/  LOP3.LUT P4, RZ, R26, 0xff, RZ, 0xc0, !PT ;  /* 0x000000ff1aff7812 */ /* 0x000fe2000788c0ff */
[----:B------:R-:W-:Y:S01]  /*3890*/  IMAD.MOV.U32 R18, RZ, RZ, R3 ;  /* 0x000000ffff127224 */ /* 0x000fe200078e0003 */
[----:B-1----:R-:W-:Y:S01]  /*38a0*/  UMOV UR5, UR10 ;  /* 0x0000000a00057c82 */ /* 0x002fe20008000000 */
[----:B--2---:R-:W-:-:S02]  /*38b0*/  ISETP.NE.AND P2, PT, R14, R19, PT ;  /* 0x000000130e00720c */ /* 0x004fc40003f45270 */
[----:B------:R-:W-:Y:S01]  /*38c0*/  IADD3 R14, P1, PT, R5, UR6, RZ ;  /* 0x00000006050e7c10 */ /* 0x000fe2000ff3e0ff */
[----:B------:R-:W-:-:S03]  /*38d0*/  IMAD.U32 R5, RZ, RZ, UR9 ;  /* 0x00000009ff057e24 */ /* 0x000fc6000f8e00ff */
[----:B------:R-:W-:Y:S01]  /*38e0*/  ISETP.LT.U32.AND P0, PT, R14, R24, PT ;  /* 0x000000180e00720c */ /* 0x000fe20003f01070 */
[----:B------:R-:W-:-:S05]  /*38f0*/  IMAD.X R3, RZ, RZ, R5, P1 ;  /* 0x000000ffff037224 */ /* 0x000fca00008e0605 */
[----:B------:R-:W-:Y:S02]  /*3900*/  ISETP.LT.AND.EX P0, PT, R3, R18, PT, P0 ;  /* 0x000000120300720c */ /* 0x000fe40003f01300 */
[----:B-----5:R-:W-:Y:S02]  /*3910*/  SEL R8, RZ, 0x1, !P2 ;  /* 0x00000001ff087807 */ /* 0x020fe40005000000 */
[C---:B------:R-:W-:Y:S01]  /*3920*/  @P2 SEL R24, R14.reuse, R24, P0 ;  /* 0x000000180e182207 */ /* 0x040fe20000000000 */
[----:B------:R-:W-:Y:S01]  /*3930*/  VIADD R19, R14, 0x100 ;  /* 0x000001000e137836 */ /* 0x000fe20000000000 */
[----:B------:R-:W-:Y:S02]  /*3940*/  @P4 SEL R8, R26, 0x1, !P2 ;  /* 0x000000011a084807 */ /* 0x000fe40005000000 */
[----:B------:R-:W-:Y:S02]  /*3950*/  IADD3 RZ, P5, PT, R14, 0x100, RZ ;  /* 0x000001000eff7810 */ /* 0x000fe40007fbe0ff */
[----:B---3--:R-:W-:-:S02]  /*3960*/  ISETP.NE.AND P3, PT, R16, R21, PT ;  /* 0x000000151000720c */ /* 0x008fc40003f65270 */
[C---:B------:R-:W-:Y:S02]  /*3970*/  @P2 SEL R18, R3.reuse, R18, P0 ;  /* 0x0000001203122207 */ /* 0x040fe40000000000 */
[----:B------:R-:W-:Y:S01]  /*3980*/  SEL R24, R14, R24, !P4 ;  /* 0x000000180e187207 */ /* 0x000fe20006000000 */
[----:B------:R-:W-:Y:S01]  /*3990*/  IMAD.X R12, RZ, RZ, R3, P5 ;  /* 0x000000ffff0c7224 */ /* 0x000fe200028e0603 */
[----:B------:R-:W-:Y:S02]  /*39a0*/  LOP3.LUT P1, RZ, R8, 0xff, RZ, 0xc0, !PT ;  /* 0x000000ff08ff7812 */ /* 0x000fe4000782c0ff */
[----:B------:R-:W-:Y:S02]  /*39b0*/  SEL R9, R3, R18, !P4 ;  /* 0x0000001203097207 */ /* 0x000fe40006000000 */
[----:B------:R-:W-:-:S04]  /*39c0*/  ISETP.LT.U32.AND P0, PT, R19, R24, PT ;  /* 0x000000181300720c */ /* 0x000fc80003f01070 */
[CC--:B------:R-:W-:Y:S02]  /*39d0*/  ISETP.LT.AND.EX P0, PT, R12.reuse, R9.reuse, PT, P0 ;  /* 0x000000090c00720c */ /* 0x0c0fe40003f01300 */
[----:B------:R-:W-:Y:S02]  /*39e0*/  SEL R16, RZ, 0x1, !P3 ;  /* 0x00000001ff107807 */ /* 0x000fe40005800000 */
[----:B------:R-:W-:Y:S02]  /*39f0*/  @P3 SEL R24, R19, R24, P0 ;  /* 0x0000001813183207 */ /* 0x000fe40000000000 */
[----:B------:R-:W-:Y:S02]  /*3a00*/  @P3 SEL R9, R12, R9, P0 ;  /* 0x000000090c093207 */ /* 0x000fe40000000000 */
[----:B------:R-:W-:Y:S02]  /*3a10*/  IADD3 R13, P0, PT, R14, 0x200, RZ ;  /* 0x000002000e0d7810 */ /* 0x000fe40007f1e0ff */
[----:B------:R-:W-:-:S02]  /*3a20*/  @P1 SEL R16, R8, 0x1, !P3 ;  /* 0x0000000108101807 */ /* 0x000fc40005800000 */
[----:B----4-:R-:W-:Y:S02]  /*3a30*/  ISETP.NE.AND P2, PT, R6, R17, PT ;  /* 0x000000110600720c */ /* 0x010fe40003f45270 */
[----:B------:R-:W-:Y:S02]  /*3a40*/  SEL R24, R19, R24, !P1 ;  /* 0x0000001813187207 */ /* 0x000fe40004800000 */
[----:B------:R-:W-:Y:S01]  /*3a50*/  SEL R6, R12, R9, !P1 ;  /* 0x000000090c067207 */ /* 0x000fe20004800000 */
[----:B------:R-:W-:Y:S01]  /*3a60*/  IMAD.X R9, RZ, RZ, R3, P0 ;  /* 0x000000ffff097224 */ /* 0x000fe200000e0603 */
[----:B------:R-:W-:Y:S02]  /*3a70*/  LOP3.LUT P1, RZ, R16, 0xff, RZ, 0xc0, !PT ;  /* 0x000000ff10ff7812 */ /* 0x000fe4000782c0ff */
[----:B------:R-:W-:-:S04]  /*3a80*/  ISETP.LT.U32.AND P0, PT, R13, R24, PT ;  /* 0x000000180d00720c */ /* 0x000fc80003f01070 */
[----:B------:R-:W-:Y:S01]  /*3a90*/  ISETP.LT.AND.EX P0, PT, R9, R6, PT, P0 ;  /* 0x000000060900720c */ /* 0x000fe20003f01300 */
[----:B------:R-:W-:-:S03]  /*3aa0*/  IMAD.U32 R8, RZ, RZ, UR11 ;  /* 0x0000000bff087e24 */ /* 0x000fc6000f8e00ff */
[----:B------:R-:W-:Y:S02]  /*3ab0*/  @P2 SEL R24, R13, R24, P0 ;  /* 0x000000180d182207 */ /* 0x000fe40000000000 */
[----:B------:R-:W-:Y:S02]  /*3ac0*/  @P2 SEL R6, R9, R6, P0 ;  /* 0x0000000609062207 */ /* 0x000fe40000000000 */
[----:B------:R-:W-:Y:S01]  /*3ad0*/  SEL R17, RZ, 0x1, !P2 ;  /* 0x00000001ff117807 */ /* 0x000fe20005000000 */
[----:B------:R-:W-:Y:S01]  /*3ae0*/  IMAD.SHL.U32 R12, R8, 0x400, RZ ;  /* 0x00000400080c7824 */ /* 0x000fe200078e00ff */
[----:B------:R-:W-:Y:S02]  /*3af0*/  @P1 SEL R17, R16, 0x1, !P2 ;  /* 0x0000000110111807 */ /* 0x000fe40005000000 */
[----:B------:R-:W-:Y:S02]  /*3b00*/  SEL R24, R13, R24, !P1 ;  /* 0x000000180d187207 */ /* 0x000fe40004800000 */
[----:B------:R-:W-:-:S02]  /*3b10*/  SEL R6, R9, R6, !P1 ;  /* 0x0000000609067207 */ /* 0x000fc40004800000 */
[----:B------:R-:W-:Y:S02]  /*3b20*/  ISETP.NE.AND P1, PT, R2, R15, PT ;  /* 0x0000000f0200720c */ /* 0x000fe40003f25270 */
[----:B------:R-:W-:Y:S02]  /*3b30*/  IADD3 R2, PT, PT, -R7, UR5, RZ ;  /* 0x0000000507027c10 */ /* 0x000fe4000fffe1ff */
[----:B------:R-:W-:Y:S02]  /*3b40*/  IADD3 R9, P0, PT, R14, 0x300, RZ ;  /* 0x000003000e097810 */ /* 0x000fe40007f1e0ff */
[----:B------:R-:W-:Y:S02]  /*3b50*/  ISETP.GE.U32.AND P3, PT, R2, R12, PT ;  /* 0x0000000c0200720c */ /* 0x000fe40003f66070 */
[----:B------:R-:W-:Y:S01]  /*3b60*/  LOP3.LUT P2, RZ, R17, 0xff, RZ, 0xc0, !PT ;  /* 0x000000ff11ff7812 */ /* 0x000fe2000784c0ff */
[----:B------:R-:W-:Y:S01]  /*3b70*/  IMAD.X R3, RZ, RZ, R3, P0 ;  /* 0x000000ffff037224 */ /* 0x000fe200000e0603 */
[----:B------:R-:W-:-:S04]  /*3b80*/  ISETP.LT.U32.AND P0, PT, R9, R24, PT ;  /* 0x000000180900720c */ /* 0x000fc80003f01070 */
[----:B------:R-:W-:-:S04]  /*3b90*/  ISETP.LT.AND.EX P0, PT, R3, R6, PT, P0 ;  /* 0x000000060300720c */ /* 0x000fc80003f01300 */
[----:B------:R-:W-:Y:S02]  /*3ba0*/  @P1 SEL R24, R9, R24, P0 ;  /* 0x0000001809181207 */ /* 0x000fe40000000000 */
[----:B------:R-:W-:Y:S02]  /*3bb0*/  @P1 SEL R6, R3, R6, P0 ;  /* 0x0000000603061207 */ /* 0x000fe40000000000 */
[----:B------:R-:W-:Y:S02]  /*3bc0*/  SEL R26, RZ, 0x1, !P1 ;  /* 0x00000001ff1a7807 */ /* 0x000fe40004800000 */
[----:B------:R-:W-:Y:S02]  /*3bd0*/  @P2 SEL R26, R17, 0x1, !P1 ;  /* 0x00000001111a2807 */ /* 0x000fe40004800000 */
[----:B------:R-:W-:Y:S02]  /*3be0*/  SEL R24, R9, R24, !P2 ;  /* 0x0000001809187207 */ /* 0x000fe40005000000 */
[----:B------:R-:W-:Y:S01]  /*3bf0*/  SEL R3, R3, R6, !P2 ;  /* 0x0000000603037207 */ /* 0x000fe20005000000 */
[----:B------:R-:W-:Y:S06]  /*3c00*/  @!P3 BRA `(.L_x_308) ;  /* 0x000000140038b947 */ /* 0x000fec0003800000 */
[C---:B------:R-:W-:Y:S01]  /*3c10*/  IMAD.IADD R7, R12.reuse, 0x1, R7 ;  /* 0x000000010c077824 */ /* 0x040fe200078e0207 */
[----:B------:R-:W-:Y:S01]  /*3c20*/  UIADD3 UR4, UPT, UPT, UR4, 0x1, URZ ;  /* 0x0000000104047890 */ /* 0x000fe2000fffe0ff */
[----:B------:R-:W-:Y:S02]  /*3c30*/  IMAD.IADD R10, R12, 0x1, R10 ;  /* 0x000000010c0a7824 */ /* 0x000fe400078e020a */
[----:B------:R-:W-:Y:S01]  /*3c40*/  IMAD.IADD R11, R11, 0x1, -R12 ;  /* 0x000000010b0b7824 */ /* 0x000fe200078e0a0c */
[----:B------:R-:W-:-:S13]  /*3c50*/  ISETP.GT.U32.AND P0, PT, R7, UR7, PT ;  /* 0x0000000707007c0c */ /* 0x000fda000bf04070 */
[----:B------:R-:W-:Y:S05]  /*3c60*/  @!P0 BRA `(.L_x_310) ;  /* 0xfffffff800cc8947 */ /* 0x000fea000383ffff */
[----:B------:R-:W-:-:S07]  /*3c70*/  IMAD.MOV.U32 R9, RZ, RZ, R12 ;  /* 0x000000ffff097224 */ /* 0x000fce00078e000c */
.L_x_309:
[----:B------:R-:W-:Y:S01]  /*3c80*/  IADD3 R13, PT, PT, -R7, UR5, RZ ;  /* 0x00000005070d7c10 */ /* 0x000fe2000fffe1ff */
[----:B------:R-:W-:Y:S03]  /*3c90*/  BSSY.RECONVERGENT B1, `(.L_x_308) ;  /* 0x0000145000017945 */ /* 0x000fe60003800200 */
[----:B------:R-:W-:-:S04]  /*3ca0*/  ISETP.GE.AND P0, PT, R4, R13, PT ;  /* 0x0000000d0400720c */ /* 0x000fc80003f06270 */
[----:B------:R-:W-:-:S13]  /*3cb0*/  ISETP.GE.U32.OR P0, PT, R7, UR5, P0 ;  /* 0x0000000507007c0c */ /* 0x000fda0008706470 */
[----:B------:R-:W-:Y:S05]  /*3cc0*/  @P0 BRA `(.L_x_311) ;  /* 0x0000001400040947 */ /* 0x000fea0003800000 */
[----:B------:R-:W-:Y:S01]  /*3cd0*/  LOP3.LUT R6, RZ, R4, RZ, 0x33, !PT ;  /* 0x00000004ff067212 */ /* 0x000fe200078e33ff */
[----:B------:R-:W-:Y:S01]  /*3ce0*/  IMAD.SHL.U32 R2, R0, 0x400, RZ ;  /* 0x0000040000027824 */ /* 0x000fe200078e00ff */
[----:B------:R-:W-:Y:S01]  /*3cf0*/  BSSY.RECONVERGENT B2, `(.L_x_312) ;  /* 0x00000a8000027945 */ /* 0x000fe20003800200 */
[----:B------:R-:W-:Y:S02]  /*3d00*/  IMAD R8, R8, UR4, RZ ;  /* 0x0000000408087c24 */ /* 0x000fe4000f8e02ff */
[----:B------:R-:W-:-:S05]  /*3d10*/  VIADD R6, R6, UR5 ;  /* 0x0000000506067c36 */ /* 0x000fca0008000000 */
[----:B------:R-:W-:Y:S01]  /*3d20*/  IADD3 R9, PT, PT, R6, -R9, -R2 ;  /* 0x8000000906097210 */ /* 0x000fe20007ffe802 */
[----:B------:R-:W-:-:S04]  /*3d30*/  IMAD.MOV.U32 R2, RZ, RZ, R4 ;  /* 0x000000ffff027224 */ /* 0x000fc800078e0004 */
[----:B------:R-:W-:-:S05]  /*3d40*/  IMAD R8, R8, -0x400, R9 ;  /* 0xfffffc0008087824 */ /* 0x000fca00078e0209 */
[C---:B------:R-:W-:Y:S02]  /*3d50*/  ISETP.GE.U32.AND P0, PT, R8.reuse, 0x700, PT ;  /* 0x000007000800780c */ /* 0x040fe40003f06070 */
[----:B------:R-:W-:-:S04]  /*3d60*/  LEA.HI R8, R8, 0x1, RZ, 0x18 ;  /* 0x0000000108087811 */ /* 0x000fc800078fc0ff */
[----:B------:R-:W-:-:S07]  /*3d70*/  LOP3.LUT R9, R8, 0x7, RZ, 0xc0, !PT ;  /* 0x0000000708097812 */ /* 0x000fce00078ec0ff */
[----:B------:R-:W-:Y:S05]  /*3d80*/  @!P0 BRA `(.L_x_313) ;  /* 0x0000000800788947 */ /* 0x000fea0003800000 */
[----:B------:R-:W2:Y:S01]  /*3d90*/  LDC.64 R12, c[0x0][0x380] ;  /* 0x0000e000ff0c7b82 */ /* 0x000ea20000000a00 */
[----:B------:R-:W-:Y:S01]  /*3da0*/  LEA.HI R11, R11, 0x1, RZ, 0x18 ;  /* 0x000000010b0b7811 */ /* 0x000fe200078fc0ff */
[----:B------:R-:W-:Y:S03]  /*3db0*/  BSSY.RECONVERGENT B3, `(.L_x_314) ;  /* 0x000009a000037945 */ /* 0x000fe60003800200 */
[----:B------:R-:W-:Y:S02]  /*3dc0*/  LOP3.LUT R2, R11, 0x1fffff8, RZ, 0xc0, !PT ;  /* 0x01fffff80b027812 */ /* 0x000fe400078ec0ff */
[----:B------:R-:W-:Y:S01]  /*3dd0*/  LOP3.LUT R11, R4, 0x400, RZ, 0xfc, !PT ;  /* 0x00000400040b7812 */ /* 0x000fe200078efcff */
[----:B------:R-:W3:Y:S02]  /*3de0*/  LDC.64 R14, c[0x0][0x388] ;  /* 0x0000e200ff0e7b82 */ /* 0x000ee40000000a00 */
[----:B------:R-:W-:-:S07]  /*3df0*/  IMAD.MOV R2, RZ, RZ, -R2 ;  /* 0x000000ffff027224 */ /* 0x000fce00078e0a02 */
.L_x_315:
[----:B------:R-:W-:-:S04]  /*3e00*/  VIADD R27, R10, 0xfffffc00 ;  /* 0xfffffc000a1b7836 */ /* 0x000fc80000000000 */
[----:B--2---:R-:W-:-:S04]  /*3e10*/  IMAD.WIDE.U32 R16, R27, 0x4, R12 ;  /* 0x000000041b107825 */ /* 0x004fc800078e000c */
[----:B---3--:R-:W-:Y:S02]  /*3e20*/  IMAD.WIDE.U32 R18, R27, 0x4, R14 ;  /* 0x000000041b127825 */ /* 0x008fe400078e000e */
[----:B------:R2:W3:Y:S04]  /*3e30*/  LDG.E R16, desc[UR12][R16.64] ;  /* 0x0000000c10107981 */ /* 0x0004e8000c1e1900 */
[----:B------:R-:W3:Y:S01]  /*3e40*/  LDG.E R19, desc[UR12][R18.64] ;  /* 0x0000000c12137981 */ /* 0x000ee2000c1e1900 */
[----:B------:R-:W-:-:S04]  /*3e50*/  VIADD R25, R10, 0xfffffd00 ;  /* 0xfffffd000a197836 */ /* 0x000fc80000000000 */
[----:B------:R-:W-:-:S04]  /*3e60*/  IMAD.WIDE.U32 R20, R25, 0x4, R12 ;  /* 0x0000000419147825 */ /* 0x000fc800078e000c */
[----:B------:R-:W-:Y:S02]  /*3e70*/  IMAD.WIDE.U32 R22, R25, 0x4, R14 ;  /* 0x0000000419167825 */ /* 0x000fe400078e000e */
[----:B------:R-:W4:Y:S04]  /*3e80*/  LDG.E R20, desc[UR12][R20.64] ;  /* 0x0000000c14147981 */ /* 0x000f28000c1e1900 */
[----:B------:R-:W4:Y:S01]  /*3e90*/  LDG.E R23, desc[UR12][R22.64] ;  /* 0x0000000c16177981 */ /* 0x000f22000c1e1900 */
[----:B------:R-:W-:Y:S02]  /*3ea0*/  LOP3.LUT P2, RZ, R26, 0xff, RZ, 0xc0, !PT ;  /* 0x000000ff1aff7812 */ /* 0x000fe4000784c0ff */
[----:B--2---:R-:W-:Y:S01]  /*3eb0*/  IADD3 R17, P3, PT, R27, UR6, RZ ;  /* 0x000000061b117c10 */ /* 0x004fe2000ff7e0ff */
[----:B------:R-:W-:-:S03]  /*3ec0*/  VIADD R27, R10, 0xfffffe00 ;  /* 0xfffffe000a1b7836 */ /* 0x000fc60000000000 */
[----:B------:R-:W-:Y:S01]  /*3ed0*/  ISETP.LT.U32.AND P0, PT, R17, R24, PT ;  /* 0x000000181100720c */ /* 0x000fe20003f01070 */
[----:B------:R-:W-:-:S05]  /*3ee0*/  IMAD.X R28, RZ, RZ, R5, P3 ;  /* 0x000000ffff1c7224 */ /* 0x000fca00018e0605 */
[----:B------:R-:W-:-:S04]  /*3ef0*/  ISETP.LT.AND.EX P0, PT, R28, R3, PT, P0 ;  /* 0x000000031c00720c */ /* 0x000fc80003f01300 */
[----:B------:R-:W-:Y:S02]  /*3f00*/  SEL R29, R17, R24, P0 ;  /* 0x00000018111d7207 */ /* 0x000fe40000000000 */
[CC--:B---3--:R-:W-:Y:S02]  /*3f10*/  ISETP.NE.AND P1, PT, R16.reuse, R19.reuse, P2 ;  /* 0x000000131000720c */ /* 0x0c8fe40001725270 */
[----:B------:R-:W-:Y:S01]  /*3f20*/  ISETP.NE.AND P3, PT, R16, R19, PT ;  /* 0x000000131000720c */ /* 0x000fe20003f65270 */
[----:B------:R-:W-:-:S05]  /*3f30*/  IMAD.WIDE.U32 R18, R27, 0x4, R14 ;  /* 0x000000041b127825 */ /* 0x000fca00078e000e */
[----:B------:R-:W2:Y:S05]  /*3f40*/  LDG.E R22, desc[UR12][R18.64] ;  /* 0x0000000c12167981 */ /* 0x000eaa000c1e1900 */
[----:B------:R-:W-:Y:S01]  /*3f50*/  @!P1 SEL R29, R17, R24, !P2 ;  /* 0x00000018111d9207 */ /* 0x000fe20005000000 */
[----:B------:R-:W-:-:S05]  /*3f60*/  IMAD.WIDE.U32 R16, R27, 0x4, R12 ;  /* 0x000000041b107825 */ /* 0x000fca00078e000c */
[----:B------:R3:W2:Y:S01]  /*3f70*/  LDG.E R21, desc[UR12][R16.64] ;  /* 0x0000000c10157981 */ /* 0x0006a2000c1e1900 */
[----:B------:R-:W-:-:S04]  /*3f80*/  @!P2 SEL R26, RZ, 0x1, !P3 ;  /* 0x00000001ff1aa807 */ /* 0x000fc80005800000 */
[----:B------:R-:W-:Y:S02]  /*3f90*/  SEL R26, R26, 0x1, !P1 ;  /* 0x000000011a1a7807 */ /* 0x000fe40004800000 */
[-C--:B------:R-:W-:Y:S02]  /*3fa0*/  SEL R24, R28, R3.reuse, P0 ;  /* 0x000000031c187207 */ /* 0x080fe40000000000 */
[----:B------:R-:W-:Y:S02]  /*3fb0*/  LOP3.LUT P3, RZ, R26, 0xff, RZ, 0xc0, !PT ;  /* 0x000000ff1aff7812 */ /* 0x000fe4000786c0ff */
[----:B---3--:R-:W-:Y:S02]  /*3fc0*/  IADD3 R16, P0, PT, R25, UR6, RZ ;  /* 0x0000000619107c10 */ /* 0x008fe4000ff1e0ff */
[----:B------:R-:W-:Y:S02]  /*3fd0*/  @!P1 SEL R24, R28, R3, !P2 ;  /* 0x000000031c189207 */ /* 0x000fe40005000000 */
[----:B----4-:R-:W-:Y:S01]  /*3fe0*/  ISETP.NE.AND P2, PT, R20, R23, P3 ;  /* 0x000000171400720c */ /* 0x010fe20001f45270 */
[----:B------:R-:W-:Y:S01]  /*3ff0*/  IMAD.X R25, RZ, RZ, R5, P0 ;  /* 0x000000ffff197224 */ /* 0x000fe200000e0605 */
[----:B------:R-:W-:-:S02]  /*4000*/  ISETP.LT.U32.AND P0, PT, R16, R29, PT ;  /* 0x0000001d1000720c */ /* 0x000fc40003f01070 */
[----:B------:R-:W-:Y:S02]  /*4010*/  ISETP.NE.AND P1, PT, R20, R23, PT ;  /* 0x000000171400720c */ /* 0x000fe40003f25270 */
[----:B------:R-:W-:Y:S01]  /*4020*/  ISETP.LT.AND.EX P0, PT, R25, R24, PT, P0 ;  /* 0x000000181900720c */ /* 0x000fe20003f01300 */
[----:B------:R-:W-:-:S03]  /*4030*/  VIADD R23, R10, 0xffffff00 ;  /* 0xffffff000a177836 */ /* 0x000fc60000000000 */
[CC--:B------:R-:W-:Y:S01]  /*4040*/  SEL R3, R16.reuse, R29.reuse, P0 ;  /* 0x0000001d10037207 */ /* 0x0c0fe20000000000 */
[C---:B------:R-:W-:Y:S02]  /*4050*/  IMAD.WIDE.U32 R18, R23.reuse, 0x4, R14 ;  /* 0x0000000417127825 */ /* 0x040fe400078e000e */
[----:B------:R-:W-:Y:S02]  /*4060*/  @!P2 SEL R3, R16, R29, !P3 ;  /* 0x0000001d1003a207 */ /* 0x000fe40005800000 */
[----:B------:R-:W-:Y:S01]  /*4070*/  IMAD.WIDE.U32 R16, R23, 0x4, R12 ;  /* 0x0000000417107825 */ /* 0x000fe200078e000c */
[----:B------:R3:W4:Y:S01]  /*4080*/  LDG.E R29, desc[UR12][R18.64] ;  /* 0x0000000c121d7981 */ /* 0x000722000c1e1900 */
[----:B------:R-:W-:-:S03]  /*4090*/  @!P3 SEL R26, RZ, 0x1, !P1 ;  /* 0x00000001ff1ab807 */ /* 0x000fc60004800000 */
[----:B------:R5:W4:Y:S01]  /*40a0*/  LDG.E R20, desc[UR12][R16.64] ;  /* 0x0000000c10147981 */ /* 0x000b22000c1e1900 */
[----:B------:R-:W-:Y:S02]  /*40b0*/  SEL R26, R26, 0x1, !P2 ;  /* 0x000000011a1a7807 */ /* 0x000fe40005000000 */
[CC--:B------:R-:W-:Y:S02]  /*40c0*/  SEL R28, R25.reuse, R24.reuse, P0 ;  /* 0x00000018191c7207 */ /* 0x0c0fe40000000000 */
[----:B------:R-:W-:Y:S01]  /*40d0*/  @!P2 SEL R28, R25, R24, !P3 ;  /* 0x00000018191ca207 */ /* 0x000fe20005800000 */
[----:B---3--:R-:W-:Y:S01]  /*40e0*/  IMAD.WIDE.U32 R18, R10, 0x4, R12 ;  /* 0x000000040a127825 */ /* 0x008fe200078e000c */
[----:B------:R-:W-:-:S03]  /*40f0*/  LOP3.LUT P2, RZ, R26, 0xff, RZ, 0xc0, !PT ;  /* 0x000000ff1aff7812 */ /* 0x000fc6000784c0ff */
[----:B-----5:R-:W-:Y:S02]  /*4100*/  IMAD.WIDE.U32 R16, R10, 0x4, R14 ;  /* 0x000000040a107825 */ /* 0x020fe400078e000e */
[----:B------:R-:W3:Y:S01]  /*4110*/  LDG.E R18, desc[UR12][R18.64] ;  /* 0x0000000c12127981 */ /* 0x000ee2000c1e1900 */
[----:B------:R-:W-:-:S05]  /*4120*/  IADD3 R27, P0, PT, R27, UR6, RZ ;  /* 0x000000061b1b7c10 */ /* 0x000fca000ff1e0ff */
[----:B------:R-:W-:Y:S01]  /*4130*/  IMAD.X R25, RZ, RZ, R5, P0 ;  /* 0x000000ffff197224 */ /* 0x000fe200000e0605 */
[----:B------:R-:W-:-:S04]  /*4140*/  ISETP.LT.U32.AND P0, PT, R27, R3, PT ;  /* 0x000000031b00720c */ /* 0x000fc80003f01070 */
[----:B------:R-:W-:Y:S02]  /*4150*/  ISETP.LT.AND.EX P0, PT, R25, R28, PT, P0 ;  /* 0x0000001c1900720c */ /* 0x000fe40003f01300 */
[CC--:B--2---:R-:W-:Y:S02]  /*4160*/  ISETP.NE.AND P1, PT, R21.reuse, R22.reuse, PT ;  /* 0x000000161500720c */ /* 0x0c4fe40003f25270 */
[----:B------:R-:W-:Y:S02]  /*4170*/  ISETP.NE.AND P3, PT, R21, R22, P2 ;  /* 0x000000161500720c */ /* 0x000fe40001765270 */
[----:B------:R2:W3:Y:S01]  /*4180*/  LDG.E R22, desc[UR12][R16.64] ;  /* 0x0000000c10167981 */ /* 0x0004e2000c1e1900 */
[----:B------:R-:W-:-:S10]  /*4190*/  SEL R21, R27, R3, P0 ;  /* 0x000000031b157207 */ /* 0x000fd40000000000 */
[----:B------:R-:W-:Y:S01]  /*41a0*/  @!P3 SEL R21, R27, R3, !P2 ;  /* 0x000000031b15b207 */ /* 0x000fe20005000000 */
[----:B------:R-:W-:Y:S01]  /*41b0*/  VIADD R3, R10, 0x100 ;  /* 0x000001000a037836 */ /* 0x000fe20000000000 */
[CC--:B------:R-:W-:Y:S02]  /*41c0*/  SEL R27, R25.reuse, R28.reuse, P0 ;  /* 0x0000001c191b7207 */ /* 0x0c0fe40000000000 */
[----:B------:R-:W-:Y:S01]  /*41d0*/  @!P3 SEL R27, R25, R28, !P2 ;  /* 0x0000001c191bb207 */ /* 0x000fe20005000000 */
[----:B------:R-:W-:-:S04]  /*41e0*/  IMAD.WIDE.U32 R24, R3, 0x4, R14 ;  /* 0x0000000403187825 */ /* 0x000fc800078e000e */
[----:B--2---:R-:W-:Y:S02]  /*41f0*/  IMAD.WIDE.U32 R16, R3, 0x4, R12 ;  /* 0x0000000403107825 */ /* 0x004fe400078e000c */
[----:B------:R-:W2:Y:S04]  /*4200*/  LDG.E R25, desc[UR12][R24.64] ;  /* 0x0000000c18197981 */ /* 0x000ea8000c1e1900 */
[----:B------:R5:W2:Y:S01]  /*4210*/  LDG.E R28, desc[UR12][R16.64] ;  /* 0x0000000c101c7981 */ /* 0x000aa2000c1e1900 */
[----:B------:R-:W-:-:S04]  /*4220*/  @!P2 SEL R26, RZ, 0x1, !P1 ;  /* 0x00000001ff1aa807 */ /* 0x000fc80004800000 */
[----:B------:R-:W-:-:S04]  /*4230*/  SEL R26, R26, 0x1, !P3 ;  /* 0x000000011a1a7807 */ /* 0x000fc80005800000 */
[----:B------:R-:W-:Y:S02]  /*4240*/  LOP3.LUT P2, RZ, R26, 0xff, RZ, 0xc0, !PT ;  /* 0x000000ff1aff7812 */ /* 0x000fe4000784c0ff */
[----:B------:R-:W-:Y:S02]  /*4250*/  IADD3 R23, P0, PT, R23, UR6, RZ ;  /* 0x0000000617177c10 */ /* 0x000fe4000ff1e0ff */
[CC--:B----4-:R-:W-:Y:S02]  /*4260*/  ISETP.NE.AND P3, PT, R20.reuse, R29.reuse, PT ;  /* 0x0000001d1400720c */ /* 0x0d0fe40003f65270 */
[----:B------:R-:W-:Y:S01]  /*4270*/  ISETP.NE.AND P1, PT, R20, R29, P2 ;  /* 0x0000001d1400720c */ /* 0x000fe20001725270 */
[----:B------:R-:W-:Y:S01]  /*4280*/  IMAD.X R20, RZ, RZ, R5, P0 ;  /* 0x000000ffff147224 */ /* 0x000fe200000e0605 */
[----:B------:R-:W-:-:S05]  /*4290*/  ISETP.LT.U32.AND P0, PT, R23, R21, PT ;  /* 0x000000151700720c */ /* 0x000fca0003f01070 */
[----:B------:R-:W-:Y:S02]  /*42a0*/  @!P2 SEL R26, RZ, 0x1, !P3 ;  /* 0x00000001ff1aa807 */ /* 0x000fe40005800000 */
[----:B------:R-:W-:Y:S02]  /*42b0*/  ISETP.LT.AND.EX P0, PT, R20, R27, PT, P0 ;  /* 0x0000001b1400720c */ /* 0x000fe40003f01300 */
[----:B------:R-:W-:Y:S02]  /*42c0*/  SEL R26, R26, 0x1, !P1 ;  /* 0x000000011a1a7807 */ /* 0x000fe40004800000 */
[----:B-----5:R-:W-:Y:S02]  /*42d0*/  SEL R16, R23, R21, P0 ;  /* 0x0000001517107207 */ /* 0x020fe40000000000 */
[----:B------:R-:W-:Y:S02]  /*42e0*/  LOP3.LUT P3, RZ, R26, 0xff, RZ, 0xc0, !PT ;  /* 0x000000ff1aff7812 */ /* 0x000fe4000786c0ff */
[----:B------:R-:W-:-:S02]  /*42f0*/  SEL R17, R20, R27, P0 ;  /* 0x0000001b14117207 */ /* 0x000fc40000000000 */
[----:B------:R-:W-:Y:S02]  /*4300*/  IADD3 R19, P0, PT, R10, UR6, RZ ;  /* 0x000000060a137c10 */ /* 0x000fe4000ff1e0ff */
[----:B------:R-:W-:Y:S02]  /*4310*/  @!P1 SEL R16, R23, R21, !P2 ;  /* 0x0000001517109207 */ /* 0x000fe40005000000 */
[----:B------:R-:W-:Y:S01]  /*4320*/  @!P1 SEL R17, R20, R27, !P2 ;  /* 0x0000001b14119207 */ /* 0x000fe20005000000 */
[----:B------:R-:W-:Y:S01]  /*4330*/  IMAD.X R24, RZ, RZ, R5, P0 ;  /* 0x000000ffff187224 */ /* 0x000fe200000e0605 */
[----:B------:R-:W-:Y:S01]  /*4340*/  ISETP.LT.U32.AND P0, PT, R19, R16, PT ;  /* 0x000000101300720c */ /* 0x000fe20003f01070 */
[----:B------:R-:W-:-:S03]  /*4350*/  VIADD R27, R10, 0x200 ;  /* 0x000002000a1b7836 */ /* 0x000fc60000000000 */
[----:B------:R-:W-:-:S04]  /*4360*/  ISETP.LT.AND.EX P0, PT, R24, R17, PT, P0 ;  /* 0x000000111800720c */ /* 0x000fc80003f01300 */
[----:B------:R-:W-:Y:S02]  /*4370*/  SEL R20, R19, R16, P0 ;  /* 0x0000001013147207 */ /* 0x000fe40000000000 */
[----:B------:R-:W-:Y:S01]  /*4380*/  SEL R23, R24, R17, P0 ;  /* 0x0000001118177207 */ /* 0x000fe20000000000 */
[----:B------:R-:W-:Y:S01]  /*4390*/  VIADD R29, R10, 0x300 ;  /* 0x000003000a1d7836 */ /* 0x000fe20000000000 */
[CC--:B---3--:R-:W-:Y:S02]  /*43a0*/  ISETP.NE.AND P2, PT, R18.reuse, R22.reuse, P3 ;  /* 0x000000161200720c */ /* 0x0c8fe40001f45270 */
[----:B------:R-:W-:-:S04]  /*43b0*/  ISETP.NE.AND P1, PT, R18, R22, PT ;  /* 0x000000161200720c */ /* 0x000fc80003f25270 */
[----:B------:R-:W-:-:S07]  /*43c0*/  @!P3 SEL R26, RZ, 0x1, !P1 ;  /* 0x00000001ff1ab807 */ /* 0x000fce0004800000 */
[----:B------:R-:W-:Y:S01]  /*43d0*/  @!P2 SEL R20, R19, R16, !P3 ;  /* 0x000000101314a207 */ /* 0x000fe20005800000 */
[----:B------:R-:W-:Y:S01]  /*43e0*/  IMAD.WIDE.U32 R18, R27, 0x4, R14 ;  /* 0x000000041b127825 */ /* 0x000fe200078e000e */
[----:B------:R-:W-:-:S03]  /*43f0*/  @!P2 SEL R23, R24, R17, !P3 ;  /* 0x000000111817a207 */ /* 0x000fc60005800000 */
[----:B------:R-:W-:Y:S01]  /*4400*/  IMAD.WIDE.U32 R16, R27, 0x4, R12 ;  /* 0x000000041b107825 */ /* 0x000fe200078e000c */
[----:B------:R-:W-:Y:S01]  /*4410*/  IADD3 R21, P1, PT, R3, UR6, RZ ;  /* 0x0000000603157c10 */ /* 0x000fe2000ff3e0ff */
[----:B------:R-:W3:Y:S01]  /*4420*/  LDG.E R18, desc[UR12][R18.64] ;  /* 0x0000000c12127981 */ /* 0x000ee2000c1e1900 */
[----:B------:R-:W-:-:S03]  /*4430*/  SEL R22, R26, 0x1, !P2 ;  /* 0x000000011a167807 */ /* 0x000fc60005000000 */
[----:B------:R4:W3:Y:S01]  /*4440*/  LDG.E R3, desc[UR12][R16.64] ;  /* 0x0000000c10037981 */ /* 0x0008e2000c1e1900 */
[----:B------:R-:W-:Y:S01]  /*4450*/  LOP3.LUT P2, RZ, R22, 0xff, RZ, 0xc0, !PT ;  /* 0x000000ff16ff7812 */ /* 0x000fe2000784c0ff */
[----:B------:R-:W-:-:S03]  /*4460*/  IMAD.X R24, RZ, RZ, R5, P1 ;  /* 0x000000ffff187224 */ /* 0x000fc600008e0605 */
[----:B--2---:R-:W-:Y:S02]  /*4470*/  ISETP.NE.AND P3, PT, R28, R25, P2 ;  /* 0x000000191c00720c */ /* 0x004fe40001765270 */
[----:B------:R-:W-:-:S04]  /*4480*/  ISETP.LT.U32.AND P0, PT, R21, R20, PT ;  /* 0x000000141500720c */ /* 0x000fc80003f01070 */
[----:B------:R-:W-:Y:S02]  /*4490*/  ISETP.LT.AND.EX P0, PT, R24, R23, PT, P0 ;  /* 0x000000171800720c */ /* 0x000fe40003f01300 */
[----:B------:R-:W-:Y:S02]  /*44a0*/  ISETP.NE.AND P1, PT, R28, R25, PT ;  /* 0x000000191c00720c */ /* 0x000fe40003f25270 */
[-C--:B------:R-:W-:Y:S01]  /*44b0*/  SEL R25, R21, R20.reuse, P0 ;  /* 0x0000001415197207 */ /* 0x080fe20000000000 */
[----:B----4-:R-:W-:Y:S02]  /*44c0*/  IMAD.WIDE.U32 R16, R29, 0x4, R14 ;  /* 0x000000041d107825 */ /* 0x010fe400078e000e */
[----:B------:R-:W-:Y:S02]  /*44d0*/  @!P3 SEL R25, R21, R20, !P2 ;  /* 0x000000141519b207 */ /* 0x000fe40005000000 */
[----:B------:R-:W-:Y:S02]  /*44e0*/  IMAD.WIDE.U32 R20, R29, 0x4, R12 ;  /* 0x000000041d147825 */ /* 0x000fe400078e000c */
[----:B------:R-:W2:Y:S04]  /*44f0*/  LDG.E R17, desc[UR12][R16.64] ;  /* 0x0000000c10117981 */ /* 0x000ea8000c1e1900 */
[----:B------:R4:W2:Y:S01]  /*4500*/  LDG.E R20, desc[UR12][R20.64] ;  /* 0x0000000c14147981 */ /* 0x0008a2000c1e1900 */
[----:B------:R-:W-:-:S02]  /*4510*/  @!P2 SEL R22, RZ, 0x1, !P1 ;  /* 0x00000001ff16a807 */ /* 0x000fc40004800000 */
[-C--:B------:R-:W-:Y:S02]  /*4520*/  SEL R19, R24, R23.reuse, P0 ;  /* 0x0000001718137207 */ /* 0x080fe40000000000 */
[----:B------:R-:W-:Y:S02]  /*4530*/  SEL R22, R22, 0x1, !P3 ;  /* 0x0000000116167807 */ /* 0x000fe40005800000 */
[----:B------:R-:W-:Y:S02]  /*4540*/  @!P3 SEL R19, R24, R23, !P2 ;  /* 0x000000171813b207 */ /* 0x000fe40005000000 */
[----:B------:R-:W-:Y:S02]  /*4550*/  LOP3.LUT P1, RZ, R22, 0xff, RZ, 0xc0, !PT ;  /* 0x000000ff16ff7812 */ /* 0x000fe4000782c0ff */
[----:B------:R-:W-:-:S05]  /*4560*/  IADD3 R24, P0, PT, R27, UR6, RZ ;  /* 0x000000061b187c10 */ /* 0x000fca000ff1e0ff */
[----:B------:R-:W-:Y:S01]  /*4570*/  IMAD.X R26, RZ, RZ, R5, P0 ;  /* 0x000000ffff1a7224 */ /* 0x000fe200000e0605 */
[----:B------:R-:W-:-:S04]  /*4580*/  ISETP.LT.U32.AND P0, PT, R24, R25, PT ;  /* 0x000000191800720c */ /* 0x000fc80003f01070 */
[----:B------:R-:W-:-:S04]  /*4590*/  ISETP.LT.AND.EX P0, PT, R26, R19, PT, P0 ;  /* 0x000000131a00720c */ /* 0x000fc80003f01300 */
[----:B----4-:R-:W-:Y:S01]  /*45a0*/  SEL R21, R26, R19, P0 ;  /* 0x000000131a157207 */ /* 0x010fe20000000000 */
[----:B------:R-:W-:Y:S02]  /*45b0*/  VIADD R2, R2, 0x8 ;  /* 0x0000000802027836 */ /* 0x000fe40000000000 */
[----:B------:R-:W-:Y:S02]  /*45c0*/  VIADD R11, R11, 0x800 ;  /* 0x000008000b0b7836 */ /* 0x000fe40000000000 */
[----:B------:R-:W-:Y:S01]  /*45d0*/  VIADD R10, R10, 0x800 ;  /* 0x000008000a0a7836 */ /* 0x000fe20000000000 */
[CC--:B---3--:R-:W-:Y:S02]  /*45e0*/  ISETP.NE.AND P3, PT, R3.reuse, R18.reuse, P1 ;  /* 0x000000120300720c */ /* 0x0c8fe40000f65270 */
[----:B------:R-:W-:Y:S02]  /*45f0*/  ISETP.NE.AND P2, PT, R3, R18, PT ;  /* 0x000000120300720c */ /* 0x000fe40003f45270 */
[----:B------:R-:W-:-:S02]  /*4600*/  SEL R18, R24, R25, P0 ;  /* 0x0000001918127207 */ /* 0x000fc40000000000 */
[----:B------:R-:W-:Y:S02]  /*4610*/  IADD3 R29, P0, PT, R29, UR6, RZ ;  /* 0x000000061d1d7c10 */ /* 0x000fe4000ff1e0ff */
[----:B------:R-:W-:-:S05]  /*4620*/  @!P1 SEL R22, RZ, 0x1, !P2 ;  /* 0x00000001ff169807 */ /* 0x000fca0005000000 */
[----:B------:R-:W-:Y:S01]  /*4630*/  @!P3 SEL R18, R24, R25, !P1 ;  /* 0x000000191812b207 */ /* 0x000fe20004800000 */
[----:B------:R-:W-:Y:S01]  /*4640*/  IMAD.X R16, RZ, RZ, R5, P0 ;  /* 0x000000ffff107224 */ /* 0x000fe200000e0605 */
[----:B------:R-:W-:Y:S02]  /*4650*/  SEL R22, R22, 0x1, !P3 ;  /* 0x0000000116167807 */ /* 0x000fe40005800000 */
[----:B------:R-:W-:Y:S02]  /*4660*/  @!P3 SEL R21, R26, R19, !P1 ;  /* 0x000000131a15b207 */ /* 0x000fe40004800000 */
[----:B------:R-:W-:Y:S02]  /*4670*/  ISETP.LT.U32.AND P0, PT, R29, R18, PT ;  /* 0x000000121d00720c */ /* 0x000fe40003f01070 */
[----:B------:R-:W-:Y:S02]  /*4680*/  LOP3.LUT P2, RZ, R22, 0xff, RZ, 0xc0, !PT ;  /* 0x000000ff16ff7812 */ /* 0x000fe4000784c0ff */
[----:B------:R-:W-:-:S04]  /*4690*/  ISETP.LT.AND.EX P0, PT, R16, R21, PT, P0 ;  /* 0x000000151000720c */ /* 0x000fc80003f01300 */
[----:B------:R-:W-:Y:S02]  /*46a0*/  SEL R24, R29, R18, P0 ;  /* 0x000000121d187207 */ /* 0x000fe40000000000 */
[----:B------:R-:W-:Y:S02]  /*46b0*/  SEL R3, R16, R21, P0 ;  /* 0x0000001510037207 */ /* 0x000fe40000000000 */
[----:B------:R-:W-:Y:S02]  /*46c0*/  ISETP.NE.AND P0, PT, R2, RZ, PT ;  /* 0x000000ff0200720c */ /* 0x000fe40003f05270 */
[CC--:B--2---:R-:W-:Y:S02]  /*46d0*/  ISETP.NE.AND P3, PT, R20.reuse, R17.reuse, P2 ;  /* 0x000000111400720c */ /* 0x0c4fe40001765270 */
[----:B------:R-:W-:-:S04]  /*46e0*/  ISETP.NE.AND P1, PT, R20, R17, PT ;  /* 0x000000111400720c */ /* 0x000fc80003f25270 */
[----:B------:R-:W-:-:S04]  /*46f0*/  @!P2 SEL R22, RZ, 0x1, !P1 ;  /* 0x00000001ff16a807 */ /* 0x000fc80004800000 */
[----:B------:R-:W-:-:S03]  /*4700*/  SEL R22, R22, 0x1, !P3 ;  /* 0x0000000116167807 */ /* 0x000fc60005800000 */
[----:B------:R-:W-:Y:S02]  /*4710*/  @!P3 SEL R24, R29, R18, !P2 ;  /* 0x000000121d18b207 */ /* 0x000fe40005000000 */
[----:B------:R-:W-:Y:S02]  /*4720*/  @!P3 SEL R3, R16, R21, !P2 ;  /* 0x000000151003b207 */ /* 0x000fe40005000000 */
[----:B------:R-:W-:Y:S01]  /*4730*/  PRMT R26, R22, 0x7610, R26 ;  /* 0x00007610161a7816 */ /* 0x000fe2000000001a */
[----:B------:R-:W-:Y:S06]  /*4740*/  @P0 BRA `(.L_x_315) ;  /* 0xfffffff400ac0947 */ /* 0x000fec000383ffff */
[----:B01----:R-:W-:Y:S05]  /*4750*/  BSYNC.RECONVERGENT B3 ;  /* 0x0000000000037941 */ /* 0x003fea0003800200 */
.L_x_314:
[----:B------:R-:W-:-:S07]  /*4760*/  VIADD R2, R11, 0xfffffc00 ;  /* 0xfffffc000b027836 */ /* 0x000fce0000000000 */
.L_x_313:
[----:B01----:R-:W-:Y:S05]  /*4770*/  BSYNC.RECONVERGENT B2 ;  /* 0x0000000000027941 */ /* 0x003fea0003800200 */
.L_x_312:
[----:B------:R-:W-:-:S13]  /*4780*/  ISETP.NE.AND P0, PT, R9, RZ, PT ;  /* 0x000000ff0900720c */ /* 0x000fda0003f05270 */
[----:B------:R-:W-:Y:S05]  /*4790*/  @!P0 BRA `(.L_x_311) ;  /* 0x0000000800508947 */ /* 0x000fea0003800000 */
[----:B------:R-:W-:Y:S01]  /*47a0*/  ISETP.GE.U32.AND P0, PT, R9, 0x4, PT ;  /* 0x000000040900780c */ /* 0x000fe20003f06070 */
[----:B------:R-:W-:Y:S01]  /*47b0*/  BSSY.RECONVERGENT B2, `(.L_x_316) ;  /* 0x000004e000027945 */ /* 0x000fe20003800200 */
[----:B------:R-:W-:-:S11]  /*47c0*/  LOP3.LUT P1, R9, R8, 0x3, RZ, 0xc0, !PT ;  /* 0x0000000308097812 */ /* 0x000fd6000782c0ff */
[----:B------:R-:W-:Y:S05]  /*47d0*/  @!P0 BRA `(.L_x_317) ;  /* 0x00000004002c8947 */ /* 0x000fea0003800000 */
[----:B------:R-:W0:Y:S01]  /*47e0*/  LDC.64 R10, c[0x0][0x380] ;  /* 0x0000e000ff0a7b82 */ /* 0x000e220000000a00 */
[----:B------:R-:W-:-:S07]  /*47f0*/  IMAD.IADD R23, R2, 0x1, R7 ;  /* 0x0000000102177824 */ /* 0x000fce00078e0207 */
[----:B------:R-:W1:Y:S01]  /*4800*/  LDC.64 R12, c[0x0][0x388] ;  /* 0x0000e200ff0c7b82 */ /* 0x000e620000000a00 */
[----:B0-----:R-:W-:-:S05]  /*4810*/  IMAD.WIDE.U32 R14, R23, 0x4, R10 ;  /* 0x00000004170e7825 */ /* 0x001fca00078e000a */
[----:B------:R0:W2:Y:S01]  /*4820*/  LDG.E R27, desc[UR12][R14.64] ;  /* 0x0000000c0e1b7981 */ /* 0x0000a2000c1e1900 */
[----:B-1----:R-:W-:-:S05]  /*4830*/  IMAD.WIDE.U32 R28, R23, 0x4, R12 ;  /* 0x00000004171c7825 */ /* 0x002fca00078e000c */
[----:B------:R-:W2:Y:S01]  /*4840*/  LDG.E R8, desc[UR12][R28.64] ;  /* 0x0000000c1c087981 */ /* 0x000ea2000c1e1900 */
[----:B------:R-:W-:-:S04]  /*4850*/  VIADD R25, R23, 0x100 ;  /* 0x0000010017197836 */ /* 0x000fc80000000000 */
[----:B------:R-:W-:-:S04]  /*4860*/  IMAD.WIDE.U32 R16, R25, 0x4, R12 ;  /* 0x0000000419107825 */ /* 0x000fc800078e000c */
[----:B0-----:R-:W-:Y:S02]  /*4870*/  IMAD.WIDE.U32 R14, R25, 0x4, R10 ;  /* 0x00000004190e7825 */ /* 0x001fe400078e000a */
[----:B------:R0:W3:Y:S04]  /*4880*/  LDG.E R16, desc[UR12][R16.64] ;  /* 0x0000000c10107981 */ /* 0x0000e8000c1e1900 */
[----:B------:R-:W3:Y:S01]  /*4890*/  LDG.E R22, desc[UR12][R14.64] ;  /* 0x0000000c0e167981 */ /* 0x000ee2000c1e1900 */
[----:B0-----:R-:W-:-:S04]  /*48a0*/  VIADD R17, R23, 0x200 ;  /* 0x0000020017117836 */ /* 0x001fc80000000000 */
[----:B------:R-:W-:-:S04]  /*48b0*/  IMAD.WIDE.U32 R18, R17, 0x4, R10 ;  /* 0x0000000411127825 */ /* 0x000fc800078e000a */
[----:B------:R-:W-:Y:S02]  /*48c0*/  IMAD.WIDE.U32 R20, R17, 0x4, R12 ;  /* 0x0000000411147825 */ /* 0x000fe400078e000c */
[----:B------:R-:W4:Y:S04]  /*48d0*/  LDG.E R18, desc[UR12][R18.64] ;  /* 0x0000000c12127981 */ /* 0x000f28000c1e1900 */
[----:B------:R-:W4:Y:S01]  /*48e0*/  LDG.E R21, desc[UR12][R20.64] ;  /* 0x0000000c14157981 */ /* 0x000f22000c1e1900 */
[----:B------:R-:W-:-:S04]  /*48f0*/  VIADD R29, R23, 0x300 ;  /* 0x00000300171d7836 */ /* 0x000fc80000000000 */
[----:B------:R-:W-:-:S04]  /*4900*/  IMAD.WIDE.U32 R10, R29, 0x4, R10 ;  /* 0x000000041d0a7825 */ /* 0x000fc800078e000a */
[----:B------:R-:W-:Y:S02]  /*4910*/  IMAD.WIDE.U32 R12, R29, 0x4, R12 ;  /* 0x000000041d0c7825 */ /* 0x000fe400078e000c */
[----:B------:R-:W5:Y:S04]  /*4920*/  LDG.E R10, desc[UR12][R10.64] ;  /* 0x0000000c0a0a7981 */ /* 0x000f68000c1e1900 */
[----:B------:R0:W5:Y:S01]  /*4930*/  LDG.E R13, desc[UR12][R12.64] ;  /* 0x0000000c0c0d7981 */ /* 0x000162000c1e1900 */
[----:B------:R-:W-:Y:S02]  /*4940*/  LOP3.LUT P3, RZ, R26, 0xff, RZ, 0xc0, !PT ;  /* 0x000000ff1aff7812 */ /* 0x000fe4000786c0ff */
[----:B------:R-:W-:Y:S02]  /*4950*/  IADD3 R23, P2, PT, R23, UR6, RZ ;  /* 0x0000000617177c10 */ /* 0x000fe4000ff5e0ff */
[----:B------:R-:W-:Y:S01]  /*4960*/  IADD3 R25, P5, PT, R25, UR6, RZ ;  /* 0x0000000619197c10 */ /* 0x000fe2000ffbe0ff */
[----:B------:R-:W-:Y:S01]  /*4970*/  VIADD R2, R2, 0x400 ;  /* 0x0000040002027836 */ /* 0x000fe20000000000 */
[----:B--2---:R-:W-:-:S02]  /*4980*/  ISETP.NE.AND P0, PT, R27, R8, PT ;  /* 0x000000081b00720c */ /* 0x004fc40003f05270 */
[----:B------:R-:W-:-:S05]  /*4990*/  ISETP.NE.AND P4, PT, R27, R8, P3 ;  /* 0x000000081b00720c */ /* 0x000fca0001f85270 */
[----:B------:R-:W-:Y:S01]  /*49a0*/  @!P3 SEL R26, RZ, 0x1, !P0 ;  /* 0x00000001ff1ab807 */ /* 0x000fe20004000000 */
[----:B------:R-:W-:-:S03]  /*49b0*/  IMAD.X R8, RZ, RZ, R5, P2 ;  /* 0x000000ffff087224 */ /* 0x000fc600010e0605 */
[----:B------:R-:W-:Y:S02]  /*49c0*/  SEL R26, R26, 0x1, !P4 ;  /* 0x000000011a1a7807 */ /* 0x000fe40006000000 */
[----:B------:R-:W-:Y:S02]  /*49d0*/  ISETP.LT.U32.AND P0, PT, R23, R24, PT ;  /* 0x000000181700720c */ /* 0x000fe40003f01070 */
[----:B------:R-:W-:Y:S02]  /*49e0*/  LOP3.LUT P2, RZ, R26, 0xff, RZ, 0xc0, !PT ;  /* 0x000000ff1aff7812 */ /* 0x000fe4000784c0ff */
[----:B------:R-:W-:-:S04]  /*49f0*/  ISETP.LT.AND.EX P0, PT, R8, R3, PT, P0 ;  /* 0x000000030800720c */ /* 0x000fc80003f01300 */
[C---:B0-----:R-:W-:Y:S02]  /*4a00*/  SEL R12, R23.reuse, R24, P0 ;  /* 0x00000018170c7207 */ /* 0x041fe40000000000 */
[-C--:B------:R-:W-:Y:S02]  /*4a10*/  SEL R20, R8, R3.reuse, P0 ;  /* 0x0000000308147207 */ /* 0x080fe40000000000 */
[----:B---3--:R-:W-:Y:S02]  /*4a20*/  ISETP.NE.AND P0, PT, R22, R16, PT ;  /* 0x000000101600720c */ /* 0x008fe40003f05270 */
[----:B------:R-:W-:Y:S02]  /*4a30*/  @!P4 SEL R12, R23, R24, !P3 ;  /* 0x00000018170cc207 */ /* 0x000fe40005800000 */
[----:B------:R-:W-:Y:S02]  /*4a40*/  @!P4 SEL R20, R8, R3, !P3 ;  /* 0x000000030814c207 */ /* 0x000fe40005800000 */
[----:B------:R-:W-:-:S02]  /*4a50*/  ISETP.NE.AND P4, PT, R22, R16, P2 ;  /* 0x000000101600720c */ /* 0x000fc40001785270 */
[----:B------:R-:W-:Y:S01]  /*4a60*/  @!P2 SEL R26, RZ, 0x1, !P0 ;  /* 0x00000001ff1aa807 */ /* 0x000fe20004000000 */
[----:B------:R-:W-:-:S03]  /*4a70*/  IMAD.X R3, RZ, RZ, R5, P5 ;  /* 0x000000ffff037224 */ /* 0x000fc600028e0605 */
        /* <DEDUP_REMOVED lines=11> */
[----:B------:R-:W-:Y:S01]  /*4b30*/  IMAD.X R3, RZ, RZ, R5, P0 ;  /* 0x000000ffff037224 */ /* 0x000fe200000e0605 */
        /* <DEDUP_REMOVED lines=11> */
[----:B------:R-:W-:Y:S01]  /*4bf0*/  IMAD.X R8, RZ, RZ, R5, P5 ;  /* 0x000000ffff087224 */ /* 0x000fe200028e0605 */
[----:B------:R-:W-:-:S02]  /*4c00*/  ISETP.LT.U32.AND P0, PT, R29, R12, PT ;  /* 0x0000000c1d00720c */ /* 0x000fc40003f01070 */
[----:B------:R-:W-:Y:S02]  /*4c10*/  ISETP.NE.AND P3, PT, R10, R13, PT ;  /* 0x0000000d0a00720c */ /* 0x000fe40003f65270 */
[CC--:B------:R-:W-:Y:S02]  /*4c20*/  ISETP.LT.AND.EX P0, PT, R8.reuse, R11.reuse, PT, P0 ;  /* 0x0000000b0800720c */ /* 0x0c0fe40003f01300 */
[----:B------:R-:W-:Y:S02]  /*4c30*/  @!P2 SEL R26, RZ, 0x1, !P3 ;  /* 0x00000001ff1aa807 */ /* 0x000fe40005800000 */
[----:B------:R-:W-:Y:S02]  /*4c40*/  SEL R24, R29, R12, P0 ;  /* 0x0000000c1d187207 */ /* 0x000fe40000000000 */
[----:B------:R-:W-:Y:S02]  /*4c50*/  SEL R3, R8, R11, P0 ;  /* 0x0000000b08037207 */ /* 0x000fe40000000000 */
[----:B------:R-:W-:-:S02]  /*4c60*/  SEL R26, R26, 0x1, !P4 ;  /* 0x000000011a1a7807 */ /* 0x000fc40006000000 */
[----:B------:R-:W-:Y:S02]  /*4c70*/  @!P4 SEL R24, R29, R12, !P2 ;  /* 0x0000000c1d18c207 */ /* 0x000fe40005000000 */
[----:B------:R-:W-:-:S07]  /*4c80*/  @!P4 SEL R3, R8, R11, !P2 ;  /* 0x0000000b0803c207 */ /* 0x000fce0005000000 */
.L_x_317:
[----:B------:R-:W-:Y:S05]  /*4c90*/  BSYNC.RECONVERGENT B2 ;  /* 0x0000000000027941 */ /* 0x000fea0003800200 */
.L_x_316:
[----:B------:R-:W-:Y:S05]  /*4ca0*/  @!P1 BRA `(.L_x_311) ;  /* 0x00000004000c9947 */ /* 0x000fea0003800000 */
[----:B------:R-:W-:Y:S01]  /*4cb0*/  ISETP.NE.AND P0, PT, R9, 0x1, PT ;  /* 0x000000010900780c */ /* 0x000fe20003f05270 */
[----:B------:R-:W-:Y:S01]  /*4cc0*/  BSSY.RECONVERGENT B2, `(.L_x_318) ;  /* 0x000002a000027945 */ /* 0x000fe20003800200 */
[----:B------:R-:W-:-:S11]  /*4cd0*/  LOP3.LUT P1, RZ, R6, 0x100, RZ, 0xc0, !PT ;  /* 0x0000010006ff7812 */ /* 0x000fd6000782c0ff */
[----:B------:R-:W-:Y:S05]  /*4ce0*/  @!P0 BRA `(.L_x_319) ;  /* 0x00000000009c8947 */ /* 0x000fea0003800000 */
[----:B------:R-:W0:Y:S01]  /*4cf0*/  LDC.64 R10, c[0x0][0x380] ;  /* 0x0000e000ff0a7b82 */ /* 0x000e220000000a00 */
[----:B------:R-:W-:-:S07]  /*4d00*/  IMAD.IADD R17, R2, 0x1, R7 ;  /* 0x0000000102117824 */ /* 0x000fce00078e0207 */
[----:B------:R-:W1:Y:S01]  /*4d10*/  LDC.64 R8, c[0x0][0x388] ;  /* 0x0000e200ff087b82 */ /* 0x000e620000000a00 */
[C---:B------:R-:W-:Y:S02]  /*4d20*/  VIADD R19, R17.reuse, 0x100 ;  /* 0x0000010011137836 */ /* 0x040fe40000000000 */
[----:B0-----:R-:W-:-:S06]  /*4d30*/  IMAD.WIDE.U32 R12, R17, 0x4, R10 ;  /* 0x00000004110c7825 */ /* 0x001fcc00078e000a */
[----:B------:R-:W2:Y:S01]  /*4d40*/  LDG.E R12, desc[UR12][R12.64] ;  /* 0x0000000c0c0c7981 */ /* 0x000ea2000c1e1900 */
[----:B-1----:R-:W-:-:S06]  /*4d50*/  IMAD.WIDE.U32 R14, R17, 0x4, R8 ;  /* 0x00000004110e7825 */ /* 0x002fcc00078e0008 */
[----:B------:R-:W2:Y:S01]  /*4d60*/  LDG.E R15, desc[UR12][R14.64] ;  /* 0x0000000c0e0f7981 */ /* 0x000ea2000c1e1900 */
[----:B------:R-:W-:-:S04]  /*4d70*/  IMAD.WIDE.U32 R10, R19, 0x4, R10 ;  /* 0x00000004130a7825 */ /* 0x000fc800078e000a */
[----:B------:R-:W-:Y:S02]  /*4d80*/  IMAD.WIDE.U32 R8, R19, 0x4, R8 ;  /* 0x0000000413087825 */ /* 0x000fe400078e0008 */
[----:B------:R-:W3:Y:S04]  /*4d90*/  LDG.E R10, desc[UR12][R10.64] ;  /* 0x0000000c0a0a7981 */ /* 0x000ee8000c1e1900 */
[----:B------:R0:W3:Y:S01]  /*4da0*/  LDG.E R21, desc[UR12][R8.64] ;  /* 0x0000000c08157981 */ /* 0x0000e2000c1e1900 */
[----:B------:R-:W-:Y:S02]  /*4db0*/  LOP3.LUT P2, RZ, R26, 0xff, RZ, 0xc0, !PT ;  /* 0x000000ff1aff7812 */ /* 0x000fe4000784c0ff */
[----:B------:R-:W-:-:S04]  /*4dc0*/  IADD3 R17, P4, PT, R17, UR6, RZ ;  /* 0x0000000611117c10 */ /* 0x000fc8000ff9e0ff */
[----:B------:R-:W-:Y:S01]  /*4dd0*/  ISETP.LT.U32.AND P0, PT, R17, R24, PT ;  /* 0x000000181100720c */ /* 0x000fe20003f01070 */
[----:B------:R-:W-:-:S05]  /*4de0*/  IMAD.X R6, RZ, RZ, R5, P4 ;  /* 0x000000ffff067224 */ /* 0x000fca00020e0605 */
[----:B------:R-:W-:-:S04]  /*4df0*/  ISETP.LT.AND.EX P0, PT, R6, R3, PT, P0 ;  /* 0x000000030600720c */ /* 0x000fc80003f01300 */
[----:B0-----:R-:W-:Y:S02]  /*4e00*/  SEL R8, R17, R24, P0 ;  /* 0x0000001811087207 */ /* 0x001fe40000000000 */
[----:B------:R-:W-:Y:S01]  /*4e10*/  SEL R9, R6, R3, P0 ;  /* 0x0000000306097207 */ /* 0x000fe20000000000 */
[----:B------:R-:W-:Y:S01]  /*4e20*/  VIADD R2, R2, 0x200 ;  /* 0x0000020002027836 */ /* 0x000fe20000000000 */
[CC--:B--2---:R-:W-:Y:S02]  /*4e30*/  ISETP.NE.AND P5, PT, R12.reuse, R15.reuse, PT ;  /* 0x0000000f0c00720c */ /* 0x0c4fe40003fa5270 */
[----:B------:R-:W-:Y:S02]  /*4e40*/  ISETP.NE.AND P3, PT, R12, R15, P2 ;  /* 0x0000000f0c00720c */ /* 0x000fe40001765270 */
[----:B------:R-:W-:-:S04]  /*4e50*/  @!P2 SEL R26, RZ, 0x1, !P5 ;  /* 0x00000001ff1aa807 */ /* 0x000fc80006800000 */
[----:B------:R-:W-:Y:S02]  /*4e60*/  SEL R26, R26, 0x1, !P3 ;  /* 0x000000011a1a7807 */ /* 0x000fe40005800000 */
[----:B------:R-:W-:Y:S02]  /*4e70*/  IADD3 R19, P5, PT, R19, UR6, RZ ;  /* 0x0000000613137c10 */ /* 0x000fe4000ffbe0ff */
[----:B------:R-:W-:-:S03]  /*4e80*/  LOP3.LUT P4, RZ, R26, 0xff, RZ, 0xc0, !PT ;  /* 0x000000ff1aff7812 */ /* 0x000fc6000788c0ff */
[----:B------:R-:W-:Y:S02]  /*4e90*/  @!P3 SEL R8, R17, R24, !P2 ;  /* 0x000000181108b207 */ /* 0x000fe40005000000 */
[----:B------:R-:W-:Y:S02]  /*4ea0*/  @!P3 SEL R9, R6, R3, !P2 ;  /* 0x000000030609b207 */ /* 0x000fe40005000000 */
[CC--:B---3--:R-:W-:Y:S01]  /*4eb0*/  ISETP.NE.AND P3, PT, R10.reuse, R21.reuse, P4 ;  /* 0x000000150a00720c */ /* 0x0c8fe20002765270 */
[----:B------:R-:W-:Y:S01]  /*4ec0*/  IMAD.X R6, RZ, RZ, R5, P5 ;  /* 0x000000ffff067224 */ /* 0x000fe200028e0605 */
        /* <DEDUP_REMOVED lines=9> */
.L_x_319:
[----:B------:R-:W-:Y:S05]  /*4f60*/  BSYNC.RECONVERGENT B2 ;  /* 0x0000000000027941 */ /* 0x000fea0003800200 */
.L_x_318:
[----:B------:R-:W-:Y:S05]  /*4f70*/  @P1 BRA `(.L_x_311) ;  /* 0x0000000000581947 */ /* 0x000fea0003800000 */
[----:B------:R-:W0:Y:S01]  /*4f80*/  LDC.64 R8, c[0x0][0x380] ;  /* 0x0000e000ff087b82 */ /* 0x000e220000000a00 */
[----:B------:R-:W-:-:S07]  /*4f90*/  IMAD.IADD R13, R2, 0x1, R7 ;  /* 0x00000001020d7824 */ /* 0x000fce00078e0207 */
[----:B------:R-:W1:Y:S01]  /*4fa0*/  LDC.64 R10, c[0x0][0x388] ;  /* 0x0000e200ff0a7b82 */ /* 0x000e620000000a00 */
[----:B0-----:R-:W-:-:S06]  /*4fb0*/  IMAD.WIDE.U32 R6, R13, 0x4, R8 ;  /* 0x000000040d067825 */ /* 0x001fcc00078e0008 */
[----:B------:R-:W2:Y:S01]  /*4fc0*/  LDG.E R6, desc[UR12][R6.64] ;  /* 0x0000000c06067981 */ /* 0x000ea2000c1e1900 */
[----:B-1----:R-:W-:-:S06]  /*4fd0*/  IMAD.WIDE.U32 R8, R13, 0x4, R10 ;  /* 0x000000040d087825 */ /* 0x002fcc00078e000a */
[----:B------:R-:W2:Y:S01]  /*4fe0*/  LDG.E R9, desc[UR12][R8.64] ;  /* 0x0000000c08097981 */ /* 0x000ea2000c1e1900 */
[----:B------:R-:W-:Y:S02]  /*4ff0*/  LOP3.LUT P3, RZ, R26, 0xff, RZ, 0xc0, !PT ;  /* 0x000000ff1aff7812 */ /* 0x000fe4000786c0ff */
[----:B------:R-:W-:-:S05]  /*5000*/  IADD3 R13, P0, PT, R13, UR6, RZ ;  /* 0x000000060d0d7c10 */ /* 0x000fca000ff1e0ff */
[----:B------:R-:W-:Y:S01]  /*5010*/  IMAD.X R10, RZ, RZ, R5, P0 ;  /* 0x000000ffff0a7224 */ /* 0x000fe200000e0605 */
[----:B------:R-:W-:-:S04]  /*5020*/  ISETP.LT.U32.AND P0, PT, R13, R24, PT ;  /* 0x000000180d00720c */ /* 0x000fc80003f01070 */
[----:B------:R-:W-:-:S04]  /*5030*/  ISETP.LT.AND.EX P0, PT, R10, R3, PT, P0 ;  /* 0x000000030a00720c */ /* 0x000fc80003f01300 */
[----:B------:R-:W-:Y:S02]  /*5040*/  SEL R2, R13, R24, P0 ;  /* 0x000000180d027207 */ /* 0x000fe40000000000 */
[----:B------:R-:W-:Y:S02]  /*5050*/  SEL R5, R10, R3, P0 ;  /* 0x000000030a057207 */ /* 0x000fe40000000000 */
[CC--:B--2---:R-:W-:Y:S02]  /*5060*/  ISETP.NE.AND P2, PT, R6.reuse, R9.reuse, P3 ;  /* 0x000000090600720c */ /* 0x0c4fe40001f45270 */
[----:B------:R-:W-:-:S04]  /*5070*/  ISETP.NE.AND P1, PT, R6, R9, PT ;  /* 0x000000090600720c */ /* 0x000fc80003f25270 */
[----:B------:R-:W-:-:S07]  /*5080*/  @!P3 SEL R26, RZ, 0x1, !P1 ;  /* 0x00000001ff1ab807 */ /* 0x000fce0004800000 */
[----:B------:R-:W-:Y:S02]  /*5090*/  @!P2 SEL R2, R13, R24, !P3 ;  /* 0x000000180d02a207 */ /* 0x000fe40005800000 */
[----:B------:R-:W-:Y:S02]  /*50a0*/  @!P2 SEL R5, R10, R3, !P3 ;  /* 0x000000030a05a207 */ /* 0x000fe40005800000 */
[----:B------:R-:W-:Y:S01]  /*50b0*/  SEL R26, R26, 0x1, !P2 ;  /* 0x000000011a1a7807 */ /* 0x000fe20005000000 */
[----:B------:R-:W-:Y:S02]  /*50c0*/  IMAD.MOV.U32 R24, RZ, RZ, R2 ;  /* 0x000000ffff187224 */ /* 0x000fe400078e0002 */
[----:B------:R-:W-:-:S07]  /*50d0*/  IMAD.MOV.U32 R3, RZ, RZ, R5 ;  /* 0x000000ffff037224 */ /* 0x000fce00078e0005 */
.L_x_311:
[----:B01----:R-:W-:Y:S05]  /*50e0*/  BSYNC.RECONVERGENT B1 ;  /* 0x0000000000017941 */ /* 0x003fea0003800200 */
.L_x_308:
[----:B------:R-:W0:Y:S01]  /*50f0*/  S2R R8, SR_LANEID ;  /* 0x0000000000087919 */ /* 0x000e220000000000 */
[----:B------:R-:W-:Y:S01]  /*5100*/  LOP3.LUT R5, R26, 0xff, RZ, 0xc0, !PT ;  /* 0x000000ff1a057812 */ /* 0x000fe200078ec0ff */
[----:B------:R-:W-:Y:S01]  /*5110*/  BSSY.RECONVERGENT B1, `(.L_x_320) ;  /* 0x0000016000017945 */ /* 0x000fe20003800200 */
[----:B------:R1:W2:Y:S04]  /*5120*/  SHFL.DOWN PT, R7, R24, 0x1, 0x1f ;  /* 0x08201f0018077f89 */ /* 0x0002a800000e0000 */
[----:B------:R1:W3:Y:S04]  /*5130*/  SHFL.DOWN PT, R6, R3, 0x1, 0x1f ;  /* 0x08201f0003067f89 */ /* 0x0002e800000e0000 */
[----:B------:R-:W4:Y:S01]  /*5140*/  SHFL.DOWN PT, R5, R5, 0x1, 0x1f ;  /* 0x08201f0005057f89 */ /* 0x000f2200000e0000 */
        /* <DEDUP_REMOVED lines=18> */
.L_x_321:
[----:B------:R-:W-:Y:S05]  /*5270*/  BSYNC.RECONVERGENT B1 ;  /* 0x0000000000017941 */ /* 0x000fea0003800200 */
.L_x_320:
        /* <DEDUP_REMOVED lines=23> */
.L_x_323:
[----:B------:R-:W-:Y:S05]  /*53f0*/  BSYNC.RECONVERGENT B1 ;  /* 0x0000000000017941 */ /* 0x000fea0003800200 */
.L_x_322:
        /* <DEDUP_REMOVED lines=20> */
.L_x_325:
[----:B------:R-:W-:Y:S05]  /*5540*/  BSYNC.RECONVERGENT B1 ;  /* 0x0000000000017941 */ /* 0x000fea0003800200 */
.L_x_324:
        /* <DEDUP_REMOVED lines=20> */
.L_x_327:
[----:B------:R-:W-:Y:S05]  /*5690*/  BSYNC.RECONVERGENT B1 ;  /* 0x0000000000017941 */ /* 0x000fea0003800200 */
.L_x_326:
        /* <DEDUP_REMOVED lines=20> */
.L_x_329:
[----:B------:R-:W-:Y:S05]  /*57e0*/  BSYNC.RECONVERGENT B1 ;  /* 0x0000000000017941 */ /* 0x000fea0003800200 */
.L_x_328:
        /* <DEDUP_REMOVED lines=11> */
.L_x_331:
[----:B------:R-:W-:Y:S05]  /*58a0*/  BSYNC.RECONVERGENT B1 ;  /* 0x0000000000017941 */ /* 0x000fea0003800200 */
.L_x_330:
        /* <DEDUP_REMOVED lines=82> */
[----:B------:R-:W-:-:S07]  /*5dd0*/  SEL R3, R3, R7, !P2 ;  /* 0x0000000703037207 */ /* 0x000fce0005000000 */
.L_x_289:
[----:B------:R-:W-:Y:S05]  /*5de0*/  BSYNC.RECONVERGENT B0 ;  /* 0x0000000000007941 */ /* 0x000fea0003800200 */
.L_x_264:
[----:B------:R-:W-:Y:S05]  /*5df0*/  @P1 EXIT ;  /* 0x000000000000194d */ /* 0x000fea0003800000 */
[----:B012---:R-:W0:Y:S01]  /*5e00*/  LDC.64 R4, c[0x0][0x3a8] ;  /* 0x0000ea00ff047b82 */ /* 0x007e220000000a00 */
[----:B------:R-:W-:Y:S02]  /*5e10*/  IMAD.MOV.U32 R25, RZ, RZ, R3 ;  /* 0x000000ffff197224 */ /* 0x000fe400078e0003 */
[----:B0-----:R-:W-:-:S05]  /*5e20*/  IMAD.WIDE.U32 R4, R0, 0x10, R4 ;  /* 0x0000001000047825 */ /* 0x001fca00078e0004 */
[----:B------:R-:W-:Y:S04]  /*5e30*/  STG.E.64 desc[UR12][R4.64+0x8], R24 ;  /* 0x0000081804007986 */ /* 0x000fe8000c101b0c */
[----:B------:R-:W-:Y:S01]  /*5e40*/  STG.E.U8 desc[UR12][R4.64], R26 ;  /* 0x0000001a04007986 */ /* 0x000fe2000c10110c */
[----:B------:R-:W-:Y:S05]  /*5e50*/  EXIT ;  /* 0x000000000000794d */ /* 0x000fea0003800000 */
.L_x_332:
        /* <DEDUP_REMOVED lines=10> */
.L_x_15183:


//--------------------- .text._ZN3cub18CUB_300001_SM_10006detail6reduce28DeviceReduceSingleTileKernelINS2_10policy_hubIN4cuda3std3__45tupleIJblEEEjN6thrust24THRUST_300001_SM_1000_NS8cuda_cub9__find_if7functorIS9_EEE10Policy1000ENSB_12zip_iteratorINS8_IJNSD_26transform_input_iterator_tIbNSC_6detail35transform_pair_of_input_iterators_tIbNSB_6detail15normal_iteratorINSB_10device_ptrIiEEEESQ_NS7_8equal_toIiEEEENS7_10__not_fn_tINS7_10__identityEEEEENSB_17counting_iteratorIlNSB_11use_defaultESZ_SZ_EEEEEEEPS9_jSF_S9_S9_SV_EEvT0_T1_T2_T3_T4_T6_ --------------------------
	.section	.text._ZN3cub18CUB_300001_SM_10006detail6reduce28DeviceReduceSingleTileKernelINS2_10policy_hubIN4cuda3std3__45tupleIJblEEEjN6thrust24THRUST_300001_SM_1000_NS8cuda_cub9__find_if7functorIS9_EEE10Policy1000ENSB_12zip_iteratorINS8_IJNSD_26transform_input_iterator_tIbNSC_6detail35transform_pair_of_input_iterators_tIbNSB_6detail15normal_iteratorINSB_10device_ptrIiEEEESQ_NS7_8equal_toIiEEEENS7_10__not_fn_tINS7_10__identityEEEEENSB_17counting_iteratorIlNSB_11use_defaultESZ_SZ_EEEEEEEPS9_jSF_S9_S9_SV_EEvT0_T1_T2_T3_T4_T6_,"ax",@progbits
	.align	128
        .global         _ZN3cub18CUB_300001_SM_10006detail6reduce28DeviceReduceSingleTileKernelINS2_10policy_hubIN4cuda3std3__45tupleIJblEEEjN6thrust24THRUST_300001_SM_1000_NS8cuda_cub9__find_if7functorIS9_EEE10Policy1000ENSB_12zip_iteratorINS8_IJNSD_26transform_input_iterator_tIbNSC_6detail35transform_pair_of_input_iterators_tIbNSB_6detail15normal_iteratorINSB_10device_ptrIiEEEESQ_NS7_8equal_toIiEEEENS7_10__not_fn_tINS7_10__identityEEEEENSB_17counting_iteratorIlNSB_11use_defaultESZ_SZ_EEEEEEEPS9_jSF_S9_S9_SV_EEvT0_T1_T2_T3_T4_T6_
        .type           _ZN3cub18CUB_300001_SM_10006detail6reduce28DeviceReduceSingleTileKernelINS2_10policy_hubIN4cuda3std3__45tupleIJblEEEjN6thrust24THRUST_300001_SM_1000_NS8cuda_cub9__find_if7functorIS9_EEE10Policy1000ENSB_12zip_iteratorINS8_IJNSD_26transform_input_iterator_tIbNSC_6detail35transform_pair_of_input_iterators_tIbNSB_6detail15normal_iteratorINSB_10device_ptrIiEEEESQ_NS7_8equal_toIiEEEENS7_10__not_fn_tINS7_10__identityEEEEENSB_17counting_iteratorIlNSB_11use_defaultESZ_SZ_EEEEEEEPS9_jSF_S9_S9_SV_EEvT0_T1_T2_T3_T4_T6_,@function
        .size           _ZN3cub18CUB_300001_SM_10006detail6reduce28DeviceReduceSingleTileKernelINS2_10policy_hubIN4cuda3std3__45tupleIJblEEEjN6thrust24THRUST_300001_SM_1000_NS8cuda_cub9__find_if7functorIS9_EEE10Policy1000ENSB_12zip_iteratorINS8_IJNSD_26transform_input_iterator_tIbNSC_6detail35transform_pair_of_input_iterators_tIbNSB_6detail15normal_iteratorINSB_10device_ptrIiEEEESQ_NS7_8equal_toIiEEEENS7_10__not_fn_tINS7_10__identityEEEEENSB_17counting_iteratorIlNSB_11use_defaultESZ_SZ_EEEEEEEPS9_jSF_S9_S9_SV_EEvT0_T1_T2_T3_T4_T6_,(.L_x_15184 - _ZN3cub18CUB_300001_SM_10006detail6reduce28DeviceReduceSingleTileKernelINS2_10policy_hubIN4cuda3std3__45tupleIJblEEEjN6thrust24THRUST_300001_SM_1000_NS8cuda_cub9__find_if7functorIS9_EEE10Policy1000ENSB_12zip_iteratorINS8_IJNSD_26transform_input_iterator_tIbNSC_6detail35transform_pair_of_input_iterators_tIbNSB_6detail15normal_iteratorINSB_10device_ptrIiEEEESQ_NS7_8equal_toIiEEEENS7_10__not_fn_tINS7_10__identityEEEEENSB_17counting_iteratorIlNSB_11use_defaultESZ_SZ_EEEEEEEPS9_jSF_S9_S9_SV_EEvT0_T1_T2_T3_T4_T6_)
        .other          _ZN3cub18CUB_300001_SM_10006detail6reduce28DeviceReduceSingleTileKernelINS2_10policy_hubIN4cuda3std3__45tupleIJblEEEjN6thrust24THRUST_300001_SM_1000_NS8cuda_cub9__find_if7functorIS9_EEE10Policy1000ENSB_12zip_iteratorINS8_IJNSD_26transform_input_iterator_tIbNSC_6detail35transform_pair_of_input_iterators_tIbNSB_6detail15normal_iteratorINSB_10device_ptrIiEEEESQ_NS7_8equal_toIiEEEENS7_10__not_fn_tINS7_10__identityEEEEENSB_17counting_iteratorIlNSB_11use_defaultESZ_SZ_EEEEEEEPS9_jSF_S9_S9_SV_EEvT0_T1_T2_T3_T4_T6_,@"STO_CUDA_ENTRY STV_DEFAULT"
_ZN3cub18CUB_300001_SM_10006detail6reduce28DeviceReduceSingleTileKernelINS2_10policy_hubIN4cuda3std3__45tupleIJblEEEjN6thrust24THRUST_300001_SM_1000_NS8cuda_cub9__find_if7functorIS9_EEE10Policy1000ENSB_12zip_iteratorINS8_IJNSD_26transform_input_iterator_tIbNSC_6detail35transform_pair_of_input_iterators_tIbNSB_6detail15normal_iteratorINSB_10device_ptrIiEEEESQ_NS7_8equal_toIiEEEENS7_10__not_fn_tINS7_10__identityEEEEENSB_17counting_iteratorIlNSB_11use_defaultESZ_SZ_EEEEEEEPS9_jSF_S9_S9_SV_EEvT0_T1_T2_T3_T4_T6_:
.text._ZN3cub18CUB_300001_SM_10006detail6reduce28DeviceReduceSingleTileKernelINS2_10policy_hubIN4cuda3std3__45tupleIJblEEEjN6thrust24THRUST_300001_SM_1000_NS8cuda_cub9__find_if7functorIS9_EEE10Policy1000ENSB_12zip_iteratorINS8_IJNSD_26transform_input_iterator_tIbNSC_6detail35transform_pair_of_input_iterators_tIbNSB_6detail15normal_iteratorINSB_10device_ptrIiEEEESQ_NS7_8equal_toIiEEEENS7_10__not_fn_tINS7_10__identityEEEEENSB_17counting_iteratorIlNSB_11use_defaultESZ_SZ_EEEEEEEPS9_jSF_S9_S9_SV_EEvT0_T1_T2_T3_T4_T6_:
        /* <DEDUP_REMOVED lines=14> */
.L_x_333:
[----:B------:R-:W-:Y:S01]  /*00e0*/  UISETP.GT.U32.AND UP0, UPT, UR4, 0x3ff, UPT ;  /* 0x000003ff0400788c */ /* 0x000fe2000bf04070 */
[----:B------:R-:W-:Y:S08]  /*00f0*/  BSSY.RECONVERGENT B0, `(.L_x_334) ;  /* 0x0000589000007945 */ /* 0x000ff00003800200 */
[----:B------:R-:W-:Y:S05]  /*0100*/  BRA.U UP0, `(.L_x_335) ;  /* 0x00000031000c7547 */ /* 0x000fea000b800000 */
[----:B------:R-:W0:Y:S01]  /*0110*/  S2R R11, SR_TID.X ;  /* 0x00000000000b7919 */ /* 0x000e220000002100 */
[----:B------:R-:W2:Y:S08]  /*0120*/  LDC.64 R2, c[0x0][0x380] ;  /* 0x0000e000ff027b82 */ /* 0x000eb00000000a00 */
[----:B------:R-:W3:Y:S01]  /*0130*/  LDC.64 R4, c[0x0][0x388] ;  /* 0x0000e200ff047b82 */ /* 0x000ee20000000a00 */
[----:B------:R-:W-:Y:S01]  /*0140*/  IMAD.MOV.U32 R20, RZ, RZ, RZ ;  /* 0x000000ffff147224 */ /* 0x000fe200078e00ff */
        /* <DEDUP_REMOVED lines=10> */
[----:B------:R-:W-:Y:S01]  /*01f0*/  BSSY.RECONVERGENT B1, `(.L_x_336) ;  /* 0x0000121000017945 */ /* 0x000fe20003800200 */
[----:B------:R-:W-:-:S03]  /*0200*/  IMAD.MOV.U32 R27, RZ, RZ, RZ ;  /* 0x000000ffff1b7224 */ /* 0x000fc600078e00ff */
[----:B------:R-:W-:Y:S02]  /*0210*/  ISETP.GE.U32.AND P2, PT, R13, UR4, PT ;  /* 0x000000040d007c0c */ /* 0x000fe4000bf46070 */
        /* <DEDUP_REMOVED lines=18> */
.L_x_340:
        /* <DEDUP_REMOVED lines=18> */
[----:B------:R-:W-:Y:S01]  /*0460*/  LOP3.LUT P5, RZ, R28, 0xff, RZ, 0xc0, !PT ;  /* 0x000000ff1cff7812 */ /* 0x000fe200078ac0ff */
[----:B------:R-:W-:Y:S01]  /*0470*/  VIADD R14, R14, 0x8 ;  /* 0x000000080e0e7836 */ /* 0x000fe20000000000 */
[C---:B------:R-:W-:Y:S01]  /*0480*/  IADD3 R19, P3, PT, R13.reuse, UR6, RZ ;  /* 0x000000060d137c10 */ /* 0x040fe2000ff7e0ff */
[----:B------:R-:W-:Y:S01]  /*0490*/  VIADD R13, R13, 0x800 ;  /* 0x000008000d0d7836 */ /* 0x000fe20000000000 */
[----:B--2---:R-:W-:-:S02]  /*04a0*/  ISETP.NE.AND P0, PT, R22, R31, PT ;  /* 0x0000001f1600720c */ /* 0x004fc40003f05270 */
[----:B------:R-:W-:Y:S01]  /*04b0*/  ISETP.NE.AND P2, PT, R22, R31, P5 ;  /* 0x0000001f1600720c */ /* 0x000fe20002f45270 */
[----:B------:R-:W-:-:S06]  /*04c0*/  IMAD.X R22, RZ, RZ, UR7, P3 ;  /* 0x00000007ff167e24 */ /* 0x000fcc00098e06ff */
        /* <DEDUP_REMOVED lines=8> */
[----:B------:R-:W-:Y:S02]  /*0550*/  @!P2 SEL R9, R19, R20, !P5 ;  /* 0x000000141309a207 */ /* 0x000fe40006800000 */
[CC--:B------:R-:W-:Y:S02]  /*0560*/  SEL R20, R22.reuse, R27.reuse, P0 ;  /* 0x0000001b16147207 */ /* 0x0c0fe40000000000 */
        /* <DEDUP_REMOVED lines=11> */
[CC--:B------:R-:W-:Y:S02]  /*0620*/  SEL R8, R7.reuse, R20.reuse, P0 ;  /* 0x0000001407087207 */ /* 0x0c0fe40000000000 */
        /* <DEDUP_REMOVED lines=10> */
[CC--:B------:R-:W-:Y:S02]  /*06d0*/  ISETP.LT.AND.EX P0, PT, R7.reuse, R8.reuse, PT, P0 ;  /* 0x000000080700720c */ /* 0x0c0fe40003f01300 */
[----:B------:R-:W-:Y:S02]  /*06e0*/  @!P3 SEL R28, RZ, 0x1, !P6 ;  /* 0x00000001ff1cb807 */ /* 0x000fe40007000000 */
[-C--:B------:R-:W-:Y:S02]  /*06f0*/  SEL R9, R6, R27.reuse, P0 ;  /* 0x0000001b06097207 */ /* 0x080fe40000000000 */
        /* <DEDUP_REMOVED lines=27> */
[----:B------:R-:W-:Y:S02]  /*08b0*/  @!P3 SEL R28, RZ, 0x1, !P0 ;  /* 0x00000001ff1cb807 */ /* 0x000fe40004000000 */
[----:B------:R-:W-:-:S02]  /*08c0*/  IADD3 R6, P6, PT, R19, 0x500, RZ ;  /* 0x0000050013067810 */ /* 0x000fc40007fde0ff */
[----:B------:R-:W-:Y:S02]  /*08d0*/  SEL R28, R28, 0x1, !P4 ;  /* 0x000000011c1c7807 */ /* 0x000fe40006000000 */
[----:B------:R-:W-:Y:S01]  /*08e0*/  @!P5 SEL R26, R7, R8, !P2 ;  /* 0x00000008071ad207 */ /* 0x000fe20005000000 */
[----:B------:R-:W-:Y:S01]  /*08f0*/  IMAD.X R7, RZ, RZ, R22, P6 ;  /* 0x000000ffff077224 */ /* 0x000fe200030e0616 */
[----:B------:R-:W-:Y:S02]  /*0900*/  ISETP.LT.U32.AND P0, PT, R6, R9, PT ;  /* 0x000000090600720c */ /* 0x000fe40003f01070 */
[----:B------:R-:W-:Y:S02]  /*0910*/  LOP3.LUT P2, RZ, R28, 0xff, RZ, 0xc0, !PT ;  /* 0x000000ff1cff7812 */ /* 0x000fe4000784c0ff */
[----:B------:R-:W-:-:S04]  /*0920*/  ISETP.LT.AND.EX P0, PT, R7, R26, PT, P0 ;  /* 0x0000001a0700720c */ /* 0x000fc80003f01300 */
[CC--:B------:R-:W-:Y:S02]  /*0930*/  SEL R21, R6.reuse, R9.reuse, P0 ;  /* 0x0000000906157207 */ /* 0x0c0fe40000000000 */
[CC--:B------:R-:W-:Y:S02]  /*0940*/  SEL R20, R7.reuse, R26.reuse, P0 ;  /* 0x0000001a07147207 */ /* 0x0c0fe40000000000 */
[----:B------:R-:W-:Y:S02]  /*0950*/  @!P4 SEL R21, R6, R9, !P3 ;  /* 0x000000090615c207 */ /* 0x000fe40005800000 */
[----:B------:R-:W-:Y:S02]  /*0960*/  @!P4 SEL R20, R7, R26, !P3 ;  /* 0x0000001a0714c207 */ /* 0x000fe40005800000 */
[----:B------:R-:W-:Y:S02]  /*0970*/  IADD3 R8, P0, PT, R19, 0x600, RZ ;  /* 0x0000060013087810 */ /* 0x000fe40007f1e0ff */
[----:B------:R-:W-:-:S02]  /*0980*/  ISETP.NE.AND P3, PT, R17, R18, PT ;  /* 0x000000121100720c */ /* 0x000fc40003f65270 */
[----:B------:R-:W-:Y:S01]  /*0990*/  ISETP.NE.AND P4, PT, R17, R18, P2 ;  /* 0x000000121100720c */ /* 0x000fe20001785270 */
[----:B------:R-:W-:Y:S01]  /*09a0*/  IMAD.X R9, RZ, RZ, R22, P0 ;  /* 0x000000ffff097224 */ /* 0x000fe200000e0616 */
[----:B------:R-:W-:Y:S02]  /*09b0*/  @!P2 SEL R28, RZ, 0x1, !P3 ;  /* 0x00000001ff1ca807 */ /* 0x000fe40005800000 */
[----:B------:R-:W-:Y:S02]  /*09c0*/  ISETP.LT.U32.AND P0, PT, R8, R21, PT ;  /* 0x000000150800720c */ /* 0x000fe40003f01070 */
[----:B------:R-:W-:Y:S02]  /*09d0*/  SEL R28, R28, 0x1, !P4 ;  /* 0x000000011c1c7807 */ /* 0x000fe40006000000 */
[----:B------:R-:W-:Y:S02]  /*09e0*/  IADD3 R19, P5, PT, R19, 0x700, RZ ;  /* 0x0000070013137810 */ /* 0x000fe40007fbe0ff */
[----:B------:R-:W-:-:S02]  /*09f0*/  ISETP.LT.AND.EX P0, PT, R9, R20, PT, P0 ;  /* 0x000000140900720c */ /* 0x000fc40003f01300 */
[----:B------:R-:W-:Y:S01]  /*0a00*/  LOP3.LUT P3, RZ, R28, 0xff, RZ, 0xc0, !PT ;  /* 0x000000ff1cff7812 */ /* 0x000fe2000786c0ff */
[----:B------:R-:W-:Y:S01]  /*0a10*/  IMAD.X R22, RZ, RZ, R22, P5 ;  /* 0x000000ffff167224 */ /* 0x000fe200028e0616 */
[-C--:B------:R-:W-:Y:S02]  /*0a20*/  SEL R6, R8, R21.reuse, P0 ;  /* 0x0000001508067207 */ /* 0x080fe40000000000 */
[CC--:B------:R-:W-:Y:S02]  /*0a30*/  SEL R7, R9.reuse, R20.reuse, P0 ;  /* 0x0000001409077207 */ /* 0x0c0fe40000000000 */
[----:B------:R-:W-:Y:S02]  /*0a40*/  ISETP.NE.AND P5, PT, R14, RZ, PT ;  /* 0x000000ff0e00720c */ /* 0x000fe40003fa5270 */
[----:B------:R-:W-:Y:S02]  /*0a50*/  @!P4 SEL R6, R8, R21, !P2 ;  /* 0x000000150806c207 */ /* 0x000fe40005000000 */
[----:B------:R-:W-:-:S02]  /*0a60*/  @!P4 SEL R7, R9, R20, !P2 ;  /* 0x000000140907c207 */ /* 0x000fc40005000000 */
[----:B------:R-:W-:Y:S02]  /*0a70*/  ISETP.NE.AND P4, PT, R15, R16, P3 ;  /* 0x000000100f00720c */ /* 0x000fe40001f85270 */
        /* <DEDUP_REMOVED lines=8> */
[----:B------:R-:W-:Y:S01]  /*0b00*/  @!P4 SEL R27, R22, R7, !P3 ;  /* 0x00000007161bc207 */ /* 0x000fe20005800000 */
[----:B------:R-:W-:Y:S06]  /*0b10*/  @P5 BRA `(.L_x_340) ;  /* 0xfffffff800085947 */ /* 0x000fec000383ffff */
.L_x_339:
[----:B------:R-:W-:Y:S05]  /*0b20*/  BSYNC.RECONVERGENT B2 ;  /* 0x0000000000027941 */ /* 0x000fea0003800200 */
.L_x_338:
        /* <DEDUP_REMOVED lines=16> */
[----:B------:R0:W5:Y:S04]  /*0c30*/  LDG.E R14, desc[UR8][R2.64+0xc00] ;  /* 0x000c0008020e7981 */ /* 0x000168000c1e1900 */
[----:B------:R1:W5:Y:S01]  /*0c40*/  LDG.E R17, desc[UR8][R4.64+0xc00] ;  /* 0x000c000804117981 */ /* 0x000362000c1e1900 */
[----:B------:R-:W-:-:S02]  /*0c50*/  LOP3.LUT P3, RZ, R28, 0xff, RZ, 0xc0, !PT ;  /* 0x000000ff1cff7812 */ /* 0x000fc4000786c0ff */
[----:B--2---:R-:W-:-:S05]  /*0c60*/  IADD3 R19, P2, PT, R13, UR10, RZ ;  /* 0x0000000a0d137c10 */ /* 0x004fca000ff5e0ff */
[----:B------:R-:W-:Y:S02]  /*0c70*/  IMAD.X R16, RZ, RZ, UR11, P2 ;  /* 0x0000000bff107e24 */ /* 0x000fe400090e06ff */
[----:B0-----:R-:W-:-:S05]  /*0c80*/  VIADD R2, R13, 0x100 ;  /* 0x000001000d027836 */ /* 0x001fca0000000000 */
[----:B------:R-:W-:-:S05]  /*0c90*/  IADD3 R3, P5, PT, R2, UR10, RZ ;  /* 0x0000000a02037c10 */ /* 0x000fca000ffbe0ff */
[----:B-1----:R-:W-:Y:S02]  /*0ca0*/  IMAD.X R4, RZ, RZ, UR11, P5 ;  /* 0x0000000bff047e24 */ /* 0x002fe4000a8e06ff */
[----:B------:R-:W-:Y:S01]  /*0cb0*/  VIADD R2, R13, 0x200 ;  /* 0x000002000d027836 */ /* 0x000fe20000000000 */
[CC--:B----4-:R-:W-:Y:S02]  /*0cc0*/  ISETP.NE.AND P0, PT, R6.reuse, R7.reuse, PT ;  /* 0x000000070600720c */ /* 0x0d0fe40003f05270 */
[----:B------:R-:W-:Y:S02]  /*0cd0*/  ISETP.NE.AND P4, PT, R6, R7, P3 ;  /* 0x000000070600720c */ /* 0x000fe40001f85270 */
[----:B------:R-:W-:-:S04]  /*0ce0*/  @!P3 SEL R28, RZ, 0x1, !P0 ;  /* 0x00000001ff1cb807 */ /* 0x000fc80004000000 */
[----:B------:R-:W-:Y:S02]  /*0cf0*/  SEL R28, R28, 0x1, !P4 ;  /* 0x000000011c1c7807 */ /* 0x000fe40006000000 */
[----:B------:R-:W-:Y:S02]  /*0d00*/  ISETP.LT.U32.AND P0, PT, R19, R20, PT ;  /* 0x000000141300720c */ /* 0x000fe40003f01070 */
[----:B------:R-:W-:Y:S02]  /*0d10*/  LOP3.LUT P2, RZ, R28, 0xff, RZ, 0xc0, !PT ;  /* 0x000000ff1cff7812 */ /* 0x000fe4000784c0ff */
[----:B------:R-:W-:-:S04]  /*0d20*/  ISETP.LT.AND.EX P0, PT, R16, R27, PT, P0 ;  /* 0x0000001b1000720c */ /* 0x000fc80003f01300 */
[CC--:B------:R-:W-:Y:S02]  /*0d30*/  SEL R6, R19.reuse, R20.reuse, P0 ;  /* 0x0000001413067207 */ /* 0x0c0fe40000000000 */
[----:B------:R-:W-:Y:S02]  /*0d40*/  SEL R5, R16, R27, P0 ;  /* 0x0000001b10057207 */ /* 0x000fe40000000000 */
[----:B---3--:R-:W-:Y:S02]  /*0d50*/  ISETP.NE.AND P0, PT, R8, R9, PT ;  /* 0x000000090800720c */ /* 0x008fe40003f05270 */
[----:B------:R-:W-:Y:S02]  /*0d60*/  @!P4 SEL R6, R19, R20, !P3 ;  /* 0x000000141306c207 */ /* 0x000fe40005800000 */
[----:B------:R-:W-:Y:S02]  /*0d70*/  @!P4 SEL R5, R16, R27, !P3 ;  /* 0x0000001b1005c207 */ /* 0x000fe40005800000 */
[----:B------:R-:W-:-:S02]  /*0d80*/  ISETP.NE.AND P4, PT, R8, R9, P2 ;  /* 0x000000090800720c */ /* 0x000fc40001785270 */
[----:B------:R-:W-:-:S04]  /*0d90*/  @!P2 SEL R28, RZ, 0x1, !P0 ;  /* 0x00000001ff1ca807 */ /* 0x000fc80004000000 */
        /* <DEDUP_REMOVED lines=27> */
[-C--:B------:R-:W-:Y:S02]  /*0f50*/  ISETP.LT.AND.EX P0, PT, R3, R4.reuse, PT, P0 ;  /* 0x000000040300720c */ /* 0x080fe40003f01300 */
[----:B------:R-:W-:Y:S01]  /*0f60*/  @!P2 SEL R28, RZ, 0x1, !P3 ;  /* 0x00000001ff1ca807 */ /* 0x000fe20005800000 */
[----:B------:R-:W-:Y:S01]  /*0f70*/  VIADD R13, R13, 0x400 ;  /* 0x000004000d0d7836 */ /* 0x000fe20000000000 */
[----:B------:R-:W-:Y:S02]  /*0f80*/  SEL R20, R2, R5, P0 ;  /* 0x0000000502147207 */ /* 0x000fe40000000000 */
[----:B------:R-:W-:Y:S02]  /*0f90*/  SEL R27, R3, R4, P0 ;  /* 0x00000004031b7207 */ /* 0x000fe40000000000 */
[----:B------:R-:W-:-:S02]  /*0fa0*/  SEL R28, R28, 0x1, !P4 ;  /* 0x000000011c1c7807 */ /* 0x000fc40006000000 */
[----:B------:R-:W-:Y:S02]  /*0fb0*/  @!P4 SEL R20, R2, R5, !P2 ;  /* 0x000000050214c207 */ /* 0x000fe40005000000 */
[----:B------:R-:W-:-:S07]  /*0fc0*/  @!P4 SEL R27, R3, R4, !P2 ;  /* 0x00000004031bc207 */ /* 0x000fce0005000000 */
.L_x_342:
[----:B------:R-:W-:Y:S05]  /*0fd0*/  BSYNC.RECONVERGENT B2 ;  /* 0x0000000000027941 */ /* 0x000fea0003800200 */
.L_x_341:
        /* <DEDUP_REMOVED lines=42> */
.L_x_344:
[----:B------:R-:W-:Y:S05]  /*1280*/  BSYNC.RECONVERGENT B2 ;  /* 0x0000000000027941 */ /* 0x000fea0003800200 */
.L_x_343:
        /* <DEDUP_REMOVED lines=23> */
.L_x_337:
[----:B------:R-:W-:Y:S05]  /*1400*/  BSYNC.RECONVERGENT B1 ;  /* 0x0000000000017941 */ /* 0x000fea0003800200 */
.L_x_336:
[----:B------:R-:W-:-:S09]  /*1410*/  UISETP.GE.U32.AND UP0, UPT, UR4, 0x100, UPT ;  /* 0x000001000400788c */ /* 0x000fd2000bf06070 */
        /* <DEDUP_REMOVED lines=25> */
.L_x_347:
[----:B------:R-:W-:Y:S05]  /*15b0*/  BSYNC.RECONVERGENT B1 ;  /* 0x0000000000017941 */ /* 0x000fea0003800200 */
.L_x_346:
        /* <DEDUP_REMOVED lines=23> */
.L_x_349:
[----:B------:R-:W-:Y:S05]  /*1730*/  BSYNC.RECONVERGENT B1 ;  /* 0x0000000000017941 */ /* 0x000fea0003800200 */
.L_x_348:
        /* <DEDUP_REMOVED lines=20> */
.L_x_351:
[----:B------:R-:W-:Y:S05]  /*1880*/  BSYNC.RECONVERGENT B1 ;  /* 0x0000000000017941 */ /* 0x000fea0003800200 */
.L_x_350:
        /* <DEDUP_REMOVED lines=20> */
.L_x_353:
[----:B------:R-:W-:Y:S05]  /*19d0*/  BSYNC.RECONVERGENT B1 ;  /* 0x0000000000017941 */ /* 0x000fea0003800200 */
.L_x_352:
        /* <DEDUP_REMOVED lines=20> */
.L_x_355:
[----:B------:R-:W-:Y:S05]  /*1b20*/  BSYNC.RECONVERGENT B1 ;  /* 0x0000000000017941 */ /* 0x000fea0003800200 */
.L_x_354:
[----:B------:R-:W-:Y:S04]  /*1b30*/  BSSY.RECONVERGENT B1, `(.L_x_356) ;  /* 0x000000b000017945 */ /* 0x000fe80003800200 */
[----:B------:R-:W-:Y:S05]  /*1b40*/  @P1 BRA `(.L_x_357) ;  /* 0x0000000000241947 */ /* 0x000fea0003800000 */
[----:B--2---:R-:W2:Y:S01]  /*1b50*/  S2R R4, SR_CgaCtaId ;  /* 0x0000000000047919 */ /* 0x004ea20000008800 */
[----:B0-----:R-:W-:Y:S01]  /*1b60*/  MOV R3, 0x400 ;  /* 0x0000040000037802 */ /* 0x001fe20000000f00 */
[----:B------:R-:W-:Y:S01]  /*1b70*/  IMAD.MOV.U32 R21, RZ, RZ, R27 ;  /* 0x000000ffff157224 */ /* 0x000fe200078e001b */
[----:B------:R-:W-:-:S04]  /*1b80*/  SHF.R.U32.HI R2, RZ, 0x1, R11 ;  /* 0x00000001ff027819 */ /* 0x000fc8000001160b */
[----:B------:R-:W-:Y:S02]  /*1b90*/  LOP3.LUT R2, R2, 0x1f0, RZ, 0xc0, !PT ;  /* 0x000001f002027812 */ /* 0x000fe400078ec0ff */
[----:B--2---:R-:W-:-:S05]  /*1ba0*/  LEA R3, R4, R3, 0x18 ;  /* 0x0000000304037211 */ /* 0x004fca00078ec0ff */
[----:B------:R-:W-:-:S05]  /*1bb0*/  IMAD.IADD R3, R2, 0x1, R3 ;  /* 0x0000000102037824 */ /* 0x000fca00078e0203 */
[----:B------:R0:W-:Y:S04]  /*1bc0*/  STS.64 [R3+0x10], R20 ;  /* 0x0000101403007388 */ /* 0x0001e80000000a00 */
[----:B------:R0:W-:Y:S02]  /*1bd0*/  STS.U8 [R3+0x8], R28 ;  /* 0x0000081c03007388 */ /* 0x0001e40000000000 */
.L_x_357:
[----:B------:R-:W-:Y:S05]  /*1be0*/  BSYNC.RECONVERGENT B1 ;  /* 0x0000000000017941 */ /* 0x000fea0003800200 */
.L_x_356:
        /* <DEDUP_REMOVED lines=15> */
[----:B-----5:R-:W-:-:S04]  /*1ce0*/  ISETP.NE.AND P2, PT, R10, RZ, PT ;  /* 0x000000ff0a00720c */ /* 0x020fc80003f45270 */
[----:B------:R-:W-:Y:S02]  /*1cf0*/  @P4 SEL R10, R28, 0x1, !P2 ;  /* 0x000000011c0a4807 */ /* 0x000fe40005000000 */
[-C--:B--2---:R-:W-:Y:S01]  /*1d00*/  ISETP.LT.U32.AND P0, PT, R4, R20.reuse, PT ;  /* 0x000000140400720c */ /* 0x084fe20003f01070 */
[----:B------:R-:W-:Y:S01]  /*1d10*/  LDS.U8 R28, [UR5+0x78] ;  /* 0x00007805ff1c7984 */ /* 0x000fe20008000000 */
[----:B------:R-:W-:Y:S02]  /*1d20*/  LOP3.LUT P3, RZ, R10, 0xff, RZ, 0xc0, !PT ;  /* 0x000000ff0aff7812 */ /* 0x000fe4000786c0ff */
[----:B------:R-:W-:Y:S02]  /*1d30*/  ISETP.LT.AND.EX P0, PT, R5, R27, PT, P0 ;  /* 0x0000001b0500720c */ /* 0x000fe40003f01300 */
[----:B----4-:R-:W-:Y:S02]  /*1d40*/  ISETP.NE.AND P5, PT, R12, RZ, PT ;  /* 0x000000ff0c00720c */ /* 0x010fe40003fa5270 */
[----:B-1-3--:R-:W-:-:S02]  /*1d50*/  @P2 SEL R20, R4, R20, P0 ;  /* 0x0000001404142207 */ /* 0x00afc40000000000 */
[C---:B------:R-:W-:Y:S02]  /*1d60*/  @P2 SEL R27, R5.reuse, R27, P0 ;  /* 0x0000001b051b2207 */ /* 0x040fe40000000000 */
[----:B------:R-:W-:Y:S02]  /*1d70*/  SEL R11, R4, R20, !P4 ;  /* 0x00000014040b7207 */ /* 0x000fe40006000000 */
[----:B------:R-:W-:Y:S02]  /*1d80*/  SEL R13, R5, R27, !P4 ;  /* 0x0000001b050d7207 */ /* 0x000fe40006000000 */
[----:B------:R-:W-:Y:S01]  /*1d90*/  ISETP.LT.U32.AND P0, PT, R6, R11, PT ;  /* 0x0000000b0600720c */ /* 0x000fe20003f01070 */
[----:B------:R-:W-:Y:S01]  /*1da0*/  LDS.64 R4, [UR5+0x60] ;  /* 0x00006005ff047984 */ /* 0x000fe20008000a00 */
[----:B------:R-:W-:Y:S02]  /*1db0*/  @P3 SEL R12, R10, 0x1, !P5 ;  /* 0x000000010a0c3807 */ /* 0x000fe40006800000 */
[----:B------:R-:W-:Y:S01]  /*1dc0*/  ISETP.LT.AND.EX P0, PT, R7, R13, PT, P0 ;  /* 0x0000000d0700720c */ /* 0x000fe20003f01300 */
[----:B------:R-:W1:Y:S01]  /*1dd0*/  LDS.U8 R10, [UR5+0x58] ;  /* 0x00005805ff0a7984 */ /* 0x000e620008000000 */
[----:B------:R-:W-:-:S02]  /*1de0*/  LOP3.LUT P2, RZ, R12, 0xff, RZ, 0xc0, !PT ;  /* 0x000000ff0cff7812 */ /* 0x000fc4000784c0ff */
[----:B------:R-:W-:Y:S02]  /*1df0*/  @P5 SEL R11, R6, R11, P0 ;  /* 0x0000000b060b5207 */ /* 0x000fe40000000000 */
[----:B------:R-:W-:Y:S02]  /*1e00*/  ISETP.NE.AND P4, PT, R14, RZ, PT ;  /* 0x000000ff0e00720c */ /* 0x000fe40003f85270 */
[C---:B------:R-:W-:Y:S02]  /*1e10*/  @P5 SEL R13, R7.reuse, R13, P0 ;  /* 0x0000000d070d5207 */ /* 0x040fe40000000000 */
[----:B------:R-:W-:Y:S02]  /*1e20*/  SEL R11, R6, R11, !P3 ;  /* 0x0000000b060b7207 */ /* 0x000fe40005800000 */
[----:B------:R-:W-:Y:S02]  /*1e30*/  SEL R13, R7, R13, !P3 ;  /* 0x0000000d070d7207 */ /* 0x000fe40005800000 */
[----:B------:R-:W-:Y:S01]  /*1e40*/  ISETP.LT.U32.AND P0, PT, R8, R11, PT ;  /* 0x0000000b0800720c */ /* 0x000fe20003f01070 */
[----:B------:R-:W-:Y:S01]  /*1e50*/  LDS.64 R6, [UR5+0x70] ;  /* 0x00007005ff067984 */ /* 0x000fe20008000a00 */
[----:B------:R-:W-:-:S02]  /*1e60*/  @P2 SEL R14, R12, 0x1, !P4 ;  /* 0x000000010c0e2807 */ /* 0x000fc40006000000 */
[----:B------:R-:W-:Y:S01]  /*1e70*/  ISETP.LT.AND.EX P0, PT, R9, R13, PT, P0 ;  /* 0x0000000d0900720c */ /* 0x000fe20003f01300 */
[----:B------:R-:W2:Y:S01]  /*1e80*/  LDS.U8 R12, [UR5+0x68] ;  /* 0x00006805ff0c7984 */ /* 0x000ea20008000000 */
[----:B------:R-:W-:Y:S02]  /*1e90*/  ISETP.NE.AND P3, PT, R15, RZ, PT ;  /* 0x000000ff0f00720c */ /* 0x000fe40003f65270 */
[----:B------:R-:W-:Y:S02]  /*1ea0*/  @P4 SEL R11, R8, R11, P0 ;  /* 0x0000000b080b4207 */ /* 0x000fe40000000000 */
[----:B------:R-:W-:Y:S02]  /*1eb0*/  LOP3.LUT P5, RZ, R14, 0xff, RZ, 0xc0, !PT ;  /* 0x000000ff0eff7812 */ /* 0x000fe400078ac0ff */
[----:B------:R-:W-:Y:S02]  /*1ec0*/  @P4 SEL R13, R9, R13, P0 ;  /* 0x0000000d090d4207 */ /* 0x000fe40000000000 */
[----:B------:R-:W-:-:S02]  /*1ed0*/  SEL R11, R8, R11, !P2 ;  /* 0x0000000b080b7207 */ /* 0x000fc40005000000 */
[----:B------:R-:W-:Y:S02]  /*1ee0*/  SEL R13, R9, R13, !P2 ;  /* 0x0000000d090d7207 */ /* 0x000fe40005000000 */
[----:B0-----:R-:W-:Y:S01]  /*1ef0*/  ISETP.LT.U32.AND P0, PT, R2, R11, PT ;  /* 0x0000000b0200720c */ /* 0x001fe20003f01070 */
[----:B------:R-:W0:Y:S03]  /*1f00*/  LDS.64 R8, [UR5+0x80] ;  /* 0x00008005ff087984 */ /* 0x000e260008000a00 */
[----:B------:R-:W-:Y:S02]  /*1f10*/  ISETP.LT.AND.EX P0, PT, R3, R13, PT, P0 ;  /* 0x0000000d0300720c */ /* 0x000fe40003f01300 */
[----:B------:R-:W-:Y:S02]  /*1f20*/  @P5 SEL R15, R14, 0x1, !P3 ;  /* 0x000000010e0f5807 */ /* 0x000fe40005800000 */
[----:B------:R-:W-:-:S02]  /*1f30*/  @P3 SEL R11, R2, R11, P0 ;  /* 0x0000000b020b3207 */ /* 0x000fc40000000000 */
[----:B-1----:R-:W-:Y:S02]  /*1f40*/  ISETP.NE.AND P2, PT, R10, RZ, PT ;  /* 0x000000ff0a00720c */ /* 0x002fe40003f45270 */
[----:B------:R-:W-:Y:S02]  /*1f50*/  @P3 SEL R13, R3, R13, P0 ;  /* 0x0000000d030d3207 */ /* 0x000fe40000000000 */
[----:B------:R-:W-:Y:S02]  /*1f60*/  SEL R11, R2, R11, !P5 ;  /* 0x0000000b020b7207 */ /* 0x000fe40006800000 */
[----:B------:R-:W-:Y:S02]  /*1f70*/  LOP3.LUT P4, RZ, R15, 0xff, RZ, 0xc0, !PT ;  /* 0x000000ff0fff7812 */ /* 0x000fe4000788c0ff */
[----:B------:R-:W-:Y:S02]  /*1f80*/  SEL R13, R3, R13, !P5 ;  /* 0x0000000d030d7207 */ /* 0x000fe40006800000 */
[----:B------:R-:W-:-:S04]  /*1f90*/  ISETP.LT.U32.AND P0, PT, R4, R11, PT ;  /* 0x0000000b0400720c */ /* 0x000fc80003f01070 */
[----:B------:R-:W-:Y:S02]  /*1fa0*/  ISETP.LT.AND.EX P0, PT, R5, R13, PT, P0 ;  /* 0x0000000d0500720c */ /* 0x000fe40003f01300 */
[----:B--2---:R-:W-:Y:S02]  /*1fb0*/  ISETP.NE.AND P3, PT, R12, RZ, PT ;  /* 0x000000ff0c00720c */ /* 0x004fe40003f65270 */
[C---:B------:R-:W-:Y:S02]  /*1fc0*/  @P2 SEL R11, R4.reuse, R11, P0 ;  /* 0x0000000b040b2207 */ /* 0x040fe40000000000 */
[----:B------:R-:W-:Y:S02]  /*1fd0*/  @P4 SEL R10, R15, 0x1, !P2 ;  /* 0x000000010f0a4807 */ /* 0x000fe40005000000 */
[----:B------:R-:W-:Y:S02]  /*1fe0*/  @P2 SEL R13, R5, R13, P0 ;  /* 0x0000000d050d2207 */ /* 0x000fe40000000000 */
[----:B------:R-:W-:-:S02]  /*1ff0*/  SEL R3, R4, R11, !P4 ;  /* 0x0000000b04037207 */ /* 0x000fc40006000000 */
[----:B------:R-:W-:Y:S02]  /*2000*/  LOP3.LUT P5, RZ, R10, 0xff, RZ, 0xc0, !PT ;  /* 0x000000ff0aff7812 */ /* 0x000fe400078ac0ff */
[----:B------:R-:W-:Y:S02]  /*2010*/  SEL R5, R5, R13, !P4 ;  /* 0x0000000d05057207 */ /* 0x000fe40006000000 */
[----:B------:R-:W-:Y:S02]  /*2020*/  ISETP.LT.U32.AND P0, PT, R6, R3, PT ;  /* 0x000000030600720c */ /* 0x000fe40003f01070 */
        /* <DEDUP_REMOVED lines=16> */
.L_x_345:
        /* <DEDUP_REMOVED lines=36> */
.L_x_360:
[----:B------:R-:W-:Y:S05]  /*2370*/  BSYNC.RECONVERGENT B1 ;  /* 0x0000000000017941 */ /* 0x000fea0003800200 */
.L_x_359:
        /* <DEDUP_REMOVED lines=21> */
.L_x_362:
[----:B------:R-:W-:Y:S05]  /*24d0*/  BSYNC.RECONVERGENT B1 ;  /* 0x0000000000017941 */ /* 0x000fea0003800200 */
.L_x_361:
        /* <DEDUP_REMOVED lines=20> */
.L_x_364:
[----:B------:R-:W-:Y:S05]  /*2620*/  BSYNC.RECONVERGENT B1 ;  /* 0x0000000000017941 */ /* 0x000fea0003800200 */
.L_x_363:
        /* <DEDUP_REMOVED lines=20> */
.L_x_366:
[----:B------:R-:W-:Y:S05]  /*2770*/  BSYNC.RECONVERGENT B1 ;  /* 0x0000000000017941 */ /* 0x000fea0003800200 */
.L_x_365:
        /* <DEDUP_REMOVED lines=20> */
.L_x_368:
[----:B------:R-:W-:Y:S05]  /*28c0*/  BSYNC.RECONVERGENT B1 ;  /* 0x0000000000017941 */ /* 0x000fea0003800200 */
.L_x_367:
[----:B------:R-:W-:Y:S04]  /*28d0*/  BSSY.RECONVERGENT B1, `(.L_x_369) ;  /* 0x000000b000017945 */ /* 0x000fe80003800200 */
[----:B------:R-:W-:Y:S05]  /*28e0*/  @P1 BRA `(.L_x_370) ;  /* 0x0000000000241947 */ /* 0x000fea0003800000 */
[----:B0-----:R-:W0:Y:S01]  /*28f0*/  S2R R4, SR_CgaCtaId ;  /* 0x0000000000047919 */ /* 0x001e220000008800 */
[----:B------:R-:W-:Y:S01]  /*2900*/  MOV R3, 0x400 ;  /* 0x0000040000037802 */ /* 0x000fe20000000f00 */
[----:B------:R-:W-:Y:S01]  /*2910*/  IMAD.MOV.U32 R21, RZ, RZ, R27 ;  /* 0x000000ffff157224 */ /* 0x000fe200078e001b */
[----:B--234-:R-:W-:-:S04]  /*2920*/  SHF.R.U32.HI R2, RZ, 0x1, R11 ;  /* 0x00000001ff027819 */ /* 0x01cfc8000001160b */
[----:B------:R-:W-:Y:S02]  /*2930*/  LOP3.LUT R2, R2, 0x1f0, RZ, 0xc0, !PT ;  /* 0x000001f002027812 */ /* 0x000fe400078ec0ff */
[----:B0-----:R-:W-:-:S05]  /*2940*/  LEA R3, R4, R3, 0x18 ;  /* 0x0000000304037211 */ /* 0x001fca00078ec0ff */
[----:B------:R-:W-:-:S05]  /*2950*/  IMAD.IADD R3, R2, 0x1, R3 ;  /* 0x0000000102037824 */ /* 0x000fca00078e0203 */
[----:B------:R0:W-:Y:S04]  /*2960*/  STS.64 [R3+0x10], R20 ;  /* 0x0000101403007388 */ /* 0x0001e80000000a00 */
[----:B------:R0:W-:Y:S02]  /*2970*/  STS.U8 [R3+0x8], R28 ;  /* 0x0000081c03007388 */ /* 0x0001e40000000000 */
.L_x_370:
[----:B------:R-:W-:Y:S05]  /*2980*/  BSYNC.RECONVERGENT B1 ;  /* 0x0000000000017941 */ /* 0x000fea0003800200 */
.L_x_369:
[----:B------:R-:W-:Y:S01]  /*2990*/  BAR.SYNC.DEFER_BLOCKING 0x0 ;  /* 0x0000000000007b1d */ /* 0x000fe20000010000 */
[----:B------:R-:W-:-:S13]  /*29a0*/  ISETP.NE.AND P1, PT, R11, RZ, PT ;  /* 0x000000ff0b00720c */ /* 0x000fda0003f25270 */
[----:B------:R-:W-:Y:S05]  /*29b0*/  @P1 BRA `(.L_x_358) ;  /* 0x0000002c00f01947 */ /* 0x000fea0003800000 */
[----:B------:R-:W-:Y:S02]  /*29c0*/  UISETP.GE.U32.AND UP0, UPT, UR4, 0x21, UPT ;  /* 0x000000210400788c */ /* 0x000fe4000bf06070 */
[----:B------:R-:W-:Y:S02]  /*29d0*/  UISETP.GE.U32.AND UP1, UPT, UR4, 0x41, UPT ;  /* 0x000000410400788c */ /* 0x000fe4000bf26070 */
[----:B------:R-:W-:Y:S02]  /*29e0*/  UISETP.GE.U32.AND UP2, UPT, UR4, 0x61, UPT ;  /* 0x000000610400788c */ /* 0x000fe4000bf46070 */
[----:B------:R-:W-:Y:S02]  /*29f0*/  UISETP.GE.U32.AND UP3, UPT, UR4, 0x81, UPT ;  /* 0x000000810400788c */ /* 0x000fe4000bf66070 */
[----:B------:R-:W-:Y:S02]  /*2a00*/  UISETP.GE.U32.AND UP4, UPT, UR4, 0xa1, UPT ;  /* 0x000000a10400788c */ /* 0x000fe4000bf86070 */
[----:B------:R-:W-:-:S02]  /*2a10*/  UISETP.GE.U32.AND UP5, UPT, UR4, 0xc1, UPT ;  /* 0x000000c10400788c */ /* 0x000fc4000bfa6070 */
[----:B------:R-:W-:Y:S01]  /*2a20*/  UISETP.GE.U32.AND UP6, UPT, UR4, 0xe1, UPT ;  /* 0x000000e10400788c */ /* 0x000fe2000bfc6070 */
        /* <DEDUP_REMOVED lines=16> */
.L_x_371:
        /* <DEDUP_REMOVED lines=16> */
.L_x_372:
        /* <DEDUP_REMOVED lines=16> */
.L_x_373:
        /* <DEDUP_REMOVED lines=16> */
.L_x_374:
        /* <DEDUP_REMOVED lines=16> */
.L_x_375:
        /* <DEDUP_REMOVED lines=16> */
.L_x_376:
        /* <DEDUP_REMOVED lines=17> */
.L_x_335:
        /* <DEDUP_REMOVED lines=15> */
[----:B------:R-:W-:Y:S01]  /*3230*/  UIADD3 UR5, UPT, UPT, UR4, -0x400, URZ ;  /* 0xfffffc0004057890 */ /* 0x000fe2000fffe0ff */
[----:B------:R-:W-:-:S03]  /*3240*/  IMAD.MOV.U32 R22, RZ, RZ, 0x400 ;  /* 0x00000400ff167424 */ /* 0x000fc600078e00ff */
[----:B------:R-:W-:Y:S01]  /*3250*/  UISETP.GE.U32.AND UP0, UPT, UR5, 0x400, UPT ;  /* 0x000004000500788c */ /* 0x000fe2000bf06070 */
[----:B---3--:R-:W-:Y:S01]  /*3260*/  ISETP.NE.AND P0, PT, R6, R7, PT ;  /* 0x000000070600720c */ /* 0x008fe20003f05270 */
[----:B------:R-:W-:-:S03]  /*3270*/  VIADD R6, R21, 0x200 ;  /* 0x0000020015067836 */ /* 0x000fc60000000000 */
[----:B------:R-:W-:Y:S02]  /*3280*/  SEL R20, R21, R20, P0 ;  /* 0x0000001415147207 */ /* 0x000fe40000000000 */
[----:B--2---:R-:W-:Y:S02]  /*3290*/  IADD3 R15, P1, PT, R6, UR6, RZ ;  /* 0x00000006060f7c10 */ /* 0x004fe4000ff3e0ff */
[----:B------:R-:W-:Y:S02]  /*32a0*/  IADD3 R20, P3, PT, R20, UR6, RZ ;  /* 0x0000000614147c10 */ /* 0x000fe4000ff7e0ff */
[----:B----4-:R-:W-:Y:S01]  /*32b0*/  ISETP.NE.AND P2, PT, R10, R11, PT ;  /* 0x0000000b0a00720c */ /* 0x010fe20003f45270 */
[----:B------:R-:W-:Y:S01]  /*32c0*/  IMAD.X R6, RZ, RZ, UR7, P1 ;  /* 0x00000007ff067e24 */ /* 0x000fe200088e06ff */
[C---:B------:R-:W-:Y:S01]  /*32d0*/  ISETP.LT.U32.AND P1, PT, R15.reuse, R20, PT ;  /* 0x000000140f00720c */ /* 0x040fe20003f21070 */
[----:B------:R-:W-:Y:S01]  /*32e0*/  IMAD.X R27, RZ, RZ, UR7, P3 ;  /* 0x00000007ff1b7e24 */ /* 0x000fe200098e06ff */
[----:B------:R-:W-:-:S02]  /*32f0*/  IADD3 R7, P3, PT, R15, 0x100, RZ ;  /* 0x000001000f077810 */ /* 0x000fc40007f7e0ff */
[----:B-----5:R-:W-:Y:S02]  /*3300*/  ISETP.NE.OR P0, PT, R8, R9, P0 ;  /* 0x000000090800720c */ /* 0x020fe40000705670 */
[----:B------:R-:W-:-:S05]  /*3310*/  ISETP.LT.AND.EX P1, PT, R6, R27, PT, P1 ;  /* 0x0000001b0600720c */ /* 0x000fca0003f21310 */
        /* <DEDUP_REMOVED lines=8> */
[----:B------:R-:W-:Y:S02]  /*33a0*/  ISETP.LT.AND.EX P1, PT, R6, R27, PT, P1 ;  /* 0x0000001b0600720c */ /* 0x000fe40003f21310 */
[----:B------:R-:W-:Y:S02]  /*33b0*/  ISETP.NE.OR P3, PT, R12, R13, P0 ;  /* 0x0000000d0c00720c */ /* 0x000fe40000765670 */
[----:B------:R-:W-:Y:S02]  /*33c0*/  @P2 SEL R20, R7, R20, P1 ;  /* 0x0000001407142207 */ /* 0x000fe40000800000 */
[----:B------:R-:W-:Y:S02]  /*33d0*/  @P2 SEL R27, R6, R27, P1 ;  /* 0x0000001b061b2207 */ /* 0x000fe40000800000 */
[----:B------:R-:W-:-:S02]  /*33e0*/  SEL R28, RZ, 0x1, !P3 ;  /* 0x00000001ff1c7807 */ /* 0x000fc40005800000 */
[----:B------:R-:W-:Y:S02]  /*33f0*/  SEL R20, R20, R7, P0 ;  /* 0x0000000714147207 */ /* 0x000fe40000000000 */
[----:B------:R-:W-:Y:S01]  /*3400*/  SEL R27, R27, R6, P0 ;  /* 0x000000061b1b7207 */ /* 0x000fe20000000000 */
[----:B------:R-:W-:Y:S06]  /*3410*/  BRA.U !UP0, `(.L_x_377) ;  /* 0x0000000508107547 */ /* 0x000fec000b800000 */
[----:B------:R-:W-:Y:S01]  /*3420*/  IMAD.MOV.U32 R22, RZ, RZ, 0x400 ;  /* 0x00000400ff167424 */ /* 0x000fe200078e00ff */
[----:B------:R-:W0:Y:S01]  /*3430*/  LDCU UR4, c[0x0][0x3b0] ;  /* 0x00007600ff0477ac */ /* 0x000e220008000800 */
[----:B------:R-:W2:Y:S01]  /*3440*/  LDCU.64 UR6, c[0x0][0x3a0] ;  /* 0x00007400ff0677ac */ /* 0x000ea20008000a00 */
[----:B------:R-:W-:-:S04]  /*3450*/  NOP ;  /* 0x0000000000007918 */ /* 0x000fc80000000000 */
.L_x_379:
[----:B------:R-:W-:-:S04]  /*3460*/  IMAD.WIDE.U32 R6, R22, 0x4, R2 ;  /* 0x0000000416067825 */ /* 0x000fc800078e0002 */
[----:B------:R-:W-:Y:S01]  /*3470*/  IMAD.WIDE.U32 R8, R22, 0x4, R4 ;  /* 0x0000000416087825 */ /* 0x000fe200078e0004 */
        /* <DEDUP_REMOVED lines=8> */
[----:B------:R-:W-:-:S02]  /*3500*/  LOP3.LUT P2, RZ, R28, 0xff, RZ, 0xc0, !PT ;  /* 0x000000ff1cff7812 */ /* 0x000fc4000784c0ff */
[----:B---3--:R-:W-:Y:S02]  /*3510*/  ISETP.NE.AND P3, PT, R10, R11, PT ;  /* 0x0000000b0a00720c */ /* 0x008fe40003f65270 */
[----:B--2---:R-:W-:Y:S02]  /*3520*/  IADD3 R10, P1, P4, R21, UR6, R22 ;  /* 0x00000006150a7c10 */ /* 0x004fe4000fc3e016 */
[----:B-1----:R-:W-:Y:S02]  /*3530*/  SEL R6, RZ, 0x1, !P3 ;  /* 0x00000001ff067807 */ /* 0x002fe40005800000 */
[C---:B------:R-:W-:Y:S02]  /*3540*/  ISETP.LT.U32.AND P0, PT, R10.reuse, R20, PT ;  /* 0x000000140a00720c */ /* 0x040fe40003f01070 */
[----:B------:R-:W-:Y:S02]  /*3550*/  IADD3.X R11, PT, PT, RZ, UR7, RZ, P1, P4 ;  /* 0x00000007ff0b7c10 */ /* 0x000fe40008fe84ff */
[----:B------:R-:W-:-:S02]  /*3560*/  IADD3 R7, P4, PT, R10, 0x100, RZ ;  /* 0x000001000a077810 */ /* 0x000fc40007f9e0ff */
[C---:B------:R-:W-:Y:S02]  /*3570*/  ISETP.LT.AND.EX P0, PT, R11.reuse, R27, PT, P0 ;  /* 0x0000001b0b00720c */ /* 0x040fe40003f01300 */
[----:B----4-:R-:W-:Y:S01]  /*3580*/  ISETP.NE.AND P1, PT, R12, R13, PT ;  /* 0x0000000d0c00720c */ /* 0x010fe20003f25270 */
[----:B0-----:R-:W-:Y:S01]  /*3590*/  IMAD.X R8, RZ, RZ, R11, P4 ;  /* 0x000000ffff087224 */ /* 0x001fe200020e060b */
[C---:B------:R-:W-:Y:S02]  /*35a0*/  @P3 SEL R20, R10.reuse, R20, P0 ;  /* 0x000000140a143207 */ /* 0x040fe40000000000 */
[----:B------:R-:W-:Y:S02]  /*35b0*/  @P3 SEL R27, R11, R27, P0 ;  /* 0x0000001b0b1b3207 */ /* 0x000fe40000000000 */
[----:B------:R-:W-:Y:S02]  /*35c0*/  SEL R20, R10, R20, !P2 ;  /* 0x000000140a147207 */ /* 0x000fe40005000000 */
[----:B------:R-:W-:-:S02]  /*35d0*/  @P2 SEL R6, R28, 0x1, !P3 ;  /* 0x000000011c062807 */ /* 0x000fc40005800000 */
[----:B------:R-:W-:Y:S02]  /*35e0*/  SEL R27, R11, R27, !P2 ;  /* 0x0000001b0b1b7207 */ /* 0x000fe40005000000 */
[CC--:B------:R-:W-:Y:S02]  /*35f0*/  ISETP.LT.U32.AND P0, PT, R7.reuse, R20.reuse, PT ;  /* 0x000000140700720c */ /* 0x0c0fe40003f01070 */
[----:B------:R-:W-:Y:S02]  /*3600*/  LOP3.LUT P3, RZ, R6, 0xff, RZ, 0xc0, !PT ;  /* 0x000000ff06ff7812 */ /* 0x000fe4000786c0ff */
[----:B------:R-:W-:Y:S02]  /*3610*/  ISETP.LT.AND.EX P0, PT, R8, R27, PT, P0 ;  /* 0x0000001b0800720c */ /* 0x000fe40003f01300 */
[----:B-----5:R-:W-:Y:S02]  /*3620*/  ISETP.NE.AND P2, PT, R14, R15, PT ;  /* 0x0000000f0e00720c */ /* 0x020fe40003f45270 */
[----:B------:R-:W-:-:S02]  /*3630*/  @P1 SEL R20, R7, R20, P0 ;  /* 0x0000001407141207 */ /* 0x000fc40000000000 */
[----:B------:R-:W-:Y:S02]  /*3640*/  @P1 SEL R27, R8, R27, P0 ;  /* 0x0000001b081b1207 */ /* 0x000fe40000000000 */
[----:B------:R-:W-:Y:S02]  /*3650*/  IADD3 R9, P0, PT, R10, 0x200, RZ ;  /* 0x000002000a097810 */ /* 0x000fe40007f1e0ff */
[----:B------:R-:W-:Y:S02]  /*3660*/  SEL R20, R7, R20, !P3 ;  /* 0x0000001407147207 */ /* 0x000fe40005800000 */
[----:B------:R-:W-:Y:S02]  /*3670*/  SEL R12, RZ, 0x1, !P1 ;  /* 0x00000001ff0c7807 */ /* 0x000fe40004800000 */
[----:B------:R-:W-:Y:S01]  /*3680*/  @P3 SEL R12, R6, 0x1, !P1 ;  /* 0x00000001060c3807 */ /* 0x000fe20004800000 */
[----:B------:R-:W-:Y:S01]  /*3690*/  IMAD.X R6, RZ, RZ, R11, P0 ;  /* 0x000000ffff067224 */ /* 0x000fe200000e060b */
[----:B------:R-:W-:-:S02]  /*36a0*/  SEL R27, R8, R27, !P3 ;  /* 0x0000001b081b7207 */ /* 0x000fc40005800000 */
[CC--:B------:R-:W-:Y:S02]  /*36b0*/  ISETP.LT.U32.AND P0, PT, R9.reuse, R20.reuse, PT ;  /* 0x000000140900720c */ /* 0x0c0fe40003f01070 */
[----:B------:R-:W-:Y:S02]  /*36c0*/  LOP3.LUT P4, RZ, R12, 0xff, RZ, 0xc0, !PT ;  /* 0x000000ff0cff7812 */ /* 0x000fe4000788c0ff */
[CC--:B------:R-:W-:Y:S02]  /*36d0*/  ISETP.LT.AND.EX P0, PT, R6.reuse, R27.reuse, PT, P0 ;  /* 0x0000001b0600720c */ /* 0x0c0fe40003f01300 */
[----:B------:R-:W-:Y:S02]  /*36e0*/  SEL R8, RZ, 0x1, !P2 ;  /* 0x00000001ff087807 */ /* 0x000fe40005000000 */
[----:B------:R-:W-:Y:S02]  /*36f0*/  @P2 SEL R20, R9, R20, P0 ;  /* 0x0000001409142207 */ /* 0x000fe40000000000 */
[----:B------:R-:W-:-:S02]  /*3700*/  @P2 SEL R27, R6, R27, P0 ;  /* 0x0000001b061b2207 */ /* 0x000fc40000000000 */
[----:B------:R-:W-:Y:S02]  /*3710*/  SEL R20, R9, R20, !P4 ;  /* 0x0000001409147207 */ /* 0x000fe40006000000 */
[----:B------:R-:W-:Y:S02]  /*3720*/  IADD3 R9, PT, PT, -R22, UR4, RZ ;  /* 0x0000000416097c10 */ /* 0x000fe4000fffe1ff */
[----:B------:R-:W-:Y:S02]  /*3730*/  IADD3 R7, P0, PT, R10, 0x300, RZ ;  /* 0x000003000a077810 */ /* 0x000fe40007f1e0ff */
[----:B------:R-:W-:Y:S02]  /*3740*/  ISETP.NE.AND P1, PT, R16, R17, PT ;  /* 0x000000111000720c */ /* 0x000fe40003f25270 */
[----:B------:R-:W-:Y:S02]  /*3750*/  @P4 SEL R8, R12, 0x1, !P2 ;  /* 0x000000010c084807 */ /* 0x000fe40005000000 */
[----:B------:R-:W-:-:S02]  /*3760*/  ISETP.GE.U32.AND P3, PT, R9, 0x400, PT ;  /* 0x000004000900780c */ /* 0x000fc40003f66070 */
[----:B------:R-:W-:Y:S01]  /*3770*/  SEL R27, R6, R27, !P4 ;  /* 0x0000001b061b7207 */ /* 0x000fe20006000000 */
[----:B------:R-:W-:Y:S01]  /*3780*/  IMAD.X R6, RZ, RZ, R11, P0 ;  /* 0x000000ffff067224 */ /* 0x000fe200000e060b */
[----:B------:R-:W-:Y:S02]  /*3790*/  LOP3.LUT P2, RZ, R8, 0xff, RZ, 0xc0, !PT ;  /* 0x000000ff08ff7812 */ /* 0x000fe4000784c0ff */
[----:B------:R-:W-:Y:S02]  /*37a0*/  ISETP.LT.U32.AND P0, PT, R7, R20, PT ;  /* 0x000000140700720c */ /* 0x000fe40003f01070 */
[----:B------:R-:W-:Y:S02]  /*37b0*/  SEL R28, RZ, 0x1, !P1 ;  /* 0x00000001ff1c7807 */ /* 0x000fe40004800000 */
[----:B------:R-:W-:-:S04]  /*37c0*/  ISETP.LT.AND.EX P0, PT, R6, R27, PT, P0 ;  /* 0x0000001b0600720c */ /* 0x000fc80003f01300 */
[C---:B------:R-:W-:Y:S02]  /*37d0*/  @P1 SEL R20, R7.reuse, R20, P0 ;  /* 0x0000001407141207 */ /* 0x040fe40000000000 */
[----:B------:R-:W-:Y:S02]  /*37e0*/  @P1 SEL R27, R6, R27, P0 ;  /* 0x0000001b061b1207 */ /* 0x000fe40000000000 */
[----:B------:R-:W-:Y:S02]  /*37f0*/  @P2 SEL R28, R8, 0x1, !P1 ;  /* 0x00000001081c2807 */ /* 0x000fe40004800000 */
[----:B------:R-:W-:Y:S02]  /*3800*/  SEL R20, R7, R20, !P2 ;  /* 0x0000001407147207 */ /* 0x000fe40005000000 */
[----:B------:R-:W-:Y:S01]  /*3810*/  SEL R27, R6, R27, !P2 ;  /* 0x0000001b061b7207 */ /* 0x000fe20005000000 */
[----:B------:R-:W-:Y:S06]  /*3820*/  @!P3 BRA `(.L_x_378) ;  /* 0x000000140018b947 */ /* 0x000fec0003800000 */
[----:B------:R-:W-:-:S05]  /*3830*/  VIADD R22, R22, 0x400 ;  /* 0x0000040016167836 */ /* 0x000fca0000000000 */
[----:B------:R-:W-:-:S13]  /*3840*/  ISETP.GT.U32.AND P0, PT, R22, UR5, PT ;  /* 0x0000000516007c0c */ /* 0x000fda000bf04070 */
[----:B------:R-:W-:Y:S05]  /*3850*/  @!P0 BRA `(.L_x_379) ;  /* 0xfffffffc00008947 */ /* 0x000fea000383ffff */
.L_x_377:
[----:B------:R-:W-:Y:S01]  /*3860*/  IADD3 R2, PT, PT, -R22, UR4, RZ ;  /* 0x0000000416027c10 */ /* 0x000fe2000fffe1ff */
[----:B------:R-:W-:Y:S03]  /*3870*/  BSSY.RECONVERGENT B1, `(.L_x_378) ;  /* 0x0000141000017945 */ /* 0x000fe60003800200 */
[----:B------:R-:W-:-:S04]  /*3880*/  ISETP.GE.AND P0, PT, R21, R2, PT ;  /* 0x000000021500720c */ /* 0x000fc80003f06270 */
[----:B------:R-:W-:-:S13]  /*3890*/  ISETP.GE.U32.OR P0, PT, R22, UR4, P0 ;  /* 0x0000000416007c0c */ /* 0x000fda0008706470 */
[----:B------:R-:W-:Y:S05]  /*38a0*/  @P0 BRA `(.L_x_380) ;  /* 0x0000001000f40947 */ /* 0x000fea0003800000 */
[----:B------:R-:W-:Y:S01]  /*38b0*/  LOP3.LUT R23, RZ, R21, RZ, 0x33, !PT ;  /* 0x00000015ff177212 */ /* 0x000fe200078e33ff */
[----:B------:R-:W-:Y:S01]  /*38c0*/  BSSY.RECONVERGENT B2, `(.L_x_381) ;  /* 0x00000a5000027945 */ /* 0x000fe20003800200 */
[----:B------:R-:W-:Y:S02]  /*38d0*/  IMAD.MOV.U32 R3, RZ, RZ, R21 ;  /* 0x000000ffff037224 */ /* 0x000fe400078e0015 */
[----:B------:R-:W-:-:S04]  /*38e0*/  IADD3 R23, PT, PT, -R22, UR4, R23 ;  /* 0x0000000416177c10 */ /* 0x000fc8000fffe117 */
[C---:B------:R-:W-:Y:S02]  /*38f0*/  ISETP.GE.U32.AND P0, PT, R23.reuse, 0x700, PT ;  /* 0x000007001700780c */ /* 0x040fe40003f06070 */
[----:B------:R-:W-:-:S04]  /*3900*/  LEA.HI R24, R23, 0x1, RZ, 0x18 ;  /* 0x0000000117187811 */ /* 0x000fc800078fc0ff */
[----:B------:R-:W-:-:S07]  /*3910*/  LOP3.LUT R34, R24, 0x7, RZ, 0xc0, !PT ;  /* 0x0000000718227812 */ /* 0x000fce00078ec0ff */
[----:B------:R-:W-:Y:S05]  /*3920*/  @!P0 BRA `(.L_x_382) ;  /* 0x0000000800788947 */ /* 0x000fea0003800000 */
[----:B------:R-:W0:Y:S01]  /*3930*/  LDC.64 R4, c[0x0][0x380] ;  /* 0x0000e000ff047b82 */ /* 0x000e220000000a00 */
[----:B------:R-:W-:Y:S01]  /*3940*/  LOP3.LUT R29, R24, 0x1fffff8, RZ, 0xc0, !PT ;  /* 0x01fffff8181d7812 */ /* 0x000fe200078ec0ff */
[----:B------:R-:W-:Y:S01]  /*3950*/  BSSY.RECONVERGENT B3, `(.L_x_383) ;  /* 0x000009a000037945 */ /* 0x000fe20003800200 */
[C---:B------:R-:W-:Y:S01]  /*3960*/  LOP3.LUT R26, R21.reuse, 0x400, RZ, 0xfc, !PT ;  /* 0x00000400151a7812 */ /* 0x040fe200078efcff */
[----:B------:R-:W-:Y:S02]  /*3970*/  IMAD.IADD R25, R21, 0x1, R22 ;  /* 0x0000000115197824 */ /* 0x000fe400078e0216 */
[----:B------:R-:W-:Y:S02]  /*3980*/  IMAD.MOV R29, RZ, RZ, -R29 ;  /* 0x000000ffff1d7224 */ /* 0x000fe400078e0a1d */
[----:B------:R-:W2:Y:S05]  /*3990*/  LDC.64 R2, c[0x0][0x388] ;  /* 0x0000e200ff027b82 */ /* 0x000eaa0000000a00 */
.L_x_384:
[----:B0-----:R-:W-:-:S04]  /*39a0*/  IMAD.WIDE.U32 R6, R25, 0x4, R4 ;  /* 0x0000000419067825 */ /* 0x001fc800078e0004 */
[C---:B--2---:R-:W-:Y:S01]  /*39b0*/  IMAD.WIDE.U32 R8, R25.reuse, 0x4, R2 ;  /* 0x0000000419087825 */ /* 0x044fe200078e0002 */
[----:B------:R0:W2:Y:S04]  /*39c0*/  LDG.E R32, desc[UR8][R6.64] ;  /* 0x0000000806207981 */ /* 0x0000a8000c1e1900 */
[----:B------:R3:W2:Y:S01]  /*39d0*/  LDG.E R37, desc[UR8][R8.64] ;  /* 0x0000000808257981 */ /* 0x0006a2000c1e1900 */
[----:B------:R-:W-:-:S04]  /*39e0*/  VIADD R33, R25, 0x100 ;  /* 0x0000010019217836 */ /* 0x000fc80000000000 */
[----:B------:R-:W-:-:S04]  /*39f0*/  IMAD.WIDE.U32 R10, R33, 0x4, R4 ;  /* 0x00000004210a7825 */ /* 0x000fc800078e0004 */
[----:B------:R-:W-:Y:S01]  /*3a00*/  IMAD.WIDE.U32 R12, R33, 0x4, R2 ;  /* 0x00000004210c7825 */ /* 0x000fe200078e0002 */
[----:B------:R4:W5:Y:S04]  /*3a10*/  LDG.E R31, desc[UR8][R10.64] ;  /* 0x000000080a1f7981 */ /* 0x000968000c1e1900 */
[----:B------:R1:W5:Y:S01]  /*3a20*/  LDG.E R18, desc[UR8][R12.64] ;  /* 0x000000080c127981 */ /* 0x000362000c1e1900 */
[----:B------:R-:W-:-:S04]  /*3a30*/  VIADD R35, R25, 0x200 ;  /* 0x0000020019237836 */ /* 0x000fc80000000000 */
[----:B------:R-:W-:-:S04]  /*3a40*/  IMAD.WIDE.U32 R16, R35, 0x4, R4 ;  /* 0x0000000423107825 */ /* 0x000fc800078e0004 */
[----:B------:R-:W-:Y:S01]  /*3a50*/  IMAD.WIDE.U32 R14, R35, 0x4, R2 ;  /* 0x00000004230e7825 */ /* 0x000fe200078e0002 */
[----:B------:R-:W5:Y:S04]  /*3a60*/  LDG.E R30, desc[UR8][R16.64] ;  /* 0x00000008101e7981 */ /* 0x000f68000c1e1900 */
[----:B------:R1:W5:Y:S01]  /*3a70*/  LDG.E R39, desc[UR8][R14.64] ;  /* 0x000000080e277981 */ /* 0x000362000c1e1900 */
[----:B------:R-:W-:-:S04]  /*3a80*/  VIADD R19, R25, 0x300 ;  /* 0x0000030019137836 */ /* 0x000fc80000000000 */
[----:B0-----:R-:W-:-:S04]  /*3a90*/  IMAD.WIDE.U32 R6, R19, 0x4, R4 ;  /* 0x0000000413067825 */ /* 0x001fc800078e0004 */
[----:B---3--:R-:W-:Y:S01]  /*3aa0*/  IMAD.WIDE.U32 R8, R19, 0x4, R2 ;  /* 0x0000000413087825 */ /* 0x008fe200078e0002 */
[----:B------:R0:W3:Y:S04]  /*3ab0*/  LDG.E R36, desc[UR8][R6.64] ;  /* 0x0000000806247981 */ /* 0x0000e8000c1e1900 */
[----:B------:R0:W3:Y:S01]  /*3ac0*/  LDG.E R43, desc[UR8][R8.64] ;  /* 0x00000008082b7981 */ /* 0x0000e2000c1e1900 */
[----:B------:R-:W-:-:S04]  /*3ad0*/  VIADD R41, R25, 0x400 ;  /* 0x0000040019297836 */ /* 0x000fc80000000000 */
[----:B----4-:R-:W-:-:S04]  /*3ae0*/  IMAD.WIDE.U32 R10, R41, 0x4, R4 ;  /* 0x00000004290a7825 */ /* 0x010fc800078e0004 */
[----:B-1----:R-:W-:Y:S01]  /*3af0*/  IMAD.WIDE.U32 R12, R41, 0x4, R2 ;  /* 0x00000004290c7825 */ /* 0x002fe200078e0002 */
[----:B------:R1:W4:Y:S04]  /*3b00*/  LDG.E R38, desc[UR8][R10.64] ;  /* 0x000000080a267981 */ /* 0x000328000c1e1900 */
[----:B------:R1:W4:Y:S01]  /*3b10*/  LDG.E R45, desc[UR8][R12.64] ;  /* 0x000000080c2d7981 */ /* 0x000322000c1e1900 */
[----:B------:R-:W-:-:S04]  /*3b20*/  VIADD R40, R25, 0x500 ;  /* 0x0000050019287836 */ /* 0x000fc80000000000 */
[----:B------:R-:W-:-:S04]  /*3b30*/  IMAD.WIDE.U32 R14, R40, 0x4, R4 ;  /* 0x00000004280e7825 */ /* 0x000fc800078e0004 */
[----:B------:R-:W-:Y:S02]  /*3b40*/  IMAD.WIDE.U32 R16, R40, 0x4, R2 ;  /* 0x0000000428107825 */ /* 0x000fe400078e0002 */
[----:B------:R1:W4:Y:S04]  /*3b50*/  LDG.E R14, desc[UR8][R14.64] ;  /* 0x000000080e0e7981 */ /* 0x000328000c1e1900 */
[----:B------:R-:W4:Y:S01]  /*3b60*/  LDG.E R17, desc[UR8][R16.64] ;  /* 0x0000000810117981 */ /* 0x000f22000c1e1900 */
[----:B------:R-:W-:-:S04]  /*3b70*/  VIADD R42, R25, 0x600 ;  /* 0x00000600192a7836 */ /* 0x000fc80000000000 */
[----:B0-----:R-:W-:-:S04]  /*3b80*/  IMAD.WIDE.U32 R6, R42, 0x4, R4 ;  /* 0x000000042a067825 */ /* 0x001fc800078e0004 */
[----:B------:R-:W-:Y:S02]  /*3b90*/  IMAD.WIDE.U32 R8, R42, 0x4, R2 ;  /* 0x000000042a087825 */ /* 0x000fe400078e0002 */
[----:B------:R-:W4:Y:S04]  /*3ba0*/  LDG.E R6, desc[UR8][R6.64] ;  /* 0x0000000806067981 */ /* 0x000f28000c1e1900 */
[----:B------:R0:W4:Y:S01]  /*3bb0*/  LDG.E R9, desc[UR8][R8.64] ;  /* 0x0000000808097981 */ /* 0x000122000c1e1900 */
[----:B------:R-:W-:-:S04]  /*3bc0*/  VIADD R44, R25, 0x700 ;  /* 0x00000700192c7836 */ /* 0x000fc80000000000 */
[----:B-1----:R-:W-:-:S04]  /*3bd0*/  IMAD.WIDE.U32 R10, R44, 0x4, R4 ;  /* 0x000000042c0a7825 */ /* 0x002fc800078e0004 */
[----:B------:R-:W-:Y:S02]  /*3be0*/  IMAD.WIDE.U32 R12, R44, 0x4, R2 ;  /* 0x000000042c0c7825 */ /* 0x000fe400078e0002 */
[----:B------:R1:W4:Y:S04]  /*3bf0*/  LDG.E R10, desc[UR8][R10.64] ;  /* 0x000000080a0a7981 */ /* 0x000328000c1e1900 */
[----:B------:R1:W4:Y:S01]  /*3c00*/  LDG.E R13, desc[UR8][R12.64] ;  /* 0x000000080c0d7981 */ /* 0x000322000c1e1900 */
[----:B------:R-:W-:Y:S01]  /*3c10*/  LOP3.LUT P3, RZ, R28, 0xff, RZ, 0xc0, !PT ;  /* 0x000000ff1cff7812 */ /* 0x000fe2000786c0ff */
[----:B------:R-:W-:Y:S01]  /*3c20*/  VIADD R29, R29, 0x8 ;  /* 0x000000081d1d7836 */ /* 0x000fe20000000000 */
[----:B------:R-:W-:Y:S01]  /*3c30*/  IADD3 R15, P2, PT, R25, UR6, RZ ;  /* 0x00000006190f7c10 */ /* 0x000fe2000ff5e0ff */
[----:B------:R-:W-:-:S02]  /*3c40*/  VIADD R26, R26, 0x800 ;  /* 0x000008001a1a7836 */ /* 0x000fc40000000000 */
[----:B------:R-:W-:Y:S02]  /*3c50*/  VIADD R25, R25, 0x800 ;  /* 0x0000080019197836 */ /* 0x000fe40000000000 */
[----:B0-----:R-:W-:Y:S01]  /*3c60*/  IMAD.X R8, RZ, RZ, UR7, P2 ;  /* 0x00000007ff087e24 */ /* 0x001fe200090e06ff */
[CC--:B--2---:R-:W-:Y:S02]  /*3c70*/  ISETP.NE.AND P0, PT, R32.reuse, R37.reuse, PT ;  /* 0x000000252000720c */ /* 0x0c4fe40003f05270 */
[----:B------:R-:W-:-:S03]  /*3c80*/  ISETP.NE.AND P1, PT, R32, R37, P3 ;  /* 0x000000252000720c */ /* 0x000fc60001f25270 */
[----:B------:R-:W-:Y:S02]  /*3c90*/  @!P3 SEL R28, RZ, 0x1, !P0 ;  /* 0x00000001ff1cb807 */ /* 0x000fe40004000000 */
[----:B------:R-:W-:Y:S02]  /*3ca0*/  ISETP.LT.U32.AND P0, PT, R15, R20, PT ;  /* 0x000000140f00720c */ /* 0x000fe40003f01070 */
[----:B------:R-:W-:Y:S02]  /*3cb0*/  SEL R7, R28, 0x1, !P1 ;  /* 0x000000011c077807 */ /* 0x000fe40004800000 */
[----:B------:R-:W-:Y:S02]  /*3cc0*/  ISETP.LT.AND.EX P0, PT, R8, R27, PT, P0 ;  /* 0x0000001b0800720c */ /* 0x000fe40003f01300 */
[----:B------:R-:W-:Y:S02]  /*3cd0*/  LOP3.LUT P2, RZ, R7, 0xff, RZ, 0xc0, !PT ;  /* 0x000000ff07ff7812 */ /* 0x000fe4000784c0ff */
[----:B-----5:R-:W-:-:S02]  /*3ce0*/  ISETP.NE.AND P5, PT, R31, R18, PT ;  /* 0x000000121f00720c */ /* 0x020fc40003fa5270 */
[----:B------:R-:W-:Y:S02]  /*3cf0*/  ISETP.NE.AND P4, PT, R31, R18, P2 ;  /* 0x000000121f00720c */ /* 0x000fe40001785270 */
[CC--:B------:R-:W-:Y:S02]  /*3d00*/  SEL R16, R15.reuse, R20.reuse, P0 ;  /* 0x000000140f107207 */ /* 0x0c0fe40000000000 */
[CC--:B-1----:R-:W-:Y:S02]  /*3d10*/  SEL R11, R8.reuse, R27.reuse, P0 ;  /* 0x0000001b080b7207 */ /* 0x0c2fe40000000000 */
[----:B------:R-:W-:Y:S02]  /*3d20*/  @!P1 SEL R16, R15, R20, !P3 ;  /* 0x000000140f109207 */ /* 0x000fe40005800000 */
[----:B------:R-:W-:Y:S02]  /*3d30*/  @!P1 SEL R11, R8, R27, !P3 ;  /* 0x0000001b080b9207 */ /* 0x000fe40005800000 */
[----:B------:R-:W-:-:S02]  /*3d40*/  @!P2 SEL R7, RZ, 0x1, !P5 ;  /* 0x00000001ff07a807 */ /* 0x000fc40006800000 */
[----:B------:R-:W-:Y:S02]  /*3d50*/  IADD3 R33, P0, PT, R33, UR6, RZ ;  /* 0x0000000621217c10 */ /* 0x000fe4000ff1e0ff */
[----:B------:R-:W-:Y:S02]  /*3d60*/  SEL R7, R7, 0x1, !P4 ;  /* 0x0000000107077807 */ /* 0x000fe40006000000 */
[CC--:B------:R-:W-:Y:S01]  /*3d70*/  ISETP.NE.AND P5, PT, R30.reuse, R39.reuse, PT ;  /* 0x000000271e00720c */ /* 0x0c0fe20003fa5270 */
[----:B------:R-:W-:Y:S01]  /*3d80*/  IMAD.X R8, RZ, RZ, UR7, P0 ;  /* 0x00000007ff087e24 */ /* 0x000fe200080e06ff */
        /* <DEDUP_REMOVED lines=11> */
[----:B------:R-:W-:Y:S02]  /*3e40*/  IADD3 R35, P0, PT, R35, UR6, RZ ;  /* 0x0000000623237c10 */ /* 0x000fe4000ff1e0ff */
[CC--:B---3--:R-:W-:Y:S02]  /*3e50*/  ISETP.NE.AND P5, PT, R36.reuse, R43.reuse, PT ;  /* 0x0000002b2400720c */ /* 0x0c8fe40003fa5270 */
[----:B------:R-:W-:Y:S01]  /*3e60*/  ISETP.NE.AND P4, PT, R36, R43, P2 ;  /* 0x0000002b2400720c */ /* 0x000fe20001785270 */
[----:B------:R-:W-:Y:S01]  /*3e70*/  IMAD.X R8, RZ, RZ, UR7, P0 ;  /* 0x00000007ff087e24 */ /* 0x000fe200080e06ff */
[----:B------:R-:W-:-:S04]  /*3e80*/  ISETP.LT.U32.AND P0, PT, R35, R12, PT ;  /* 0x0000000c2300720c */ /* 0x000fc80003f01070 */
[CC--:B------:R-:W-:Y:S02]  /*3e90*/  ISETP.LT.AND.EX P0, PT, R8.reuse, R15.reuse, PT, P0 ;  /* 0x0000000f0800720c */ /* 0x0c0fe40003f01300 */
[----:B------:R-:W-:Y:S02]  /*3ea0*/  @!P2 SEL R7, RZ, 0x1, !P5 ;  /* 0x00000001ff07a807 */ /* 0x000fe40006800000 */
[-C--:B------:R-:W-:Y:S02]  /*3eb0*/  SEL R16, R35, R12.reuse, P0 ;  /* 0x0000000c23107207 */ /* 0x080fe40000000000 */
[----:B------:R-:W-:Y:S02]  /*3ec0*/  SEL R7, R7, 0x1, !P4 ;  /* 0x0000000107077807 */ /* 0x000fe40006000000 */
[----:B------:R-:W-:Y:S02]  /*3ed0*/  SEL R11, R8, R15, P0 ;  /* 0x0000000f080b7207 */ /* 0x000fe40000000000 */
[----:B------:R-:W-:-:S02]  /*3ee0*/  @!P3 SEL R16, R35, R12, !P1 ;  /* 0x0000000c2310b207 */ /* 0x000fc40004800000 */
[----:B------:R-:W-:Y:S02]  /*3ef0*/  @!P3 SEL R11, R8, R15, !P1 ;  /* 0x0000000f080bb207 */ /* 0x000fe40004800000 */
[----:B------:R-:W-:Y:S02]  /*3f00*/  IADD3 R19, P0, PT, R19, UR6, RZ ;  /* 0x0000000613137c10 */ /* 0x000fe4000ff1e0ff */
[----:B------:R-:W-:Y:S02]  /*3f10*/  LOP3.LUT P1, RZ, R7, 0xff, RZ, 0xc0, !PT ;  /* 0x000000ff07ff7812 */ /* 0x000fe4000782c0ff */
[CC--:B----4-:R-:W-:Y:S01]  /*3f20*/  ISETP.NE.AND P5, PT, R38.reuse, R45.reuse, PT ;  /* 0x0000002d2600720c */ /* 0x0d0fe20003fa5270 */
[----:B------:R-:W-:Y:S01]  /*3f30*/  IMAD.X R8, RZ, RZ, UR7, P0 ;  /* 0x00000007ff087e24 */ /* 0x000fe200080e06ff */
[----:B------:R-:W-:Y:S02]  /*3f40*/  ISETP.LT.U32.AND P0, PT, R19, R16, PT ;  /* 0x000000101300720c */ /* 0x000fe40003f01070 */
[----:B------:R-:W-:-:S02]  /*3f50*/  ISETP.NE.AND P3, PT, R38, R45, P1 ;  /* 0x0000002d2600720c */ /* 0x000fc40000f65270 */
[----:B------:R-:W-:-:S04]  /*3f60*/  ISETP.LT.AND.EX P0, PT, R8, R11, PT, P0 ;  /* 0x0000000b0800720c */ /* 0x000fc80003f01300 */
[-C--:B------:R-:W-:Y:S02]  /*3f70*/  SEL R12, R19, R16.reuse, P0 ;  /* 0x00000010130c7207 */ /* 0x080fe40000000000 */
[----:B------:R-:W-:Y:S02]  /*3f80*/  @!P1 SEL R7, RZ, 0x1, !P5 ;  /* 0x00000001ff079807 */ /* 0x000fe40006800000 */
[----:B------:R-:W-:Y:S02]  /*3f90*/  SEL R15, R8, R11, P0 ;  /* 0x0000000b080f7207 */ /* 0x000fe40000000000 */
[----:B------:R-:W-:Y:S02]  /*3fa0*/  IADD3 R41, P0, PT, R41, UR6, RZ ;  /* 0x0000000629297c10 */ /* 0x000fe4000ff1e0ff */
[----:B------:R-:W-:Y:S02]  /*3fb0*/  @!P4 SEL R12, R19, R16, !P2 ;  /* 0x00000010130cc207 */ /* 0x000fe40005000000 */
[----:B------:R-:W-:-:S02]  /*3fc0*/  SEL R7, R7, 0x1, !P3 ;  /* 0x0000000107077807 */ /* 0x000fc40005800000 */
[----:B------:R-:W-:Y:S01]  /*3fd0*/  @!P4 SEL R15, R8, R11, !P2 ;  /* 0x0000000b080fc207 */ /* 0x000fe20005000000 */
[----:B------:R-:W-:Y:S01]  /*3fe0*/  IMAD.X R8, RZ, RZ, UR7, P0 ;  /* 0x00000007ff087e24 */ /* 0x000fe200080e06ff */
[-C--:B------:R-:W-:Y:S02]  /*3ff0*/  ISETP.LT.U32.AND P0, PT, R41, R12.reuse, PT ;  /* 0x0000000c2900720c */ /* 0x080fe40003f01070 */
[----:B------:R-:W-:Y:S02]  /*4000*/  LOP3.LUT P2, RZ, R7, 0xff, RZ, 0xc0, !PT ;  /* 0x000000ff07ff7812 */ /* 0x000fe4000784c0ff */
[----:B------:R-:W-:Y:S02]  /*4010*/  ISETP.LT.AND.EX P0, PT, R8, R15, PT, P0 ;  /* 0x0000000f0800720c */ /* 0x000fe40003f01300 */
[----:B------:R-:W-:Y:S02]  /*4020*/  IADD3 R40, P4, PT, R40, UR6, RZ ;  /* 0x0000000628287c10 */ /* 0x000fe4000ff9e0ff */
[----:B------:R-:W-:-:S02]  /*4030*/  SEL R11, R41, R12, P0 ;  /* 0x0000000c290b7207 */ /* 0x000fc40000000000 */
[----:B------:R-:W-:Y:S02]  /*4040*/  SEL R19, R8, R15, P0 ;  /* 0x0000000f08137207 */ /* 0x000fe40000000000 */
[----:B------:R-:W-:Y:S02]  /*4050*/  ISETP.NE.AND P0, PT, R14, R17, PT ;  /* 0x000000110e00720c */ /* 0x000fe40003f05270 */
[----:B------:R-:W-:Y:S02]  /*4060*/  @!P3 SEL R11, R41, R12, !P1 ;  /* 0x0000000c290bb207 */ /* 0x000fe40004800000 */
[----:B------:R-:W-:Y:S01]  /*4070*/  @!P3 SEL R19, R8, R15, !P1 ;  /* 0x0000000f0813b207 */ /* 0x000fe20004800000 */
[----:B------:R-:W-:Y:S01]  /*4080*/  IMAD.X R8, RZ, RZ, UR7, P4 ;  /* 0x00000007ff087e24 */ /* 0x000fe2000a0e06ff */
[----:B------:R-:W-:Y:S02]  /*4090*/  ISETP.NE.AND P3, PT, R14, R17, P2 ;  /* 0x000000110e00720c */ /* 0x000fe40001765270 */
[----:B------:R-:W-:-:S02]  /*40a0*/  @!P2 SEL R7, RZ, 0x1, !P0 ;  /* 0x00000001ff07a807 */ /* 0x000fc40004000000 */
[----:B------:R-:W-:Y:S02]  /*40b0*/  ISETP.LT.U32.AND P0, PT, R40, R11, PT ;  /* 0x0000000b2800720c */ /* 0x000fe40003f01070 */
[----:B------:R-:W-:Y:S02]  /*40c0*/  SEL R7, R7, 0x1, !P3 ;  /* 0x0000000107077807 */ /* 0x000fe40005800000 */
[----:B------:R-:W-:Y:S02]  /*40d0*/  ISETP.LT.AND.EX P0, PT, R8, R19, PT, P0 ;  /* 0x000000130800720c */ /* 0x000fe40003f01300 */
[----:B------:R-:W-:Y:S02]  /*40e0*/  LOP3.LUT P1, RZ, R7, 0xff, RZ, 0xc0, !PT ;  /* 0x000000ff07ff7812 */ /* 0x000fe4000782c0ff */
[----:B------:R-:W-:Y:S02]  /*40f0*/  SEL R15, R40, R11, P0 ;  /* 0x0000000b280f7207 */ /* 0x000fe40000000000 */
[----:B------:R-:W-:-:S02]  /*4100*/  SEL R17, R8, R19, P0 ;  /* 0x0000001308117207 */ /* 0x000fc40000000000 */
[----:B------:R-:W-:Y:S02]  /*4110*/  IADD3 R42, P0, PT, R42, UR6, RZ ;  /* 0x000000062a2a7c10 */ /* 0x000fe4000ff1e0ff */
[----:B------:R-:W-:Y:S02]  /*4120*/  @!P3 SEL R15, R40, R11, !P2 ;  /* 0x0000000b280fb207 */ /* 0x000fe40005000000 */
[----:B------:R-:W-:Y:S02]  /*4130*/  @!P3 SEL R17, R8, R19, !P2 ;  /* 0x000000130811b207 */ /* 0x000fe40005000000 */
[CC--:B------:R-:W-:Y:S02]  /*4140*/  ISETP.NE.AND P2, PT, R6.reuse, R9.reuse, PT ;  /* 0x000000090600720c */ /* 0x0c0fe40003f45270 */
[----:B------:R-:W-:Y:S01]  /*4150*/  ISETP.NE.AND P3, PT, R6, R9, P1 ;  /* 0x000000090600720c */ /* 0x000fe20000f65270 */
[----:B------:R-:W-:Y:S01]  /*4160*/  IMAD.X R6, RZ, RZ, UR7, P0 ;  /* 0x00000007ff067e24 */ /* 0x000fe200080e06ff */
[----:B------:R-:W-:-:S02]  /*4170*/  ISETP.LT.U32.AND P0, PT, R42, R15, PT ;  /* 0x0000000f2a00720c */ /* 0x000fc40003f01070 */
[----:B------:R-:W-:Y:S02]  /*4180*/  @!P1 SEL R7, RZ, 0x1, !P2 ;  /* 0x00000001ff079807 */ /* 0x000fe40005000000 */
[----:B------:R-:W-:Y:S02]  /*4190*/  ISETP.LT.AND.EX P0, PT, R6, R17, PT, P0 ;  /* 0x000000110600720c */ /* 0x000fe40003f01300 */
[----:B------:R-:W-:Y:S02]  /*41a0*/  SEL R7, R7, 0x1, !P3 ;  /* 0x0000000107077807 */ /* 0x000fe40005800000 */
[----:B------:R-:W-:Y:S02]  /*41b0*/  SEL R9, R42, R15, P0 ;  /* 0x0000000f2a097207 */ /* 0x000fe40000000000 */
[----:B------:R-:W-:Y:S02]  /*41c0*/  SEL R11, R6, R17, P0 ;  /* 0x00000011060b7207 */ /* 0x000fe40000000000 */
[----:B------:R-:W-:-:S02]  /*41d0*/  IADD3 R44, P0, PT, R44, UR6, RZ ;  /* 0x000000062c2c7c10 */ /* 0x000fc4000ff1e0ff */
[----:B------:R-:W-:Y:S02]  /*41e0*/  @!P3 SEL R9, R42, R15, !P1 ;  /* 0x0000000f2a09b207 */ /* 0x000fe40004800000 */
[----:B------:R-:W-:Y:S01]  /*41f0*/  @!P3 SEL R11, R6, R17, !P1 ;  /* 0x00000011060bb207 */ /* 0x000fe20004800000 */
[----:B------:R-:W-:Y:S01]  /*4200*/  IMAD.X R6, RZ, RZ, UR7, P0 ;  /* 0x00000007ff067e24 */ /* 0x000fe200080e06ff */
[----:B------:R-:W-:Y:S02]  /*4210*/  ISETP.LT.U32.AND P0, PT, R44, R9, PT ;  /* 0x000000092c00720c */ /* 0x000fe40003f01070 */
[----:B------:R-:W-:Y:S02]  /*4220*/  LOP3.LUT P2, RZ, R7, 0xff, RZ, 0xc0, !PT ;  /* 0x000000ff07ff7812 */ /* 0x000fe4000784c0ff */
[----:B------:R-:W-:Y:S02]  /*4230*/  ISETP.LT.AND.EX P0, PT, R6, R11, PT, P0 ;  /* 0x0000000b0600720c */ /* 0x000fe40003f01300 */
[----:B------:R-:W-:-:S02]  /*4240*/  ISETP.NE.AND P3, PT, R10, R13, P2 ;  /* 0x0000000d0a00720c */ /* 0x000fc40001765270 */
[----:B------:R-:W-:Y:S02]  /*4250*/  SEL R20, R44, R9, P0 ;  /* 0x000000092c147207 */ /* 0x000fe40000000000 */
[----:B------:R-:W-:Y:S02]  /*4260*/  SEL R27, R6, R11, P0 ;  /* 0x0000000b061b7207 */ /* 0x000fe40000000000 */
[----:B------:R-:W-:Y:S02]  /*4270*/  ISETP.NE.AND P0, PT, R29, RZ, PT ;  /* 0x000000ff1d00720c */ /* 0x000fe40003f05270 */
[----:B------:R-:W-:-:S04]  /*4280*/  ISETP.NE.AND P1, PT, R10, R13, PT ;  /* 0x0000000d0a00720c */ /* 0x000fc80003f25270 */
[----:B------:R-:W-:Y:S02]  /*4290*/  @!P2 SEL R7, RZ, 0x1, !P1 ;  /* 0x00000001ff07a807 */ /* 0x000fe40004800000 */
[----:B------:R-:W-:Y:S02]  /*42a0*/  @!P3 SEL R20, R44, R9, !P2 ;  /* 0x000000092c14b207 */ /* 0x000fe40005000000 */
[----:B------:R-:W-:Y:S02]  /*42b0*/  SEL R7, R7, 0x1, !P3 ;  /* 0x0000000107077807 */ /* 0x000fe40005800000 */
[----:B------:R-:W-:Y:S02]  /*42c0*/  @!P3 SEL R27, R6, R11, !P2 ;  /* 0x0000000b061bb207 */ /* 0x000fe40005000000 */
[----:B------:R-:W-:Y:S01]  /*42d0*/  PRMT R28, R7, 0x7610, R28 ;  /* 0x00007610071c7816 */ /* 0x000fe2000000001c */
[----:B------:R-:W-:Y:S06]  /*42e0*/  @P0 BRA `(.L_x_384) ;  /* 0xfffffff400ac0947 */ /* 0x000fec000383ffff */
[----:B------:R-:W-:Y:S05]  /*42f0*/  BSYNC.RECONVERGENT B3 ;  /* 0x0000000000037941 */ /* 0x000fea0003800200 */
.L_x_383:
[----:B------:R-:W-:-:S07]  /*4300*/  VIADD R3, R26, 0xfffffc00 ;  /* 0xfffffc001a037836 */ /* 0x000fce0000000000 */
.L_x_382:
[----:B------:R-:W-:Y:S05]  /*4310*/  BSYNC.RECONVERGENT B2 ;  /* 0x0000000000027941 */ /* 0x000fea0003800200 */
.L_x_381:
        /* <DEDUP_REMOVED lines=8> */
[----:B------:R-:W2:Y:S01]  /*43a0*/  LDC.64 R4, c[0x0][0x388] ;  /* 0x0000e200ff047b82 */ /* 0x000ea20000000a00 */
[----:B0-----:R-:W-:-:S06]  /*43b0*/  IMAD.WIDE.U32 R8, R25, 0x4, R6 ;  /* 0x0000000419087825 */ /* 0x001fcc00078e0006 */
[----:B------:R0:W3:Y:S01]  /*43c0*/  LDG.E R8, desc[UR8][R8.64] ;  /* 0x0000000808087981 */ /* 0x0000e2000c1e1900 */
[----:B--2---:R-:W-:-:S06]  /*43d0*/  IMAD.WIDE.U32 R10, R25, 0x4, R4 ;  /* 0x00000004190a7825 */ /* 0x004fcc00078e0004 */
[----:B------:R-:W3:Y:S01]  /*43e0*/  LDG.E R11, desc[UR8][R10.64] ;  /* 0x000000080a0b7981 */ /* 0x000ee2000c1e1900 */
[----:B------:R-:W-:-:S04]  /*43f0*/  VIADD R29, R25, 0x100 ;  /* 0x00000100191d7836 */ /* 0x000fc80000000000 */
[----:B------:R-:W-:-:S04]  /*4400*/  IMAD.WIDE.U32 R12, R29, 0x4, R6 ;  /* 0x000000041d0c7825 */ /* 0x000fc800078e0006 */
[----:B------:R-:W-:Y:S02]  /*4410*/  IMAD.WIDE.U32 R14, R29, 0x4, R4 ;  /* 0x000000041d0e7825 */ /* 0x000fe400078e0004 */
[----:B------:R-:W2:Y:S04]  /*4420*/  LDG.E R12, desc[UR8][R12.64] ;  /* 0x000000080c0c7981 */ /* 0x000ea8000c1e1900 */
[----:B------:R-:W2:Y:S01]  /*4430*/  LDG.E R15, desc[UR8][R14.64] ;  /* 0x000000080e0f7981 */ /* 0x000ea2000c1e1900 */
[----:B------:R-:W-:-:S04]  /*4440*/  VIADD R31, R25, 0x200 ;  /* 0x00000200191f7836 */ /* 0x000fc80000000000 */
[----:B------:R-:W-:-:S04]  /*4450*/  IMAD.WIDE.U32 R16, R31, 0x4, R6 ;  /* 0x000000041f107825 */ /* 0x000fc800078e0006 */
[----:B------:R-:W-:Y:S02]  /*4460*/  IMAD.WIDE.U32 R18, R31, 0x4, R4 ;  /* 0x000000041f127825 */ /* 0x000fe400078e0004 */
[----:B------:R-:W4:Y:S04]  /*4470*/  LDG.E R16, desc[UR8][R16.64] ;  /* 0x0000000810107981 */ /* 0x000f28000c1e1900 */
[----:B------:R-:W4:Y:S01]  /*4480*/  LDG.E R19, desc[UR8][R18.64] ;  /* 0x0000000812137981 */ /* 0x000f22000c1e1900 */
[----:B0-----:R-:W-:-:S04]  /*4490*/  VIADD R9, R25, 0x300 ;  /* 0x0000030019097836 */ /* 0x001fc80000000000 */
[----:B------:R-:W-:-:S04]  /*44a0*/  IMAD.WIDE.U32 R6, R9, 0x4, R6 ;  /* 0x0000000409067825 */ /* 0x000fc800078e0006 */
[----:B------:R-:W-:Y:S02]  /*44b0*/  IMAD.WIDE.U32 R4, R9, 0x4, R4 ;  /* 0x0000000409047825 */ /* 0x000fe400078e0004 */
[----:B------:R-:W5:Y:S04]  /*44c0*/  LDG.E R6, desc[UR8][R6.64] ;  /* 0x0000000806067981 */ /* 0x000f68000c1e1900 */
[----:B------:R0:W5:Y:S01]  /*44d0*/  LDG.E R5, desc[UR8][R4.64] ;  /* 0x0000000804057981 */ /* 0x000162000c1e1900 */
[----:B------:R-:W-:Y:S02]  /*44e0*/  LOP3.LUT P3, RZ, R28, 0xff, RZ, 0xc0, !PT ;  /* 0x000000ff1cff7812 */ /* 0x000fe4000786c0ff */
[----:B------:R-:W-:-:S05]  /*44f0*/  IADD3 R25, P2, PT, R25, UR6, RZ ;  /* 0x0000000619197c10 */ /* 0x000fca000ff5e0ff */
[----:B------:R-:W-:Y:S01]  /*4500*/  IMAD.X R2, RZ, RZ, UR7, P2 ;  /* 0x00000007ff027e24 */ /* 0x000fe200090e06ff */
        /* <DEDUP_REMOVED lines=9> */
[CC--:B0-----:R-:W-:Y:S02]  /*45a0*/  SEL R4, R25.reuse, R20.reuse, P0 ;  /* 0x0000001419047207 */ /* 0x0c1fe40000000000 */
[----:B------:R-:W-:Y:S02]  /*45b0*/  SEL R7, R2, R27, P0 ;  /* 0x0000001b02077207 */ /* 0x000fe40000000000 */
        /* <DEDUP_REMOVED lines=28> */
[----:B-----5:R-:W-:Y:S01]  /*4780*/  ISETP.NE.AND P4, PT, R6, R5, P2 ;  /* 0x000000050600720c */ /* 0x020fe20001785270 */
[----:B------:R-:W-:Y:S01]  /*4790*/  IMAD.X R2, RZ, RZ, UR7, P5 ;  /* 0x00000007ff027e24 */ /* 0x000fe2000a8e06ff */
        /* <DEDUP_REMOVED lines=9> */
.L_x_386:
[----:B------:R-:W-:Y:S05]  /*4830*/  BSYNC.RECONVERGENT B2 ;  /* 0x0000000000027941 */ /* 0x000fea0003800200 */
.L_x_385:
[----:B------:R-:W-:Y:S05]  /*4840*/  @!P1 BRA `(.L_x_380) ;  /* 0x00000004000c9947 */ /* 0x000fea0003800000 */
[----:B------:R-:W-:Y:S01]  /*4850*/  ISETP.NE.AND P0, PT, R24, 0x1, PT ;  /* 0x000000011800780c */ /* 0x000fe20003f05270 */
[----:B------:R-:W-:Y:S01]  /*4860*/  BSSY.RECONVERGENT B2, `(.L_x_387) ;  /* 0x000002a000027945 */ /* 0x000fe20003800200 */
[----:B------:R-:W-:-:S11]  /*4870*/  LOP3.LUT P1, RZ, R23, 0x100, RZ, 0xc0, !PT ;  /* 0x0000010017ff7812 */ /* 0x000fd6000782c0ff */
[----:B------:R-:W-:Y:S05]  /*4880*/  @!P0 BRA `(.L_x_388) ;  /* 0x00000000009c8947 */ /* 0x000fea0003800000 */
[----:B------:R-:W0:Y:S01]  /*4890*/  LDC.64 R4, c[0x0][0x380] ;  /* 0x0000e000ff047b82 */ /* 0x000e220000000a00 */
[----:B------:R-:W-:-:S07]  /*48a0*/  IMAD.IADD R13, R3, 0x1, R22 ;  /* 0x00000001030d7824 */ /* 0x000fce00078e0216 */
        /* <DEDUP_REMOVED lines=11> */
[----:B------:R-:W-:-:S04]  /*4960*/  IADD3 R13, P4, PT, R13, UR6, RZ ;  /* 0x000000060d0d7c10 */ /* 0x000fc8000ff9e0ff */
        /* <DEDUP_REMOVED lines=25> */
.L_x_388:
[----:B------:R-:W-:Y:S05]  /*4b00*/  BSYNC.RECONVERGENT B2 ;  /* 0x0000000000027941 */ /* 0x000fea0003800200 */
.L_x_387:
[----:B------:R-:W-:Y:S05]  /*4b10*/  @P1 BRA `(.L_x_380) ;  /* 0x0000000000581947 */ /* 0x000fea0003800000 */
[----:B------:R-:W0:Y:S01]  /*4b20*/  LDC.64 R4, c[0x0][0x380] ;  /* 0x0000e000ff047b82 */ /* 0x000e220000000a00 */
[----:B------:R-:W-:-:S07]  /*4b30*/  IMAD.IADD R9, R3, 0x1, R22 ;  /* 0x0000000103097824 */ /* 0x000fce00078e0216 */
[----:B------:R-:W2:Y:S01]  /*4b40*/  LDC.64 R6, c[0x0][0x388] ;  /* 0x0000e200ff067b82 */ /* 0x000ea20000000a00 */
[----:B0-----:R-:W-:-:S06]  /*4b50*/  IMAD.WIDE.U32 R2, R9, 0x4, R4 ;  /* 0x0000000409027825 */ /* 0x001fcc00078e0004 */
[----:B------:R-:W3:Y:S01]  /*4b60*/  LDG.E R2, desc[UR8][R2.64] ;  /* 0x0000000802027981 */ /* 0x000ee2000c1e1900 */
[----:B--2---:R-:W-:-:S06]  /*4b70*/  IMAD.WIDE.U32 R4, R9, 0x4, R6 ;  /* 0x0000000409047825 */ /* 0x004fcc00078e0006 */
[----:B------:R-:W3:Y:S01]  /*4b80*/  LDG.E R5, desc[UR8][R4.64] ;  /* 0x0000000804057981 */ /* 0x000ee2000c1e1900 */
[----:B------:R-:W-:Y:S02]  /*4b90*/  LOP3.LUT P3, RZ, R28, 0xff, RZ, 0xc0, !PT ;  /* 0x000000ff1cff7812 */ /* 0x000fe4000786c0ff */
[----:B------:R-:W-:-:S04]  /*4ba0*/  IADD3 R9, P1, PT, R9, UR6, RZ ;  /* 0x0000000609097c10 */ /* 0x000fc8000ff3e0ff */
[----:B------:R-:W-:Y:S01]  /*4bb0*/  ISETP.LT.U32.AND P0, PT, R9, R20, PT ;  /* 0x000000140900720c */ /* 0x000fe20003f01070 */
[----:B------:R-:W-:-:S05]  /*4bc0*/  IMAD.X R8, RZ, RZ, UR7, P1 ;  /* 0x00000007ff087e24 */ /* 0x000fca00088e06ff */
        /* <DEDUP_REMOVED lines=11> */
.L_x_380:
[----:B------:R-:W-:Y:S05]  /*4c80*/  BSYNC.RECONVERGENT B1 ;  /* 0x0000000000017941 */ /* 0x000fea0003800200 */
.L_x_378:
        /* <DEDUP_REMOVED lines=24> */
.L_x_390:
[----:B------:R-:W-:Y:S05]  /*4e10*/  BSYNC.RECONVERGENT B1 ;  /* 0x0000000000017941 */ /* 0x000fea0003800200 */
.L_x_389:
        /* <DEDUP_REMOVED lines=23> */
.L_x_392:
[----:B------:R-:W-:Y:S05]  /*4f90*/  BSYNC.RECONVERGENT B1 ;  /* 0x0000000000017941 */ /* 0x000fea0003800200 */
.L_x_391:
        /* <DEDUP_REMOVED lines=20> */
.L_x_394:
[----:B------:R-:W-:Y:S05]  /*50e0*/  BSYNC.RECONVERGENT B1 ;  /* 0x0000000000017941 */ /* 0x000fea0003800200 */
.L_x_393:
        /* <DEDUP_REMOVED lines=20> */
.L_x_396:
[----:B------:R-:W-:Y:S05]  /*5230*/  BSYNC.RECONVERGENT B1 ;  /* 0x0000000000017941 */ /* 0x000fea0003800200 */
.L_x_395:
        /* <DEDUP_REMOVED lines=20> */
.L_x_398:
[----:B------:R-:W-:Y:S05]  /*5380*/  BSYNC.RECONVERGENT B1 ;  /* 0x0000000000017941 */ /* 0x000fea0003800200 */
.L_x_397:
        /* <DEDUP_REMOVED lines=11> */
.L_x_400:
[----:B------:R-:W-:Y:S05]  /*5440*/  BSYNC.RECONVERGENT B1 ;  /* 0x0000000000017941 */ /* 0x000fea0003800200 */
.L_x_399:
        /* <DEDUP_REMOVED lines=83> */
.L_x_358:
[----:B------:R-:W-:Y:S05]  /*5980*/  BSYNC.RECONVERGENT B0 ;  /* 0x0000000000007941 */ /* 0x000fea0003800200 */
.L_x_334:
        /* <DEDUP_REMOVED lines=16> */
.L_x_401:
        /* <DEDUP_REMOVED lines=15> */
.L_x_15184:


//--------------------- .text._ZN3cub18CUB_300001_SM_10006detail8for_each13static_kernelINS2_12policy_hub_t12policy_500_tEmN6thrust24THRUST_300001_SM_1000_NS8cuda_cub20__uninitialized_fill7functorINS7_10device_ptrIhEEhEEEEvT0_T1_ --------------------------
	.section	.text._ZN3cub18CUB_300001_SM_10006detail8for_each13static_kernelINS2_12policy_hub_t12policy_500_tEmN6thrust24THRUST_300001_SM_1000_NS8cuda_cub20__uninitialized_fill7functorINS7_10device_ptrIhEEhEEEEvT0_T1_,"ax",@progbits
	.align	128
        .global         _ZN3cub18CUB_300001_SM_10006detail8for_each13static_kernelINS2_12policy_hub_t12policy_500_tEmN6thrust24THRUST_300001_SM_1000_NS8cuda_cub20__uninitialized_fill7functorINS7_10device_ptrIhEEhEEEEvT0_T1_
        .type           _ZN3cub18CUB_300001_SM_10006detail8for_each13static_kernelINS2_12policy_hub_t12policy_500_tEmN6thrust24THRUST_300001_SM_1000_NS8cuda_cub20__uninitialized_fill7functorINS7_10device_ptrIhEEhEEEEvT0_T1_,@function
        .size           _ZN3cub18CUB_300001_SM_10006detail8for_each13static_kernelINS2_12policy_hub_t12policy_500_tEmN6thrust24THRUST_300001_SM_1000_NS8cuda_cub20__uninitialized_fill7functorINS7_10device_ptrIhEEhEEEEvT0_T1_,(.L_x_15185 - _ZN3cub18CUB_300001_SM_10006detail8for_each13static_kernelINS2_12policy_hub_t12policy_500_tEmN6thrust24THRUST_300001_SM_1000_NS8cuda_cub20__uninitialized_fill7functorINS7_10device_ptrIhEEhEEEEvT0_T1_)
        .other          _ZN3cub18CUB_300001_SM_10006detail8for_each13static_kernelINS2_12policy_hub_t12policy_500_tEmN6thrust24THRUST_300001_SM_1000_NS8cuda_cub20__uninitialized_fill7functorINS7_10device_ptrIhEEhEEEEvT0_T1_,@"STO_CUDA_ENTRY STV_DEFAULT"
_ZN3cub18CUB_300001_SM_10006detail8for_each13static_kernelINS2_12policy_hub_t12policy_500_tEmN6thrust24THRUST_300001_SM_1000_NS8cuda_cub20__uninitialized_fill7functorINS7_10device_ptrIhEEhEEEEvT0_T1_:
.text._ZN3cub18CUB_300001_SM_10006detail8for_each13static_kernelINS2_12policy_hub_t12policy_500_tEmN6thrust24THRUST_300001_SM_1000_NS8cuda_cub20__uninitialized_fill7functorINS7_10device_ptrIhEEhEEEEvT0_T1_:
[----:B------:R-:W-:Y:S08]  /*0000*/  LDC R1, c[0x0][0x37c] ;  /* 0x0000df00ff017b82 */ /* 0x000ff00000000800 */
[----:B------:R-:W0:Y:S01]  /*0010*/  S2UR UR4, SR_CTAID.X ;  /* 0x00000000000479c3 */ /* 0x000e220000002500 */
[----:B------:R-:W1:Y:S01]  /*0020*/  LDCU.64 UR6, c[0x0][0x380] ;  /* 0x00007000ff0677ac */ /* 0x000e620008000a00 */
[----:B------:R-:W2:Y:S06]  /*0030*/  LDCU.64 UR8, c[0x0][0x358] ;  /* 0x00006b00ff0877ac */ /* 0x000eac0008000a00 */
[----:B------:R-:W3:Y:S01]  /*0040*/  LDC R5, c[0x0][0x390] ;  /* 0x0000e400ff057b82 */ /* 0x000ee20000000800 */
[----:B0-----:R-:W-:-:S04]  /*0050*/  UIMAD.WIDE.U32 UR4, UR4, 0x200, URZ ;  /* 0x00000200040478a5 */ /* 0x001fc8000f8e00ff */
[----:B-1----:R-:W-:-:S04]  /*0060*/  UIADD3 UR6, UP0, UPT, -UR4, UR6, URZ ;  /* 0x0000000604067290 */ /* 0x002fc8000ff1e1ff */
[----:B------:R-:W-:Y:S01]  /*0070*/  UIADD3.X UR7, UPT, UPT, ~UR5, UR7, URZ, UP0, !UPT ;  /* 0x0000000705077290 */ /* 0x000fe200087fe5ff */
[----:B---3--:R-:W-:Y:S01]  /*0080*/  PRMT R5, R5, 0x7770, RZ ;  /* 0x0000777005057816 */ /* 0x008fe200000000ff */
[----:B------:R-:W-:-:S04]  /*0090*/  UISETP.GE.U32.AND UP0, UPT, UR6, 0x200, UPT ;  /* 0x000002000600788c */ /* 0x000fc8000bf06070 */
[----:B------:R-:W-:-:S09]  /*00a0*/  UISETP.GE.U32.AND.EX UP0, UPT, UR7, URZ, UPT, UP0 ;  /* 0x000000ff0700728c */ /* 0x000fd2000bf06100 */
[----:B--2---:R-:W-:Y:S05]  /*00b0*/  BRA.U !UP0, `(.L_x_402) ;  /* 0x00000001081c7547 */ /* 0x004fea000b800000 */
[----:B------:R-:W0:Y:S01]  /*00c0*/  S2R R3, SR_TID.X ;  /* 0x0000000000037919 */ /* 0x000e220000002100 */
[----:B------:R-:W0:Y:S02]  /*00d0*/  LDC.64 R6, c[0x0][0x388] ;  /* 0x0000e200ff067b82 */ /* 0x000e240000000a00 */
[----:B0-----:R-:W-:-:S04]  /*00e0*/  IADD3 R2, P0, P1, R6, UR4, R3 ;  /* 0x0000000406027c10 */ /* 0x001fc8000f91e003 */
[----:B------:R-:W-:-:S05]  /*00f0*/  IADD3.X R3, PT, PT, R7, UR5, RZ, P0, P1 ;  /* 0x0000000507037c10 */ /* 0x000fca00087e24ff */
[----:B------:R-:W-:Y:S04]  /*0100*/  STG.E.U8 desc[UR8][R2.64], R5 ;  /* 0x0000000502007986 */ /* 0x000fe8000c101108 */
[----:B------:R-:W-:Y:S01]  /*0110*/  STG.E.U8 desc[UR8][R2.64+0x100], R5 ;  /* 0x0001000502007986 */ /* 0x000fe2000c101108 */
[----:B------:R-:W-:Y:S05]  /*0120*/  EXIT ;  /* 0x000000000000794d */ /* 0x000fea0003800000 */
.L_x_402:
[----:B------:R-:W0:Y:S01]  /*0130*/  S2R R3, SR_TID.X ;  /* 0x0000000000037919 */ /* 0x000e220000002100 */
[----:B------:R-:W1:Y:S01]  /*0140*/  LDC.64 R6, c[0x0][0x388] ;  /* 0x0000e200ff067b82 */ /* 0x000e620000000a00 */
[----:B------:R-:W-:Y:S02]  /*0150*/  IMAD.U32 R2, RZ, RZ, UR7 ;  /* 0x00000007ff027e24 */ /* 0x000fe4000f8e00ff */
[C---:B0-----:R-:W-:Y:S01]  /*0160*/  VIADD R0, R3.reuse, 0x100 ;  /* 0x0000010003007836 */ /* 0x041fe20000000000 */
[----:B------:R-:W-:-:S04]  /*0170*/  ISETP.LT.U32.AND P0, PT, R3, UR6, PT ;  /* 0x0000000603007c0c */ /* 0x000fc8000bf01070 */
[----:B------:R-:W-:Y:S01]  /*0180*/  ISETP.LT.U32.AND P1, PT, R0, UR6, PT ;  /* 0x0000000600007c0c */ /* 0x000fe2000bf21070 */
[----:B------:R-:W-:Y:S01]  /*0190*/  IMAD.U32 R0, RZ, RZ, UR7 ;  /* 0x00000007ff007e24 */ /* 0x000fe2000f8e00ff */
[----:B------:R-:W-:Y:S02]  /*01a0*/  ISETP.GT.U32.AND.EX P0, PT, R2, RZ, PT, P0 ;  /* 0x000000ff0200720c */ /* 0x000fe40003f04100 */
[----:B-1----:R-:W-:Y:S02]  /*01b0*/  IADD3 R2, P2, P3, R6, UR4, R3 ;  /* 0x0000000406027c10 */ /* 0x002fe4000fb5e003 */
[----:B------:R-:W-:Y:S02]  /*01c0*/  ISETP.GT.U32.AND.EX P1, PT, R0, RZ, PT, P1 ;  /* 0x000000ff0000720c */ /* 0x000fe40003f24110 */
[----:B------:R-:W-:-:S07]  /*01d0*/  IADD3.X R3, PT, PT, R7, UR5, RZ, P2, P3 ;  /* 0x0000000507037c10 */ /* 0x000fce00097e64ff */
[----:B------:R0:W-:Y:S04]  /*01e0*/  @P0 STG.E.U8 desc[UR8][R2.64], R5 ;  /* 0x0000000502000986 */ /* 0x0001e8000c101108 */
[----:B------:R-:W-:Y:S05]  /*01f0*/  @!P1 EXIT ;  /* 0x000000000000994d */ /* 0x000fea0003800000 */
[----:B------:R-:W-:Y:S01]  /*0200*/  STG.E.U8 desc[UR8][R2.64+0x100], R5 ;  /* 0x0001000502007986 */ /* 0x000fe2000c101108 */
[----:B------:R-:W-:Y:S05]  /*0210*/  EXIT ;  /* 0x000000000000794d */ /* 0x000fea0003800000 */
.L_x_403:
        /* <DEDUP_REMOVED lines=14> */
.L_x_15185:


//--------------------- .text._ZN3cub18CUB_300001_SM_10006detail8for_each13static_kernelINS2_12policy_hub_t12policy_500_tEmN6thrust24THRUST_300001_SM_1000_NS8cuda_cub20__uninitialized_fill7functorINS7_10device_ptrIPiEESC_EEEEvT0_T1_ --------------------------
	.section	.text._ZN3cub18CUB_300001_SM_10006detail8for_each13static_kernelINS2_12policy_hub_t12policy_500_tEmN6thrust24THRUST_300001_SM_1000_NS8cuda_cub20__uninitialized_fill7functorINS7_10device_ptrIPiEESC_EEEEvT0_T1_,"ax",@progbits
	.align	128
        .global         _ZN3cub18CUB_300001_SM_10006detail8for_each13static_kernelINS2_12policy_hub_t12policy_500_tEmN6thrust24THRUST_300001_SM_1000_NS8cuda_cub20__uninitialized_fill7functorINS7_10device_ptrIPiEESC_EEEEvT0_T1_
        .type           _ZN3cub18CUB_300001_SM_10006detail8for_each13static_kernelINS2_12policy_hub_t12policy_500_tEmN6thrust24THRUST_300001_SM_1000_NS8cuda_cub20__uninitialized_fill7functorINS7_10device_ptrIPiEESC_EEEEvT0_T1_,@function
        .size           _ZN3cub18CUB_300001_SM_10006detail8for_each13static_kernelINS2_12policy_hub_t12policy_500_tEmN6thrust24THRUST_300001_SM_1000_NS8cuda_cub20__uninitialized_fill7functorINS7_10device_ptrIPiEESC_EEEEvT0_T1_,(.L_x_15186 - _ZN3cub18CUB_300001_SM_10006detail8for_each13static_kernelINS2_12policy_hub_t12policy_500_tEmN6thrust24THRUST_300001_SM_1000_NS8cuda_cub20__uninitialized_fill7functorINS7_10device_ptrIPiEESC_EEEEvT0_T1_)
        .other          _ZN3cub18CUB_300001_SM_10006detail8for_each13static_kernelINS2_12policy_hub_t12policy_500_tEmN6thrust24THRUST_300001_SM_1000_NS8cuda_cub20__uninitialized_fill7functorINS7_10device_ptrIPiEESC_EEEEvT0_T1_,@"STO_CUDA_ENTRY STV_DEFAULT"
_ZN3cub18CUB_300001_SM_10006detail8for_each13static_kernelINS2_12policy_hub_t12policy_500_tEmN6thrust24THRUST_300001_SM_1000_NS8cuda_cub20__uninitialized_fill7functorINS7_10device_ptrIPiEESC_EEEEvT0_T1_:
.text._ZN3cub18CUB_300001_SM_10006detail8for_each13static_kernelINS2_12policy_hub_t12policy_500_tEmN6thrust24THRUST_300001_SM_1000_NS8cuda_cub20__uninitialized_fill7functorINS7_10device_ptrIPiEESC_EEEEvT0_T1_:
[----:B------:R-:W-:Y:S08]  /*0000*/  LDC R1, c[0x0][0x37c] ;  /* 0x0000df00ff017b82 */ /* 0x000ff00000000800 */
[----:B------:R-:W0:Y:S01]  /*0010*/  S2UR UR4, SR_CTAID.X ;  /* 0x00000000000479c3 */ /* 0x000e220000002500 */
[----:B------:R-:W1:Y:S01]  /*0020*/  LDCU.64 UR6, c[0x0][0x380] ;  /* 0x00007000ff0677ac */ /* 0x000e620008000a00 */
[----:B------:R-:W2:Y:S01]  /*0030*/  LDCU.64 UR8, c[0x0][0x358] ;  /* 0x00006b00ff0877ac */ /* 0x000ea20008000a00 */
[----:B0-----:R-:W-:-:S04]  /*0040*/  UIMAD.WIDE.U32 UR4, UR4, 0x200, URZ ;  /* 0x00000200040478a5 */ /* 0x001fc8000f8e00ff */
[----:B-1----:R-:W-:-:S04]  /*0050*/  UIADD3 UR6, UP0, UPT, -UR4, UR6, URZ ;  /* 0x0000000604067290 */ /* 0x002fc8000ff1e1ff */
[----:B------:R-:W-:Y:S02]  /*0060*/  UIADD3.X UR7, UPT, UPT, ~UR5, UR7, URZ, UP0, !UPT ;  /* 0x0000000705077290 */ /* 0x000fe400087fe5ff */
[----:B------:R-:W-:-:S04]  /*0070*/  UISETP.GE.U32.AND UP0, UPT, UR6, 0x200, UPT ;  /* 0x000002000600788c */ /* 0x000fc8000bf06070 */
[----:B------:R-:W-:-:S09]  /*0080*/  UISETP.GE.U32.AND.EX UP0, UPT, UR7, URZ, UPT, UP0 ;  /* 0x000000ff0700728c */ /* 0x000fd2000bf06100 */
[----:B--2---:R-:W-:Y:S05]  /*0090*/  BRA.U !UP0, `(.L_x_404) ;  /* 0x0000000108287547 */ /* 0x004fea000b800000 */
[----:B------:R-:W0:Y:S01]  /*00a0*/  S2R R0, SR_TID.X ;  /* 0x0000000000007919 */ /* 0x000e220000002100 */
[----:B------:R-:W1:Y:S01]  /*00b0*/  LDCU.64 UR6, c[0x0][0x388] ;  /* 0x00007100ff0677ac */ /* 0x000e620008000a00 */
[----:B------:R-:W2:Y:S01]  /*00c0*/  LDC.64 R4, c[0x0][0x390] ;  /* 0x0000e400ff047b82 */ /* 0x000ea20000000a00 */
[----:B0-----:R-:W-:-:S05]  /*00d0*/  IADD3 R0, P0, PT, R0, UR4, RZ ;  /* 0x0000000400007c10 */ /* 0x001fca000ff1e0ff */
[----:B------:R-:W-:Y:S01]  /*00e0*/  IMAD.X R3, RZ, RZ, UR5, P0 ;  /* 0x00000005ff037e24 */ /* 0x000fe200080e06ff */
[----:B-1----:R-:W-:-:S04]  /*00f0*/  LEA R2, P0, R0, UR6, 0x3 ;  /* 0x0000000600027c11 */ /* 0x002fc8000f8018ff */
[----:B------:R-:W-:-:S05]  /*0100*/  LEA.HI.X R3, R0, UR7, R3, 0x3, P0 ;  /* 0x0000000700037c11 */ /* 0x000fca00080f1c03 */
[----:B--2---:R-:W-:Y:S04]  /*0110*/  STG.E.64 desc[UR8][R2.64], R4 ;  /* 0x0000000402007986 */ /* 0x004fe8000c101b08 */
[----:B------:R-:W-:Y:S01]  /*0120*/  STG.E.64 desc[UR8][R2.64+0x800], R4 ;  /* 0x0008000402007986 */ /* 0x000fe2000c101b08 */
[----:B------:R-:W-:Y:S05]  /*0130*/  EXIT ;  /* 0x000000000000794d */ /* 0x000fea0003800000 */
.L_x_404:
[----:B------:R-:W0:Y:S01]  /*0140*/  S2R R0, SR_TID.X ;  /* 0x0000000000007919 */ /* 0x000e220000002100 */
[----:B------:R-:W-:Y:S01]  /*0150*/  IMAD.U32 R2, RZ, RZ, UR7 ;  /* 0x00000007ff027e24 */ /* 0x000fe2000f8e00ff */
[----:B------:R-:W1:Y:S01]  /*0160*/  LDCU.64 UR10, c[0x0][0x388] ;  /* 0x00007100ff0a77ac */ /* 0x000e620008000a00 */
[----:B------:R-:W-:Y:S01]  /*0170*/  IMAD.U32 R6, RZ, RZ, UR7 ;  /* 0x00000007ff067e24 */ /* 0x000fe2000f8e00ff */
[----:B0-----:R-:W-:-:S04]  /*0180*/  ISETP.LT.U32.AND P0, PT, R0, UR6, PT ;  /* 0x0000000600007c0c */ /* 0x001fc8000bf01070 */
[----:B------:R-:W-:Y:S01]  /*0190*/  ISETP.GT.U32.AND.EX P0, PT, R2, RZ, PT, P0 ;  /* 0x000000ff0200720c */ /* 0x000fe20003f04100 */
[C---:B------:R-:W-:Y:S01]  /*01a0*/  VIADD R2, R0.reuse, 0x100 ;  /* 0x0000010000027836 */ /* 0x040fe20000000000 */
[----:B------:R-:W-:-:S04]  /*01b0*/  IADD3 R0, P2, PT, R0, UR4, RZ ;  /* 0x0000000400007c10 */ /* 0x000fc8000ff5e0ff */
[----:B------:R-:W-:Y:S01]  /*01c0*/  ISETP.LT.U32.AND P1, PT, R2, UR6, PT ;  /* 0x0000000602007c0c */ /* 0x000fe2000bf21070 */
[----:B------:R-:W-:Y:S01]  /*01d0*/  IMAD.X R3, RZ, RZ, UR5, P2 ;  /* 0x00000005ff037e24 */ /* 0x000fe200090e06ff */
[----:B-1----:R-:W-:Y:S02]  /*01e0*/  LEA R2, P2, R0, UR10, 0x3 ;  /* 0x0000000a00027c11 */ /* 0x002fe4000f8418ff */
[----:B------:R-:W-:Y:S02]  /*01f0*/  ISETP.GT.U32.AND.EX P1, PT, R6, RZ, PT, P1 ;  /* 0x000000ff0600720c */ /* 0x000fe40003f24110 */
[----:B------:R-:W-:Y:S01]  /*0200*/  LEA.HI.X R3, R0, UR11, R3, 0x3, P2 ;  /* 0x0000000b00037c11 */ /* 0x000fe200090f1c03 */
[----:B------:R-:W0:Y:S04]  /*0210*/  @P0 LDC.64 R4, c[0x0][0x390] ;  /* 0x0000e400ff040b82 */ /* 0x000e280000000a00 */
[----:B0-----:R0:W-:Y:S06]  /*0220*/  @P0 STG.E.64 desc[UR8][R2.64], R4 ;  /* 0x0000000402000986 */ /* 0x0011ec000c101b08 */
[----:B------:R-:W-:Y:S05]  /*0230*/  @!P1 EXIT ;  /* 0x000000000000994d */ /* 0x000fea0003800000 */
[----:B0-----:R-:W0:Y:S02]  /*0240*/  LDC.64 R4, c[0x0][0x390] ;  /* 0x0000e400ff047b82 */ /* 0x001e240000000a00 */
[----:B0-----:R-:W-:Y:S01]  /*0250*/  STG.E.64 desc[UR8][R2.64+0x800], R4 ;  /* 0x0008000402007986 */ /* 0x001fe2000c101b08 */
[----:B------:R-:W-:Y:S05]  /*0260*/  EXIT ;  /* 0x000000000000794d */ /* 0x000fea0003800000 */
.L_x_405:
        /* <DEDUP_REMOVED lines=9> */
.L_x_15186:


//--------------------- .text._ZN3cub18CUB_300001_SM_10006detail8for_each13static_kernelINS2_12policy_hub_t12policy_500_tElN6thrust24THRUST_300001_SM_1000_NS8cuda_cub10__tabulate7functorINS7_6detail15normal_iteratorINS7_10device_ptrIiEEEENS7_6system6detail7generic6detail22compute_sequence_valueIivEElEEEEvT0_T1_ --------------------------
	.section	.text._ZN3cub18CUB_300001_SM_10006detail8for_each13static_kernelINS2_12policy_hub_t12policy_500_tElN6thrust24THRUST_300001_SM_1000_NS8cuda_cub10__tabulate7functorINS7_6detail15normal_iteratorINS7_10device_ptrIiEEEENS7_6system6detail7generic6detail22compute_sequence_valueIivEElEEEEvT0_T1_,"ax",@progbits
	.align	128
        .global         _ZN3cub18CUB_300001_SM_10006detail8for_each13static_kernelINS2_12policy_hub_t12policy_500_tElN6thrust24THRUST_300001_SM_1000_NS8cuda_cub10__tabulate7functorINS7_6detail15normal_iteratorINS7_10device_ptrIiEEEENS7_6system6detail7generic6detail22compute_sequence_valueIivEElEEEEvT0_T1_
        .type           _ZN3cub18CUB_300001_SM_10006detail8for_each13static_kernelINS2_12policy_hub_t12policy_500_tElN6thrust24THRUST_300001_SM_1000_NS8cuda_cub10__tabulate7functorINS7_6detail15normal_iteratorINS7_10device_ptrIiEEEENS7_6system6detail7generic6detail22compute_sequence_valueIivEElEEEEvT0_T1_,@function
        .size           _ZN3cub18CUB_300001_SM_10006detail8for_each13static_kernelINS2_12policy_hub_t12policy_500_tElN6thrust24THRUST_300001_SM_1000_NS8cuda_cub10__tabulate7functorINS7_6detail15normal_iteratorINS7_10device_ptrIiEEEENS7_6system6detail7generic6detail22compute_sequence_valueIivEElEEEEvT0_T1_,(.L_x_15187 - _ZN3cub18CUB_300001_SM_10006detail8for_each13static_kernelINS2_12policy_hub_t12policy_500_tElN6thrust24THRUST_300001_SM_1000_NS8cuda_cub10__tabulate7functorINS7_6detail15normal_iteratorINS7_10device_ptrIiEEEENS7_6system6detail7generic6detail22compute_sequence_valueIivEElEEEEvT0_T1_)
        .other          _ZN3cub18CUB_300001_SM_10006detail8for_each13static_kernelINS2_12policy_hub_t12policy_500_tElN6thrust24THRUST_300001_SM_1000_NS8cuda_cub10__tabulate7functorINS7_6detail15normal_iteratorINS7_10device_ptrIiEEEENS7_6system6detail7generic6detail22compute_sequence_valueIivEElEEEEvT0_T1_,@"STO_CUDA_ENTRY STV_DEFAULT"
_ZN3cub18CUB_300001_SM_10006detail8for_each13static_kernelINS2_12policy_hub_t12policy_500_tElN6thrust24THRUST_300001_SM_1000_NS8cuda_cub10__tabulate7functorINS7_6detail15normal_iteratorINS7_10device_ptrIiEEEENS7_6system6detail7generic6detail22compute_sequence_valueIivEElEEEEvT0_T1_:
.text._ZN3cub18CUB_300001_SM_10006detail8for_each13static_kernelINS2_12policy_hub_t12policy_500_tElN6thrust24THRUST_300001_SM_1000_NS8cuda_cub10__tabulate7functorINS7_6detail15normal_iteratorINS7_10device_ptrIiEEEENS7_6system6detail7generic6detail22compute_sequence_valueIivEElEEEEvT0_T1_:
        /* <DEDUP_REMOVED lines=8> */
[----:B------:R-:W-:-:S09]  /*0080*/  UISETP.GE.AND.EX UP0, UPT, UR7, URZ, UPT, UP0 ;  /* 0x000000ff0700728c */ /* 0x000fd2000bf06300 */
[----:B--2---:R-:W-:Y:S05]  /*0090*/  BRA.U !UP0, `(.L_x_406) ;  /* 0x0000000108347547 */ /* 0x004fea000b800000 */
[----:B------:R-:W0:Y:S01]  /*00a0*/  S2R R0, SR_TID.X ;  /* 0x0000000000007919 */ /* 0x000e220000002100 */
[----:B------:R-:W1:Y:S01]  /*00b0*/  LDC.64 R6, c[0x0][0x390] ;  /* 0x0000e400ff067b82 */ /* 0x000e620000000a00 */
[----:B------:R-:W2:Y:S01]  /*00c0*/  LDCU.64 UR10, c[0x0][0x388] ;  /* 0x00007100ff0a77ac */ /* 0x000ea20008000a00 */
[----:B0-----:R-:W-:-:S05]  /*00d0*/  IADD3 R5, P0, PT, R0, UR4, RZ ;  /* 0x0000000400057c10 */ /* 0x001fca000ff1e0ff */
[----:B------:R-:W-:Y:S01]  /*00e0*/  IMAD.X R4, RZ, RZ, UR5, P0 ;  /* 0x00000005ff047e24 */ /* 0x000fe200080e06ff */
[C---:B--2---:R-:W-:Y:S01]  /*00f0*/  LEA R2, P0, R5.reuse, UR10, 0x2 ;  /* 0x0000000a05027c11 */ /* 0x044fe2000f8010ff */
[----:B------:R-:W-:-:S03]  /*0100*/  VIADD R0, R5, 0x100 ;  /* 0x0000010005007836 */ /* 0x000fc60000000000 */
[C---:B------:R-:W-:Y:S01]  /*0110*/  LEA.HI.X R3, R5.reuse, UR11, R4, 0x2, P0 ;  /* 0x0000000b05037c11 */ /* 0x040fe200080f1404 */
[-CC-:B-1----:R-:W-:Y:S02]  /*0120*/  IMAD R5, R5, R7.reuse, R6.reuse ;  /* 0x0000000705057224 */ /* 0x182fe400078e0206 */
[----:B------:R-:W-:-:S03]  /*0130*/  IMAD R7, R0, R7, R6 ;  /* 0x0000000700077224 */ /* 0x000fc600078e0206 */
[----:B------:R-:W-:Y:S04]  /*0140*/  STG.E desc[UR8][R2.64], R5 ;  /* 0x0000000502007986 */ /* 0x000fe8000c101908 */
[----:B------:R-:W-:Y:S01]  /*0150*/  STG.E desc[UR8][R2.64+0x400], R7 ;  /* 0x0004000702007986 */ /* 0x000fe2000c101908 */
[----:B------:R-:W-:Y:S05]  /*0160*/  EXIT ;  /* 0x000000000000794d */ /* 0x000fea0003800000 */
.L_x_406:
[----:B------:R-:W0:Y:S01]  /*0170*/  S2R R2, SR_TID.X ;  /* 0x0000000000027919 */ /* 0x000e220000002100 */
[----:B------:R-:W-:Y:S01]  /*0180*/  USHF.R.S32.HI UR7, URZ, 0x1f, UR6 ;  /* 0x0000001fff077899 */ /* 0x000fe20008011406 */
[----:B------:R-:W-:Y:S05]  /*0190*/  BSSY.RECONVERGENT B0, `(.L_x_407) ;  /* 0x0000011000007945 */ /* 0x000fea0003800200 */
[----:B------:R-:W-:Y:S02]  /*01a0*/  IMAD.U32 R3, RZ, RZ, UR7 ;  /* 0x00000007ff037e24 */ /* 0x000fe4000f8e00ff */
[----:B------:R-:W-:Y:S01]  /*01b0*/  IMAD.U32 R4, RZ, RZ, UR7 ;  /* 0x00000007ff047e24 */ /* 0x000fe2000f8e00ff */
[C---:B0-----:R-:W-:Y:S01]  /*01c0*/  ISETP.LT.U32.AND P0, PT, R2.reuse, UR6, PT ;  /* 0x0000000602007c0c */ /* 0x041fe2000bf01070 */
[----:B------:R-:W-:-:S03]  /*01d0*/  VIADD R0, R2, 0x100 ;  /* 0x0000010002007836 */ /* 0x000fc60000000000 */
[----:B------:R-:W-:Y:S02]  /*01e0*/  ISETP.GT.AND.EX P0, PT, R3, RZ, PT, P0 ;  /* 0x000000ff0300720c */ /* 0x000fe40003f04300 */
[----:B------:R-:W-:-:S04]  /*01f0*/  ISETP.LT.U32.AND P1, PT, R0, UR6, PT ;  /* 0x0000000600007c0c */ /* 0x000fc8000bf21070 */
[----:B------:R-:W-:-:S07]  /*0200*/  ISETP.GT.AND.EX P1, PT, R4, RZ, PT, P1 ;  /* 0x000000ff0400720c */ /* 0x000fce0003f24310 */
[----:B------:R-:W-:Y:S06]  /*0210*/  @!P0 BRA `(.L_x_408) ;  /* 0x0000000000208947 */ /* 0x000fec0003800000 */
[----:B------:R-:W0:Y:S01]  /*0220*/  LDC.64 R6, c[0x0][0x390] ;  /* 0x0000e400ff067b82 */ /* 0x000e220000000a00 */
[----:B------:R-:W1:Y:S01]  /*0230*/  LDCU.64 UR10, c[0x0][0x388] ;  /* 0x00007100ff0a77ac */ /* 0x000e620008000a00 */
[----:B------:R-:W-:-:S05]  /*0240*/  IADD3 R4, P0, PT, R2, UR4, RZ ;  /* 0x0000000402047c10 */ /* 0x000fca000ff1e0ff */
[----:B------:R-:W-:Y:S01]  /*0250*/  IMAD.X R3, RZ, RZ, UR5, P0 ;  /* 0x00000005ff037e24 */ /* 0x000fe200080e06ff */
[----:B-1----:R-:W-:-:S04]  /*0260*/  LEA R2, P0, R4, UR10, 0x2 ;  /* 0x0000000a04027c11 */ /* 0x002fc8000f8010ff */
[C---:B------:R-:W-:Y:S01]  /*0270*/  LEA.HI.X R3, R4.reuse, UR11, R3, 0x2, P0 ;  /* 0x0000000b04037c11 */ /* 0x040fe200080f1403 */
[----:B0-----:R-:W-:-:S05]  /*0280*/  IMAD R7, R4, R7, R6 ;  /* 0x0000000704077224 */ /* 0x001fca00078e0206 */
[----:B------:R0:W-:Y:S03]  /*0290*/  STG.E desc[UR8][R2.64], R7 ;  /* 0x0000000702007986 */ /* 0x0001e6000c101908 */
.L_x_408:
[----:B------:R-:W-:Y:S05]  /*02a0*/  BSYNC.RECONVERGENT B0 ;  /* 0x0000000000007941 */ /* 0x000fea0003800200 */
.L_x_407:
[----:B------:R-:W-:Y:S05]  /*02b0*/  @!P1 EXIT ;  /* 0x000000000000994d */ /* 0x000fea0003800000 */
[----:B------:R-:W1:Y:S01]  /*02c0*/  LDC.64 R4, c[0x0][0x390] ;  /* 0x0000e400ff047b82 */ /* 0x000e620000000a00 */
[----:B------:R-:W2:Y:S01]  /*02d0*/  LDCU.64 UR6, c[0x0][0x388] ;  /* 0x00007100ff0677ac */ /* 0x000ea20008000a00 */
[----:B------:R-:W-:-:S05]  /*02e0*/  IADD3 R0, P0, PT, R0, UR4, RZ ;  /* 0x0000000400007c10 */ /* 0x000fca000ff1e0ff */
[----:B0-----:R-:W-:Y:S01]  /*02f0*/  IMAD.X R3, RZ, RZ, UR5, P0 ;  /* 0x00000005ff037e24 */ /* 0x001fe200080e06ff */
[----:B--2---:R-:W-:-:S04]  /*0300*/  LEA R2, P0, R0, UR6, 0x2 ;  /* 0x0000000600027c11 */ /* 0x004fc8000f8010ff */
[C---:B------:R-:W-:Y:S01]  /*0310*/  LEA.HI.X R3, R0.reuse, UR7, R3, 0x2, P0 ;  /* 0x0000000700037c11 */ /* 0x040fe200080f1403 */
[----:B-1----:R-:W-:-:S05]  /*0320*/  IMAD R5, R0, R5, R4 ;  /* 0x0000000500057224 */ /* 0x002fca00078e0204 */
[----:B------:R-:W-:Y:S01]  /*0330*/  STG.E desc[UR8][R2.64], R5 ;  /* 0x0000000502007986 */ /* 0x000fe2000c101908 */
[----:B------:R-:W-:Y:S05]  /*0340*/  EXIT ;  /* 0x000000000000794d */ /* 0x000fea0003800000 */
.L_x_409:
        /* <DEDUP_REMOVED lines=11> */
.L_x_15187:


//--------------------- .text._ZN3cub18CUB_300001_SM_10006detail8for_each13static_kernelINS2_12policy_hub_t12policy_500_tEmN6thrust24THRUST_300001_SM_1000_NS8cuda_cub20__uninitialized_fill7functorINS7_10device_ptrIiEEiEEEEvT0_T1_ --------------------------
	.section	.text._ZN3cub18CUB_300001_SM_10006detail8for_each13static_kernelINS2_12policy_hub_t12policy_500_tEmN6thrust24THRUST_300001_SM_1000_NS8cuda_cub20__uninitialized_fill7functorINS7_10device_ptrIiEEiEEEEvT0_T1_,"ax",@progbits
	.align	128
        .global         _ZN3cub18CUB_300001_SM_10006detail8for_each13static_kernelINS2_12policy_hub_t12policy_500_tEmN6thrust24THRUST_300001_SM_1000_NS8cuda_cub20__uninitialized_fill7functorINS7_10device_ptrIiEEiEEEEvT0_T1_
        .type           _ZN3cub18CUB_300001_SM_10006detail8for_each13static_kernelINS2_12policy_hub_t12policy_500_tEmN6thrust24THRUST_300001_SM_1000_NS8cuda_cub20__uninitialized_fill7functorINS7_10device_ptrIiEEiEEEEvT0_T1_,@function
        .size           _ZN3cub18CUB_300001_SM_10006detail8for_each13static_kernelINS2_12policy_hub_t12policy_500_tEmN6thrust24THRUST_300001_SM_1000_NS8cuda_cub20__uninitialized_fill7functorINS7_10device_ptrIiEEiEEEEvT0_T1_,(.L_x_15188 - _ZN3cub18CUB_300001_SM_10006detail8for_each13static_kernelINS2_12policy_hub_t12policy_500_tEmN6thrust24THRUST_300001_SM_1000_NS8cuda_cub20__uninitialized_fill7functorINS7_10device_ptrIiEEiEEEEvT0_T1_)
        .other          _ZN3cub18CUB_300001_SM_10006detail8for_each13static_kernelINS2_12policy_hub_t12policy_500_tEmN6thrust24THRUST_300001_SM_1000_NS8cuda_cub20__uninitialized_fill7functorINS7_10device_ptrIiEEiEEEEvT0_T1_,@"STO_CUDA_ENTRY STV_DEFAULT"
_ZN3cub18CUB_300001_SM_10006detail8for_each13static_kernelINS2_12policy_hub_t12policy_500_tEmN6thrust24THRUST_300001_SM_1000_NS8cuda_cub20__uninitialized_fill7functorINS7_10device_ptrIiEEiEEEEvT0_T1_:
.text._ZN3cub18CUB_300001_SM_10006detail8for_each13static_kernelINS2_12policy_hub_t12policy_500_tEmN6thrust24THRUST_300001_SM_1000_NS8cuda_cub20__uninitialized_fill7functorINS7_10device_ptrIiEEiEEEEvT0_T1_:
        /* <DEDUP_REMOVED lines=12> */
[----:B------:R-:W2:Y:S01]  /*00c0*/  LDC R5, c[0x0][0x390] ;  /* 0x0000e400ff057b82 */ /* 0x000ea20000000800 */
[----:B0-----:R-:W-:-:S05]  /*00d0*/  IADD3 R0, P0, PT, R0, UR4, RZ ;  /* 0x0000000400007c10 */ /* 0x001fca000ff1e0ff */
[----:B------:R-:W-:Y:S01]  /*00e0*/  IMAD.X R3, RZ, RZ, UR5, P0 ;  /* 0x00000005ff037e24 */ /* 0x000fe200080e06ff */
[----:B-1----:R-:W-:-:S04]  /*00f0*/  LEA R2, P0, R0, UR6, 0x2 ;  /* 0x0000000600027c11 */ /* 0x002fc8000f8010ff */
[----:B------:R-:W-:-:S05]  /*0100*/  LEA.HI.X R3, R0, UR7, R3, 0x2, P0 ;  /* 0x0000000700037c11 */ /* 0x000fca00080f1403 */
[----:B--2---:R-:W-:Y:S04]  /*0110*/  STG.E desc[UR8][R2.64], R5 ;  /* 0x0000000502007986 */ /* 0x004fe8000c101908 */
[----:B------:R-:W-:Y:S01]  /*0120*/  STG.E desc[UR8][R2.64+0x400], R5 ;  /* 0x0004000502007986 */ /* 0x000fe2000c101908 */
[----:B------:R-:W-:Y:S05]  /*0130*/  EXIT ;  /* 0x000000000000794d */ /* 0x000fea0003800000 */
.L_x_410:
        /* <DEDUP_REMOVED lines=13> */
[----:B------:R-:W0:Y:S04]  /*0210*/  @P0 LDC R5, c[0x0][0x390] ;  /* 0x0000e400ff050b82 */ /* 0x000e280000000800 */
[----:B0-----:R0:W-:Y:S06]  /*0220*/  @P0 STG.E desc[UR8][R2.64], R5 ;  /* 0x0000000502000986 */ /* 0x0011ec000c101908 */
[----:B------:R-:W-:Y:S05]  /*0230*/  @!P1 EXIT ;  /* 0x000000000000994d */ /* 0x000fea0003800000 */
[----:B0-----:R-:W0:Y:S02]  /*0240*/  LDC R5, c[0x0][0x390] ;  /* 0x0000e400ff057b82 */ /* 0x001e240000000800 */
[----:B0-----:R-:W-:Y:S01]  /*0250*/  STG.E desc[UR8][R2.64+0x400], R5 ;  /* 0x0004000502007986 */ /* 0x001fe2000c101908 */
[----:B------:R-:W-:Y:S05]  /*0260*/  EXIT ;  /* 0x000000000000794d */ /* 0x000fea0003800000 */
.L_x_411:
        /* <DEDUP_REMOVED lines=9> */
.L_x_15188:


//--------------------- .text._ZN3cub18CUB_300001_SM_10006detail10merge_sort26DeviceMergeSortMergeKernelINS2_10policy_hubIN6thrust24THRUST_300001_SM_1000_NS6detail15normal_iteratorINS6_10device_ptrIiEEEEE9Policy600ESB_PNS0_8NullTypeESB_SF_y11comp_func_tiSE_EEvbT2_T3_T4_PT6_PT7_T5_PSJ_SJ_NS1_7vsmem_tE --------------------------
	.section	.text._ZN3cub18CUB_300001_SM_10006detail10merge_sort26DeviceMergeSortMergeKernelINS2_10policy_hubIN6thrust24THRUST_300001_SM_1000_NS6detail15normal_iteratorINS6_10device_ptrIiEEEEE9Policy600ESB_PNS0_8NullTypeESB_SF_y11comp_func_tiSE_EEvbT2_T3_T4_PT6_PT7_T5_PSJ_SJ_NS1_7vsmem_tE,"ax",@progbits
	.align	128
        .global         _ZN3cub18CUB_300001_SM_10006detail10merge_sort26DeviceMergeSortMergeKernelINS2_10policy_hubIN6thrust24THRUST_300001_SM_1000_NS6detail15normal_iteratorINS6_10device_ptrIiEEEEE9Policy600ESB_PNS0_8NullTypeESB_SF_y11comp_func_tiSE_EEvbT2_T3_T4_PT6_PT7_T5_PSJ_SJ_NS1_7vsmem_tE
        .type           _ZN3cub18CUB_300001_SM_10006detail10merge_sort26DeviceMergeSortMergeKernelINS2_10policy_hubIN6thrust24THRUST_300001_SM_1000_NS6detail15normal_iteratorINS6_10device_ptrIiEEEEE9Policy600ESB_PNS0_8NullTypeESB_SF_y11comp_func_tiSE_EEvbT2_T3_T4_PT6_PT7_T5_PSJ_SJ_NS1_7vsmem_tE,@function
        .size           _ZN3cub18CUB_300001_SM_10006detail10merge_sort26DeviceMergeSortMergeKernelINS2_10policy_hubIN6thrust24THRUST_300001_SM_1000_NS6detail15normal_iteratorINS6_10device_ptrIiEEEEE9Policy600ESB_PNS0_8NullTypeESB_SF_y11comp_func_tiSE_EEvbT2_T3_T4_PT6_PT7_T5_PSJ_SJ_NS1_7vsmem_tE,(.L_x_15189 - _ZN3cub18CUB_300001_SM_10006detail10merge_sort26DeviceMergeSortMergeKernelINS2_10policy_hubIN6thrust24THRUST_300001_SM_1000_NS6detail15normal_iteratorINS6_10device_ptrIiEEEEE9Policy600ESB_PNS0_8NullTypeESB_SF_y11comp_func_tiSE_EEvbT2_T3_T4_PT6_PT7_T5_PSJ_SJ_NS1_7vsmem_tE)
        .other          _ZN3cub18CUB_300001_SM_10006detail10merge_sort26DeviceMergeSortMergeKernelINS2_10policy_hubIN6thrust24THRUST_300001_SM_1000_NS6detail15normal_iteratorINS6_10device_ptrIiEEEEE9Policy600ESB_PNS0_8NullTypeESB_SF_y11comp_func_tiSE_EEvbT2_T3_T4_PT6_PT7_T5_PSJ_SJ_NS1_7vsmem_tE,@"STO_CUDA_ENTRY STV_DEFAULT"
_ZN3cub18CUB_300001_SM_10006detail10merge_sort26DeviceMergeSortMergeKernelINS2_10policy_hubIN6thrust24THRUST_300001_SM_1000_NS6detail15normal_iteratorINS6_10device_ptrIiEEEEE9Policy600ESB_PNS0_8NullTypeESB_SF_y11comp_func_tiSE_EEvbT2_T3_T4_PT6_PT7_T5_PSJ_SJ_NS1_7vsmem_tE:
.text._ZN3cub18CUB_300001_SM_10006detail10merge_sort26DeviceMergeSortMergeKernelINS2_10policy_hubIN6thrust24THRUST_300001_SM_1000_NS6detail15normal_iteratorINS6_10device_ptrIiEEEEE9Policy600ESB_PNS0_8NullTypeESB_SF_y11comp_func_tiSE_EEvbT2_T3_T4_PT6_PT7_T5_PSJ_SJ_NS1_7vsmem_tE:
[----:B------:R-:W-:Y:S01]  /*0000*/  LDC R1, c[0x0][0x37c] ;  /* 0x0000df00ff017b82 */ /* 0x000fe20000000800 */
[----:B------:R-:W0:Y:S01]  /*0010*/  S2R R2, SR_CTAID.X ;  /* 0x0000000000027919 */ /* 0x000e220000002500 */
[----:B------:R-:W1:Y:S01]  /*0020*/  LDCU UR4, c[0x0][0x370] ;  /* 0x00006e00ff0477ac */ /* 0x000e620008000800 */
[----:B------:R-:W2:Y:S01]  /*0030*/  S2R R29, SR_TID.X ;  /* 0x00000000001d7919 */ /* 0x000ea20000002100 */
[----:B------:R-:W3:Y:S01]  /*0040*/  LDCU.64 UR8, c[0x0][0x3b8] ;  /* 0x00007700ff0877ac */ /* 0x000ee20008000a00 */
[----:B------:R-:W4:Y:S01]  /*0050*/  LDCU.64 UR6, c[0x0][0x358] ;  /* 0x00006b00ff0677ac */ /* 0x000f220008000a00 */
[----:B-1----:R-:W-:Y:S01]  /*0060*/  UIADD3 UR4, UPT, UPT, UR4, -0x1, URZ ;  /* 0xffffffff04047890 */ /* 0x002fe2000fffe0ff */
[----:B---3--:R-:W-:Y:S02]  /*0070*/  IMAD.U32 R0, RZ, RZ, UR8 ;  /* 0x00000008ff007e24 */ /* 0x008fe4000f8e00ff */
[----:B------:R-:W-:-:S03]  /*0080*/  IMAD.U32 R3, RZ, RZ, UR9 ;  /* 0x00000009ff037e24 */ /* 0x000fc6000f8e00ff */
[----:B0-----:R-:W-:-:S13]  /*0090*/  ISETP.GE.U32.AND P0, PT, R2, UR4, PT ;  /* 0x0000000402007c0c */ /* 0x001fda000bf06070 */
[----:B--2-4-:R-:W-:Y:S05]  /*00a0*/  @P0 BRA `(.L_x_412) ;  /* 0x000002a0005c0947 */ /* 0x014fea0003800000 */
[----:B------:R-:W0:Y:S01]  /*00b0*/  LDC.64 R6, c[0x0][0x3c0] ;  /* 0x0000f000ff067b82 */ /* 0x000e220000000a00 */
[----:B------:R-:W1:Y:S07]  /*00c0*/  LDCU.U8 UR4, c[0x0][0x380] ;  /* 0x00007000ff0477ac */ /* 0x000e6e0008000000 */
[----:B------:R-:W2:Y:S08]  /*00d0*/  LDC.64 R18, c[0x0][0x3c8] ;  /* 0x0000f200ff127b82 */ /* 0x000eb00000000a00 */
[----:B------:R-:W3:Y:S01]  /*00e0*/  LDC.64 R4, c[0x0][0x398] ;  /* 0x0000e600ff047b82 */ /* 0x000ee20000000a00 */
[----:B0-----:R-:W-:-:S04]  /*00f0*/  LEA R6, P0, R2, R6, 0x3 ;  /* 0x0000000602067211 */ /* 0x001fc800078018ff */
[----:B------:R-:W-:-:S05]  /*0100*/  LEA.HI.X R7, R2, R7, RZ, 0x3, P0 ;  /* 0x0000000702077211 */ /* 0x000fca00000f1cff */
[----:B------:R-:W4:Y:S04]  /*0110*/  LDG.E.64 R14, desc[UR6][R6.64+0x8] ;  /* 0x00000806060e7981 */ /* 0x000f28000c1e1b00 */
[----:B------:R0:W5:Y:S01]  /*0120*/  LDG.E.64 R10, desc[UR6][R6.64] ;  /* 0x00000006060a7981 */ /* 0x000162000c1e1b00 */
[----:B--2---:R-:W-:Y:S01]  /*0130*/  IADD3 R9, P1, PT, RZ, -R18, RZ ;  /* 0x80000012ff097210 */ /* 0x004fe20007f3e0ff */
[----:B-1----:R-:W-:Y:S01]  /*0140*/  UPRMT UR4, UR4, 0x8880, URZ ;  /* 0x0000888004047896 */ /* 0x002fe200080000ff */
[----:B------:R-:W-:Y:S02]  /*0150*/  ACQBULK ;  /* 0x000000000000782e */ /* 0x000fe40000000000 */
[----:B------:R-:W-:-:S04]  /*0160*/  LOP3.LUT R13, R9, R2, RZ, 0xc0, !PT ;  /* 0x00000002090d7212 */ /* 0x000fc800078ec0ff */
[----:B------:R-:W-:Y:S02]  /*0170*/  IADD3 R8, P0, PT, R2, -R13, RZ ;  /* 0x8000000d02087210 */ /* 0x000fe40007f1e0ff */
[----:B------:R-:W-:-:S03]  /*0180*/  LOP3.LUT R2, R9, R2, RZ, 0xfc, !PT ;  /* 0x0000000209027212 */ /* 0x000fc600078efcff */
[----:B------:R-:W-:Y:S02]  /*0190*/  IMAD.X R12, RZ, RZ, -0x1, P0 ;  /* 0xffffffffff0c7424 */ /* 0x000fe400000e06ff */
[----:B------:R-:W-:Y:S01]  /*01a0*/  IMAD.WIDE.U32 R8, R8, 0x1100, RZ ;  /* 0x0000110008087825 */ /* 0x000fe200078e00ff */
[----:B------:R-:W-:-:S03]  /*01b0*/  ISETP.NE.U32.AND P0, PT, R2, -0x1, PT ;  /* 0xffffffff0200780c */ /* 0x000fc60003f05070 */
[----:B------:R-:W-:Y:S01]  /*01c0*/  IMAD R17, R12, 0x1100, RZ ;  /* 0x000011000c117824 */ /* 0x000fe200078e02ff */
[--C-:B0-----:R-:W-:Y:S02]  /*01d0*/  SHF.R.U32.HI R7, RZ, 0x1, R19.reuse ;  /* 0x00000001ff077819 */ /* 0x101fe40000011613 */
[----:B------:R-:W-:Y:S01]  /*01e0*/  SHF.R.U64 R6, R18, 0x1, R19 ;  /* 0x0000000112067819 */ /* 0x000fe20000001213 */
[----:B------:R-:W-:Y:S01]  /*01f0*/  IMAD.IADD R2, R9, 0x1, R17 ;  /* 0x0000000109027824 */ /* 0x000fe200078e0211 */
[----:B------:R-:W-:Y:S01]  /*0200*/  ISETP.GT.U32.AND P2, PT, R8, -0x1101, PT ;  /* 0xffffeeff0800780c */ /* 0x000fe20003f44070 */
[----:B------:R-:W-:Y:S02]  /*0210*/  IMAD.X R9, RZ, RZ, ~R19, P1 ;  /* 0x000000ffff097224 */ /* 0x000fe400008e0e13 */
[----:B------:R-:W-:Y:S01]  /*0220*/  IMAD R19, R7, 0x1100, RZ ;  /* 0x0000110007137824 */ /* 0x000fe200078e02ff */
[----:B------:R-:W-:Y:S01]  /*0230*/  ISETP.GT.U32.AND.EX P2, PT, R2, -0x1, PT, P2 ;  /* 0xffffffff0200780c */ /* 0x000fe20003f44120 */
[----:B------:R-:W-:Y:S01]  /*0240*/  IMAD.WIDE.U32 R6, R6, 0x1100, RZ ;  /* 0x0000110006067825 */ /* 0x000fe200078e00ff */
[----:B------:R-:W-:-:S03]  /*0250*/  ISETP.NE.AND.EX P0, PT, R9, -0x1, PT, P0 ;  /* 0xffffffff0900780c */ /* 0x000fc60003f05300 */
[----:B---3--:R-:W-:Y:S01]  /*0260*/  IMAD.WIDE.U32 R4, R13, -0x1100, R4 ;  /* 0xffffef000d047825 */ /* 0x008fe200078e0004 */
[----:B------:R-:W-:-:S03]  /*0270*/  SEL R17, R8, 0xffffeeff, P2 ;  /* 0xffffeeff08117807 */ /* 0x000fc60001000000 */
[----:B------:R-:W-:Y:S01]  /*0280*/  IMAD.IADD R9, R7, 0x1, R19 ;  /* 0x0000000107097824 */ /* 0x000fe200078e0213 */
[----:B------:R-:W-:Y:S01]  /*0290*/  ISETP.GT.U32.AND P1, PT, R4, R6, PT ;  /* 0x000000060400720c */ /* 0x000fe20003f24070 */
[----:B------:R-:W-:Y:S01]  /*02a0*/  IMAD.IADD R21, R5, 0x1, -R13 ;  /* 0x0000000105157824 */ /* 0x000fe200078e0a0d */
[----:B------:R-:W-:Y:S02]  /*02b0*/  LOP3.LUT R17, RZ, R17, RZ, 0x33, !PT ;  /* 0x00000011ff117212 */ /* 0x000fe400078e33ff */
[----:B------:R-:W-:Y:S02]  /*02c0*/  SEL R12, R2, 0xffffffff, P2 ;  /* 0xffffffff020c7807 */ /* 0x000fe40001000000 */
[CC--:B------:R-:W-:Y:S02]  /*02d0*/  ISETP.GT.U32.AND.EX P1, PT, R21.reuse, R9.reuse, PT, P1 ;  /* 0x000000091500720c */ /* 0x0c0fe40003f24110 */
[----:B------:R-:W-:Y:S02]  /*02e0*/  ISETP.LT.U32.AND P2, PT, R6, R4, PT ;  /* 0x000000040600720c */ /* 0x000fe40003f41070 */
[----:B------:R-:W-:-:S02]  /*02f0*/  SEL R19, R21, R9, P1 ;  /* 0x0000000915137207 */ /* 0x000fc40000800000 */
[----:B------:R-:W-:Y:S01]  /*0300*/  ISETP.LT.U32.AND.EX P2, PT, R9, R21, PT, P2 ;  /* 0x000000150900720c */ /* 0x000fe20003f41120 */
[----:B------:R-:W-:Y:S01]  /*0310*/  UISETP.NE.AND UP0, UPT, UR4, URZ, UPT ;  /* 0x000000ff0400728c */ /* 0x000fe2000bf05270 */
[----:B----4-:R-:W-:-:S04]  /*0320*/  IMAD.WIDE.U32 R14, R13, -0x1100, R14 ;  /* 0xffffef000d0e7825 */ /* 0x010fc800078e000e */
[----:B-----5:R-:W-:Y:S01]  /*0330*/  IMAD.WIDE.U32 R26, R13, -0x1100, R10 ;  /* 0xffffef000d1a7825 */ /* 0x020fe200078e000a */
[----:B------:R-:W-:Y:S02]  /*0340*/  IADD3 R5, P3, P4, -R14, R8, R17 ;  /* 0x000000080e057210 */ /* 0x000fe40007c7e111 */
[----:B------:R-:W-:Y:S01]  /*0350*/  SEL R17, R4, R6, P1 ;  /* 0x0000000604117207 */ /* 0x000fe20000800000 */
[--C-:B------:R-:W-:Y:S01]  /*0360*/  IMAD.IADD R18, R15, 0x1, -R13.reuse ;  /* 0x000000010f127824 */ /* 0x100fe200078e0a0d */
[----:B------:R-:W-:Y:S01]  /*0370*/  LOP3.LUT R15, RZ, R12, RZ, 0x33, !PT ;  /* 0x0000000cff0f7212 */ /* 0x000fe200078e33ff */
[----:B------:R-:W-:Y:S01]  /*0380*/  IMAD.IADD R31, R27, 0x1, -R13 ;  /* 0x000000011b1f7824 */ /* 0x000fe200078e0a0d */
[----:B------:R-:W-:Y:S02]  /*0390*/  IADD3 R16, P5, PT, R8, -R26, RZ ;  /* 0x8000001a08107210 */ /* 0x000fe40007fbe0ff */
[----:B------:R-:W-:Y:S02]  /*03a0*/  IADD3 R12, P1, PT, R17, -R6, RZ ;  /* 0x80000006110c7210 */ /* 0x000fe40007f3e0ff */
[----:B------:R-:W-:-:S02]  /*03b0*/  IADD3.X R15, PT, PT, ~R18, R2, R15, P3, P4 ;  /* 0x00000002120f7210 */ /* 0x000fc40001fe850f */
[----:B------:R-:W-:Y:S01]  /*03c0*/  SEL R5, R6, R5, !P0 ;  /* 0x0000000506057207 */ /* 0x000fe20004000000 */
[----:B------:R-:W-:Y:S01]  /*03d0*/  IMAD.X R31, R2, 0x1, ~R31, P5 ;  /* 0x00000001021f7824 */ /* 0x000fe200028e0e1f */
[----:B------:R-:W-:Y:S01]  /*03e0*/  SEL R2, R9, R15, !P0 ;  /* 0x0000000f09027207 */ /* 0x000fe20004000000 */
[----:B------:R-:W-:Y:S01]  /*03f0*/  IMAD.X R18, R19, 0x1, ~R9, P1 ;  /* 0x0000000113127824 */ /* 0x000fe200008e0e09 */
[-C--:B------:R-:W-:Y:S02]  /*0400*/  ISETP.LT.U32.AND P1, PT, R16, R12.reuse, PT ;  /* 0x0000000c1000720c */ /* 0x080fe40003f21070 */
[----:B------:R-:W-:Y:S02]  /*0410*/  ISETP.LT.U32.AND P3, PT, R5, R12, PT ;  /* 0x0000000c0500720c */ /* 0x000fe40003f61070 */
[----:B------:R-:W-:Y:S02]  /*0420*/  SEL R15, R6, R4, P2 ;  /* 0x00000004060f7207 */ /* 0x000fe40001000000 */
[----:B------:R-:W-:-:S02]  /*0430*/  ISETP.LT.U32.AND.EX P1, PT, R31, R18, PT, P1 ;  /* 0x000000121f00720c */ /* 0x000fc40003f21110 */
[----:B------:R-:W-:Y:S02]  /*0440*/  ISETP.LT.U32.AND.EX P2, PT, R2, R18, PT, P3 ;  /* 0x000000120200720c */ /* 0x000fe40003f41130 */
[----:B------:R-:W-:Y:S02]  /*0450*/  SEL R15, R15, R14, !P0 ;  /* 0x0000000e0f0f7207 */ /* 0x000fe40004000000 */
[-C--:B------:R-:W-:Y:S02]  /*0460*/  SEL R4, R16, R12.reuse, P1 ;  /* 0x0000000c10047207 */ /* 0x080fe40000800000 */
[----:B------:R-:W-:Y:S01]  /*0470*/  SEL R5, R5, R12, P2 ;  /* 0x0000000c05057207 */ /* 0x000fe20001000000 */
[----:B------:R-:W-:Y:S01]  /*0480*/  IMAD.IADD R26, R15, 0x1, -R26 ;  /* 0x000000010f1a7824 */ /* 0x000fe200078e0a1a */
[----:B------:R-:W-:-:S03]  /*0490*/  SEL R31, R31, R18, P1 ;  /* 0x000000121f1f7207 */ /* 0x000fc60000800000 */
[----:B------:R-:W-:Y:S01]  /*04a0*/  IMAD.IADD R5, R5, 0x1, -R4 ;  /* 0x0000000105057824 */ /* 0x000fe200078e0a04 */
[----:B------:R-:W-:Y:S06]  /*04b0*/  BRA.U !UP0, `(.L_x_413) ;  /* 0x00000005084c7547 */ /* 0x000fec000b800000 */
[----:B------:R-:W0:Y:S01]  /*04c0*/  LDCU.64 UR8, c[0x0][0x388] ;  /* 0x00007100ff0877ac */ /* 0x000e220008000a00 */
[----:B------:R-:W-:Y:S01]  /*04d0*/  IMAD.MOV.U32 R8, RZ, RZ, R6 ;  /* 0x000000ffff087224 */ /* 0x000fe200078e0006 */
[----:B------:R-:W-:Y:S01]  /*04e0*/  IADD3 R6, P0, PT, R10, R29, RZ ;  /* 0x0000001d0a067210 */ /* 0x000fe20007f1e0ff */
[----:B------:R-:W-:Y:S01]  /*04f0*/  IMAD.IADD R7, R29, 0x1, -R26 ;  /* 0x000000011d077824 */ /* 0x000fe200078e0a1a */
[----:B------:R-:W-:Y:S01]  /*0500*/  UMOV UR4, URZ ;  /* 0x000000ff00047c82 */ /* 0x000fe20008000000 */
[----:B------:R-:W-:Y:S01]  /*0510*/  IMAD.WIDE.U32 R8, R13, 0x1100, R8 ;  /* 0x000011000d087825 */ /* 0x000fe200078e0008 */
[----:B------:R-:W-:Y:S02]  /*0520*/  ISETP.GE.AND P2, PT, R29, R26, PT ;  /* 0x0000001a1d00720c */ /* 0x000fe40003f46270 */
[----:B------:R-:W-:Y:S01]  /*0530*/  SHF.R.S32.HI R2, RZ, 0x1f, R7 ;  /* 0x0000001fff027819 */ /* 0x000fe20000011407 */
[----:B------:R-:W-:Y:S01]  /*0540*/  VIADD R13, R9, UR4 ;  /* 0x00000004090d7c36 */ /* 0x000fe20008000000 */
[----:B------:R-:W-:Y:S01]  /*0550*/  IADD3 R4, P1, P4, R7, R8, R4 ;  /* 0x0000000807047210 */ /* 0x000fe20007c3e004 */
[----:B------:R-:W-:-:S02]  /*0560*/  VIADD R9, R29, 0x100 ;  /* 0x000001001d097836 */ /* 0x000fc40000000000 */
[----:B------:R-:W-:Y:S02]  /*0570*/  VIADD R7, R29, 0x200 ;  /* 0x000002001d077836 */ /* 0x000fe40000000000 */
[----:B------:R-:W-:Y:S01]  /*0580*/  IMAD.X R11, RZ, RZ, R11, P0 ;  /* 0x000000ffff0b7224 */ /* 0x000fe200000e060b */
[-C--:B------:R-:W-:Y:S02]  /*0590*/  ISETP.GE.AND P3, PT, R9, R26.reuse, PT ;  /* 0x0000001a0900720c */ /* 0x080fe40003f66270 */
[----:B0-----:R-:W-:Y:S02]  /*05a0*/  LEA R10, P0, R6, UR8, 0x2 ;  /* 0x00000008060a7c11 */ /* 0x001fe4000f8010ff */
[----:B------:R-:W-:Y:S02]  /*05b0*/  IADD3.X R9, PT, PT, R2, R13, R31, P1, P4 ;  /* 0x0000000d02097210 */ /* 0x000fe40000fe841f */
[----:B------:R-:W-:Y:S02]  /*05c0*/  ISETP.GE.AND P4, PT, R7, R26, PT ;  /* 0x0000001a0700720c */ /* 0x000fe40003f86270 */
[----:B------:R-:W-:-:S02]  /*05d0*/  LEA.HI.X R11, R6, UR9, R11, 0x2, P0 ;  /* 0x00000009060b7c11 */ /* 0x000fc400080f140b */
[----:B------:R-:W-:-:S03]  /*05e0*/  LEA R14, P0, R4, UR8, 0x2 ;  /* 0x00000008040e7c11 */ /* 0x000fc6000f8010ff */
[----:B------:R0:W5:Y:S01]  /*05f0*/  @!P2 LDG.E R28, desc[UR6][R10.64] ;  /* 0x000000060a1ca981 */ /* 0x000162000c1e1900 */
[----:B------:R-:W-:-:S05]  /*0600*/  LEA.HI.X R15, R4, UR9, R9, 0x2, P0 ;  /* 0x00000009040f7c11 */ /* 0x000fca00080f1409 */
[----:B------:R0:W5:Y:S04]  /*0610*/  @P3 LDG.E R27, desc[UR6][R14.64+0x400] ;  /* 0x000400060e1b3981 */ /* 0x000168000c1e1900 */
[----:B------:R0:W5:Y:S01]  /*0620*/  @P4 LDG.E R9, desc[UR6][R14.64+0x800] ;  /* 0x000800060e094981 */ /* 0x000162000c1e1900 */
[C---:B------:R-:W-:Y:S01]  /*0630*/  VIADD R7, R29.reuse, 0x300 ;  /* 0x000003001d077836 */ /* 0x040fe20000000000 */
[----:B------:R-:W-:-:S04]  /*0640*/  LOP3.LUT R13, R29, 0x400, RZ, 0xfc, !PT ;  /* 0x000004001d0d7812 */ /* 0x000fc800078efcff */
[-C--:B------:R-:W-:Y:S01]  /*0650*/  ISETP.GE.AND P5, PT, R7, R26.reuse, PT ;  /* 0x0000001a0700720c */ /* 0x080fe20003fa6270 */
[----:B------:R-:W-:Y:S01]  /*0660*/  VIADD R7, R29, 0x500 ;  /* 0x000005001d077836 */ /* 0x000fe20000000000 */
[-C--:B------:R-:W-:Y:S01]  /*0670*/  ISETP.GE.AND P6, PT, R13, R26.reuse, PT ;  /* 0x0000001a0d00720c */ /* 0x080fe20003fc6270 */
[C---:B------:R-:W-:Y:S02]  /*0680*/  VIADD R13, R29.reuse, 0x600 ;  /* 0x000006001d0d7836 */ /* 0x040fe40000000000 */
[----:B------:R-:W-:Y:S01]  /*0690*/  VIADD R17, R29, 0x700 ;  /* 0x000007001d117836 */ /* 0x000fe20000000000 */
[-C--:B------:R-:W-:Y:S02]  /*06a0*/  ISETP.GE.AND P0, PT, R7, R26.reuse, PT ;  /* 0x0000001a0700720c */ /* 0x080fe40003f06270 */
[----:B------:R-:W-:Y:S01]  /*06b0*/  ISETP.GE.AND P1, PT, R13, R26, PT ;  /* 0x0000001a0d00720c */ /* 0x000fe20003f26270 */
[C---:B------:R-:W-:Y:S01]  /*06c0*/  VIADD R13, R29.reuse, 0x900 ;  /* 0x000009001d0d7836 */ /* 0x040fe20000000000 */
[----:B------:R-:W-:-:S03]  /*06d0*/  LOP3.LUT R7, R29, 0x800, RZ, 0xfc, !PT ;  /* 0x000008001d077812 */ /* 0x000fc600078efcff */
[----:B------:R0:W5:Y:S06]  /*06e0*/  @P5 LDG.E R8, desc[UR6][R14.64+0xc00] ;  /* 0x000c00060e085981 */ /* 0x00016c000c1e1900 */
[----:B------:R0:W5:Y:S04]  /*06f0*/  @P0 LDG.E R6, desc[UR6][R14.64+0x1400] ;  /* 0x001400060e060981 */ /* 0x000168000c1e1900 */
[----:B------:R0:W5:Y:S04]  /*0700*/  @P1 LDG.E R4, desc[UR6][R14.64+0x1800] ;  /* 0x001800060e041981 */ /* 0x000168000c1e1900 */
[----:B------:R0:W5:Y:S01]  /*0710*/  @P2 LDG.E R28, desc[UR6][R14.64] ;  /* 0x000000060e1c2981 */ /* 0x000162000c1e1900 */
[----:B------:R-:W-:-:S03]  /*0720*/  ISETP.GE.AND P2, PT, R17, R26, PT ;  /* 0x0000001a1100720c */ /* 0x000fc60003f46270 */
[----:B------:R0:W5:Y:S01]  /*0730*/  @!P3 LDG.E R27, desc[UR6][R10.64+0x400] ;  /* 0x000400060a1bb981 */ /* 0x000162000c1e1900 */
[----:B------:R-:W-:-:S03]  /*0740*/  ISETP.GE.AND P3, PT, R7, R26, PT ;  /* 0x0000001a0700720c */ /* 0x000fc60003f66270 */
[----:B------:R0:W5:Y:S01]  /*0750*/  @!P4 LDG.E R9, desc[UR6][R10.64+0x800] ;  /* 0x000800060a09c981 */ /* 0x000162000c1e1900 */
[----:B------:R-:W-:-:S03]  /*0760*/  ISETP.GE.AND P4, PT, R13, R26, PT ;  /* 0x0000001a0d00720c */ /* 0x000fc60003f86270 */
[----:B------:R0:W5:Y:S04]  /*0770*/  @P6 LDG.E R7, desc[UR6][R14.64+0x1000] ;  /* 0x001000060e076981 */ /* 0x000168000c1e1900 */
[----:B------:R0:W5:Y:S04]  /*0780*/  @P2 LDG.E R2, desc[UR6][R14.64+0x1c00] ;  /* 0x001c00060e022981 */ /* 0x000168000c1e1900 */
[----:B------:R0:W5:Y:S04]  /*0790*/  @P3 LDG.E R12, desc[UR6][R14.64+0x2000] ;  /* 0x002000060e0c3981 */ /* 0x000168000c1e1900 */
[----:B------:R0:W5:Y:S01]  /*07a0*/  @P4 LDG.E R30, desc[UR6][R14.64+0x2400] ;  /* 0x002400060e1e4981 */ /* 0x000162000c1e1900 */
[----:B------:R-:W-:-:S02]  /*07b0*/  VIADD R13, R29, 0xa00 ;  /* 0x00000a001d0d7836 */ /* 0x000fc40000000000 */
[----:B------:R-:W-:Y:S01]  /*07c0*/  VIADD R17, R29, 0xb00 ;  /* 0x00000b001d117836 */ /* 0x000fe20000000000 */
[----:B------:R0:W5:Y:S02]  /*07d0*/  @!P5 LDG.E R8, desc[UR6][R10.64+0xc00] ;  /* 0x000c00060a08d981 */ /* 0x000164000c1e1900 */
[-C--:B------:R-:W-:Y:S02]  /*07e0*/  ISETP.GE.AND P5, PT, R13, R26.reuse, PT ;  /* 0x0000001a0d00720c */ /* 0x080fe40003fa6270 */
[----:B------:R-:W-:Y:S01]  /*07f0*/  LOP3.LUT R13, R29, 0xc00, RZ, 0xfc, !PT ;  /* 0x00000c001d0d7812 */ /* 0x000fe200078efcff */
[----:B------:R0:W5:Y:S03]  /*0800*/  @!P0 LDG.E R6, desc[UR6][R10.64+0x1400] ;  /* 0x001400060a068981 */ /* 0x000166000c1e1900 */
[-C--:B------:R-:W-:Y:S01]  /*0810*/  ISETP.GE.AND P0, PT, R13, R26.reuse, PT ;  /* 0x0000001a0d00720c */ /* 0x080fe20003f06270 */
[----:B------:R-:W-:Y:S01]  /*0820*/  VIADD R13, R29, 0xe00 ;  /* 0x00000e001d0d7836 */ /* 0x000fe20000000000 */
[----:B------:R0:W5:Y:S05]  /*0830*/  @!P1 LDG.E R4, desc[UR6][R10.64+0x1800] ;  /* 0x001800060a049981 */ /* 0x00016a000c1e1900 */
[----:B------:R0:W5:Y:S06]  /*0840*/  @P5 LDG.E R16, desc[UR6][R14.64+0x2800] ;  /* 0x002800060e105981 */ /* 0x00016c000c1e1900 */
[----:B------:R0:W5:Y:S04]  /*0850*/  @P0 LDG.E R20, desc[UR6][R14.64+0x3000] ;  /* 0x003000060e140981 */ /* 0x000168000c1e1900 */
[----:B------:R0:W5:Y:S01]  /*0860*/  @!P6 LDG.E R7, desc[UR6][R10.64+0x1000] ;  /* 0x001000060a07e981 */ /* 0x000162000c1e1900 */
[----:B------:R-:W-:Y:S01]  /*0870*/  ISETP.GE.AND P6, PT, R17, R26, PT ;  /* 0x0000001a1100720c */ /* 0x000fe20003fc6270 */
[----:B------:R-:W-:-:S02]  /*0880*/  VIADD R17, R29, 0xd00 ;  /* 0x00000d001d117836 */ /* 0x000fc40000000000 */
[----:B------:R0:W5:Y:S01]  /*0890*/  @!P2 LDG.E R2, desc[UR6][R10.64+0x1c00] ;  /* 0x001c00060a02a981 */ /* 0x000162000c1e1900 */
[-C--:B------:R-:W-:Y:S02]  /*08a0*/  ISETP.GE.AND P2, PT, R13, R26.reuse, PT ;  /* 0x0000001a0d00720c */ /* 0x080fe40003f46270 */
[-C--:B------:R-:W-:Y:S01]  /*08b0*/  ISETP.GE.AND P1, PT, R17, R26.reuse, PT ;  /* 0x0000001a1100720c */ /* 0x080fe20003f26270 */
[C---:B------:R-:W-:Y:S01]  /*08c0*/  VIADD R17, R29.reuse, 0xf00 ;  /* 0x00000f001d117836 */ /* 0x040fe20000000000 */
[----:B------:R-:W-:Y:S01]  /*08d0*/  LOP3.LUT R13, R29, 0x1000, RZ, 0xfc, !PT ;  /* 0x000010001d0d7812 */ /* 0x000fe200078efcff */
[----:B------:R0:W5:Y:S03]  /*08e0*/  @!P3 LDG.E R12, desc[UR6][R10.64+0x2000] ;  /* 0x002000060a0cb981 */ /* 0x000166000c1e1900 */
[-C--:B------:R-:W-:Y:S01]  /*08f0*/  ISETP.GE.AND P3, PT, R17, R26.reuse, PT ;  /* 0x0000001a1100720c */ /* 0x080fe20003f66270 */
[----:B------:R0:W5:Y:S01]  /*0900*/  @!P4 LDG.E R30, desc[UR6][R10.64+0x2400] ;  /* 0x002400060a1ec981 */ /* 0x000162000c1e1900 */
[----:B------:R-:W-:-:S03]  /*0910*/  ISETP.GE.AND P4, PT, R13, R26, PT ;  /* 0x0000001a0d00720c */ /* 0x000fc60003f86270 */
[----:B------:R0:W5:Y:S04]  /*0920*/  @P6 LDG.E R19, desc[UR6][R14.64+0x2c00] ;  /* 0x002c00060e136981 */ /* 0x000168000c1e1900 */
[----:B------:R0:W5:Y:S04]  /*0930*/  @P1 LDG.E R22, desc[UR6][R14.64+0x3400] ;  /* 0x003400060e161981 */ /* 0x000168000c1e1900 */
[----:B------:R0:W5:Y:S04]  /*0940*/  @P2 LDG.E R24, desc[UR6][R14.64+0x3800] ;  /* 0x003800060e182981 */ /* 0x000168000c1e1900 */
[----:B------:R0:W5:Y:S04]  /*0950*/  @P3 LDG.E R34, desc[UR6][R14.64+0x3c00] ;  /* 0x003c00060e223981 */ /* 0x000168000c1e1900 */
[----:B------:R0:W5:Y:S04]  /*0960*/  @P4 LDG.E R31, desc[UR6][R14.64+0x4000] ;  /* 0x004000060e1f4981 */ /* 0x000168000c1e1900 */
[----:B------:R0:W5:Y:S04]  /*0970*/  @!P5 LDG.E R16, desc[UR6][R10.64+0x2800] ;  /* 0x002800060a10d981 */ /* 0x000168000c1e1900 */
[----:B------:R0:W5:Y:S04]  /*0980*/  @!P0 LDG.E R20, desc[UR6][R10.64+0x3000] ;  /* 0x003000060a148981 */ /* 0x000168000c1e1900 */
[----:B------:R0:W5:Y:S04]  /*0990*/  @!P6 LDG.E R19, desc[UR6][R10.64+0x2c00] ;  /* 0x002c00060a13e981 */ /* 0x000168000c1e1900 */
[----:B------:R0:W5:Y:S04]  /*09a0*/  @!P1 LDG.E R22, desc[UR6][R10.64+0x3400] ;  /* 0x003400060a169981 */ /* 0x000168000c1e1900 */
[----:B------:R0:W5:Y:S04]  /*09b0*/  @!P2 LDG.E R24, desc[UR6][R10.64+0x3800] ;  /* 0x003800060a18a981 */ /* 0x000168000c1e1900 */
[----:B------:R0:W5:Y:S04]  /*09c0*/  @!P3 LDG.E R34, desc[UR6][R10.64+0x3c00] ;  /* 0x003c00060a22b981 */ /* 0x000168000c1e1900 */
[----:B------:R0:W5:Y:S01]  /*09d0*/  @!P4 LDG.E R31, desc[UR6][R10.64+0x4000] ;  /* 0x004000060a1fc981 */ /* 0x000162000c1e1900 */
[----:B------:R-:W-:Y:S05]  /*09e0*/  BRA `(.L_x_414) ;  /* 0x0000000c00887947 */ /* 0x000fea0003800000 */
.L_x_413:
[----:B------:R-:W-:Y:S01]  /*09f0*/  IMAD.MOV.U32 R7, RZ, RZ, R9 ;  /* 0x000000ffff077224 */ /* 0x000fe200078e0009 */
[----:B------:R-:W-:Y:S01]  /*0a00*/  ISETP.GE.AND P3, PT, R29, R26, PT ;  /* 0x0000001a1d00720c */ /* 0x000fe20003f66270 */
[----:B------:R-:W-:Y:S01]  /*0a10*/  IMAD.MOV.U32 R2, RZ, RZ, RZ ;  /* 0x000000ffff027224 */ /* 0x000fe200078e00ff */
[----:B------:R-:W0:Y:S01]  /*0a20*/  LDCU.64 UR4, c[0x0][0x3a0] ;  /* 0x00007400ff0477ac */ /* 0x000e220008000a00 */
[----:B------:R-:W-:Y:S01]  /*0a30*/  IMAD.WIDE.U32 R6, R13, 0x1100, R6 ;  /* 0x000011000d067825 */ /* 0x000fe200078e0006 */
[----:B------:R-:W-:-:S03]  /*0a40*/  LOP3.LUT R23, R29, 0x400, RZ, 0xfc, !PT ;  /* 0x000004001d177812 */ /* 0x000fc600078efcff */
[C---:B------:R-:W-:Y:S01]  /*0a50*/  IMAD.IADD R8, R29.reuse, 0x1, -R26 ;  /* 0x000000011d087824 */ /* 0x040fe200078e0a1a */
[----:B------:R-:W-:Y:S01]  /*0a60*/  IADD3 R33, P0, PT, R4, R6, RZ ;  /* 0x0000000604217210 */ /* 0x000fe20007f1e0ff */
[C---:B------:R-:W-:Y:S02]  /*0a70*/  VIADD R9, R29.reuse, 0x100 ;  /* 0x000001001d097836 */ /* 0x040fe40000000000 */
[----:B------:R-:W-:Y:S01]  /*0a80*/  VIADD R17, R29, 0x200 ;  /* 0x000002001d117836 */ /* 0x000fe20000000000 */
[----:B------:R-:W-:Y:S01]  /*0a90*/  IADD3.X R31, PT, PT, R31, R7, R2, P0, !PT ;  /* 0x000000071f1f7210 */ /* 0x000fe200007fe402 */
[--C-:B------:R-:W-:Y:S01]  /*0aa0*/  IMAD.IADD R12, R9, 0x1, -R26.reuse ;  /* 0x00000001090c7824 */ /* 0x100fe200078e0a1a */
[----:B------:R-:W-:Y:S01]  /*0ab0*/  SEL R2, R29, R8, !P3 ;  /* 0x000000081d027207 */ /* 0x000fe20005800000 */
[----:B------:R-:W-:Y:S01]  /*0ac0*/  IMAD.IADD R13, R17, 0x1, -R26 ;  /* 0x00000001110d7824 */ /* 0x000fe200078e0a1a */
[----:B------:R-:W-:Y:S01]  /*0ad0*/  SEL R15, R10, R33, !P3 ;  /* 0x000000210a0f7207 */ /* 0x000fe20005800000 */
[----:B------:R-:W-:Y:S01]  /*0ae0*/  VIADD R25, R29, 0x700 ;  /* 0x000007001d197836 */ /* 0x000fe20000000000 */
[-C--:B------:R-:W-:Y:S01]  /*0af0*/  ISETP.GE.AND P5, PT, R9, R26.reuse, PT ;  /* 0x0000001a0900720c */ /* 0x080fe20003fa6270 */
[----:B------:R-:W-:Y:S01]  /*0b00*/  VIADD R27, R29, 0x900 ;  /* 0x000009001d1b7836 */ /* 0x000fe20000000000 */
[----:B------:R-:W-:-:S02]  /*0b10*/  ISETP.GE.AND P6, PT, R17, R26, PT ;  /* 0x0000001a1100720c */ /* 0x000fc40003fc6270 */
[----:B------:R-:W-:Y:S01]  /*0b20*/  IADD3 R2, P4, PT, R2, R15, RZ ;  /* 0x0000000f02027210 */ /* 0x000fe20007f9e0ff */
[----:B------:R-:W-:Y:S01]  /*0b30*/  VIADD R15, R29, 0x300 ;  /* 0x000003001d0f7836 */ /* 0x000fe20000000000 */
[----:B------:R-:W-:Y:S01]  /*0b40*/  SEL R7, R9, R12, !P5 ;  /* 0x0000000c09077207 */ /* 0x000fe20006800000 */
[----:B------:R-:W-:Y:S01]  /*0b50*/  IMAD.IADD R22, R27, 0x1, -R26 ;  /* 0x000000011b167824 */ /* 0x000fe200078e0a1a */
[----:B------:R-:W-:Y:S02]  /*0b60*/  SEL R9, R17, R13, !P6 ;  /* 0x0000000d11097207 */ /* 0x000fe40007000000 */
[----:B------:R-:W-:Y:S01]  /*0b70*/  SHF.R.S32.HI R17, RZ, 0x1f, R8 ;  /* 0x0000001fff117819 */ /* 0x000fe20000011408 */
[C---:B------:R-:W-:Y:S01]  /*0b80*/  IMAD.IADD R8, R15.reuse, 0x1, -R26 ;  /* 0x000000010f087824 */ /* 0x040fe200078e0a1a */
[----:B------:R-:W-:Y:S02]  /*0b90*/  SEL R6, R10, R33, !P5 ;  /* 0x000000210a067207 */ /* 0x000fe40006800000 */
[----:B------:R-:W-:-:S02]  /*0ba0*/  ISETP.GE.AND P1, PT, R15, R26, PT ;  /* 0x0000001a0f00720c */ /* 0x000fc40003f26270 */
[CC--:B------:R-:W-:Y:S02]  /*0bb0*/  SEL R4, R10.reuse, R33.reuse, !P6 ;  /* 0x000000210a047207 */ /* 0x0c0fe40007000000 */
[----:B------:R-:W-:Y:S02]  /*0bc0*/  IADD3 R7, P0, PT, R7, R6, RZ ;  /* 0x0000000607077210 */ /* 0x000fe40007f1e0ff */
[----:B------:R-:W-:Y:S02]  /*0bd0*/  SEL R6, R15, R8, !P1 ;  /* 0x000000080f067207 */ /* 0x000fe40004800000 */
[----:B------:R-:W-:Y:S02]  /*0be0*/  SEL R15, R10, R33, !P1 ;  /* 0x000000210a0f7207 */ /* 0x000fe40004800000 */
[----:B------:R-:W-:Y:S02]  /*0bf0*/  SHF.R.S32.HI R12, RZ, 0x1f, R12 ;  /* 0x0000001fff0c7819 */ /* 0x000fe4000001140c */
[----:B------:R-:W-:-:S02]  /*0c00*/  IADD3 R9, P2, PT, R9, R4, RZ ;  /* 0x0000000409097210 */ /* 0x000fc40007f5e0ff */
[----:B------:R-:W-:Y:S02]  /*0c10*/  SEL R4, R11, R31, !P3 ;  /* 0x0000001f0b047207 */ /* 0x000fe40005800000 */
[----:B------:R-:W-:Y:S02]  /*0c20*/  SEL R17, R17, RZ, P3 ;  /* 0x000000ff11117207 */ /* 0x000fe40001800000 */
[----:B------:R-:W-:Y:S02]  /*0c30*/  IADD3 R6, P3, PT, R6, R15, RZ ;  /* 0x0000000f06067210 */ /* 0x000fe40007f7e0ff */
[----:B------:R-:W-:Y:S01]  /*0c40*/  SHF.R.S32.HI R13, RZ, 0x1f, R13 ;  /* 0x0000001fff0d7819 */ /* 0x000fe2000001140d */
[----:B------:R-:W-:Y:S01]  /*0c50*/  IMAD.X R17, R17, 0x1, R4, P4 ;  /* 0x0000000111117824 */ /* 0x000fe200020e0604 */
[----:B------:R-:W-:Y:S01]  /*0c60*/  SEL R15, R11, R31, !P5 ;  /* 0x0000001f0b0f7207 */ /* 0x000fe20006800000 */
[----:B------:R-:W-:Y:S01]  /*0c70*/  IMAD.IADD R4, R23, 0x1, -R26 ;  /* 0x0000000117047824 */ /* 0x000fe200078e0a1a */
[----:B------:R-:W-:-:S02]  /*0c80*/  SEL R12, R12, RZ, P5 ;  /* 0x000000ff0c0c7207 */ /* 0x000fc40002800000 */
[----:B------:R-:W-:Y:S02]  /*0c90*/  SEL R13, R13, RZ, P6 ;  /* 0x000000ff0d0d7207 */ /* 0x000fe40003000000 */
[----:B------:R-:W-:Y:S01]  /*0ca0*/  SEL R16, R11, R31, !P6 ;  /* 0x0000001f0b107207 */ /* 0x000fe20007000000 */
[----:B------:R-:W-:Y:S01]  /*0cb0*/  IMAD.X R12, R12, 0x1, R15, P0 ;  /* 0x000000010c0c7824 */ /* 0x000fe200000e060f */
[C---:B0-----:R-:W-:Y:S02]  /*0cc0*/  LEA R36, P0, R2.reuse, UR4, 0x2 ;  /* 0x0000000402247c11 */ /* 0x041fe4000f8010ff */
[----:B------:R-:W-:Y:S01]  /*0cd0*/  ISETP.GE.AND P4, PT, R23, R26, PT ;  /* 0x0000001a1700720c */ /* 0x000fe20003f86270 */
[----:B------:R-:W-:Y:S01]  /*0ce0*/  IMAD.X R16, R13, 0x1, R16, P2 ;  /* 0x000000010d107824 */ /* 0x000fe200010e0610 */
[----:B------:R-:W-:Y:S01]  /*0cf0*/  LEA R20, P2, R7, UR4, 0x2 ;  /* 0x0000000407147c11 */ /* 0x000fe2000f8410ff */
[C---:B------:R-:W-:Y:S01]  /*0d00*/  VIADD R13, R29.reuse, 0x500 ;  /* 0x000005001d0d7836 */ /* 0x040fe20000000000 */
[----:B------:R-:W-:Y:S01]  /*0d10*/  LEA.HI.X R37, R2, UR5, R17, 0x2, P0 ;  /* 0x0000000502257c11 */ /* 0x000fe200080f1411 */
[----:B------:R-:W-:Y:S01]  /*0d20*/  VIADD R17, R29, 0x600 ;  /* 0x000006001d117836 */ /* 0x000fe20000000000 */
[----:B------:R-:W-:-:S02]  /*0d30*/  SEL R23, R23, R4, !P4 ;  /* 0x0000000417177207 */ /* 0x000fc40006000000 */
[----:B------:R-:W-:Y:S01]  /*0d40*/  SEL R14, R10, R33, !P4 ;  /* 0x000000210a0e7207 */ /* 0x000fe20006000000 */
[----:B------:R-:W5:Y:S01]  /*0d50*/  LDG.E R28, desc[UR6][R36.64] ;  /* 0x00000006241c7981 */ /* 0x000f62000c1e1900 */
[----:B------:R-:W-:Y:S01]  /*0d60*/  LEA.HI.X R21, R7, UR5, R12, 0x2, P2 ;  /* 0x0000000507157c11 */ /* 0x000fe200090f140c */
[--C-:B------:R-:W-:Y:S01]  /*0d70*/  IMAD.IADD R7, R17, 0x1, -R26.reuse ;  /* 0x0000000111077824 */ /* 0x100fe200078e0a1a */
[----:B------:R-:W-:Y:S01]  /*0d80*/  IADD3 R23, P5, PT, R23, R14, RZ ;  /* 0x0000000e17177210 */ /* 0x000fe20007fbe0ff */
[----:B------:R-:W-:Y:S01]  /*0d90*/  IMAD.IADD R12, R13, 0x1, -R26 ;  /* 0x000000010d0c7824 */ /* 0x000fe200078e0a1a */
[----:B------:R-:W-:Y:S02]  /*0da0*/  LEA R14, P2, R9, UR4, 0x2 ;  /* 0x00000004090e7c11 */ /* 0x000fe4000f8410ff */
[----:B------:R-:W-:Y:S02]  /*0db0*/  ISETP.GE.AND P0, PT, R17, R26, PT ;  /* 0x0000001a1100720c */ /* 0x000fe40003f06270 */
[----:B------:R-:W-:-:S02]  /*0dc0*/  SHF.R.S32.HI R8, RZ, 0x1f, R8 ;  /* 0x0000001fff087819 */ /* 0x000fc40000011408 */
[----:B------:R-:W-:Y:S02]  /*0dd0*/  ISETP.GE.AND P6, PT, R13, R26, PT ;  /* 0x0000001a0d00720c */ /* 0x000fe40003fc6270 */
[----:B------:R-:W-:Y:S02]  /*0de0*/  LEA.HI.X R15, R9, UR5, R16, 0x2, P2 ;  /* 0x00000005090f7c11 */ /* 0x000fe400090f1410 */
[----:B------:R-:W-:Y:S02]  /*0df0*/  SEL R2, R17, R7, !P0 ;  /* 0x0000000711027207 */ /* 0x000fe40004000000 */
[----:B------:R-:W-:Y:S02]  /*0e00*/  SEL R9, R10, R33, !P0 ;  /* 0x000000210a097207 */ /* 0x000fe40004000000 */
[----:B------:R-:W-:Y:S02]  /*0e10*/  SEL R8, R8, RZ, P1 ;  /* 0x000000ff08087207 */ /* 0x000fe40000800000 */
[----:B------:R-:W-:-:S02]  /*0e20*/  SEL R17, R11, R31, !P1 ;  /* 0x0000001f0b117207 */ /* 0x000fc40004800000 */
[----:B------:R-:W-:Y:S02]  /*0e30*/  SEL R24, R13, R12, !P6 ;  /* 0x0000000c0d187207 */ /* 0x000fe40007000000 */
[----:B------:R-:W-:Y:S02]  /*0e40*/  SEL R13, R10, R33, !P6 ;  /* 0x000000210a0d7207 */ /* 0x000fe40007000000 */
[----:B------:R-:W-:Y:S01]  /*0e50*/  IADD3 R2, P2, PT, R2, R9, RZ ;  /* 0x0000000902027210 */ /* 0x000fe20007f5e0ff */
[----:B------:R-:W-:Y:S01]  /*0e60*/  IMAD.X R9, R8, 0x1, R17, P3 ;  /* 0x0000000108097824 */ /* 0x000fe200018e0611 */
[----:B------:R-:W-:Y:S01]  /*0e70*/  SHF.R.S32.HI R4, RZ, 0x1f, R4 ;  /* 0x0000001fff047819 */ /* 0x000fe20000011404 */
[----:B------:R-:W-:Y:S01]  /*0e80*/  IMAD.IADD R8, R25, 0x1, -R26 ;  /* 0x0000000119087824 */ /* 0x000fe200078e0a1a */
[----:B------:R-:W-:Y:S02]  /*0e90*/  LOP3.LUT R17, R29, 0x800, RZ, 0xfc, !PT ;  /* 0x000008001d117812 */ /* 0x000fe400078efcff */
[----:B------:R-:W-:-:S02]  /*0ea0*/  IADD3 R24, P1, PT, R24, R13, RZ ;  /* 0x0000000d18187210 */ /* 0x000fc40007f3e0ff */
[----:B------:R-:W-:Y:S01]  /*0eb0*/  SEL R13, R11, R31, !P4 ;  /* 0x0000001f0b0d7207 */ /* 0x000fe20006000000 */
[----:B------:R-:W-:Y:S01]  /*0ec0*/  IMAD.IADD R19, R17, 0x1, -R26 ;  /* 0x0000000111137824 */ /* 0x000fe200078e0a1a */
[----:B------:R-:W-:Y:S02]  /*0ed0*/  SEL R4, R4, RZ, P4 ;  /* 0x000000ff04047207 */ /* 0x000fe40002000000 */
[-C--:B------:R-:W-:Y:S02]  /*0ee0*/  ISETP.GE.AND P3, PT, R25, R26.reuse, PT ;  /* 0x0000001a1900720c */ /* 0x080fe40003f66270 */
[----:B------:R-:W-:Y:S01]  /*0ef0*/  SHF.R.S32.HI R12, RZ, 0x1f, R12 ;  /* 0x0000001fff0c7819 */ /* 0x000fe2000001140c */
[----:B------:R-:W-:Y:S01]  /*0f00*/  IMAD.X R32, R4, 0x1, R13, P5 ;  /* 0x0000000104207824 */ /* 0x000fe200028e060d */
[----:B------:R-:W-:Y:S02]  /*0f10*/  ISETP.GE.AND P4, PT, R17, R26, PT ;  /* 0x0000001a1100720c */ /* 0x000fe40003f86270 */
[----:B------:R-:W-:-:S02]  /*0f20*/  SEL R4, R25, R8, !P3 ;  /* 0x0000000819047207 */ /* 0x000fc40005800000 */
[----:B------:R-:W-:Y:S02]  /*0f30*/  SEL R12, R12, RZ, P6 ;  /* 0x000000ff0c0c7207 */ /* 0x000fe40003000000 */
[----:B------:R-:W-:Y:S02]  /*0f40*/  SEL R25, R11, R31, !P6 ;  /* 0x0000001f0b197207 */ /* 0x000fe40007000000 */
[----:B------:R-:W-:Y:S02]  /*0f50*/  SEL R18, R17, R19, !P4 ;  /* 0x0000001311127207 */ /* 0x000fe40006000000 */
[----:B------:R-:W-:Y:S01]  /*0f60*/  SHF.R.S32.HI R7, RZ, 0x1f, R7 ;  /* 0x0000001fff077819 */ /* 0x000fe20000011407 */
[----:B------:R-:W-:Y:S01]  /*0f70*/  IMAD.X R25, R12, 0x1, R25, P1 ;  /* 0x000000010c197824 */ /* 0x000fe200008e0619 */
[CC--:B------:R-:W-:Y:S02]  /*0f80*/  SEL R17, R10.reuse, R33.reuse, !P3 ;  /* 0x000000210a117207 */ /* 0x0c0fe40005800000 */
[----:B------:R-:W-:-:S02]  /*0f90*/  SEL R13, R10, R33, !P4 ;  /* 0x000000210a0d7207 */ /* 0x000fc40006000000 */
[----:B------:R-:W-:Y:S02]  /*0fa0*/  SEL R7, R7, RZ, P0 ;  /* 0x000000ff07077207 */ /* 0x000fe40000000000 */
[----:B------:R-:W-:Y:S02]  /*0fb0*/  SEL R16, R11, R31, !P0 ;  /* 0x0000001f0b107207 */ /* 0x000fe40004000000 */
[----:B------:R-:W-:Y:S01]  /*0fc0*/  IADD3 R4, P6, PT, R4, R17, RZ ;  /* 0x0000001104047210 */ /* 0x000fe20007fde0ff */
[----:B------:R-:W-:Y:S01]  /*0fd0*/  VIADD R17, R29, 0xa00 ;  /* 0x00000a001d117836 */ /* 0x000fe20000000000 */
[----:B------:R-:W-:Y:S01]  /*0fe0*/  LEA R12, P1, R6, UR4, 0x2 ;  /* 0x00000004060c7c11 */ /* 0x000fe2000f8210ff */
[----:B------:R-:W-:Y:S01]  /*0ff0*/  IMAD.X R7, R7, 0x1, R16, P2 ;  /* 0x0000000107077824 */ /* 0x000fe200010e0610 */
[----:B------:R-:W-:Y:S01]  /*1000*/  ISETP.GE.AND P0, PT, R27, R26, PT ;  /* 0x0000001a1b00720c */ /* 0x000fe20003f06270 */
[----:B------:R-:W-:Y:S01]  /*1010*/  IMAD.IADD R34, R17, 0x1, -R26 ;  /* 0x0000000111227824 */ /* 0x000fe200078e0a1a */
[----:B------:R-:W-:-:S02]  /*1020*/  IADD3 R18, P5, PT, R18, R13, RZ ;  /* 0x0000000d12127210 */ /* 0x000fc40007fbe0ff */
[----:B------:R-:W-:Y:S02]  /*1030*/  LEA.HI.X R13, R6, UR5, R9, 0x2, P1 ;  /* 0x00000005060d7c11 */ /* 0x000fe400088f1409 */
[----:B------:R-:W-:Y:S02]  /*1040*/  SEL R16, R27, R22, !P0 ;  /* 0x000000161b107207 */ /* 0x000fe40004000000 */
[----:B------:R-:W-:Y:S01]  /*1050*/  SEL R9, R10, R33, !P0 ;  /* 0x000000210a097207 */ /* 0x000fe20004000000 */
[----:B------:R0:W5:Y:S01]  /*1060*/  LDG.E R27, desc[UR6][R20.64] ;  /* 0x00000006141b7981 */ /* 0x000162000c1e1900 */
[----:B------:R-:W-:Y:S02]  /*1070*/  ISETP.GE.AND P1, PT, R17, R26, PT ;  /* 0x0000001a1100720c */ /* 0x000fe40003f26270 */
[----:B------:R-:W-:Y:S02]  /*1080*/  SHF.R.S32.HI R8, RZ, 0x1f, R8 ;  /* 0x0000001fff087819 */ /* 0x000fe40000011408 */
[----:B------:R-:W-:-:S02]  /*1090*/  IADD3 R16, P2, PT, R16, R9, RZ ;  /* 0x0000000910107210 */ /* 0x000fc40007f5e0ff */
[----:B------:R-:W-:Y:S02]  /*10a0*/  SEL R17, R17, R34, !P1 ;  /* 0x0000002211117207 */ /* 0x000fe40004800000 */
[----:B------:R-:W-:Y:S02]  /*10b0*/  SEL R9, R11, R31, !P3 ;  /* 0x0000001f0b097207 */ /* 0x000fe40005800000 */
[----:B------:R-:W-:Y:S02]  /*10c0*/  SEL R8, R8, RZ, P3 ;  /* 0x000000ff08087207 */ /* 0x000fe40001800000 */
[----:B------:R-:W-:Y:S02]  /*10d0*/  SEL R6, R10, R33, !P1 ;  /* 0x000000210a067207 */ /* 0x000fe40004800000 */
[----:B------:R-:W-:Y:S02]  /*10e0*/  SHF.R.S32.HI R19, RZ, 0x1f, R19 ;  /* 0x0000001fff137819 */ /* 0x000fe40000011413 */
[----:B------:R-:W-:Y:S01]  /*10f0*/  IADD3 R17, P3, PT, R17, R6, RZ ;  /* 0x0000000611117210 */ /* 0x000fe20007f7e0ff */
[----:B------:R-:W-:Y:S01]  /*1100*/  IMAD.X R6, R8, 0x1, R9, P6 ;  /* 0x0000000108067824 */ /* 0x000fe200030e0609 */
[C---:B------:R-:W-:Y:S01]  /*1110*/  LOP3.LUT R35, R29.reuse, 0xc00, RZ, 0xfc, !PT ;  /* 0x00000c001d237812 */ /* 0x040fe200078efcff */
[----:B------:R1:W5:Y:S01]  /*1120*/  LDG.E R9, desc[UR6][R14.64] ;  /* 0x000000060e097981 */ /* 0x000362000c1e1900 */
[----:B0-----:R-:W-:-:S03]  /*1130*/  VIADD R21, R29, 0xb00 ;  /* 0x00000b001d157836 */ /* 0x001fc60000000000 */
[----:B------:R0:W5:Y:S01]  /*1140*/  LDG.E R8, desc[UR6][R12.64] ;  /* 0x000000060c087981 */ /* 0x000162000c1e1900 */
[--C-:B------:R-:W-:Y:S01]  /*1150*/  IMAD.IADD R30, R21, 0x1, -R26.reuse ;  /* 0x00000001151e7824 */ /* 0x100fe200078e0a1a */
[----:B-1----:R-:W-:Y:S02]  /*1160*/  SEL R15, R19, RZ, P4 ;  /* 0x000000ff130f7207 */ /* 0x002fe40002000000 */
[----:B0-----:R-:W-:Y:S01]  /*1170*/  SEL R12, R11, R31, !P4 ;  /* 0x0000001f0b0c7207 */ /* 0x001fe20006000000 */
[----:B------:R-:W-:Y:S01]  /*1180*/  IMAD.IADD R14, R35, 0x1, -R26 ;  /* 0x00000001230e7824 */ /* 0x000fe200078e0a1a */
[----:B------:R-:W-:-:S03]  /*1190*/  ISETP.GE.AND P6, PT, R21, R26, PT ;  /* 0x0000001a1500720c */ /* 0x000fc60003fc6270 */
[----:B------:R-:W-:Y:S01]  /*11a0*/  IMAD.X R15, R15, 0x1, R12, P5 ;  /* 0x000000010f0f7824 */ /* 0x000fe200028e060c */
[----:B------:R-:W-:Y:S02]  /*11b0*/  ISETP.GE.AND P5, PT, R35, R26, PT ;  /* 0x0000001a2300720c */ /* 0x000fe40003fa6270 */
[----:B------:R-:W-:Y:S02]  /*11c0*/  SHF.R.S32.HI R22, RZ, 0x1f, R22 ;  /* 0x0000001fff167819 */ /* 0x000fe40000011416 */
[----:B------:R-:W-:Y:S02]  /*11d0*/  SEL R19, R21, R30, !P6 ;  /* 0x0000001e15137207 */ /* 0x000fe40007000000 */
[----:B------:R-:W-:Y:S02]  /*11e0*/  SEL R20, R10, R33, !P6 ;  /* 0x000000210a147207 */ /* 0x000fe40007000000 */
[----:B------:R-:W-:Y:S02]  /*11f0*/  SEL R21, R35, R14, !P5 ;  /* 0x0000000e23157207 */ /* 0x000fe40006800000 */
[----:B------:R-:W-:-:S02]  /*1200*/  SHF.R.S32.HI R34, RZ, 0x1f, R34 ;  /* 0x0000001fff227819 */ /* 0x000fc40000011422 */
[-C--:B------:R-:W-:Y:S02]  /*1210*/  SEL R35, R11, R31.reuse, !P0 ;  /* 0x0000001f0b237207 */ /* 0x080fe40004000000 */
[----:B------:R-:W-:Y:S02]  /*1220*/  SEL R22, R22, RZ, P0 ;  /* 0x000000ff16167207 */ /* 0x000fe40000000000 */
[----:B------:R-:W-:Y:S02]  /*1230*/  IADD3 R19, P4, PT, R19, R20, RZ ;  /* 0x0000001413137210 */ /* 0x000fe40007f9e0ff */
[----:B------:R-:W-:Y:S01]  /*1240*/  SEL R20, R34, RZ, P1 ;  /* 0x000000ff22147207 */ /* 0x000fe20000800000 */
[----:B------:R-:W-:Y:S01]  /*1250*/  IMAD.X R35, R22, 0x1, R35, P2 ;  /* 0x0000000116237824 */ /* 0x000fe200010e0623 */
[----:B------:R-:W-:Y:S02]  /*1260*/  SEL R13, R11, R31, !P1 ;  /* 0x0000001f0b0d7207 */ /* 0x000fe40004800000 */
[----:B------:R-:W-:-:S02]  /*1270*/  LEA R36, P1, R23, UR4, 0x2 ;  /* 0x0000000417247c11 */ /* 0x000fc4000f8210ff */
[----:B------:R-:W-:Y:S02]  /*1280*/  LEA R22, P2, R24, UR4, 0x2 ;  /* 0x0000000418167c11 */ /* 0x000fe4000f8410ff */
[----:B------:R-:W-:Y:S02]  /*1290*/  LEA.HI.X R37, R23, UR5, R32, 0x2, P1 ;  /* 0x0000000517257c11 */ /* 0x000fe400088f1420 */
[----:B------:R-:W-:Y:S02]  /*12a0*/  SEL R12, R10, R33, !P5 ;  /* 0x000000210a0c7207 */ /* 0x000fe40006800000 */
[----:B------:R-:W-:Y:S02]  /*12b0*/  LEA.HI.X R23, R24, UR5, R25, 0x2, P2 ;  /* 0x0000000518177c11 */ /* 0x000fe400090f1419 */
[----:B------:R-:W-:Y:S01]  /*12c0*/  LEA R24, P1, R2, UR4, 0x2 ;  /* 0x0000000402187c11 */ /* 0x000fe2000f8210ff */
[----:B------:R-:W-:Y:S01]  /*12d0*/  VIADD R34, R29, 0xd00 ;  /* 0x00000d001d227836 */ /* 0x000fe20000000000 */
[----:B------:R-:W-:-:S02]  /*12e0*/  IADD3 R21, P0, PT, R21, R12, RZ ;  /* 0x0000000c15157210 */ /* 0x000fc40007f1e0ff */
[----:B------:R-:W-:Y:S02]  /*12f0*/  LEA R12, P2, R4, UR4, 0x2 ;  /* 0x00000004040c7c11 */ /* 0x000fe4000f8410ff */
[----:B------:R-:W-:Y:S01]  /*1300*/  LEA.HI.X R25, R2, UR5, R7, 0x2, P1 ;  /* 0x0000000502197c11 */ /* 0x000fe200088f1407 */
[----:B------:R-:W-:Y:S01]  /*1310*/  IMAD.X R20, R20, 0x1, R13, P3 ;  /* 0x0000000114147824 */ /* 0x000fe200018e060d */
[----:B------:R-:W-:Y:S01]  /*1320*/  LEA.HI.X R13, R4, UR5, R6, 0x2, P2 ;  /* 0x00000005040d7c11 */ /* 0x000fe200090f1406 */
[C---:B------:R-:W-:Y:S01]  /*1330*/  IMAD.IADD R32, R34.reuse, 0x1, -R26 ;  /* 0x0000000122207824 */ /* 0x040fe200078e0a1a */
[----:B------:R-:W-:Y:S01]  /*1340*/  ISETP.GE.AND P3, PT, R34, R26, PT ;  /* 0x0000001a2200720c */ /* 0x000fe20003f66270 */
[----:B------:R0:W5:Y:S01]  /*1350*/  LDG.E R4, desc[UR6][R24.64] ;  /* 0x0000000618047981 */ /* 0x000162000c1e1900 */
[----:B------:R-:W-:-:S03]  /*1360*/  SHF.R.S32.HI R30, RZ, 0x1f, R30 ;  /* 0x0000001fff1e7819 */ /* 0x000fc6000001141e */
[----:B------:R1:W5:Y:S01]  /*1370*/  LDG.E R6, desc[UR6][R22.64] ;  /* 0x0000000616067981 */ /* 0x000362000c1e1900 */
[----:B------:R-:W-:-:S03]  /*1380*/  SHF.R.S32.HI R14, RZ, 0x1f, R14 ;  /* 0x0000001fff0e7819 */ /* 0x000fc6000001140e */
[----:B------:R2:W5:Y:S01]  /*1390*/  LDG.E R7, desc[UR6][R36.64] ;  /* 0x0000000624077981 */ /* 0x000562000c1e1900 */
[----:B0-----:R-:W-:-:S03]  /*13a0*/  VIADD R25, R29, 0xe00 ;  /* 0x00000e001d197836 */ /* 0x001fc60000000000 */
[----:B------:R0:W5:Y:S01]  /*13b0*/  LDG.E R2, desc[UR6][R12.64] ;  /* 0x000000060c027981 */ /* 0x000162000c1e1900 */
[----:B-1----:R-:W-:Y:S01]  /*13c0*/  SEL R23, R34, R32, !P3 ;  /* 0x0000002022177207 */ /* 0x002fe20005800000 */
[C---:B------:R-:W-:Y:S01]  /*13d0*/  IMAD.IADD R34, R25.reuse, 0x1, -R26 ;  /* 0x0000000119227824 */ /* 0x040fe200078e0a1a */
[----:B------:R-:W-:Y:S02]  /*13e0*/  ISETP.GE.AND P2, PT, R25, R26, PT ;  /* 0x0000001a1900720c */ /* 0x000fe40003f46270 */
[----:B--2---:R-:W-:Y:S02]  /*13f0*/  SEL R37, R11, R31, !P6 ;  /* 0x0000001f0b257207 */ /* 0x004fe40007000000 */
[----:B------:R-:W-:Y:S02]  /*1400*/  SEL R25, R25, R34, !P2 ;  /* 0x0000002219197207 */ /* 0x000fe40005000000 */
[----:B------:R-:W-:Y:S02]  /*1410*/  SEL R30, R30, RZ, P6 ;  /* 0x000000ff1e1e7207 */ /* 0x000fe40003000000 */
[----:B------:R-:W-:-:S02]  /*1420*/  SEL R22, R10, R33, !P2 ;  /* 0x000000210a167207 */ /* 0x000fc40005000000 */
[----:B0-----:R-:W-:Y:S02]  /*1430*/  SEL R12, R10, R33, !P3 ;  /* 0x000000210a0c7207 */ /* 0x001fe40005800000 */
[----:B------:R-:W-:Y:S02]  /*1440*/  SHF.R.S32.HI R32, RZ, 0x1f, R32 ;  /* 0x0000001fff207819 */ /* 0x000fe40000011420 */
[----:B------:R-:W-:Y:S02]  /*1450*/  SEL R14, R14, RZ, P5 ;  /* 0x000000ff0e0e7207 */ /* 0x000fe40002800000 */
[----:B------:R-:W-:Y:S02]  /*1460*/  SEL R13, R11, R31, !P5 ;  /* 0x0000001f0b0d7207 */ /* 0x000fe40006800000 */
[----:B------:R-:W-:Y:S01]  /*1470*/  IADD3 R25, P6, PT, R25, R22, RZ ;  /* 0x0000001619197210 */ /* 0x000fe20007fde0ff */
[----:B------:R-:W-:Y:S01]  /*1480*/  IMAD.X R22, R30, 0x1, R37, P4 ;  /* 0x000000011e167824 */ /* 0x000fe200020e0625 */
[----:B------:R-:W-:-:S02]  /*1490*/  SHF.R.S32.HI R34, RZ, 0x1f, R34 ;  /* 0x0000001fff227819 */ /* 0x000fc40000011422 */
[----:B------:R-:W-:Y:S02]  /*14a0*/  IADD3 R23, P1, PT, R23, R12, RZ ;  /* 0x0000000c17177210 */ /* 0x000fe40007f3e0ff */
[----:B------:R-:W-:Y:S02]  /*14b0*/  SEL R32, R32, RZ, P3 ;  /* 0x000000ff20207207 */ /* 0x000fe40001800000 */
[CC--:B------:R-:W-:Y:S01]  /*14c0*/  SEL R37, R11.reuse, R31.reuse, !P3 ;  /* 0x0000001f0b257207 */ /* 0x0c0fe20005800000 */
[----:B------:R-:W-:Y:S01]  /*14d0*/  IMAD.X R24, R14, 0x1, R13, P0 ;  /* 0x000000010e187824 */ /* 0x000fe200000e060d */
[----:B------:R-:W-:Y:S02]  /*14e0*/  SEL R30, R34, RZ, P2 ;  /* 0x000000ff221e7207 */ /* 0x000fe40001000000 */
[----:B------:R-:W-:Y:S01]  /*14f0*/  SEL R13, R11, R31, !P2 ;  /* 0x0000001f0b0d7207 */ /* 0x000fe20005000000 */
[----:B------:R-:W-:Y:S01]  /*1500*/  IMAD.X R32, R32, 0x1, R37, P1 ;  /* 0x0000000120207824 */ /* 0x000fe200008e0625 */
[----:B------:R-:W-:-:S02]  /*1510*/  LEA R12, P0, R18, UR4, 0x2 ;  /* 0x00000004120c7c11 */ /* 0x000fc4000f8010ff */
[----:B------:R-:W-:Y:S01]  /*1520*/  LEA R14, P1, R16, UR4, 0x2 ;  /* 0x00000004100e7c11 */ /* 0x000fe2000f8210ff */
[----:B------:R-:W-:Y:S01]  /*1530*/  IMAD.X R30, R30, 0x1, R13, P6 ;  /* 0x000000011e1e7824 */ /* 0x000fe200030e060d */
[----:B------:R-:W-:Y:S02]  /*1540*/  LEA.HI.X R13, R18, UR5, R15, 0x2, P0 ;  /* 0x00000005120d7c11 */ /* 0x000fe400080f140f */
[----:B------:R-:W-:Y:S02]  /*1550*/  LEA.HI.X R15, R16, UR5, R35, 0x2, P1 ;  /* 0x00000005100f7c11 */ /* 0x000fe400088f1423 */
[----:B------:R-:W-:Y:S01]  /*1560*/  LEA R16, P0, R17, UR4, 0x2 ;  /* 0x0000000411107c11 */ /* 0x000fe2000f8010ff */
[----:B------:R1:W5:Y:S01]  /*1570*/  LDG.E R12, desc[UR6][R12.64] ;  /* 0x000000060c0c7981 */ /* 0x000362000c1e1900 */
[----:B------:R-:W-:Y:S02]  /*1580*/  LEA R18, P1, R19, UR4, 0x2 ;  /* 0x0000000413127c11 */ /* 0x000fe4000f8210ff */
[----:B------:R-:W-:-:S02]  /*1590*/  LEA.HI.X R17, R17, UR5, R20, 0x2, P0 ;  /* 0x0000000511117c11 */ /* 0x000fc400080f1414 */
[----:B------:R-:W-:Y:S01]  /*15a0*/  LEA R20, P0, R21, UR4, 0x2 ;  /* 0x0000000415147c11 */ /* 0x000fe2000f8010ff */
[----:B------:R-:W-:Y:S01]  /*15b0*/  VIADD R35, R29, 0xf00 ;  /* 0x00000f001d237836 */ /* 0x000fe20000000000 */
[----:B------:R-:W-:Y:S01]  /*15c0*/  LEA.HI.X R19, R19, UR5, R22, 0x2, P1 ;  /* 0x0000000513137c11 */ /* 0x000fe200088f1416 */
[----:B------:R1:W5:Y:S01]  /*15d0*/  LDG.E R16, desc[UR6][R16.64] ;  /* 0x0000000610107981 */ /* 0x000362000c1e1900 */
[----:B------:R-:W-:Y:S02]  /*15e0*/  LEA.HI.X R21, R21, UR5, R24, 0x2, P0 ;  /* 0x0000000515157c11 */ /* 0x000fe400080f1418 */
[----:B------:R-:W-:Y:S02]  /*15f0*/  LEA R24, P0, R25, UR4, 0x2 ;  /* 0x0000000419187c11 */ /* 0x000fe4000f8010ff */
[----:B------:R-:W-:Y:S01]  /*1600*/  LEA R22, P1, R23, UR4, 0x2 ;  /* 0x0000000417167c11 */ /* 0x000fe2000f8210ff */
[----:B------:R1:W5:Y:S01]  /*1610*/  LDG.E R19, desc[UR6][R18.64] ;  /* 0x0000000612137981 */ /* 0x000362000c1e1900 */
[----:B------:R-:W-:Y:S01]  /*1620*/  LEA.HI.X R25, R25, UR5, R30, 0x2, P0 ;  /* 0x0000000519197c11 */ /* 0x000fe200080f141e */
[----:B------:R-:W-:Y:S01]  /*1630*/  IMAD.IADD R30, R35, 0x1, -R26 ;  /* 0x00000001231e7824 */ /* 0x000fe200078e0a1a */
[----:B------:R-:W-:Y:S01]  /*1640*/  LEA.HI.X R23, R23, UR5, R32, 0x2, P1 ;  /* 0x0000000517177c11 */ /* 0x000fe200088f1420 */
[----:B------:R1:W5:Y:S01]  /*1650*/  LDG.E R20, desc[UR6][R20.64] ;  /* 0x0000000614147981 */ /* 0x000362000c1e1900 */
[----:B------:R-:W-:-:S02]  /*1660*/  ISETP.GE.AND P1, PT, R35, R26, PT ;  /* 0x0000001a2300720c */ /* 0x000fc40003f26270 */
[----:B------:R-:W-:Y:S01]  /*1670*/  SHF.R.S32.HI R32, RZ, 0x1f, R30 ;  /* 0x0000001fff207819 */ /* 0x000fe2000001141e */
[----:B------:R1:W5:Y:S01]  /*1680*/  LDG.E R22, desc[UR6][R22.64] ;  /* 0x0000000616167981 */ /* 0x000362000c1e1900 */
[----:B------:R-:W-:Y:S02]  /*1690*/  SEL R34, R35, R30, !P1 ;  /* 0x0000001e23227207 */ /* 0x000fe40004800000 */
[----:B------:R-:W-:Y:S01]  /*16a0*/  SEL R35, R10, R33, !P1 ;  /* 0x000000210a237207 */ /* 0x000fe20004800000 */
[----:B------:R1:W5:Y:S01]  /*16b0*/  LDG.E R24, desc[UR6][R24.64] ;  /* 0x0000000618187981 */ /* 0x000362000c1e1900 */
[----:B------:R-:W-:Y:S02]  /*16c0*/  LOP3.LUT R37, R29, 0x1000, RZ, 0xfc, !PT ;  /* 0x000010001d257812 */ /* 0x000fe400078efcff */
[----:B------:R-:W-:Y:S02]  /*16d0*/  IADD3 R30, P0, PT, R34, R35, RZ ;  /* 0x00000023221e7210 */ /* 0x000fe40007f1e0ff */
[----:B------:R-:W-:-:S02]  /*16e0*/  SEL R32, R32, RZ, P1 ;  /* 0x000000ff20207207 */ /* 0x000fc40000800000 */
[----:B------:R-:W-:Y:S02]  /*16f0*/  SEL R35, R11, R31, !P1 ;  /* 0x0000001f0b237207 */ /* 0x000fe40004800000 */
[----:B------:R-:W-:-:S03]  /*1700*/  ISETP.GE.AND P1, PT, R37, R26, PT ;  /* 0x0000001a2500720c */ /* 0x000fc60003f26270 */
[----:B------:R-:W-:Y:S01]  /*1710*/  IMAD.X R35, R32, 0x1, R35, P0 ;  /* 0x0000000120237824 */ /* 0x000fe200000e0623 */
[----:B------:R-:W-:Y:S01]  /*1720*/  SEL R33, R10, R33, !P1 ;  /* 0x000000210a217207 */ /* 0x000fe20004800000 */
[----:B------:R-:W-:Y:S01]  /*1730*/  IMAD.IADD R10, R37, 0x1, -R26 ;  /* 0x00000001250a7824 */ /* 0x000fe200078e0a1a */
[----:B------:R-:W-:-:S04]  /*1740*/  LEA R34, P0, R30, UR4, 0x2 ;  /* 0x000000041e227c11 */ /* 0x000fc8000f8010ff */
[----:B------:R-:W-:Y:S02]  /*1750*/  LEA.HI.X R35, R30, UR5, R35, 0x2, P0 ;  /* 0x000000051e237c11 */ /* 0x000fe400080f1423 */
[----:B------:R-:W-:Y:S02]  /*1760*/  SEL R30, R37, R10, !P1 ;  /* 0x0000000a251e7207 */ /* 0x000fe40004800000 */
[----:B------:R-:W-:Y:S01]  /*1770*/  SHF.R.S32.HI R10, RZ, 0x1f, R10 ;  /* 0x0000001fff0a7819 */ /* 0x000fe2000001140a */
[----:B------:R1:W5:Y:S01]  /*1780*/  LDG.E R34, desc[UR6][R34.64] ;  /* 0x0000000622227981 */ /* 0x000362000c1e1900 */
[----:B------:R-:W-:Y:S02]  /*1790*/  SEL R11, R11, R31, !P1 ;  /* 0x0000001f0b0b7207 */ /* 0x000fe40004800000 */
[----:B------:R-:W-:Y:S02]  /*17a0*/  IADD3 R33, P0, PT, R30, R33, RZ ;  /* 0x000000211e217210 */ /* 0x000fe40007f1e0ff */
[----:B------:R-:W-:-:S05]  /*17b0*/  SEL R10, R10, RZ, P1 ;  /* 0x000000ff0a0a7207 */ /* 0x000fca0000800000 */
[----:B------:R-:W-:Y:S01]  /*17c0*/  IMAD.X R30, R10, 0x1, R11, P0 ;  /* 0x000000010a1e7824 */ /* 0x000fe200000e060b */
[----:B------:R-:W-:-:S04]  /*17d0*/  LEA R10, P0, R33, UR4, 0x2 ;  /* 0x00000004210a7c11 */ /* 0x000fc8000f8010ff */
[----:B------:R-:W-:Y:S02]  /*17e0*/  LEA.HI.X R11, R33, UR5, R30, 0x2, P0 ;  /* 0x00000005210b7c11 */ /* 0x000fe400080f141e */
[----:B------:R1:W5:Y:S04]  /*17f0*/  LDG.E R30, desc[UR6][R14.64] ;  /* 0x000000060e1e7981 */ /* 0x000368000c1e1900 */
[----:B------:R1:W5:Y:S03]  /*1800*/  LDG.E R31, desc[UR6][R10.64] ;  /* 0x000000060a1f7981 */ /* 0x000366000c1e1900 */
.L_x_414:
[----:B01----:R-:W0:Y:S01]  /*1810*/  S2R R11, SR_CgaCtaId ;  /* 0x00000000000b7919 */ /* 0x003e220000008800 */
[----:B------:R-:W-:-:S04]  /*1820*/  MOV R18, 0x400 ;  /* 0x0000040000127802 */ /* 0x000fc80000000f00 */
[----:B0-----:R-:W-:-:S05]  /*1830*/  LEA R18, R11, R18, 0x18 ;  /* 0x000000120b127211 */ /* 0x001fca00078ec0ff */
[----:B------:R-:W-:-:S05]  /*1840*/  IMAD R11, R29, 0x4, R18 ;  /* 0x000000041d0b7824 */ /* 0x000fca00078e0212 */
[----:B-----5:R-:W-:Y:S04]  /*1850*/  STS [R11], R28 ;  /* 0x0000001c0b007388 */ /* 0x020fe80000000800 */
[----:B------:R-:W-:Y:S04]  /*1860*/  STS [R11+0x400], R27 ;  /* 0x0004001b0b007388 */ /* 0x000fe80000000800 */
[----:B------:R-:W-:Y:S04]  /*1870*/  STS [R11+0x800], R9 ;  /* 0x000800090b007388 */ /* 0x000fe80000000800 */
[----:B------:R-:W-:Y:S04]  /*1880*/  STS [R11+0xc00], R8 ;  /* 0x000c00080b007388 */ /* 0x000fe80000000800 */
[----:B------:R-:W-:Y:S04]  /*1890*/  STS [R11+0x1000], R7 ;  /* 0x001000070b007388 */ /* 0x000fe80000000800 */
[----:B------:R-:W-:Y:S04]  /*18a0*/  STS [R11+0x1400], R6 ;  /* 0x001400060b007388 */ /* 0x000fe80000000800 */
[----:B------:R-:W-:Y:S04]  /*18b0*/  STS [R11+0x1800], R4 ;  /* 0x001800040b007388 */ /* 0x000fe80000000800 */
[----:B------:R0:W-:Y:S04]  /*18c0*/  STS [R11+0x1c00], R2 ;  /* 0x001c00020b007388 */ /* 0x0001e80000000800 */
        /* <DEDUP_REMOVED lines=8> */
[----:B------:R1:W-:Y:S01]  /*1950*/  STS [R11+0x4000], R31 ;  /* 0x0040001f0b007388 */ /* 0x0003e20000000800 */
[----:B------:R-:W-:Y:S01]  /*1960*/  BAR.SYNC.DEFER_BLOCKING 0x0 ;  /* 0x0000000000007b1d */ /* 0x000fe20000010000 */
[----:B0-----:R-:W-:-:S07]  /*1970*/  IMAD R2, R29, 0x11, RZ ;  /* 0x000000111d027824 */ /* 0x001fce00078e02ff */
[----:B------:R-:W-:Y:S01]  /*1980*/  PREEXIT ;  /* 0x000000000000782d */ /* 0x000fe20000000000 */
[C---:B------:R-:W-:Y:S01]  /*1990*/  IMAD.IADD R27, R26.reuse, 0x1, R5 ;  /* 0x000000011a1b7824 */ /* 0x040fe200078e0205 */
[----:B------:R-:W-:Y:S01]  /*19a0*/  BSSY.RECONVERGENT B0, `(.L_x_415) ;  /* 0x000023a000007945 */ /* 0x000fe20003800200 */
[----:B------:R-:W-:-:S03]  /*19b0*/  IMAD R8, R26, 0x4, R18 ;  /* 0x000000041a087824 */ /* 0x000fc600078e0212 */
[----:B------:R-:W-:-:S04]  /*19c0*/  VIMNMX R2, PT, PT, R27, R2, PT ;  /* 0x000000021b027248 */ /* 0x000fc80003fe0100 */
[C---:B------:R-:W-:Y:S01]  /*19d0*/  ISETP.GE.AND P0, PT, R2.reuse, R5, PT ;  /* 0x000000050200720c */ /* 0x040fe20003f06270 */
[----:B------:R-:W-:Y:S01]  /*19e0*/  IMAD.IADD R5, R2, 0x1, -R5 ;  /* 0x0000000102057824 */ /* 0x000fe200078e0a05 */
[----:B------:R-:W-:-:S04]  /*19f0*/  VIMNMX R4, PT, PT, R26, R2, PT ;  /* 0x000000021a047248 */ /* 0x000fc80003fe0100 */
[----:B------:R-:W-:-:S04]  /*1a00*/  SEL R5, R5, RZ, P0 ;  /* 0x000000ff05057207 */ /* 0x000fc80000000000 */
[----:B------:R-:W-:-:S13]  /*1a10*/  ISETP.GE.AND P0, PT, R5, R4, PT ;  /* 0x000000040500720c */ /* 0x000fda0003f06270 */
[----:B-1----:R-:W-:Y:S05]  /*1a20*/  @P0 BRA `(.L_x_416) ;  /* 0x0000002000c40947 */ /* 0x002fea0003800000 */
.L_x_458:
[----:B------:R-:W0:Y:S01]  /*1a30*/  LDCU.64 UR4, c[0x0][0x3b8] ;  /* 0x00007700ff0477ac */ /* 0x000e220008000a00 */
[----:B------:R-:W-:Y:S02]  /*1a40*/  IMAD.IADD R6, R4, 0x1, -R5 ;  /* 0x0000000104067824 */ /* 0x000fe400078e0a05 */
[----:B------:R-:W-:-:S03]  /*1a50*/  IMAD.MOV.U32 R14, RZ, RZ, RZ ;  /* 0x000000ffff0e7224 */ /* 0x000fc600078e00ff */
[----:B------:R-:W-:-:S04]  /*1a60*/  LEA.HI R6, R6, R6, RZ, 0x1 ;  /* 0x0000000606067211 */ /* 0x000fc800078f08ff */
[----:B------:R-:W-:Y:S01]  /*1a70*/  LEA.HI.SX32 R7, R6, R5, 0x1f ;  /* 0x0000000506077211 */ /* 0x000fe200078ffaff */
[----:B------:R-:W-:-:S03]  /*1a80*/  IMAD.MOV.U32 R6, RZ, RZ, RZ ;  /* 0x000000ffff067224 */ /* 0x000fc600078e00ff */
[----:B------:R-:W-:Y:S01]  /*1a90*/  LOP3.LUT R9, RZ, R7, RZ, 0x33, !PT ;  /* 0x00000007ff097212 */ /* 0x000fe200078e33ff */
[----:B0-----:R-:W-:-:S04]  /*1aa0*/  UISETP.NE.U32.AND UP0, UPT, UR4, URZ, UPT ;  /* 0x000000ff0400728c */ /* 0x001fc8000bf05070 */
[----:B------:R-:W-:Y:S01]  /*1ab0*/  IMAD.IADD R9, R2, 0x1, R9 ;  /* 0x0000000102097824 */ /* 0x000fe200078e0209 */
[----:B------:R-:W-:-:S03]  /*1ac0*/  UISETP.NE.AND.EX UP0, UPT, UR5, URZ, UPT, UP0 ;  /* 0x000000ff0500728c */ /* 0x000fc6000bf05300 */
[----:B------:R-:W-:-:S06]  /*1ad0*/  IMAD R9, R9, 0x4, R8 ;  /* 0x0000000409097824 */ /* 0x000fcc00078e0208 */
[----:B------:R-:W-:Y:S05]  /*1ae0*/  BRA.U !UP0, `(.L_x_417) ;  /* 0x0000002108807547 */ /* 0x000fea000b800000 */
[----:B------:R-:W0:Y:S01]  /*1af0*/  LDC.64 R10, c[0x0][0x3b0] ;  /* 0x0000ec00ff0a7b82 */ /* 0x000e220000000a00 */
[----:B------:R-:W-:Y:S01]  /*1b00*/  IMAD R6, R7, 0x4, R18 ;  /* 0x0000000407067824 */ /* 0x000fe200078e0212 */
[----:B------:R1:W2:Y:S01]  /*1b10*/  LDS R23, [R9] ;  /* 0x0000000009177984 */ /* 0x0002a20000000800 */
[----:B------:R-:W3:Y:S04]  /*1b20*/  LDCU.64 UR4, c[0x0][0x3b8] ;  /* 0x00007700ff0477ac */ /* 0x000ee80008000a00 */
[----:B------:R-:W4:Y:S04]  /*1b30*/  LDS R6, [R6] ;  /* 0x0000000006067984 */ /* 0x000f280000000800 */
[----:B0-----:R-:W5:Y:S01]  /*1b40*/  LDG.E.64 R10, desc[UR6][R10.64] ;  /* 0x000000060a0a7981 */ /* 0x001f62000c1e1b00 */
[----:B------:R-:W-:Y:S01]  /*1b50*/  BSSY.RECONVERGENT B1, `(.L_x_418) ;  /* 0x0000018000017945 */ /* 0x000fe20003800200 */
[----:B---3--:R-:W-:-:S02]  /*1b60*/  IMAD.U32 R20, RZ, RZ, UR4 ;  /* 0x00000004ff147e24 */ /* 0x008fc4000f8e00ff */
[----:B------:R-:W-:Y:S02]  /*1b70*/  IMAD.U32 R19, RZ, RZ, UR5 ;  /* 0x00000005ff137e24 */ /* 0x000fe4000f8e00ff */
[----:B------:R-:W-:Y:S02]  /*1b80*/  IMAD.MOV.U32 R14, RZ, RZ, RZ ;  /* 0x000000ffff0e7224 */ /* 0x000fe400078e00ff */
[----:B-12-4-:R-:W-:-:S07]  /*1b90*/  IMAD.MOV.U32 R21, RZ, RZ, RZ ;  /* 0x000000ffff157224 */ /* 0x016fce00078e00ff */
.L_x_419:
[--C-:B------:R-:W-:Y:S02]  /*1ba0*/  SHF.R.U64 R17, R20, 0x1, R19.reuse ;  /* 0x0000000114117819 */ /* 0x100fe40000001213 */
[----:B------:R-:W-:Y:S02]  /*1bb0*/  SHF.R.U32.HI R16, RZ, 0x1, R19 ;  /* 0x00000001ff107819 */ /* 0x000fe40000011613 */
[----:B------:R-:W-:-:S05]  /*1bc0*/  IADD3 R25, P0, PT, R17, R14, RZ ;  /* 0x0000000e11197210 */ /* 0x000fca0007f1e0ff */
[----:B------:R-:W-:Y:S01]  /*1bd0*/  IMAD.X R22, R16, 0x1, R21, P0 ;  /* 0x0000000110167824 */ /* 0x000fe200000e0615 */
[----:B-----5:R-:W-:-:S04]  /*1be0*/  LEA R12, P0, R25, R10, 0x2 ;  /* 0x0000000a190c7211 */ /* 0x020fc800078010ff */
[----:B------:R-:W-:-:S05]  /*1bf0*/  LEA.HI.X R13, R25, R11, R22, 0x2, P0 ;  /* 0x0000000b190d7211 */ /* 0x000fca00000f1416 */
[----:B------:R-:W2:Y:S02]  /*1c00*/  LD.E R12, desc[UR6][R12.64] ;  /* 0x000000060c0c7980 */ /* 0x000ea4000c101900 */
[----:B--2---:R-:W-:-:S13]  /*1c10*/  ISETP.GE.AND P1, PT, R12, R23, PT ;  /* 0x000000170c00720c */ /* 0x004fda0003f26270 */
[----:B------:R-:W-:Y:S02]  /*1c20*/  @!P1 LOP3.LUT R9, RZ, R17, RZ, 0x33, !PT ;  /* 0x00000011ff099212 */ /* 0x000fe400078e33ff */
[----:B------:R-:W-:Y:S02]  /*1c30*/  @!P1 LOP3.LUT R15, RZ, R16, RZ, 0x33, !PT ;  /* 0x00000010ff0f9212 */ /* 0x000fe400078e33ff */
[----:B------:R-:W-:Y:S02]  /*1c40*/  @!P1 IADD3 R17, P0, PT, R20, R9, RZ ;  /* 0x0000000914119210 */ /* 0x000fe40007f1e0ff */
[----:B------:R-:W-:-:S03]  /*1c50*/  @!P1 IADD3 R14, P2, PT, R25, 0x1, RZ ;  /* 0x00000001190e9810 */ /* 0x000fc60007f5e0ff */
[----:B------:R-:W-:Y:S01]  /*1c60*/  @!P1 IMAD.X R16, R19, 0x1, R15, P0 ;  /* 0x0000000113109824 */ /* 0x000fe200000e060f */
[----:B------:R-:W-:Y:S01]  /*1c70*/  ISETP.NE.U32.AND P0, PT, R17, RZ, PT ;  /* 0x000000ff1100720c */ /* 0x000fe20003f05070 */
[----:B------:R-:W-:Y:S02]  /*1c80*/  @!P1 IMAD.X R21, RZ, RZ, R22, P2 ;  /* 0x000000ffff159224 */ /* 0x000fe400010e0616 */
[----:B------:R-:W-:Y:S01]  /*1c90*/  IMAD.MOV.U32 R20, RZ, RZ, R17 ;  /* 0x000000ffff147224 */ /* 0x000fe200078e0011 */
[----:B------:R-:W-:Y:S01]  /*1ca0*/  ISETP.NE.AND.EX P0, PT, R16, RZ, PT, P0 ;  /* 0x000000ff1000720c */ /* 0x000fe20003f05300 */
[----:B------:R-:W-:-:S12]  /*1cb0*/  IMAD.MOV.U32 R19, RZ, RZ, R16 ;  /* 0x000000ffff137224 */ /* 0x000fd800078e0010 */
[----:B------:R-:W-:Y:S05]  /*1cc0*/  @P0 BRA `(.L_x_419) ;  /* 0xfffffffc00b40947 */ /* 0x000fea000383ffff */
[----:B------:R-:W-:Y:S05]  /*1cd0*/  BSYNC.RECONVERGENT B1 ;  /* 0x0000000000017941 */ /* 0x000fea0003800200 */
.L_x_418:
[----:B------:R-:W0:Y:S01]  /*1ce0*/  LDCU.64 UR4, c[0x0][0x3b8] ;  /* 0x00007700ff0477ac */ /* 0x000e220008000a00 */
[----:B------:R-:W-:Y:S01]  /*1cf0*/  BSSY.RECONVERGENT B1, `(.L_x_420) ;  /* 0x0000018000017945 */ /* 0x000fe20003800200 */
[----:B------:R-:W-:Y:S02]  /*1d00*/  IMAD.MOV.U32 R9, RZ, RZ, RZ ;  /* 0x000000ffff097224 */ /* 0x000fe400078e00ff */
[----:B------:R-:W-:Y:S02]  /*1d10*/  IMAD.MOV.U32 R24, RZ, RZ, RZ ;  /* 0x000000ffff187224 */ /* 0x000fe400078e00ff */
[----:B0-----:R-:W-:Y:S02]  /*1d20*/  IMAD.U32 R22, RZ, RZ, UR4 ;  /* 0x00000004ff167e24 */ /* 0x001fe4000f8e00ff */
[----:B------:R-:W-:-:S07]  /*1d30*/  IMAD.U32 R19, RZ, RZ, UR5 ;  /* 0x00000005ff137e24 */ /* 0x000fce000f8e00ff */
.L_x_421:
[--C-:B------:R-:W-:Y:S02]  /*1d40*/  SHF.R.U64 R20, R22, 0x1, R19.reuse ;  /* 0x0000000116147819 */ /* 0x100fe40000001213 */
[----:B------:R-:W-:Y:S02]  /*1d50*/  SHF.R.U32.HI R17, RZ, 0x1, R19 ;  /* 0x00000001ff117819 */ /* 0x000fe40000011613 */
[----:B------:R-:W-:-:S05]  /*1d60*/  IADD3 R21, P0, PT, R20, R9, RZ ;  /* 0x0000000914157210 */ /* 0x000fca0007f1e0ff */
[----:B------:R-:W-:Y:S01]  /*1d70*/  IMAD.X R23, R17, 0x1, R24, P0 ;  /* 0x0000000111177824 */ /* 0x000fe200000e0618 */
[----:B------:R-:W-:-:S04]  /*1d80*/  LEA R12, P0, R21, R10, 0x2 ;  /* 0x0000000a150c7211 */ /* 0x000fc800078010ff */
[----:B------:R-:W-:-:S06]  /*1d90*/  LEA.HI.X R13, R21, R11, R23, 0x2, P0 ;  /* 0x0000000b150d7211 */ /* 0x000fcc00000f1417 */
        /* <DEDUP_REMOVED lines=14> */
.L_x_420:
[----:B------:R-:W0:Y:S01]  /*1e80*/  LDC.64 R10, c[0x0][0x3b0] ;  /* 0x0000ec00ff0a7b82 */ /* 0x000e220000000a00 */
[----:B------:R-:W1:Y:S01]  /*1e90*/  LDCU.64 UR4, c[0x0][0x3b8] ;  /* 0x00007700ff0477ac */ /* 0x000e620008000a00 */
[----:B0-----:R-:W5:Y:S01]  /*1ea0*/  LDG.E.64 R10, desc[UR6][R10.64+0x8] ;  /* 0x000008060a0a7981 */ /* 0x001f62000c1e1b00 */
[----:B------:R-:W-:Y:S01]  /*1eb0*/  BSSY.RECONVERGENT B1, `(.L_x_422) ;  /* 0x0000018000017945 */ /* 0x000fe20003800200 */
[----:B-1----:R-:W-:Y:S02]  /*1ec0*/  IMAD.U32 R20, RZ, RZ, UR4 ;  /* 0x00000004ff147e24 */ /* 0x002fe4000f8e00ff */
[----:B------:R-:W-:Y:S02]  /*1ed0*/  IMAD.U32 R21, RZ, RZ, UR5 ;  /* 0x00000005ff157e24 */ /* 0x000fe4000f8e00ff */
[----:B------:R-:W-:Y:S02]  /*1ee0*/  IMAD.MOV.U32 R6, RZ, RZ, RZ ;  /* 0x000000ffff067224 */ /* 0x000fe400078e00ff */
[----:B------:R-:W-:-:S07]  /*1ef0*/  IMAD.MOV.U32 R22, RZ, RZ, RZ ;  /* 0x000000ffff167224 */ /* 0x000fce00078e00ff */
.L_x_423:
[--C-:B------:R-:W-:Y:S02]  /*1f00*/  SHF.R.U64 R17, R20, 0x1, R21.reuse ;  /* 0x0000000114117819 */ /* 0x100fe40000001215 */
[----:B------:R-:W-:Y:S02]  /*1f10*/  SHF.R.U32.HI R19, RZ, 0x1, R21 ;  /* 0x00000001ff137819 */ /* 0x000fe40000011615 */
[----:B------:R-:W-:-:S05]  /*1f20*/  IADD3 R23, P0, PT, R17, R6, RZ ;  /* 0x0000000611177210 */ /* 0x000fca0007f1e0ff */
[----:B------:R-:W-:Y:S01]  /*1f30*/  IMAD.X R24, R19, 0x1, R22, P0 ;  /* 0x0000000113187824 */ /* 0x000fe200000e0616 */
[----:B-----5:R-:W-:-:S04]  /*1f40*/  LEA R12, P0, R23, R10, 0x2 ;  /* 0x0000000a170c7211 */ /* 0x020fc800078010ff */
        /* <DEDUP_REMOVED lines=15> */
.L_x_422:
[----:B------:R-:W0:Y:S01]  /*2040*/  LDCU.64 UR4, c[0x0][0x3b8] ;  /* 0x00007700ff0477ac */ /* 0x000e220008000a00 */
[----:B------:R-:W-:Y:S01]  /*2050*/  BSSY.RECONVERGENT B1, `(.L_x_424) ;  /* 0x0000018000017945 */ /* 0x000fe20003800200 */
[----:B------:R-:W-:Y:S02]  /*2060*/  IMAD.MOV.U32 R14, RZ, RZ, RZ ;  /* 0x000000ffff0e7224 */ /* 0x000fe400078e00ff */
[----:B------:R-:W-:Y:S02]  /*2070*/  IMAD.MOV.U32 R22, RZ, RZ, RZ ;  /* 0x000000ffff167224 */ /* 0x000fe400078e00ff */
[----:B0-----:R-:W-:Y:S02]  /*2080*/  IMAD.U32 R20, RZ, RZ, UR4 ;  /* 0x00000004ff147e24 */ /* 0x001fe4000f8e00ff */
[----:B------:R-:W-:-:S07]  /*2090*/  IMAD.U32 R21, RZ, RZ, UR5 ;  /* 0x00000005ff157e24 */ /* 0x000fce000f8e00ff */
.L_x_425:
[--C-:B------:R-:W-:Y:S02]  /*20a0*/  SHF.R.U64 R17, R20, 0x1, R21.reuse ;  /* 0x0000000114117819 */ /* 0x100fe40000001215 */
[----:B------:R-:W-:Y:S02]  /*20b0*/  SHF.R.U32.HI R19, RZ, 0x1, R21 ;  /* 0x00000001ff137819 */ /* 0x000fe40000011615 */
[----:B------:R-:W-:-:S05]  /*20c0*/  IADD3 R23, P0, PT, R17, R14, RZ ;  /* 0x0000000e11177210 */ /* 0x000fca0007f1e0ff */
[----:B------:R-:W-:Y:S01]  /*20d0*/  IMAD.X R24, R19, 0x1, R22, P0 ;  /* 0x0000000113187824 */ /* 0x000fe200000e0616 */
[----:B------:R-:W-:-:S04]  /*20e0*/  LEA R12, P0, R23, R10, 0x2 ;  /* 0x0000000a170c7211 */ /* 0x000fc800078010ff */
        /* <DEDUP_REMOVED lines=15> */
.L_x_424:
        /* <DEDUP_REMOVED lines=8> */
.L_x_427:
        /* <DEDUP_REMOVED lines=20> */
.L_x_426:
[----:B------:R-:W0:Y:S01]  /*23a0*/  LDCU.64 UR4, c[0x0][0x3b8] ;  /* 0x00007700ff0477ac */ /* 0x000e220008000a00 */
[----:B------:R-:W-:Y:S01]  /*23b0*/  BSSY.RECONVERGENT B1, `(.L_x_428) ;  /* 0x0000018000017945 */ /* 0x000fe20003800200 */
[----:B------:R-:W-:Y:S02]  /*23c0*/  IMAD.MOV.U32 R6, RZ, RZ, RZ ;  /* 0x000000ffff067224 */ /* 0x000fe400078e00ff */
[----:B------:R-:W-:Y:S02]  /*23d0*/  IMAD.MOV.U32 R22, RZ, RZ, RZ ;  /* 0x000000ffff167224 */ /* 0x000fe400078e00ff */
[----:B0-----:R-:W-:Y:S02]  /*23e0*/  IMAD.U32 R20, RZ, RZ, UR4 ;  /* 0x00000004ff147e24 */ /* 0x001fe4000f8e00ff */
[----:B------:R-:W-:-:S07]  /*23f0*/  IMAD.U32 R21, RZ, RZ, UR5 ;  /* 0x00000005ff157e24 */ /* 0x000fce000f8e00ff */
.L_x_429:
        /* <DEDUP_REMOVED lines=20> */
.L_x_428:
        /* <DEDUP_REMOVED lines=8> */
.L_x_431:
        /* <DEDUP_REMOVED lines=20> */
.L_x_430:
[----:B------:R-:W0:Y:S01]  /*2700*/  LDCU.64 UR4, c[0x0][0x3b8] ;  /* 0x00007700ff0477ac */ /* 0x000e220008000a00 */
[----:B------:R-:W-:Y:S01]  /*2710*/  BSSY.RECONVERGENT B1, `(.L_x_432) ;  /* 0x0000018000017945 */ /* 0x000fe20003800200 */
[----:B------:R-:W-:Y:S02]  /*2720*/  IMAD.MOV.U32 R9, RZ, RZ, RZ ;  /* 0x000000ffff097224 */ /* 0x000fe400078e00ff */
[----:B------:R-:W-:Y:S02]  /*2730*/  IMAD.MOV.U32 R24, RZ, RZ, RZ ;  /* 0x000000ffff187224 */ /* 0x000fe400078e00ff */
[----:B0-----:R-:W-:Y:S02]  /*2740*/  IMAD.U32 R22, RZ, RZ, UR4 ;  /* 0x00000004ff167e24 */ /* 0x001fe4000f8e00ff */
[----:B------:R-:W-:-:S07]  /*2750*/  IMAD.U32 R19, RZ, RZ, UR5 ;  /* 0x00000005ff137e24 */ /* 0x000fce000f8e00ff */
.L_x_433:
        /* <DEDUP_REMOVED lines=20> */
.L_x_432:
        /* <DEDUP_REMOVED lines=8> */
.L_x_435:
        /* <DEDUP_REMOVED lines=20> */
.L_x_434:
[----:B------:R-:W0:Y:S01]  /*2a60*/  LDCU.64 UR4, c[0x0][0x3b8] ;  /* 0x00007700ff0477ac */ /* 0x000e220008000a00 */
[----:B------:R-:W-:Y:S01]  /*2a70*/  BSSY.RECONVERGENT B1, `(.L_x_436) ;  /* 0x0000018000017945 */ /* 0x000fe20003800200 */
[----:B------:R-:W-:Y:S02]  /*2a80*/  IMAD.MOV.U32 R14, RZ, RZ, RZ ;  /* 0x000000ffff0e7224 */ /* 0x000fe400078e00ff */
[----:B------:R-:W-:Y:S02]  /*2a90*/  IMAD.MOV.U32 R22, RZ, RZ, RZ ;  /* 0x000000ffff167224 */ /* 0x000fe400078e00ff */
[----:B0-----:R-:W-:Y:S02]  /*2aa0*/  IMAD.U32 R20, RZ, RZ, UR4 ;  /* 0x00000004ff147e24 */ /* 0x001fe4000f8e00ff */
[----:B------:R-:W-:-:S07]  /*2ab0*/  IMAD.U32 R21, RZ, RZ, UR5 ;  /* 0x00000005ff157e24 */ /* 0x000fce000f8e00ff */
.L_x_437:
        /* <DEDUP_REMOVED lines=20> */
.L_x_436:
        /* <DEDUP_REMOVED lines=8> */
.L_x_439:
        /* <DEDUP_REMOVED lines=20> */
.L_x_438:
[----:B------:R-:W0:Y:S01]  /*2dc0*/  LDCU.64 UR4, c[0x0][0x3b8] ;  /* 0x00007700ff0477ac */ /* 0x000e220008000a00 */
[----:B------:R-:W-:Y:S01]  /*2dd0*/  BSSY.RECONVERGENT B1, `(.L_x_440) ;  /* 0x0000018000017945 */ /* 0x000fe20003800200 */
[----:B------:R-:W-:Y:S02]  /*2de0*/  IMAD.MOV.U32 R6, RZ, RZ, RZ ;  /* 0x000000ffff067224 */ /* 0x000fe400078e00ff */
[----:B------:R-:W-:Y:S02]  /*2df0*/  IMAD.MOV.U32 R22, RZ, RZ, RZ ;  /* 0x000000ffff167224 */ /* 0x000fe400078e00ff */
[----:B0-----:R-:W-:Y:S02]  /*2e00*/  IMAD.U32 R20, RZ, RZ, UR4 ;  /* 0x00000004ff147e24 */ /* 0x001fe4000f8e00ff */
[----:B------:R-:W-:-:S07]  /*2e10*/  IMAD.U32 R21, RZ, RZ, UR5 ;  /* 0x00000005ff157e24 */ /* 0x000fce000f8e00ff */
.L_x_441:
        /* <DEDUP_REMOVED lines=20> */
.L_x_440:
        /* <DEDUP_REMOVED lines=8> */
.L_x_443:
        /* <DEDUP_REMOVED lines=20> */
.L_x_442:
[----:B------:R-:W0:Y:S01]  /*3120*/  LDCU.64 UR4, c[0x0][0x3b8] ;  /* 0x00007700ff0477ac */ /* 0x000e220008000a00 */
[----:B------:R-:W-:Y:S01]  /*3130*/  BSSY.RECONVERGENT B1, `(.L_x_444) ;  /* 0x0000018000017945 */ /* 0x000fe20003800200 */
[----:B------:R-:W-:Y:S02]  /*3140*/  IMAD.MOV.U32 R9, RZ, RZ, RZ ;  /* 0x000000ffff097224 */ /* 0x000fe400078e00ff */
[----:B------:R-:W-:Y:S02]  /*3150*/  IMAD.MOV.U32 R24, RZ, RZ, RZ ;  /* 0x000000ffff187224 */ /* 0x000fe400078e00ff */
[----:B0-----:R-:W-:Y:S02]  /*3160*/  IMAD.U32 R22, RZ, RZ, UR4 ;  /* 0x00000004ff167e24 */ /* 0x001fe4000f8e00ff */
[----:B------:R-:W-:-:S07]  /*3170*/  IMAD.U32 R19, RZ, RZ, UR5 ;  /* 0x00000005ff137e24 */ /* 0x000fce000f8e00ff */
.L_x_445:
        /* <DEDUP_REMOVED lines=20> */
.L_x_444:
        /* <DEDUP_REMOVED lines=8> */
.L_x_447:
        /* <DEDUP_REMOVED lines=20> */
.L_x_446:
[----:B------:R-:W0:Y:S01]  /*3480*/  LDCU.64 UR4, c[0x0][0x3b8] ;  /* 0x00007700ff0477ac */ /* 0x000e220008000a00 */
[----:B------:R-:W-:Y:S01]  /*3490*/  BSSY.RECONVERGENT B1, `(.L_x_448) ;  /* 0x0000018000017945 */ /* 0x000fe20003800200 */
[----:B------:R-:W-:Y:S02]  /*34a0*/  IMAD.MOV.U32 R14, RZ, RZ, RZ ;  /* 0x000000ffff0e7224 */ /* 0x000fe400078e00ff */
[----:B------:R-:W-:Y:S02]  /*34b0*/  IMAD.MOV.U32 R22, RZ, RZ, RZ ;  /* 0x000000ffff167224 */ /* 0x000fe400078e00ff */
[----:B0-----:R-:W-:Y:S02]  /*34c0*/  IMAD.U32 R20, RZ, RZ, UR4 ;  /* 0x00000004ff147e24 */ /* 0x001fe4000f8e00ff */
[----:B------:R-:W-:-:S07]  /*34d0*/  IMAD.U32 R21, RZ, RZ, UR5 ;  /* 0x00000005ff157e24 */ /* 0x000fce000f8e00ff */
.L_x_449:
        /* <DEDUP_REMOVED lines=20> */
.L_x_448:
        /* <DEDUP_REMOVED lines=8> */
.L_x_451:
        /* <DEDUP_REMOVED lines=20> */
.L_x_450:
[----:B------:R-:W0:Y:S01]  /*37e0*/  LDCU.64 UR4, c[0x0][0x3b8] ;  /* 0x00007700ff0477ac */ /* 0x000e220008000a00 */
[----:B------:R-:W-:Y:S01]  /*37f0*/  BSSY.RECONVERGENT B1, `(.L_x_452) ;  /* 0x0000018000017945 */ /* 0x000fe20003800200 */
[----:B------:R-:W-:Y:S02]  /*3800*/  IMAD.MOV.U32 R6, RZ, RZ, RZ ;  /* 0x000000ffff067224 */ /* 0x000fe400078e00ff */
[----:B------:R-:W-:Y:S02]  /*3810*/  IMAD.MOV.U32 R22, RZ, RZ, RZ ;  /* 0x000000ffff167224 */ /* 0x000fe400078e00ff */
[----:B0-----:R-:W-:Y:S02]  /*3820*/  IMAD.U32 R20, RZ, RZ, UR4 ;  /* 0x00000004ff147e24 */ /* 0x001fe4000f8e00ff */
[----:B------:R-:W-:-:S07]  /*3830*/  IMAD.U32 R21, RZ, RZ, UR5 ;  /* 0x00000005ff157e24 */ /* 0x000fce000f8e00ff */
.L_x_453:
        /* <DEDUP_REMOVED lines=20> */
.L_x_452:
        /* <DEDUP_REMOVED lines=8> */
.L_x_455:
        /* <DEDUP_REMOVED lines=20> */
.L_x_454:
[----:B------:R-:W0:Y:S01]  /*3b40*/  LDCU.64 UR4, c[0x0][0x3b8] ;  /* 0x00007700ff0477ac */ /* 0x000e220008000a00 */
[----:B------:R-:W-:Y:S01]  /*3b50*/  BSSY.RECONVERGENT B1, `(.L_x_456) ;  /* 0x0000018000017945 */ /* 0x000fe20003800200 */
[----:B------:R-:W-:Y:S02]  /*3b60*/  IMAD.MOV.U32 R21, RZ, RZ, RZ ;  /* 0x000000ffff157224 */ /* 0x000fe400078e00ff */
[----:B------:R-:W-:Y:S02]  /*3b70*/  IMAD.MOV.U32 R22, RZ, RZ, RZ ;  /* 0x000000ffff167224 */ /* 0x000fe400078e00ff */
[----:B0-----:R-:W-:Y:S02]  /*3b80*/  IMAD.U32 R20, RZ, RZ, UR4 ;  /* 0x00000004ff147e24 */ /* 0x001fe4000f8e00ff */
[----:B------:R-:W-:-:S07]  /*3b90*/  IMAD.U32 R19, RZ, RZ, UR5 ;  /* 0x00000005ff137e24 */ /* 0x000fce000f8e00ff */
.L_x_457:
        /* <DEDUP_REMOVED lines=20> */
.L_x_456:
[----:B------:R-:W-:-:S07]  /*3ce0*/  IMAD.MOV.U32 R6, RZ, RZ, R21 ;  /* 0x000000ffff067224 */ /* 0x000fce00078e0015 */
.L_x_417:
[----:B------:R-:W-:-:S04]  /*3cf0*/  ISETP.GE.AND P0, PT, R14, R6, PT ;  /* 0x000000060e00720c */ /* 0x000fc80003f06270 */
[----:B------:R-:W-:-:S09]  /*3d00*/  SEL R4, R7, R4, !P0 ;  /* 0x0000000407047207 */ /* 0x000fd20004000000 */
[----:B------:R-:W-:-:S05]  /*3d10*/  @P0 VIADD R5, R7, 0x1 ;  /* 0x0000000107050836 */ /* 0x000fca0000000000 */
[----:B------:R-:W-:-:S13]  /*3d20*/  ISETP.GE.AND P0, PT, R5, R4, PT ;  /* 0x000000040500720c */ /* 0x000fda0003f06270 */
[----:B------:R-:W-:Y:S05]  /*3d30*/  @!P0 BRA `(.L_x_458) ;  /* 0xffffffdc003c8947 */ /* 0x000fea000383ffff */
.L_x_416:
[----:B------:R-:W-:Y:S05]  /*3d40*/  BSYNC.RECONVERGENT B0 ;  /* 0x0000000000007941 */ /* 0x000fea0003800200 */
.L_x_415:
[----:B------:R-:W-:Y:S01]  /*3d50*/  IMAD.IADD R7, R2, 0x1, -R5 ;  /* 0x0000000102077824 */ /* 0x000fe200078e0a05 */
[----:B------:R-:W-:Y:S01]  /*3d60*/  BSSY.RECONVERGENT B0, `(.L_x_459) ;  /* 0x0000230000007945 */ /* 0x000fe20003800200 */
[----:B------:R-:W-:Y:S01]  /*3d70*/  IMAD R6, R5, 0x4, R18 ;  /* 0x0000000405067824 */ /* 0x000fe200078e0212 */
[----:B------:R-:W-:Y:S01]  /*3d80*/  PLOP3.LUT P0, PT, PT, PT, PT, 0x8, 0x80 ;  /* 0x000000000080781c */ /* 0x000fe20003f0e170 */
[----:B------:R-:W-:Y:S02]  /*3d90*/  IMAD R8, R7, 0x4, R8 ;  /* 0x0000000407087824 */ /* 0x000fe400078e0208 */
[----:B------:R-:W-:Y:S01]  /*3da0*/  IMAD.IADD R2, R26, 0x1, R7 ;  /* 0x000000011a027824 */ /* 0x000fe200078e0207 */
[----:B------:R0:W1:Y:S04]  /*3db0*/  LDS R25, [R6] ;  /* 0x0000000006197984 */ /* 0x0000680000000800 */
[----:B------:R0:W2:Y:S01]  /*3dc0*/  LDS R24, [R8] ;  /* 0x0000000008187984 */ /* 0x0000a20000000800 */
[----:B------:R-:W-:-:S13]  /*3dd0*/  ISETP.GE.AND P1, PT, R2, R27, PT ;  /* 0x0000001b0200720c */ /* 0x000fda0003f26270 */
[----:B0-----:R-:W-:Y:S05]  /*3de0*/  @P1 BRA `(.L_x_460) ;  /* 0x00000020009c1947 */ /* 0x001fea0003800000 */
[----:B------:R-:W-:Y:S02]  /*3df0*/  ISETP.GE.AND P1, PT, R5, R26, PT ;  /* 0x0000001a0500720c */ /* 0x000fe40003f26270 */
[----:B------:R-:W-:-:S11]  /*3e00*/  PLOP3.LUT P0, PT, PT, PT, PT, 0x80, 0x8 ;  /* 0x000000000008781c */ /* 0x000fd60003f0f070 */
[----:B------:R-:W-:Y:S05]  /*3e10*/  @P1 BRA `(.L_x_460) ;  /* 0x0000002000901947 */ /* 0x000fea0003800000 */
[----:B------:R-:W0:Y:S01]  /*3e20*/  LDCU.64 UR4, c[0x0][0x3b8] ;  /* 0x00007700ff0477ac */ /* 0x000e220008000a00 */
[----:B------:R-:W-:Y:S02]  /*3e30*/  IMAD.MOV.U32 R4, RZ, RZ, RZ ;  /* 0x000000ffff047224 */ /* 0x000fe400078e00ff */
[----:B------:R-:W-:Y:S01]  /*3e40*/  IMAD.MOV.U32 R7, RZ, RZ, RZ ;  /* 0x000000ffff077224 */ /* 0x000fe200078e00ff */
[----:B0-----:R-:W-:-:S04]  /*3e50*/  UISETP.NE.U32.AND UP0, UPT, UR4, URZ, UPT ;  /* 0x000000ff0400728c */ /* 0x001fc8000bf05070 */
[----:B------:R-:W-:-:S09]  /*3e60*/  UISETP.NE.AND.EX UP0, UPT, UR5, URZ, UPT, UP0 ;  /* 0x000000ff0500728c */ /* 0x000fd2000bf05300 */
[----:B------:R-:W-:Y:S05]  /*3e70*/  BRA.U !UP0, `(.L_x_461) ;  /* 0x0000002108747547 */ /* 0x000fea000b800000 */
[----:B------:R-:W0:Y:S01]  /*3e80*/  LDC.64 R10, c[0x0][0x3b0] ;  /* 0x0000ec00ff0a7b82 */ /* 0x000e220000000a00 */
[----:B------:R-:W3:Y:S01]  /*3e90*/  LDCU.64 UR4, c[0x0][0x3b8] ;  /* 0x00007700ff0477ac */ /* 0x000ee20008000a00 */
[----:B0-----:R-:W5:Y:S01]  /*3ea0*/  LDG.E.64 R10, desc[UR6][R10.64] ;  /* 0x000000060a0a7981 */ /* 0x001f62000c1e1b00 */
[----:B------:R-:W-:Y:S01]  /*3eb0*/  BSSY.RECONVERGENT B1, `(.L_x_462) ;  /* 0x0000018000017945 */ /* 0x000fe20003800200 */
[----:B---3--:R-:W-:Y:S02]  /*3ec0*/  IMAD.U32 R17, RZ, RZ, UR4 ;  /* 0x00000004ff117e24 */ /* 0x008fe4000f8e00ff */
[----:B------:R-:W-:Y:S02]  /*3ed0*/  IMAD.U32 R16, RZ, RZ, UR5 ;  /* 0x00000005ff107e24 */ /* 0x000fe4000f8e00ff */
[----:B------:R-:W-:Y:S02]  /*3ee0*/  IMAD.MOV.U32 R7, RZ, RZ, RZ ;  /* 0x000000ffff077224 */ /* 0x000fe400078e00ff */
[----:B------:R-:W-:-:S07]  /*3ef0*/  IMAD.MOV.U32 R20, RZ, RZ, RZ ;  /* 0x000000ffff147224 */ /* 0x000fce00078e00ff */
.L_x_463:
        /* <DEDUP_REMOVED lines=20> */
.L_x_462:
[----:B------:R-:W0:Y:S01]  /*4040*/  LDCU.64 UR4, c[0x0][0x3b8] ;  /* 0x00007700ff0477ac */ /* 0x000e220008000a00 */
[----:B------:R-:W-:Y:S01]  /*4050*/  BSSY.RECONVERGENT B1, `(.L_x_464) ;  /* 0x0000018000017945 */ /* 0x000fe20003800200 */
[----:B------:R-:W-:Y:S02]  /*4060*/  IMAD.MOV.U32 R9, RZ, RZ, RZ ;  /* 0x000000ffff097224 */ /* 0x000fe400078e00ff */
[----:B------:R-:W-:Y:S02]  /*4070*/  IMAD.MOV.U32 R20, RZ, RZ, RZ ;  /* 0x000000ffff147224 */ /* 0x000fe400078e00ff */
[----:B0-----:R-:W-:Y:S02]  /*4080*/  IMAD.U32 R17, RZ, RZ, UR4 ;  /* 0x00000004ff117e24 */ /* 0x001fe4000f8e00ff */
[----:B------:R-:W-:-:S07]  /*4090*/  IMAD.U32 R19, RZ, RZ, UR5 ;  /* 0x00000005ff137e24 */ /* 0x000fce000f8e00ff */
.L_x_465:
[--C-:B------:R-:W-:Y:S02]  /*40a0*/  SHF.R.U64 R16, R17, 0x1, R19.reuse ;  /* 0x0000000111107819 */ /* 0x100fe40000001213 */
[----:B------:R-:W-:Y:S02]  /*40b0*/  SHF.R.U32.HI R15, RZ, 0x1, R19 ;  /* 0x00000001ff0f7819 */ /* 0x000fe40000011613 */
[----:B------:R-:W-:-:S05]  /*40c0*/  IADD3 R21, P0, PT, R16, R9, RZ ;  /* 0x0000000910157210 */ /* 0x000fca0007f1e0ff */
[----:B------:R-:W-:Y:S01]  /*40d0*/  IMAD.X R22, R15, 0x1, R20, P0 ;  /* 0x000000010f167824 */ /* 0x000fe200000e0614 */
[----:B------:R-:W-:-:S04]  /*40e0*/  LEA R12, P0, R21, R10, 0x2 ;  /* 0x0000000a150c7211 */ /* 0x000fc800078010ff */
[----:B------:R-:W-:-:S05]  /*40f0*/  LEA.HI.X R13, R21, R11, R22, 0x2, P0 ;  /* 0x0000000b150d7211 */ /* 0x000fca00000f1416 */
[----:B------:R-:W1:Y:S02]  /*4100*/  LD.E R12, desc[UR6][R12.64] ;  /* 0x000000060c0c7980 */ /* 0x000e64000c101900 */
[----:B-1----:R-:W-:-:S13]  /*4110*/  ISETP.GE.AND P1, PT, R12, R25, PT ;  /* 0x000000190c00720c */ /* 0x002fda0003f26270 */
        /* <DEDUP_REMOVED lines=12> */
.L_x_464:
        /* <DEDUP_REMOVED lines=8> */
.L_x_467:
        /* <DEDUP_REMOVED lines=20> */
.L_x_466:
[----:B------:R-:W0:Y:S01]  /*43a0*/  LDCU.64 UR4, c[0x0][0x3b8] ;  /* 0x00007700ff0477ac */ /* 0x000e220008000a00 */
[----:B------:R-:W-:Y:S01]  /*43b0*/  BSSY.RECONVERGENT B1, `(.L_x_468) ;  /* 0x0000018000017945 */ /* 0x000fe20003800200 */
[----:B------:R-:W-:Y:S02]  /*43c0*/  IMAD.MOV.U32 R7, RZ, RZ, RZ ;  /* 0x000000ffff077224 */ /* 0x000fe400078e00ff */
[----:B------:R-:W-:Y:S02]  /*43d0*/  IMAD.MOV.U32 R22, RZ, RZ, RZ ;  /* 0x000000ffff167224 */ /* 0x000fe400078e00ff */
[----:B0-----:R-:W-:Y:S02]  /*43e0*/  IMAD.U32 R19, RZ, RZ, UR4 ;  /* 0x00000004ff137e24 */ /* 0x001fe4000f8e00ff */
[----:B------:R-:W-:-:S07]  /*43f0*/  IMAD.U32 R20, RZ, RZ, UR5 ;  /* 0x00000005ff147e24 */ /* 0x000fce000f8e00ff */
.L_x_469:
        /* <DEDUP_REMOVED lines=20> */
.L_x_468:
        /* <DEDUP_REMOVED lines=8> */
.L_x_471:
        /* <DEDUP_REMOVED lines=20> */
.L_x_470:
[----:B------:R-:W0:Y:S01]  /*4700*/  LDCU.64 UR4, c[0x0][0x3b8] ;  /* 0x00007700ff0477ac */ /* 0x000e220008000a00 */
[----:B------:R-:W-:Y:S01]  /*4710*/  BSSY.RECONVERGENT B1, `(.L_x_472) ;  /* 0x0000018000017945 */ /* 0x000fe20003800200 */
[----:B------:R-:W-:Y:S02]  /*4720*/  IMAD.MOV.U32 R4, RZ, RZ, RZ ;  /* 0x000000ffff047224 */ /* 0x000fe400078e00ff */
[----:B------:R-:W-:Y:S02]  /*4730*/  IMAD.MOV.U32 R21, RZ, RZ, RZ ;  /* 0x000000ffff157224 */ /* 0x000fe400078e00ff */
[----:B0-----:R-:W-:Y:S02]  /*4740*/  IMAD.U32 R19, RZ, RZ, UR4 ;  /* 0x00000004ff137e24 */ /* 0x001fe4000f8e00ff */
[----:B------:R-:W-:-:S07]  /*4750*/  IMAD.U32 R20, RZ, RZ, UR5 ;  /* 0x00000005ff147e24 */ /* 0x000fce000f8e00ff */
.L_x_473:
        /* <DEDUP_REMOVED lines=20> */
.L_x_472:
        /* <DEDUP_REMOVED lines=8> */
.L_x_475:
        /* <DEDUP_REMOVED lines=20> */
.L_x_474:
[----:B------:R-:W0:Y:S01]  /*4a60*/  LDCU.64 UR4, c[0x0][0x3b8] ;  /* 0x00007700ff0477ac */ /* 0x000e220008000a00 */
[----:B------:R-:W-:Y:S01]  /*4a70*/  BSSY.RECONVERGENT B1, `(.L_x_476) ;  /* 0x0000018000017945 */ /* 0x000fe20003800200 */
[----:B------:R-:W-:Y:S02]  /*4a80*/  IMAD.MOV.U32 R9, RZ, RZ, RZ ;  /* 0x000000ffff097224 */ /* 0x000fe400078e00ff */
[----:B------:R-:W-:Y:S02]  /*4a90*/  IMAD.MOV.U32 R22, RZ, RZ, RZ ;  /* 0x000000ffff167224 */ /* 0x000fe400078e00ff */
[----:B0-----:R-:W-:Y:S02]  /*4aa0*/  IMAD.U32 R19, RZ, RZ, UR4 ;  /* 0x00000004ff137e24 */ /* 0x001fe4000f8e00ff */
[----:B------:R-:W-:-:S07]  /*4ab0*/  IMAD.U32 R20, RZ, RZ, UR5 ;  /* 0x00000005ff147e24 */ /* 0x000fce000f8e00ff */
.L_x_477:
        /* <DEDUP_REMOVED lines=20> */
.L_x_476:
        /* <DEDUP_REMOVED lines=8> */
.L_x_479:
        /* <DEDUP_REMOVED lines=20> */
.L_x_478:
[----:B------:R-:W0:Y:S01]  /*4dc0*/  LDCU.64 UR4, c[0x0][0x3b8] ;  /* 0x00007700ff0477ac */ /* 0x000e220008000a00 */
[----:B------:R-:W-:Y:S01]  /*4dd0*/  BSSY.RECONVERGENT B1, `(.L_x_480) ;  /* 0x0000018000017945 */ /* 0x000fe20003800200 */
[----:B------:R-:W-:Y:S02]  /*4de0*/  IMAD.MOV.U32 R7, RZ, RZ, RZ ;  /* 0x000000ffff077224 */ /* 0x000fe400078e00ff */
[----:B------:R-:W-:Y:S02]  /*4df0*/  IMAD.MOV.U32 R22, RZ, RZ, RZ ;  /* 0x000000ffff167224 */ /* 0x000fe400078e00ff */
[----:B0-----:R-:W-:Y:S02]  /*4e00*/  IMAD.U32 R19, RZ, RZ, UR4 ;  /* 0x00000004ff137e24 */ /* 0x001fe4000f8e00ff */
[----:B------:R-:W-:-:S07]  /*4e10*/  IMAD.U32 R20, RZ, RZ, UR5 ;  /* 0x00000005ff147e24 */ /* 0x000fce000f8e00ff */
.L_x_481:
        /* <DEDUP_REMOVED lines=20> */
.L_x_480:
        /* <DEDUP_REMOVED lines=8> */
.L_x_483:
        /* <DEDUP_REMOVED lines=20> */
.L_x_482:
[----:B------:R-:W0:Y:S01]  /*5120*/  LDCU.64 UR4, c[0x0][0x3b8] ;  /* 0x00007700ff0477ac */ /* 0x000e220008000a00 */
[----:B------:R-:W-:Y:S01]  /*5130*/  BSSY.RECONVERGENT B1, `(.L_x_484) ;  /* 0x0000018000017945 */ /* 0x000fe20003800200 */
[----:B------:R-:W-:Y:S02]  /*5140*/  IMAD.MOV.U32 R4, RZ, RZ, RZ ;  /* 0x000000ffff047224 */ /* 0x000fe400078e00ff */
[----:B------:R-:W-:Y:S02]  /*5150*/  IMAD.MOV.U32 R21, RZ, RZ, RZ ;  /* 0x000000ffff157224 */ /* 0x000fe400078e00ff */
[----:B0-----:R-:W-:Y:S02]  /*5160*/  IMAD.U32 R19, RZ, RZ, UR4 ;  /* 0x00000004ff137e24 */ /* 0x001fe4000f8e00ff */
[----:B------:R-:W-:-:S07]  /*5170*/  IMAD.U32 R20, RZ, RZ, UR5 ;  /* 0x00000005ff147e24 */ /* 0x000fce000f8e00ff */
.L_x_485:
        /* <DEDUP_REMOVED lines=20> */
.L_x_484:
        /* <DEDUP_REMOVED lines=8> */
.L_x_487:
        /* <DEDUP_REMOVED lines=20> */
.L_x_486:
[----:B------:R-:W0:Y:S01]  /*5480*/  LDCU.64 UR4, c[0x0][0x3b8] ;  /* 0x00007700ff0477ac */ /* 0x000e220008000a00 */
[----:B------:R-:W-:Y:S01]  /*5490*/  BSSY.RECONVERGENT B1, `(.L_x_488) ;  /* 0x0000018000017945 */ /* 0x000fe20003800200 */
[----:B------:R-:W-:Y:S02]  /*54a0*/  IMAD.MOV.U32 R9, RZ, RZ, RZ ;  /* 0x000000ffff097224 */ /* 0x000fe400078e00ff */
[----:B------:R-:W-:Y:S02]  /*54b0*/  IMAD.MOV.U32 R22, RZ, RZ, RZ ;  /* 0x000000ffff167224 */ /* 0x000fe400078e00ff */
[----:B0-----:R-:W-:Y:S02]  /*54c0*/  IMAD.U32 R19, RZ, RZ, UR4 ;  /* 0x00000004ff137e24 */ /* 0x001fe4000f8e00ff */
[----:B------:R-:W-:-:S07]  /*54d0*/  IMAD.U32 R20, RZ, RZ, UR5 ;  /* 0x00000005ff147e24 */ /* 0x000fce000f8e00ff */
.L_x_489:
        /* <DEDUP_REMOVED lines=20> */
.L_x_488:
        /* <DEDUP_REMOVED lines=8> */
.L_x_491:
        /* <DEDUP_REMOVED lines=20> */
.L_x_490:
[----:B------:R-:W0:Y:S01]  /*57e0*/  LDCU.64 UR4, c[0x0][0x3b8] ;  /* 0x00007700ff0477ac */ /* 0x000e220008000a00 */
[----:B------:R-:W-:Y:S01]  /*57f0*/  BSSY.RECONVERGENT B1, `(.L_x_492) ;  /* 0x0000018000017945 */ /* 0x000fe20003800200 */
[----:B------:R-:W-:Y:S02]  /*5800*/  IMAD.MOV.U32 R7, RZ, RZ, RZ ;  /* 0x000000ffff077224 */ /* 0x000fe400078e00ff */
[----:B------:R-:W-:Y:S02]  /*5810*/  IMAD.MOV.U32 R22, RZ, RZ, RZ ;  /* 0x000000ffff167224 */ /* 0x000fe400078e00ff */
[----:B0-----:R-:W-:Y:S02]  /*5820*/  IMAD.U32 R19, RZ, RZ, UR4 ;  /* 0x00000004ff137e24 */ /* 0x001fe4000f8e00ff */
[----:B------:R-:W-:-:S07]  /*5830*/  IMAD.U32 R20, RZ, RZ, UR5 ;  /* 0x00000005ff147e24 */ /* 0x000fce000f8e00ff */
.L_x_493:
        /* <DEDUP_REMOVED lines=20> */
.L_x_492:
        /* <DEDUP_REMOVED lines=8> */
.L_x_495:
        /* <DEDUP_REMOVED lines=20> */
.L_x_494:
[----:B------:R-:W0:Y:S01]  /*5b40*/  LDCU.64 UR4, c[0x0][0x3b8] ;  /* 0x00007700ff0477ac */ /* 0x000e220008000a00 */
[----:B------:R-:W-:Y:S01]  /*5b50*/  BSSY.RECONVERGENT B1, `(.L_x_496) ;  /* 0x0000018000017945 */ /* 0x000fe20003800200 */
[----:B------:R-:W-:Y:S02]  /*5b60*/  IMAD.MOV.U32 R4, RZ, RZ, RZ ;  /* 0x000000ffff047224 */ /* 0x000fe400078e00ff */
[----:B------:R-:W-:Y:S02]  /*5b70*/  IMAD.MOV.U32 R21, RZ, RZ, RZ ;  /* 0x000000ffff157224 */ /* 0x000fe400078e00ff */
[----:B0-----:R-:W-:Y:S02]  /*5b80*/  IMAD.U32 R19, RZ, RZ, UR4 ;  /* 0x00000004ff137e24 */ /* 0x001fe4000f8e00ff */
[----:B------:R-:W-:-:S07]  /*5b90*/  IMAD.U32 R20, RZ, RZ, UR5 ;  /* 0x00000005ff147e24 */ /* 0x000fce000f8e00ff */
.L_x_497:
        /* <DEDUP_REMOVED lines=20> */
.L_x_496:
        /* <DEDUP_REMOVED lines=8> */
.L_x_499:
        /* <DEDUP_REMOVED lines=20> */
.L_x_498:
[----:B------:R-:W0:Y:S01]  /*5ea0*/  LDCU.64 UR4, c[0x0][0x3b8] ;  /* 0x00007700ff0477ac */ /* 0x000e220008000a00 */
[----:B------:R-:W-:Y:S01]  /*5eb0*/  BSSY.RECONVERGENT B1, `(.L_x_500) ;  /* 0x0000018000017945 */ /* 0x000fe20003800200 */
[----:B------:R-:W-:Y:S02]  /*5ec0*/  IMAD.MOV.U32 R22, RZ, RZ, RZ ;  /* 0x000000ffff167224 */ /* 0x000fe400078e00ff */
[----:B------:R-:W-:Y:S02]  /*5ed0*/  IMAD.MOV.U32 R19, RZ, RZ, RZ ;  /* 0x000000ffff137224 */ /* 0x000fe400078e00ff */
[----:B0-----:R-:W-:Y:S02]  /*5ee0*/  IMAD.U32 R20, RZ, RZ, UR4 ;  /* 0x00000004ff147e24 */ /* 0x001fe4000f8e00ff */
[----:B------:R-:W-:-:S07]  /*5ef0*/  IMAD.U32 R17, RZ, RZ, UR5 ;  /* 0x00000005ff117e24 */ /* 0x000fce000f8e00ff */
.L_x_501:
        /* <DEDUP_REMOVED lines=20> */
.L_x_500:
[----:B------:R-:W-:-:S07]  /*6040*/  IMAD.MOV.U32 R4, RZ, RZ, R22 ;  /* 0x000000ffff047224 */ /* 0x000fce00078e0016 */
.L_x_461:
[----:B------:R-:W-:-:S13]  /*6050*/  ISETP.LT.AND P0, PT, R7, R4, PT ;  /* 0x000000040700720c */ /* 0x000fda0003f01270 */
.L_x_460:
[----:B------:R-:W-:Y:S05]  /*6060*/  BSYNC.RECONVERGENT B0 ;  /* 0x0000000000007941 */ /* 0x000fea0003800200 */
.L_x_459:
[----:B-12---:R-:W-:Y:S01]  /*6070*/  SEL R23, R24, R25, P0 ;  /* 0x0000001918177207 */ /* 0x006fe20000000000 */
[----:B------:R-:W-:Y:S01]  /*6080*/  VIADD R4, R2, 0x1 ;  /* 0x0000000102047836 */ /* 0x000fe20000000000 */
[----:B------:R0:W1:Y:S01]  /*6090*/  @P0 LDS R24, [R8+0x4] ;  /* 0x0000040008180984 */ /* 0x0000620000000800 */
[----:B------:R-:W-:Y:S01]  /*60a0*/  @!P0 IMAD.MOV R4, RZ, RZ, R2 ;  /* 0x000000ffff048224 */ /* 0x000fe200078e0202 */
[----:B------:R-:W-:Y:S01]  /*60b0*/  BSSY.RECONVERGENT B0, `(.L_x_502) ;  /* 0x000022e000007945 */ /* 0x000fe20003800200 */
[----:B------:R-:W-:Y:S01]  /*60c0*/  VIADD R7, R5, 0x1 ;  /* 0x0000000105077836 */ /* 0x000fe20000000000 */
[----:B------:R0:W2:Y:S01]  /*60d0*/  @!P0 LDS R25, [R6+0x4] ;  /* 0x0000040006198984 */ /* 0x0000a20000000800 */
[----:B------:R-:W-:Y:S01]  /*60e0*/  PLOP3.LUT P1, PT, PT, PT, PT, 0x8, 0x80 ;  /* 0x000000000080781c */ /* 0x000fe20003f2e170 */
[----:B------:R-:W-:Y:S01]  /*60f0*/  @P0 IMAD.MOV R7, RZ, RZ, R5 ;  /* 0x000000ffff070224 */ /* 0x000fe200078e0205 */
        /* <DEDUP_REMOVED lines=19> */
.L_x_506:
[--C-:B------:R-:W-:Y:S02]  /*6230*/  SHF.R.U64 R13, R15, 0x1, R14.reuse ;  /* 0x000000010f0d7819 */ /* 0x100fe4000000120e */
[----:B------:R-:W-:Y:S02]  /*6240*/  SHF.R.U32.HI R12, RZ, 0x1, R14 ;  /* 0x00000001ff0c7819 */ /* 0x000fe4000001160e */
[----:B------:R-:W-:-:S05]  /*6250*/  IADD3 R19, P0, PT, R13, R6, RZ ;  /* 0x000000060d137210 */ /* 0x000fca0007f1e0ff */
[----:B------:R-:W-:Y:S01]  /*6260*/  IMAD.X R16, R12, 0x1, R17, P0 ;  /* 0x000000010c107824 */ /* 0x000fe200000e0611 */
[----:B-----5:R-:W-:-:S04]  /*6270*/  LEA R10, P0, R19, R8, 0x2 ;  /* 0x00000008130a7211 */ /* 0x020fc800078010ff */
[----:B------:R-:W-:-:S06]  /*6280*/  LEA.HI.X R11, R19, R9, R16, 0x2, P0 ;  /* 0x00000009130b7211 */ /* 0x000fcc00000f1410 */
        /* <DEDUP_REMOVED lines=14> */
.L_x_505:
[----:B------:R-:W0:Y:S01]  /*6370*/  LDCU.64 UR4, c[0x0][0x3b8] ;  /* 0x00007700ff0477ac */ /* 0x000e220008000a00 */
[----:B------:R-:W-:Y:S01]  /*6380*/  BSSY.RECONVERGENT B1, `(.L_x_507) ;  /* 0x0000018000017945 */ /* 0x000fe20003800200 */
[----:B------:R-:W-:Y:S02]  /*6390*/  IMAD.MOV.U32 R5, RZ, RZ, RZ ;  /* 0x000000ffff057224 */ /* 0x000fe400078e00ff */
[----:B------:R-:W-:Y:S02]  /*63a0*/  IMAD.MOV.U32 R20, RZ, RZ, RZ ;  /* 0x000000ffff147224 */ /* 0x000fe400078e00ff */
[----:B0-----:R-:W-:Y:S02]  /*63b0*/  IMAD.U32 R15, RZ, RZ, UR4 ;  /* 0x00000004ff0f7e24 */ /* 0x001fe4000f8e00ff */
[----:B------:R-:W-:-:S07]  /*63c0*/  IMAD.U32 R16, RZ, RZ, UR5 ;  /* 0x00000005ff107e24 */ /* 0x000fce000f8e00ff */
.L_x_508:
        /* <DEDUP_REMOVED lines=20> */
.L_x_507:
        /* <DEDUP_REMOVED lines=8> */
.L_x_510:
        /* <DEDUP_REMOVED lines=20> */
.L_x_509:
[----:B------:R-:W0:Y:S01]  /*66d0*/  LDCU.64 UR4, c[0x0][0x3b8] ;  /* 0x00007700ff0477ac */ /* 0x000e220008000a00 */
[----:B------:R-:W-:Y:S01]  /*66e0*/  BSSY.RECONVERGENT B1, `(.L_x_511) ;  /* 0x0000018000017945 */ /* 0x000fe20003800200 */
[----:B------:R-:W-:Y:S02]  /*66f0*/  IMAD.MOV.U32 R6, RZ, RZ, RZ ;  /* 0x000000ffff067224 */ /* 0x000fe400078e00ff */
[----:B------:R-:W-:Y:S02]  /*6700*/  IMAD.MOV.U32 R19, RZ, RZ, RZ ;  /* 0x000000ffff137224 */ /* 0x000fe400078e00ff */
[----:B0-----:R-:W-:Y:S02]  /*6710*/  IMAD.U32 R17, RZ, RZ, UR4 ;  /* 0x00000004ff117e24 */ /* 0x001fe4000f8e00ff */
[----:B------:R-:W-:-:S07]  /*6720*/  IMAD.U32 R16, RZ, RZ, UR5 ;  /* 0x00000005ff107e24 */ /* 0x000fce000f8e00ff */
.L_x_512:
        /* <DEDUP_REMOVED lines=20> */
.L_x_511:
        /* <DEDUP_REMOVED lines=8> */
.L_x_514:
        /* <DEDUP_REMOVED lines=20> */
.L_x_513:
[----:B------:R-:W0:Y:S01]  /*6a30*/  LDCU.64 UR4, c[0x0][0x3b8] ;  /* 0x00007700ff0477ac */ /* 0x000e220008000a00 */
[----:B------:R-:W-:Y:S01]  /*6a40*/  BSSY.RECONVERGENT B1, `(.L_x_515) ;  /* 0x0000018000017945 */ /* 0x000fe20003800200 */
[----:B------:R-:W-:Y:S02]  /*6a50*/  IMAD.MOV.U32 R2, RZ, RZ, RZ ;  /* 0x000000ffff027224 */ /* 0x000fe400078e00ff */
[----:B------:R-:W-:Y:S02]  /*6a60*/  IMAD.MOV.U32 R19, RZ, RZ, RZ ;  /* 0x000000ffff137224 */ /* 0x000fe400078e00ff */
[----:B0-----:R-:W-:Y:S02]  /*6a70*/  IMAD.U32 R17, RZ, RZ, UR4 ;  /* 0x00000004ff117e24 */ /* 0x001fe4000f8e00ff */
[----:B------:R-:W-:-:S07]  /*6a80*/  IMAD.U32 R16, RZ, RZ, UR5 ;  /* 0x00000005ff107e24 */ /* 0x000fce000f8e00ff */
.L_x_516:
        /* <DEDUP_REMOVED lines=20> */
.L_x_515:
        /* <DEDUP_REMOVED lines=8> */
.L_x_518:
        /* <DEDUP_REMOVED lines=20> */
.L_x_517:
[----:B------:R-:W0:Y:S01]  /*6d90*/  LDCU.64 UR4, c[0x0][0x3b8] ;  /* 0x00007700ff0477ac */ /* 0x000e220008000a00 */
[----:B------:R-:W-:Y:S01]  /*6da0*/  BSSY.RECONVERGENT B1, `(.L_x_519) ;  /* 0x0000018000017945 */ /* 0x000fe20003800200 */
[----:B------:R-:W-:Y:S02]  /*6db0*/  IMAD.MOV.U32 R5, RZ, RZ, RZ ;  /* 0x000000ffff057224 */ /* 0x000fe400078e00ff */
[----:B------:R-:W-:Y:S02]  /*6dc0*/  IMAD.MOV.U32 R20, RZ, RZ, RZ ;  /* 0x000000ffff147224 */ /* 0x000fe400078e00ff */
[----:B0-----:R-:W-:Y:S02]  /*6dd0*/  IMAD.U32 R17, RZ, RZ, UR4 ;  /* 0x00000004ff117e24 */ /* 0x001fe4000f8e00ff */
[----:B------:R-:W-:-:S07]  /*6de0*/  IMAD.U32 R16, RZ, RZ, UR5 ;  /* 0x00000005ff107e24 */ /* 0x000fce000f8e00ff */
.L_x_520:
        /* <DEDUP_REMOVED lines=20> */
.L_x_519:
        /* <DEDUP_REMOVED lines=8> */
.L_x_522:
        /* <DEDUP_REMOVED lines=20> */
.L_x_521:
[----:B------:R-:W0:Y:S01]  /*70f0*/  LDCU.64 UR4, c[0x0][0x3b8] ;  /* 0x00007700ff0477ac */ /* 0x000e220008000a00 */
[----:B------:R-:W-:Y:S01]  /*7100*/  BSSY.RECONVERGENT B1, `(.L_x_523) ;  /* 0x0000018000017945 */ /* 0x000fe20003800200 */
[----:B------:R-:W-:Y:S02]  /*7110*/  IMAD.MOV.U32 R6, RZ, RZ, RZ ;  /* 0x000000ffff067224 */ /* 0x000fe400078e00ff */
[----:B------:R-:W-:Y:S02]  /*7120*/  IMAD.MOV.U32 R19, RZ, RZ, RZ ;  /* 0x000000ffff137224 */ /* 0x000fe400078e00ff */
[----:B0-----:R-:W-:Y:S02]  /*7130*/  IMAD.U32 R17, RZ, RZ, UR4 ;  /* 0x00000004ff117e24 */ /* 0x001fe4000f8e00ff */
[----:B------:R-:W-:-:S07]  /*7140*/  IMAD.U32 R16, RZ, RZ, UR5 ;  /* 0x00000005ff107e24 */ /* 0x000fce000f8e00ff */
.L_x_524:
        /* <DEDUP_REMOVED lines=20> */
.L_x_523:
        /* <DEDUP_REMOVED lines=8> */
.L_x_526:
        /* <DEDUP_REMOVED lines=20> */
.L_x_525:
[----:B------:R-:W0:Y:S01]  /*7450*/  LDCU.64 UR4, c[0x0][0x3b8] ;  /* 0x00007700ff0477ac */ /* 0x000e220008000a00 */
[----:B------:R-:W-:Y:S01]  /*7460*/  BSSY.RECONVERGENT B1, `(.L_x_527) ;  /* 0x0000018000017945 */ /* 0x000fe20003800200 */
[----:B------:R-:W-:Y:S02]  /*7470*/  IMAD.MOV.U32 R2, RZ, RZ, RZ ;  /* 0x000000ffff027224 */ /* 0x000fe400078e00ff */
[----:B------:R-:W-:Y:S02]  /*7480*/  IMAD.MOV.U32 R19, RZ, RZ, RZ ;  /* 0x000000ffff137224 */ /* 0x000fe400078e00ff */
[----:B0-----:R-:W-:Y:S02]  /*7490*/  IMAD.U32 R17, RZ, RZ, UR4 ;  /* 0x00000004ff117e24 */ /* 0x001fe4000f8e00ff */
[----:B------:R-:W-:-:S07]  /*74a0*/  IMAD.U32 R16, RZ, RZ, UR5 ;  /* 0x00000005ff107e24 */ /* 0x000fce000f8e00ff */
.L_x_528:
        /* <DEDUP_REMOVED lines=20> */
.L_x_527:
        /* <DEDUP_REMOVED lines=8> */
.L_x_530:
        /* <DEDUP_REMOVED lines=20> */
.L_x_529:
[----:B------:R-:W0:Y:S01]  /*77b0*/  LDCU.64 UR4, c[0x0][0x3b8] ;  /* 0x00007700ff0477ac */ /* 0x000e220008000a00 */
[----:B------:R-:W-:Y:S01]  /*77c0*/  BSSY.RECONVERGENT B1, `(.L_x_531) ;  /* 0x0000018000017945 */ /* 0x000fe20003800200 */
[----:B------:R-:W-:Y:S02]  /*77d0*/  IMAD.MOV.U32 R5, RZ, RZ, RZ ;  /* 0x000000ffff057224 */ /* 0x000fe400078e00ff */
[----:B------:R-:W-:Y:S02]  /*77e0*/  IMAD.MOV.U32 R20, RZ, RZ, RZ ;  /* 0x000000ffff147224 */ /* 0x000fe400078e00ff */
[----:B0-----:R-:W-:Y:S02]  /*77f0*/  IMAD.U32 R17, RZ, RZ, UR4 ;  /* 0x00000004ff117e24 */ /* 0x001fe4000f8e00ff */
[----:B------:R-:W-:-:S07]  /*7800*/  IMAD.U32 R16, RZ, RZ, UR5 ;  /* 0x00000005ff107e24 */ /* 0x000fce000f8e00ff */
.L_x_532:
        /* <DEDUP_REMOVED lines=20> */
.L_x_531:
        /* <DEDUP_REMOVED lines=8> */
.L_x_534:
        /* <DEDUP_REMOVED lines=20> */
.L_x_533:
[----:B------:R-:W0:Y:S01]  /*7b10*/  LDCU.64 UR4, c[0x0][0x3b8] ;  /* 0x00007700ff0477ac */ /* 0x000e220008000a00 */
[----:B------:R-:W-:Y:S01]  /*7b20*/  BSSY.RECONVERGENT B1, `(.L_x_535) ;  /* 0x0000018000017945 */ /* 0x000fe20003800200 */
[----:B------:R-:W-:Y:S02]  /*7b30*/  IMAD.MOV.U32 R6, RZ, RZ, RZ ;  /* 0x000000ffff067224 */ /* 0x000fe400078e00ff */
[----:B------:R-:W-:Y:S02]  /*7b40*/  IMAD.MOV.U32 R19, RZ, RZ, RZ ;  /* 0x000000ffff137224 */ /* 0x000fe400078e00ff */
[----:B0-----:R-:W-:Y:S02]  /*7b50*/  IMAD.U32 R17, RZ, RZ, UR4 ;  /* 0x00000004ff117e24 */ /* 0x001fe4000f8e00ff */
[----:B------:R-:W-:-:S07]  /*7b60*/  IMAD.U32 R16, RZ, RZ, UR5 ;  /* 0x00000005ff107e24 */ /* 0x000fce000f8e00ff */
.L_x_536:
        /* <DEDUP_REMOVED lines=20> */
.L_x_535:
        /* <DEDUP_REMOVED lines=8> */
.L_x_538:
        /* <DEDUP_REMOVED lines=20> */
.L_x_537:
[----:B------:R-:W0:Y:S01]  /*7e70*/  LDCU.64 UR4, c[0x0][0x3b8] ;  /* 0x00007700ff0477ac */ /* 0x000e220008000a00 */
[----:B------:R-:W-:Y:S01]  /*7e80*/  BSSY.RECONVERGENT B1, `(.L_x_539) ;  /* 0x0000018000017945 */ /* 0x000fe20003800200 */
[----:B------:R-:W-:Y:S02]  /*7e90*/  IMAD.MOV.U32 R2, RZ, RZ, RZ ;  /* 0x000000ffff027224 */ /* 0x000fe400078e00ff */
[----:B------:R-:W-:Y:S02]  /*7ea0*/  IMAD.MOV.U32 R19, RZ, RZ, RZ ;  /* 0x000000ffff137224 */ /* 0x000fe400078e00ff */
[----:B0-----:R-:W-:Y:S02]  /*7eb0*/  IMAD.U32 R17, RZ, RZ, UR4 ;  /* 0x00000004ff117e24 */ /* 0x001fe4000f8e00ff */
[----:B------:R-:W-:-:S07]  /*7ec0*/  IMAD.U32 R16, RZ, RZ, UR5 ;  /* 0x00000005ff107e24 */ /* 0x000fce000f8e00ff */
.L_x_540:
        /* <DEDUP_REMOVED lines=20> */
.L_x_539:
        /* <DEDUP_REMOVED lines=8> */
.L_x_542:
        /* <DEDUP_REMOVED lines=20> */
.L_x_541:
[----:B------:R-:W0:Y:S01]  /*81d0*/  LDCU.64 UR4, c[0x0][0x3b8] ;  /* 0x00007700ff0477ac */ /* 0x000e220008000a00 */
[----:B------:R-:W-:Y:S01]  /*81e0*/  BSSY.RECONVERGENT B1, `(.L_x_543) ;  /* 0x0000018000017945 */ /* 0x000fe20003800200 */
[----:B------:R-:W-:Y:S02]  /*81f0*/  IMAD.MOV.U32 R20, RZ, RZ, RZ ;  /* 0x000000ffff147224 */ /* 0x000fe400078e00ff */
[----:B------:R-:W-:Y:S02]  /*8200*/  IMAD.MOV.U32 R17, RZ, RZ, RZ ;  /* 0x000000ffff117224 */ /* 0x000fe400078e00ff */
[----:B0-----:R-:W-:Y:S02]  /*8210*/  IMAD.U32 R16, RZ, RZ, UR4 ;  /* 0x00000004ff107e24 */ /* 0x001fe4000f8e00ff */
[----:B------:R-:W-:-:S07]  /*8220*/  IMAD.U32 R15, RZ, RZ, UR5 ;  /* 0x00000005ff0f7e24 */ /* 0x000fce000f8e00ff */
.L_x_544:
        /* <DEDUP_REMOVED lines=20> */
.L_x_543:
[----:B------:R-:W-:-:S07]  /*8370*/  IMAD.MOV.U32 R2, RZ, RZ, R20 ;  /* 0x000000ffff027224 */ /* 0x000fce00078e0014 */
.L_x_504:
[----:B------:R-:W-:-:S13]  /*8380*/  ISETP.LT.AND P1, PT, R6, R2, PT ;  /* 0x000000020600720c */ /* 0x000fda0003f21270 */
.L_x_503:
[----:B------:R-:W-:Y:S05]  /*8390*/  BSYNC.RECONVERGENT B0 ;  /* 0x0000000000007941 */ /* 0x000fea0003800200 */
.L_x_502:
[----:B------:R-:W-:Y:S01]  /*83a0*/  VIADD R5, R7, 0x1 ;  /* 0x0000000107057836 */ /* 0x000fe20000000000 */
[----:B-12---:R-:W-:Y:S01]  /*83b0*/  SEL R22, R24, R25, P1 ;  /* 0x0000001918167207 */ /* 0x006fe20000800000 */
[----:B------:R-:W-:Y:S01]  /*83c0*/  VIADD R2, R4, 0x1 ;  /* 0x0000000104027836 */ /* 0x000fe20000000000 */
[----:B------:R-:W-:Y:S01]  /*83d0*/  BSSY.RECONVERGENT B0, `(.L_x_545) ;  /* 0x0000231000007945 */ /* 0x000fe20003800200 */
[----:B------:R-:W-:Y:S01]  /*83e0*/  @P1 IMAD.MOV R5, RZ, RZ, R7 ;  /* 0x000000ffff051224 */ /* 0x000fe200078e0207 */
[----:B------:R-:W-:Y:S01]  /*83f0*/  PLOP3.LUT P0, PT, PT, PT, PT, 0x8, 0x80 ;  /* 0x000000000080781c */ /* 0x000fe20003f0e170 */
[----:B------:R-:W-:Y:S02]  /*8400*/  @!P1 IMAD.MOV R2, RZ, RZ, R4 ;  /* 0x000000ffff029224 */ /* 0x000fe400078e0204 */
[--C-:B------:R-:W-:Y:S02]  /*8410*/  @!P1 IMAD R4, R5, 0x4, R18.reuse ;  /* 0x0000000405049824 */ /* 0x100fe400078e0212 */
[----:B------:R-:W-:-:S03]  /*8420*/  @P1 IMAD R6, R2, 0x4, R18 ;  /* 0x0000000402061824 */ /* 0x000fc600078e0212 */
[----:B------:R0:W1:Y:S04]  /*8430*/  @!P1 LDS R25, [R4] ;  /* 0x0000000004199984 */ /* 0x0000680000000800 */
[----:B------:R0:W2:Y:S01]  /*8440*/  @P1 LDS R24, [R6] ;  /* 0x0000000006181984 */ /* 0x0000a20000000800 */
        /* <DEDUP_REMOVED lines=19> */
.L_x_549:
        /* <DEDUP_REMOVED lines=20> */
.L_x_548:
[----:B------:R-:W0:Y:S01]  /*86c0*/  LDCU.64 UR4, c[0x0][0x3b8] ;  /* 0x00007700ff0477ac */ /* 0x000e220008000a00 */
[----:B------:R-:W-:Y:S01]  /*86d0*/  BSSY.RECONVERGENT B1, `(.L_x_550) ;  /* 0x0000018000017945 */ /* 0x000fe20003800200 */
[----:B------:R-:W-:Y:S02]  /*86e0*/  IMAD.MOV.U32 R11, RZ, RZ, RZ ;  /* 0x000000ffff0b7224 */ /* 0x000fe400078e00ff */
[----:B------:R-:W-:Y:S02]  /*86f0*/  IMAD.MOV.U32 R20, RZ, RZ, RZ ;  /* 0x000000ffff147224 */ /* 0x000fe400078e00ff */
[----:B0-----:R-:W-:Y:S02]  /*8700*/  IMAD.U32 R15, RZ, RZ, UR4 ;  /* 0x00000004ff0f7e24 */ /* 0x001fe4000f8e00ff */
[----:B------:R-:W-:-:S07]  /*8710*/  IMAD.U32 R16, RZ, RZ, UR5 ;  /* 0x00000005ff107e24 */ /* 0x000fce000f8e00ff */
.L_x_551:
        /* <DEDUP_REMOVED lines=20> */
.L_x_550:
        /* <DEDUP_REMOVED lines=8> */
.L_x_553:
        /* <DEDUP_REMOVED lines=20> */
.L_x_552:
[----:B------:R-:W0:Y:S01]  /*8a20*/  LDCU.64 UR4, c[0x0][0x3b8] ;  /* 0x00007700ff0477ac */ /* 0x000e220008000a00 */
[----:B------:R-:W-:Y:S01]  /*8a30*/  BSSY.RECONVERGENT B1, `(.L_x_554) ;  /* 0x0000018000017945 */ /* 0x000fe20003800200 */
[----:B------:R-:W-:Y:S02]  /*8a40*/  IMAD.MOV.U32 R10, RZ, RZ, RZ ;  /* 0x000000ffff0a7224 */ /* 0x000fe400078e00ff */
[----:B------:R-:W-:Y:S02]  /*8a50*/  IMAD.MOV.U32 R19, RZ, RZ, RZ ;  /* 0x000000ffff137224 */ /* 0x000fe400078e00ff */
[----:B0-----:R-:W-:Y:S02]  /*8a60*/  IMAD.U32 R17, RZ, RZ, UR4 ;  /* 0x00000004ff117e24 */ /* 0x001fe4000f8e00ff */
[----:B------:R-:W-:-:S07]  /*8a70*/  IMAD.U32 R16, RZ, RZ, UR5 ;  /* 0x00000005ff107e24 */ /* 0x000fce000f8e00ff */
.L_x_555:
        /* <DEDUP_REMOVED lines=20> */
.L_x_554:
        /* <DEDUP_REMOVED lines=8> */
.L_x_557:
        /* <DEDUP_REMOVED lines=20> */
.L_x_556:
[----:B------:R-:W0:Y:S01]  /*8d80*/  LDCU.64 UR4, c[0x0][0x3b8] ;  /* 0x00007700ff0477ac */ /* 0x000e220008000a00 */
[----:B------:R-:W-:Y:S01]  /*8d90*/  BSSY.RECONVERGENT B1, `(.L_x_558) ;  /* 0x0000018000017945 */ /* 0x000fe20003800200 */
[----:B------:R-:W-:Y:S02]  /*8da0*/  IMAD.MOV.U32 R4, RZ, RZ, RZ ;  /* 0x000000ffff047224 */ /* 0x000fe400078e00ff */
[----:B------:R-:W-:Y:S02]  /*8db0*/  IMAD.MOV.U32 R19, RZ, RZ, RZ ;  /* 0x000000ffff137224 */ /* 0x000fe400078e00ff */
[----:B0-----:R-:W-:Y:S02]  /*8dc0*/  IMAD.U32 R17, RZ, RZ, UR4 ;  /* 0x00000004ff117e24 */ /* 0x001fe4000f8e00ff */
[----:B------:R-:W-:-:S07]  /*8dd0*/  IMAD.U32 R16, RZ, RZ, UR5 ;  /* 0x00000005ff107e24 */ /* 0x000fce000f8e00ff */
.L_x_559:
        /* <DEDUP_REMOVED lines=20> */
.L_x_558:
        /* <DEDUP_REMOVED lines=8> */
.L_x_561:
        /* <DEDUP_REMOVED lines=20> */
.L_x_560:
[----:B------:R-:W0:Y:S01]  /*90e0*/  LDCU.64 UR4, c[0x0][0x3b8] ;  /* 0x00007700ff0477ac */ /* 0x000e220008000a00 */
[----:B------:R-:W-:Y:S01]  /*90f0*/  BSSY.RECONVERGENT B1, `(.L_x_562) ;  /* 0x0000018000017945 */ /* 0x000fe20003800200 */
[----:B------:R-:W-:Y:S02]  /*9100*/  IMAD.MOV.U32 R11, RZ, RZ, RZ ;  /* 0x000000ffff0b7224 */ /* 0x000fe400078e00ff */
[----:B------:R-:W-:Y:S02]  /*9110*/  IMAD.MOV.U32 R20, RZ, RZ, RZ ;  /* 0x000000ffff147224 */ /* 0x000fe400078e00ff */
[----:B0-----:R-:W-:Y:S02]  /*9120*/  IMAD.U32 R17, RZ, RZ, UR4 ;  /* 0x00000004ff117e24 */ /* 0x001fe4000f8e00ff */
[----:B------:R-:W-:-:S07]  /*9130*/  IMAD.U32 R16, RZ, RZ, UR5 ;  /* 0x00000005ff107e24 */ /* 0x000fce000f8e00ff */
.L_x_563:
        /* <DEDUP_REMOVED lines=20> */
.L_x_562:
        /* <DEDUP_REMOVED lines=8> */
.L_x_565:
        /* <DEDUP_REMOVED lines=20> */
.L_x_564:
[----:B------:R-:W0:Y:S01]  /*9440*/  LDCU.64 UR4, c[0x0][0x3b8] ;  /* 0x00007700ff0477ac */ /* 0x000e220008000a00 */
[----:B------:R-:W-:Y:S01]  /*9450*/  BSSY.RECONVERGENT B1, `(.L_x_566) ;  /* 0x0000018000017945 */ /* 0x000fe20003800200 */
[----:B------:R-:W-:Y:S02]  /*9460*/  IMAD.MOV.U32 R10, RZ, RZ, RZ ;  /* 0x000000ffff0a7224 */ /* 0x000fe400078e00ff */
[----:B------:R-:W-:Y:S02]  /*9470*/  IMAD.MOV.U32 R19, RZ, RZ, RZ ;  /* 0x000000ffff137224 */ /* 0x000fe400078e00ff */
[----:B0-----:R-:W-:Y:S02]  /*9480*/  IMAD.U32 R17, RZ, RZ, UR4 ;  /* 0x00000004ff117e24 */ /* 0x001fe4000f8e00ff */
[----:B------:R-:W-:-:S07]  /*9490*/  IMAD.U32 R16, RZ, RZ, UR5 ;  /* 0x00000005ff107e24 */ /* 0x000fce000f8e00ff */
.L_x_567:
        /* <DEDUP_REMOVED lines=20> */
.L_x_566:
        /* <DEDUP_REMOVED lines=8> */
.L_x_569:
        /* <DEDUP_REMOVED lines=20> */
.L_x_568:
[----:B------:R-:W0:Y:S01]  /*97a0*/  LDCU.64 UR4, c[0x0][0x3b8] ;  /* 0x00007700ff0477ac */ /* 0x000e220008000a00 */
[----:B------:R-:W-:Y:S01]  /*97b0*/  BSSY.RECONVERGENT B1, `(.L_x_570) ;  /* 0x0000018000017945 */ /* 0x000fe20003800200 */
[----:B------:R-:W-:Y:S02]  /*97c0*/  IMAD.MOV.U32 R4, RZ, RZ, RZ ;  /* 0x000000ffff047224 */ /* 0x000fe400078e00ff */
[----:B------:R-:W-:Y:S02]  /*97d0*/  IMAD.MOV.U32 R19, RZ, RZ, RZ ;  /* 0x000000ffff137224 */ /* 0x000fe400078e00ff */
[----:B0-----:R-:W-:Y:S02]  /*97e0*/  IMAD.U32 R17, RZ, RZ, UR4 ;  /* 0x00000004ff117e24 */ /* 0x001fe4000f8e00ff */
[----:B------:R-:W-:-:S07]  /*97f0*/  IMAD.U32 R16, RZ, RZ, UR5 ;  /* 0x00000005ff107e24 */ /* 0x000fce000f8e00ff */
.L_x_571:
        /* <DEDUP_REMOVED lines=20> */
.L_x_570:
        /* <DEDUP_REMOVED lines=8> */
.L_x_573:
        /* <DEDUP_REMOVED lines=20> */
.L_x_572:
[----:B------:R-:W0:Y:S01]  /*9b00*/  LDCU.64 UR4, c[0x0][0x3b8] ;  /* 0x00007700ff0477ac */ /* 0x000e220008000a00 */
[----:B------:R-:W-:Y:S01]  /*9b10*/  BSSY.RECONVERGENT B1, `(.L_x_574) ;  /* 0x0000018000017945 */ /* 0x000fe20003800200 */
[----:B------:R-:W-:Y:S02]  /*9b20*/  IMAD.MOV.U32 R11, RZ, RZ, RZ ;  /* 0x000000ffff0b7224 */ /* 0x000fe400078e00ff */
[----:B------:R-:W-:Y:S02]  /*9b30*/  IMAD.MOV.U32 R20, RZ, RZ, RZ ;  /* 0x000000ffff147224 */ /* 0x000fe400078e00ff */
[----:B0-----:R-:W-:Y:S02]  /*9b40*/  IMAD.U32 R17, RZ, RZ, UR4 ;  /* 0x00000004ff117e24 */ /* 0x001fe4000f8e00ff */
[----:B------:R-:W-:-:S07]  /*9b50*/  IMAD.U32 R16, RZ, RZ, UR5 ;  /* 0x00000005ff107e24 */ /* 0x000fce000f8e00ff */
.L_x_575:
        /* <DEDUP_REMOVED lines=20> */
.L_x_574:
        /* <DEDUP_REMOVED lines=8> */
.L_x_577:
        /* <DEDUP_REMOVED lines=20> */
.L_x_576:
[----:B------:R-:W0:Y:S01]  /*9e60*/  LDCU.64 UR4, c[0x0][0x3b8] ;  /* 0x00007700ff0477ac */ /* 0x000e220008000a00 */
[----:B------:R-:W-:Y:S01]  /*9e70*/  BSSY.RECONVERGENT B1, `(.L_x_578) ;  /* 0x0000018000017945 */ /* 0x000fe20003800200 */
[----:B------:R-:W-:Y:S02]  /*9e80*/  IMAD.MOV.U32 R10, RZ, RZ, RZ ;  /* 0x000000ffff0a7224 */ /* 0x000fe400078e00ff */
[----:B------:R-:W-:Y:S02]  /*9e90*/  IMAD.MOV.U32 R19, RZ, RZ, RZ ;  /* 0x000000ffff137224 */ /* 0x000fe400078e00ff */
[----:B0-----:R-:W-:Y:S02]  /*9ea0*/  IMAD.U32 R17, RZ, RZ, UR4 ;  /* 0x00000004ff117e24 */ /* 0x001fe4000f8e00ff */
[----:B------:R-:W-:-:S07]  /*9eb0*/  IMAD.U32 R16, RZ, RZ, UR5 ;  /* 0x00000005ff107e24 */ /* 0x000fce000f8e00ff */
.L_x_579:
        /* <DEDUP_REMOVED lines=20> */
.L_x_578:
        /* <DEDUP_REMOVED lines=8> */
.L_x_581:
        /* <DEDUP_REMOVED lines=20> */
.L_x_580:
[----:B------:R-:W0:Y:S01]  /*a1c0*/  LDCU.64 UR4, c[0x0][0x3b8] ;  /* 0x00007700ff0477ac */ /* 0x000e220008000a00 */
[----:B------:R-:W-:Y:S01]  /*a1d0*/  BSSY.RECONVERGENT B1, `(.L_x_582) ;  /* 0x0000018000017945 */ /* 0x000fe20003800200 */
[----:B------:R-:W-:Y:S02]  /*a1e0*/  IMAD.MOV.U32 R4, RZ, RZ, RZ ;  /* 0x000000ffff047224 */ /* 0x000fe400078e00ff */
[----:B------:R-:W-:Y:S02]  /*a1f0*/  IMAD.MOV.U32 R19, RZ, RZ, RZ ;  /* 0x000000ffff137224 */ /* 0x000fe400078e00ff */
[----:B0-----:R-:W-:Y:S02]  /*a200*/  IMAD.U32 R17, RZ, RZ, UR4 ;  /* 0x00000004ff117e24 */ /* 0x001fe4000f8e00ff */
[----:B------:R-:W-:-:S07]  /*a210*/  IMAD.U32 R16, RZ, RZ, UR5 ;  /* 0x00000005ff107e24 */ /* 0x000fce000f8e00ff */
.L_x_583:
        /* <DEDUP_REMOVED lines=20> */
.L_x_582:
        /* <DEDUP_REMOVED lines=8> */
.L_x_585:
        /* <DEDUP_REMOVED lines=20> */
.L_x_584:
[----:B------:R-:W0:Y:S01]  /*a520*/  LDCU.64 UR4, c[0x0][0x3b8] ;  /* 0x00007700ff0477ac */ /* 0x000e220008000a00 */
[----:B------:R-:W-:Y:S01]  /*a530*/  BSSY.RECONVERGENT B1, `(.L_x_586) ;  /* 0x0000018000017945 */ /* 0x000fe20003800200 */
[----:B------:R-:W-:Y:S02]  /*a540*/  IMAD.MOV.U32 R20, RZ, RZ, RZ ;  /* 0x000000ffff147224 */ /* 0x000fe400078e00ff */
[----:B------:R-:W-:Y:S02]  /*a550*/  IMAD.MOV.U32 R17, RZ, RZ, RZ ;  /* 0x000000ffff117224 */ /* 0x000fe400078e00ff */
[----:B0-----:R-:W-:Y:S02]  /*a560*/  IMAD.U32 R16, RZ, RZ, UR4 ;  /* 0x00000004ff107e24 */ /* 0x001fe4000f8e00ff */
[----:B------:R-:W-:-:S07]  /*a570*/  IMAD.U32 R15, RZ, RZ, UR5 ;  /* 0x00000005ff0f7e24 */ /* 0x000fce000f8e00ff */
.L_x_587:
        /* <DEDUP_REMOVED lines=20> */
.L_x_586:
[----:B------:R-:W-:-:S07]  /*a6c0*/  IMAD.MOV.U32 R4, RZ, RZ, R20 ;  /* 0x000000ffff047224 */ /* 0x000fce00078e0014 */
.L_x_547:
[----:B------:R-:W-:-:S13]  /*a6d0*/  ISETP.LT.AND P0, PT, R10, R4, PT ;  /* 0x000000040a00720c */ /* 0x000fda0003f01270 */
.L_x_546:
[----:B------:R-:W-:Y:S05]  /*a6e0*/  BSYNC.RECONVERGENT B0 ;  /* 0x0000000000007941 */ /* 0x000fea0003800200 */
.L_x_545:
[----:B------:R-:W-:Y:S01]  /*a6f0*/  VIADD R4, R2, 0x1 ;  /* 0x0000000102047836 */ /* 0x000fe20000000000 */
[----:B------:R-:W-:Y:S01]  /*a700*/  BSSY.RECONVERGENT B0, `(.L_x_588) ;  /* 0x0000233000007945 */ /* 0x000fe20003800200 */
[----:B------:R-:W-:Y:S01]  /*a710*/  @!P0 IMAD.MOV R4, RZ, RZ, R2 ;  /* 0x000000ffff048224 */ /* 0x000fe200078e0202 */
[----:B-12---:R-:W-:Y:S01]  /*a720*/  SEL R17, R24, R25, P0 ;  /* 0x0000001918117207 */ /* 0x006fe20000000000 */
[----:B------:R-:W-:Y:S02]  /*a730*/  VIADD R7, R5, 0x1 ;  /* 0x0000000105077836 */ /* 0x000fe40000000000 */
[----:B------:R-:W-:Y:S01]  /*a740*/  @P0 IMAD.MOV R7, RZ, RZ, R5 ;  /* 0x000000ffff070224 */ /* 0x000fe200078e0205 */
[C---:B------:R-:W-:Y:S01]  /*a750*/  ISETP.GE.AND P1, PT, R4.reuse, R27, PT ;  /* 0x0000001b0400720c */ /* 0x040fe20003f26270 */
[--C-:B------:R-:W-:Y:S02]  /*a760*/  @P0 IMAD R5, R4, 0x4, R18.reuse ;  /* 0x0000000404050824 */ /* 0x100fe400078e0212 */
[----:B------:R-:W-:-:S03]  /*a770*/  @!P0 IMAD R2, R7, 0x4, R18 ;  /* 0x0000000407028824 */ /* 0x000fc600078e0212 */
[----:B------:R0:W1:Y:S04]  /*a780*/  @P0 LDS R24, [R5] ;  /* 0x0000000005180984 */ /* 0x0000680000000800 */
[----:B------:R0:W2:Y:S01]  /*a790*/  @!P0 LDS R25, [R2] ;  /* 0x0000000002198984 */ /* 0x0000a20000000800 */
[----:B------:R-:W-:Y:S02]  /*a7a0*/  PLOP3.LUT P0, PT, PT, PT, PT, 0x8, 0x80 ;  /* 0x000000000080781c */ /* 0x000fe40003f0e170 */
[----:B------:R-:W-:Y:S11]  /*a7b0*/  @P1 BRA `(.L_x_589) ;  /* 0x00000020009c1947 */ /* 0x000ff60003800000 */
[----:B------:R-:W-:Y:S02]  /*a7c0*/  ISETP.GE.AND P1, PT, R7, R26, PT ;  /* 0x0000001a0700720c */ /* 0x000fe40003f26270 */
[----:B------:R-:W-:-:S11]  /*a7d0*/  PLOP3.LUT P0, PT, PT, PT, PT, 0x80, 0x8 ;  /* 0x000000000008781c */ /* 0x000fd60003f0f070 */
[----:B------:R-:W-:Y:S05]  /*a7e0*/  @P1 BRA `(.L_x_589) ;  /* 0x0000002000901947 */ /* 0x000fea0003800000 */
[----:B------:R-:W3:Y:S01]  /*a7f0*/  LDCU.64 UR4, c[0x0][0x3b8] ;  /* 0x00007700ff0477ac */ /* 0x000ee20008000a00 */
[----:B0-----:R-:W-:Y:S02]  /*a800*/  IMAD.MOV.U32 R2, RZ, RZ, RZ ;  /* 0x000000ffff027224 */ /* 0x001fe400078e00ff */
[----:B------:R-:W-:Y:S01]  /*a810*/  IMAD.MOV.U32 R6, RZ, RZ, RZ ;  /* 0x000000ffff067224 */ /* 0x000fe200078e00ff */
[----:B---3--:R-:W-:-:S04]  /*a820*/  UISETP.NE.U32.AND UP0, UPT, UR4, URZ, UPT ;  /* 0x000000ff0400728c */ /* 0x008fc8000bf05070 */
        /* <DEDUP_REMOVED lines=10> */
.L_x_592:
        /* <DEDUP_REMOVED lines=20> */
.L_x_591:
[----:B------:R-:W0:Y:S01]  /*aa10*/  LDCU.64 UR4, c[0x0][0x3b8] ;  /* 0x00007700ff0477ac */ /* 0x000e220008000a00 */
[----:B------:R-:W-:Y:S01]  /*aa20*/  BSSY.RECONVERGENT B1, `(.L_x_593) ;  /* 0x0000018000017945 */ /* 0x000fe20003800200 */
[----:B------:R-:W-:Y:S02]  /*aa30*/  IMAD.MOV.U32 R5, RZ, RZ, RZ ;  /* 0x000000ffff057224 */ /* 0x000fe400078e00ff */
[----:B------:R-:W-:Y:S02]  /*aa40*/  IMAD.MOV.U32 R20, RZ, RZ, RZ ;  /* 0x000000ffff147224 */ /* 0x000fe400078e00ff */
[----:B0-----:R-:W-:Y:S02]  /*aa50*/  IMAD.U32 R15, RZ, RZ, UR4 ;  /* 0x00000004ff0f7e24 */ /* 0x001fe4000f8e00ff */
[----:B------:R-:W-:-:S07]  /*aa60*/  IMAD.U32 R16, RZ, RZ, UR5 ;  /* 0x00000005ff107e24 */ /* 0x000fce000f8e00ff */
.L_x_594:
        /* <DEDUP_REMOVED lines=20> */
.L_x_593:
        /* <DEDUP_REMOVED lines=8> */
.L_x_596:
        /* <DEDUP_REMOVED lines=20> */
.L_x_595:
[----:B------:R-:W0:Y:S01]  /*ad70*/  LDCU.64 UR4, c[0x0][0x3b8] ;  /* 0x00007700ff0477ac */ /* 0x000e220008000a00 */
[----:B------:R-:W-:Y:S01]  /*ad80*/  BSSY.RECONVERGENT B1, `(.L_x_597) ;  /* 0x0000018000017945 */ /* 0x000fe20003800200 */
[----:B------:R-:W-:Y:S02]  /*ad90*/  IMAD.MOV.U32 R6, RZ, RZ, RZ ;  /* 0x000000ffff067224 */ /* 0x000fe400078e00ff */
[----:B------:R-:W-:Y:S02]  /*ada0*/  IMAD.MOV.U32 R21, RZ, RZ, RZ ;  /* 0x000000ffff157224 */ /* 0x000fe400078e00ff */
[----:B0-----:R-:W-:Y:S02]  /*adb0*/  IMAD.U32 R19, RZ, RZ, UR4 ;  /* 0x00000004ff137e24 */ /* 0x001fe4000f8e00ff */
[----:B------:R-:W-:-:S07]  /*adc0*/  IMAD.U32 R16, RZ, RZ, UR5 ;  /* 0x00000005ff107e24 */ /* 0x000fce000f8e00ff */
.L_x_598:
        /* <DEDUP_REMOVED lines=20> */
.L_x_597:
        /* <DEDUP_REMOVED lines=8> */
.L_x_600:
        /* <DEDUP_REMOVED lines=20> */
.L_x_599:
[----:B------:R-:W0:Y:S01]  /*b0d0*/  LDCU.64 UR4, c[0x0][0x3b8] ;  /* 0x00007700ff0477ac */ /* 0x000e220008000a00 */
[----:B------:R-:W-:Y:S01]  /*b0e0*/  BSSY.RECONVERGENT B1, `(.L_x_601) ;  /* 0x0000018000017945 */ /* 0x000fe20003800200 */
[----:B------:R-:W-:Y:S02]  /*b0f0*/  IMAD.MOV.U32 R2, RZ, RZ, RZ ;  /* 0x000000ffff027224 */ /* 0x000fe400078e00ff */
[----:B------:R-:W-:Y:S02]  /*b100*/  IMAD.MOV.U32 R21, RZ, RZ, RZ ;  /* 0x000000ffff157224 */ /* 0x000fe400078e00ff */
[----:B0-----:R-:W-:Y:S02]  /*b110*/  IMAD.U32 R19, RZ, RZ, UR4 ;  /* 0x00000004ff137e24 */ /* 0x001fe4000f8e00ff */
[----:B------:R-:W-:-:S07]  /*b120*/  IMAD.U32 R16, RZ, RZ, UR5 ;  /* 0x00000005ff107e24 */ /* 0x000fce000f8e00ff */
.L_x_602:
        /* <DEDUP_REMOVED lines=20> */
.L_x_601:
        /* <DEDUP_REMOVED lines=8> */
.L_x_604:
        /* <DEDUP_REMOVED lines=20> */
.L_x_603:
[----:B------:R-:W0:Y:S01]  /*b430*/  LDCU.64 UR4, c[0x0][0x3b8] ;  /* 0x00007700ff0477ac */ /* 0x000e220008000a00 */
[----:B------:R-:W-:Y:S01]  /*b440*/  BSSY.RECONVERGENT B1, `(.L_x_605) ;  /* 0x0000018000017945 */ /* 0x000fe20003800200 */
[----:B------:R-:W-:Y:S02]  /*b450*/  IMAD.MOV.U32 R5, RZ, RZ, RZ ;  /* 0x000000ffff057224 */ /* 0x000fe400078e00ff */
[----:B------:R-:W-:Y:S02]  /*b460*/  IMAD.MOV.U32 R20, RZ, RZ, RZ ;  /* 0x000000ffff147224 */ /* 0x000fe400078e00ff */
[----:B0-----:R-:W-:Y:S02]  /*b470*/  IMAD.U32 R19, RZ, RZ, UR4 ;  /* 0x00000004ff137e24 */ /* 0x001fe4000f8e00ff */
[----:B------:R-:W-:-:S07]  /*b480*/  IMAD.U32 R16, RZ, RZ, UR5 ;  /* 0x00000005ff107e24 */ /* 0x000fce000f8e00ff */
.L_x_606:
        /* <DEDUP_REMOVED lines=20> */
.L_x_605:
        /* <DEDUP_REMOVED lines=8> */
.L_x_608:
        /* <DEDUP_REMOVED lines=20> */
.L_x_607:
[----:B------:R-:W0:Y:S01]  /*b790*/  LDCU.64 UR4, c[0x0][0x3b8] ;  /* 0x00007700ff0477ac */ /* 0x000e220008000a00 */
[----:B------:R-:W-:Y:S01]  /*b7a0*/  BSSY.RECONVERGENT B1, `(.L_x_609) ;  /* 0x0000018000017945 */ /* 0x000fe20003800200 */
[----:B------:R-:W-:Y:S02]  /*b7b0*/  IMAD.MOV.U32 R6, RZ, RZ, RZ ;  /* 0x000000ffff067224 */ /* 0x000fe400078e00ff */
[----:B------:R-:W-:Y:S02]  /*b7c0*/  IMAD.MOV.U32 R21, RZ, RZ, RZ ;  /* 0x000000ffff157224 */ /* 0x000fe400078e00ff */
[----:B0-----:R-:W-:Y:S02]  /*b7d0*/  IMAD.U32 R19, RZ, RZ, UR4 ;  /* 0x00000004ff137e24 */ /* 0x001fe4000f8e00ff */
[----:B------:R-:W-:-:S07]  /*b7e0*/  IMAD.U32 R16, RZ, RZ, UR5 ;  /* 0x00000005ff107e24 */ /* 0x000fce000f8e00ff */
.L_x_610:
        /* <DEDUP_REMOVED lines=20> */
.L_x_609:
        /* <DEDUP_REMOVED lines=8> */
.L_x_612:
        /* <DEDUP_REMOVED lines=20> */
.L_x_611:
[----:B------:R-:W0:Y:S01]  /*baf0*/  LDCU.64 UR4, c[0x0][0x3b8] ;  /* 0x00007700ff0477ac */ /* 0x000e220008000a00 */
[----:B------:R-:W-:Y:S01]  /*bb00*/  BSSY.RECONVERGENT B1, `(.L_x_613) ;  /* 0x0000018000017945 */ /* 0x000fe20003800200 */
[----:B------:R-:W-:Y:S02]  /*bb10*/  IMAD.MOV.U32 R2, RZ, RZ, RZ ;  /* 0x000000ffff027224 */ /* 0x000fe400078e00ff */
[----:B------:R-:W-:Y:S02]  /*bb20*/  IMAD.MOV.U32 R21, RZ, RZ, RZ ;  /* 0x000000ffff157224 */ /* 0x000fe400078e00ff */
[----:B0-----:R-:W-:Y:S02]  /*bb30*/  IMAD.U32 R19, RZ, RZ, UR4 ;  /* 0x00000004ff137e24 */ /* 0x001fe4000f8e00ff */
[----:B------:R-:W-:-:S07]  /*bb40*/  IMAD.U32 R16, RZ, RZ, UR5 ;  /* 0x00000005ff107e24 */ /* 0x000fce000f8e00ff */
.L_x_614:
        /* <DEDUP_REMOVED lines=20> */
.L_x_613:
        /* <DEDUP_REMOVED lines=8> */
.L_x_616:
        /* <DEDUP_REMOVED lines=20> */
.L_x_615:
[----:B------:R-:W0:Y:S01]  /*be50*/  LDCU.64 UR4, c[0x0][0x3b8] ;  /* 0x00007700ff0477ac */ /* 0x000e220008000a00 */
[----:B------:R-:W-:Y:S01]  /*be60*/  BSSY.RECONVERGENT B1, `(.L_x_617) ;  /* 0x0000018000017945 */ /* 0x000fe20003800200 */
[----:B------:R-:W-:Y:S02]  /*be70*/  IMAD.MOV.U32 R5, RZ, RZ, RZ ;  /* 0x000000ffff057224 */ /* 0x000fe400078e00ff */
[----:B------:R-:W-:Y:S02]  /*be80*/  IMAD.MOV.U32 R20, RZ, RZ, RZ ;  /* 0x000000ffff147224 */ /* 0x000fe400078e00ff */
[----:B0-----:R-:W-:Y:S02]  /*be90*/  IMAD.U32 R19, RZ, RZ, UR4 ;  /* 0x00000004ff137e24 */ /* 0x001fe4000f8e00ff */
[----:B------:R-:W-:-:S07]  /*bea0*/  IMAD.U32 R16, RZ, RZ, UR5 ;  /* 0x00000005ff107e24 */ /* 0x000fce000f8e00ff */
.L_x_618:
        /* <DEDUP_REMOVED lines=20> */
.L_x_617:
        /* <DEDUP_REMOVED lines=8> */
.L_x_620:
        /* <DEDUP_REMOVED lines=20> */
.L_x_619:
[----:B------:R-:W0:Y:S01]  /*c1b0*/  LDCU.64 UR4, c[0x0][0x3b8] ;  /* 0x00007700ff0477ac */ /* 0x000e220008000a00 */
[----:B------:R-:W-:Y:S01]  /*c1c0*/  BSSY.RECONVERGENT B1, `(.L_x_621) ;  /* 0x0000018000017945 */ /* 0x000fe20003800200 */
[----:B------:R-:W-:Y:S02]  /*c1d0*/  IMAD.MOV.U32 R6, RZ, RZ, RZ ;  /* 0x000000ffff067224 */ /* 0x000fe400078e00ff */
[----:B------:R-:W-:Y:S02]  /*c1e0*/  IMAD.MOV.U32 R21, RZ, RZ, RZ ;  /* 0x000000ffff157224 */ /* 0x000fe400078e00ff */
[----:B0-----:R-:W-:Y:S02]  /*c1f0*/  IMAD.U32 R19, RZ, RZ, UR4 ;  /* 0x00000004ff137e24 */ /* 0x001fe4000f8e00ff */
[----:B------:R-:W-:-:S07]  /*c200*/  IMAD.U32 R16, RZ, RZ, UR5 ;  /* 0x00000005ff107e24 */ /* 0x000fce000f8e00ff */
.L_x_622:
        /* <DEDUP_REMOVED lines=20> */
.L_x_621:
        /* <DEDUP_REMOVED lines=8> */
.L_x_624:
        /* <DEDUP_REMOVED lines=20> */
.L_x_623:
[----:B------:R-:W0:Y:S01]  /*c510*/  LDCU.64 UR4, c[0x0][0x3b8] ;  /* 0x00007700ff0477ac */ /* 0x000e220008000a00 */
[----:B------:R-:W-:Y:S01]  /*c520*/  BSSY.RECONVERGENT B1, `(.L_x_625) ;  /* 0x0000018000017945 */ /* 0x000fe20003800200 */
[----:B------:R-:W-:Y:S02]  /*c530*/  IMAD.MOV.U32 R2, RZ, RZ, RZ ;  /* 0x000000ffff027224 */ /* 0x000fe400078e00ff */
[----:B------:R-:W-:Y:S02]  /*c540*/  IMAD.MOV.U32 R21, RZ, RZ, RZ ;  /* 0x000000ffff157224 */ /* 0x000fe400078e00ff */
[----:B0-----:R-:W-:Y:S02]  /*c550*/  IMAD.U32 R19, RZ, RZ, UR4 ;  /* 0x00000004ff137e24 */ /* 0x001fe4000f8e00ff */
[----:B------:R-:W-:-:S07]  /*c560*/  IMAD.U32 R16, RZ, RZ, UR5 ;  /* 0x00000005ff107e24 */ /* 0x000fce000f8e00ff */
.L_x_626:
        /* <DEDUP_REMOVED lines=20> */
.L_x_625:
        /* <DEDUP_REMOVED lines=8> */
.L_x_628:
        /* <DEDUP_REMOVED lines=20> */
.L_x_627:
[----:B------:R-:W0:Y:S01]  /*c870*/  LDCU.64 UR4, c[0x0][0x3b8] ;  /* 0x00007700ff0477ac */ /* 0x000e220008000a00 */
[----:B------:R-:W-:Y:S01]  /*c880*/  BSSY.RECONVERGENT B1, `(.L_x_629) ;  /* 0x0000018000017945 */ /* 0x000fe20003800200 */
[----:B------:R-:W-:Y:S02]  /*c890*/  IMAD.MOV.U32 R20, RZ, RZ, RZ ;  /* 0x000000ffff147224 */ /* 0x000fe400078e00ff */
[----:B------:R-:W-:Y:S02]  /*c8a0*/  IMAD.MOV.U32 R19, RZ, RZ, RZ ;  /* 0x000000ffff137224 */ /* 0x000fe400078e00ff */
[----:B0-----:R-:W-:Y:S02]  /*c8b0*/  IMAD.U32 R16, RZ, RZ, UR4 ;  /* 0x00000004ff107e24 */ /* 0x001fe4000f8e00ff */
[----:B------:R-:W-:-:S07]  /*c8c0*/  IMAD.U32 R15, RZ, RZ, UR5 ;  /* 0x00000005ff0f7e24 */ /* 0x000fce000f8e00ff */
.L_x_630:
        /* <DEDUP_REMOVED lines=20> */
.L_x_629:
[----:B------:R-:W-:-:S07]  /*ca10*/  IMAD.MOV.U32 R2, RZ, RZ, R20 ;  /* 0x000000ffff027224 */ /* 0x000fce00078e0014 */
.L_x_590:
[----:B------:R-:W-:-:S13]  /*ca20*/  ISETP.LT.AND P0, PT, R6, R2, PT ;  /* 0x000000020600720c */ /* 0x000fda0003f01270 */
.L_x_589:
[----:B------:R-:W-:Y:S05]  /*ca30*/  BSYNC.RECONVERGENT B0 ;  /* 0x0000000000007941 */ /* 0x000fea0003800200 */
.L_x_588:
[----:B0-----:R-:W-:Y:S01]  /*ca40*/  VIADD R2, R4, 0x1 ;  /* 0x0000000104027836 */ /* 0x001fe20000000000 */
        /* <DEDUP_REMOVED lines=29> */
.L_x_635:
        /* <DEDUP_REMOVED lines=20> */
.L_x_634:
[----:B------:R-:W0:Y:S01]  /*cd60*/  LDCU.64 UR4, c[0x0][0x3b8] ;  /* 0x00007700ff0477ac */ /* 0x000e220008000a00 */
[----:B------:R-:W-:Y:S01]  /*cd70*/  BSSY.RECONVERGENT B1, `(.L_x_636) ;  /* 0x0000018000017945 */ /* 0x000fe20003800200 */
[----:B------:R-:W-:Y:S02]  /*cd80*/  IMAD.MOV.U32 R10, RZ, RZ, RZ ;  /* 0x000000ffff0a7224 */ /* 0x000fe400078e00ff */
[----:B------:R-:W-:Y:S02]  /*cd90*/  IMAD.MOV.U32 R21, RZ, RZ, RZ ;  /* 0x000000ffff157224 */ /* 0x000fe400078e00ff */
[----:B0-----:R-:W-:Y:S02]  /*cda0*/  IMAD.U32 R15, RZ, RZ, UR4 ;  /* 0x00000004ff0f7e24 */ /* 0x001fe4000f8e00ff */
[----:B------:R-:W-:-:S07]  /*cdb0*/  IMAD.U32 R19, RZ, RZ, UR5 ;  /* 0x00000005ff137e24 */ /* 0x000fce000f8e00ff */
.L_x_637:
        /* <DEDUP_REMOVED lines=20> */
.L_x_636:
        /* <DEDUP_REMOVED lines=8> */
.L_x_639:
        /* <DEDUP_REMOVED lines=20> */
.L_x_638:
[----:B------:R-:W0:Y:S01]  /*d0c0*/  LDCU.64 UR4, c[0x0][0x3b8] ;  /* 0x00007700ff0477ac */ /* 0x000e220008000a00 */
[----:B------:R-:W-:Y:S01]  /*d0d0*/  BSSY.RECONVERGENT B1, `(.L_x_640) ;  /* 0x0000018000017945 */ /* 0x000fe20003800200 */
[----:B------:R-:W-:Y:S02]  /*d0e0*/  IMAD.MOV.U32 R11, RZ, RZ, RZ ;  /* 0x000000ffff0b7224 */ /* 0x000fe400078e00ff */
[----:B------:R-:W-:Y:S02]  /*d0f0*/  IMAD.MOV.U32 R28, RZ, RZ, RZ ;  /* 0x000000ffff1c7224 */ /* 0x000fe400078e00ff */
[----:B0-----:R-:W-:Y:S02]  /*d100*/  IMAD.U32 R19, RZ, RZ, UR4 ;  /* 0x00000004ff137e24 */ /* 0x001fe4000f8e00ff */
[----:B------:R-:W-:-:S07]  /*d110*/  IMAD.U32 R20, RZ, RZ, UR5 ;  /* 0x00000005ff147e24 */ /* 0x000fce000f8e00ff */
.L_x_641:
        /* <DEDUP_REMOVED lines=20> */
.L_x_640:
        /* <DEDUP_REMOVED lines=8> */
.L_x_643:
        /* <DEDUP_REMOVED lines=20> */
.L_x_642:
[----:B------:R-:W0:Y:S01]  /*d420*/  LDCU.64 UR4, c[0x0][0x3b8] ;  /* 0x00007700ff0477ac */ /* 0x000e220008000a00 */
[----:B------:R-:W-:Y:S01]  /*d430*/  BSSY.RECONVERGENT B1, `(.L_x_644) ;  /* 0x0000018000017945 */ /* 0x000fe20003800200 */
[----:B------:R-:W-:Y:S02]  /*d440*/  IMAD.MOV.U32 R4, RZ, RZ, RZ ;  /* 0x000000ffff047224 */ /* 0x000fe400078e00ff */
[----:B------:R-:W-:Y:S02]  /*d450*/  IMAD.MOV.U32 R21, RZ, RZ, RZ ;  /* 0x000000ffff157224 */ /* 0x000fe400078e00ff */
[----:B0-----:R-:W-:Y:S02]  /*d460*/  IMAD.U32 R19, RZ, RZ, UR4 ;  /* 0x00000004ff137e24 */ /* 0x001fe4000f8e00ff */
[----:B------:R-:W-:-:S07]  /*d470*/  IMAD.U32 R20, RZ, RZ, UR5 ;  /* 0x00000005ff147e24 */ /* 0x000fce000f8e00ff */
.L_x_645:
        /* <DEDUP_REMOVED lines=20> */
.L_x_644:
        /* <DEDUP_REMOVED lines=8> */
.L_x_647:
        /* <DEDUP_REMOVED lines=20> */
.L_x_646:
[----:B------:R-:W0:Y:S01]  /*d780*/  LDCU.64 UR4, c[0x0][0x3b8] ;  /* 0x00007700ff0477ac */ /* 0x000e220008000a00 */
[----:B------:R-:W-:Y:S01]  /*d790*/  BSSY.RECONVERGENT B1, `(.L_x_648) ;  /* 0x0000018000017945 */ /* 0x000fe20003800200 */
[----:B------:R-:W-:Y:S02]  /*d7a0*/  IMAD.MOV.U32 R10, RZ, RZ, RZ ;  /* 0x000000ffff0a7224 */ /* 0x000fe400078e00ff */
[----:B------:R-:W-:Y:S02]  /*d7b0*/  IMAD.MOV.U32 R21, RZ, RZ, RZ ;  /* 0x000000ffff157224 */ /* 0x000fe400078e00ff */
[----:B0-----:R-:W-:Y:S02]  /*d7c0*/  IMAD.U32 R19, RZ, RZ, UR4 ;  /* 0x00000004ff137e24 */ /* 0x001fe4000f8e00ff */
[----:B------:R-:W-:-:S07]  /*d7d0*/  IMAD.U32 R20, RZ, RZ, UR5 ;  /* 0x00000005ff147e24 */ /* 0x000fce000f8e00ff */
.L_x_649:
        /* <DEDUP_REMOVED lines=20> */
.L_x_648:
        /* <DEDUP_REMOVED lines=8> */
.L_x_651:
        /* <DEDUP_REMOVED lines=20> */
.L_x_650:
[----:B------:R-:W0:Y:S01]  /*dae0*/  LDCU.64 UR4, c[0x0][0x3b8] ;  /* 0x00007700ff0477ac */ /* 0x000e220008000a00 */
[----:B------:R-:W-:Y:S01]  /*daf0*/  BSSY.RECONVERGENT B1, `(.L_x_652) ;  /* 0x0000018000017945 */ /* 0x000fe20003800200 */
[----:B------:R-:W-:Y:S02]  /*db00*/  IMAD.MOV.U32 R11, RZ, RZ, RZ ;  /* 0x000000ffff0b7224 */ /* 0x000fe400078e00ff */
[----:B------:R-:W-:Y:S02]  /*db10*/  IMAD.MOV.U32 R28, RZ, RZ, RZ ;  /* 0x000000ffff1c7224 */ /* 0x000fe400078e00ff */
[----:B0-----:R-:W-:Y:S02]  /*db20*/  IMAD.U32 R19, RZ, RZ, UR4 ;  /* 0x00000004ff137e24 */ /* 0x001fe4000f8e00ff */
[----:B------:R-:W-:-:S07]  /*db30*/  IMAD.U32 R20, RZ, RZ, UR5 ;  /* 0x00000005ff147e24 */ /* 0x000fce000f8e00ff */
.L_x_653:
        /* <DEDUP_REMOVED lines=20> */
.L_x_652:
        /* <DEDUP_REMOVED lines=8> */
.L_x_655:
        /* <DEDUP_REMOVED lines=20> */
.L_x_654:
[----:B------:R-:W0:Y:S01]  /*de40*/  LDCU.64 UR4, c[0x0][0x3b8] ;  /* 0x00007700ff0477ac */ /* 0x000e220008000a00 */
[----:B------:R-:W-:Y:S01]  /*de50*/  BSSY.RECONVERGENT B1, `(.L_x_656) ;  /* 0x0000018000017945 */ /* 0x000fe20003800200 */
[----:B------:R-:W-:Y:S02]  /*de60*/  IMAD.MOV.U32 R4, RZ, RZ, RZ ;  /* 0x000000ffff047224 */ /* 0x000fe400078e00ff */
[----:B------:R-:W-:Y:S02]  /*de70*/  IMAD.MOV.U32 R21, RZ, RZ, RZ ;  /* 0x000000ffff157224 */ /* 0x000fe400078e00ff */
[----:B0-----:R-:W-:Y:S02]  /*de80*/  IMAD.U32 R19, RZ, RZ, UR4 ;  /* 0x00000004ff137e24 */ /* 0x001fe4000f8e00ff */
[----:B------:R-:W-:-:S07]  /*de90*/  IMAD.U32 R20, RZ, RZ, UR5 ;  /* 0x00000005ff147e24 */ /* 0x000fce000f8e00ff */
.L_x_657:
        /* <DEDUP_REMOVED lines=20> */
.L_x_656:
        /* <DEDUP_REMOVED lines=8> */
.L_x_659:
        /* <DEDUP_REMOVED lines=20> */
.L_x_658:
[----:B------:R-:W0:Y:S01]  /*e1a0*/  LDCU.64 UR4, c[0x0][0x3b8] ;  /* 0x00007700ff0477ac */ /* 0x000e220008000a00 */
[----:B------:R-:W-:Y:S01]  /*e1b0*/  BSSY.RECONVERGENT B1, `(.L_x_660) ;  /* 0x0000018000017945 */ /* 0x000fe20003800200 */
[----:B------:R-:W-:Y:S02]  /*e1c0*/  IMAD.MOV.U32 R10, RZ, RZ, RZ ;  /* 0x000000ffff0a7224 */ /* 0x000fe400078e00ff */
[----:B------:R-:W-:Y:S02]  /*e1d0*/  IMAD.MOV.U32 R21, RZ, RZ, RZ ;  /* 0x000000ffff157224 */ /* 0x000fe400078e00ff */
[----:B0-----:R-:W-:Y:S02]  /*e1e0*/  IMAD.U32 R19, RZ, RZ, UR4 ;  /* 0x00000004ff137e24 */ /* 0x001fe4000f8e00ff */
[----:B------:R-:W-:-:S07]  /*e1f0*/  IMAD.U32 R20, RZ, RZ, UR5 ;  /* 0x00000005ff147e24 */ /* 0x000fce000f8e00ff */
.L_x_661:
        /* <DEDUP_REMOVED lines=20> */
.L_x_660:
        /* <DEDUP_REMOVED lines=8> */
.L_x_663:
        /* <DEDUP_REMOVED lines=20> */
.L_x_662:
[----:B------:R-:W0:Y:S01]  /*e500*/  LDCU.64 UR4, c[0x0][0x3b8] ;  /* 0x00007700ff0477ac */ /* 0x000e220008000a00 */
[----:B------:R-:W-:Y:S01]  /*e510*/  BSSY.RECONVERGENT B1, `(.L_x_664) ;  /* 0x0000018000017945 */ /* 0x000fe20003800200 */
[----:B------:R-:W-:Y:S02]  /*e520*/  IMAD.MOV.U32 R11, RZ, RZ, RZ ;  /* 0x000000ffff0b7224 */ /* 0x000fe400078e00ff */
[----:B------:R-:W-:Y:S02]  /*e530*/  IMAD.MOV.U32 R28, RZ, RZ, RZ ;  /* 0x000000ffff1c7224 */ /* 0x000fe400078e00ff */
[----:B0-----:R-:W-:Y:S02]  /*e540*/  IMAD.U32 R19, RZ, RZ, UR4 ;  /* 0x00000004ff137e24 */ /* 0x001fe4000f8e00ff */
[----:B------:R-:W-:-:S07]  /*e550*/  IMAD.U32 R20, RZ, RZ, UR5 ;  /* 0x00000005ff147e24 */ /* 0x000fce000f8e00ff */
.L_x_665:
        /* <DEDUP_REMOVED lines=20> */
.L_x_664:
        /* <DEDUP_REMOVED lines=8> */
.L_x_667:
        /* <DEDUP_REMOVED lines=20> */
.L_x_666:
[----:B------:R-:W0:Y:S01]  /*e860*/  LDCU.64 UR4, c[0x0][0x3b8] ;  /* 0x00007700ff0477ac */ /* 0x000e220008000a00 */
[----:B------:R-:W-:Y:S01]  /*e870*/  BSSY.RECONVERGENT B1, `(.L_x_668) ;  /* 0x0000018000017945 */ /* 0x000fe20003800200 */
[----:B------:R-:W-:Y:S02]  /*e880*/  IMAD.MOV.U32 R4, RZ, RZ, RZ ;  /* 0x000000ffff047224 */ /* 0x000fe400078e00ff */
[----:B------:R-:W-:Y:S02]  /*e890*/  IMAD.MOV.U32 R21, RZ, RZ, RZ ;  /* 0x000000ffff157224 */ /* 0x000fe400078e00ff */
[----:B0-----:R-:W-:Y:S02]  /*e8a0*/  IMAD.U32 R19, RZ, RZ, UR4 ;  /* 0x00000004ff137e24 */ /* 0x001fe4000f8e00ff */
[----:B------:R-:W-:-:S07]  /*e8b0*/  IMAD.U32 R20, RZ, RZ, UR5 ;  /* 0x00000005ff147e24 */ /* 0x000fce000f8e00ff */
.L_x_669:
        /* <DEDUP_REMOVED lines=20> */
.L_x_668:
        /* <DEDUP_REMOVED lines=8> */
.L_x_671:
        /* <DEDUP_REMOVED lines=20> */
.L_x_670:
[----:B------:R-:W0:Y:S01]  /*ebc0*/  LDCU.64 UR4, c[0x0][0x3b8] ;  /* 0x00007700ff0477ac */ /* 0x000e220008000a00 */
[----:B------:R-:W-:Y:S01]  /*ebd0*/  BSSY.RECONVERGENT B1, `(.L_x_672) ;  /* 0x0000017000017945 */ /* 0x000fe20003800200 */
[----:B------:R-:W-:Y:S01]  /*ebe0*/  CS2R R20, SRZ ;  /* 0x0000000000147805 */ /* 0x000fe2000001ff00 */
[----:B0-----:R-:W-:Y:S02]  /*ebf0*/  IMAD.U32 R15, RZ, RZ, UR4 ;  /* 0x00000004ff0f7e24 */ /* 0x001fe4000f8e00ff */
[----:B------:R-:W-:-:S07]  /*ec00*/  IMAD.U32 R19, RZ, RZ, UR5 ;  /* 0x00000005ff137e24 */ /* 0x000fce000f8e00ff */
.L_x_673:
        /* <DEDUP_REMOVED lines=20> */
.L_x_672:
[----:B------:R-:W-:-:S07]  /*ed50*/  IMAD.MOV.U32 R4, RZ, RZ, R20 ;  /* 0x000000ffff047224 */ /* 0x000fce00078e0014 */
.L_x_633:
[----:B------:R-:W-:-:S13]  /*ed60*/  ISETP.LT.AND P0, PT, R11, R4, PT ;  /* 0x000000040b00720c */ /* 0x000fda0003f01270 */
.L_x_632:
[----:B------:R-:W-:Y:S05]  /*ed70*/  BSYNC.RECONVERGENT B0 ;  /* 0x0000000000007941 */ /* 0x000fea0003800200 */
.L_x_631:
        /* <DEDUP_REMOVED lines=30> */
.L_x_678:
        /* <DEDUP_REMOVED lines=20> */
.L_x_677:
[----:B------:R-:W0:Y:S01]  /*f0a0*/  LDCU.64 UR4, c[0x0][0x3b8] ;  /* 0x00007700ff0477ac */ /* 0x000e220008000a00 */
[----:B------:R-:W-:Y:S01]  /*f0b0*/  BSSY.RECONVERGENT B1, `(.L_x_679) ;  /* 0x0000018000017945 */ /* 0x000fe20003800200 */
[----:B------:R-:W-:Y:S02]  /*f0c0*/  IMAD.MOV.U32 R6, RZ, RZ, RZ ;  /* 0x000000ffff067224 */ /* 0x000fe400078e00ff */
[----:B------:R-:W-:Y:S02]  /*f0d0*/  IMAD.MOV.U32 R21, RZ, RZ, RZ ;  /* 0x000000ffff157224 */ /* 0x000fe400078e00ff */
[----:B0-----:R-:W-:Y:S02]  /*f0e0*/  IMAD.U32 R19, RZ, RZ, UR4 ;  /* 0x00000004ff137e24 */ /* 0x001fe4000f8e00ff */
[----:B------:R-:W-:-:S07]  /*f0f0*/  IMAD.U32 R20, RZ, RZ, UR5 ;  /* 0x00000005ff147e24 */ /* 0x000fce000f8e00ff */
.L_x_680:
        /* <DEDUP_REMOVED lines=20> */
.L_x_679:
        /* <DEDUP_REMOVED lines=8> */
.L_x_682:
        /* <DEDUP_REMOVED lines=20> */
.L_x_681:
[----:B------:R-:W0:Y:S01]  /*f400*/  LDCU.64 UR4, c[0x0][0x3b8] ;  /* 0x00007700ff0477ac */ /* 0x000e220008000a00 */
[----:B------:R-:W-:Y:S01]  /*f410*/  BSSY.RECONVERGENT B1, `(.L_x_683) ;  /* 0x0000018000017945 */ /* 0x000fe20003800200 */
[----:B------:R-:W-:Y:S02]  /*f420*/  IMAD.MOV.U32 R5, RZ, RZ, RZ ;  /* 0x000000ffff057224 */ /* 0x000fe400078e00ff */
[----:B------:R-:W-:Y:S02]  /*f430*/  IMAD.MOV.U32 R28, RZ, RZ, RZ ;  /* 0x000000ffff1c7224 */ /* 0x000fe400078e00ff */
[----:B0-----:R-:W-:Y:S02]  /*f440*/  IMAD.U32 R21, RZ, RZ, UR4 ;  /* 0x00000004ff157e24 */ /* 0x001fe4000f8e00ff */
[----:B------:R-:W-:-:S07]  /*f450*/  IMAD.U32 R20, RZ, RZ, UR5 ;  /* 0x00000005ff147e24 */ /* 0x000fce000f8e00ff */
.L_x_684:
        /* <DEDUP_REMOVED lines=20> */
.L_x_683:
        /* <DEDUP_REMOVED lines=8> */
.L_x_686:
        /* <DEDUP_REMOVED lines=20> */
.L_x_685:
[----:B------:R-:W0:Y:S01]  /*f760*/  LDCU.64 UR4, c[0x0][0x3b8] ;  /* 0x00007700ff0477ac */ /* 0x000e220008000a00 */
[----:B------:R-:W-:Y:S01]  /*f770*/  BSSY.RECONVERGENT B1, `(.L_x_687) ;  /* 0x0000018000017945 */ /* 0x000fe20003800200 */
[----:B------:R-:W-:Y:S02]  /*f780*/  IMAD.MOV.U32 R2, RZ, RZ, RZ ;  /* 0x000000ffff027224 */ /* 0x000fe400078e00ff */
[----:B------:R-:W-:Y:S02]  /*f790*/  IMAD.MOV.U32 R29, RZ, RZ, RZ ;  /* 0x000000ffff1d7224 */ /* 0x000fe400078e00ff */
[----:B0-----:R-:W-:Y:S02]  /*f7a0*/  IMAD.U32 R21, RZ, RZ, UR4 ;  /* 0x00000004ff157e24 */ /* 0x001fe4000f8e00ff */
[----:B------:R-:W-:-:S07]  /*f7b0*/  IMAD.U32 R20, RZ, RZ, UR5 ;  /* 0x00000005ff147e24 */ /* 0x000fce000f8e00ff */
.L_x_688:
        /* <DEDUP_REMOVED lines=20> */
.L_x_687:
        /* <DEDUP_REMOVED lines=8> */
.L_x_690:
        /* <DEDUP_REMOVED lines=20> */
.L_x_689:
[----:B------:R-:W0:Y:S01]  /*fac0*/  LDCU.64 UR4, c[0x0][0x3b8] ;  /* 0x00007700ff0477ac */ /* 0x000e220008000a00 */
[----:B------:R-:W-:Y:S01]  /*fad0*/  BSSY.RECONVERGENT B1, `(.L_x_691) ;  /* 0x0000018000017945 */ /* 0x000fe20003800200 */
[----:B------:R-:W-:Y:S02]  /*fae0*/  IMAD.MOV.U32 R6, RZ, RZ, RZ ;  /* 0x000000ffff067224 */ /* 0x000fe400078e00ff */
[----:B------:R-:W-:Y:S02]  /*faf0*/  IMAD.MOV.U32 R29, RZ, RZ, RZ ;  /* 0x000000ffff1d7224 */ /* 0x000fe400078e00ff */
[----:B0-----:R-:W-:Y:S02]  /*fb00*/  IMAD.U32 R21, RZ, RZ, UR4 ;  /* 0x00000004ff157e24 */ /* 0x001fe4000f8e00ff */
[----:B------:R-:W-:-:S07]  /*fb10*/  IMAD.U32 R20, RZ, RZ, UR5 ;  /* 0x00000005ff147e24 */ /* 0x000fce000f8e00ff */
.L_x_692:
        /* <DEDUP_REMOVED lines=20> */
.L_x_691:
        /* <DEDUP_REMOVED lines=8> */
.L_x_694:
        /* <DEDUP_REMOVED lines=20> */
.L_x_693:
[----:B------:R-:W0:Y:S01]  /*fe20*/  LDCU.64 UR4, c[0x0][0x3b8] ;  /* 0x00007700ff0477ac */ /* 0x000e220008000a00 */
[----:B------:R-:W-:Y:S01]  /*fe30*/  BSSY.RECONVERGENT B1, `(.L_x_695) ;  /* 0x0000018000017945 */ /* 0x000fe20003800200 */
[----:B------:R-:W-:Y:S02]  /*fe40*/  IMAD.MOV.U32 R5, RZ, RZ, RZ ;  /* 0x000000ffff057224 */ /* 0x000fe400078e00ff */
[----:B------:R-:W-:Y:S02]  /*fe50*/  IMAD.MOV.U32 R28, RZ, RZ, RZ ;  /* 0x000000ffff1c7224 */ /* 0x000fe400078e00ff */
[----:B0-----:R-:W-:Y:S02]  /*fe60*/  IMAD.U32 R21, RZ, RZ, UR4 ;  /* 0x00000004ff157e24 */ /* 0x001fe4000f8e00ff */
[----:B------:R-:W-:-:S07]  /*fe70*/  IMAD.U32 R20, RZ, RZ, UR5 ;  /* 0x00000005ff147e24 */ /* 0x000fce000f8e00ff */
.L_x_696:
        /* <DEDUP_REMOVED lines=20> */
.L_x_695:
        /* <DEDUP_REMOVED lines=8> */
.L_x_698:
        /* <DEDUP_REMOVED lines=20> */
.L_x_697:
[----:B------:R-:W0:Y:S01]  /*10180*/  LDCU.64 UR4, c[0x0][0x3b8] ;  /* 0x00007700ff0477ac */ /* 0x000e220008000a00 */
[----:B------:R-:W-:Y:S01]  /*10190*/  BSSY.RECONVERGENT B1, `(.L_x_699) ;  /* 0x0000018000017945 */ /* 0x000fe20003800200 */
[----:B------:R-:W-:Y:S02]  /*101a0*/  IMAD.MOV.U32 R2, RZ, RZ, RZ ;  /* 0x000000ffff027224 */ /* 0x000fe400078e00ff */
[----:B------:R-:W-:Y:S02]  /*101b0*/  IMAD.MOV.U32 R29, RZ, RZ, RZ ;  /* 0x000000ffff1d7224 */ /* 0x000fe400078e00ff */
[----:B0-----:R-:W-:Y:S02]  /*101c0*/  IMAD.U32 R21, RZ, RZ, UR4 ;  /* 0x00000004ff157e24 */ /* 0x001fe4000f8e00ff */
[----:B------:R-:W-:-:S07]  /*101d0*/  IMAD.U32 R20, RZ, RZ, UR5 ;  /* 0x00000005ff147e24 */ /* 0x000fce000f8e00ff */
.L_x_700:
        /* <DEDUP_REMOVED lines=20> */
.L_x_699:
        /* <DEDUP_REMOVED lines=8> */
.L_x_702:
        /* <DEDUP_REMOVED lines=20> */
.L_x_701:
[----:B------:R-:W0:Y:S01]  /*104e0*/  LDCU.64 UR4, c[0x0][0x3b8] ;  /* 0x00007700ff0477ac */ /* 0x000e220008000a00 */
[----:B------:R-:W-:Y:S01]  /*104f0*/  BSSY.RECONVERGENT B1, `(.L_x_703) ;  /* 0x0000018000017945 */ /* 0x000fe20003800200 */
[----:B------:R-:W-:Y:S02]  /*10500*/  IMAD.MOV.U32 R6, RZ, RZ, RZ ;  /* 0x000000ffff067224 */ /* 0x000fe400078e00ff */
[----:B------:R-:W-:Y:S02]  /*10510*/  IMAD.MOV.U32 R29, RZ, RZ, RZ ;  /* 0x000000ffff1d7224 */ /* 0x000fe400078e00ff */
[----:B0-----:R-:W-:Y:S02]  /*10520*/  IMAD.U32 R21, RZ, RZ, UR4 ;  /* 0x00000004ff157e24 */ /* 0x001fe4000f8e00ff */
[----:B------:R-:W-:-:S07]  /*10530*/  IMAD.U32 R20, RZ, RZ, UR5 ;  /* 0x00000005ff147e24 */ /* 0x000fce000f8e00ff */
.L_x_704:
        /* <DEDUP_REMOVED lines=20> */
.L_x_703:
        /* <DEDUP_REMOVED lines=8> */
.L_x_706:
        /* <DEDUP_REMOVED lines=20> */
.L_x_705:
[----:B------:R-:W0:Y:S01]  /*10840*/  LDCU.64 UR4, c[0x0][0x3b8] ;  /* 0x00007700ff0477ac */ /* 0x000e220008000a00 */
[----:B------:R-:W-:Y:S01]  /*10850*/  BSSY.RECONVERGENT B1, `(.L_x_707) ;  /* 0x0000018000017945 */ /* 0x000fe20003800200 */
[----:B------:R-:W-:Y:S02]  /*10860*/  IMAD.MOV.U32 R5, RZ, RZ, RZ ;  /* 0x000000ffff057224 */ /* 0x000fe400078e00ff */
[----:B------:R-:W-:Y:S02]  /*10870*/  IMAD.MOV.U32 R28, RZ, RZ, RZ ;  /* 0x000000ffff1c7224 */ /* 0x000fe400078e00ff */
[----:B0-----:R-:W-:Y:S02]  /*10880*/  IMAD.U32 R21, RZ, RZ, UR4 ;  /* 0x00000004ff157e24 */ /* 0x001fe4000f8e00ff */
[----:B------:R-:W-:-:S07]  /*10890*/  IMAD.U32 R20, RZ, RZ, UR5 ;  /* 0x00000005ff147e24 */ /* 0x000fce000f8e00ff */
.L_x_708:
        /* <DEDUP_REMOVED lines=20> */
.L_x_707:
        /* <DEDUP_REMOVED lines=8> */
.L_x_710:
        /* <DEDUP_REMOVED lines=20> */
.L_x_709:
[----:B------:R-:W0:Y:S01]  /*10ba0*/  LDCU.64 UR4, c[0x0][0x3b8] ;  /* 0x00007700ff0477ac */ /* 0x000e220008000a00 */
[----:B------:R-:W-:Y:S01]  /*10bb0*/  BSSY.RECONVERGENT B1, `(.L_x_711) ;  /* 0x0000018000017945 */ /* 0x000fe20003800200 */
[----:B------:R-:W-:Y:S02]  /*10bc0*/  IMAD.MOV.U32 R2, RZ, RZ, RZ ;  /* 0x000000ffff027224 */ /* 0x000fe400078e00ff */
[----:B------:R-:W-:Y:S02]  /*10bd0*/  IMAD.MOV.U32 R29, RZ, RZ, RZ ;  /* 0x000000ffff1d7224 */ /* 0x000fe400078e00ff */
[----:B0-----:R-:W-:Y:S02]  /*10be0*/  IMAD.U32 R21, RZ, RZ, UR4 ;  /* 0x00000004ff157e24 */ /* 0x001fe4000f8e00ff */
[----:B------:R-:W-:-:S07]  /*10bf0*/  IMAD.U32 R20, RZ, RZ, UR5 ;  /* 0x00000005ff147e24 */ /* 0x000fce000f8e00ff */
.L_x_712:
        /* <DEDUP_REMOVED lines=20> */
.L_x_711:
        /* <DEDUP_REMOVED lines=8> */
.L_x_714:
        /* <DEDUP_REMOVED lines=20> */
.L_x_713:
[----:B------:R-:W0:Y:S01]  /*10f00*/  LDCU.64 UR4, c[0x0][0x3b8] ;  /* 0x00007700ff0477ac */ /* 0x000e220008000a00 */
[----:B------:R-:W-:Y:S01]  /*10f10*/  BSSY.RECONVERGENT B1, `(.L_x_715) ;  /* 0x0000018000017945 */ /* 0x000fe20003800200 */
[----:B------:R-:W-:Y:S02]  /*10f20*/  IMAD.MOV.U32 R28, RZ, RZ, RZ ;  /* 0x000000ffff1c7224 */ /* 0x000fe400078e00ff */
[----:B------:R-:W-:Y:S02]  /*10f30*/  IMAD.MOV.U32 R21, RZ, RZ, RZ ;  /* 0x000000ffff157224 */ /* 0x000fe400078e00ff */
[----:B0-----:R-:W-:Y:S02]  /*10f40*/  IMAD.U32 R19, RZ, RZ, UR4 ;  /* 0x00000004ff137e24 */ /* 0x001fe4000f8e00ff */
[----:B------:R-:W-:-:S07]  /*10f50*/  IMAD.U32 R20, RZ, RZ, UR5 ;  /* 0x00000005ff147e24 */ /* 0x000fce000f8e00ff */
.L_x_716:
        /* <DEDUP_REMOVED lines=20> */
.L_x_715:
[----:B------:R-:W-:-:S07]  /*110a0*/  IMAD.MOV.U32 R2, RZ, RZ, R28 ;  /* 0x000000ffff027224 */ /* 0x000fce00078e001c */
.L_x_676:
[----:B------:R-:W-:-:S13]  /*110b0*/  ISETP.LT.AND P0, PT, R5, R2, PT ;  /* 0x000000020500720c */ /* 0x000fda0003f01270 */
.L_x_675:
[----:B------:R-:W-:Y:S05]  /*110c0*/  BSYNC.RECONVERGENT B0 ;  /* 0x0000000000007941 */ /* 0x000fea0003800200 */
.L_x_674:
        /* <DEDUP_REMOVED lines=30> */
.L_x_721:
        /* <DEDUP_REMOVED lines=20> */
.L_x_720:
[----:B------:R-:W0:Y:S01]  /*113f0*/  LDCU.64 UR4, c[0x0][0x3b8] ;  /* 0x00007700ff0477ac */ /* 0x000e220008000a00 */
[----:B------:R-:W-:Y:S01]  /*11400*/  BSSY.RECONVERGENT B1, `(.L_x_722) ;  /* 0x0000018000017945 */ /* 0x000fe20003800200 */
[----:B------:R-:W-:Y:S02]  /*11410*/  IMAD.MOV.U32 R11, RZ, RZ, RZ ;  /* 0x000000ffff0b7224 */ /* 0x000fe400078e00ff */
[----:B------:R-:W-:Y:S02]  /*11420*/  IMAD.MOV.U32 R28, RZ, RZ, RZ ;  /* 0x000000ffff1c7224 */ /* 0x000fe400078e00ff */
[----:B0-----:R-:W-:Y:S02]  /*11430*/  IMAD.U32 R19, RZ, RZ, UR4 ;  /* 0x00000004ff137e24 */ /* 0x001fe4000f8e00ff */
[----:B------:R-:W-:-:S07]  /*11440*/  IMAD.U32 R21, RZ, RZ, UR5 ;  /* 0x00000005ff157e24 */ /* 0x000fce000f8e00ff */
.L_x_723:
        /* <DEDUP_REMOVED lines=20> */
.L_x_722:
        /* <DEDUP_REMOVED lines=8> */
.L_x_725:
        /* <DEDUP_REMOVED lines=20> */
.L_x_724:
[----:B------:R-:W0:Y:S01]  /*11750*/  LDCU.64 UR4, c[0x0][0x3b8] ;  /* 0x00007700ff0477ac */ /* 0x000e220008000a00 */
[----:B------:R-:W-:Y:S01]  /*11760*/  BSSY.RECONVERGENT B1, `(.L_x_726) ;  /* 0x0000018000017945 */ /* 0x000fe20003800200 */
[----:B------:R-:W-:Y:S02]  /*11770*/  IMAD.MOV.U32 R10, RZ, RZ, RZ ;  /* 0x000000ffff0a7224 */ /* 0x000fe400078e00ff */
[----:B------:R-:W-:Y:S02]  /*11780*/  IMAD.MOV.U32 R29, RZ, RZ, RZ ;  /* 0x000000ffff1d7224 */ /* 0x000fe400078e00ff */
[----:B0-----:R-:W-:Y:S02]  /*11790*/  IMAD.U32 R21, RZ, RZ, UR4 ;  /* 0x00000004ff157e24 */ /* 0x001fe4000f8e00ff */
[----:B------:R-:W-:-:S07]  /*117a0*/  IMAD.U32 R28, RZ, RZ, UR5 ;  /* 0x00000005ff1c7e24 */ /* 0x000fce000f8e00ff */
.L_x_727:
        /* <DEDUP_REMOVED lines=20> */
.L_x_726:
        /* <DEDUP_REMOVED lines=8> */
.L_x_729:
        /* <DEDUP_REMOVED lines=20> */
.L_x_728:
[----:B------:R-:W0:Y:S01]  /*11ab0*/  LDCU.64 UR4, c[0x0][0x3b8] ;  /* 0x00007700ff0477ac */ /* 0x000e220008000a00 */
[----:B------:R-:W-:Y:S01]  /*11ac0*/  BSSY.RECONVERGENT B1, `(.L_x_730) ;  /* 0x0000018000017945 */ /* 0x000fe20003800200 */
[----:B------:R-:W-:Y:S02]  /*11ad0*/  IMAD.MOV.U32 R4, RZ, RZ, RZ ;  /* 0x000000ffff047224 */ /* 0x000fe400078e00ff */
[----:B------:R-:W-:Y:S02]  /*11ae0*/  IMAD.MOV.U32 R29, RZ, RZ, RZ ;  /* 0x000000ffff1d7224 */ /* 0x000fe400078e00ff */
[----:B0-----:R-:W-:Y:S02]  /*11af0*/  IMAD.U32 R21, RZ, RZ, UR4 ;  /* 0x00000004ff157e24 */ /* 0x001fe4000f8e00ff */
[----:B------:R-:W-:-:S07]  /*11b00*/  IMAD.U32 R28, RZ, RZ, UR5 ;  /* 0x00000005ff1c7e24 */ /* 0x000fce000f8e00ff */
.L_x_731:
        /* <DEDUP_REMOVED lines=20> */
.L_x_730:
        /* <DEDUP_REMOVED lines=8> */
.L_x_733:
        /* <DEDUP_REMOVED lines=20> */
.L_x_732:
[----:B------:R-:W0:Y:S01]  /*11e10*/  LDCU.64 UR4, c[0x0][0x3b8] ;  /* 0x00007700ff0477ac */ /* 0x000e220008000a00 */
[----:B------:R-:W-:Y:S01]  /*11e20*/  BSSY.RECONVERGENT B1, `(.L_x_734) ;  /* 0x0000018000017945 */ /* 0x000fe20003800200 */
[----:B------:R-:W-:Y:S02]  /*11e30*/  IMAD.MOV.U32 R11, RZ, RZ, RZ ;  /* 0x000000ffff0b7224 */ /* 0x000fe400078e00ff */
[----:B------:R-:W-:Y:S02]  /*11e40*/  IMAD.MOV.U32 R30, RZ, RZ, RZ ;  /* 0x000000ffff1e7224 */ /* 0x000fe400078e00ff */
[----:B0-----:R-:W-:Y:S02]  /*11e50*/  IMAD.U32 R21, RZ, RZ, UR4 ;  /* 0x00000004ff157e24 */ /* 0x001fe4000f8e00ff */
[----:B------:R-:W-:-:S07]  /*11e60*/  IMAD.U32 R28, RZ, RZ, UR5 ;  /* 0x00000005ff1c7e24 */ /* 0x000fce000f8e00ff */
.L_x_735:
        /* <DEDUP_REMOVED lines=20> */
.L_x_734:
        /* <DEDUP_REMOVED lines=8> */
.L_x_737:
        /* <DEDUP_REMOVED lines=20> */
.L_x_736:
[----:B------:R-:W0:Y:S01]  /*12170*/  LDCU.64 UR4, c[0x0][0x3b8] ;  /* 0x00007700ff0477ac */ /* 0x000e220008000a00 */
[----:B------:R-:W-:Y:S01]  /*12180*/  BSSY.RECONVERGENT B1, `(.L_x_738) ;  /* 0x0000018000017945 */ /* 0x000fe20003800200 */
[----:B------:R-:W-:Y:S02]  /*12190*/  IMAD.MOV.U32 R10, RZ, RZ, RZ ;  /* 0x000000ffff0a7224 */ /* 0x000fe400078e00ff */
[----:B------:R-:W-:Y:S02]  /*121a0*/  IMAD.MOV.U32 R29, RZ, RZ, RZ ;  /* 0x000000ffff1d7224 */ /* 0x000fe400078e00ff */
[----:B0-----:R-:W-:Y:S02]  /*121b0*/  IMAD.U32 R21, RZ, RZ, UR4 ;  /* 0x00000004ff157e24 */ /* 0x001fe4000f8e00ff */
[----:B------:R-:W-:-:S07]  /*121c0*/  IMAD.U32 R28, RZ, RZ, UR5 ;  /* 0x00000005ff1c7e24 */ /* 0x000fce000f8e00ff */
.L_x_739:
        /* <DEDUP_REMOVED lines=20> */
.L_x_738:
        /* <DEDUP_REMOVED lines=8> */
.L_x_741:
        /* <DEDUP_REMOVED lines=20> */
.L_x_740:
[----:B------:R-:W0:Y:S01]  /*124d0*/  LDCU.64 UR4, c[0x0][0x3b8] ;  /* 0x00007700ff0477ac */ /* 0x000e220008000a00 */
[----:B------:R-:W-:Y:S01]  /*124e0*/  BSSY.RECONVERGENT B1, `(.L_x_742) ;  /* 0x0000018000017945 */ /* 0x000fe20003800200 */
[----:B------:R-:W-:Y:S02]  /*124f0*/  IMAD.MOV.U32 R4, RZ, RZ, RZ ;  /* 0x000000ffff047224 */ /* 0x000fe400078e00ff */
[----:B------:R-:W-:Y:S02]  /*12500*/  IMAD.MOV.U32 R29, RZ, RZ, RZ ;  /* 0x000000ffff1d7224 */ /* 0x000fe400078e00ff */
[----:B0-----:R-:W-:Y:S02]  /*12510*/  IMAD.U32 R21, RZ, RZ, UR4 ;  /* 0x00000004ff157e24 */ /* 0x001fe4000f8e00ff */
[----:B------:R-:W-:-:S07]  /*12520*/  IMAD.U32 R28, RZ, RZ, UR5 ;  /* 0x00000005ff1c7e24 */ /* 0x000fce000f8e00ff */
.L_x_743:
        /* <DEDUP_REMOVED lines=20> */
.L_x_742:
        /* <DEDUP_REMOVED lines=8> */
.L_x_745:
        /* <DEDUP_REMOVED lines=20> */
.L_x_744:
[----:B------:R-:W0:Y:S01]  /*12830*/  LDCU.64 UR4, c[0x0][0x3b8] ;  /* 0x00007700ff0477ac */ /* 0x000e220008000a00 */
[----:B------:R-:W-:Y:S01]  /*12840*/  BSSY.RECONVERGENT B1, `(.L_x_746) ;  /* 0x0000018000017945 */ /* 0x000fe20003800200 */
[----:B------:R-:W-:Y:S02]  /*12850*/  IMAD.MOV.U32 R11, RZ, RZ, RZ ;  /* 0x000000ffff0b7224 */ /* 0x000fe400078e00ff */
[----:B------:R-:W-:Y:S02]  /*12860*/  IMAD.MOV.U32 R30, RZ, RZ, RZ ;  /* 0x000000ffff1e7224 */ /* 0x000fe400078e00ff */
[----:B0-----:R-:W-:Y:S02]  /*12870*/  IMAD.U32 R21, RZ, RZ, UR4 ;  /* 0x00000004ff157e24 */ /* 0x001fe4000f8e00ff */
[----:B------:R-:W-:-:S07]  /*12880*/  IMAD.U32 R28, RZ, RZ, UR5 ;  /* 0x00000005ff1c7e24 */ /* 0x000fce000f8e00ff */
.L_x_747:
        /* <DEDUP_REMOVED lines=20> */
.L_x_746:
        /* <DEDUP_REMOVED lines=8> */
.L_x_749:
        /* <DEDUP_REMOVED lines=20> */
.L_x_748:
[----:B------:R-:W0:Y:S01]  /*12b90*/  LDCU.64 UR4, c[0x0][0x3b8] ;  /* 0x00007700ff0477ac */ /* 0x000e220008000a00 */
[----:B------:R-:W-:Y:S01]  /*12ba0*/  BSSY.RECONVERGENT B1, `(.L_x_750) ;  /* 0x0000018000017945 */ /* 0x000fe20003800200 */
[----:B------:R-:W-:Y:S02]  /*12bb0*/  IMAD.MOV.U32 R10, RZ, RZ, RZ ;  /* 0x000000ffff0a7224 */ /* 0x000fe400078e00ff */
[----:B------:R-:W-:Y:S02]  /*12bc0*/  IMAD.MOV.U32 R29, RZ, RZ, RZ ;  /* 0x000000ffff1d7224 */ /* 0x000fe400078e00ff */
[----:B0-----:R-:W-:Y:S02]  /*12bd0*/  IMAD.U32 R21, RZ, RZ, UR4 ;  /* 0x00000004ff157e24 */ /* 0x001fe4000f8e00ff */
[----:B------:R-:W-:-:S07]  /*12be0*/  IMAD.U32 R28, RZ, RZ, UR5 ;  /* 0x00000005ff1c7e24 */ /* 0x000fce000f8e00ff */
.L_x_751:
        /* <DEDUP_REMOVED lines=20> */
.L_x_750:
        /* <DEDUP_REMOVED lines=8> */
.L_x_753:
        /* <DEDUP_REMOVED lines=20> */
.L_x_752:
[----:B------:R-:W0:Y:S01]  /*12ef0*/  LDCU.64 UR4, c[0x0][0x3b8] ;  /* 0x00007700ff0477ac */ /* 0x000e220008000a00 */
[----:B------:R-:W-:Y:S01]  /*12f00*/  BSSY.RECONVERGENT B1, `(.L_x_754) ;  /* 0x0000018000017945 */ /* 0x000fe20003800200 */
[----:B------:R-:W-:Y:S02]  /*12f10*/  IMAD.MOV.U32 R4, RZ, RZ, RZ ;  /* 0x000000ffff047224 */ /* 0x000fe400078e00ff */
[----:B------:R-:W-:Y:S02]  /*12f20*/  IMAD.MOV.U32 R29, RZ, RZ, RZ ;  /* 0x000000ffff1d7224 */ /* 0x000fe400078e00ff */
[----:B0-----:R-:W-:Y:S02]  /*12f30*/  IMAD.U32 R21, RZ, RZ, UR4 ;  /* 0x00000004ff157e24 */ /* 0x001fe4000f8e00ff */
[----:B------:R-:W-:-:S07]  /*12f40*/  IMAD.U32 R28, RZ, RZ, UR5 ;  /* 0x00000005ff1c7e24 */ /* 0x000fce000f8e00ff */
.L_x_755:
        /* <DEDUP_REMOVED lines=20> */
.L_x_754:
        /* <DEDUP_REMOVED lines=8> */
.L_x_757:
        /* <DEDUP_REMOVED lines=20> */
.L_x_756:
[----:B------:R-:W0:Y:S01]  /*13250*/  LDCU.64 UR4, c[0x0][0x3b8] ;  /* 0x00007700ff0477ac */ /* 0x000e220008000a00 */
[----:B------:R-:W-:Y:S01]  /*13260*/  BSSY.RECONVERGENT B1, `(.L_x_758) ;  /* 0x0000018000017945 */ /* 0x000fe20003800200 */
[----:B------:R-:W-:Y:S02]  /*13270*/  IMAD.MOV.U32 R28, RZ, RZ, RZ ;  /* 0x000000ffff1c7224 */ /* 0x000fe400078e00ff */
[----:B------:R-:W-:Y:S02]  /*13280*/  IMAD.MOV.U32 R30, RZ, RZ, RZ ;  /* 0x000000ffff1e7224 */ /* 0x000fe400078e00ff */
[----:B0-----:R-:W-:Y:S02]  /*13290*/  IMAD.U32 R20, RZ, RZ, UR4 ;  /* 0x00000004ff147e24 */ /* 0x001fe4000f8e00ff */
[----:B------:R-:W-:-:S07]  /*132a0*/  IMAD.U32 R21, RZ, RZ, UR5 ;  /* 0x00000005ff157e24 */ /* 0x000fce000f8e00ff */
.L_x_759:
        /* <DEDUP_REMOVED lines=20> */
.L_x_758:
[----:B------:R-:W-:-:S07]  /*133f0*/  IMAD.MOV.U32 R4, RZ, RZ, R28 ;  /* 0x000000ffff047224 */ /* 0x000fce00078e001c */
.L_x_719:
[----:B------:R-:W-:-:S13]  /*13400*/  ISETP.LT.AND P0, PT, R10, R4, PT ;  /* 0x000000040a00720c */ /* 0x000fda0003f01270 */
.L_x_718:
[----:B------:R-:W-:Y:S05]  /*13410*/  BSYNC.RECONVERGENT B0 ;  /* 0x0000000000007941 */ /* 0x000fea0003800200 */
.L_x_717:
        /* <DEDUP_REMOVED lines=30> */
.L_x_764:
        /* <DEDUP_REMOVED lines=20> */
.L_x_763:
[----:B------:R-:W0:Y:S01]  /*13740*/  LDCU.64 UR4, c[0x0][0x3b8] ;  /* 0x00007700ff0477ac */ /* 0x000e220008000a00 */
[----:B------:R-:W-:Y:S01]  /*13750*/  BSSY.RECONVERGENT B1, `(.L_x_765) ;  /* 0x0000018000017945 */ /* 0x000fe20003800200 */
[----:B------:R-:W-:Y:S02]  /*13760*/  IMAD.MOV.U32 R5, RZ, RZ, RZ ;  /* 0x000000ffff057224 */ /* 0x000fe400078e00ff */
[----:B------:R-:W-:Y:S02]  /*13770*/  IMAD.MOV.U32 R30, RZ, RZ, RZ ;  /* 0x000000ffff1e7224 */ /* 0x000fe400078e00ff */
[----:B0-----:R-:W-:Y:S02]  /*13780*/  IMAD.U32 R21, RZ, RZ, UR4 ;  /* 0x00000004ff157e24 */ /* 0x001fe4000f8e00ff */
[----:B------:R-:W-:-:S07]  /*13790*/  IMAD.U32 R28, RZ, RZ, UR5 ;  /* 0x00000005ff1c7e24 */ /* 0x000fce000f8e00ff */
.L_x_766:
        /* <DEDUP_REMOVED lines=20> */
.L_x_765:
        /* <DEDUP_REMOVED lines=8> */
.L_x_768:
        /* <DEDUP_REMOVED lines=20> */
.L_x_767:
[----:B------:R-:W0:Y:S01]  /*13aa0*/  LDCU.64 UR4, c[0x0][0x3b8] ;  /* 0x00007700ff0477ac */ /* 0x000e220008000a00 */
[----:B------:R-:W-:Y:S01]  /*13ab0*/  BSSY.RECONVERGENT B1, `(.L_x_769) ;  /* 0x0000018000017945 */ /* 0x000fe20003800200 */
[----:B------:R-:W-:Y:S02]  /*13ac0*/  IMAD.MOV.U32 R6, RZ, RZ, RZ ;  /* 0x000000ffff067224 */ /* 0x000fe400078e00ff */
[----:B------:R-:W-:Y:S02]  /*13ad0*/  IMAD.MOV.U32 R31, RZ, RZ, RZ ;  /* 0x000000ffff1f7224 */ /* 0x000fe400078e00ff */
[----:B0-----:R-:W-:Y:S02]  /*13ae0*/  IMAD.U32 R29, RZ, RZ, UR4 ;  /* 0x00000004ff1d7e24 */ /* 0x001fe4000f8e00ff */
[----:B------:R-:W-:-:S07]  /*13af0*/  IMAD.U32 R28, RZ, RZ, UR5 ;  /* 0x00000005ff1c7e24 */ /* 0x000fce000f8e00ff */
.L_x_770:
        /* <DEDUP_REMOVED lines=20> */
.L_x_769:
        /* <DEDUP_REMOVED lines=8> */
.L_x_772:
        /* <DEDUP_REMOVED lines=20> */
.L_x_771:
[----:B------:R-:W0:Y:S01]  /*13e00*/  LDCU.64 UR4, c[0x0][0x3b8] ;  /* 0x00007700ff0477ac */ /* 0x000e220008000a00 */
[----:B------:R-:W-:Y:S01]  /*13e10*/  BSSY.RECONVERGENT B1, `(.L_x_773) ;  /* 0x0000018000017945 */ /* 0x000fe20003800200 */
[----:B------:R-:W-:Y:S02]  /*13e20*/  IMAD.MOV.U32 R2, RZ, RZ, RZ ;  /* 0x000000ffff027224 */ /* 0x000fe400078e00ff */
[----:B------:R-:W-:Y:S02]  /*13e30*/  IMAD.MOV.U32 R31, RZ, RZ, RZ ;  /* 0x000000ffff1f7224 */ /* 0x000fe400078e00ff */
[----:B0-----:R-:W-:Y:S02]  /*13e40*/  IMAD.U32 R29, RZ, RZ, UR4 ;  /* 0x00000004ff1d7e24 */ /* 0x001fe4000f8e00ff */
[----:B------:R-:W-:-:S07]  /*13e50*/  IMAD.U32 R28, RZ, RZ, UR5 ;  /* 0x00000005ff1c7e24 */ /* 0x000fce000f8e00ff */
.L_x_774:
        /* <DEDUP_REMOVED lines=20> */
.L_x_773:
        /* <DEDUP_REMOVED lines=8> */
.L_x_776:
        /* <DEDUP_REMOVED lines=20> */
.L_x_775:
[----:B------:R-:W0:Y:S01]  /*14160*/  LDCU.64 UR4, c[0x0][0x3b8] ;  /* 0x00007700ff0477ac */ /* 0x000e220008000a00 */
[----:B------:R-:W-:Y:S01]  /*14170*/  BSSY.RECONVERGENT B1, `(.L_x_777) ;  /* 0x0000018000017945 */ /* 0x000fe20003800200 */
[----:B------:R-:W-:Y:S02]  /*14180*/  IMAD.MOV.U32 R5, RZ, RZ, RZ ;  /* 0x000000ffff057224 */ /* 0x000fe400078e00ff */
[----:B------:R-:W-:Y:S02]  /*14190*/  IMAD.MOV.U32 R30, RZ, RZ, RZ ;  /* 0x000000ffff1e7224 */ /* 0x000fe400078e00ff */
[----:B0-----:R-:W-:Y:S02]  /*141a0*/  IMAD.U32 R29, RZ, RZ, UR4 ;  /* 0x00000004ff1d7e24 */ /* 0x001fe4000f8e00ff */
[----:B------:R-:W-:-:S07]  /*141b0*/  IMAD.U32 R28, RZ, RZ, UR5 ;  /* 0x00000005ff1c7e24 */ /* 0x000fce000f8e00ff */
.L_x_778:
        /* <DEDUP_REMOVED lines=20> */
.L_x_777:
        /* <DEDUP_REMOVED lines=8> */
.L_x_780:
        /* <DEDUP_REMOVED lines=20> */
.L_x_779:
[----:B------:R-:W0:Y:S01]  /*144c0*/  LDCU.64 UR4, c[0x0][0x3b8] ;  /* 0x00007700ff0477ac */ /* 0x000e220008000a00 */
[----:B------:R-:W-:Y:S01]  /*144d0*/  BSSY.RECONVERGENT B1, `(.L_x_781) ;  /* 0x0000018000017945 */ /* 0x000fe20003800200 */
[----:B------:R-:W-:Y:S02]  /*144e0*/  IMAD.MOV.U32 R6, RZ, RZ, RZ ;  /* 0x000000ffff067224 */ /* 0x000fe400078e00ff */
[----:B------:R-:W-:Y:S02]  /*144f0*/  IMAD.MOV.U32 R31, RZ, RZ, RZ ;  /* 0x000000ffff1f7224 */ /* 0x000fe400078e00ff */
[----:B0-----:R-:W-:Y:S02]  /*14500*/  IMAD.U32 R29, RZ, RZ, UR4 ;  /* 0x00000004ff1d7e24 */ /* 0x001fe4000f8e00ff */
[----:B------:R-:W-:-:S07]  /*14510*/  IMAD.U32 R28, RZ, RZ, UR5 ;  /* 0x00000005ff1c7e24 */ /* 0x000fce000f8e00ff */
.L_x_782:
        /* <DEDUP_REMOVED lines=20> */
.L_x_781:
        /* <DEDUP_REMOVED lines=8> */
.L_x_784:
        /* <DEDUP_REMOVED lines=20> */
.L_x_783:
[----:B------:R-:W0:Y:S01]  /*14820*/  LDCU.64 UR4, c[0x0][0x3b8] ;  /* 0x00007700ff0477ac */ /* 0x000e220008000a00 */
[----:B------:R-:W-:Y:S01]  /*14830*/  BSSY.RECONVERGENT B1, `(.L_x_785) ;  /* 0x0000018000017945 */ /* 0x000fe20003800200 */
[----:B------:R-:W-:Y:S02]  /*14840*/  IMAD.MOV.U32 R2, RZ, RZ, RZ ;  /* 0x000000ffff027224 */ /* 0x000fe400078e00ff */
[----:B------:R-:W-:Y:S02]  /*14850*/  IMAD.MOV.U32 R31, RZ, RZ, RZ ;  /* 0x000000ffff1f7224 */ /* 0x000fe400078e00ff */
[----:B0-----:R-:W-:Y:S02]  /*14860*/  IMAD.U32 R29, RZ, RZ, UR4 ;  /* 0x00000004ff1d7e24 */ /* 0x001fe4000f8e00ff */
[----:B------:R-:W-:-:S07]  /*14870*/  IMAD.U32 R28, RZ, RZ, UR5 ;  /* 0x00000005ff1c7e24 */ /* 0x000fce000f8e00ff */
.L_x_786:
        /* <DEDUP_REMOVED lines=20> */
.L_x_785:
        /* <DEDUP_REMOVED lines=8> */
.L_x_788:
        /* <DEDUP_REMOVED lines=20> */
.L_x_787:
[----:B------:R-:W0:Y:S01]  /*14b80*/  LDCU.64 UR4, c[0x0][0x3b8] ;  /* 0x00007700ff0477ac */ /* 0x000e220008000a00 */
[----:B------:R-:W-:Y:S01]  /*14b90*/  BSSY.RECONVERGENT B1, `(.L_x_789) ;  /* 0x0000018000017945 */ /* 0x000fe20003800200 */
[----:B------:R-:W-:Y:S02]  /*14ba0*/  IMAD.MOV.U32 R5, RZ, RZ, RZ ;  /* 0x000000ffff057224 */ /* 0x000fe400078e00ff */
[----:B------:R-:W-:Y:S02]  /*14bb0*/  IMAD.MOV.U32 R30, RZ, RZ, RZ ;  /* 0x000000ffff1e7224 */ /* 0x000fe400078e00ff */
[----:B0-----:R-:W-:Y:S02]  /*14bc0*/  IMAD.U32 R29, RZ, RZ, UR4 ;  /* 0x00000004ff1d7e24 */ /* 0x001fe4000f8e00ff */
[----:B------:R-:W-:-:S07]  /*14bd0*/  IMAD.U32 R28, RZ, RZ, UR5 ;  /* 0x00000005ff1c7e24 */ /* 0x000fce000f8e00ff */
.L_x_790:
        /* <DEDUP_REMOVED lines=20> */
.L_x_789:
        /* <DEDUP_REMOVED lines=8> */
.L_x_792:
        /* <DEDUP_REMOVED lines=20> */
.L_x_791:
[----:B------:R-:W0:Y:S01]  /*14ee0*/  LDCU.64 UR4, c[0x0][0x3b8] ;  /* 0x00007700ff0477ac */ /* 0x000e220008000a00 */
[----:B------:R-:W-:Y:S01]  /*14ef0*/  BSSY.RECONVERGENT B1, `(.L_x_793) ;  /* 0x0000018000017945 */ /* 0x000fe20003800200 */
[----:B------:R-:W-:Y:S02]  /*14f00*/  IMAD.MOV.U32 R6, RZ, RZ, RZ ;  /* 0x000000ffff067224 */ /* 0x000fe400078e00ff */
[----:B------:R-:W-:Y:S02]  /*14f10*/  IMAD.MOV.U32 R31, RZ, RZ, RZ ;  /* 0x000000ffff1f7224 */ /* 0x000fe400078e00ff */
[----:B0-----:R-:W-:Y:S02]  /*14f20*/  IMAD.U32 R29, RZ, RZ, UR4 ;  /* 0x00000004ff1d7e24 */ /* 0x001fe4000f8e00ff */
[----:B------:R-:W-:-:S07]  /*14f30*/  IMAD.U32 R28, RZ, RZ, UR5 ;  /* 0x00000005ff1c7e24 */ /* 0x000fce000f8e00ff */
.L_x_794:
        /* <DEDUP_REMOVED lines=20> */
.L_x_793:
        /* <DEDUP_REMOVED lines=8> */
.L_x_796:
        /* <DEDUP_REMOVED lines=20> */
.L_x_795:
[----:B------:R-:W0:Y:S01]  /*15240*/  LDCU.64 UR4, c[0x0][0x3b8] ;  /* 0x00007700ff0477ac */ /* 0x000e220008000a00 */
[----:B------:R-:W-:Y:S01]  /*15250*/  BSSY.RECONVERGENT B1, `(.L_x_797) ;  /* 0x0000018000017945 */ /* 0x000fe20003800200 */
[----:B------:R-:W-:Y:S02]  /*15260*/  IMAD.MOV.U32 R2, RZ, RZ, RZ ;  /* 0x000000ffff027224 */ /* 0x000fe400078e00ff */
[----:B------:R-:W-:Y:S02]  /*15270*/  IMAD.MOV.U32 R31, RZ, RZ, RZ ;  /* 0x000000ffff1f7224 */ /* 0x000fe400078e00ff */
[----:B0-----:R-:W-:Y:S02]  /*15280*/  IMAD.U32 R29, RZ, RZ, UR4 ;  /* 0x00000004ff1d7e24 */ /* 0x001fe4000f8e00ff */
[----:B------:R-:W-:-:S07]  /*15290*/  IMAD.U32 R28, RZ, RZ, UR5 ;  /* 0x00000005ff1c7e24 */ /* 0x000fce000f8e00ff */
.L_x_798:
        /* <DEDUP_REMOVED lines=20> */
.L_x_797:
        /* <DEDUP_REMOVED lines=8> */
.L_x_800:
        /* <DEDUP_REMOVED lines=20> */
.L_x_799:
[----:B------:R-:W0:Y:S01]  /*155a0*/  LDCU.64 UR4, c[0x0][0x3b8] ;  /* 0x00007700ff0477ac */ /* 0x000e220008000a00 */
[----:B------:R-:W-:Y:S01]  /*155b0*/  BSSY.RECONVERGENT B1, `(.L_x_801) ;  /* 0x0000018000017945 */ /* 0x000fe20003800200 */
[----:B------:R-:W-:Y:S02]  /*155c0*/  IMAD.MOV.U32 R30, RZ, RZ, RZ ;  /* 0x000000ffff1e7224 */ /* 0x000fe400078e00ff */
[----:B------:R-:W-:Y:S02]  /*155d0*/  IMAD.MOV.U32 R29, RZ, RZ, RZ ;  /* 0x000000ffff1d7224 */ /* 0x000fe400078e00ff */
[----:B0-----:R-:W-:Y:S02]  /*155e0*/  IMAD.U32 R28, RZ, RZ, UR4 ;  /* 0x00000004ff1c7e24 */ /* 0x001fe4000f8e00ff */
[----:B------:R-:W-:-:S07]  /*155f0*/  IMAD.U32 R21, RZ, RZ, UR5 ;  /* 0x00000005ff157e24 */ /* 0x000fce000f8e00ff */
.L_x_802:
        /* <DEDUP_REMOVED lines=20> */
.L_x_801:
[----:B------:R-:W-:-:S07]  /*15740*/  IMAD.MOV.U32 R2, RZ, RZ, R30 ;  /* 0x000000ffff027224 */ /* 0x000fce00078e001e */
.L_x_762:
[----:B------:R-:W-:-:S13]  /*15750*/  ISETP.LT.AND P0, PT, R6, R2, PT ;  /* 0x000000020600720c */ /* 0x000fda0003f01270 */
.L_x_761:
[----:B------:R-:W-:Y:S05]  /*15760*/  BSYNC.RECONVERGENT B0 ;  /* 0x0000000000007941 */ /* 0x000fea0003800200 */
.L_x_760:
        /* <DEDUP_REMOVED lines=30> */
.L_x_807:
        /* <DEDUP_REMOVED lines=20> */
.L_x_806:
[----:B------:R-:W0:Y:S01]  /*15a90*/  LDCU.64 UR4, c[0x0][0x3b8] ;  /* 0x00007700ff0477ac */ /* 0x000e220008000a00 */
[----:B------:R-:W-:Y:S01]  /*15aa0*/  BSSY.RECONVERGENT B1, `(.L_x_808) ;  /* 0x0000018000017945 */ /* 0x000fe20003800200 */
[----:B------:R-:W-:Y:S02]  /*15ab0*/  IMAD.MOV.U32 R10, RZ, RZ, RZ ;  /* 0x000000ffff0a7224 */ /* 0x000fe400078e00ff */
[----:B------:R-:W-:Y:S02]  /*15ac0*/  IMAD.MOV.U32 R31, RZ, RZ, RZ ;  /* 0x000000ffff1f7224 */ /* 0x000fe400078e00ff */
[----:B0-----:R-:W-:Y:S02]  /*15ad0*/  IMAD.U32 R29, RZ, RZ, UR4 ;  /* 0x00000004ff1d7e24 */ /* 0x001fe4000f8e00ff */
[----:B------:R-:W-:-:S07]  /*15ae0*/  IMAD.U32 R28, RZ, RZ, UR5 ;  /* 0x00000005ff1c7e24 */ /* 0x000fce000f8e00ff */
.L_x_809:
        /* <DEDUP_REMOVED lines=20> */
.L_x_808:
        /* <DEDUP_REMOVED lines=8> */
.L_x_811:
        /* <DEDUP_REMOVED lines=20> */
.L_x_810:
[----:B------:R-:W0:Y:S01]  /*15df0*/  LDCU.64 UR4, c[0x0][0x3b8] ;  /* 0x00007700ff0477ac */ /* 0x000e220008000a00 */
[----:B------:R-:W-:Y:S01]  /*15e00*/  BSSY.RECONVERGENT B1, `(.L_x_812) ;  /* 0x0000018000017945 */ /* 0x000fe20003800200 */
[----:B------:R-:W-:Y:S02]  /*15e10*/  IMAD.MOV.U32 R11, RZ, RZ, RZ ;  /* 0x000000ffff0b7224 */ /* 0x000fe400078e00ff */
[----:B------:R-:W-:Y:S02]  /*15e20*/  IMAD.MOV.U32 R32, RZ, RZ, RZ ;  /* 0x000000ffff207224 */ /* 0x000fe400078e00ff */
[----:B0-----:R-:W-:Y:S02]  /*15e30*/  IMAD.U32 R30, RZ, RZ, UR4 ;  /* 0x00000004ff1e7e24 */ /* 0x001fe4000f8e00ff */
[----:B------:R-:W-:-:S07]  /*15e40*/  IMAD.U32 R29, RZ, RZ, UR5 ;  /* 0x00000005ff1d7e24 */ /* 0x000fce000f8e00ff */
.L_x_813:
        /* <DEDUP_REMOVED lines=20> */
.L_x_812:
        /* <DEDUP_REMOVED lines=8> */
.L_x_815:
        /* <DEDUP_REMOVED lines=20> */
.L_x_814:
[----:B------:R-:W0:Y:S01]  /*16150*/  LDCU.64 UR4, c[0x0][0x3b8] ;  /* 0x00007700ff0477ac */ /* 0x000e220008000a00 */
[----:B------:R-:W-:Y:S01]  /*16160*/  BSSY.RECONVERGENT B1, `(.L_x_816) ;  /* 0x0000018000017945 */ /* 0x000fe20003800200 */
[----:B------:R-:W-:Y:S02]  /*16170*/  IMAD.MOV.U32 R4, RZ, RZ, RZ ;  /* 0x000000ffff047224 */ /* 0x000fe400078e00ff */
[----:B------:R-:W-:Y:S02]  /*16180*/  IMAD.MOV.U32 R31, RZ, RZ, RZ ;  /* 0x000000ffff1f7224 */ /* 0x000fe400078e00ff */
[----:B0-----:R-:W-:Y:S02]  /*16190*/  IMAD.U32 R30, RZ, RZ, UR4 ;  /* 0x00000004ff1e7e24 */ /* 0x001fe4000f8e00ff */
[----:B------:R-:W-:-:S07]  /*161a0*/  IMAD.U32 R29, RZ, RZ, UR5 ;  /* 0x00000005ff1d7e24 */ /* 0x000fce000f8e00ff */
.L_x_817:
        /* <DEDUP_REMOVED lines=20> */
.L_x_816:
        /* <DEDUP_REMOVED lines=8> */
.L_x_819:
        /* <DEDUP_REMOVED lines=20> */
.L_x_818:
[----:B------:R-:W0:Y:S01]  /*164b0*/  LDCU.64 UR4, c[0x0][0x3b8] ;  /* 0x00007700ff0477ac */ /* 0x000e220008000a00 */
[----:B------:R-:W-:Y:S01]  /*164c0*/  BSSY.RECONVERGENT B1, `(.L_x_820) ;  /* 0x0000018000017945 */ /* 0x000fe20003800200 */
[----:B------:R-:W-:Y:S02]  /*164d0*/  IMAD.MOV.U32 R10, RZ, RZ, RZ ;  /* 0x000000ffff0a7224 */ /* 0x000fe400078e00ff */
[----:B------:R-:W-:Y:S02]  /*164e0*/  IMAD.MOV.U32 R31, RZ, RZ, RZ ;  /* 0x000000ffff1f7224 */ /* 0x000fe400078e00ff */
[----:B0-----:R-:W-:Y:S02]  /*164f0*/  IMAD.U32 R30, RZ, RZ, UR4 ;  /* 0x00000004ff1e7e24 */ /* 0x001fe4000f8e00ff */
[----:B------:R-:W-:-:S07]  /*16500*/  IMAD.U32 R29, RZ, RZ, UR5 ;  /* 0x00000005ff1d7e24 */ /* 0x000fce000f8e00ff */
.L_x_821:
        /* <DEDUP_REMOVED lines=20> */
.L_x_820:
        /* <DEDUP_REMOVED lines=8> */
.L_x_823:
        /* <DEDUP_REMOVED lines=20> */
.L_x_822:
[----:B------:R-:W0:Y:S01]  /*16810*/  LDCU.64 UR4, c[0x0][0x3b8] ;  /* 0x00007700ff0477ac */ /* 0x000e220008000a00 */
[----:B------:R-:W-:Y:S01]  /*16820*/  BSSY.RECONVERGENT B1, `(.L_x_824) ;  /* 0x0000018000017945 */ /* 0x000fe20003800200 */
[----:B------:R-:W-:Y:S02]  /*16830*/  IMAD.MOV.U32 R11, RZ, RZ, RZ ;  /* 0x000000ffff0b7224 */ /* 0x000fe400078e00ff */
[----:B------:R-:W-:Y:S02]  /*16840*/  IMAD.MOV.U32 R32, RZ, RZ, RZ ;  /* 0x000000ffff207224 */ /* 0x000fe400078e00ff */
[----:B0-----:R-:W-:Y:S02]  /*16850*/  IMAD.U32 R30, RZ, RZ, UR4 ;  /* 0x00000004ff1e7e24 */ /* 0x001fe4000f8e00ff */
[----:B------:R-:W-:-:S07]  /*16860*/  IMAD.U32 R29, RZ, RZ, UR5 ;  /* 0x00000005ff1d7e24 */ /* 0x000fce000f8e00ff */
.L_x_825:
        /* <DEDUP_REMOVED lines=20> */
.L_x_824:
        /* <DEDUP_REMOVED lines=8> */
.L_x_827:
        /* <DEDUP_REMOVED lines=20> */
.L_x_826:
[----:B------:R-:W0:Y:S01]  /*16b70*/  LDCU.64 UR4, c[0x0][0x3b8] ;  /* 0x00007700ff0477ac */ /* 0x000e220008000a00 */
[----:B------:R-:W-:Y:S01]  /*16b80*/  BSSY.RECONVERGENT B1, `(.L_x_828) ;  /* 0x0000018000017945 */ /* 0x000fe20003800200 */
[----:B------:R-:W-:Y:S02]  /*16b90*/  IMAD.MOV.U32 R4, RZ, RZ, RZ ;  /* 0x000000ffff047224 */ /* 0x000fe400078e00ff */
[----:B------:R-:W-:Y:S02]  /*16ba0*/  IMAD.MOV.U32 R31, RZ, RZ, RZ ;  /* 0x000000ffff1f7224 */ /* 0x000fe400078e00ff */
[----:B0-----:R-:W-:Y:S02]  /*16bb0*/  IMAD.U32 R30, RZ, RZ, UR4 ;  /* 0x00000004ff1e7e24 */ /* 0x001fe4000f8e00ff */
[----:B------:R-:W-:-:S07]  /*16bc0*/  IMAD.U32 R29, RZ, RZ, UR5 ;  /* 0x00000005ff1d7e24 */ /* 0x000fce000f8e00ff */
.L_x_829:
        /* <DEDUP_REMOVED lines=20> */
.L_x_828:
        /* <DEDUP_REMOVED lines=8> */
.L_x_831:
        /* <DEDUP_REMOVED lines=20> */
.L_x_830:
[----:B------:R-:W0:Y:S01]  /*16ed0*/  LDCU.64 UR4, c[0x0][0x3b8] ;  /* 0x00007700ff0477ac */ /* 0x000e220008000a00 */
[----:B------:R-:W-:Y:S01]  /*16ee0*/  BSSY.RECONVERGENT B1, `(.L_x_832) ;  /* 0x0000018000017945 */ /* 0x000fe20003800200 */
[----:B------:R-:W-:Y:S02]  /*16ef0*/  IMAD.MOV.U32 R10, RZ, RZ, RZ ;  /* 0x000000ffff0a7224 */ /* 0x000fe400078e00ff */
[----:B------:R-:W-:Y:S02]  /*16f00*/  IMAD.MOV.U32 R31, RZ, RZ, RZ ;  /* 0x000000ffff1f7224 */ /* 0x000fe400078e00ff */
[----:B0-----:R-:W-:Y:S02]  /*16f10*/  IMAD.U32 R30, RZ, RZ, UR4 ;  /* 0x00000004ff1e7e24 */ /* 0x001fe4000f8e00ff */
[----:B------:R-:W-:-:S07]  /*16f20*/  IMAD.U32 R29, RZ, RZ, UR5 ;  /* 0x00000005ff1d7e24 */ /* 0x000fce000f8e00ff */
.L_x_833:
        /* <DEDUP_REMOVED lines=20> */
.L_x_832:
        /* <DEDUP_REMOVED lines=8> */
.L_x_835:
        /* <DEDUP_REMOVED lines=20> */
.L_x_834:
[----:B------:R-:W0:Y:S01]  /*17230*/  LDCU.64 UR4, c[0x0][0x3b8] ;  /* 0x00007700ff0477ac */ /* 0x000e220008000a00 */
[----:B------:R-:W-:Y:S01]  /*17240*/  BSSY.RECONVERGENT B1, `(.L_x_836) ;  /* 0x0000018000017945 */ /* 0x000fe20003800200 */
[----:B------:R-:W-:Y:S02]  /*17250*/  IMAD.MOV.U32 R11, RZ, RZ, RZ ;  /* 0x000000ffff0b7224 */ /* 0x000fe400078e00ff */
[----:B------:R-:W-:Y:S02]  /*17260*/  IMAD.MOV.U32 R32, RZ, RZ, RZ ;  /* 0x000000ffff207224 */ /* 0x000fe400078e00ff */
[----:B0-----:R-:W-:Y:S02]  /*17270*/  IMAD.U32 R30, RZ, RZ, UR4 ;  /* 0x00000004ff1e7e24 */ /* 0x001fe4000f8e00ff */
[----:B------:R-:W-:-:S07]  /*17280*/  IMAD.U32 R29, RZ, RZ, UR5 ;  /* 0x00000005ff1d7e24 */ /* 0x000fce000f8e00ff */
.L_x_837:
        /* <DEDUP_REMOVED lines=20> */
.L_x_836:
        /* <DEDUP_REMOVED lines=8> */
.L_x_839:
        /* <DEDUP_REMOVED lines=20> */
.L_x_838:
[----:B------:R-:W0:Y:S01]  /*17590*/  LDCU.64 UR4, c[0x0][0x3b8] ;  /* 0x00007700ff0477ac */ /* 0x000e220008000a00 */
[----:B------:R-:W-:Y:S01]  /*175a0*/  BSSY.RECONVERGENT B1, `(.L_x_840) ;  /* 0x0000018000017945 */ /* 0x000fe20003800200 */
[----:B------:R-:W-:Y:S02]  /*175b0*/  IMAD.MOV.U32 R4, RZ, RZ, RZ ;  /* 0x000000ffff047224 */ /* 0x000fe400078e00ff */
[----:B------:R-:W-:Y:S02]  /*175c0*/  IMAD.MOV.U32 R31, RZ, RZ, RZ ;  /* 0x000000ffff1f7224 */ /* 0x000fe400078e00ff */
[----:B0-----:R-:W-:Y:S02]  /*175d0*/  IMAD.U32 R30, RZ, RZ, UR4 ;  /* 0x00000004ff1e7e24 */ /* 0x001fe4000f8e00ff */
[----:B------:R-:W-:-:S07]  /*175e0*/  IMAD.U32 R29, RZ, RZ, UR5 ;  /* 0x00000005ff1d7e24 */ /* 0x000fce000f8e00ff */
.L_x_841:
        /* <DEDUP_REMOVED lines=20> */
.L_x_840:
        /* <DEDUP_REMOVED lines=8> */
.L_x_843:
        /* <DEDUP_REMOVED lines=20> */
.L_x_842:
[----:B------:R-:W0:Y:S01]  /*178f0*/  LDCU.64 UR4, c[0x0][0x3b8] ;  /* 0x00007700ff0477ac */ /* 0x000e220008000a00 */
[----:B------:R-:W-:Y:S01]  /*17900*/  BSSY.RECONVERGENT B1, `(.L_x_844) ;  /* 0x0000017000017945 */ /* 0x000fe20003800200 */
[----:B------:R-:W-:Y:S01]  /*17910*/  CS2R R30, SRZ ;  /* 0x00000000001e7805 */ /* 0x000fe2000001ff00 */
[----:B0-----:R-:W-:Y:S02]  /*17920*/  IMAD.U32 R29, RZ, RZ, UR4 ;  /* 0x00000004ff1d7e24 */ /* 0x001fe4000f8e00ff */
[----:B------:R-:W-:-:S07]  /*17930*/  IMAD.U32 R28, RZ, RZ, UR5 ;  /* 0x00000005ff1c7e24 */ /* 0x000fce000f8e00ff */
.L_x_845:
        /* <DEDUP_REMOVED lines=20> */
.L_x_844:
[----:B------:R-:W-:-:S07]  /*17a80*/  IMAD.MOV.U32 R4, RZ, RZ, R31 ;  /* 0x000000ffff047224 */ /* 0x000fce00078e001f */
.L_x_805:
[----:B------:R-:W-:-:S13]  /*17a90*/  ISETP.LT.AND P0, PT, R11, R4, PT ;  /* 0x000000040b00720c */ /* 0x000fda0003f01270 */
.L_x_804:
[----:B------:R-:W-:Y:S05]  /*17aa0*/  BSYNC.RECONVERGENT B0 ;  /* 0x0000000000007941 */ /* 0x000fea0003800200 */
.L_x_803:
[----:B------:R-:W-:Y:S01]  /*17ab0*/  VIADD R8, R2, 0x1 ;  /* 0x0000000102087836 */ /* 0x000fe20000000000 */
[----:B------:R-:W-:Y:S01]  /*17ac0*/  BSSY.RECONVERGENT B0, `(.L_x_846) ;  /* 0x0000232000007945 */ /* 0x000fe20003800200 */
[----:B------:R-:W-:Y:S01]  /*17ad0*/  @!P0 IMAD.MOV R8, RZ, RZ, R2 ;  /* 0x000000ffff088224 */ /* 0x000fe200078e0202 */
[----:B-12---:R-:W-:Y:S01]  /*17ae0*/  SEL R11, R24, R25, P0 ;  /* 0x00000019180b7207 */ /* 0x006fe20000000000 */
[----:B------:R-:W-:Y:S02]  /*17af0*/  VIADD R19, R5, 0x1 ;  /* 0x0000000105137836 */ /* 0x000fe40000000000 */
[----:B------:R-:W-:Y:S01]  /*17b00*/  @P0 IMAD.MOV R19, RZ, RZ, R5 ;  /* 0x000000ffff130224 */ /* 0x000fe200078e0205 */
[C---:B------:R-:W-:Y:S01]  /*17b10*/  ISETP.GE.AND P1, PT, R8.reuse, R27, PT ;  /* 0x0000001b0800720c */ /* 0x040fe20003f26270 */
[--C-:B0-----:R-:W-:Y:S02]  /*17b20*/  @P0 IMAD R4, R8, 0x4, R18.reuse ;  /* 0x0000000408040824 */ /* 0x101fe400078e0212 */
        /* <DEDUP_REMOVED lines=22> */
.L_x_850:
        /* <DEDUP_REMOVED lines=20> */
.L_x_849:
[----:B------:R-:W0:Y:S01]  /*17dd0*/  LDCU.64 UR4, c[0x0][0x3b8] ;  /* 0x00007700ff0477ac */ /* 0x000e220008000a00 */
[----:B------:R-:W-:Y:S01]  /*17de0*/  BSSY.RECONVERGENT B1, `(.L_x_851) ;  /* 0x0000018000017945 */ /* 0x000fe20003800200 */
[----:B------:R-:W-:Y:S02]  /*17df0*/  IMAD.MOV.U32 R10, RZ, RZ, RZ ;  /* 0x000000ffff0a7224 */ /* 0x000fe400078e00ff */
[----:B------:R-:W-:Y:S02]  /*17e00*/  IMAD.MOV.U32 R31, RZ, RZ, RZ ;  /* 0x000000ffff1f7224 */ /* 0x000fe400078e00ff */
[----:B0-----:R-:W-:Y:S02]  /*17e10*/  IMAD.U32 R29, RZ, RZ, UR4 ;  /* 0x00000004ff1d7e24 */ /* 0x001fe4000f8e00ff */
[----:B------:R-:W-:-:S07]  /*17e20*/  IMAD.U32 R30, RZ, RZ, UR5 ;  /* 0x00000005ff1e7e24 */ /* 0x000fce000f8e00ff */
.L_x_852:
        /* <DEDUP_REMOVED lines=20> */
.L_x_851:
        /* <DEDUP_REMOVED lines=8> */
.L_x_854:
        /* <DEDUP_REMOVED lines=9> */
[----:B------:R-:W-:Y:S02]  /*18080*/  @!P1 IADD3 R2, P2, PT, R33, 0x1, RZ ;  /* 0x0000000121029810 */ /* 0x000fe40007f5e0ff */
[----:B------:R-:W-:Y:S02]  /*18090*/  @!P1 IADD3 R21, P0, PT, R29, R20, RZ ;  /* 0x000000141d159210 */ /* 0x000fe40007f1e0ff */
[----:B------:R-:W-:Y:S01]  /*180a0*/  @!P1 LOP3.LUT R20, RZ, R28, RZ, 0x33, !PT ;  /* 0x0000001cff149212 */ /* 0x000fe200078e33ff */
[----:B------:R-:W-:Y:S02]  /*180b0*/  @!P1 IMAD.X R31, RZ, RZ, R32, P2 ;  /* 0x000000ffff1f9224 */ /* 0x000fe400010e0620 */
[----:B------:R-:W-:Y:S02]  /*180c0*/  IMAD.MOV.U32 R29, RZ, RZ, R21 ;  /* 0x000000ffff1d7224 */ /* 0x000fe400078e0015 */
[----:B------:R-:W-:Y:S01]  /*180d0*/  @!P1 IMAD.X R28, R30, 0x1, R20, P0 ;  /* 0x000000011e1c9824 */ /* 0x000fe200000e0614 */
[----:B------:R-:W-:-:S03]  /*180e0*/  ISETP.NE.U32.AND P0, PT, R21, RZ, PT ;  /* 0x000000ff1500720c */ /* 0x000fc60003f05070 */
[----:B------:R-:W-:Y:S01]  /*180f0*/  IMAD.MOV.U32 R30, RZ, RZ, R28 ;  /* 0x000000ffff1e7224 */ /* 0x000fe200078e001c */
[----:B------:R-:W-:-:S13]  /*18100*/  ISETP.NE.AND.EX P0, PT, R28, RZ, PT, P0 ;  /* 0x000000ff1c00720c */ /* 0x000fda0003f05300 */
[----:B------:R-:W-:Y:S05]  /*18110*/  @P0 BRA `(.L_x_854) ;  /* 0xfffffffc00b40947 */ /* 0x000fea000383ffff */
[----:B------:R-:W-:Y:S05]  /*18120*/  BSYNC.RECONVERGENT B1 ;  /* 0x0000000000017941 */ /* 0x000fea0003800200 */
.L_x_853:
[----:B------:R-:W0:Y:S01]  /*18130*/  LDCU.64 UR4, c[0x0][0x3b8] ;  /* 0x00007700ff0477ac */ /* 0x000e220008000a00 */
[----:B------:R-:W-:Y:S01]  /*18140*/  BSSY.RECONVERGENT B1, `(.L_x_855) ;  /* 0x0000018000017945 */ /* 0x000fe20003800200 */
[----:B------:R-:W-:Y:S02]  /*18150*/  IMAD.MOV.U32 R9, RZ, RZ, RZ ;  /* 0x000000ffff097224 */ /* 0x000fe400078e00ff */
[----:B------:R-:W-:Y:S02]  /*18160*/  IMAD.MOV.U32 R32, RZ, RZ, RZ ;  /* 0x000000ffff207224 */ /* 0x000fe400078e00ff */
[----:B0-----:R-:W-:Y:S02]  /*18170*/  IMAD.U32 R29, RZ, RZ, UR4 ;  /* 0x00000004ff1d7e24 */ /* 0x001fe4000f8e00ff */
[----:B------:R-:W-:-:S07]  /*18180*/  IMAD.U32 R30, RZ, RZ, UR5 ;  /* 0x00000005ff1e7e24 */ /* 0x000fce000f8e00ff */
.L_x_856:
        /* <DEDUP_REMOVED lines=20> */
.L_x_855:
        /* <DEDUP_REMOVED lines=8> */
.L_x_858:
        /* <DEDUP_REMOVED lines=20> */
.L_x_857:
[----:B------:R-:W0:Y:S01]  /*18490*/  LDCU.64 UR4, c[0x0][0x3b8] ;  /* 0x00007700ff0477ac */ /* 0x000e220008000a00 */
[----:B------:R-:W-:Y:S01]  /*184a0*/  BSSY.RECONVERGENT B1, `(.L_x_859) ;  /* 0x0000018000017945 */ /* 0x000fe20003800200 */
[----:B------:R-:W-:Y:S02]  /*184b0*/  IMAD.MOV.U32 R2, RZ, RZ, RZ ;  /* 0x000000ffff027224 */ /* 0x000fe400078e00ff */
[----:B------:R-:W-:Y:S02]  /*184c0*/  IMAD.MOV.U32 R31, RZ, RZ, RZ ;  /* 0x000000ffff1f7224 */ /* 0x000fe400078e00ff */
[----:B0-----:R-:W-:Y:S02]  /*184d0*/  IMAD.U32 R29, RZ, RZ, UR4 ;  /* 0x00000004ff1d7e24 */ /* 0x001fe4000f8e00ff */
[----:B------:R-:W-:-:S07]  /*184e0*/  IMAD.U32 R30, RZ, RZ, UR5 ;  /* 0x00000005ff1e7e24 */ /* 0x000fce000f8e00ff */
.L_x_860:
        /* <DEDUP_REMOVED lines=20> */
.L_x_859:
        /* <DEDUP_REMOVED lines=8> */
.L_x_862:
        /* <DEDUP_REMOVED lines=20> */
.L_x_861:
[----:B------:R-:W0:Y:S01]  /*187f0*/  LDCU.64 UR4, c[0x0][0x3b8] ;  /* 0x00007700ff0477ac */ /* 0x000e220008000a00 */
[----:B------:R-:W-:Y:S01]  /*18800*/  BSSY.RECONVERGENT B1, `(.L_x_863) ;  /* 0x0000018000017945 */ /* 0x000fe20003800200 */
[----:B------:R-:W-:Y:S02]  /*18810*/  IMAD.MOV.U32 R10, RZ, RZ, RZ ;  /* 0x000000ffff0a7224 */ /* 0x000fe400078e00ff */
[----:B------:R-:W-:Y:S02]  /*18820*/  IMAD.MOV.U32 R31, RZ, RZ, RZ ;  /* 0x000000ffff1f7224 */ /* 0x000fe400078e00ff */
[----:B0-----:R-:W-:Y:S02]  /*18830*/  IMAD.U32 R29, RZ, RZ, UR4 ;  /* 0x00000004ff1d7e24 */ /* 0x001fe4000f8e00ff */
[----:B------:R-:W-:-:S07]  /*18840*/  IMAD.U32 R30, RZ, RZ, UR5 ;  /* 0x00000005ff1e7e24 */ /* 0x000fce000f8e00ff */
.L_x_864:
        /* <DEDUP_REMOVED lines=20> */
.L_x_863:
        /* <DEDUP_REMOVED lines=8> */
.L_x_866:
        /* <DEDUP_REMOVED lines=20> */
.L_x_865:
[----:B------:R-:W0:Y:S01]  /*18b50*/  LDCU.64 UR4, c[0x0][0x3b8] ;  /* 0x00007700ff0477ac */ /* 0x000e220008000a00 */
[----:B------:R-:W-:Y:S01]  /*18b60*/  BSSY.RECONVERGENT B1, `(.L_x_867) ;  /* 0x0000018000017945 */ /* 0x000fe20003800200 */
[----:B------:R-:W-:Y:S02]  /*18b70*/  IMAD.MOV.U32 R9, RZ, RZ, RZ ;  /* 0x000000ffff097224 */ /* 0x000fe400078e00ff */
[----:B------:R-:W-:Y:S02]  /*18b80*/  IMAD.MOV.U32 R32, RZ, RZ, RZ ;  /* 0x000000ffff207224 */ /* 0x000fe400078e00ff */
[----:B0-----:R-:W-:Y:S02]  /*18b90*/  IMAD.U32 R29, RZ, RZ, UR4 ;  /* 0x00000004ff1d7e24 */ /* 0x001fe4000f8e00ff */
[----:B------:R-:W-:-:S07]  /*18ba0*/  IMAD.U32 R30, RZ, RZ, UR5 ;  /* 0x00000005ff1e7e24 */ /* 0x000fce000f8e00ff */
.L_x_868:
        /* <DEDUP_REMOVED lines=20> */
.L_x_867:
        /* <DEDUP_REMOVED lines=8> */
.L_x_870:
        /* <DEDUP_REMOVED lines=20> */
.L_x_869:
[----:B------:R-:W0:Y:S01]  /*18eb0*/  LDCU.64 UR4, c[0x0][0x3b8] ;  /* 0x00007700ff0477ac */ /* 0x000e220008000a00 */
[----:B------:R-:W-:Y:S01]  /*18ec0*/  BSSY.RECONVERGENT B1, `(.L_x_871) ;  /* 0x0000018000017945 */ /* 0x000fe20003800200 */
[----:B------:R-:W-:Y:S02]  /*18ed0*/  IMAD.MOV.U32 R2, RZ, RZ, RZ ;  /* 0x000000ffff027224 */ /* 0x000fe400078e00ff */
[----:B------:R-:W-:Y:S02]  /*18ee0*/  IMAD.MOV.U32 R31, RZ, RZ, RZ ;  /* 0x000000ffff1f7224 */ /* 0x000fe400078e00ff */
[----:B0-----:R-:W-:Y:S02]  /*18ef0*/  IMAD.U32 R29, RZ, RZ, UR4 ;  /* 0x00000004ff1d7e24 */ /* 0x001fe4000f8e00ff */
[----:B------:R-:W-:-:S07]  /*18f00*/  IMAD.U32 R30, RZ, RZ, UR5 ;  /* 0x00000005ff1e7e24 */ /* 0x000fce000f8e00ff */
.L_x_872:
        /* <DEDUP_REMOVED lines=20> */
.L_x_871:
        /* <DEDUP_REMOVED lines=8> */
.L_x_874:
        /* <DEDUP_REMOVED lines=20> */
.L_x_873:
[----:B------:R-:W0:Y:S01]  /*19210*/  LDCU.64 UR4, c[0x0][0x3b8] ;  /* 0x00007700ff0477ac */ /* 0x000e220008000a00 */
[----:B------:R-:W-:Y:S01]  /*19220*/  BSSY.RECONVERGENT B1, `(.L_x_875) ;  /* 0x0000018000017945 */ /* 0x000fe20003800200 */
[----:B------:R-:W-:Y:S02]  /*19230*/  IMAD.MOV.U32 R10, RZ, RZ, RZ ;  /* 0x000000ffff0a7224 */ /* 0x000fe400078e00ff */
[----:B------:R-:W-:Y:S02]  /*19240*/  IMAD.MOV.U32 R31, RZ, RZ, RZ ;  /* 0x000000ffff1f7224 */ /* 0x000fe400078e00ff */
[----:B0-----:R-:W-:Y:S02]  /*19250*/  IMAD.U32 R29, RZ, RZ, UR4 ;  /* 0x00000004ff1d7e24 */ /* 0x001fe4000f8e00ff */
[----:B------:R-:W-:-:S07]  /*19260*/  IMAD.U32 R30, RZ, RZ, UR5 ;  /* 0x00000005ff1e7e24 */ /* 0x000fce000f8e00ff */
.L_x_876:
        /* <DEDUP_REMOVED lines=20> */
.L_x_875:
        /* <DEDUP_REMOVED lines=8> */
.L_x_878:
        /* <DEDUP_REMOVED lines=20> */
.L_x_877:
[----:B------:R-:W0:Y:S01]  /*19570*/  LDCU.64 UR4, c[0x0][0x3b8] ;  /* 0x00007700ff0477ac */ /* 0x000e220008000a00 */
[----:B------:R-:W-:Y:S01]  /*19580*/  BSSY.RECONVERGENT B1, `(.L_x_879) ;  /* 0x0000018000017945 */ /* 0x000fe20003800200 */
[----:B------:R-:W-:Y:S02]  /*19590*/  IMAD.MOV.U32 R9, RZ, RZ, RZ ;  /* 0x000000ffff097224 */ /* 0x000fe400078e00ff */
[----:B------:R-:W-:Y:S02]  /*195a0*/  IMAD.MOV.U32 R32, RZ, RZ, RZ ;  /* 0x000000ffff207224 */ /* 0x000fe400078e00ff */
[----:B0-----:R-:W-:Y:S02]  /*195b0*/  IMAD.U32 R29, RZ, RZ, UR4 ;  /* 0x00000004ff1d7e24 */ /* 0x001fe4000f8e00ff */
[----:B------:R-:W-:-:S07]  /*195c0*/  IMAD.U32 R30, RZ, RZ, UR5 ;  /* 0x00000005ff1e7e24 */ /* 0x000fce000f8e00ff */
.L_x_880:
        /* <DEDUP_REMOVED lines=20> */
.L_x_879:
        /* <DEDUP_REMOVED lines=8> */
.L_x_882:
        /* <DEDUP_REMOVED lines=20> */
.L_x_881:
[----:B------:R-:W0:Y:S01]  /*198d0*/  LDCU.64 UR4, c[0x0][0x3b8] ;  /* 0x00007700ff0477ac */ /* 0x000e220008000a00 */
[----:B------:R-:W-:Y:S01]  /*198e0*/  BSSY.RECONVERGENT B1, `(.L_x_883) ;  /* 0x0000018000017945 */ /* 0x000fe20003800200 */
[----:B------:R-:W-:Y:S02]  /*198f0*/  IMAD.MOV.U32 R2, RZ, RZ, RZ ;  /* 0x000000ffff027224 */ /* 0x000fe400078e00ff */
[----:B------:R-:W-:Y:S02]  /*19900*/  IMAD.MOV.U32 R31, RZ, RZ, RZ ;  /* 0x000000ffff1f7224 */ /* 0x000fe400078e00ff */
[----:B0-----:R-:W-:Y:S02]  /*19910*/  IMAD.U32 R29, RZ, RZ, UR4 ;  /* 0x00000004ff1d7e24 */ /* 0x001fe4000f8e00ff */
[----:B------:R-:W-:-:S07]  /*19920*/  IMAD.U32 R30, RZ, RZ, UR5 ;  /* 0x00000005ff1e7e24 */ /* 0x000fce000f8e00ff */
.L_x_884:
        /* <DEDUP_REMOVED lines=20> */
.L_x_883:
        /* <DEDUP_REMOVED lines=8> */
.L_x_886:
        /* <DEDUP_REMOVED lines=20> */
.L_x_885:
[----:B------:R-:W0:Y:S01]  /*19c30*/  LDCU.64 UR4, c[0x0][0x3b8] ;  /* 0x00007700ff0477ac */ /* 0x000e220008000a00 */
[----:B------:R-:W-:Y:S01]  /*19c40*/  BSSY.RECONVERGENT B1, `(.L_x_887) ;  /* 0x0000017000017945 */ /* 0x000fe20003800200 */
[----:B------:R-:W-:Y:S01]  /*19c50*/  CS2R R30, SRZ ;  /* 0x00000000001e7805 */ /* 0x000fe2000001ff00 */
[----:B0-----:R-:W-:Y:S02]  /*19c60*/  IMAD.U32 R29, RZ, RZ, UR4 ;  /* 0x00000004ff1d7e24 */ /* 0x001fe4000f8e00ff */
[----:B------:R-:W-:-:S07]  /*19c70*/  IMAD.U32 R28, RZ, RZ, UR5 ;  /* 0x00000005ff1c7e24 */ /* 0x000fce000f8e00ff */
.L_x_888:
        /* <DEDUP_REMOVED lines=20> */
.L_x_887:
[----:B------:R-:W-:-:S07]  /*19dc0*/  IMAD.MOV.U32 R2, RZ, RZ, R31 ;  /* 0x000000ffff027224 */ /* 0x000fce00078e001f */
.L_x_848:
[----:B------:R-:W-:-:S13]  /*19dd0*/  ISETP.LT.AND P0, PT, R9, R2, PT ;  /* 0x000000020900720c */ /* 0x000fda0003f01270 */
.L_x_847:
[----:B------:R-:W-:Y:S05]  /*19de0*/  BSYNC.RECONVERGENT B0 ;  /* 0x0000000000007941 */ /* 0x000fea0003800200 */
.L_x_846:
        /* <DEDUP_REMOVED lines=30> */
.L_x_893:
        /* <DEDUP_REMOVED lines=20> */
.L_x_892:
[----:B------:R-:W0:Y:S01]  /*1a110*/  LDCU.64 UR4, c[0x0][0x3b8] ;  /* 0x00007700ff0477ac */ /* 0x000e220008000a00 */
[----:B------:R-:W-:Y:S01]  /*1a120*/  BSSY.RECONVERGENT B1, `(.L_x_894) ;  /* 0x0000018000017945 */ /* 0x000fe20003800200 */
[----:B------:R-:W-:Y:S02]  /*1a130*/  IMAD.MOV.U32 R8, RZ, RZ, RZ ;  /* 0x000000ffff087224 */ /* 0x000fe400078e00ff */
[----:B------:R-:W-:Y:S02]  /*1a140*/  IMAD.MOV.U32 R31, RZ, RZ, RZ ;  /* 0x000000ffff1f7224 */ /* 0x000fe400078e00ff */
[----:B0-----:R-:W-:Y:S02]  /*1a150*/  IMAD.U32 R30, RZ, RZ, UR4 ;  /* 0x00000004ff1e7e24 */ /* 0x001fe4000f8e00ff */
[----:B------:R-:W-:-:S07]  /*1a160*/  IMAD.U32 R29, RZ, RZ, UR5 ;  /* 0x00000005ff1d7e24 */ /* 0x000fce000f8e00ff */
.L_x_895:
        /* <DEDUP_REMOVED lines=20> */
.L_x_894:
        /* <DEDUP_REMOVED lines=8> */
.L_x_897:
        /* <DEDUP_REMOVED lines=20> */
.L_x_896:
[----:B------:R-:W0:Y:S01]  /*1a470*/  LDCU.64 UR4, c[0x0][0x3b8] ;  /* 0x00007700ff0477ac */ /* 0x000e220008000a00 */
[----:B------:R-:W-:Y:S01]  /*1a480*/  BSSY.RECONVERGENT B1, `(.L_x_898) ;  /* 0x0000018000017945 */ /* 0x000fe20003800200 */
[----:B------:R-:W-:Y:S02]  /*1a490*/  IMAD.MOV.U32 R20, RZ, RZ, RZ ;  /* 0x000000ffff147224 */ /* 0x000fe400078e00ff */
[----:B------:R-:W-:Y:S02]  /*1a4a0*/  IMAD.MOV.U32 R33, RZ, RZ, RZ ;  /* 0x000000ffff217224 */ /* 0x000fe400078e00ff */
[----:B0-----:R-:W-:Y:S02]  /*1a4b0*/  IMAD.U32 R30, RZ, RZ, UR4 ;  /* 0x00000004ff1e7e24 */ /* 0x001fe4000f8e00ff */
[----:B------:R-:W-:-:S07]  /*1a4c0*/  IMAD.U32 R31, RZ, RZ, UR5 ;  /* 0x00000005ff1f7e24 */ /* 0x000fce000f8e00ff */
.L_x_899:
        /* <DEDUP_REMOVED lines=20> */
.L_x_898:
        /* <DEDUP_REMOVED lines=8> */
.L_x_901:
        /* <DEDUP_REMOVED lines=20> */
.L_x_900:
[----:B------:R-:W0:Y:S01]  /*1a7d0*/  LDCU.64 UR4, c[0x0][0x3b8] ;  /* 0x00007700ff0477ac */ /* 0x000e220008000a00 */
[----:B------:R-:W-:Y:S01]  /*1a7e0*/  BSSY.RECONVERGENT B1, `(.L_x_902) ;  /* 0x0000018000017945 */ /* 0x000fe20003800200 */
[----:B------:R-:W-:Y:S02]  /*1a7f0*/  IMAD.MOV.U32 R19, RZ, RZ, RZ ;  /* 0x000000ffff137224 */ /* 0x000fe400078e00ff */
[----:B------:R-:W-:Y:S02]  /*1a800*/  IMAD.MOV.U32 R32, RZ, RZ, RZ ;  /* 0x000000ffff207224 */ /* 0x000fe400078e00ff */
[----:B0-----:R-:W-:Y:S02]  /*1a810*/  IMAD.U32 R30, RZ, RZ, UR4 ;  /* 0x00000004ff1e7e24 */ /* 0x001fe4000f8e00ff */
[----:B------:R-:W-:-:S07]  /*1a820*/  IMAD.U32 R31, RZ, RZ, UR5 ;  /* 0x00000005ff1f7e24 */ /* 0x000fce000f8e00ff */
.L_x_903:
        /* <DEDUP_REMOVED lines=20> */
.L_x_902:
        /* <DEDUP_REMOVED lines=8> */
.L_x_905:
        /* <DEDUP_REMOVED lines=20> */
.L_x_904:
[----:B------:R-:W0:Y:S01]  /*1ab30*/  LDCU.64 UR4, c[0x0][0x3b8] ;  /* 0x00007700ff0477ac */ /* 0x000e220008000a00 */
[----:B------:R-:W-:Y:S01]  /*1ab40*/  BSSY.RECONVERGENT B1, `(.L_x_906) ;  /* 0x0000018000017945 */ /* 0x000fe20003800200 */
[----:B------:R-:W-:Y:S02]  /*1ab50*/  IMAD.MOV.U32 R8, RZ, RZ, RZ ;  /* 0x000000ffff087224 */ /* 0x000fe400078e00ff */
[----:B------:R-:W-:Y:S02]  /*1ab60*/  IMAD.MOV.U32 R33, RZ, RZ, RZ ;  /* 0x000000ffff217224 */ /* 0x000fe400078e00ff */
[----:B0-----:R-:W-:Y:S02]  /*1ab70*/  IMAD.U32 R30, RZ, RZ, UR4 ;  /* 0x00000004ff1e7e24 */ /* 0x001fe4000f8e00ff */
[----:B------:R-:W-:-:S07]  /*1ab80*/  IMAD.U32 R31, RZ, RZ, UR5 ;  /* 0x00000005ff1f7e24 */ /* 0x000fce000f8e00ff */
.L_x_907:
        /* <DEDUP_REMOVED lines=20> */
.L_x_906:
        /* <DEDUP_REMOVED lines=8> */
.L_x_909:
        /* <DEDUP_REMOVED lines=20> */
.L_x_908:
[----:B------:R-:W0:Y:S01]  /*1ae90*/  LDCU.64 UR4, c[0x0][0x3b8] ;  /* 0x00007700ff0477ac */ /* 0x000e220008000a00 */
[----:B------:R-:W-:Y:S01]  /*1aea0*/  BSSY.RECONVERGENT B1, `(.L_x_910) ;  /* 0x0000018000017945 */ /* 0x000fe20003800200 */
[----:B------:R-:W-:Y:S02]  /*1aeb0*/  IMAD.MOV.U32 R20, RZ, RZ, RZ ;  /* 0x000000ffff147224 */ /* 0x000fe400078e00ff */
[----:B------:R-:W-:Y:S02]  /*1aec0*/  IMAD.MOV.U32 R33, RZ, RZ, RZ ;  /* 0x000000ffff217224 */ /* 0x000fe400078e00ff */
[----:B0-----:R-:W-:Y:S02]  /*1aed0*/  IMAD.U32 R30, RZ, RZ, UR4 ;  /* 0x00000004ff1e7e24 */ /* 0x001fe4000f8e00ff */
[----:B------:R-:W-:-:S07]  /*1aee0*/  IMAD.U32 R31, RZ, RZ, UR5 ;  /* 0x00000005ff1f7e24 */ /* 0x000fce000f8e00ff */
.L_x_911:
        /* <DEDUP_REMOVED lines=20> */
.L_x_910:
        /* <DEDUP_REMOVED lines=8> */
.L_x_913:
        /* <DEDUP_REMOVED lines=20> */
.L_x_912:
[----:B------:R-:W0:Y:S01]  /*1b1f0*/  LDCU.64 UR4, c[0x0][0x3b8] ;  /* 0x00007700ff0477ac */ /* 0x000e220008000a00 */
[----:B------:R-:W-:Y:S01]  /*1b200*/  BSSY.RECONVERGENT B1, `(.L_x_914) ;  /* 0x0000018000017945 */ /* 0x000fe20003800200 */
[----:B------:R-:W-:Y:S02]  /*1b210*/  IMAD.MOV.U32 R19, RZ, RZ, RZ ;  /* 0x000000ffff137224 */ /* 0x000fe400078e00ff */
[----:B------:R-:W-:Y:S02]  /*1b220*/  IMAD.MOV.U32 R32, RZ, RZ, RZ ;  /* 0x000000ffff207224 */ /* 0x000fe400078e00ff */
[----:B0-----:R-:W-:Y:S02]  /*1b230*/  IMAD.U32 R30, RZ, RZ, UR4 ;  /* 0x00000004ff1e7e24 */ /* 0x001fe4000f8e00ff */
[----:B------:R-:W-:-:S07]  /*1b240*/  IMAD.U32 R31, RZ, RZ, UR5 ;  /* 0x00000005ff1f7e24 */ /* 0x000fce000f8e00ff */
.L_x_915:
        /* <DEDUP_REMOVED lines=20> */
.L_x_914:
        /* <DEDUP_REMOVED lines=8> */
.L_x_917:
        /* <DEDUP_REMOVED lines=20> */
.L_x_916:
[----:B------:R-:W0:Y:S01]  /*1b550*/  LDCU.64 UR4, c[0x0][0x3b8] ;  /* 0x00007700ff0477ac */ /* 0x000e220008000a00 */
[----:B------:R-:W-:Y:S01]  /*1b560*/  BSSY.RECONVERGENT B1, `(.L_x_918) ;  /* 0x0000018000017945 */ /* 0x000fe20003800200 */
[----:B------:R-:W-:Y:S02]  /*1b570*/  IMAD.MOV.U32 R8, RZ, RZ, RZ ;  /* 0x000000ffff087224 */ /* 0x000fe400078e00ff */
[----:B------:R-:W-:Y:S02]  /*1b580*/  IMAD.MOV.U32 R33, RZ, RZ, RZ ;  /* 0x000000ffff217224 */ /* 0x000fe400078e00ff */
[----:B0-----:R-:W-:Y:S02]  /*1b590*/  IMAD.U32 R30, RZ, RZ, UR4 ;  /* 0x00000004ff1e7e24 */ /* 0x001fe4000f8e00ff */
[----:B------:R-:W-:-:S07]  /*1b5a0*/  IMAD.U32 R31, RZ, RZ, UR5 ;  /* 0x00000005ff1f7e24 */ /* 0x000fce000f8e00ff */
.L_x_919:
        /* <DEDUP_REMOVED lines=20> */
.L_x_918:
        /* <DEDUP_REMOVED lines=8> */
.L_x_921:
        /* <DEDUP_REMOVED lines=20> */
.L_x_920:
[----:B------:R-:W0:Y:S01]  /*1b8b0*/  LDCU.64 UR4, c[0x0][0x3b8] ;  /* 0x00007700ff0477ac */ /* 0x000e220008000a00 */
[----:B------:R-:W-:Y:S01]  /*1b8c0*/  BSSY.RECONVERGENT B1, `(.L_x_922) ;  /* 0x0000018000017945 */ /* 0x000fe20003800200 */
[----:B------:R-:W-:Y:S02]  /*1b8d0*/  IMAD.MOV.U32 R20, RZ, RZ, RZ ;  /* 0x000000ffff147224 */ /* 0x000fe400078e00ff */
[----:B------:R-:W-:Y:S02]  /*1b8e0*/  IMAD.MOV.U32 R33, RZ, RZ, RZ ;  /* 0x000000ffff217224 */ /* 0x000fe400078e00ff */
[----:B0-----:R-:W-:Y:S02]  /*1b8f0*/  IMAD.U32 R30, RZ, RZ, UR4 ;  /* 0x00000004ff1e7e24 */ /* 0x001fe4000f8e00ff */
[----:B------:R-:W-:-:S07]  /*1b900*/  IMAD.U32 R31, RZ, RZ, UR5 ;  /* 0x00000005ff1f7e24 */ /* 0x000fce000f8e00ff */
.L_x_923:
        /* <DEDUP_REMOVED lines=20> */
.L_x_922:
        /* <DEDUP_REMOVED lines=8> */
.L_x_925:
        /* <DEDUP_REMOVED lines=20> */
.L_x_924:
[----:B------:R-:W0:Y:S01]  /*1bc10*/  LDCU.64 UR4, c[0x0][0x3b8] ;  /* 0x00007700ff0477ac */ /* 0x000e220008000a00 */
[----:B------:R-:W-:Y:S01]  /*1bc20*/  BSSY.RECONVERGENT B1, `(.L_x_926) ;  /* 0x0000018000017945 */ /* 0x000fe20003800200 */
[----:B------:R-:W-:Y:S02]  /*1bc30*/  IMAD.MOV.U32 R19, RZ, RZ, RZ ;  /* 0x000000ffff137224 */ /* 0x000fe400078e00ff */
[----:B------:R-:W-:Y:S02]  /*1bc40*/  IMAD.MOV.U32 R32, RZ, RZ, RZ ;  /* 0x000000ffff207224 */ /* 0x000fe400078e00ff */
[----:B0-----:R-:W-:Y:S02]  /*1bc50*/  IMAD.U32 R30, RZ, RZ, UR4 ;  /* 0x00000004ff1e7e24 */ /* 0x001fe4000f8e00ff */
[----:B------:R-:W-:-:S07]  /*1bc60*/  IMAD.U32 R31, RZ, RZ, UR5 ;  /* 0x00000005ff1f7e24 */ /* 0x000fce000f8e00ff */
.L_x_927:
        /* <DEDUP_REMOVED lines=20> */
.L_x_926:
        /* <DEDUP_REMOVED lines=8> */
.L_x_929:
        /* <DEDUP_REMOVED lines=20> */
.L_x_928:
[----:B------:R-:W0:Y:S01]  /*1bf70*/  LDCU.64 UR4, c[0x0][0x3b8] ;  /* 0x00007700ff0477ac */ /* 0x000e220008000a00 */
[----:B------:R-:W-:Y:S01]  /*1bf80*/  BSSY.RECONVERGENT B1, `(.L_x_930) ;  /* 0x0000018000017945 */ /* 0x000fe20003800200 */
[----:B------:R-:W-:Y:S02]  /*1bf90*/  IMAD.MOV.U32 R32, RZ, RZ, RZ ;  /* 0x000000ffff207224 */ /* 0x000fe400078e00ff */
[----:B------:R-:W-:Y:S02]  /*1bfa0*/  IMAD.MOV.U32 R31, RZ, RZ, RZ ;  /* 0x000000ffff1f7224 */ /* 0x000fe400078e00ff */
[----:B0-----:R-:W-:Y:S02]  /*1bfb0*/  IMAD.U32 R29, RZ, RZ, UR4 ;  /* 0x00000004ff1d7e24 */ /* 0x001fe4000f8e00ff */
[----:B------:R-:W-:-:S07]  /*1bfc0*/  IMAD.U32 R30, RZ, RZ, UR5 ;  /* 0x00000005ff1e7e24 */ /* 0x000fce000f8e00ff */
.L_x_931:
        /* <DEDUP_REMOVED lines=20> */
.L_x_930:
[----:B------:R-:W-:-:S07]  /*1c110*/  IMAD.MOV.U32 R4, RZ, RZ, R32 ;  /* 0x000000ffff047224 */ /* 0x000fce00078e0020 */
.L_x_891:
[----:B------:R-:W-:-:S13]  /*1c120*/  ISETP.LT.AND P0, PT, R20, R4, PT ;  /* 0x000000041400720c */ /* 0x000fda0003f01270 */
.L_x_890:
[----:B------:R-:W-:Y:S05]  /*1c130*/  BSYNC.RECONVERGENT B0 ;  /* 0x0000000000007941 */ /* 0x000fea0003800200 */
.L_x_889:
[----:B------:R-:W-:Y:S01]  /*1c140*/  VIADD R8, R2, 0x1 ;  /* 0x0000000102087836 */ /* 0x000fe20000000000 */
[----:B------:R-:W-:Y:S01]  /*1c150*/  BSSY.RECONVERGENT B0, `(.L_x_932) ;  /* 0x0000231000007945 */ /* 0x000fe20003800200 */
[----:B------:R-:W-:Y:S02]  /*1c160*/  @!P0 IMAD.MOV R8, RZ, RZ, R2 ;  /* 0x000000ffff088224 */ /* 0x000fe400078e0202 */
[----:B------:R-:W-:Y:S02]  /*1c170*/  VIADD R21, R9, 0x1 ;  /* 0x0000000109157836 */ /* 0x000fe40000000000 */
[----:B------:R-:W-:Y:S01]  /*1c180*/  @P0 IMAD.MOV R21, RZ, RZ, R9 ;  /* 0x000000ffff150224 */ /* 0x000fe200078e0209 */
[----:B------:R-:W-:Y:S02]  /*1c190*/  ISETP.GE.AND P1, PT, R8, R27, PT ;  /* 0x0000001b0800720c */ /* 0x000fe40003f26270 */
[----:B-12---:R-:W-:Y:S01]  /*1c1a0*/  SEL R9, R24, R25, P0 ;  /* 0x0000001918097207 */ /* 0x006fe20000000000 */
[----:B------:R-:W-:-:S02]  /*1c1b0*/  @!P0 IMAD R2, R21, 0x4, R18 ;  /* 0x0000000415028824 */ /* 0x000fc400078e0212 */
[----:B------:R-:W-:-:S03]  /*1c1c0*/  @P0 IMAD R18, R8, 0x4, R18 ;  /* 0x0000000408120824 */ /* 0x000fc600078e0212 */
[----:B------:R1:W2:Y:S04]  /*1c1d0*/  @!P0 LDS R25, [R2] ;  /* 0x0000000002198984 */ /* 0x0002a80000000800 */
[----:B------:R1:W3:Y:S01]  /*1c1e0*/  @P0 LDS R24, [R18] ;  /* 0x0000000012180984 */ /* 0x0002e20000000800 */
[----:B------:R-:W-:Y:S01]  /*1c1f0*/  PLOP3.LUT P0, PT, PT, PT, PT, 0x8, 0x80 ;  /* 0x000000000080781c */ /* 0x000fe20003f0e170 */
[----:B------:R-:W-:-:S12]  /*1c200*/  @P1 BRA `(.L_x_933) ;  /* 0x0000002000941947 */ /* 0x000fd80003800000 */
[----:B------:R-:W-:Y:S02]  /*1c210*/  ISETP.GE.AND P1, PT, R21, R26, PT ;  /* 0x0000001a1500720c */ /* 0x000fe40003f26270 */
[----:B------:R-:W-:-:S11]  /*1c220*/  PLOP3.LUT P0, PT, PT, PT, PT, 0x80, 0x8 ;  /* 0x000000000008781c */ /* 0x000fd60003f0f070 */
[----:B------:R-:W-:Y:S05]  /*1c230*/  @P1 BRA `(.L_x_933) ;  /* 0x0000002000881947 */ /* 0x000fea0003800000 */
[----:B------:R-:W4:Y:S01]  /*1c240*/  LDCU.64 UR4, c[0x0][0x3b8] ;  /* 0x00007700ff0477ac */ /* 0x000f220008000a00 */
[----:B-1----:R-:W-:Y:S01]  /*1c250*/  CS2R R18, SRZ ;  /* 0x0000000000127805 */ /* 0x002fe2000001ff00 */
[----:B----4-:R-:W-:-:S04]  /*1c260*/  UISETP.NE.U32.AND UP0, UPT, UR4, URZ, UPT ;  /* 0x000000ff0400728c */ /* 0x010fc8000bf05070 */
[----:B------:R-:W-:-:S09]  /*1c270*/  UISETP.NE.AND.EX UP0, UPT, UR5, URZ, UPT, UP0 ;  /* 0x000000ff0500728c */ /* 0x000fd2000bf05300 */
[----:B------:R-:W-:Y:S05]  /*1c280*/  BRA.U !UP0, `(.L_x_934) ;  /* 0x0000002108707547 */ /* 0x000fea000b800000 */
[----:B------:R-:W1:Y:S01]  /*1c290*/  LDC.64 R6, c[0x0][0x3b0] ;  /* 0x0000ec00ff067b82 */ /* 0x000e620000000a00 */
[----:B------:R-:W4:Y:S01]  /*1c2a0*/  LDCU.64 UR4, c[0x0][0x3b8] ;  /* 0x00007700ff0477ac */ /* 0x000f220008000a00 */
[----:B-1----:R-:W5:Y:S01]  /*1c2b0*/  LDG.E.64 R6, desc[UR6][R6.64] ;  /* 0x0000000606067981 */ /* 0x002f62000c1e1b00 */
[----:B------:R-:W-:Y:S01]  /*1c2c0*/  BSSY.RECONVERGENT B1, `(.L_x_935) ;  /* 0x0000018000017945 */ /* 0x000fe20003800200 */
[----:B----4-:R-:W-:Y:S02]  /*1c2d0*/  IMAD.U32 R29, RZ, RZ, UR4 ;  /* 0x00000004ff1d7e24 */ /* 0x010fe4000f8e00ff */
[----:B------:R-:W-:Y:S02]  /*1c2e0*/  IMAD.U32 R30, RZ, RZ, UR5 ;  /* 0x00000005ff1e7e24 */ /* 0x000fe4000f8e00ff */
[----:B------:R-:W-:Y:S02]  /*1c2f0*/  IMAD.MOV.U32 R19, RZ, RZ, RZ ;  /* 0x000000ffff137224 */ /* 0x000fe400078e00ff */
[----:B------:R-:W-:-:S07]  /*1c300*/  IMAD.MOV.U32 R31, RZ, RZ, RZ ;  /* 0x000000ffff1f7224 */ /* 0x000fce00078e00ff */
.L_x_936:
[--C-:B------:R-:W-:Y:S02]  /*1c310*/  SHF.R.U64 R20, R29, 0x1, R30.reuse ;  /* 0x000000011d147819 */ /* 0x100fe4000000121e */
[----:B------:R-:W-:Y:S02]  /*1c320*/  SHF.R.U32.HI R28, RZ, 0x1, R30 ;  /* 0x00000001ff1c7819 */ /* 0x000fe4000001161e */
[----:B------:R-:W-:-:S05]  /*1c330*/  IADD3 R33, P0, PT, R20, R19, RZ ;  /* 0x0000001314217210 */ /* 0x000fca0007f1e0ff */
[----:B------:R-:W-:Y:S01]  /*1c340*/  IMAD.X R32, R28, 0x1, R31, P0 ;  /* 0x000000011c207824 */ /* 0x000fe200000e061f */
[----:B0----5:R-:W-:-:S04]  /*1c350*/  LEA R4, P0, R33, R6, 0x2 ;  /* 0x0000000621047211 */ /* 0x021fc800078010ff */
[----:B------:R-:W-:-:S06]  /*1c360*/  LEA.HI.X R5, R33, R7, R32, 0x2, P0 ;  /* 0x0000000721057211 */ /* 0x000fcc00000f1420 */
[----:B------:R-:W3:Y:S02]  /*1c370*/  LD.E R5, desc[UR6][R4.64] ;  /* 0x0000000604057980 */ /* 0x000ee4000c101900 */
[----:B---3--:R-:W-:-:S13]  /*1c380*/  ISETP.GE.AND P1, PT, R5, R24, PT ;  /* 0x000000180500720c */ /* 0x008fda0003f26270 */
        /* <DEDUP_REMOVED lines=12> */
.L_x_935:
[----:B------:R-:W0:Y:S01]  /*1c450*/  LDCU.64 UR4, c[0x0][0x3b8] ;  /* 0x00007700ff0477ac */ /* 0x000e220008000a00 */
[----:B------:R-:W-:Y:S01]  /*1c460*/  BSSY.RECONVERGENT B1, `(.L_x_937) ;  /* 0x0000018000017945 */ /* 0x000fe20003800200 */
[----:B------:R-:W-:Y:S02]  /*1c470*/  IMAD.MOV.U32 R2, RZ, RZ, RZ ;  /* 0x000000ffff027224 */ /* 0x000fe400078e00ff */
[----:B------:R-:W-:Y:S02]  /*1c480*/  IMAD.MOV.U32 R33, RZ, RZ, RZ ;  /* 0x000000ffff217224 */ /* 0x000fe400078e00ff */
[----:B0-----:R-:W-:Y:S02]  /*1c490*/  IMAD.U32 R31, RZ, RZ, UR4 ;  /* 0x00000004ff1f7e24 */ /* 0x001fe4000f8e00ff */
[----:B------:R-:W-:-:S07]  /*1c4a0*/  IMAD.U32 R28, RZ, RZ, UR5 ;  /* 0x00000005ff1c7e24 */ /* 0x000fce000f8e00ff */
.L_x_938:
        /* <DEDUP_REMOVED lines=20> */
.L_x_937:
        /* <DEDUP_REMOVED lines=8> */
.L_x_940:
        /* <DEDUP_REMOVED lines=20> */
.L_x_939:
[----:B------:R-:W0:Y:S01]  /*1c7b0*/  LDCU.64 UR4, c[0x0][0x3b8] ;  /* 0x00007700ff0477ac */ /* 0x000e220008000a00 */
[----:B------:R-:W-:Y:S01]  /*1c7c0*/  BSSY.RECONVERGENT B1, `(.L_x_941) ;  /* 0x0000018000017945 */ /* 0x000fe20003800200 */
[----:B------:R-:W-:Y:S02]  /*1c7d0*/  IMAD.MOV.U32 R19, RZ, RZ, RZ ;  /* 0x000000ffff137224 */ /* 0x000fe400078e00ff */
[----:B------:R-:W-:Y:S02]  /*1c7e0*/  IMAD.MOV.U32 R32, RZ, RZ, RZ ;  /* 0x000000ffff207224 */ /* 0x000fe400078e00ff */
[----:B0-----:R-:W-:Y:S02]  /*1c7f0*/  IMAD.U32 R31, RZ, RZ, UR4 ;  /* 0x00000004ff1f7e24 */ /* 0x001fe4000f8e00ff */
[----:B------:R-:W-:-:S07]  /*1c800*/  IMAD.U32 R30, RZ, RZ, UR5 ;  /* 0x00000005ff1e7e24 */ /* 0x000fce000f8e00ff */
.L_x_942:
        /* <DEDUP_REMOVED lines=20> */
.L_x_941:
        /* <DEDUP_REMOVED lines=8> */
.L_x_944:
        /* <DEDUP_REMOVED lines=20> */
.L_x_943:
[----:B------:R-:W0:Y:S01]  /*1cb10*/  LDCU.64 UR4, c[0x0][0x3b8] ;  /* 0x00007700ff0477ac */ /* 0x000e220008000a00 */
[----:B------:R-:W-:Y:S01]  /*1cb20*/  BSSY.RECONVERGENT B1, `(.L_x_945) ;  /* 0x0000018000017945 */ /* 0x000fe20003800200 */
[----:B------:R-:W-:Y:S02]  /*1cb30*/  IMAD.MOV.U32 R18, RZ, RZ, RZ ;  /* 0x000000ffff127224 */ /* 0x000fe400078e00ff */
[----:B------:R-:W-:Y:S02]  /*1cb40*/  IMAD.MOV.U32 R33, RZ, RZ, RZ ;  /* 0x000000ffff217224 */ /* 0x000fe400078e00ff */
[----:B0-----:R-:W-:Y:S02]  /*1cb50*/  IMAD.U32 R31, RZ, RZ, UR4 ;  /* 0x00000004ff1f7e24 */ /* 0x001fe4000f8e00ff */
[----:B------:R-:W-:-:S07]  /*1cb60*/  IMAD.U32 R30, RZ, RZ, UR5 ;  /* 0x00000005ff1e7e24 */ /* 0x000fce000f8e00ff */
.L_x_946:
        /* <DEDUP_REMOVED lines=20> */
.L_x_945:
        /* <DEDUP_REMOVED lines=8> */
.L_x_948:
        /* <DEDUP_REMOVED lines=20> */
.L_x_947:
[----:B------:R-:W0:Y:S01]  /*1ce70*/  LDCU.64 UR4, c[0x0][0x3b8] ;  /* 0x00007700ff0477ac */ /* 0x000e220008000a00 */
[----:B------:R-:W-:Y:S01]  /*1ce80*/  BSSY.RECONVERGENT B1, `(.L_x_949) ;  /* 0x0000018000017945 */ /* 0x000fe20003800200 */
[----:B------:R-:W-:Y:S02]  /*1ce90*/  IMAD.MOV.U32 R2, RZ, RZ, RZ ;  /* 0x000000ffff027224 */ /* 0x000fe400078e00ff */
[----:B------:R-:W-:Y:S02]  /*1cea0*/  IMAD.MOV.U32 R33, RZ, RZ, RZ ;  /* 0x000000ffff217224 */ /* 0x000fe400078e00ff */
[----:B0-----:R-:W-:Y:S02]  /*1ceb0*/  IMAD.U32 R31, RZ, RZ, UR4 ;  /* 0x00000004ff1f7e24 */ /* 0x001fe4000f8e00ff */
[----:B------:R-:W-:-:S07]  /*1cec0*/  IMAD.U32 R30, RZ, RZ, UR5 ;  /* 0x00000005ff1e7e24 */ /* 0x000fce000f8e00ff */
.L_x_950:
        /* <DEDUP_REMOVED lines=20> */
.L_x_949:
        /* <DEDUP_REMOVED lines=8> */
.L_x_952:
        /* <DEDUP_REMOVED lines=20> */
.L_x_951:
[----:B------:R-:W0:Y:S01]  /*1d1d0*/  LDCU.64 UR4, c[0x0][0x3b8] ;  /* 0x00007700ff0477ac */ /* 0x000e220008000a00 */
[----:B------:R-:W-:Y:S01]  /*1d1e0*/  BSSY.RECONVERGENT B1, `(.L_x_953) ;  /* 0x0000018000017945 */ /* 0x000fe20003800200 */
[----:B------:R-:W-:Y:S02]  /*1d1f0*/  IMAD.MOV.U32 R19, RZ, RZ, RZ ;  /* 0x000000ffff137224 */ /* 0x000fe400078e00ff */
[----:B------:R-:W-:Y:S02]  /*1d200*/  IMAD.MOV.U32 R32, RZ, RZ, RZ ;  /* 0x000000ffff207224 */ /* 0x000fe400078e00ff */
[----:B0-----:R-:W-:Y:S02]  /*1d210*/  IMAD.U32 R31, RZ, RZ, UR4 ;  /* 0x00000004ff1f7e24 */ /* 0x001fe4000f8e00ff */
[----:B------:R-:W-:-:S07]  /*1d220*/  IMAD.U32 R30, RZ, RZ, UR5 ;  /* 0x00000005ff1e7e24 */ /* 0x000fce000f8e00ff */
.L_x_954:
        /* <DEDUP_REMOVED lines=20> */
.L_x_953:
        /* <DEDUP_REMOVED lines=8> */
.L_x_956:
        /* <DEDUP_REMOVED lines=20> */
.L_x_955:
[----:B------:R-:W0:Y:S01]  /*1d530*/  LDCU.64 UR4, c[0x0][0x3b8] ;  /* 0x00007700ff0477ac */ /* 0x000e220008000a00 */
[----:B------:R-:W-:Y:S01]  /*1d540*/  BSSY.RECONVERGENT B1, `(.L_x_957) ;  /* 0x0000018000017945 */ /* 0x000fe20003800200 */
[----:B------:R-:W-:Y:S02]  /*1d550*/  IMAD.MOV.U32 R18, RZ, RZ, RZ ;  /* 0x000000ffff127224 */ /* 0x000fe400078e00ff */
[----:B------:R-:W-:Y:S02]  /*1d560*/  IMAD.MOV.U32 R33, RZ, RZ, RZ ;  /* 0x000000ffff217224 */ /* 0x000fe400078e00ff */
[----:B0-----:R-:W-:Y:S02]  /*1d570*/  IMAD.U32 R31, RZ, RZ, UR4 ;  /* 0x00000004ff1f7e24 */ /* 0x001fe4000f8e00ff */
[----:B------:R-:W-:-:S07]  /*1d580*/  IMAD.U32 R30, RZ, RZ, UR5 ;  /* 0x00000005ff1e7e24 */ /* 0x000fce000f8e00ff */
.L_x_958:
        /* <DEDUP_REMOVED lines=20> */
.L_x_957:
        /* <DEDUP_REMOVED lines=8> */
.L_x_960:
        /* <DEDUP_REMOVED lines=20> */
.L_x_959:
[----:B------:R-:W0:Y:S01]  /*1d890*/  LDCU.64 UR4, c[0x0][0x3b8] ;  /* 0x00007700ff0477ac */ /* 0x000e220008000a00 */
[----:B------:R-:W-:Y:S01]  /*1d8a0*/  BSSY.RECONVERGENT B1, `(.L_x_961) ;  /* 0x0000018000017945 */ /* 0x000fe20003800200 */
[----:B------:R-:W-:Y:S02]  /*1d8b0*/  IMAD.MOV.U32 R2, RZ, RZ, RZ ;  /* 0x000000ffff027224 */ /* 0x000fe400078e00ff */
[----:B------:R-:W-:Y:S02]  /*1d8c0*/  IMAD.MOV.U32 R33, RZ, RZ, RZ ;  /* 0x000000ffff217224 */ /* 0x000fe400078e00ff */
[----:B0-----:R-:W-:Y:S02]  /*1d8d0*/  IMAD.U32 R31, RZ, RZ, UR4 ;  /* 0x00000004ff1f7e24 */ /* 0x001fe4000f8e00ff */
[----:B------:R-:W-:-:S07]  /*1d8e0*/  IMAD.U32 R30, RZ, RZ, UR5 ;  /* 0x00000005ff1e7e24 */ /* 0x000fce000f8e00ff */
.L_x_962:
        /* <DEDUP_REMOVED lines=20> */
.L_x_961:
        /* <DEDUP_REMOVED lines=8> */
.L_x_964:
        /* <DEDUP_REMOVED lines=20> */
.L_x_963:
[----:B------:R-:W0:Y:S01]  /*1dbf0*/  LDCU.64 UR4, c[0x0][0x3b8] ;  /* 0x00007700ff0477ac */ /* 0x000e220008000a00 */
[----:B------:R-:W-:Y:S01]  /*1dc00*/  BSSY.RECONVERGENT B1, `(.L_x_965) ;  /* 0x0000018000017945 */ /* 0x000fe20003800200 */
[----:B------:R-:W-:Y:S02]  /*1dc10*/  IMAD.MOV.U32 R19, RZ, RZ, RZ ;  /* 0x000000ffff137224 */ /* 0x000fe400078e00ff */
[----:B------:R-:W-:Y:S02]  /*1dc20*/  IMAD.MOV.U32 R32, RZ, RZ, RZ ;  /* 0x000000ffff207224 */ /* 0x000fe400078e00ff */
[----:B0-----:R-:W-:Y:S02]  /*1dc30*/  IMAD.U32 R31, RZ, RZ, UR4 ;  /* 0x00000004ff1f7e24 */ /* 0x001fe4000f8e00ff */
[----:B------:R-:W-:-:S07]  /*1dc40*/  IMAD.U32 R30, RZ, RZ, UR5 ;  /* 0x00000005ff1e7e24 */ /* 0x000fce000f8e00ff */
.L_x_966:
        /* <DEDUP_REMOVED lines=20> */
.L_x_965:
        /* <DEDUP_REMOVED lines=8> */
.L_x_968:
        /* <DEDUP_REMOVED lines=20> */
.L_x_967:
[----:B------:R-:W0:Y:S01]  /*1df50*/  LDCU.64 UR4, c[0x0][0x3b8] ;  /* 0x00007700ff0477ac */ /* 0x000e220008000a00 */
[----:B------:R-:W-:Y:S01]  /*1df60*/  BSSY.RECONVERGENT B1, `(.L_x_969) ;  /* 0x0000018000017945 */ /* 0x000fe20003800200 */
[----:B------:R-:W-:Y:S02]  /*1df70*/  IMAD.MOV.U32 R2, RZ, RZ, RZ ;  /* 0x000000ffff027224 */ /* 0x000fe400078e00ff */
[----:B------:R-:W-:Y:S02]  /*1df80*/  IMAD.MOV.U32 R33, RZ, RZ, RZ ;  /* 0x000000ffff217224 */ /* 0x000fe400078e00ff */
[----:B0-----:R-:W-:Y:S02]  /*1df90*/  IMAD.U32 R31, RZ, RZ, UR4 ;  /* 0x00000004ff1f7e24 */ /* 0x001fe4000f8e00ff */
[----:B------:R-:W-:-:S07]  /*1dfa0*/  IMAD.U32 R30, RZ, RZ, UR5 ;  /* 0x00000005ff1e7e24 */ /* 0x000fce000f8e00ff */
.L_x_970:
        /* <DEDUP_REMOVED lines=20> */
.L_x_969:
        /* <DEDUP_REMOVED lines=8> */
.L_x_972:
        /* <DEDUP_REMOVED lines=20> */
.L_x_971:
[----:B------:R-:W0:Y:S01]  /*1e2b0*/  LDCU.64 UR4, c[0x0][0x3b8] ;  /* 0x00007700ff0477ac */ /* 0x000e220008000a00 */
[----:B------:R-:W-:Y:S01]  /*1e2c0*/  BSSY.RECONVERGENT B1, `(.L_x_934) ;  /* 0x0000018000017945 */ /* 0x000fe20003800200 */
[----:B------:R-:W-:Y:S02]  /*1e2d0*/  IMAD.MOV.U32 R19, RZ, RZ, RZ ;  /* 0x000000ffff137224 */ /* 0x000fe400078e00ff */
[----:B------:R-:W-:Y:S02]  /*1e2e0*/  IMAD.MOV.U32 R28, RZ, RZ, RZ ;  /* 0x000000ffff1c7224 */ /* 0x000fe400078e00ff */
[----:B0-----:R-:W-:Y:S02]  /*1e2f0*/  IMAD.U32 R34, RZ, RZ, UR4 ;  /* 0x00000004ff227e24 */ /* 0x001fe4000f8e00ff */
[----:B------:R-:W-:-:S07]  /*1e300*/  IMAD.U32 R20, RZ, RZ, UR5 ;  /* 0x00000005ff147e24 */ /* 0x000fce000f8e00ff */
.L_x_973:
        /* <DEDUP_REMOVED lines=20> */
.L_x_934:
[----:B------:R-:W-:-:S13]  /*1e450*/  ISETP.LT.AND P0, PT, R18, R19, PT ;  /* 0x000000131200720c */ /* 0x000fda0003f01270 */
.L_x_933:
[----:B------:R-:W-:Y:S05]  /*1e460*/  BSYNC.RECONVERGENT B0 ;  /* 0x0000000000007941 */ /* 0x000fea0003800200 */
.L_x_932:
[----:B------:R-:W4:Y:S01]  /*1e470*/  S2UR UR5, SR_CgaCtaId ;  /* 0x00000000000579c3 */ /* 0x000f220000008800 */
[----:B-1----:R-:W-:Y:S01]  /*1e480*/  VIADD R2, R8, 0x1 ;  /* 0x0000000108027836 */ /* 0x002fe20000000000 */
[----:B------:R-:W-:Y:S01]  /*1e490*/  UMOV UR4, 0x400 ;  /* 0x0000040000047882 */ /* 0x000fe20000000000 */
[----:B------:R-:W-:Y:S01]  /*1e4a0*/  @!P0 IMAD.MOV R2, RZ, RZ, R8 ;  /* 0x000000ffff028224 */ /* 0x000fe200078e0208 */
[----:B------:R-:W-:Y:S01]  /*1e4b0*/  BSSY.RECONVERGENT B0, `(.L_x_974) ;  /* 0x0000243000007945 */ /* 0x000fe20003800200 */
[----:B------:R-:W-:Y:S01]  /*1e4c0*/  VIADD R19, R21, 0x1 ;  /* 0x0000000115137836 */ /* 0x000fe20000000000 */
[----:B--23--:R-:W-:Y:S01]  /*1e4d0*/  SEL R8, R24, R25, P0 ;  /* 0x0000001918087207 */ /* 0x00cfe20000000000 */
[----:B------:R-:W-:Y:S01]  /*1e4e0*/  @P0 IMAD.MOV R19, RZ, RZ, R21 ;  /* 0x000000ffff130224 */ /* 0x000fe200078e0215 */
[----:B------:R-:W-:Y:S01]  /*1e4f0*/  ISETP.GE.AND P1, PT, R2, R27, PT ;  /* 0x0000001b0200720c */ /* 0x000fe20003f26270 */
[----:B----4-:R-:W-:-:S06]  /*1e500*/  ULEA UR4, UR5, UR4, 0x18 ;  /* 0x0000000405047291 */ /* 0x010fcc000f8ec0ff */
[----:B0-----:R-:W-:Y:S02]  /*1e510*/  @!P0 LEA R4, R19, UR4, 0x2 ;  /* 0x0000000413048c11 */ /* 0x001fe4000f8e10ff */
[----:B------:R-:W-:-:S03]  /*1e520*/  @P0 LEA R5, R2, UR4, 0x2 ;  /* 0x0000000402050c11 */ /* 0x000fc6000f8e10ff */
[----:B------:R0:W1:Y:S04]  /*1e530*/  @!P0 LDS R25, [R4] ;  /* 0x0000000004198984 */ /* 0x0000680000000800 */
[----:B------:R0:W2:Y:S01]  /*1e540*/  @P0 LDS R24, [R5] ;  /* 0x0000000005180984 */ /* 0x0000a20000000800 */
[----:B------:R-:W-:Y:S01]  /*1e550*/  PLOP3.LUT P0, PT, PT, PT, PT, 0x8, 0x80 ;  /* 0x000000000080781c */ /* 0x000fe20003f0e170 */
[----:B------:R-:W-:-:S12]  /*1e560*/  @P1 BRA `(.L_x_975) ;  /* 0x0000002000dc1947 */ /* 0x000fd80003800000 */
[----:B------:R-:W-:Y:S02]  /*1e570*/  ISETP.GE.AND P1, PT, R19, R26, PT ;  /* 0x0000001a1300720c */ /* 0x000fe40003f26270 */
[----:B------:R-:W-:-:S11]  /*1e580*/  PLOP3.LUT P0, PT, PT, PT, PT, 0x80, 0x8 ;  /* 0x000000000008781c */ /* 0x000fd60003f0f070 */
[----:B------:R-:W-:Y:S05]  /*1e590*/  @P1 BRA `(.L_x_975) ;  /* 0x0000002000d01947 */ /* 0x000fea0003800000 */
[----:B------:R-:W3:Y:S01]  /*1e5a0*/  LDCU.64 UR4, c[0x0][0x3b8] ;  /* 0x00007700ff0477ac */ /* 0x000ee20008000a00 */
[----:B------:R-:W-:Y:S01]  /*1e5b0*/  CS2R R20, SRZ ;  /* 0x0000000000147805 */ /* 0x000fe2000001ff00 */
[----:B---3--:R-:W-:-:S04]  /*1e5c0*/  UISETP.NE.U32.AND UP0, UPT, UR4, URZ, UPT ;  /* 0x000000ff0400728c */ /* 0x008fc8000bf05070 */
[----:B------:R-:W-:-:S09]  /*1e5d0*/  UISETP.NE.AND.EX UP0, UPT, UR5, URZ, UPT, UP0 ;  /* 0x000000ff0500728c */ /* 0x000fd2000bf05300 */
[----:B------:R-:W-:Y:S05]  /*1e5e0*/  BRA.U !UP0, `(.L_x_976) ;  /* 0x0000002108b87547 */ /* 0x000fea000b800000 */
[----:B------:R-:W3:Y:S01]  /*1e5f0*/  LDC.64 R6, c[0x0][0x3b0] ;  /* 0x0000ec00ff067b82 */ /* 0x000ee20000000a00 */
[----:B------:R-:W4:Y:S01]  /*1e600*/  LDCU.64 UR4, c[0x0][0x3b8] ;  /* 0x00007700ff0477ac */ /* 0x000f220008000a00 */
[----:B---3--:R-:W5:Y:S01]  /*1e610*/  LDG.E.64 R6, desc[UR6][R6.64] ;  /* 0x0000000606067981 */ /* 0x008f62000c1e1b00 */
[----:B------:R-:W-:Y:S01]  /*1e620*/  BSSY.RECONVERGENT B1, `(.L_x_977) ;  /* 0x0000018000017945 */ /* 0x000fe20003800200 */
[----:B----4-:R-:W-:Y:S02]  /*1e630*/  IMAD.U32 R29, RZ, RZ, UR4 ;  /* 0x00000004ff1d7e24 */ /* 0x010fe4000f8e00ff */
[----:B------:R-:W-:Y:S02]  /*1e640*/  IMAD.U32 R30, RZ, RZ, UR5 ;  /* 0x00000005ff1e7e24 */ /* 0x000fe4000f8e00ff */
[----:B------:R-:W-:Y:S02]  /*1e650*/  IMAD.MOV.U32 R21, RZ, RZ, RZ ;  /* 0x000000ffff157224 */ /* 0x000fe400078e00ff */
[----:B------:R-:W-:-:S07]  /*1e660*/  IMAD.MOV.U32 R31, RZ, RZ, RZ ;  /* 0x000000ffff1f7224 */ /* 0x000fce00078e00ff */
.L_x_978:
[--C-:B------:R-:W-:Y:S02]  /*1e670*/  SHF.R.U64 R20, R29, 0x1, R30.reuse ;  /* 0x000000011d147819 */ /* 0x100fe4000000121e */
[----:B------:R-:W-:Y:S02]  /*1e680*/  SHF.R.U32.HI R28, RZ, 0x1, R30 ;  /* 0x00000001ff1c7819 */ /* 0x000fe4000001161e */
[----:B------:R-:W-:-:S05]  /*1e690*/  IADD3 R33, P0, PT, R20, R21, RZ ;  /* 0x0000001514217210 */ /* 0x000fca0007f1e0ff */
[----:B------:R-:W-:Y:S01]  /*1e6a0*/  IMAD.X R32, R28, 0x1, R31, P0 ;  /* 0x000000011c207824 */ /* 0x000fe200000e061f */
[----:B0----5:R-:W-:-:S04]  /*1e6b0*/  LEA R4, P0, R33, R6, 0x2 ;  /* 0x0000000621047211 */ /* 0x021fc800078010ff */
        /* <DEDUP_REMOVED lines=15> */
.L_x_977:
[----:B------:R-:W0:Y:S01]  /*1e7b0*/  LDCU.64 UR4, c[0x0][0x3b8] ;  /* 0x00007700ff0477ac */ /* 0x000e220008000a00 */
[----:B------:R-:W-:Y:S01]  /*1e7c0*/  BSSY.RECONVERGENT B1, `(.L_x_979) ;  /* 0x0000018000017945 */ /* 0x000fe20003800200 */
[----:B------:R-:W-:Y:S02]  /*1e7d0*/  IMAD.MOV.U32 R20, RZ, RZ, RZ ;  /* 0x000000ffff147224 */ /* 0x000fe400078e00ff */
[----:B------:R-:W-:Y:S02]  /*1e7e0*/  IMAD.MOV.U32 R33, RZ, RZ, RZ ;  /* 0x000000ffff217224 */ /* 0x000fe400078e00ff */
[----:B0-----:R-:W-:Y:S02]  /*1e7f0*/  IMAD.U32 R31, RZ, RZ, UR4 ;  /* 0x00000004ff1f7e24 */ /* 0x001fe4000f8e00ff */
[----:B------:R-:W-:-:S07]  /*1e800*/  IMAD.U32 R30, RZ, RZ, UR5 ;  /* 0x00000005ff1e7e24 */ /* 0x000fce000f8e00ff */
.L_x_980:
        /* <DEDUP_REMOVED lines=20> */
.L_x_979:
        /* <DEDUP_REMOVED lines=8> */
.L_x_982:
        /* <DEDUP_REMOVED lines=10> */
[----:B------:R-:W-:Y:S01]  /*1ea70*/  @!P1 IADD3 R34, P0, PT, R33, R32, RZ ;  /* 0x0000002021229210 */ /* 0x000fe20007f1e0ff */
[----:B------:R-:W-:Y:S01]  /*1ea80*/  IMAD.MOV.U32 R32, RZ, RZ, R36 ;  /* 0x000000ffff207224 */ /* 0x000fe200078e0024 */
[----:B------:R-:W-:Y:S01]  /*1ea90*/  @!P1 LOP3.LUT R33, RZ, R36, RZ, 0x33, !PT ;  /* 0x00000024ff219212 */ /* 0x000fe200078e33ff */
[----:B------:R-:W-:-:S04]  /*1eaa0*/  @!P1 IMAD.X R29, RZ, RZ, R30, P2 ;  /* 0x000000ffff1d9224 */ /* 0x000fc800010e061e */
[----:B------:R-:W-:Y:S01]  /*1eab0*/  @!P1 IMAD.X R32, R28, 0x1, R33, P0 ;  /* 0x000000011c209824 */ /* 0x000fe200000e0621 */
[----:B------:R-:W-:Y:S01]  /*1eac0*/  ISETP.NE.U32.AND P0, PT, R34, RZ, PT ;  /* 0x000000ff2200720c */ /* 0x000fe20003f05070 */
[----:B------:R-:W-:Y:S02]  /*1ead0*/  IMAD.MOV.U32 R33, RZ, RZ, R34 ;  /* 0x000000ffff217224 */ /* 0x000fe400078e0022 */
[----:B------:R-:W-:Y:S01]  /*1eae0*/  IMAD.MOV.U32 R28, RZ, RZ, R32 ;  /* 0x000000ffff1c7224 */ /* 0x000fe200078e0020 */
[----:B------:R-:W-:-:S13]  /*1eaf0*/  ISETP.NE.AND.EX P0, PT, R32, RZ, PT, P0 ;  /* 0x000000ff2000720c */ /* 0x000fda0003f05300 */
[----:B------:R-:W-:Y:S05]  /*1eb00*/  @P0 BRA `(.L_x_982) ;  /* 0xfffffffc00b00947 */ /* 0x000fea000383ffff */
[----:B------:R-:W-:Y:S05]  /*1eb10*/  BSYNC.RECONVERGENT B1 ;  /* 0x0000000000017941 */ /* 0x000fea0003800200 */
.L_x_981:
[----:B------:R-:W0:Y:S01]  /*1eb20*/  LDCU.64 UR4, c[0x0][0x3b8] ;  /* 0x00007700ff0477ac */ /* 0x000e220008000a00 */
[----:B------:R-:W-:Y:S01]  /*1eb30*/  BSSY.RECONVERGENT B1, `(.L_x_983) ;  /* 0x0000019000017945 */ /* 0x000fe20003800200 */
[----:B------:R-:W-:Y:S02]  /*1eb40*/  IMAD.MOV.U32 R21, RZ, RZ, RZ ;  /* 0x000000ffff157224 */ /* 0x000fe400078e00ff */
[----:B------:R-:W-:Y:S02]  /*1eb50*/  IMAD.MOV.U32 R29, RZ, RZ, RZ ;  /* 0x000000ffff1d7224 */ /* 0x000fe400078e00ff */
[----:B0-----:R-:W-:Y:S02]  /*1eb60*/  IMAD.U32 R33, RZ, RZ, UR4 ;  /* 0x00000004ff217e24 */ /* 0x001fe4000f8e00ff */
[----:B------:R-:W-:-:S07]  /*1eb70*/  IMAD.U32 R28, RZ, RZ, UR5 ;  /* 0x00000005ff1c7e24 */ /* 0x000fce000f8e00ff */
.L_x_984:
        /* <DEDUP_REMOVED lines=21> */
.L_x_983:
        /* <DEDUP_REMOVED lines=8> */
.L_x_986:
        /* <DEDUP_REMOVED lines=21> */
.L_x_985:
[----:B------:R-:W0:Y:S01]  /*1eea0*/  LDCU.64 UR4, c[0x0][0x3b8] ;  /* 0x00007700ff0477ac */ /* 0x000e220008000a00 */
[----:B------:R-:W-:Y:S01]  /*1eeb0*/  BSSY.RECONVERGENT B1, `(.L_x_987) ;  /* 0x0000019000017945 */ /* 0x000fe20003800200 */
[----:B------:R-:W-:Y:S02]  /*1eec0*/  IMAD.MOV.U32 R18, RZ, RZ, RZ ;  /* 0x000000ffff127224 */ /* 0x000fe400078e00ff */
[----:B------:R-:W-:Y:S02]  /*1eed0*/  IMAD.MOV.U32 R29, RZ, RZ, RZ ;  /* 0x000000ffff1d7224 */ /* 0x000fe400078e00ff */
[----:B0-----:R-:W-:Y:S02]  /*1eee0*/  IMAD.U32 R33, RZ, RZ, UR4 ;  /* 0x00000004ff217e24 */ /* 0x001fe4000f8e00ff */
[----:B------:R-:W-:-:S07]  /*1eef0*/  IMAD.U32 R28, RZ, RZ, UR5 ;  /* 0x00000005ff1c7e24 */ /* 0x000fce000f8e00ff */
.L_x_988:
        /* <DEDUP_REMOVED lines=21> */
.L_x_987:
        /* <DEDUP_REMOVED lines=8> */
.L_x_990:
        /* <DEDUP_REMOVED lines=21> */
.L_x_989:
[----:B------:R-:W0:Y:S01]  /*1f220*/  LDCU.64 UR4, c[0x0][0x3b8] ;  /* 0x00007700ff0477ac */ /* 0x000e220008000a00 */
[----:B------:R-:W-:Y:S01]  /*1f230*/  BSSY.RECONVERGENT B1, `(.L_x_991) ;  /* 0x0000019000017945 */ /* 0x000fe20003800200 */
[----:B------:R-:W-:Y:S02]  /*1f240*/  IMAD.MOV.U32 R20, RZ, RZ, RZ ;  /* 0x000000ffff147224 */ /* 0x000fe400078e00ff */
[----:B------:R-:W-:Y:S02]  /*1f250*/  IMAD.MOV.U32 R29, RZ, RZ, RZ ;  /* 0x000000ffff1d7224 */ /* 0x000fe400078e00ff */
[----:B0-----:R-:W-:Y:S02]  /*1f260*/  IMAD.U32 R33, RZ, RZ, UR4 ;  /* 0x00000004ff217e24 */ /* 0x001fe4000f8e00ff */
[----:B------:R-:W-:-:S07]  /*1f270*/  IMAD.U32 R28, RZ, RZ, UR5 ;  /* 0x00000005ff1c7e24 */ /* 0x000fce000f8e00ff */
.L_x_992:
        /* <DEDUP_REMOVED lines=21> */
.L_x_991:
        /* <DEDUP_REMOVED lines=8> */
.L_x_994:
        /* <DEDUP_REMOVED lines=21> */
.L_x_993:
[----:B------:R-:W0:Y:S01]  /*1f5a0*/  LDCU.64 UR4, c[0x0][0x3b8] ;  /* 0x00007700ff0477ac */ /* 0x000e220008000a00 */
[----:B------:R-:W-:Y:S01]  /*1f5b0*/  BSSY.RECONVERGENT B1, `(.L_x_995) ;  /* 0x0000019000017945 */ /* 0x000fe20003800200 */
[----:B------:R-:W-:Y:S02]  /*1f5c0*/  IMAD.MOV.U32 R21, RZ, RZ, RZ ;  /* 0x000000ffff157224 */ /* 0x000fe400078e00ff */
[----:B------:R-:W-:Y:S02]  /*1f5d0*/  IMAD.MOV.U32 R29, RZ, RZ, RZ ;  /* 0x000000ffff1d7224 */ /* 0x000fe400078e00ff */
[----:B0-----:R-:W-:Y:S02]  /*1f5e0*/  IMAD.U32 R33, RZ, RZ, UR4 ;  /* 0x00000004ff217e24 */ /* 0x001fe4000f8e00ff */
[----:B------:R-:W-:-:S07]  /*1f5f0*/  IMAD.U32 R28, RZ, RZ, UR5 ;  /* 0x00000005ff1c7e24 */ /* 0x000fce000f8e00ff */
.L_x_996:
        /* <DEDUP_REMOVED lines=21> */
.L_x_995:
        /* <DEDUP_REMOVED lines=8> */
.L_x_998:
        /* <DEDUP_REMOVED lines=21> */
.L_x_997:
[----:B------:R-:W0:Y:S01]  /*1f920*/  LDCU.64 UR4, c[0x0][0x3b8] ;  /* 0x00007700ff0477ac */ /* 0x000e220008000a00 */
[----:B------:R-:W-:Y:S01]  /*1f930*/  BSSY.RECONVERGENT B1, `(.L_x_999) ;  /* 0x0000019000017945 */ /* 0x000fe20003800200 */
[----:B------:R-:W-:Y:S02]  /*1f940*/  IMAD.MOV.U32 R18, RZ, RZ, RZ ;  /* 0x000000ffff127224 */ /* 0x000fe400078e00ff */
[----:B------:R-:W-:Y:S02]  /*1f950*/  IMAD.MOV.U32 R29, RZ, RZ, RZ ;  /* 0x000000ffff1d7224 */ /* 0x000fe400078e00ff */
[----:B0-----:R-:W-:Y:S02]  /*1f960*/  IMAD.U32 R33, RZ, RZ, UR4 ;  /* 0x00000004ff217e24 */ /* 0x001fe4000f8e00ff */
[----:B------:R-:W-:-:S07]  /*1f970*/  IMAD.U32 R28, RZ, RZ, UR5 ;  /* 0x00000005ff1c7e24 */ /* 0x000fce000f8e00ff */
.L_x_1000:
        /* <DEDUP_REMOVED lines=21> */
.L_x_999:
        /* <DEDUP_REMOVED lines=8> */
.L_x_1002:
        /* <DEDUP_REMOVED lines=21> */
.L_x_1001:
[----:B------:R-:W0:Y:S01]  /*1fca0*/  LDCU.64 UR4, c[0x0][0x3b8] ;  /* 0x00007700ff0477ac */ /* 0x000e220008000a00 */
[----:B------:R-:W-:Y:S01]  /*1fcb0*/  BSSY.RECONVERGENT B1, `(.L_x_1003) ;  /* 0x0000019000017945 */ /* 0x000fe20003800200 */
[----:B------:R-:W-:Y:S02]  /*1fcc0*/  IMAD.MOV.U32 R20, RZ, RZ, RZ ;  /* 0x000000ffff147224 */ /* 0x000fe400078e00ff */
[----:B------:R-:W-:Y:S02]  /*1fcd0*/  IMAD.MOV.U32 R29, RZ, RZ, RZ ;  /* 0x000000ffff1d7224 */ /* 0x000fe400078e00ff */
[----:B0-----:R-:W-:Y:S02]  /*1fce0*/  IMAD.U32 R33, RZ, RZ, UR4 ;  /* 0x00000004ff217e24 */ /* 0x001fe4000f8e00ff */
[----:B------:R-:W-:-:S07]  /*1fcf0*/  IMAD.U32 R28, RZ, RZ, UR5 ;  /* 0x00000005ff1c7e24 */ /* 0x000fce000f8e00ff */
.L_x_1004:
        /* <DEDUP_REMOVED lines=21> */
.L_x_1003:
        /* <DEDUP_REMOVED lines=8> */
.L_x_1006:
        /* <DEDUP_REMOVED lines=21> */
.L_x_1005:
[----:B------:R-:W0:Y:S01]  /*20020*/  LDCU.64 UR4, c[0x0][0x3b8] ;  /* 0x00007700ff0477ac */ /* 0x000e220008000a00 */
[----:B------:R-:W-:Y:S01]  /*20030*/  BSSY.RECONVERGENT B1, `(.L_x_1007) ;  /* 0x0000019000017945 */ /* 0x000fe20003800200 */
[----:B------:R-:W-:Y:S02]  /*20040*/  IMAD.MOV.U32 R21, RZ, RZ, RZ ;  /* 0x000000ffff157224 */ /* 0x000fe400078e00ff */
[----:B------:R-:W-:Y:S02]  /*20050*/  IMAD.MOV.U32 R29, RZ, RZ, RZ ;  /* 0x000000ffff1d7224 */ /* 0x000fe400078e00ff */
[----:B0-----:R-:W-:Y:S02]  /*20060*/  IMAD.U32 R33, RZ, RZ, UR4 ;  /* 0x00000004ff217e24 */ /* 0x001fe4000f8e00ff */
[----:B------:R-:W-:-:S07]  /*20070*/  IMAD.U32 R28, RZ, RZ, UR5 ;  /* 0x00000005ff1c7e24 */ /* 0x000fce000f8e00ff */
.L_x_1008:
        /* <DEDUP_REMOVED lines=21> */
.L_x_1007:
        /* <DEDUP_REMOVED lines=8> */
.L_x_1010:
        /* <DEDUP_REMOVED lines=21> */
.L_x_1009:
[----:B------:R-:W0:Y:S01]  /*203a0*/  LDCU.64 UR4, c[0x0][0x3b8] ;  /* 0x00007700ff0477ac */ /* 0x000e220008000a00 */
[----:B------:R-:W-:Y:S01]  /*203b0*/  BSSY.RECONVERGENT B1, `(.L_x_1011) ;  /* 0x0000019000017945 */ /* 0x000fe20003800200 */
[----:B------:R-:W-:Y:S02]  /*203c0*/  IMAD.MOV.U32 R18, RZ, RZ, RZ ;  /* 0x000000ffff127224 */ /* 0x000fe400078e00ff */
[----:B------:R-:W-:Y:S02]  /*203d0*/  IMAD.MOV.U32 R29, RZ, RZ, RZ ;  /* 0x000000ffff1d7224 */ /* 0x000fe400078e00ff */
[----:B0-----:R-:W-:Y:S02]  /*203e0*/  IMAD.U32 R33, RZ, RZ, UR4 ;  /* 0x00000004ff217e24 */ /* 0x001fe4000f8e00ff */
[----:B------:R-:W-:-:S07]  /*203f0*/  IMAD.U32 R28, RZ, RZ, UR5 ;  /* 0x00000005ff1c7e24 */ /* 0x000fce000f8e00ff */
.L_x_1012:
        /* <DEDUP_REMOVED lines=21> */
.L_x_1011:
        /* <DEDUP_REMOVED lines=8> */
.L_x_1014:
        /* <DEDUP_REMOVED lines=21> */
.L_x_1013:
[----:B------:R-:W0:Y:S01]  /*20720*/  LDCU.64 UR4, c[0x0][0x3b8] ;  /* 0x00007700ff0477ac */ /* 0x000e220008000a00 */
[----:B------:R-:W-:Y:S01]  /*20730*/  BSSY.RECONVERGENT B1, `(.L_x_976) ;  /* 0x0000019000017945 */ /* 0x000fe20003800200 */
[----:B------:R-:W-:Y:S02]  /*20740*/  IMAD.MOV.U32 R20, RZ, RZ, RZ ;  /* 0x000000ffff147224 */ /* 0x000fe400078e00ff */
[----:B------:R-:W-:Y:S02]  /*20750*/  IMAD.MOV.U32 R29, RZ, RZ, RZ ;  /* 0x000000ffff1d7224 */ /* 0x000fe400078e00ff */
[----:B0-----:R-:W-:Y:S02]  /*20760*/  IMAD.U32 R33, RZ, RZ, UR4 ;  /* 0x00000004ff217e24 */ /* 0x001fe4000f8e00ff */
[----:B------:R-:W-:-:S07]  /*20770*/  IMAD.U32 R28, RZ, RZ, UR5 ;  /* 0x00000005ff1c7e24 */ /* 0x000fce000f8e00ff */
.L_x_1015:
        /* <DEDUP_REMOVED lines=21> */
.L_x_976:
[----:B------:R-:W-:-:S13]  /*208d0*/  ISETP.LT.AND P0, PT, R21, R20, PT ;  /* 0x000000141500720c */ /* 0x000fda0003f01270 */
.L_x_975:
[----:B------:R-:W-:Y:S05]  /*208e0*/  BSYNC.RECONVERGENT B0 ;  /* 0x0000000000007941 */ /* 0x000fea0003800200 */
.L_x_974:
[----:B------:R-:W3:Y:S01]  /*208f0*/  S2UR UR5, SR_CgaCtaId ;  /* 0x00000000000579c3 */ /* 0x000ee20000008800 */
[----:B------:R-:W-:Y:S01]  /*20900*/  VIADD R6, R2, 0x1 ;  /* 0x0000000102067836 */ /* 0x000fe20000000000 */
[----:B------:R-:W-:Y:S01]  /*20910*/  UMOV UR4, 0x400 ;  /* 0x0000040000047882 */ /* 0x000fe20000000000 */
[----:B------:R-:W-:Y:S01]  /*20920*/  @!P0 IMAD.MOV R6, RZ, RZ, R2 ;  /* 0x000000ffff068224 */ /* 0x000fe200078e0202 */
[----:B------:R-:W-:Y:S01]  /*20930*/  BSSY.RECONVERGENT B0, `(.L_x_1016) ;  /* 0x0000233000007945 */ /* 0x000fe20003800200 */
[----:B------:R-:W-:Y:S01]  /*20940*/  VIADD R29, R19, 0x1 ;  /* 0x00000001131d7836 */ /* 0x000fe20000000000 */
[----:B-12---:R-:W-:Y:S01]  /*20950*/  SEL R7, R24, R25, P0 ;  /* 0x0000001918077207 */ /* 0x006fe20000000000 */
[----:B------:R-:W-:Y:S01]  /*20960*/  @P0 IMAD.MOV R29, RZ, RZ, R19 ;  /* 0x000000ffff1d0224 */ /* 0x000fe200078e0213 */
[----:B------:R-:W-:Y:S01]  /*20970*/  ISETP.GE.AND P1, PT, R6, R27, PT ;  /* 0x0000001b0600720c */ /* 0x000fe20003f26270 */
[----:B---3--:R-:W-:-:S06]  /*20980*/  ULEA UR4, UR5, UR4, 0x18 ;  /* 0x0000000405047291 */ /* 0x008fcc000f8ec0ff */
[----:B------:R-:W-:Y:S02]  /*20990*/  @!P0 LEA R2, R29, UR4, 0x2 ;  /* 0x000000041d028c11 */ /* 0x000fe4000f8e10ff */
[----:B0-----:R-:W-:-:S03]  /*209a0*/  @P0 LEA R4, R6, UR4, 0x2 ;  /* 0x0000000406040c11 */ /* 0x001fc6000f8e10ff */
        /* <DEDUP_REMOVED lines=8> */
[----:B------:R-:W-:Y:S02]  /*20a30*/  IMAD.MOV.U32 R28, RZ, RZ, RZ ;  /* 0x000000ffff1c7224 */ /* 0x000fe400078e00ff */
[----:B------:R-:W-:Y:S01]  /*20a40*/  IMAD.MOV.U32 R20, RZ, RZ, RZ ;  /* 0x000000ffff147224 */ /* 0x000fe200078e00ff */
        /* <DEDUP_REMOVED lines=11> */
.L_x_1020:
        /* <DEDUP_REMOVED lines=20> */
.L_x_1019:
[----:B------:R-:W0:Y:S01]  /*20c40*/  LDCU.64 UR4, c[0x0][0x3b8] ;  /* 0x00007700ff0477ac */ /* 0x000e220008000a00 */
[----:B------:R-:W-:Y:S01]  /*20c50*/  BSSY.RECONVERGENT B1, `(.L_x_1021) ;  /* 0x0000019000017945 */ /* 0x000fe20003800200 */
[----:B------:R-:W-:Y:S02]  /*20c60*/  IMAD.MOV.U32 R2, RZ, RZ, RZ ;  /* 0x000000ffff027224 */ /* 0x000fe400078e00ff */
[----:B------:R-:W-:Y:S02]  /*20c70*/  IMAD.MOV.U32 R28, RZ, RZ, RZ ;  /* 0x000000ffff1c7224 */ /* 0x000fe400078e00ff */
[----:B0-----:R-:W-:Y:S02]  /*20c80*/  IMAD.U32 R32, RZ, RZ, UR4 ;  /* 0x00000004ff207e24 */ /* 0x001fe4000f8e00ff */
[----:B------:R-:W-:-:S07]  /*20c90*/  IMAD.U32 R21, RZ, RZ, UR5 ;  /* 0x00000005ff157e24 */ /* 0x000fce000f8e00ff */
.L_x_1022:
        /* <DEDUP_REMOVED lines=21> */
.L_x_1021:
        /* <DEDUP_REMOVED lines=8> */
.L_x_1024:
        /* <DEDUP_REMOVED lines=20> */
.L_x_1023:
[----:B------:R-:W0:Y:S01]  /*20fb0*/  LDCU.64 UR4, c[0x0][0x3b8] ;  /* 0x00007700ff0477ac */ /* 0x000e220008000a00 */
[----:B------:R-:W-:Y:S01]  /*20fc0*/  BSSY.RECONVERGENT B1, `(.L_x_1025) ;  /* 0x0000018000017945 */ /* 0x000fe20003800200 */
[----:B------:R-:W-:Y:S02]  /*20fd0*/  IMAD.MOV.U32 R20, RZ, RZ, RZ ;  /* 0x000000ffff147224 */ /* 0x000fe400078e00ff */
[----:B------:R-:W-:Y:S02]  /*20fe0*/  IMAD.MOV.U32 R28, RZ, RZ, RZ ;  /* 0x000000ffff1c7224 */ /* 0x000fe400078e00ff */
[----:B0-----:R-:W-:Y:S02]  /*20ff0*/  IMAD.U32 R35, RZ, RZ, UR4 ;  /* 0x00000004ff237e24 */ /* 0x001fe4000f8e00ff */
[----:B------:R-:W-:-:S07]  /*21000*/  IMAD.U32 R30, RZ, RZ, UR5 ;  /* 0x00000005ff1e7e24 */ /* 0x000fce000f8e00ff */
.L_x_1026:
        /* <DEDUP_REMOVED lines=20> */
.L_x_1025:
        /* <DEDUP_REMOVED lines=8> */
.L_x_1028:
        /* <DEDUP_REMOVED lines=20> */
.L_x_1027:
[----:B------:R-:W0:Y:S01]  /*21310*/  LDCU.64 UR4, c[0x0][0x3b8] ;  /* 0x00007700ff0477ac */ /* 0x000e220008000a00 */
[----:B------:R-:W-:Y:S01]  /*21320*/  BSSY.RECONVERGENT B1, `(.L_x_1029) ;  /* 0x0000018000017945 */ /* 0x000fe20003800200 */
[----:B------:R-:W-:Y:S02]  /*21330*/  IMAD.MOV.U32 R21, RZ, RZ, RZ ;  /* 0x000000ffff157224 */ /* 0x000fe400078e00ff */
[----:B------:R-:W-:Y:S02]  /*21340*/  IMAD.MOV.U32 R28, RZ, RZ, RZ ;  /* 0x000000ffff1c7224 */ /* 0x000fe400078e00ff */
[----:B0-----:R-:W-:Y:S02]  /*21350*/  IMAD.U32 R35, RZ, RZ, UR4 ;  /* 0x00000004ff237e24 */ /* 0x001fe4000f8e00ff */
[----:B------:R-:W-:-:S07]  /*21360*/  IMAD.U32 R30, RZ, RZ, UR5 ;  /* 0x00000005ff1e7e24 */ /* 0x000fce000f8e00ff */
.L_x_1030:
        /* <DEDUP_REMOVED lines=20> */
.L_x_1029:
        /* <DEDUP_REMOVED lines=8> */
.L_x_1032:
        /* <DEDUP_REMOVED lines=20> */
.L_x_1031:
[----:B------:R-:W0:Y:S01]  /*21670*/  LDCU.64 UR4, c[0x0][0x3b8] ;  /* 0x00007700ff0477ac */ /* 0x000e220008000a00 */
[----:B------:R-:W-:Y:S01]  /*21680*/  BSSY.RECONVERGENT B1, `(.L_x_1033) ;  /* 0x0000018000017945 */ /* 0x000fe20003800200 */
[----:B------:R-:W-:Y:S02]  /*21690*/  IMAD.MOV.U32 R2, RZ, RZ, RZ ;  /* 0x000000ffff027224 */ /* 0x000fe400078e00ff */
[----:B------:R-:W-:Y:S02]  /*216a0*/  IMAD.MOV.U32 R28, RZ, RZ, RZ ;  /* 0x000000ffff1c7224 */ /* 0x000fe400078e00ff */
[----:B0-----:R-:W-:Y:S02]  /*216b0*/  IMAD.U32 R35, RZ, RZ, UR4 ;  /* 0x00000004ff237e24 */ /* 0x001fe4000f8e00ff */
[----:B------:R-:W-:-:S07]  /*216c0*/  IMAD.U32 R30, RZ, RZ, UR5 ;  /* 0x00000005ff1e7e24 */ /* 0x000fce000f8e00ff */
.L_x_1034:
        /* <DEDUP_REMOVED lines=20> */
.L_x_1033:
        /* <DEDUP_REMOVED lines=8> */
.L_x_1036:
        /* <DEDUP_REMOVED lines=20> */
.L_x_1035:
[----:B------:R-:W0:Y:S01]  /*219d0*/  LDCU.64 UR4, c[0x0][0x3b8] ;  /* 0x00007700ff0477ac */ /* 0x000e220008000a00 */
[----:B------:R-:W-:Y:S01]  /*219e0*/  BSSY.RECONVERGENT B1, `(.L_x_1037) ;  /* 0x0000018000017945 */ /* 0x000fe20003800200 */
[----:B------:R-:W-:Y:S02]  /*219f0*/  IMAD.MOV.U32 R20, RZ, RZ, RZ ;  /* 0x000000ffff147224 */ /* 0x000fe400078e00ff */
[----:B------:R-:W-:Y:S02]  /*21a00*/  IMAD.MOV.U32 R28, RZ, RZ, RZ ;  /* 0x000000ffff1c7224 */ /* 0x000fe400078e00ff */
[----:B0-----:R-:W-:Y:S02]  /*21a10*/  IMAD.U32 R35, RZ, RZ, UR4 ;  /* 0x00000004ff237e24 */ /* 0x001fe4000f8e00ff */
[----:B------:R-:W-:-:S07]  /*21a20*/  IMAD.U32 R30, RZ, RZ, UR5 ;  /* 0x00000005ff1e7e24 */ /* 0x000fce000f8e00ff */
.L_x_1038:
        /* <DEDUP_REMOVED lines=20> */
.L_x_1037:
        /* <DEDUP_REMOVED lines=8> */
.L_x_1040:
        /* <DEDUP_REMOVED lines=20> */
.L_x_1039:
[----:B------:R-:W0:Y:S01]  /*21d30*/  LDCU.64 UR4, c[0x0][0x3b8] ;  /* 0x00007700ff0477ac */ /* 0x000e220008000a00 */
[----:B------:R-:W-:Y:S01]  /*21d40*/  BSSY.RECONVERGENT B1, `(.L_x_1041) ;  /* 0x0000018000017945 */ /* 0x000fe20003800200 */
[----:B------:R-:W-:Y:S02]  /*21d50*/  IMAD.MOV.U32 R21, RZ, RZ, RZ ;  /* 0x000000ffff157224 */ /* 0x000fe400078e00ff */
[----:B------:R-:W-:Y:S02]  /*21d60*/  IMAD.MOV.U32 R28, RZ, RZ, RZ ;  /* 0x000000ffff1c7224 */ /* 0x000fe400078e00ff */
[----:B0-----:R-:W-:Y:S02]  /*21d70*/  IMAD.U32 R35, RZ, RZ, UR4 ;  /* 0x00000004ff237e24 */ /* 0x001fe4000f8e00ff */
[----:B------:R-:W-:-:S07]  /*21d80*/  IMAD.U32 R30, RZ, RZ, UR5 ;  /* 0x00000005ff1e7e24 */ /* 0x000fce000f8e00ff */
.L_x_1042:
        /* <DEDUP_REMOVED lines=20> */
.L_x_1041:
        /* <DEDUP_REMOVED lines=8> */
.L_x_1044:
        /* <DEDUP_REMOVED lines=20> */
.L_x_1043:
[----:B------:R-:W0:Y:S01]  /*22090*/  LDCU.64 UR4, c[0x0][0x3b8] ;  /* 0x00007700ff0477ac */ /* 0x000e220008000a00 */
[----:B------:R-:W-:Y:S01]  /*220a0*/  BSSY.RECONVERGENT B1, `(.L_x_1045) ;  /* 0x0000018000017945 */ /* 0x000fe20003800200 */
[----:B------:R-:W-:Y:S02]  /*220b0*/  IMAD.MOV.U32 R2, RZ, RZ, RZ ;  /* 0x000000ffff027224 */ /* 0x000fe400078e00ff */
[----:B------:R-:W-:Y:S02]  /*220c0*/  IMAD.MOV.U32 R28, RZ, RZ, RZ ;  /* 0x000000ffff1c7224 */ /* 0x000fe400078e00ff */
[----:B0-----:R-:W-:Y:S02]  /*220d0*/  IMAD.U32 R35, RZ, RZ, UR4 ;  /* 0x00000004ff237e24 */ /* 0x001fe4000f8e00ff */
[----:B------:R-:W-:-:S07]  /*220e0*/  IMAD.U32 R30, RZ, RZ, UR5 ;  /* 0x00000005ff1e7e24 */ /* 0x000fce000f8e00ff */
.L_x_1046:
        /* <DEDUP_REMOVED lines=20> */
.L_x_1045:
        /* <DEDUP_REMOVED lines=8> */
.L_x_1048:
        /* <DEDUP_REMOVED lines=20> */
.L_x_1047:
[----:B------:R-:W0:Y:S01]  /*223f0*/  LDCU.64 UR4, c[0x0][0x3b8] ;  /* 0x00007700ff0477ac */ /* 0x000e220008000a00 */
[----:B------:R-:W-:Y:S01]  /*22400*/  BSSY.RECONVERGENT B1, `(.L_x_1049) ;  /* 0x0000018000017945 */ /* 0x000fe20003800200 */
[----:B------:R-:W-:Y:S02]  /*22410*/  IMAD.MOV.U32 R20, RZ, RZ, RZ ;  /* 0x000000ffff147224 */ /* 0x000fe400078e00ff */
[----:B------:R-:W-:Y:S02]  /*22420*/  IMAD.MOV.U32 R28, RZ, RZ, RZ ;  /* 0x000000ffff1c7224 */ /* 0x000fe400078e00ff */
[----:B0-----:R-:W-:Y:S02]  /*22430*/  IMAD.U32 R35, RZ, RZ, UR4 ;  /* 0x00000004ff237e24 */ /* 0x001fe4000f8e00ff */
[----:B------:R-:W-:-:S07]  /*22440*/  IMAD.U32 R30, RZ, RZ, UR5 ;  /* 0x00000005ff1e7e24 */ /* 0x000fce000f8e00ff */
.L_x_1050:
        /* <DEDUP_REMOVED lines=20> */
.L_x_1049:
        /* <DEDUP_REMOVED lines=8> */
.L_x_1052:
        /* <DEDUP_REMOVED lines=20> */
.L_x_1051:
[----:B------:R-:W0:Y:S01]  /*22750*/  LDCU.64 UR4, c[0x0][0x3b8] ;  /* 0x00007700ff0477ac */ /* 0x000e220008000a00 */
[----:B------:R-:W-:Y:S01]  /*22760*/  BSSY.RECONVERGENT B1, `(.L_x_1053) ;  /* 0x0000018000017945 */ /* 0x000fe20003800200 */
[----:B------:R-:W-:Y:S02]  /*22770*/  IMAD.MOV.U32 R21, RZ, RZ, RZ ;  /* 0x000000ffff157224 */ /* 0x000fe400078e00ff */
[----:B------:R-:W-:Y:S02]  /*22780*/  IMAD.MOV.U32 R28, RZ, RZ, RZ ;  /* 0x000000ffff1c7224 */ /* 0x000fe400078e00ff */
[----:B0-----:R-:W-:Y:S02]  /*22790*/  IMAD.U32 R35, RZ, RZ, UR4 ;  /* 0x00000004ff237e24 */ /* 0x001fe4000f8e00ff */
[----:B------:R-:W-:-:S07]  /*227a0*/  IMAD.U32 R30, RZ, RZ, UR5 ;  /* 0x00000005ff1e7e24 */ /* 0x000fce000f8e00ff */
.L_x_1054:
        /* <DEDUP_REMOVED lines=20> */
.L_x_1053:
        /* <DEDUP_REMOVED lines=8> */
.L_x_1056:
        /* <DEDUP_REMOVED lines=20> */
.L_x_1055:
[----:B------:R-:W0:Y:S01]  /*22ab0*/  LDCU.64 UR4, c[0x0][0x3b8] ;  /* 0x00007700ff0477ac */ /* 0x000e220008000a00 */
[----:B------:R-:W-:Y:S01]  /*22ac0*/  BSSY.RECONVERGENT B1, `(.L_x_1018) ;  /* 0x0000018000017945 */ /* 0x000fe20003800200 */
[----:B------:R-:W-:Y:S02]  /*22ad0*/  IMAD.MOV.U32 R28, RZ, RZ, RZ ;  /* 0x000000ffff1c7224 */ /* 0x000fe400078e00ff */
[----:B------:R-:W-:Y:S02]  /*22ae0*/  IMAD.MOV.U32 R2, RZ, RZ, RZ ;  /* 0x000000ffff027224 */ /* 0x000fe400078e00ff */
[----:B0-----:R-:W-:Y:S02]  /*22af0*/  IMAD.U32 R35, RZ, RZ, UR4 ;  /* 0x00000004ff237e24 */ /* 0x001fe4000f8e00ff */
[----:B------:R-:W-:-:S07]  /*22b00*/  IMAD.U32 R30, RZ, RZ, UR5 ;  /* 0x00000005ff1e7e24 */ /* 0x000fce000f8e00ff */
.L_x_1057:
        /* <DEDUP_REMOVED lines=20> */
.L_x_1018:
[----:B------:R-:W-:-:S13]  /*22c50*/  ISETP.LT.AND P0, PT, R20, R28, PT ;  /* 0x0000001c1400720c */ /* 0x000fda0003f01270 */
.L_x_1017:
[----:B------:R-:W-:Y:S05]  /*22c60*/  BSYNC.RECONVERGENT B0 ;  /* 0x0000000000007941 */ /* 0x000fea0003800200 */
.L_x_1016:
[----:B------:R-:W3:Y:S01]  /*22c70*/  S2UR UR5, SR_CgaCtaId ;  /* 0x00000000000579c3 */ /* 0x000ee20000008800 */
[----:B0-----:R-:W-:Y:S01]  /*22c80*/  VIADD R2, R6, 0x1 ;  /* 0x0000000106027836 */ /* 0x001fe20000000000 */
        /* <DEDUP_REMOVED lines=27> */
[----:B----4-:R-:W-:Y:S01]  /*22e40*/  IMAD.U32 R33, RZ, RZ, UR4 ;  /* 0x00000004ff217e24 */ /* 0x010fe2000f8e00ff */
[----:B------:R-:W-:Y:S01]  /*22e50*/  CS2R R28, SRZ ;  /* 0x00000000001c7805 */ /* 0x000fe2000001ff00 */
[----:B------:R-:W-:-:S07]  /*22e60*/  IMAD.U32 R20, RZ, RZ, UR5 ;  /* 0x00000005ff147e24 */ /* 0x000fce000f8e00ff */
.L_x_1062:
        /* <DEDUP_REMOVED lines=21> */
.L_x_1061:
[----:B------:R-:W0:Y:S01]  /*22fc0*/  LDCU.64 UR4, c[0x0][0x3b8] ;  /* 0x00007700ff0477ac */ /* 0x000e220008000a00 */
[----:B------:R-:W-:Y:S01]  /*22fd0*/  BSSY.RECONVERGENT B1, `(.L_x_1063) ;  /* 0x0000018000017945 */ /* 0x000fe20003800200 */
[----:B------:R-:W-:Y:S02]  /*22fe0*/  IMAD.MOV.U32 R20, RZ, RZ, RZ ;  /* 0x000000ffff147224 */ /* 0x000fe400078e00ff */
[----:B------:R-:W-:Y:S02]  /*22ff0*/  IMAD.MOV.U32 R29, RZ, RZ, RZ ;  /* 0x000000ffff1d7224 */ /* 0x000fe400078e00ff */
[----:B0-----:R-:W-:Y:S02]  /*23000*/  IMAD.U32 R35, RZ, RZ, UR4 ;  /* 0x00000004ff237e24 */ /* 0x001fe4000f8e00ff */
[----:B------:R-:W-:-:S07]  /*23010*/  IMAD.U32 R30, RZ, RZ, UR5 ;  /* 0x00000005ff1e7e24 */ /* 0x000fce000f8e00ff */
.L_x_1064:
        /* <DEDUP_REMOVED lines=20> */
.L_x_1063:
        /* <DEDUP_REMOVED lines=8> */
.L_x_1066:
        /* <DEDUP_REMOVED lines=20> */
.L_x_1065:
[----:B------:R-:W0:Y:S01]  /*23320*/  LDCU.64 UR4, c[0x0][0x3b8] ;  /* 0x00007700ff0477ac */ /* 0x000e220008000a00 */
[----:B------:R-:W-:Y:S01]  /*23330*/  BSSY.RECONVERGENT B1, `(.L_x_1067) ;  /* 0x0000018000017945 */ /* 0x000fe20003800200 */
[----:B------:R-:W-:Y:S02]  /*23340*/  IMAD.MOV.U32 R28, RZ, RZ, RZ ;  /* 0x000000ffff1c7224 */ /* 0x000fe400078e00ff */
[----:B------:R-:W-:Y:S02]  /*23350*/  IMAD.MOV.U32 R30, RZ, RZ, RZ ;  /* 0x000000ffff1e7224 */ /* 0x000fe400078e00ff */
[----:B0-----:R-:W-:Y:S02]  /*23360*/  IMAD.U32 R33, RZ, RZ, UR4 ;  /* 0x00000004ff217e24 */ /* 0x001fe4000f8e00ff */
[----:B------:R-:W-:-:S07]  /*23370*/  IMAD.U32 R32, RZ, RZ, UR5 ;  /* 0x00000005ff207e24 */ /* 0x000fce000f8e00ff */
.L_x_1068:
        /* <DEDUP_REMOVED lines=20> */
.L_x_1067:
        /* <DEDUP_REMOVED lines=8> */
.L_x_1070:
        /* <DEDUP_REMOVED lines=20> */
.L_x_1069:
[----:B------:R-:W0:Y:S01]  /*23680*/  LDCU.64 UR4, c[0x0][0x3b8] ;  /* 0x00007700ff0477ac */ /* 0x000e220008000a00 */
[----:B------:R-:W-:Y:S01]  /*23690*/  BSSY.RECONVERGENT B1, `(.L_x_1071) ;  /* 0x0000018000017945 */ /* 0x000fe20003800200 */
[----:B------:R-:W-:Y:S02]  /*236a0*/  IMAD.MOV.U32 R29, RZ, RZ, RZ ;  /* 0x000000ffff1d7224 */ /* 0x000fe400078e00ff */
[----:B------:R-:W-:Y:S02]  /*236b0*/  IMAD.MOV.U32 R30, RZ, RZ, RZ ;  /* 0x000000ffff1e7224 */ /* 0x000fe400078e00ff */
[----:B0-----:R-:W-:Y:S02]  /*236c0*/  IMAD.U32 R33, RZ, RZ, UR4 ;  /* 0x00000004ff217e24 */ /* 0x001fe4000f8e00ff */
[----:B------:R-:W-:-:S07]  /*236d0*/  IMAD.U32 R32, RZ, RZ, UR5 ;  /* 0x00000005ff207e24 */ /* 0x000fce000f8e00ff */
.L_x_1072:
        /* <DEDUP_REMOVED lines=20> */
.L_x_1071:
        /* <DEDUP_REMOVED lines=8> */
.L_x_1074:
        /* <DEDUP_REMOVED lines=20> */
.L_x_1073:
[----:B------:R-:W0:Y:S01]  /*239e0*/  LDCU.64 UR4, c[0x0][0x3b8] ;  /* 0x00007700ff0477ac */ /* 0x000e220008000a00 */
[----:B------:R-:W-:Y:S01]  /*239f0*/  BSSY.RECONVERGENT B1, `(.L_x_1075) ;  /* 0x0000018000017945 */ /* 0x000fe20003800200 */
[----:B------:R-:W-:Y:S02]  /*23a00*/  IMAD.MOV.U32 R20, RZ, RZ, RZ ;  /* 0x000000ffff147224 */ /* 0x000fe400078e00ff */
[----:B------:R-:W-:Y:S02]  /*23a10*/  IMAD.MOV.U32 R30, RZ, RZ, RZ ;  /* 0x000000ffff1e7224 */ /* 0x000fe400078e00ff */
[----:B0-----:R-:W-:Y:S02]  /*23a20*/  IMAD.U32 R33, RZ, RZ, UR4 ;  /* 0x00000004ff217e24 */ /* 0x001fe4000f8e00ff */
[----:B------:R-:W-:-:S07]  /*23a30*/  IMAD.U32 R32, RZ, RZ, UR5 ;  /* 0x00000005ff207e24 */ /* 0x000fce000f8e00ff */
.L_x_1076:
        /* <DEDUP_REMOVED lines=20> */
.L_x_1075:
        /* <DEDUP_REMOVED lines=8> */
.L_x_1078:
        /* <DEDUP_REMOVED lines=20> */
.L_x_1077:
[----:B------:R-:W0:Y:S01]  /*23d40*/  LDCU.64 UR4, c[0x0][0x3b8] ;  /* 0x00007700ff0477ac */ /* 0x000e220008000a00 */
[----:B------:R-:W-:Y:S01]  /*23d50*/  BSSY.RECONVERGENT B1, `(.L_x_1079) ;  /* 0x0000018000017945 */ /* 0x000fe20003800200 */
[----:B------:R-:W-:Y:S02]  /*23d60*/  IMAD.MOV.U32 R28, RZ, RZ, RZ ;  /* 0x000000ffff1c7224 */ /* 0x000fe400078e00ff */
[----:B------:R-:W-:Y:S02]  /*23d70*/  IMAD.MOV.U32 R30, RZ, RZ, RZ ;  /* 0x000000ffff1e7224 */ /* 0x000fe400078e00ff */
[----:B0-----:R-:W-:Y:S02]  /*23d80*/  IMAD.U32 R33, RZ, RZ, UR4 ;  /* 0x00000004ff217e24 */ /* 0x001fe4000f8e00ff */
[----:B------:R-:W-:-:S07]  /*23d90*/  IMAD.U32 R32, RZ, RZ, UR5 ;  /* 0x00000005ff207e24 */ /* 0x000fce000f8e00ff */
.L_x_1080:
        /* <DEDUP_REMOVED lines=20> */
.L_x_1079:
        /* <DEDUP_REMOVED lines=8> */
.L_x_1082:
        /* <DEDUP_REMOVED lines=20> */
.L_x_1081:
[----:B------:R-:W0:Y:S01]  /*240a0*/  LDCU.64 UR4, c[0x0][0x3b8] ;  /* 0x00007700ff0477ac */ /* 0x000e220008000a00 */
[----:B------:R-:W-:Y:S01]  /*240b0*/  BSSY.RECONVERGENT B1, `(.L_x_1083) ;  /* 0x0000018000017945 */ /* 0x000fe20003800200 */
[----:B------:R-:W-:Y:S02]  /*240c0*/  IMAD.MOV.U32 R29, RZ, RZ, RZ ;  /* 0x000000ffff1d7224 */ /* 0x000fe400078e00ff */
[----:B------:R-:W-:Y:S02]  /*240d0*/  IMAD.MOV.U32 R30, RZ, RZ, RZ ;  /* 0x000000ffff1e7224 */ /* 0x000fe400078e00ff */
[----:B0-----:R-:W-:Y:S02]  /*240e0*/  IMAD.U32 R33, RZ, RZ, UR4 ;  /* 0x00000004ff217e24 */ /* 0x001fe4000f8e00ff */
[----:B------:R-:W-:-:S07]  /*240f0*/  IMAD.U32 R32, RZ, RZ, UR5 ;  /* 0x00000005ff207e24 */ /* 0x000fce000f8e00ff */
.L_x_1084:
        /* <DEDUP_REMOVED lines=20> */
.L_x_1083:
        /* <DEDUP_REMOVED lines=8> */
.L_x_1086:
        /* <DEDUP_REMOVED lines=20> */
.L_x_1085:
[----:B------:R-:W0:Y:S01]  /*24400*/  LDCU.64 UR4, c[0x0][0x3b8] ;  /* 0x00007700ff0477ac */ /* 0x000e220008000a00 */
[----:B------:R-:W-:Y:S01]  /*24410*/  BSSY.RECONVERGENT B1, `(.L_x_1087) ;  /* 0x0000018000017945 */ /* 0x000fe20003800200 */
[----:B------:R-:W-:Y:S02]  /*24420*/  IMAD.MOV.U32 R20, RZ, RZ, RZ ;  /* 0x000000ffff147224 */ /* 0x000fe400078e00ff */
[----:B------:R-:W-:Y:S02]  /*24430*/  IMAD.MOV.U32 R30, RZ, RZ, RZ ;  /* 0x000000ffff1e7224 */ /* 0x000fe400078e00ff */
[----:B0-----:R-:W-:Y:S02]  /*24440*/  IMAD.U32 R33, RZ, RZ, UR4 ;  /* 0x00000004ff217e24 */ /* 0x001fe4000f8e00ff */
[----:B------:R-:W-:-:S07]  /*24450*/  IMAD.U32 R32, RZ, RZ, UR5 ;  /* 0x00000005ff207e24 */ /* 0x000fce000f8e00ff */
.L_x_1088:
        /* <DEDUP_REMOVED lines=20> */
.L_x_1087:
        /* <DEDUP_REMOVED lines=8> */
.L_x_1090:
        /* <DEDUP_REMOVED lines=20> */
.L_x_1089:
[----:B------:R-:W0:Y:S01]  /*24760*/  LDCU.64 UR4, c[0x0][0x3b8] ;  /* 0x00007700ff0477ac */ /* 0x000e220008000a00 */
[----:B------:R-:W-:Y:S01]  /*24770*/  BSSY.RECONVERGENT B1, `(.L_x_1091) ;  /* 0x0000018000017945 */ /* 0x000fe20003800200 */
[----:B------:R-:W-:Y:S02]  /*24780*/  IMAD.MOV.U32 R28, RZ, RZ, RZ ;  /* 0x000000ffff1c7224 */ /* 0x000fe400078e00ff */
[----:B------:R-:W-:Y:S02]  /*24790*/  IMAD.MOV.U32 R30, RZ, RZ, RZ ;  /* 0x000000ffff1e7224 */ /* 0x000fe400078e00ff */
[----:B0-----:R-:W-:Y:S02]  /*247a0*/  IMAD.U32 R33, RZ, RZ, UR4 ;  /* 0x00000004ff217e24 */ /* 0x001fe4000f8e00ff */
[----:B------:R-:W-:-:S07]  /*247b0*/  IMAD.U32 R32, RZ, RZ, UR5 ;  /* 0x00000005ff207e24 */ /* 0x000fce000f8e00ff */
.L_x_1092:
        /* <DEDUP_REMOVED lines=20> */
.L_x_1091:
        /* <DEDUP_REMOVED lines=8> */
.L_x_1094:
        /* <DEDUP_REMOVED lines=20> */
.L_x_1093:
[----:B------:R-:W0:Y:S01]  /*24ac0*/  LDCU.64 UR4, c[0x0][0x3b8] ;  /* 0x00007700ff0477ac */ /* 0x000e220008000a00 */
[----:B------:R-:W-:Y:S01]  /*24ad0*/  BSSY.RECONVERGENT B1, `(.L_x_1095) ;  /* 0x0000018000017945 */ /* 0x000fe20003800200 */
[----:B------:R-:W-:Y:S02]  /*24ae0*/  IMAD.MOV.U32 R29, RZ, RZ, RZ ;  /* 0x000000ffff1d7224 */ /* 0x000fe400078e00ff */
[----:B------:R-:W-:Y:S02]  /*24af0*/  IMAD.MOV.U32 R30, RZ, RZ, RZ ;  /* 0x000000ffff1e7224 */ /* 0x000fe400078e00ff */
[----:B0-----:R-:W-:Y:S02]  /*24b00*/  IMAD.U32 R33, RZ, RZ, UR4 ;  /* 0x00000004ff217e24 */ /* 0x001fe4000f8e00ff */
[----:B------:R-:W-:-:S07]  /*24b10*/  IMAD.U32 R32, RZ, RZ, UR5 ;  /* 0x00000005ff207e24 */ /* 0x000fce000f8e00ff */
.L_x_1096:
        /* <DEDUP_REMOVED lines=20> */
.L_x_1095:
        /* <DEDUP_REMOVED lines=8> */
.L_x_1098:
        /* <DEDUP_REMOVED lines=20> */
.L_x_1097:
[----:B------:R-:W0:Y:S01]  /*24e20*/  LDCU.64 UR4, c[0x0][0x3b8] ;  /* 0x00007700ff0477ac */ /* 0x000e220008000a00 */
[----:B------:R-:W-:Y:S01]  /*24e30*/  BSSY.RECONVERGENT B1, `(.L_x_1060) ;  /* 0x0000018000017945 */ /* 0x000fe20003800200 */
[----:B------:R-:W-:Y:S02]  /*24e40*/  IMAD.MOV.U32 R30, RZ, RZ, RZ ;  /* 0x000000ffff1e7224 */ /* 0x000fe400078e00ff */
[----:B------:R-:W-:Y:S02]  /*24e50*/  IMAD.MOV.U32 R20, RZ, RZ, RZ ;  /* 0x000000ffff147224 */ /* 0x000fe400078e00ff */
[----:B0-----:R-:W-:Y:S02]  /*24e60*/  IMAD.U32 R33, RZ, RZ, UR4 ;  /* 0x00000004ff217e24 */ /* 0x001fe4000f8e00ff */
[----:B------:R-:W-:-:S07]  /*24e70*/  IMAD.U32 R32, RZ, RZ, UR5 ;  /* 0x00000005ff207e24 */ /* 0x000fce000f8e00ff */
.L_x_1099:
        /* <DEDUP_REMOVED lines=20> */
.L_x_1060:
[----:B------:R-:W-:-:S13]  /*24fc0*/  ISETP.LT.AND P0, PT, R28, R30, PT ;  /* 0x0000001e1c00720c */ /* 0x000fda0003f01270 */
.L_x_1059:
[----:B------:R-:W-:Y:S05]  /*24fd0*/  BSYNC.RECONVERGENT B0 ;  /* 0x0000000000007941 */ /* 0x000fea0003800200 */
.L_x_1058:
        /* <DEDUP_REMOVED lines=33> */
.L_x_1104:
        /* <DEDUP_REMOVED lines=20> */
.L_x_1103:
[----:B------:R-:W0:Y:S01]  /*25330*/  LDCU.64 UR4, c[0x0][0x3b8] ;  /* 0x00007700ff0477ac */ /* 0x000e220008000a00 */
[----:B------:R-:W-:Y:S01]  /*25340*/  BSSY.RECONVERGENT B1, `(.L_x_1105) ;  /* 0x0000017000017945 */ /* 0x000fe20003800200 */
[----:B------:R-:W-:Y:S01]  /*25350*/  CS2R R28, SRZ ;  /* 0x00000000001c7805 */ /* 0x000fe2000001ff00 */
[----:B0-----:R-:W-:Y:S02]  /*25360*/  IMAD.U32 R33, RZ, RZ, UR4 ;  /* 0x00000004ff217e24 */ /* 0x001fe4000f8e00ff */
[----:B------:R-:W-:-:S07]  /*25370*/  IMAD.U32 R32, RZ, RZ, UR5 ;  /* 0x00000005ff207e24 */ /* 0x000fce000f8e00ff */
.L_x_1106:
        /* <DEDUP_REMOVED lines=20> */
.L_x_1105:
        /* <DEDUP_REMOVED lines=8> */
.L_x_1108:
        /* <DEDUP_REMOVED lines=8> */
[----:B------:R-:W-:Y:S01]  /*255c0*/  @!P0 IADD3 R29, P1, PT, R37, 0x1, RZ ;  /* 0x00000001251d8810 */ /* 0x000fe20007f3e0ff */
[----:B------:R-:W-:-:S04]  /*255d0*/  IMAD.MOV.U32 R37, RZ, RZ, R34 ;  /* 0x000000ffff257224 */ /* 0x000fc800078e0022 */
[----:B------:R-:W-:Y:S01]  /*255e0*/  @!P0 IMAD.X R32, RZ, RZ, R35, P1 ;  /* 0x000000ffff208224 */ /* 0x000fe200008e0623 */
[----:B------:R-:W-:Y:S02]  /*255f0*/  @!P0 LOP3.LUT R35, RZ, R34, RZ, 0x33, !PT ;  /* 0x00000022ff238212 */ /* 0x000fe400078e33ff */
[----:B------:R-:W-:Y:S02]  /*25600*/  @!P0 LOP3.LUT R34, RZ, R31, RZ, 0x33, !PT ;  /* 0x0000001fff228212 */ /* 0x000fe400078e33ff */
[----:B------:R-:W-:-:S05]  /*25610*/  @!P0 IADD3 R37, P1, PT, R36, R35, RZ ;  /* 0x0000002324258210 */ /* 0x000fca0007f3e0ff */
[----:B------:R-:W-:Y:S01]  /*25620*/  @!P0 IMAD.X R31, R33, 0x1, R34, P1 ;  /* 0x00000001211f8824 */ /* 0x000fe200008e0622 */
[----:B------:R-:W-:Y:S01]  /*25630*/  ISETP.NE.U32.AND P0, PT, R37, RZ, PT ;  /* 0x000000ff2500720c */ /* 0x000fe20003f05070 */
[----:B------:R-:W-:Y:S02]  /*25640*/  IMAD.MOV.U32 R36, RZ, RZ, R37 ;  /* 0x000000ffff247224 */ /* 0x000fe400078e0025 */
[----:B------:R-:W-:Y:S01]  /*25650*/  IMAD.MOV.U32 R33, RZ, RZ, R31 ;  /* 0x000000ffff217224 */ /* 0x000fe200078e001f */
[----:B------:R-:W-:-:S13]  /*25660*/  ISETP.NE.AND.EX P0, PT, R31, RZ, PT, P0 ;  /* 0x000000ff1f00720c */ /* 0x000fda0003f05300 */
[----:B------:R-:W-:Y:S05]  /*25670*/  @P0 BRA `(.L_x_1108) ;  /* 0xfffffffc00b00947 */ /* 0x000fea000383ffff */
[----:B------:R-:W-:Y:S05]  /*25680*/  BSYNC.RECONVERGENT B1 ;  /* 0x0000000000017941 */ /* 0x000fea0003800200 */
.L_x_1107:
[----:B------:R-:W0:Y:S01]  /*25690*/  LDCU.64 UR4, c[0x0][0x3b8] ;  /* 0x00007700ff0477ac */ /* 0x000e220008000a00 */
[----:B------:R-:W-:Y:S01]  /*256a0*/  BSSY.RECONVERGENT B1, `(.L_x_1109) ;  /* 0x0000019000017945 */ /* 0x000fe20003800200 */
[----:B------:R-:W-:Y:S02]  /*256b0*/  IMAD.MOV.U32 R30, RZ, RZ, RZ ;  /* 0x000000ffff1e7224 */ /* 0x000fe400078e00ff */
[----:B------:R-:W-:Y:S02]  /*256c0*/  IMAD.MOV.U32 R32, RZ, RZ, RZ ;  /* 0x000000ffff207224 */ /* 0x000fe400078e00ff */
[----:B0-----:R-:W-:Y:S02]  /*256d0*/  IMAD.U32 R35, RZ, RZ, UR4 ;  /* 0x00000004ff237e24 */ /* 0x001fe4000f8e00ff */
[----:B------:R-:W-:-:S07]  /*256e0*/  IMAD.U32 R34, RZ, RZ, UR5 ;  /* 0x00000005ff227e24 */ /* 0x000fce000f8e00ff */
.L_x_1110:
        /* <DEDUP_REMOVED lines=8> */
[----:B------:R-:W-:Y:S02]  /*25770*/  @!P0 IADD3 R30, P1, PT, R36, 0x1, RZ ;  /* 0x00000001241e8810 */ /* 0x000fe40007f3e0ff */
[----:B------:R-:W-:-:S03]  /*25780*/  @!P0 LOP3.LUT R36, RZ, R33, RZ, 0x33, !PT ;  /* 0x00000021ff248212 */ /* 0x000fc600078e33ff */
[----:B------:R-:W-:Y:S01]  /*25790*/  @!P0 IMAD.X R32, RZ, RZ, R37, P1 ;  /* 0x000000ffff208224 */ /* 0x000fe200008e0625 */
[----:B------:R-:W-:Y:S01]  /*257a0*/  @!P0 IADD3 R33, P1, PT, R35, R36, RZ ;  /* 0x0000002423218210 */ /* 0x000fe20007f3e0ff */
[----:B------:R-:W-:Y:S01]  /*257b0*/  IMAD.MOV.U32 R36, RZ, RZ, R31 ;  /* 0x000000ffff247224 */ /* 0x000fe200078e001f */
[----:B------:R-:W-:-:S03]  /*257c0*/  @!P0 LOP3.LUT R31, RZ, R31, RZ, 0x33, !PT ;  /* 0x0000001fff1f8212 */ /* 0x000fc600078e33ff */
[----:B------:R-:W-:Y:S02]  /*257d0*/  IMAD.MOV.U32 R35, RZ, RZ, R33 ;  /* 0x000000ffff237224 */ /* 0x000fe400078e0021 */
[----:B------:R-:W-:Y:S01]  /*257e0*/  @!P0 IMAD.X R36, R34, 0x1, R31, P1 ;  /* 0x0000000122248824 */ /* 0x000fe200008e061f */
[----:B------:R-:W-:-:S03]  /*257f0*/  ISETP.NE.U32.AND P0, PT, R33, RZ, PT ;  /* 0x000000ff2100720c */ /* 0x000fc60003f05070 */
[----:B------:R-:W-:Y:S01]  /*25800*/  IMAD.MOV.U32 R34, RZ, RZ, R36 ;  /* 0x000000ffff227224 */ /* 0x000fe200078e0024 */
[----:B------:R-:W-:-:S13]  /*25810*/  ISETP.NE.AND.EX P0, PT, R36, RZ, PT, P0 ;  /* 0x000000ff2400720c */ /* 0x000fda0003f05300 */
[----:B------:R-:W-:Y:S05]  /*25820*/  @P0 BRA `(.L_x_1110) ;  /* 0xfffffffc00b00947 */ /* 0x000fea000383ffff */
[----:B------:R-:W-:Y:S05]  /*25830*/  BSYNC.RECONVERGENT B1 ;  /* 0x0000000000017941 */ /* 0x000fea0003800200 */
.L_x_1109:
        /* <DEDUP_REMOVED lines=8> */
.L_x_1112:
        /* <DEDUP_REMOVED lines=21> */
.L_x_1111:
[----:B------:R-:W0:Y:S01]  /*25a10*/  LDCU.64 UR4, c[0x0][0x3b8] ;  /* 0x00007700ff0477ac */ /* 0x000e220008000a00 */
[----:B------:R-:W-:Y:S01]  /*25a20*/  BSSY.RECONVERGENT B1, `(.L_x_1113) ;  /* 0x0000019000017945 */ /* 0x000fe20003800200 */
[----:B------:R-:W-:Y:S02]  /*25a30*/  IMAD.MOV.U32 R29, RZ, RZ, RZ ;  /* 0x000000ffff1d7224 */ /* 0x000fe400078e00ff */
[----:B------:R-:W-:Y:S02]  /*25a40*/  IMAD.MOV.U32 R32, RZ, RZ, RZ ;  /* 0x000000ffff207224 */ /* 0x000fe400078e00ff */
[----:B0-----:R-:W-:Y:S02]  /*25a50*/  IMAD.U32 R36, RZ, RZ, UR4 ;  /* 0x00000004ff247e24 */ /* 0x001fe4000f8e00ff */
[----:B------:R-:W-:-:S07]  /*25a60*/  IMAD.U32 R33, RZ, RZ, UR5 ;  /* 0x00000005ff217e24 */ /* 0x000fce000f8e00ff */
.L_x_1114:
        /* <DEDUP_REMOVED lines=21> */
.L_x_1113:
        /* <DEDUP_REMOVED lines=8> */
.L_x_1116:
        /* <DEDUP_REMOVED lines=21> */
.L_x_1115:
[----:B------:R-:W0:Y:S01]  /*25d90*/  LDCU.64 UR4, c[0x0][0x3b8] ;  /* 0x00007700ff0477ac */ /* 0x000e220008000a00 */
[----:B------:R-:W-:Y:S01]  /*25da0*/  BSSY.RECONVERGENT B1, `(.L_x_1117) ;  /* 0x0000019000017945 */ /* 0x000fe20003800200 */
[----:B------:R-:W-:Y:S02]  /*25db0*/  IMAD.MOV.U32 R28, RZ, RZ, RZ ;  /* 0x000000ffff1c7224 */ /* 0x000fe400078e00ff */
[----:B------:R-:W-:Y:S02]  /*25dc0*/  IMAD.MOV.U32 R32, RZ, RZ, RZ ;  /* 0x000000ffff207224 */ /* 0x000fe400078e00ff */
[----:B0-----:R-:W-:Y:S02]  /*25dd0*/  IMAD.U32 R35, RZ, RZ, UR4 ;  /* 0x00000004ff237e24 */ /* 0x001fe4000f8e00ff */
[----:B------:R-:W-:-:S07]  /*25de0*/  IMAD.U32 R34, RZ, RZ, UR5 ;  /* 0x00000005ff227e24 */ /* 0x000fce000f8e00ff */
.L_x_1118:
        /* <DEDUP_REMOVED lines=21> */
.L_x_1117:
        /* <DEDUP_REMOVED lines=8> */
.L_x_1120:
        /* <DEDUP_REMOVED lines=21> */
.L_x_1119:
[----:B------:R-:W0:Y:S01]  /*26110*/  LDCU.64 UR4, c[0x0][0x3b8] ;  /* 0x00007700ff0477ac */ /* 0x000e220008000a00 */
[----:B------:R-:W-:Y:S01]  /*26120*/  BSSY.RECONVERGENT B1, `(.L_x_1121) ;  /* 0x0000019000017945 */ /* 0x000fe20003800200 */
[----:B------:R-:W-:Y:S02]  /*26130*/  IMAD.MOV.U32 R30, RZ, RZ, RZ ;  /* 0x000000ffff1e7224 */ /* 0x000fe400078e00ff */
[----:B------:R-:W-:Y:S02]  /*26140*/  IMAD.MOV.U32 R32, RZ, RZ, RZ ;  /* 0x000000ffff207224 */ /* 0x000fe400078e00ff */
[----:B0-----:R-:W-:Y:S02]  /*26150*/  IMAD.U32 R35, RZ, RZ, UR4 ;  /* 0x00000004ff237e24 */ /* 0x001fe4000f8e00ff */
[----:B------:R-:W-:-:S07]  /*26160*/  IMAD.U32 R34, RZ, RZ, UR5 ;  /* 0x00000005ff227e24 */ /* 0x000fce000f8e00ff */
.L_x_1122:
        /* <DEDUP_REMOVED lines=21> */
.L_x_1121:
        /* <DEDUP_REMOVED lines=8> */
.L_x_1124:
        /* <DEDUP_REMOVED lines=21> */
.L_x_1123:
[----:B------:R-:W0:Y:S01]  /*26490*/  LDCU.64 UR4, c[0x0][0x3b8] ;  /* 0x00007700ff0477ac */ /* 0x000e220008000a00 */
[----:B------:R-:W-:Y:S01]  /*264a0*/  BSSY.RECONVERGENT B1, `(.L_x_1125) ;  /* 0x0000019000017945 */ /* 0x000fe20003800200 */
[----:B------:R-:W-:Y:S02]  /*264b0*/  IMAD.MOV.U32 R29, RZ, RZ, RZ ;  /* 0x000000ffff1d7224 */ /* 0x000fe400078e00ff */
[----:B------:R-:W-:Y:S02]  /*264c0*/  IMAD.MOV.U32 R32, RZ, RZ, RZ ;  /* 0x000000ffff207224 */ /* 0x000fe400078e00ff */
[----:B0-----:R-:W-:Y:S02]  /*264d0*/  IMAD.U32 R36, RZ, RZ, UR4 ;  /* 0x00000004ff247e24 */ /* 0x001fe4000f8e00ff */
[----:B------:R-:W-:-:S07]  /*264e0*/  IMAD.U32 R33, RZ, RZ, UR5 ;  /* 0x00000005ff217e24 */ /* 0x000fce000f8e00ff */
.L_x_1126:
        /* <DEDUP_REMOVED lines=21> */
.L_x_1125:
        /* <DEDUP_REMOVED lines=8> */
.L_x_1128:
        /* <DEDUP_REMOVED lines=21> */
.L_x_1127:
[----:B------:R-:W0:Y:S01]  /*26810*/  LDCU.64 UR4, c[0x0][0x3b8] ;  /* 0x00007700ff0477ac */ /* 0x000e220008000a00 */
[----:B------:R-:W-:Y:S01]  /*26820*/  BSSY.RECONVERGENT B1, `(.L_x_1129) ;  /* 0x0000019000017945 */ /* 0x000fe20003800200 */
[----:B------:R-:W-:Y:S02]  /*26830*/  IMAD.MOV.U32 R28, RZ, RZ, RZ ;  /* 0x000000ffff1c7224 */ /* 0x000fe400078e00ff */
[----:B------:R-:W-:Y:S02]  /*26840*/  IMAD.MOV.U32 R32, RZ, RZ, RZ ;  /* 0x000000ffff207224 */ /* 0x000fe400078e00ff */
[----:B0-----:R-:W-:Y:S02]  /*26850*/  IMAD.U32 R35, RZ, RZ, UR4 ;  /* 0x00000004ff237e24 */ /* 0x001fe4000f8e00ff */
[----:B------:R-:W-:-:S07]  /*26860*/  IMAD.U32 R34, RZ, RZ, UR5 ;  /* 0x00000005ff227e24 */ /* 0x000fce000f8e00ff */
.L_x_1130:
        /* <DEDUP_REMOVED lines=21> */
.L_x_1129:
        /* <DEDUP_REMOVED lines=8> */
.L_x_1132:
        /* <DEDUP_REMOVED lines=21> */
.L_x_1131:
[----:B------:R-:W0:Y:S01]  /*26b90*/  LDCU.64 UR4, c[0x0][0x3b8] ;  /* 0x00007700ff0477ac */ /* 0x000e220008000a00 */
[----:B------:R-:W-:Y:S01]  /*26ba0*/  BSSY.RECONVERGENT B1, `(.L_x_1133) ;  /* 0x0000019000017945 */ /* 0x000fe20003800200 */
[----:B------:R-:W-:Y:S02]  /*26bb0*/  IMAD.MOV.U32 R30, RZ, RZ, RZ ;  /* 0x000000ffff1e7224 */ /* 0x000fe400078e00ff */
[----:B------:R-:W-:Y:S02]  /*26bc0*/  IMAD.MOV.U32 R32, RZ, RZ, RZ ;  /* 0x000000ffff207224 */ /* 0x000fe400078e00ff */
[----:B0-----:R-:W-:Y:S02]  /*26bd0*/  IMAD.U32 R35, RZ, RZ, UR4 ;  /* 0x00000004ff237e24 */ /* 0x001fe4000f8e00ff */
[----:B------:R-:W-:-:S07]  /*26be0*/  IMAD.U32 R34, RZ, RZ, UR5 ;  /* 0x00000005ff227e24 */ /* 0x000fce000f8e00ff */
.L_x_1134:
        /* <DEDUP_REMOVED lines=21> */
.L_x_1133:
        /* <DEDUP_REMOVED lines=8> */
.L_x_1136:
        /* <DEDUP_REMOVED lines=21> */
.L_x_1135:
[----:B------:R-:W0:Y:S01]  /*26f10*/  LDCU.64 UR4, c[0x0][0x3b8] ;  /* 0x00007700ff0477ac */ /* 0x000e220008000a00 */
[----:B------:R-:W-:Y:S01]  /*26f20*/  BSSY.RECONVERGENT B1, `(.L_x_1137) ;  /* 0x0000019000017945 */ /* 0x000fe20003800200 */
[----:B------:R-:W-:Y:S02]  /*26f30*/  IMAD.MOV.U32 R29, RZ, RZ, RZ ;  /* 0x000000ffff1d7224 */ /* 0x000fe400078e00ff */
[----:B------:R-:W-:Y:S02]  /*26f40*/  IMAD.MOV.U32 R32, RZ, RZ, RZ ;  /* 0x000000ffff207224 */ /* 0x000fe400078e00ff */
[----:B0-----:R-:W-:Y:S02]  /*26f50*/  IMAD.U32 R36, RZ, RZ, UR4 ;  /* 0x00000004ff247e24 */ /* 0x001fe4000f8e00ff */
[----:B------:R-:W-:-:S07]  /*26f60*/  IMAD.U32 R33, RZ, RZ, UR5 ;  /* 0x00000005ff217e24 */ /* 0x000fce000f8e00ff */
.L_x_1138:
        /* <DEDUP_REMOVED lines=21> */
.L_x_1137:
        /* <DEDUP_REMOVED lines=8> */
.L_x_1140:
        /* <DEDUP_REMOVED lines=21> */
.L_x_1139:
[----:B------:R-:W0:Y:S01]  /*27290*/  LDCU.64 UR4, c[0x0][0x3b8] ;  /* 0x00007700ff0477ac */ /* 0x000e220008000a00 */
[----:B------:R-:W-:Y:S01]  /*272a0*/  BSSY.RECONVERGENT B1, `(.L_x_1102) ;  /* 0x0000019000017945 */ /* 0x000fe20003800200 */
[----:B------:R-:W-:Y:S02]  /*272b0*/  IMAD.MOV.U32 R28, RZ, RZ, RZ ;  /* 0x000000ffff1c7224 */ /* 0x000fe400078e00ff */
[----:B------:R-:W-:Y:S02]  /*272c0*/  IMAD.MOV.U32 R32, RZ, RZ, RZ ;  /* 0x000000ffff207224 */ /* 0x000fe400078e00ff */
[----:B0-----:R-:W-:Y:S02]  /*272d0*/  IMAD.U32 R35, RZ, RZ, UR4 ;  /* 0x00000004ff237e24 */ /* 0x001fe4000f8e00ff */
[----:B------:R-:W-:-:S07]  /*272e0*/  IMAD.U32 R34, RZ, RZ, UR5 ;  /* 0x00000005ff227e24 */ /* 0x000fce000f8e00ff */
.L_x_1141:
        /* <DEDUP_REMOVED lines=21> */
.L_x_1102:
[----:B------:R-:W-:-:S13]  /*27440*/  ISETP.LT.AND P0, PT, R30, R28, PT ;  /* 0x0000001c1e00720c */ /* 0x000fda0003f01270 */
.L_x_1101:
[----:B------:R-:W-:Y:S05]  /*27450*/  BSYNC.RECONVERGENT B0 ;  /* 0x0000000000007941 */ /* 0x000fea0003800200 */
.L_x_1100:
[----:B------:R-:W3:Y:S01]  /*27460*/  S2UR UR5, SR_CgaCtaId ;  /* 0x00000000000579c3 */ /* 0x000ee20000008800 */
[----:B------:R-:W-:Y:S01]  /*27470*/  UMOV UR4, 0x400 ;  /* 0x0000040000047882 */ /* 0x000fe20000000000 */
[----:B0-----:R-:W-:Y:S01]  /*27480*/  VIADD R19, R5, 0x1 ;  /* 0x0000000105137836 */ /* 0x001fe20000000000 */
[----:B-12---:R-:W-:Y:S01]  /*27490*/  SEL R20, R24, R25, P0 ;  /* 0x0000001918147207 */ /* 0x006fe20000000000 */
[----:B------:R-:W-:Y:S01]  /*274a0*/  @P0 IMAD.MOV R19, RZ, RZ, R5 ;  /* 0x000000ffff130224 */ /* 0x000fe200078e0205 */
[----:B------:R-:W-:Y:S01]  /*274b0*/  BSSY.RECONVERGENT B0, `(.L_x_1142) ;  /* 0x000023f000007945 */ /* 0x000fe20003800200 */
[----:B------:R-:W-:Y:S02]  /*274c0*/  VIADD R18, R4, 0x1 ;  /* 0x0000000104127836 */ /* 0x000fe40000000000 */
[----:B------:R-:W-:Y:S01]  /*274d0*/  @!P0 IMAD.MOV R18, RZ, RZ, R4 ;  /* 0x000000ffff128224 */ /* 0x000fe200078e0204 */
[----:B---3--:R-:W-:-:S06]  /*274e0*/  ULEA UR4, UR5, UR4, 0x18 ;  /* 0x0000000405047291 */ /* 0x008fcc000f8ec0ff */
[----:B------:R-:W-:Y:S02]  /*274f0*/  @!P0 LEA R5, R19, UR4, 0x2 ;  /* 0x0000000413058c11 */ /* 0x000fe4000f8e10ff */
[----:B------:R-:W-:-:S03]  /*27500*/  @P0 LEA R4, R18, UR4, 0x2 ;  /* 0x0000000412040c11 */ /* 0x000fc6000f8e10ff */
[----:B------:R-:W0:Y:S04]  /*27510*/  @!P0 LDS R25, [R5] ;  /* 0x0000000005198984 */ /* 0x000e280000000800 */
[----:B------:R1:W2:Y:S01]  /*27520*/  @P0 LDS R24, [R4] ;  /* 0x0000000004180984 */ /* 0x0002a20000000800 */
[----:B------:R-:W-:Y:S01]  /*27530*/  ISETP.GE.AND P0, PT, R18, R27, PT ;  /* 0x0000001b1200720c */ /* 0x000fe20003f06270 */
[----:B0-----:R-:W-:-:S12]  /*27540*/  IMAD.MOV.U32 R18, RZ, RZ, R25 ;  /* 0x000000ffff127224 */ /* 0x001fd800078e0019 */
[----:B-1----:R-:W-:Y:S05]  /*27550*/  @P0 BRA `(.L_x_1143) ;  /* 0x0000002000d00947 */ /* 0x002fea0003800000 */
[----:B------:R-:W-:Y:S01]  /*27560*/  ISETP.GE.AND P0, PT, R19, R26, PT ;  /* 0x0000001a1300720c */ /* 0x000fe20003f06270 */
[----:B--2---:R-:W-:-:S12]  /*27570*/  IMAD.MOV.U32 R18, RZ, RZ, R24 ;  /* 0x000000ffff127224 */ /* 0x004fd800078e0018 */
        /* <DEDUP_REMOVED lines=15> */
.L_x_1146:
        /* <DEDUP_REMOVED lines=20> */
.L_x_1145:
[----:B------:R-:W0:Y:S01]  /*277b0*/  LDCU.64 UR4, c[0x0][0x3b8] ;  /* 0x00007700ff0477ac */ /* 0x000e220008000a00 */
[----:B------:R-:W-:Y:S01]  /*277c0*/  BSSY.RECONVERGENT B1, `(.L_x_1147) ;  /* 0x0000018000017945 */ /* 0x000fe20003800200 */
[----:B------:R-:W-:Y:S02]  /*277d0*/  IMAD.MOV.U32 R21, RZ, RZ, RZ ;  /* 0x000000ffff157224 */ /* 0x000fe400078e00ff */
[----:B------:R-:W-:Y:S02]  /*277e0*/  IMAD.MOV.U32 R32, RZ, RZ, RZ ;  /* 0x000000ffff207224 */ /* 0x000fe400078e00ff */
[----:B0-----:R-:W-:Y:S02]  /*277f0*/  IMAD.U32 R30, RZ, RZ, UR4 ;  /* 0x00000004ff1e7e24 */ /* 0x001fe4000f8e00ff */
[----:B------:R-:W-:-:S07]  /*27800*/  IMAD.U32 R31, RZ, RZ, UR5 ;  /* 0x00000005ff1f7e24 */ /* 0x000fce000f8e00ff */
.L_x_1148:
        /* <DEDUP_REMOVED lines=20> */
.L_x_1147:
        /* <DEDUP_REMOVED lines=8> */
.L_x_1150:
        /* <DEDUP_REMOVED lines=21> */
.L_x_1149:
[----:B------:R-:W0:Y:S01]  /*27b20*/  LDCU.64 UR4, c[0x0][0x3b8] ;  /* 0x00007700ff0477ac */ /* 0x000e220008000a00 */
[----:B------:R-:W-:Y:S01]  /*27b30*/  BSSY.RECONVERGENT B1, `(.L_x_1151) ;  /* 0x0000019000017945 */ /* 0x000fe20003800200 */
[----:B------:R-:W-:Y:S02]  /*27b40*/  IMAD.MOV.U32 R26, RZ, RZ, RZ ;  /* 0x000000ffff1a7224 */ /* 0x000fe400078e00ff */
[----:B------:R-:W-:Y:S02]  /*27b50*/  IMAD.MOV.U32 R29, RZ, RZ, RZ ;  /* 0x000000ffff1d7224 */ /* 0x000fe400078e00ff */
[----:B0-----:R-:W-:Y:S02]  /*27b60*/  IMAD.U32 R33, RZ, RZ, UR4 ;  /* 0x00000004ff217e24 */ /* 0x001fe4000f8e00ff */
[----:B------:R-:W-:-:S07]  /*27b70*/  IMAD.U32 R28, RZ, RZ, UR5 ;  /* 0x00000005ff1c7e24 */ /* 0x000fce000f8e00ff */
.L_x_1152:
        /* <DEDUP_REMOVED lines=21> */
.L_x_1151:
        /* <DEDUP_REMOVED lines=8> */
.L_x_1154:
        /* <DEDUP_REMOVED lines=21> */
.L_x_1153:
[----:B------:R-:W0:Y:S01]  /*27ea0*/  LDCU.64 UR4, c[0x0][0x3b8] ;  /* 0x00007700ff0477ac */ /* 0x000e220008000a00 */
[----:B------:R-:W-:Y:S01]  /*27eb0*/  BSSY.RECONVERGENT B1, `(.L_x_1155) ;  /* 0x0000019000017945 */ /* 0x000fe20003800200 */
[----:B------:R-:W-:Y:S02]  /*27ec0*/  IMAD.MOV.U32 R27, RZ, RZ, RZ ;  /* 0x000000ffff1b7224 */ /* 0x000fe400078e00ff */
[----:B------:R-:W-:Y:S02]  /*27ed0*/  IMAD.MOV.U32 R29, RZ, RZ, RZ ;  /* 0x000000ffff1d7224 */ /* 0x000fe400078e00ff */
[----:B0-----:R-:W-:Y:S02]  /*27ee0*/  IMAD.U32 R33, RZ, RZ, UR4 ;  /* 0x00000004ff217e24 */ /* 0x001fe4000f8e00ff */
[----:B------:R-:W-:-:S07]  /*27ef0*/  IMAD.U32 R28, RZ, RZ, UR5 ;  /* 0x00000005ff1c7e24 */ /* 0x000fce000f8e00ff */
.L_x_1156:
        /* <DEDUP_REMOVED lines=21> */
.L_x_1155:
        /* <DEDUP_REMOVED lines=8> */
.L_x_1158:
        /* <DEDUP_REMOVED lines=21> */
.L_x_1157:
[----:B------:R-:W0:Y:S01]  /*28220*/  LDCU.64 UR4, c[0x0][0x3b8] ;  /* 0x00007700ff0477ac */ /* 0x000e220008000a00 */
[----:B------:R-:W-:Y:S01]  /*28230*/  BSSY.RECONVERGENT B1, `(.L_x_1159) ;  /* 0x0000019000017945 */ /* 0x000fe20003800200 */
[----:B------:R-:W-:Y:S02]  /*28240*/  IMAD.MOV.U32 R21, RZ, RZ, RZ ;  /* 0x000000ffff157224 */ /* 0x000fe400078e00ff */
[----:B------:R-:W-:Y:S02]  /*28250*/  IMAD.MOV.U32 R29, RZ, RZ, RZ ;  /* 0x000000ffff1d7224 */ /* 0x000fe400078e00ff */
[----:B0-----:R-:W-:Y:S02]  /*28260*/  IMAD.U32 R33, RZ, RZ, UR4 ;  /* 0x00000004ff217e24 */ /* 0x001fe4000f8e00ff */
[----:B------:R-:W-:-:S07]  /*28270*/  IMAD.U32 R28, RZ, RZ, UR5 ;  /* 0x00000005ff1c7e24 */ /* 0x000fce000f8e00ff */
.L_x_1160:
        /* <DEDUP_REMOVED lines=21> */
.L_x_1159:
        /* <DEDUP_REMOVED lines=8> */
.L_x_1162:
        /* <DEDUP_REMOVED lines=21> */
.L_x_1161:
[----:B------:R-:W0:Y:S01]  /*285a0*/  LDCU.64 UR4, c[0x0][0x3b8] ;  /* 0x00007700ff0477ac */ /* 0x000e220008000a00 */
[----:B------:R-:W-:Y:S01]  /*285b0*/  BSSY.RECONVERGENT B1, `(.L_x_1163) ;  /* 0x0000019000017945 */ /* 0x000fe20003800200 */
[----:B------:R-:W-:Y:S02]  /*285c0*/  IMAD.MOV.U32 R26, RZ, RZ, RZ ;  /* 0x000000ffff1a7224 */ /* 0x000fe400078e00ff */
[----:B------:R-:W-:Y:S02]  /*285d0*/  IMAD.MOV.U32 R29, RZ, RZ, RZ ;  /* 0x000000ffff1d7224 */ /* 0x000fe400078e00ff */
[----:B0-----:R-:W-:Y:S02]  /*285e0*/  IMAD.U32 R33, RZ, RZ, UR4 ;  /* 0x00000004ff217e24 */ /* 0x001fe4000f8e00ff */
[----:B------:R-:W-:-:S07]  /*285f0*/  IMAD.U32 R28, RZ, RZ, UR5 ;  /* 0x00000005ff1c7e24 */ /* 0x000fce000f8e00ff */
.L_x_1164:
        /* <DEDUP_REMOVED lines=21> */
.L_x_1163:
        /* <DEDUP_REMOVED lines=8> */
.L_x_1166:
        /* <DEDUP_REMOVED lines=21> */
.L_x_1165:
[----:B------:R-:W0:Y:S01]  /*28920*/  LDCU.64 UR4, c[0x0][0x3b8] ;  /* 0x00007700ff0477ac */ /* 0x000e220008000a00 */
[----:B------:R-:W-:Y:S01]  /*28930*/  BSSY.RECONVERGENT B1, `(.L_x_1167) ;  /* 0x0000019000017945 */ /* 0x000fe20003800200 */
[----:B------:R-:W-:Y:S02]  /*28940*/  IMAD.MOV.U32 R27, RZ, RZ, RZ ;  /* 0x000000ffff1b7224 */ /* 0x000fe400078e00ff */
[----:B------:R-:W-:Y:S02]  /*28950*/  IMAD.MOV.U32 R29, RZ, RZ, RZ ;  /* 0x000000ffff1d7224 */ /* 0x000fe400078e00ff */
[----:B0-----:R-:W-:Y:S02]  /*28960*/  IMAD.U32 R33, RZ, RZ, UR4 ;  /* 0x00000004ff217e24 */ /* 0x001fe4000f8e00ff */
[----:B------:R-:W-:-:S07]  /*28970*/  IMAD.U32 R28, RZ, RZ, UR5 ;  /* 0x00000005ff1c7e24 */ /* 0x000fce000f8e00ff */
.L_x_1168:
        /* <DEDUP_REMOVED lines=21> */
.L_x_1167:
        /* <DEDUP_REMOVED lines=8> */
.L_x_1170:
        /* <DEDUP_REMOVED lines=21> */
.L_x_1169:
[----:B------:R-:W0:Y:S01]  /*28ca0*/  LDCU.64 UR4, c[0x0][0x3b8] ;  /* 0x00007700ff0477ac */ /* 0x000e220008000a00 */
[----:B------:R-:W-:Y:S01]  /*28cb0*/  BSSY.RECONVERGENT B1, `(.L_x_1171) ;  /* 0x0000019000017945 */ /* 0x000fe20003800200 */
[----:B------:R-:W-:Y:S02]  /*28cc0*/  IMAD.MOV.U32 R21, RZ, RZ, RZ ;  /* 0x000000ffff157224 */ /* 0x000fe400078e00ff */
[----:B------:R-:W-:Y:S02]  /*28cd0*/  IMAD.MOV.U32 R29, RZ, RZ, RZ ;  /* 0x000000ffff1d7224 */ /* 0x000fe400078e00ff */
[----:B0-----:R-:W-:Y:S02]  /*28ce0*/  IMAD.U32 R33, RZ, RZ, UR4 ;  /* 0x00000004ff217e24 */ /* 0x001fe4000f8e00ff */
[----:B------:R-:W-:-:S07]  /*28cf0*/  IMAD.U32 R28, RZ, RZ, UR5 ;  /* 0x00000005ff1c7e24 */ /* 0x000fce000f8e00ff */
.L_x_1172:
        /* <DEDUP_REMOVED lines=21> */
.L_x_1171:
        /* <DEDUP_REMOVED lines=8> */
.L_x_1174:
        /* <DEDUP_REMOVED lines=21> */
.L_x_1173:
[----:B------:R-:W0:Y:S01]  /*29020*/  LDCU.64 UR4, c[0x0][0x3b8] ;  /* 0x00007700ff0477ac */ /* 0x000e220008000a00 */
[----:B------:R-:W-:Y:S01]  /*29030*/  BSSY.RECONVERGENT B1, `(.L_x_1175) ;  /* 0x0000019000017945 */ /* 0x000fe20003800200 */
[----:B------:R-:W-:Y:S02]  /*29040*/  IMAD.MOV.U32 R26, RZ, RZ, RZ ;  /* 0x000000ffff1a7224 */ /* 0x000fe400078e00ff */
[----:B------:R-:W-:Y:S02]  /*29050*/  IMAD.MOV.U32 R29, RZ, RZ, RZ ;  /* 0x000000ffff1d7224 */ /* 0x000fe400078e00ff */
[----:B0-----:R-:W-:Y:S02]  /*29060*/  IMAD.U32 R33, RZ, RZ, UR4 ;  /* 0x00000004ff217e24 */ /* 0x001fe4000f8e00ff */
[----:B------:R-:W-:-:S07]  /*29070*/  IMAD.U32 R28, RZ, RZ, UR5 ;  /* 0x00000005ff1c7e24 */ /* 0x000fce000f8e00ff */
.L_x_1176:
        /* <DEDUP_REMOVED lines=21> */
.L_x_1175:
        /* <DEDUP_REMOVED lines=8> */
.L_x_1178:
        /* <DEDUP_REMOVED lines=21> */
.L_x_1177:
[----:B------:R-:W0:Y:S01]  /*293a0*/  LDCU.64 UR4, c[0x0][0x3b8] ;  /* 0x00007700ff0477ac */ /* 0x000e220008000a00 */
[----:B------:R-:W-:Y:S01]  /*293b0*/  BSSY.RECONVERGENT B1, `(.L_x_1179) ;  /* 0x0000019000017945 */ /* 0x000fe20003800200 */
[----:B------:R-:W-:Y:S02]  /*293c0*/  IMAD.MOV.U32 R27, RZ, RZ, RZ ;  /* 0x000000ffff1b7224 */ /* 0x000fe400078e00ff */
[----:B------:R-:W-:Y:S02]  /*293d0*/  IMAD.MOV.U32 R29, RZ, RZ, RZ ;  /* 0x000000ffff1d7224 */ /* 0x000fe400078e00ff */
[----:B0-----:R-:W-:Y:S02]  /*293e0*/  IMAD.U32 R33, RZ, RZ, UR4 ;  /* 0x00000004ff217e24 */ /* 0x001fe4000f8e00ff */
[----:B------:R-:W-:-:S07]  /*293f0*/  IMAD.U32 R28, RZ, RZ, UR5 ;  /* 0x00000005ff1c7e24 */ /* 0x000fce000f8e00ff */
.L_x_1180:
        /* <DEDUP_REMOVED lines=21> */
.L_x_1179:
        /* <DEDUP_REMOVED lines=8> */
.L_x_1182:
        /* <DEDUP_REMOVED lines=20> */
.L_x_1181:
[----:B------:R-:W-:Y:S01]  /*29710*/  BSSY.RECONVERGENT B1, `(.L_x_1183) ;  /* 0x0000015000017945 */ /* 0x000fe20003800200 */
[----:B------:R-:W-:-:S07]  /*29720*/  CS2R R30, SRZ ;  /* 0x00000000001e7805 */ /* 0x000fce000001ff00 */
.L_x_1184:
        /* <DEDUP_REMOVED lines=20> */
.L_x_1183:
[----:B------:R-:W-:-:S07]  /*29870*/  IMAD.MOV.U32 R4, RZ, RZ, R31 ;  /* 0x000000ffff047224 */ /* 0x000fce00078e001f */
.L_x_1144:
[----:B------:R-:W-:-:S04]  /*29880*/  ISETP.GE.AND P0, PT, R26, R4, PT ;  /* 0x000000041a00720c */ /* 0x000fc80003f06270 */
[----:B------:R-:W-:-:S09]  /*29890*/  SEL R18, R24, R25, !P0 ;  /* 0x0000001918127207 */ /* 0x000fd20004000000 */
.L_x_1143:
[----:B------:R-:W-:Y:S05]  /*298a0*/  BSYNC.RECONVERGENT B0 ;  /* 0x0000000000007941 */ /* 0x000fea0003800200 */
.L_x_1142:
[----:B------:R-:W0:Y:S01]  /*298b0*/  LDCU.U8 UR4, c[0x0][0x380] ;  /* 0x00007000ff0477ac */ /* 0x000e220008000000 */
[----:B------:R-:W1:Y:S01]  /*298c0*/  S2R R19, SR_TID.X ;  /* 0x0000000000137919 */ /* 0x000e620000002100 */
[----:B------:R-:W3:Y:S01]  /*298d0*/  S2R R0, SR_CTAID.X ;  /* 0x0000000000007919 */ /* 0x000ee20000002500 */
[----:B0-----:R-:W-:-:S04]  /*298e0*/  UPRMT UR4, UR4, 0x8880, URZ ;  /* 0x0000888004047896 */ /* 0x001fc800080000ff */
[----:B------:R-:W-:Y:S01]  /*298f0*/  UISETP.NE.AND UP0, UPT, UR4, URZ, UPT ;  /* 0x000000ff0400728c */ /* 0x000fe2000bf05270 */
[----:B------:R-:W-:Y:S08]  /*29900*/  BAR.SYNC.DEFER_BLOCKING 0x0 ;  /* 0x0000000000007b1d */ /* 0x000ff00000010000 */
[----:B------:R-:W-:Y:S05]  /*29910*/  BRA.U !UP0, `(.L_x_1185) ;  /* 0x00000005081c7547 */ /* 0x000fea000b800000 */
[----:B------:R-:W0:Y:S01]  /*29920*/  S2R R4, SR_LANEID ;  /* 0x0000000000047919 */ /* 0x000e220000000000 */
[----:B------:R-:W4:Y:S01]  /*29930*/  S2UR UR5, SR_CgaCtaId ;  /* 0x00000000000579c3 */ /* 0x000f220000008800 */
[----:B-1----:R-:W-:Y:S01]  /*29940*/  SHF.R.U32.HI R3, RZ, 0x5, R19 ;  /* 0x00000005ff037819 */ /* 0x002fe20000011613 */
[----:B------:R-:W-:Y:S01]  /*29950*/  UMOV UR4, 0x400 ;  /* 0x0000040000047882 */ /* 0x000fe20000000000 */
[----:B------:R-:W1:Y:S01]  /*29960*/  LDCU.64 UR8, c[0x0][0x3a0] ;  /* 0x00007400ff0877ac */ /* 0x000e620008000a00 */
[----:B----4-:R-:W-:Y:S02]  /*29970*/  ULEA UR4, UR5, UR4, 0x18 ;  /* 0x0000000405047291 */ /* 0x010fe4000f8ec0ff */
[----:B0-----:R-:W-:-:S04]  /*29980*/  IMAD R3, R3, 0x20, R4 ;  /* 0x0000002003037824 */ /* 0x001fc800078e0204 */
[----:B------:R-:W-:-:S05]  /*29990*/  IMAD R3, R3, 0x11, RZ ;  /* 0x0000001103037824 */ /* 0x000fca00078e02ff */
[----:B------:R-:W-:Y:S01]  /*299a0*/  LEA R5, R3, UR4, 0x2 ;  /* 0x0000000403057c11 */ /* 0x000fe2000f8e10ff */
[----:B------:R-:W-:Y:S01]  /*299b0*/  IMAD R3, R4, -0x10, R3 ;  /* 0xfffffff004037824 */ /* 0x000fe200078e0203 */
[----:B------:R-:W-:-:S03]  /*299c0*/  LOP3.LUT R4, R19, 0x1f, RZ, 0xc0, !PT ;  /* 0x0000001f13047812 */ /* 0x000fc600078ec0ff */
[----:B------:R0:W-:Y:S04]  /*299d0*/  STS [R5+0x24], R10 ;  /* 0x0000240a05007388 */ /* 0x0001e80000000800 */
[----:B------:R-:W-:Y:S04]  /*299e0*/  STS [R5], R23 ;  /* 0x0000001705007388 */ /* 0x000fe80000000800 */
[----:B------:R-:W-:Y:S01]  /*299f0*/  STS [R5+0x4], R22 ;  /* 0x0000041605007388 */ /* 0x000fe20000000800 */
[----:B0-----:R-:W-:Y:S01]  /*29a00*/  LEA R10, R3, UR4, 0x2 ;  /* 0x00000004030a7c11 */ /* 0x001fe2000f8e10ff */
[----:B------:R-:W-:-:S02]  /*29a10*/  IMAD.MOV.U32 R3, RZ, RZ, RZ ;  /* 0x000000ffff037224 */ /* 0x000fc400078e00ff */
[----:B------:R-:W-:Y:S04]  /*29a20*/  STS [R5+0x8], R17 ;  /* 0x0000081105007388 */ /* 0x000fe80000000800 */
[----:B------:R-:W-:Y:S04]  /*29a30*/  STS [R5+0xc], R16 ;  /* 0x00000c1005007388 */ /* 0x000fe80000000800 */
[----:B------:R-:W-:Y:S04]  /*29a40*/  STS [R5+0x10], R15 ;  /* 0x0000100f05007388 */ /* 0x000fe80000000800 */
[----:B------:R-:W-:Y:S04]  /*29a50*/  STS [R5+0x14], R14 ;  /* 0x0000140e05007388 */ /* 0x000fe80000000800 */
[----:B------:R-:W-:Y:S04]  /*29a60*/  STS [R5+0x18], R13 ;  /* 0x0000180d05007388 */ /* 0x000fe80000000800 */
[----:B------:R0:W-:Y:S04]  /*29a70*/  STS [R5+0x1c], R12 ;  /* 0x00001c0c05007388 */ /* 0x0001e80000000800 */
[----:B------:R-:W-:Y:S04]  /*29a80*/  STS [R5+0x20], R11 ;  /* 0x0000200b05007388 */ /* 0x000fe80000000800 */
[----:B------:R-:W-:Y:S01]  /*29a90*/  STS [R5+0x28], R9 ;  /* 0x0000280905007388 */ /* 0x000fe20000000800 */
[----:B0-----:R-:W-:-:S03]  /*29aa0*/  LOP3.LUT R12, R19, 0x3e0, RZ, 0xc0, !PT ;  /* 0x000003e0130c7812 */ /* 0x001fc600078ec0ff */
[----:B------:R-:W-:Y:S04]  /*29ab0*/  STS [R5+0x2c], R8 ;  /* 0x00002c0805007388 */ /* 0x000fe80000000800 */
[----:B------:R-:W-:Y:S04]  /*29ac0*/  STS [R5+0x30], R7 ;  /* 0x0000300705007388 */ /* 0x000fe80000000800 */
[----:B------:R-:W-:Y:S04]  /*29ad0*/  STS [R5+0x34], R6 ;  /* 0x0000340605007388 */ /* 0x000fe80000000800 */
[----:B------:R0:W-:Y:S04]  /*29ae0*/  STS [R5+0x38], R2 ;  /* 0x0000380205007388 */ /* 0x0001e80000000800 */
[----:B------:R-:W-:Y:S04]  /*29af0*/  STS [R5+0x3c], R20 ;  /* 0x00003c1405007388 */ /* 0x000fe80000000800 */
[----:B------:R4:W-:Y:S01]  /*29b00*/  STS [R5+0x40], R18 ;  /* 0x0000401205007388 */ /* 0x0009e20000000800 */
[----:B------:R-:W-:-:S03]  /*29b10*/  NOP ;  /* 0x0000000000007918 */ /* 0x000fc60000000000 */
[----:B------:R-:W5:Y:S01]  /*29b20*/  LDS R9, [R10] ;  /* 0x000000000a097984 */ /* 0x000f620000000800 */
[----:B0-----:R-:W-:-:S03]  /*29b30*/  IMAD R2, R12, 0x11, R4 ;  /* 0x000000110c027824 */ /* 0x001fc600078e0204 */
[----:B------:R-:W0:Y:S01]  /*29b40*/  LDS R7, [R10+0x80] ;  /* 0x000080000a077984 */ /* 0x000e220000000800 */
[----:B---3--:R-:W-:-:S03]  /*29b50*/  IMAD.WIDE.U32 R2, R0, 0x1100, R2 ;  /* 0x0000110000027825 */ /* 0x008fc600078e0002 */
[----:B------:R-:W3:Y:S01]  /*29b60*/  LDS R11, [R10+0x100] ;  /* 0x000100000a0b7984 */ /* 0x000ee20000000800 */
[----:B-1----:R-:W-:-:S03]  /*29b70*/  LEA R4, P0, R2, UR8, 0x2 ;  /* 0x0000000802047c11 */ /* 0x002fc6000f8010ff */
[----:B------:R-:W1:Y:S01]  /*29b80*/  LDS R13, [R10+0x180] ;  /* 0x000180000a0d7984 */ /* 0x000e620000000800 */
[----:B----4-:R-:W-:-:S03]  /*29b90*/  LEA.HI.X R5, R2, UR9, R3, 0x2, P0 ;  /* 0x0000000902057c11 */ /* 0x010fc600080f1403 */
[----:B------:R-:W4:Y:S04]  /*29ba0*/  LDS R15, [R10+0x200] ;  /* 0x000200000a0f7984 */ /* 0x000f280000000800 */
[----:B------:R-:W2:Y:S04]  /*29bb0*/  LDS R17, [R10+0x280] ;  /* 0x000280000a117984 */ /* 0x000ea80000000800 */
        /* <DEDUP_REMOVED lines=11> */
[----:B-----5:R-:W-:Y:S04]  /*29c70*/  STG.E desc[UR6][R4.64], R9 ;  /* 0x0000000904007986 */ /* 0x020fe8000c101906 */
[----:B0-----:R-:W-:Y:S04]  /*29c80*/  STG.E desc[UR6][R4.64+0x80], R7 ;  /* 0x0000800704007986 */ /* 0x001fe8000c101906 */
[----:B---3--:R-:W-:Y:S04]  /*29c90*/  STG.E desc[UR6][R4.64+0x100], R11 ;  /* 0x0001000b04007986 */ /* 0x008fe8000c101906 */
[----:B-1----:R-:W-:Y:S04]  /*29ca0*/  STG.E desc[UR6][R4.64+0x180], R13 ;  /* 0x0001800d04007986 */ /* 0x002fe8000c101906 */
[----:B----4-:R-:W-:Y:S04]  /*29cb0*/  STG.E desc[UR6][R4.64+0x200], R15 ;  /* 0x0002000f04007986 */ /* 0x010fe8000c101906 */
[----:B--2---:R-:W-:Y:S04]  /*29cc0*/  STG.E desc[UR6][R4.64+0x280], R17 ;  /* 0x0002801104007986 */ /* 0x004fe8000c101906 */
[----:B------:R-:W-:Y:S04]  /*29cd0*/  STG.E desc[UR6][R4.64+0x300], R19 ;  /* 0x0003001304007986 */ /* 0x000fe8000c101906 */
        /* <DEDUP_REMOVED lines=9> */
[----:B------:R-:W-:Y:S01]  /*29d70*/  STG.E desc[UR6][R4.64+0x800], R6 ;  /* 0x0008000604007986 */ /* 0x000fe2000c101906 */
[----:B------:R-:W-:Y:S05]  /*29d80*/  EXIT ;  /* 0x000000000000794d */ /* 0x000fea0003800000 */
.L_x_1185:
[----:B------:R-:W0:Y:S01]  /*29d90*/  S2R R3, SR_LANEID ;  /* 0x0000000000037919 */ /* 0x000e220000000000 */
[----:B------:R-:W4:Y:S01]  /*29da0*/  S2UR UR5, SR_CgaCtaId ;  /* 0x00000000000579c3 */ /* 0x000f220000008800 */
[----:B-1----:R-:W-:Y:S01]  /*29db0*/  SHF.R.U32.HI R4, RZ, 0x5, R19 ;  /* 0x00000005ff047819 */ /* 0x002fe20000011613 */
[----:B------:R-:W-:Y:S01]  /*29dc0*/  UMOV UR4, 0x400 ;  /* 0x0000040000047882 */ /* 0x000fe20000000000 */
[----:B------:R-:W1:Y:S01]  /*29dd0*/  LDCU.64 UR8, c[0x0][0x388] ;  /* 0x00007100ff0877ac */ /* 0x000e620008000a00 */
[----:B------:R-:W-:Y:S01]  /*29de0*/  IMAD.MOV.U32 R5, RZ, RZ, RZ ;  /* 0x000000ffff057224 */ /* 0x000fe200078e00ff */
[----:B----4-:R-:W-:Y:S01]  /*29df0*/  ULEA UR4, UR5, UR4, 0x18 ;  /* 0x0000000405047291 */ /* 0x010fe2000f8ec0ff */
[----:B0-----:R-:W-:-:S04]  /*29e00*/  IMAD R4, R4, 0x20, R3 ;  /* 0x0000002004047824 */ /* 0x001fc800078e0203 */
[----:B------:R-:W-:-:S04]  /*29e10*/  IMAD R4, R4, 0x11, RZ ;  /* 0x0000001104047824 */ /* 0x000fc800078e02ff */
[----:B------:R-:W-:Y:S01]  /*29e20*/  IMAD R3, R3, -0x10, R4 ;  /* 0xfffffff003037824 */ /* 0x000fe200078e0204 */
[----:B------:R-:W-:Y:S02]  /*29e30*/  LEA R21, R4, UR4, 0x2 ;  /* 0x0000000404157c11 */ /* 0x000fe4000f8e10ff */
[----:B------:R-:W-:-:S03]  /*29e40*/  LOP3.LUT R4, R19, 0x1f, RZ, 0xc0, !PT ;  /* 0x0000001f13047812 */ /* 0x000fc600078ec0ff */
[----:B------:R0:W-:Y:S02]  /*29e50*/  STS [R21+0x24], R10 ;  /* 0x0000240a15007388 */ /* 0x0001e40000000800 */
[----:B---3--:R-:W-:Y:S02]  /*29e60*/  IMAD.WIDE.U32 R4, R0, 0x1100, R4 ;  /* 0x0000110000047825 */ /* 0x008fe400078e0004 */
[----:B------:R-:W-:Y:S04]  /*29e70*/  STS [R21], R23 ;  /* 0x0000001715007388 */ /* 0x000fe80000000800 */
[----:B------:R-:W-:Y:S01]  /*29e80*/  STS [R21+0x4], R22 ;  /* 0x0000041615007388 */ /* 0x000fe20000000800 */
[----:B0-----:R-:W-:-:S03]  /*29e90*/  LEA R10, R3, UR4, 0x2 ;  /* 0x00000004030a7c11 */ /* 0x001fc6000f8e10ff */
        /* <DEDUP_REMOVED lines=9> */
[----:B------:R-:W-:Y:S02]  /*29f30*/  STS [R21+0x2c], R8 ;  /* 0x00002c0815007388 */ /* 0x000fe40000000800 */
[----:B------:R-:W-:Y:S02]  /*29f40*/  IMAD R3, R12, 0x11, RZ ;  /* 0x000000110c037824 */ /* 0x000fe400078e02ff */
[----:B------:R-:W-:Y:S04]  /*29f50*/  STS [R21+0x30], R7 ;  /* 0x0000300715007388 */ /* 0x000fe80000000800 */
[----:B------:R-:W-:Y:S01]  /*29f60*/  STS [R21+0x34], R6 ;  /* 0x0000340615007388 */ /* 0x000fe20000000800 */
[----:B------:R-:W-:-:S03]  /*29f70*/  IADD3 R0, P0, PT, R3, R4, RZ ;  /* 0x0000000403007210 */ /* 0x000fc60007f1e0ff */
[----:B------:R1:W-:Y:S02]  /*29f80*/  STS [R21+0x38], R2 ;  /* 0x0000380215007388 */ /* 0x0003e40000000800 */
[----:B------:R-:W-:Y:S02]  /*29f90*/  IMAD.X R5, RZ, RZ, R5, P0 ;  /* 0x000000ffff057224 */ /* 0x000fe400000e0605 */
[----:B------:R-:W-:Y:S04]  /*29fa0*/  STS [R21+0x3c], R20 ;  /* 0x00003c1415007388 */ /* 0x000fe80000000800 */
[----:B------:R-:W-:Y:S01]  /*29fb0*/  STS [R21+0x40], R18 ;  /* 0x0000401215007388 */ /* 0x000fe20000000800 */
[----:B------:R-:W-:-:S03]  /*29fc0*/  NOP ;  /* 0x0000000000007918 */ /* 0x000fc60000000000 */
[----:B------:R-:W0:Y:S01]  /*29fd0*/  LDS R9, [R10] ;  /* 0x000000000a097984 */ /* 0x000e220000000800 */
[----:B-1----:R-:W-:-:S03]  /*29fe0*/  LEA R2, P0, R0, UR8, 0x2 ;  /* 0x0000000800027c11 */ /* 0x002fc6000f8010ff */
[----:B------:R-:W1:Y:S01]  /*29ff0*/  LDS R7, [R10+0x80] ;  /* 0x000080000a077984 */ /* 0x000e620000000800 */
[----:B------:R-:W-:-:S03]  /*2a000*/  LEA.HI.X R3, R0, UR9, R5, 0x2, P0 ;  /* 0x0000000900037c11 */ /* 0x000fc600080f1405 */
[----:B------:R-:W3:Y:S04]  /*2a010*/  LDS R11, [R10+0x100] ;  /* 0x000100000a0b7984 */ /* 0x000ee80000000800 */
[----:B------:R-:W4:Y:S04]  /*2a020*/  LDS R13, [R10+0x180] ;  /* 0x000180000a0d7984 */ /* 0x000f280000000800 */
[----:B------:R-:W5:Y:S04]  /*2a030*/  LDS R15, [R10+0x200] ;  /* 0x000200000a0f7984 */ /* 0x000f680000000800 */
        /* <DEDUP_REMOVED lines=12> */
[----:B0-----:R-:W-:Y:S04]  /*2a100*/  STG.E desc[UR6][R2.64], R9 ;  /* 0x0000000902007986 */ /* 0x001fe8000c101906 */
[----:B-1----:R-:W-:Y:S04]  /*2a110*/  STG.E desc[UR6][R2.64+0x80], R7 ;  /* 0x0000800702007986 */ /* 0x002fe8000c101906 */
[----:B---3--:R-:W-:Y:S04]  /*2a120*/  STG.E desc[UR6][R2.64+0x100], R11 ;  /* 0x0001000b02007986 */ /* 0x008fe8000c101906 */
[----:B----4-:R-:W-:Y:S04]  /*2a130*/  STG.E desc[UR6][R2.64+0x180], R13 ;  /* 0x0001800d02007986 */ /* 0x010fe8000c101906 */
[----:B-----5:R-:W-:Y:S04]  /*2a140*/  STG.E desc[UR6][R2.64+0x200], R15 ;  /* 0x0002000f02007986 */ /* 0x020fe8000c101906 */
        /* <DEDUP_REMOVED lines=13> */
.L_x_412:
        /* <DEDUP_REMOVED lines=10> */
[----:B------:R-:W-:Y:S01]  /*2a2c0*/  SHF.R.U64 R26, R14, 0x1, R15 ;  /* 0x000000010e1a7819 */ /* 0x000fe2000000120f */
[----:B------:R-:W-:Y:S01]  /*2a2d0*/  BSSY.RECONVERGENT B0, `(.L_x_1186) ;  /* 0x00001d4000007945 */ /* 0x000fe20003800200 */
[----:B------:R-:W-:Y:S01]  /*2a2e0*/  LOP3.LUT R9, R5, R2, RZ, 0xc0, !PT ;  /* 0x0000000205097212 */ /* 0x000fe200078ec0ff */
[----:B------:R-:W-:Y:S01]  /*2a2f0*/  UISETP.NE.AND UP0, UPT, UR4, URZ, UPT ;  /* 0x000000ff0400728c */ /* 0x000fe2000bf05270 */
[----:B------:R-:W-:Y:S01]  /*2a300*/  ACQBULK ;  /* 0x000000000000782e */ /* 0x000fe20000000000 */
[----:B------:R-:W-:Y:S01]  /*2a310*/  IMAD.WIDE.U32 R26, R26, 0x1100, RZ ;  /* 0x000011001a1a7825 */ /* 0x000fe200078e00ff */
[----:B------:R-:W-:-:S02]  /*2a320*/  IADD3 R4, P0, PT, R2, -R9, RZ ;  /* 0x8000000902047210 */ /* 0x000fc40007f1e0ff */
[----:B------:R-:W-:Y:S01]  /*2a330*/  LOP3.LUT R2, R5, R2, RZ, 0xfc, !PT ;  /* 0x0000000205027212 */ /* 0x000fe200078efcff */
[----:B---3--:R-:W-:-:S03]  /*2a340*/  IMAD.WIDE.U32 R10, R9, -0x1100, R10 ;  /* 0xffffef00090a7825 */ /* 0x008fc600078e000a */
[----:B------:R-:W-:Y:S01]  /*2a350*/  ISETP.NE.U32.AND P1, PT, R2, -0x1, PT ;  /* 0xffffffff0200780c */ /* 0x000fe20003f25070 */
[----:B------:R-:W-:Y:S01]  /*2a360*/  IMAD.X R8, RZ, RZ, -0x1, P0 ;  /* 0xffffffffff087424 */ /* 0x000fe200000e06ff */
[----:B------:R-:W-:Y:S01]  /*2a370*/  SHF.R.U32.HI R2, RZ, 0x1, R15 ;  /* 0x00000001ff027819 */ /* 0x000fe2000001160f */
[----:B------:R-:W-:-:S04]  /*2a380*/  IMAD.WIDE.U32 R4, R4, 0x1100, RZ ;  /* 0x0000110004047825 */ /* 0x000fc800078e00ff */
[----:B------:R-:W-:Y:S01]  /*2a390*/  IMAD R19, R8, 0x1100, RZ ;  /* 0x0000110008137824 */ /* 0x000fe200078e02ff */
[----:B------:R-:W-:Y:S01]  /*2a3a0*/  ISETP.GT.U32.AND P0, PT, R4, -0x1101, PT ;  /* 0xffffeeff0400780c */ /* 0x000fe20003f04070 */
[----:B------:R-:W-:Y:S02]  /*2a3b0*/  IMAD.X R15, RZ, RZ, ~R15, P2 ;  /* 0x000000ffff0f7224 */ /* 0x000fe400010e0e0f */
[----:B------:R-:W-:Y:S02]  /*2a3c0*/  IMAD.IADD R8, R5, 0x1, R19 ;  /* 0x0000000105087824 */ /* 0x000fe400078e0213 */
[----:B------:R-:W-:Y:S02]  /*2a3d0*/  IMAD R5, R2, 0x1100, RZ ;  /* 0x0000110002057824 */ /* 0x000fe400078e02ff */
[----:B------:R-:W-:Y:S01]  /*2a3e0*/  IMAD.IADD R19, R11, 0x1, -R9 ;  /* 0x000000010b137824 */ /* 0x000fe200078e0a09 */
[----:B------:R-:W-:Y:S01]  /*2a3f0*/  ISETP.GT.U32.AND.EX P2, PT, R8, -0x1, PT, P0 ;  /* 0xffffffff0800780c */ /* 0x000fe20003f44100 */
[----:B------:R-:W-:Y:S01]  /*2a400*/  IMAD.IADD R5, R27, 0x1, R5 ;  /* 0x000000011b057824 */ /* 0x000fe200078e0205 */
[----:B------:R-:W-:-:S02]  /*2a410*/  ISETP.NE.AND.EX P0, PT, R15, -0x1, PT, P1 ;  /* 0xffffffff0f00780c */ /* 0x000fc40003f05310 */
[----:B------:R-:W-:Y:S02]  /*2a420*/  SEL R2, R4, 0xffffeeff, P2 ;  /* 0xffffeeff04027807 */ /* 0x000fe40001000000 */
[----:B------:R-:W-:Y:S02]  /*2a430*/  ISETP.GT.U32.AND P1, PT, R10, R26, PT ;  /* 0x0000001a0a00720c */ /* 0x000fe40003f24070 */
[----:B------:R-:W-:Y:S02]  /*2a440*/  LOP3.LUT R23, RZ, R2, RZ, 0x33, !PT ;  /* 0x00000002ff177212 */ /* 0x000fe400078e33ff */
[----:B------:R-:W-:Y:S01]  /*2a450*/  SEL R14, R8, 0xffffffff, P2 ;  /* 0xffffffff080e7807 */ /* 0x000fe20001000000 */
[----:B------:R-:W0:Y:S01]  /*2a460*/  S2R R2, SR_TID.X ;  /* 0x0000000000027919 */ /* 0x000e220000002100 */
[----:B------:R-:W-:Y:S02]  /*2a470*/  ISETP.GT.U32.AND.EX P1, PT, R19, R5, PT, P1 ;  /* 0x000000051300720c */ /* 0x000fe40003f24110 */
[----:B------:R-:W-:-:S02]  /*2a480*/  LOP3.LUT R14, RZ, R14, RZ, 0x33, !PT ;  /* 0x0000000eff0e7212 */ /* 0x000fc400078e33ff */
[----:B------:R-:W-:Y:S01]  /*2a490*/  ISETP.LT.U32.AND P2, PT, R26, R10, PT ;  /* 0x0000000a1a00720c */ /* 0x000fe20003f41070 */
[----:B----4-:R-:W-:-:S04]  /*2a4a0*/  IMAD.WIDE.U32 R6, R9, -0x1100, R16 ;  /* 0xffffef0009067825 */ /* 0x010fc800078e0010 */
[----:B-----5:R-:W-:Y:S01]  /*2a4b0*/  IMAD.WIDE.U32 R12, R9, -0x1100, R12 ;  /* 0xffffef00090c7825 */ /* 0x020fe200078e000c */
[----:B------:R-:W-:-:S03]  /*2a4c0*/  IADD3 R11, P5, PT, R4, -R6, RZ ;  /* 0x80000006040b7210 */ /* 0x000fc60007fbe0ff */
[----:B------:R-:W-:Y:S01]  /*2a4d0*/  IMAD.IADD R15, R7, 0x1, -R9 ;  /* 0x00000001070f7824 */ /* 0x000fe200078e0a09 */
[----:B------:R-:W-:Y:S01]  /*2a4e0*/  IADD3 R23, P3, P4, -R12, R4, R23 ;  /* 0x000000040c177210 */ /* 0x000fe20007c7e117 */
[----:B------:R-:W-:Y:S01]  /*2a4f0*/  IMAD.IADD R7, R13, 0x1, -R9 ;  /* 0x000000010d077824 */ /* 0x000fe200078e0a09 */
[----:B------:R-:W-:Y:S01]  /*2a500*/  SEL R13, R10, R26, P1 ;  /* 0x0000001a0a0d7207 */ /* 0x000fe20000800000 */
[----:B------:R-:W-:Y:S01]  /*2a510*/  IMAD.X R24, R8, 0x1, ~R15, P5 ;  /* 0x0000000108187824 */ /* 0x000fe200028e0e0f */
[----:B------:R-:W-:Y:S02]  /*2a520*/  SEL R15, R19, R5, P1 ;  /* 0x00000005130f7207 */ /* 0x000fe40000800000 */
[----:B------:R-:W-:Y:S02]  /*2a530*/  IADD3.X R7, PT, PT, ~R7, R8, R14, P3, P4 ;  /* 0x0000000807077210 */ /* 0x000fe40001fe850e */
[----:B------:R-:W-:Y:S02]  /*2a540*/  IADD3 R14, P1, PT, R13, -R26, RZ ;  /* 0x8000001a0d0e7210 */ /* 0x000fe40007f3e0ff */
[----:B------:R-:W-:-:S02]  /*2a550*/  SEL R23, R26, R23, !P0 ;  /* 0x000000171a177207 */ /* 0x000fc40004000000 */
[----:B------:R-:W-:Y:S01]  /*2a560*/  ISETP.LT.U32.AND.EX P3, PT, R5, R19, PT, P2 ;  /* 0x000000130500720c */ /* 0x000fe20003f61120 */
[----:B------:R-:W-:Y:S01]  /*2a570*/  IMAD.X R15, R15, 0x1, ~R5, P1 ;  /* 0x000000010f0f7824 */ /* 0x000fe200008e0e05 */
[-C--:B------:R-:W-:Y:S02]  /*2a580*/  ISETP.LT.U32.AND P1, PT, R11, R14.reuse, PT ;  /* 0x0000000e0b00720c */ /* 0x080fe40003f21070 */
[----:B------:R-:W-:Y:S02]  /*2a590*/  SEL R7, R5, R7, !P0 ;  /* 0x0000000705077207 */ /* 0x000fe40004000000 */
[----:B------:R-:W-:Y:S02]  /*2a5a0*/  ISETP.LT.U32.AND P2, PT, R23, R14, PT ;  /* 0x0000000e1700720c */ /* 0x000fe40003f41070 */
[----:B------:R-:W-:Y:S02]  /*2a5b0*/  SEL R25, R26, R10, P3 ;  /* 0x0000000a1a197207 */ /* 0x000fe40001800000 */
[----:B------:R-:W-:-:S02]  /*2a5c0*/  ISETP.LT.U32.AND.EX P1, PT, R24, R15, PT, P1 ;  /* 0x0000000f1800720c */ /* 0x000fc40003f21110 */
[-C--:B------:R-:W-:Y:S02]  /*2a5d0*/  ISETP.LT.U32.AND.EX P2, PT, R7, R15.reuse, PT, P2 ;  /* 0x0000000f0700720c */ /* 0x080fe40003f41120 */
[----:B------:R-:W-:Y:S02]  /*2a5e0*/  SEL R25, R25, R12, !P0 ;  /* 0x0000000c19197207 */ /* 0x000fe40004000000 */
[-C--:B------:R-:W-:Y:S02]  /*2a5f0*/  SEL R8, R11, R14.reuse, P1 ;  /* 0x0000000e0b087207 */ /* 0x080fe40000800000 */
[----:B------:R-:W-:Y:S01]  /*2a600*/  SEL R23, R23, R14, P2 ;  /* 0x0000000e17177207 */ /* 0x000fe20001000000 */
[----:B------:R-:W-:Y:S01]  /*2a610*/  IMAD.IADD R25, R25, 0x1, -R6 ;  /* 0x0000000119197824 */ /* 0x000fe200078e0a06 */
[----:B------:R-:W-:-:S03]  /*2a620*/  SEL R24, R24, R15, P1 ;  /* 0x0000000f18187207 */ /* 0x000fc60000800000 */
[----:B------:R-:W-:Y:S01]  /*2a630*/  IMAD.IADD R23, R23, 0x1, -R8 ;  /* 0x0000000117177824 */ /* 0x000fe200078e0a08 */
[----:B0-----:R-:W-:Y:S06]  /*2a640*/  BRA.U !UP0, `(.L_x_1187) ;  /* 0x00000009085c7547 */ /* 0x001fec000b800000 */
[----:B------:R-:W-:Y:S01]  /*2a650*/  IMAD.IADD R6, R25, 0x1, R23 ;  /* 0x0000000119067824 */ /* 0x000fe200078e0217 */
[----:B------:R-:W0:Y:S01]  /*2a660*/  LDCU.64 UR10, c[0x0][0x388] ;  /* 0x00007100ff0a77ac */ /* 0x000e220008000a00 */
[----:B------:R-:W-:Y:S01]  /*2a670*/  IMAD.MOV.U32 R4, RZ, RZ, R26 ;  /* 0x000000ffff047224 */ /* 0x000fe200078e001a */
[----:B------:R-:W-:Y:S01]  /*2a680*/  BSSY.RECONVERGENT B1, `(.L_x_1188) ;  /* 0x000001a000017945 */ /* 0x000fe20003800200 */
[----:B------:R-:W-:Y:S01]  /*2a690*/  IMAD.IADD R7, R2, 0x1, -R25 ;  /* 0x0000000102077824 */ /* 0x000fe200078e0a19 */
[----:B------:R-:W-:Y:S01]  /*2a6a0*/  R2UR UR8, R6 ;  /* 0x00000000060872ca */ /* 0x000fe200000e0000 */
[----:B------:R-:W-:Y:S01]  /*2a6b0*/  IMAD.WIDE.U32 R4, R9, 0x1100, R4 ;  /* 0x0000110009047825 */ /* 0x000fe200078e0004 */
[----:B------:R-:W-:Y:S01]  /*2a6c0*/  UMOV UR4, URZ ;  /* 0x000000ff00047c82 */ /* 0x000fe20008000000 */
[----:B------:R-:W-:Y:S02]  /*2a6d0*/  LOP3.LUT R10, R2, 0x400, RZ, 0xfc, !PT ;  /* 0x00000400020a7812 */ /* 0x000fe400078efcff */
[----:B------:R-:W-:Y:S01]  /*2a6e0*/  VIADD R6, R5, UR4 ;  /* 0x0000000405067c36 */ /* 0x000fe20008000000 */
[----:B------:R-:W-:-:S02]  /*2a6f0*/  IADD3 R5, P0, PT, R16, R2, RZ ;  /* 0x0000000210057210 */ /* 0x000fc40007f1e0ff */
[----:B------:R-:W-:Y:S01]  /*2a700*/  IADD3 R4, P1, P2, R7, R4, R8 ;  /* 0x0000000407047210 */ /* 0x000fe20007a3e008 */
[C---:B------:R-:W-:Y:S01]  /*2a710*/  VIADD R8, R2.reuse, 0x200 ;  /* 0x0000020002087836 */ /* 0x040fe20000000000 */
[----:B------:R-:W-:Y:S01]  /*2a720*/  SHF.R.S32.HI R7, RZ, 0x1f, R7 ;  /* 0x0000001fff077819 */ /* 0x000fe20000011407 */
[----:B------:R-:W-:Y:S02]  /*2a730*/  IMAD.X R16, RZ, RZ, R17, P0 ;  /* 0x000000ffff107224 */ /* 0x000fe400000e0611 */
[C---:B------:R-:W-:Y:S02]  /*2a740*/  ISETP.GE.AND P0, PT, R2.reuse, UR8, PT ;  /* 0x0000000802007c0c */ /* 0x040fe4000bf06270 */
[----:B------:R-:W-:Y:S01]  /*2a750*/  IADD3.X R7, PT, PT, R7, R6, R24, P1, P2 ;  /* 0x0000000607077210 */ /* 0x000fe20000fe4418 */
[----:B------:R-:W-:Y:S01]  /*2a760*/  VIADD R6, R2, 0x100 ;  /* 0x0000010002067836 */ /* 0x000fe20000000000 */
[----:B0-----:R-:W-:Y:S02]  /*2a770*/  LEA R18, P3, R5, UR10, 0x2 ;  /* 0x0000000a05127c11 */ /* 0x001fe4000f8610ff */
[----:B------:R-:W-:-:S02]  /*2a780*/  LEA R26, P4, R4, UR10, 0x2 ;  /* 0x0000000a041a7c11 */ /* 0x000fc4000f8810ff */
[----:B------:R-:W-:Y:S02]  /*2a790*/  LEA.HI.X R19, R5, UR11, R16, 0x2, P3 ;  /* 0x0000000b05137c11 */ /* 0x000fe400098f1410 */
[----:B------:R-:W-:Y:S01]  /*2a7a0*/  LEA.HI.X R27, R4, UR11, R7, 0x2, P4 ;  /* 0x0000000b041b7c11 */ /* 0x000fe2000a0f1407 */
[----:B------:R-:W-:Y:S01]  /*2a7b0*/  VIADD R4, R2, 0x300 ;  /* 0x0000030002047836 */ /* 0x000fe20000000000 */
[----:B------:R-:W-:Y:S02]  /*2a7c0*/  ISETP.GE.AND P1, PT, R6, UR8, PT ;  /* 0x0000000806007c0c */ /* 0x000fe4000bf26270 */
[----:B------:R-:W-:Y:S01]  /*2a7d0*/  ISETP.GE.AND P2, PT, R8, UR8, PT ;  /* 0x0000000808007c0c */ /* 0x000fe2000bf46270 */
[----:B------:R-:W-:-:S12]  /*2a7e0*/  @P0 BRA `(.L_x_1189) ;  /* 0x00000000000c0947 */ /* 0x000fd80003800000 */
[----:B------:R-:W-:-:S13]  /*2a7f0*/  ISETP.GE.AND P0, PT, R2, R25, PT ;  /* 0x000000190200720c */ /* 0x000fda0003f06270 */
[----:B------:R0:W5:Y:S04]  /*2a800*/  @!P0 LDG.E R22, desc[UR6][R18.64] ;  /* 0x0000000612168981 */ /* 0x000168000c1e1900 */
[----:B------:R0:W5:Y:S02]  /*2a810*/  @P0 LDG.E R22, desc[UR6][R26.64] ;  /* 0x000000061a160981 */ /* 0x000164000c1e1900 */
.L_x_1189:
[----:B------:R-:W-:Y:S05]  /*2a820*/  BSYNC.RECONVERGENT B1 ;  /* 0x0000000000017941 */ /* 0x000fea0003800200 */
.L_x_1188:
[----:B------:R-:W-:Y:S04]  /*2a830*/  BSSY.RECONVERGENT B1, `(.L_x_1190) ;  /* 0x0000005000017945 */ /* 0x000fe80003800200 */
[----:B------:R-:W-:Y:S05]  /*2a840*/  @P1 BRA `(.L_x_1191) ;  /* 0x00000000000c1947 */ /* 0x000fea0003800000 */
[----:B------:R-:W-:-:S13]  /*2a850*/  ISETP.GE.AND P0, PT, R6, R25, PT ;  /* 0x000000190600720c */ /* 0x000fda0003f06270 */
[----:B------:R1:W5:Y:S04]  /*2a860*/  @P0 LDG.E R21, desc[UR6][R26.64+0x400] ;  /* 0x000400061a150981 */ /* 0x000368000c1e1900 */
[----:B------:R1:W5:Y:S02]  /*2a870*/  @!P0 LDG.E R21, desc[UR6][R18.64+0x400] ;  /* 0x0004000612158981 */ /* 0x000364000c1e1900 */
.L_x_1191:
[----:B------:R-:W-:Y:S05]  /*2a880*/  BSYNC.RECONVERGENT B1 ;  /* 0x0000000000017941 */ /* 0x000fea0003800200 */
.L_x_1190:
[----:B------:R-:W-:Y:S04]  /*2a890*/  BSSY.RECONVERGENT B1, `(.L_x_1192) ;  /* 0x0000005000017945 */ /* 0x000fe80003800200 */
[----:B------:R-:W-:Y:S05]  /*2a8a0*/  @P2 BRA `(.L_x_1193) ;  /* 0x00000000000c2947 */ /* 0x000fea0003800000 */
[----:B------:R-:W-:-:S13]  /*2a8b0*/  ISETP.GE.AND P0, PT, R8, R25, PT ;  /* 0x000000190800720c */ /* 0x000fda0003f06270 */
[----:B------:R2:W5:Y:S04]  /*2a8c0*/  @P0 LDG.E R20, desc[UR6][R26.64+0x800] ;  /* 0x000800061a140981 */ /* 0x000568000c1e1900 */
[----:B------:R2:W5:Y:S02]  /*2a8d0*/  @!P0 LDG.E R20, desc[UR6][R18.64+0x800] ;  /* 0x0008000612148981 */ /* 0x000564000c1e1900 */
.L_x_1193:
[----:B------:R-:W-:Y:S05]  /*2a8e0*/  BSYNC.RECONVERGENT B1 ;  /* 0x0000000000017941 */ /* 0x000fea0003800200 */
.L_x_1192:
[----:B------:R-:W-:Y:S01]  /*2a8f0*/  ISETP.GE.AND P6, PT, R4, UR8, PT ;  /* 0x0000000804007c0c */ /* 0x000fe2000bfc6270 */
[C---:B------:R-:W-:Y:S01]  /*2a900*/  VIADD R6, R2.reuse, 0x500 ;  /* 0x0000050002067836 */ /* 0x040fe20000000000 */
[C---:B------:R-:W-:Y:S01]  /*2a910*/  LOP3.LUT R14, R2.reuse, 0x800, RZ, 0xfc, !PT ;  /* 0x00000800020e7812 */ /* 0x040fe200078efcff */
[C---:B------:R-:W-:Y:S01]  /*2a920*/  VIADD R8, R2.reuse, 0x600 ;  /* 0x0000060002087836 */ /* 0x040fe20000000000 */
[----:B------:R-:W-:Y:S01]  /*2a930*/  BSSY.RECONVERGENT B1, `(.L_x_1194) ;  /* 0x000000d000017945 */ /* 0x000fe20003800200 */
[----:B------:R-:W-:Y:S01]  /*2a940*/  VIADD R12, R2, 0x700 ;  /* 0x00000700020c7836 */ /* 0x000fe20000000000 */
[----:B------:R-:W-:Y:S01]  /*2a950*/  ISETP.GE.AND P0, PT, R10, UR8, PT ;  /* 0x000000080a007c0c */ /* 0x000fe2000bf06270 */
[----:B------:R-:W-:Y:S01]  /*2a960*/  VIADD R16, R2, 0x900 ;  /* 0x0000090002107836 */ /* 0x000fe20000000000 */
[----:B------:R-:W-:Y:S02]  /*2a970*/  ISETP.GE.AND P1, PT, R6, UR8, PT ;  /* 0x0000000806007c0c */ /* 0x000fe4000bf26270 */
[----:B------:R-:W-:-:S02]  /*2a980*/  ISETP.GE.AND P2, PT, R8, UR8, PT ;  /* 0x0000000808007c0c */ /* 0x000fc4000bf46270 */
[----:B------:R-:W-:Y:S02]  /*2a990*/  ISETP.GE.AND P3, PT, R12, UR8, PT ;  /* 0x000000080c007c0c */ /* 0x000fe4000bf66270 */
[----:B------:R-:W-:Y:S02]  /*2a9a0*/  ISETP.GE.AND P4, PT, R14, UR8, PT ;  /* 0x000000080e007c0c */ /* 0x000fe4000bf86270 */
[----:B------:R-:W-:Y:S01]  /*2a9b0*/  ISETP.GE.AND P5, PT, R16, UR8, PT ;  /* 0x0000000810007c0c */ /* 0x000fe2000bfa6270 */
[----:B------:R-:W-:-:S12]  /*2a9c0*/  @P6 BRA `(.L_x_1195) ;  /* 0x00000000000c6947 */ /* 0x000fd80003800000 */
[----:B------:R-:W-:-:S13]  /*2a9d0*/  ISETP.GE.AND P6, PT, R4, R25, PT ;  /* 0x000000190400720c */ /* 0x000fda0003fc6270 */
[----:B------:R3:W5:Y:S04]  /*2a9e0*/  @P6 LDG.E R4, desc[UR6][R26.64+0xc00] ;  /* 0x000c00061a046981 */ /* 0x000768000c1e1900 */
[----:B------:R3:W5:Y:S02]  /*2a9f0*/  @!P6 LDG.E R4, desc[UR6][R18.64+0xc00] ;  /* 0x000c00061204e981 */ /* 0x000764000c1e1900 */
.L_x_1195:
[----:B------:R-:W-:Y:S05]  /*2aa00*/  BSYNC.RECONVERGENT B1 ;  /* 0x0000000000017941 */ /* 0x000fea0003800200 */
.L_x_1194:
[----:B------:R-:W-:Y:S04]  /*2aa10*/  BSSY.RECONVERGENT B1, `(.L_x_1196) ;  /* 0x0000005000017945 */ /* 0x000fe80003800200 */
[----:B------:R-:W-:Y:S05]  /*2aa20*/  @P0 BRA `(.L_x_1197) ;  /* 0x00000000000c0947 */ /* 0x000fea0003800000 */
[----:B------:R-:W-:-:S13]  /*2aa30*/  ISETP.GE.AND P0, PT, R10, R25, PT ;  /* 0x000000190a00720c */ /* 0x000fda0003f06270 */
[----:B------:R4:W5:Y:S04]  /*2aa40*/  @P0 LDG.E R5, desc[UR6][R26.64+0x1000] ;  /* 0x001000061a050981 */ /* 0x000968000c1e1900 */
[----:B------:R4:W5:Y:S02]  /*2aa50*/  @!P0 LDG.E R5, desc[UR6][R18.64+0x1000] ;  /* 0x0010000612058981 */ /* 0x000964000c1e1900 */
.L_x_1197:
[----:B------:R-:W-:Y:S05]  /*2aa60*/  BSYNC.RECONVERGENT B1 ;  /* 0x0000000000017941 */ /* 0x000fea0003800200 */
.L_x_1196:
[----:B------:R-:W-:Y:S04]  /*2aa70*/  BSSY.RECONVERGENT B1, `(.L_x_1198) ;  /* 0x0000005000017945 */ /* 0x000fe80003800200 */
[----:B------:R-:W-:Y:S05]  /*2aa80*/  @P1 BRA `(.L_x_1199) ;  /* 0x00000000000c1947 */ /* 0x000fea0003800000 */
[----:B------:R-:W-:-:S13]  /*2aa90*/  ISETP.GE.AND P0, PT, R6, R25, PT ;  /* 0x000000190600720c */ /* 0x000fda0003f06270 */
[----:B------:R0:W5:Y:S04]  /*2aaa0*/  @P0 LDG.E R6, desc[UR6][R26.64+0x1400] ;  /* 0x001400061a060981 */ /* 0x000168000c1e1900 */
[----:B------:R0:W5:Y:S02]  /*2aab0*/  @!P0 LDG.E R6, desc[UR6][R18.64+0x1400] ;  /* 0x0014000612068981 */ /* 0x000164000c1e1900 */
.L_x_1199:
[----:B------:R-:W-:Y:S05]  /*2aac0*/  BSYNC.RECONVERGENT B1 ;  /* 0x0000000000017941 */ /* 0x000fea0003800200 */
.L_x_1198:
[----:B------:R-:W-:Y:S01]  /*2aad0*/  BSSY.RECONVERGENT B1, `(.L_x_1200) ;  /* 0x0000007000017945 */ /* 0x000fe20003800200 */
[C---:B------:R-:W-:Y:S02]  /*2aae0*/  VIADD R24, R2.reuse, 0xa00 ;  /* 0x00000a0002187836 */ /* 0x040fe40000000000 */
[----:B------:R-:W-:Y:S01]  /*2aaf0*/  VIADD R28, R2, 0xb00 ;  /* 0x00000b00021c7836 */ /* 0x000fe20000000000 */
[----:B------:R-:W-:Y:S06]  /*2ab00*/  @P2 BRA `(.L_x_1201) ;  /* 0x00000000000c2947 */ /* 0x000fec0003800000 */
[----:B------:R-:W-:-:S13]  /*2ab10*/  ISETP.GE.AND P0, PT, R8, R25, PT ;  /* 0x000000190800720c */ /* 0x000fda0003f06270 */
[----:B------:R0:W5:Y:S04]  /*2ab20*/  @P0 LDG.E R7, desc[UR6][R26.64+0x1800] ;  /* 0x001800061a070981 */ /* 0x000168000c1e1900 */
[----:B------:R0:W5:Y:S02]  /*2ab30*/  @!P0 LDG.E R7, desc[UR6][R18.64+0x1800] ;  /* 0x0018000612078981 */ /* 0x000164000c1e1900 */
.L_x_1201:
[----:B------:R-:W-:Y:S05]  /*2ab40*/  BSYNC.RECONVERGENT B1 ;  /* 0x0000000000017941 */ /* 0x000fea0003800200 */
.L_x_1200:
[----:B------:R-:W-:Y:S04]  /*2ab50*/  BSSY.RECONVERGENT B1, `(.L_x_1202) ;  /* 0x0000005000017945 */ /* 0x000fe80003800200 */
[----:B------:R-:W-:Y:S05]  /*2ab60*/  @P3 BRA `(.L_x_1203) ;  /* 0x00000000000c3947 */ /* 0x000fea0003800000 */
[----:B------:R-:W-:-:S13]  /*2ab70*/  ISETP.GE.AND P0, PT, R12, R25, PT ;  /* 0x000000190c00720c */ /* 0x000fda0003f06270 */
[----:B------:R0:W5:Y:S04]  /*2ab80*/  @P0 LDG.E R8, desc[UR6][R26.64+0x1c00] ;  /* 0x001c00061a080981 */ /* 0x000168000c1e1900 */
[----:B------:R0:W5:Y:S02]  /*2ab90*/  @!P0 LDG.E R8, desc[UR6][R18.64+0x1c00] ;  /* 0x001c000612088981 */ /* 0x000164000c1e1900 */
.L_x_1203:
[----:B------:R-:W-:Y:S05]  /*2aba0*/  BSYNC.RECONVERGENT B1 ;  /* 0x0000000000017941 */ /* 0x000fea0003800200 */
.L_x_1202:
[----:B------:R-:W-:Y:S04]  /*2abb0*/  BSSY.RECONVERGENT B1, `(.L_x_1204) ;  /* 0x0000005000017945 */ /* 0x000fe80003800200 */
[----:B------:R-:W-:Y:S05]  /*2abc0*/  @P4 BRA `(.L_x_1205) ;  /* 0x00000000000c4947 */ /* 0x000fea0003800000 */
[----:B------:R-:W-:-:S13]  /*2abd0*/  ISETP.GE.AND P0, PT, R14, R25, PT ;  /* 0x000000190e00720c */ /* 0x000fda0003f06270 */
[----:B------:R0:W5:Y:S04]  /*2abe0*/  @P0 LDG.E R9, desc[UR6][R26.64+0x2000] ;  /* 0x002000061a090981 */ /* 0x000168000c1e1900 */
[----:B------:R0:W5:Y:S02]  /*2abf0*/  @!P0 LDG.E R9, desc[UR6][R18.64+0x2000] ;  /* 0x0020000612098981 */ /* 0x000164000c1e1900 */
.L_x_1205:
[----:B------:R-:W-:Y:S05]  /*2ac00*/  BSYNC.RECONVERGENT B1 ;  /* 0x0000000000017941 */ /* 0x000fea0003800200 */
.L_x_1204:
[----:B------:R-:W-:Y:S04]  /*2ac10*/  BSSY.RECONVERGENT B1, `(.L_x_1206) ;  /* 0x0000005000017945 */ /* 0x000fe80003800200 */
[----:B------:R-:W-:Y:S05]  /*2ac20*/  @P5 BRA `(.L_x_1207) ;  /* 0x00000000000c5947 */ /* 0x000fea0003800000 */
[----:B------:R-:W-:-:S13]  /*2ac30*/  ISETP.GE.AND P0, PT, R16, R25, PT ;  /* 0x000000191000720c */ /* 0x000fda0003f06270 */
[----:B------:R0:W5:Y:S04]  /*2ac40*/  @P0 LDG.E R10, desc[UR6][R26.64+0x2400] ;  /* 0x002400061a0a0981 */ /* 0x000168000c1e1900 */
[----:B------:R0:W5:Y:S02]  /*2ac50*/  @!P0 LDG.E R10, desc[UR6][R18.64+0x2400] ;  /* 0x00240006120a8981 */ /* 0x000164000c1e1900 */
.L_x_1207:
[----:B------:R-:W-:Y:S05]  /*2ac60*/  BSYNC.RECONVERGENT B1 ;  /* 0x0000000000017941 */ /* 0x000fea0003800200 */
.L_x_1206:
[----:B------:R-:W-:Y:S01]  /*2ac70*/  ISETP.GE.AND P6, PT, R24, UR8, PT ;  /* 0x0000000818007c0c */ /* 0x000fe2000bfc6270 */
[C---:B------:R-:W-:Y:S01]  /*2ac80*/  VIADD R16, R2.reuse, 0xd00 ;  /* 0x00000d0002107836 */ /* 0x040fe20000000000 */
[C---:B------:R-:W-:Y:S01]  /*2ac90*/  LOP3.LUT R14, R2.reuse, 0xc00, RZ, 0xfc, !PT ;  /* 0x00000c00020e7812 */ /* 0x040fe200078efcff */
[C---:B------:R-:W-:Y:S01]  /*2aca0*/  VIADD R30, R2.reuse, 0xe00 ;  /* 0x00000e00021e7836 */ /* 0x040fe20000000000 */
[C---:B------:R-:W-:Y:S01]  /*2acb0*/  LOP3.LUT R34, R2.reuse, 0x1000, RZ, 0xfc, !PT ;  /* 0x0000100002227812 */ /* 0x040fe200078efcff */
[----:B------:R-:W-:Y:S01]  /*2acc0*/  VIADD R32, R2, 0xf00 ;  /* 0x00000f0002207836 */ /* 0x000fe20000000000 */
[----:B------:R-:W-:Y:S01]  /*2acd0*/  BSSY.RECONVERGENT B1, `(.L_x_1208) ;  /* 0x000000b000017945 */ /* 0x000fe20003800200 */
[----:B------:R-:W-:Y:S02]  /*2ace0*/  ISETP.GE.AND P0, PT, R28, UR8, PT ;  /* 0x000000081c007c0c */ /* 0x000fe4000bf06270 */
        /* <DEDUP_REMOVED lines=9> */
.L_x_1209:
[----:B------:R-:W-:Y:S05]  /*2ad80*/  BSYNC.RECONVERGENT B1 ;  /* 0x0000000000017941 */ /* 0x000fea0003800200 */
.L_x_1208:
[----:B------:R-:W-:Y:S04]  /*2ad90*/  BSSY.RECONVERGENT B1, `(.L_x_1210) ;  /* 0x0000005000017945 */ /* 0x000fe80003800200 */
[----:B------:R-:W-:Y:S05]  /*2ada0*/  @P0 BRA `(.L_x_1211) ;  /* 0x00000000000c0947 */ /* 0x000fea0003800000 */
[----:B------:R-:W-:-:S13]  /*2adb0*/  ISETP.GE.AND P0, PT, R28, R25, PT ;  /* 0x000000191c00720c */ /* 0x000fda0003f06270 */
[----:B------:R0:W5:Y:S04]  /*2adc0*/  @P0 LDG.E R12, desc[UR6][R26.64+0x2c00] ;  /* 0x002c00061a0c0981 */ /* 0x000168000c1e1900 */
[----:B------:R0:W5:Y:S02]  /*2add0*/  @!P0 LDG.E R12, desc[UR6][R18.64+0x2c00] ;  /* 0x002c0006120c8981 */ /* 0x000164000c1e1900 */
.L_x_1211:
[----:B------:R-:W-:Y:S05]  /*2ade0*/  BSYNC.RECONVERGENT B1 ;  /* 0x0000000000017941 */ /* 0x000fea0003800200 */
.L_x_1210:
[----:B------:R-:W-:Y:S04]  /*2adf0*/  BSSY.RECONVERGENT B1, `(.L_x_1212) ;  /* 0x0000005000017945 */ /* 0x000fe80003800200 */
[----:B------:R-:W-:Y:S05]  /*2ae00*/  @P1 BRA `(.L_x_1213) ;  /* 0x00000000000c1947 */ /* 0x000fea0003800000 */
[----:B------:R-:W-:-:S13]  /*2ae10*/  ISETP.GE.AND P0, PT, R14, R25, PT ;  /* 0x000000190e00720c */ /* 0x000fda0003f06270 */
[----:B------:R0:W5:Y:S04]  /*2ae20*/  @P0 LDG.E R13, desc[UR6][R26.64+0x3000] ;  /* 0x003000061a0d0981 */ /* 0x000168000c1e1900 */
[----:B------:R0:W5:Y:S02]  /*2ae30*/  @!P0 LDG.E R13, desc[UR6][R18.64+0x3000] ;  /* 0x00300006120d8981 */ /* 0x000164000c1e1900 */
.L_x_1213:
[----:B------:R-:W-:Y:S05]  /*2ae40*/  BSYNC.RECONVERGENT B1 ;  /* 0x0000000000017941 */ /* 0x000fea0003800200 */
.L_x_1212:
[----:B------:R-:W-:Y:S04]  /*2ae50*/  BSSY.RECONVERGENT B1, `(.L_x_1214) ;  /* 0x0000005000017945 */ /* 0x000fe80003800200 */
[----:B------:R-:W-:Y:S05]  /*2ae60*/  @P2 BRA `(.L_x_1215) ;  /* 0x00000000000c2947 */ /* 0x000fea0003800000 */
[----:B------:R-:W-:-:S13]  /*2ae70*/  ISETP.GE.AND P0, PT, R16, R25, PT ;  /* 0x000000191000720c */ /* 0x000fda0003f06270 */
[----:B------:R0:W5:Y:S04]  /*2ae80*/  @P0 LDG.E R14, desc[UR6][R26.64+0x3400] ;  /* 0x003400061a0e0981 */ /* 0x000168000c1e1900 */
[----:B------:R0:W5:Y:S02]  /*2ae90*/  @!P0 LDG.E R14, desc[UR6][R18.64+0x3400] ;  /* 0x00340006120e8981 */ /* 0x000164000c1e1900 */
.L_x_1215:
[----:B------:R-:W-:Y:S05]  /*2aea0*/  BSYNC.RECONVERGENT B1 ;  /* 0x0000000000017941 */ /* 0x000fea0003800200 */
.L_x_1214:
[----:B------:R-:W-:Y:S04]  /*2aeb0*/  BSSY.RECONVERGENT B1, `(.L_x_1216) ;  /* 0x0000005000017945 */ /* 0x000fe80003800200 */
[----:B------:R-:W-:Y:S05]  /*2aec0*/  @P3 BRA `(.L_x_1217) ;  /* 0x00000000000c3947 */ /* 0x000fea0003800000 */
[----:B------:R-:W-:-:S13]  /*2aed0*/  ISETP.GE.AND P0, PT, R30, R25, PT ;  /* 0x000000191e00720c */ /* 0x000fda0003f06270 */
[----:B------:R0:W5:Y:S04]  /*2aee0*/  @P0 LDG.E R15, desc[UR6][R26.64+0x3800] ;  /* 0x003800061a0f0981 */ /* 0x000168000c1e1900 */
[----:B------:R0:W5:Y:S02]  /*2aef0*/  @!P0 LDG.E R15, desc[UR6][R18.64+0x3800] ;  /* 0x00380006120f8981 */ /* 0x000164000c1e1900 */
.L_x_1217:
[----:B------:R-:W-:Y:S05]  /*2af00*/  BSYNC.RECONVERGENT B1 ;  /* 0x0000000000017941 */ /* 0x000fea0003800200 */
.L_x_1216:
[----:B------:R-:W-:Y:S04]  /*2af10*/  BSSY.RECONVERGENT B1, `(.L_x_1218) ;  /* 0x0000005000017945 */ /* 0x000fe80003800200 */
[----:B------:R-:W-:Y:S05]  /*2af20*/  @P4 BRA `(.L_x_1219) ;  /* 0x00000000000c4947 */ /* 0x000fea0003800000 */
[----:B------:R-:W-:-:S13]  /*2af30*/  ISETP.GE.AND P0, PT, R32, R25, PT ;  /* 0x000000192000720c */ /* 0x000fda0003f06270 */
[----:B------:R0:W5:Y:S04]  /*2af40*/  @P0 LDG.E R16, desc[UR6][R26.64+0x3c00] ;  /* 0x003c00061a100981 */ /* 0x000168000c1e1900 */
[----:B------:R0:W5:Y:S02]  /*2af50*/  @!P0 LDG.E R16, desc[UR6][R18.64+0x3c00] ;  /* 0x003c000612108981 */ /* 0x000164000c1e1900 */
.L_x_1219:
[----:B------:R-:W-:Y:S05]  /*2af60*/  BSYNC.RECONVERGENT B1 ;  /* 0x0000000000017941 */ /* 0x000fea0003800200 */
.L_x_1218:
[----:B------:R-:W-:Y:S05]  /*2af70*/  @P5 BRA `(.L_x_1220) ;  /* 0x0000001000245947 */ /* 0x000fea0003800000 */
[----:B------:R-:W-:-:S13]  /*2af80*/  ISETP.GE.AND P0, PT, R34, R25, PT ;  /* 0x000000192200720c */ /* 0x000fda0003f06270 */
[----:B------:R0:W5:Y:S04]  /*2af90*/  @P0 LDG.E R17, desc[UR6][R26.64+0x4000] ;  /* 0x004000061a110981 */ /* 0x000168000c1e1900 */
[----:B------:R0:W5:Y:S01]  /*2afa0*/  @!P0 LDG.E R17, desc[UR6][R18.64+0x4000] ;  /* 0x0040000612118981 */ /* 0x000162000c1e1900 */
[----:B------:R-:W-:Y:S05]  /*2afb0*/  BRA `(.L_x_1220) ;  /* 0x0000001000147947 */ /* 0x000fea0003800000 */
.L_x_1187:
[----:B------:R-:W-:Y:S02]  /*2afc0*/  IMAD.IADD R18, R25, 0x1, R23 ;  /* 0x0000000119127824 */ /* 0x000fe400078e0217 */
[----:B------:R-:W-:Y:S02]  /*2afd0*/  VIADD R28, R2, 0x100 ;  /* 0x00000100021c7836 */ /* 0x000fe40000000000 */
[----:B------:R-:W-:Y:S01]  /*2afe0*/  IMAD.MOV.U32 R27, RZ, RZ, R5 ;  /* 0x000000ffff1b7224 */ /* 0x000fe200078e0005 */
[----:B------:R-:W-:Y:S01]  /*2aff0*/  R2UR UR8, R18 ;  /* 0x00000000120872ca */ /* 0x000fe200000e0000 */
[----:B------:R-:W-:Y:S02]  /*2b000*/  IMAD.MOV.U32 R29, RZ, RZ, RZ ;  /* 0x000000ffff1d7224 */ /* 0x000fe400078e00ff */
[----:B------:R-:W-:-:S04]  /*2b010*/  IMAD.WIDE.U32 R26, R9, 0x1100, R26 ;  /* 0x00001100091a7825 */ /* 0x000fc800078e001a */
[----:B------:R-:W-:Y:S01]  /*2b020*/  VIADD R32, R2, 0x200 ;  /* 0x0000020002207836 */ /* 0x000fe20000000000 */
[----:B------:R-:W-:-:S04]  /*2b030*/  IADD3 R26, P0, PT, R8, R26, RZ ;  /* 0x0000001a081a7210 */ /* 0x000fc80007f1e0ff */
[----:B------:R-:W-:Y:S02]  /*2b040*/  IADD3.X R24, PT, PT, R24, R27, R29, P0, !PT ;  /* 0x0000001b18187210 */ /* 0x000fe400007fe41d */
[----:B------:R-:W-:Y:S02]  /*2b050*/  ISETP.GE.AND P1, PT, R28, UR8, PT ;  /* 0x000000081c007c0c */ /* 0x000fe4000bf26270 */
[----:B------:R-:W-:-:S11]  /*2b060*/  ISETP.GE.AND P0, PT, R32, UR8, PT ;  /* 0x0000000820007c0c */ /* 0x000fd6000bf06270 */
[----:B------:R-:W0:Y:S01]  /*2b070*/  @!P1 LDC.64 R18, c[0x0][0x3a0] ;  /* 0x0000e800ff129b82 */ /* 0x000e220000000a00 */
[C---:B------:R-:W-:Y:S01]  /*2b080*/  @!P1 IMAD.IADD R27, R28.reuse, 0x1, -R25 ;  /* 0x000000011c1b9824 */ /* 0x040fe200078e0a19 */
[-C--:B------:R-:W-:Y:S02]  /*2b090*/  @!P1 ISETP.GE.AND P3, PT, R28, R25.reuse, PT ;  /* 0x000000191c00920c */ /* 0x080fe40003f66270 */
[----:B------:R-:W-:Y:S02]  /*2b0a0*/  @!P0 ISETP.GE.AND P4, PT, R32, R25, PT ;  /* 0x000000192000820c */ /* 0x000fe40003f86270 */
[----:B------:R-:W-:Y:S02]  /*2b0b0*/  @!P1 SEL R28, R28, R27, !P3 ;  /* 0x0000001b1c1c9207 */ /* 0x000fe40005800000 */
[----:B------:R-:W-:Y:S02]  /*2b0c0*/  @!P1 SEL R29, R16, R26, !P3 ;  /* 0x0000001a101d9207 */ /* 0x000fe40005800000 */
[----:B------:R-:W-:-:S02]  /*2b0d0*/  @!P1 SHF.R.S32.HI R27, RZ, 0x1f, R27 ;  /* 0x0000001fff1b9819 */ /* 0x000fc4000001141b */
[----:B------:R-:W-:Y:S01]  /*2b0e0*/  @!P1 IADD3 R28, P2, PT, R28, R29, RZ ;  /* 0x0000001d1c1c9210 */ /* 0x000fe20007f5e0ff */
[----:B------:R-:W-:Y:S01]  /*2b0f0*/  @!P0 IMAD.IADD R29, R32, 0x1, -R25 ;  /* 0x00000001201d8824 */ /* 0x000fe200078e0a19 */
[----:B------:R-:W-:Y:S02]  /*2b100*/  @!P1 SEL R27, R27, RZ, P3 ;  /* 0x000000ff1b1b9207 */ /* 0x000fe40001800000 */
[CC--:B------:R-:W-:Y:S02]  /*2b110*/  @!P1 SEL R30, R17.reuse, R24.reuse, !P3 ;  /* 0x00000018111e9207 */ /* 0x0c0fe40005800000 */
[----:B------:R-:W-:-:S03]  /*2b120*/  @!P0 SEL R34, R17, R24, !P4 ;  /* 0x0000001811228207 */ /* 0x000fc60006000000 */
[----:B------:R-:W-:Y:S01]  /*2b130*/  @!P1 IMAD.X R27, R27, 0x1, R30, P2 ;  /* 0x000000011b1b9824 */ /* 0x000fe200010e061e */
[----:B0-----:R-:W-:-:S04]  /*2b140*/  @!P1 LEA R30, P2, R28, R18, 0x2 ;  /* 0x000000121c1e9211 */ /* 0x001fc800078410ff */
[----:B------:R-:W-:Y:S02]  /*2b150*/  @!P1 LEA.HI.X R31, R28, R19, R27, 0x2, P2 ;  /* 0x000000131c1f9211 */ /* 0x000fe400010f141b */
[----:B------:R-:W0:Y:S01]  /*2b160*/  @!P0 LDC.64 R18, c[0x0][0x3a0] ;  /* 0x0000e800ff128b82 */ /* 0x000e220000000a00 */
[----:B------:R-:W-:Y:S01]  /*2b170*/  @!P0 SEL R27, R32, R29, !P4 ;  /* 0x0000001d201b8207 */ /* 0x000fe20006000000 */
[----:B------:R-:W-:Y:S01]  /*2b180*/  VIADD R32, R2, 0x300 ;  /* 0x0000030002207836 */ /* 0x000fe20000000000 */
[----:B------:R-:W-:Y:S01]  /*2b190*/  @!P0 SEL R28, R16, R26, !P4 ;  /* 0x0000001a101c8207 */ /* 0x000fe20006000000 */
[----:B------:R1:W5:Y:S01]  /*2b1a0*/  @!P1 LDG.E R21, desc[UR6][R30.64] ;  /* 0x000000061e159981 */ /* 0x000362000c1e1900 */
[----:B------:R-:W-:Y:S02]  /*2b1b0*/  @!P0 SHF.R.S32.HI R29, RZ, 0x1f, R29 ;  /* 0x0000001fff1d8819 */ /* 0x000fe4000001141d */
[----:B------:R-:W-:Y:S02]  /*2b1c0*/  ISETP.GE.AND P2, PT, R32, UR8, PT ;  /* 0x0000000820007c0c */ /* 0x000fe4000bf46270 */
[----:B------:R-:W-:-:S02]  /*2b1d0*/  @!P0 IADD3 R27, P3, PT, R27, R28, RZ ;  /* 0x0000001c1b1b8210 */ /* 0x000fc40007f7e0ff */
[----:B------:R-:W-:-:S05]  /*2b1e0*/  @!P0 SEL R29, R29, RZ, P4 ;  /* 0x000000ff1d1d8207 */ /* 0x000fca0002000000 */
[----:B------:R-:W-:Y:S01]  /*2b1f0*/  @!P0 IMAD.X R34, R29, 0x1, R34, P3 ;  /* 0x000000011d228824 */ /* 0x000fe200018e0622 */
[----:B0-----:R-:W-:-:S03]  /*2b200*/  @!P0 LEA R28, P3, R27, R18, 0x2 ;  /* 0x000000121b1c8211 */ /* 0x001fc600078610ff */
[C---:B------:R-:W-:Y:S01]  /*2b210*/  @!P2 IMAD.IADD R33, R32.reuse, 0x1, -R25 ;  /* 0x000000012021a824 */ /* 0x040fe200078e0a19 */
[----:B------:R-:W-:Y:S02]  /*2b220*/  @!P0 LEA.HI.X R29, R27, R19, R34, 0x2, P3 ;  /* 0x000000131b1d8211 */ /* 0x000fe400018f1422 */
[----:B------:R-:W1:Y:S01]  /*2b230*/  @!P2 LDC.64 R18, c[0x0][0x3a0] ;  /* 0x0000e800ff12ab82 */ /* 0x000e620000000a00 */
[C---:B------:R-:W-:Y:S02]  /*2b240*/  @!P2 ISETP.GE.AND P4, PT, R32.reuse, R25, PT ;  /* 0x000000192000a20c */ /* 0x040fe40003f86270 */
[----:B------:R0:W5:Y:S02]  /*2b250*/  @!P0 LDG.E R20, desc[UR6][R28.64] ;  /* 0x000000061c148981 */ /* 0x000164000c1e1900 */
[----:B------:R-:W-:Y:S02]  /*2b260*/  @!P2 SEL R27, R32, R33, !P4 ;  /* 0x00000021201ba207 */ /* 0x000fe40006000000 */
[----:B------:R-:W-:-:S04]  /*2b270*/  @!P2 SEL R32, R16, R26, !P4 ;  /* 0x0000001a1020a207 */ /* 0x000fc80006000000 */
[----:B------:R-:W-:Y:S02]  /*2b280*/  @!P2 IADD3 R27, P3, PT, R27, R32, RZ ;  /* 0x000000201b1ba210 */ /* 0x000fe40007f7e0ff */
[----:B------:R-:W-:Y:S02]  /*2b290*/  LOP3.LUT R32, R2, 0x400, RZ, 0xfc, !PT ;  /* 0x0000040002207812 */ /* 0x000fe400078efcff */
[----:B------:R-:W-:Y:S02]  /*2b2a0*/  @!P2 SHF.R.S32.HI R33, RZ, 0x1f, R33 ;  /* 0x0000001fff21a819 */ /* 0x000fe40000011421 */
[----:B------:R-:W-:Y:S02]  /*2b2b0*/  ISETP.GE.AND P1, PT, R32, UR8, PT ;  /* 0x0000000820007c0c */ /* 0x000fe4000bf26270 */
[----:B------:R-:W-:Y:S02]  /*2b2c0*/  @!P2 SEL R33, R33, RZ, P4 ;  /* 0x000000ff2121a207 */ /* 0x000fe40002000000 */
[----:B------:R-:W-:-:S05]  /*2b2d0*/  @!P2 SEL R34, R17, R24, !P4 ;  /* 0x000000181122a207 */ /* 0x000fca0006000000 */
[----:B------:R-:W-:Y:S01]  /*2b2e0*/  @!P2 IMAD.X R34, R33, 0x1, R34, P3 ;  /* 0x000000012122a824 */ /* 0x000fe200018e0622 */
[----:B-1----:R-:W-:-:S04]  /*2b2f0*/  @!P2 LEA R30, P3, R27, R18, 0x2 ;  /* 0x000000121b1ea211 */ /* 0x002fc800078610ff */
[----:B------:R-:W-:Y:S02]  /*2b300*/  @!P2 LEA.HI.X R31, R27, R19, R34, 0x2, P3 ;  /* 0x000000131b1fa211 */ /* 0x000fe400018f1422 */
[----:B------:R-:W1:Y:S01]  /*2b310*/  @!P1 LDC.64 R18, c[0x0][0x3a0] ;  /* 0x0000e800ff129b82 */ /* 0x000e620000000a00 */
[C---:B------:R-:W-:Y:S01]  /*2b320*/  @!P1 IMAD.IADD R27, R32.reuse, 0x1, -R25 ;  /* 0x00000001201b9824 */ /* 0x040fe200078e0a19 */
[----:B------:R-:W-:Y:S01]  /*2b330*/  @!P1 ISETP.GE.AND P3, PT, R32, R25, PT ;  /* 0x000000192000920c */ /* 0x000fe20003f66270 */
[----:B------:R-:W-:Y:S01]  /*2b340*/  VIADD R34, R2, 0x500 ;  /* 0x0000050002227836 */ /* 0x000fe20000000000 */
[----:B------:R2:W5:Y:S02]  /*2b350*/  @!P2 LDG.E R4, desc[UR6][R30.64] ;  /* 0x000000061e04a981 */ /* 0x000564000c1e1900 */
[----:B------:R-:W-:Y:S02]  /*2b360*/  @!P1 SEL R32, R32, R27, !P3 ;  /* 0x0000001b20209207 */ /* 0x000fe40005800000 */
[----:B------:R-:W-:-:S02]  /*2b370*/  @!P1 SEL R33, R16, R26, !P3 ;  /* 0x0000001a10219207 */ /* 0x000fc40005800000 */
[----:B------:R-:W-:Y:S02]  /*2b380*/  @!P1 SHF.R.S32.HI R27, RZ, 0x1f, R27 ;  /* 0x0000001fff1b9819 */ /* 0x000fe4000001141b */
[----:B------:R-:W-:Y:S02]  /*2b390*/  ISETP.GE.AND P2, PT, R34, UR8, PT ;  /* 0x0000000822007c0c */ /* 0x000fe4000bf46270 */
[----:B------:R-:W-:Y:S02]  /*2b3a0*/  @!P1 IADD3 R32, P0, PT, R32, R33, RZ ;  /* 0x0000002120209210 */ /* 0x000fe40007f1e0ff */
[----:B------:R-:W-:Y:S02]  /*2b3b0*/  @!P1 SEL R27, R27, RZ, P3 ;  /* 0x000000ff1b1b9207 */ /* 0x000fe40001800000 */
[----:B0-----:R-:W-:-:S05]  /*2b3c0*/  @!P1 SEL R28, R17, R24, !P3 ;  /* 0x00000018111c9207 */ /* 0x001fca0005800000 */
[----:B------:R-:W-:Y:S01]  /*2b3d0*/  @!P1 IMAD.X R27, R27, 0x1, R28, P0 ;  /* 0x000000011b1b9824 */ /* 0x000fe200000e061c */
[----:B-1----:R-:W-:-:S04]  /*2b3e0*/  @!P1 LEA R28, P0, R32, R18, 0x2 ;  /* 0x00000012201c9211 */ /* 0x002fc800078010ff */
[----:B------:R-:W-:Y:S02]  /*2b3f0*/  @!P1 LEA.HI.X R29, R32, R19, R27, 0x2, P0 ;  /* 0x00000013201d9211 */ /* 0x000fe400000f141b */
[----:B------:R-:W0:Y:S01]  /*2b400*/  @!P2 LDC.64 R18, c[0x0][0x3a0] ;  /* 0x0000e800ff12ab82 */ /* 0x000e220000000a00 */
[C---:B--2---:R-:W-:Y:S01]  /*2b410*/  @!P2 IMAD.IADD R31, R34.reuse, 0x1, -R25 ;  /* 0x00000001221fa824 */ /* 0x044fe200078e0a19 */
        /* <DEDUP_REMOVED lines=9> */
[----:B------:R-:W-:-:S05]  /*2b4b0*/  @!P2 SEL R34, R17, R24, !P4 ;  /* 0x000000181122a207 */ /* 0x000fca0006000000 */
[----:B------:R-:W-:Y:S01]  /*2b4c0*/  @!P2 IMAD.X R34, R31, 0x1, R34, P3 ;  /* 0x000000011f22a824 */ /* 0x000fe200018e0622 */
[----:B0-----:R-:W-:-:S04]  /*2b4d0*/  @!P2 LEA R30, P3, R27, R18, 0x2 ;  /* 0x000000121b1ea211 */ /* 0x001fc800078610ff */
[----:B------:R-:W-:Y:S02]  /*2b4e0*/  @!P2 LEA.HI.X R31, R27, R19, R34, 0x2, P3 ;  /* 0x000000131b1fa211 */ /* 0x000fe400018f1422 */
[----:B------:R-:W0:Y:S01]  /*2b4f0*/  @!P0 LDC.64 R18, c[0x0][0x3a0] ;  /* 0x0000e800ff128b82 */ /* 0x000e220000000a00 */
        /* <DEDUP_REMOVED lines=10> */
[----:B-1----:R-:W-:-:S05]  /*2b5a0*/  @!P0 SEL R28, R17, R24, !P3 ;  /* 0x00000018111c8207 */ /* 0x002fca0005800000 */
[----:B------:R-:W-:Y:S01]  /*2b5b0*/  @!P0 IMAD.X R27, R27, 0x1, R28, P1 ;  /* 0x000000011b1b8824 */ /* 0x000fe200008e061c */
[----:B0-----:R-:W-:-:S04]  /*2b5c0*/  @!P0 LEA R28, P1, R32, R18, 0x2 ;  /* 0x00000012201c8211 */ /* 0x001fc800078210ff */
[----:B------:R-:W-:Y:S02]  /*2b5d0*/  @!P0 LEA.HI.X R29, R32, R19, R27, 0x2, P1 ;  /* 0x00000013201d8211 */ /* 0x000fe400008f141b */
[----:B------:R-:W0:Y:S01]  /*2b5e0*/  @!P2 LDC.64 R18, c[0x0][0x3a0] ;  /* 0x0000e800ff12ab82 */ /* 0x000e220000000a00 */
[C---:B--2---:R-:W-:Y:S01]  /*2b5f0*/  @!P2 IMAD.IADD R31, R34.reuse, 0x1, -R25 ;  /* 0x00000001221fa824 */ /* 0x044fe200078e0a19 */
[----:B------:R-:W-:Y:S01]  /*2b600*/  @!P2 ISETP.GE.AND P4, PT, R34, R25, PT ;  /* 0x000000192200a20c */ /* 0x000fe20003f86270 */
[----:B------:R1:W5:Y:S01]  /*2b610*/  @!P0 LDG.E R7, desc[UR6][R28.64] ;  /* 0x000000061c078981 */ /* 0x000362000c1e1900 */
[----:B------:R-:W-:Y:S02]  /*2b620*/  LOP3.LUT R32, R2, 0x800, RZ, 0xfc, !PT ;  /* 0x0000080002207812 */ /* 0x000fe400078efcff */
        /* <DEDUP_REMOVED lines=117> */
[C---:B------:R-:W-:Y:S01]  /*2bd80*/  @!P1 ISETP.GE.AND P4, PT, R34.reuse, R25, PT ;  /* 0x000000192200920c */ /* 0x040fe20003f86270 */
[----:B------:R1:W5:Y:S03]  /*2bd90*/  @!P0 LDG.E R15, desc[UR6][R28.64] ;  /* 0x000000061c0f8981 */ /* 0x000366000c1e1900 */
        /* <DEDUP_REMOVED lines=9> */
[----:B------:R-:W-:Y:S01]  /*2be30*/  @!P1 LEA.HI.X R31, R27, R19, R32, 0x2, P3 ;  /* 0x000000131b1f9211 */ /* 0x000fe200018f1420 */
[C---:B------:R-:W-:Y:S01]  /*2be40*/  @!P2 IMAD.IADD R27, R2.reuse, 0x1, -R25 ;  /* 0x00000001021ba824 */ /* 0x040fe200078e0a19 */
[----:B------:R-:W-:-:S04]  /*2be50*/  @!P2 ISETP.GE.AND P3, PT, R2, R25, PT ;  /* 0x000000190200a20c */ /* 0x000fc80003f66270 */
[----:B------:R-:W-:Y:S02]  /*2be60*/  @!P2 SHF.R.S32.HI R34, RZ, 0x1f, R27 ;  /* 0x0000001fff22a819 */ /* 0x000fe4000001141b */
[----:B------:R-:W-:Y:S02]  /*2be70*/  @!P2 SEL R27, R2, R27, !P3 ;  /* 0x0000001b021ba207 */ /* 0x000fe40005800000 */
[----:B------:R-:W-:Y:S02]  /*2be80*/  @!P2 SEL R18, R16, R26, !P3 ;  /* 0x0000001a1012a207 */ /* 0x000fe40005800000 */
[----:B------:R-:W-:Y:S02]  /*2be90*/  @!P2 SEL R34, R34, RZ, P3 ;  /* 0x000000ff2222a207 */ /* 0x000fe40001800000 */
[----:B------:R-:W-:Y:S02]  /*2bea0*/  @!P2 IADD3 R27, P4, PT, R27, R18, RZ ;  /* 0x000000121b1ba210 */ /* 0x000fe40007f9e0ff */
[----:B------:R-:W-:-:S05]  /*2beb0*/  @!P2 SEL R19, R17, R24, !P3 ;  /* 0x000000181113a207 */ /* 0x000fca0005800000 */
[----:B------:R-:W-:Y:S02]  /*2bec0*/  @!P2 IMAD.X R34, R34, 0x1, R19, P4 ;  /* 0x000000012222a824 */ /* 0x000fe400020e0613 */
[----:B------:R-:W0:Y:S02]  /*2bed0*/  @!P2 LDC.64 R18, c[0x0][0x3a0] ;  /* 0x0000e800ff12ab82 */ /* 0x000e240000000a00 */
[----:B0-----:R-:W-:-:S04]  /*2bee0*/  @!P2 LEA R32, P3, R27, R18, 0x2 ;  /* 0x000000121b20a211 */ /* 0x001fc800078610ff */
[----:B------:R-:W-:Y:S02]  /*2bef0*/  @!P2 LEA.HI.X R33, R27, R19, R34, 0x2, P3 ;  /* 0x000000131b21a211 */ /* 0x000fe400018f1422 */
[----:B------:R-:W-:-:S03]  /*2bf00*/  LOP3.LUT R34, R2, 0x1000, RZ, 0xfc, !PT ;  /* 0x0000100002227812 */ /* 0x000fc600078efcff */
[----:B------:R1:W5:Y:S01]  /*2bf10*/  @!P2 LDG.E R22, desc[UR6][R32.64] ;  /* 0x000000062016a981 */ /* 0x000362000c1e1900 */
[----:B------:R-:W-:-:S13]  /*2bf20*/  ISETP.GE.AND P4, PT, R34, UR8, PT ;  /* 0x0000000822007c0c */ /* 0x000fda000bf86270 */
[----:B------:R-:W0:Y:S01]  /*2bf30*/  @!P4 LDC.64 R18, c[0x0][0x3a0] ;  /* 0x0000e800ff12cb82 */ /* 0x000e220000000a00 */
[C---:B------:R-:W-:Y:S01]  /*2bf40*/  @!P4 IMAD.IADD R27, R34.reuse, 0x1, -R25 ;  /* 0x00000001221bc824 */ /* 0x040fe200078e0a19 */
[----:B------:R-:W-:-:S04]  /*2bf50*/  @!P4 ISETP.GE.AND P5, PT, R34, R25, PT ;  /* 0x000000192200c20c */ /* 0x000fc80003fa6270 */
[----:B------:R-:W-:Y:S02]  /*2bf60*/  @!P4 SEL R35, R34, R27, !P5 ;  /* 0x0000001b2223c207 */ /* 0x000fe40006800000 */
[----:B------:R-:W-:Y:S02]  /*2bf70*/  @!P4 SEL R26, R16, R26, !P5 ;  /* 0x0000001a101ac207 */ /* 0x000fe40006800000 */
[----:B------:R-:W-:Y:S01]  /*2bf80*/  @!P4 SHF.R.S32.HI R27, RZ, 0x1f, R27 ;  /* 0x0000001fff1bc819 */ /* 0x000fe2000001141b */
[----:B------:R1:W5:Y:S01]  /*2bf90*/  @!P1 LDG.E R16, desc[UR6][R30.64] ;  /* 0x000000061e109981 */ /* 0x000362000c1e1900 */
[----:B------:R-:W-:Y:S02]  /*2bfa0*/  @!P4 SEL R24, R17, R24, !P5 ;  /* 0x000000181118c207 */ /* 0x000fe40006800000 */
[----:B------:R-:W-:Y:S02]  /*2bfb0*/  @!P4 IADD3 R26, P3, PT, R35, R26, RZ ;  /* 0x0000001a231ac210 */ /* 0x000fe40007f7e0ff */
[----:B------:R-:W-:-:S05]  /*2bfc0*/  @!P4 SEL R27, R27, RZ, P5 ;  /* 0x000000ff1b1bc207 */ /* 0x000fca0002800000 */
[----:B------:R-:W-:Y:S01]  /*2bfd0*/  @!P4 IMAD.X R24, R27, 0x1, R24, P3 ;  /* 0x000000011b18c824 */ /* 0x000fe200018e0618 */
[----:B0-----:R-:W-:-:S04]  /*2bfe0*/  @!P4 LEA R18, P3, R26, R18, 0x2 ;  /* 0x000000121a12c211 */ /* 0x001fc800078610ff */
[----:B------:R-:W-:-:S05]  /*2bff0*/  @!P4 LEA.HI.X R19, R26, R19, R24, 0x2, P3 ;  /* 0x000000131a13c211 */ /* 0x000fca00018f1418 */
[----:B------:R1:W5:Y:S04]  /*2c000*/  @!P4 LDG.E R17, desc[UR6][R18.64] ;  /* 0x000000061211c981 */ /* 0x000368000c1e1900 */
.L_x_1220:
[----:B------:R-:W-:Y:S05]  /*2c010*/  BSYNC.RECONVERGENT B0 ;  /* 0x0000000000007941 */ /* 0x000fea0003800200 */
.L_x_1186:
[----:B01234-:R-:W0:Y:S01]  /*2c020*/  S2R R19, SR_CgaCtaId ;  /* 0x0000000000137919 */ /* 0x01fe220000008800 */
[----:B------:R-:W-:-:S04]  /*2c030*/  MOV R18, 0x400 ;  /* 0x0000040000127802 */ /* 0x000fc80000000f00 */
[----:B0-----:R-:W-:-:S05]  /*2c040*/  LEA R18, R19, R18, 0x18 ;  /* 0x0000001213127211 */ /* 0x001fca00078ec0ff */
[----:B------:R-:W-:-:S05]  /*2c050*/  IMAD R19, R2, 0x4, R18 ;  /* 0x0000000402137824 */ /* 0x000fca00078e0212 */
[----:B-----5:R-:W-:Y:S04]  /*2c060*/  STS [R19], R22 ;  /* 0x0000001613007388 */ /* 0x020fe80000000800 */
[----:B------:R-:W-:Y:S04]  /*2c070*/  STS [R19+0x400], R21 ;  /* 0x0004001513007388 */ /* 0x000fe80000000800 */
[----:B------:R-:W-:Y:S04]  /*2c080*/  STS [R19+0x800], R20 ;  /* 0x0008001413007388 */ /* 0x000fe80000000800 */
[----:B------:R0:W-:Y:S04]  /*2c090*/  STS [R19+0xc00], R4 ;  /* 0x000c000413007388 */ /* 0x0001e80000000800 */
        /* <DEDUP_REMOVED lines=16> */
[----:B------:R-:W-:Y:S01]  /*2c1a0*/  BSSY.RECONVERGENT B0, `(.L_x_1221) ;  /* 0x000023c000007945 */ /* 0x000fe20003800200 */
[----:B-1----:R-:W-:Y:S01]  /*2c1b0*/  IMAD R7, R25, 0x4, R18 ;  /* 0x0000000419077824 */ /* 0x002fe200078e0212 */
[----:B------:R-:W-:-:S04]  /*2c1c0*/  VIMNMX R4, PT, PT, R4, UR8, PT ;  /* 0x0000000804047c48 */ /* 0x000fc8000bfe0100 */
[C---:B------:R-:W-:Y:S01]  /*2c1d0*/  ISETP.GE.AND P0, PT, R4.reuse, R23, PT ;  /* 0x000000170400720c */ /* 0x040fe20003f06270 */
[----:B------:R-:W-:Y:S01]  /*2c1e0*/  IMAD.IADD R2, R4, 0x1, -R23 ;  /* 0x0000000104027824 */ /* 0x000fe200078e0a17 */
[----:B------:R-:W-:-:S04]  /*2c1f0*/  VIMNMX R5, PT, PT, R25, R4, PT ;  /* 0x0000000419057248 */ /* 0x000fc80003fe0100 */
[----:B------:R-:W-:-:S04]  /*2c200*/  SEL R2, R2, RZ, P0 ;  /* 0x000000ff02027207 */ /* 0x000fc80000000000 */
[----:B------:R-:W-:-:S13]  /*2c210*/  ISETP.GE.AND P0, PT, R2, R5, PT ;  /* 0x000000050200720c */ /* 0x000fda0003f06270 */
[----:B--2---:R-:W-:Y:S05]  /*2c220*/  @P0 BRA `(.L_x_1222) ;  /* 0x0000002000cc0947 */ /* 0x004fea0003800000 */
.L_x_1264:
[----:B------:R-:W0:Y:S01]  /*2c230*/  LDCU.64 UR4, c[0x0][0x3b8] ;  /* 0x00007700ff0477ac */ /* 0x000e220008000a00 */
[----:B------:R-:W-:Y:S02]  /*2c240*/  IMAD.MOV.U32 R6, RZ, RZ, R2 ;  /* 0x000000ffff067224 */ /* 0x000fe400078e0002 */
[----:B------:R-:W-:Y:S02]  /*2c250*/  IMAD.MOV.U32 R14, RZ, RZ, RZ ;  /* 0x000000ffff0e7224 */ /* 0x000fe400078e00ff */
[----:B------:R-:W-:-:S05]  /*2c260*/  IMAD.IADD R2, R5, 0x1, -R6 ;  /* 0x0000000105027824 */ /* 0x000fca00078e0a06 */
[----:B------:R-:W-:-:S04]  /*2c270*/  LEA.HI R9, R2, R2, RZ, 0x1 ;  /* 0x0000000202097211 */ /* 0x000fc800078f08ff */
[----:B------:R-:W-:Y:S01]  /*2c280*/  LEA.HI.SX32 R2, R9, R6, 0x1f ;  /* 0x0000000609027211 */ /* 0x000fe200078ffaff */
[----:B0-----:R-:W-:-:S03]  /*2c290*/  UISETP.NE.U32.AND UP0, UPT, UR4, URZ, UPT ;  /* 0x000000ff0400728c */ /* 0x001fc6000bf05070 */
[----:B------:R-:W-:Y:S01]  /*2c2a0*/  LOP3.LUT R9, RZ, R2, RZ, 0x33, !PT ;  /* 0x00000002ff097212 */ /* 0x000fe200078e33ff */
[----:B------:R-:W-:-:S04]  /*2c2b0*/  UISETP.NE.AND.EX UP0, UPT, UR5, URZ, UPT, UP0 ;  /* 0x000000ff0500728c */ /* 0x000fc8000bf05300 */
[----:B------:R-:W-:Y:S02]  /*2c2c0*/  IMAD.IADD R8, R4, 0x1, R9 ;  /* 0x0000000104087824 */ /* 0x000fe400078e0209 */
[----:B------:R-:W-:Y:S02]  /*2c2d0*/  IMAD.MOV.U32 R9, RZ, RZ, RZ ;  /* 0x000000ffff097224 */ /* 0x000fe400078e00ff */
[----:B------:R-:W-:Y:S01]  /*2c2e0*/  IMAD R10, R8, 0x4, R7 ;  /* 0x00000004080a7824 */ /* 0x000fe200078e0207 */
[----:B------:R-:W-:Y:S06]  /*2c2f0*/  BRA.U !UP0, `(.L_x_1223) ;  /* 0x0000002108807547 */ /* 0x000fec000b800000 */
        /* <DEDUP_REMOVED lines=11> */
.L_x_1225:
        /* <DEDUP_REMOVED lines=20> */
.L_x_1224:
[----:B------:R-:W0:Y:S01]  /*2c4f0*/  LDCU.64 UR4, c[0x0][0x3b8] ;  /* 0x00007700ff0477ac */ /* 0x000e220008000a00 */
[----:B------:R-:W-:Y:S01]  /*2c500*/  BSSY.RECONVERGENT B1, `(.L_x_1226) ;  /* 0x0000018000017945 */ /* 0x000fe20003800200 */
[----:B------:R-:W-:Y:S02]  /*2c510*/  IMAD.MOV.U32 R13, RZ, RZ, RZ ;  /* 0x000000ffff0d7224 */ /* 0x000fe400078e00ff */
[----:B------:R-:W-:Y:S02]  /*2c520*/  IMAD.MOV.U32 R24, RZ, RZ, RZ ;  /* 0x000000ffff187224 */ /* 0x000fe400078e00ff */
[----:B0-----:R-:W-:Y:S02]  /*2c530*/  IMAD.U32 R22, RZ, RZ, UR4 ;  /* 0x00000004ff167e24 */ /* 0x001fe4000f8e00ff */
[----:B------:R-:W-:-:S07]  /*2c540*/  IMAD.U32 R19, RZ, RZ, UR5 ;  /* 0x00000005ff137e24 */ /* 0x000fce000f8e00ff */
.L_x_1227:
        /* <DEDUP_REMOVED lines=20> */
.L_x_1226:
        /* <DEDUP_REMOVED lines=8> */
.L_x_1229:
        /* <DEDUP_REMOVED lines=20> */
.L_x_1228:
[----:B------:R-:W0:Y:S01]  /*2c850*/  LDCU.64 UR4, c[0x0][0x3b8] ;  /* 0x00007700ff0477ac */ /* 0x000e220008000a00 */
[----:B------:R-:W-:Y:S01]  /*2c860*/  BSSY.RECONVERGENT B1, `(.L_x_1230) ;  /* 0x0000018000017945 */ /* 0x000fe20003800200 */
[----:B------:R-:W-:Y:S02]  /*2c870*/  IMAD.MOV.U32 R14, RZ, RZ, RZ ;  /* 0x000000ffff0e7224 */ /* 0x000fe400078e00ff */
[----:B------:R-:W-:Y:S02]  /*2c880*/  IMAD.MOV.U32 R22, RZ, RZ, RZ ;  /* 0x000000ffff167224 */ /* 0x000fe400078e00ff */
[----:B0-----:R-:W-:Y:S02]  /*2c890*/  IMAD.U32 R20, RZ, RZ, UR4 ;  /* 0x00000004ff147e24 */ /* 0x001fe4000f8e00ff */
[----:B------:R-:W-:-:S07]  /*2c8a0*/  IMAD.U32 R21, RZ, RZ, UR5 ;  /* 0x00000005ff157e24 */ /* 0x000fce000f8e00ff */
.L_x_1231:
        /* <DEDUP_REMOVED lines=20> */
.L_x_1230:
        /* <DEDUP_REMOVED lines=8> */
.L_x_1233:
        /* <DEDUP_REMOVED lines=20> */
.L_x_1232:
[----:B------:R-:W0:Y:S01]  /*2cbb0*/  LDCU.64 UR4, c[0x0][0x3b8] ;  /* 0x00007700ff0477ac */ /* 0x000e220008000a00 */
[----:B------:R-:W-:Y:S01]  /*2cbc0*/  BSSY.RECONVERGENT B1, `(.L_x_1234) ;  /* 0x0000018000017945 */ /* 0x000fe20003800200 */
[----:B------:R-:W-:Y:S02]  /*2cbd0*/  IMAD.MOV.U32 R12, RZ, RZ, RZ ;  /* 0x000000ffff0c7224 */ /* 0x000fe400078e00ff */
[----:B------:R-:W-:Y:S02]  /*2cbe0*/  IMAD.MOV.U32 R22, RZ, RZ, RZ ;  /* 0x000000ffff167224 */ /* 0x000fe400078e00ff */
[----:B0-----:R-:W-:Y:S02]  /*2cbf0*/  IMAD.U32 R20, RZ, RZ, UR4 ;  /* 0x00000004ff147e24 */ /* 0x001fe4000f8e00ff */
[----:B------:R-:W-:-:S07]  /*2cc00*/  IMAD.U32 R21, RZ, RZ, UR5 ;  /* 0x00000005ff157e24 */ /* 0x000fce000f8e00ff */
.L_x_1235:
        /* <DEDUP_REMOVED lines=20> */
.L_x_1234:
        /* <DEDUP_REMOVED lines=8> */
.L_x_1237:
        /* <DEDUP_REMOVED lines=20> */
.L_x_1236:
[----:B------:R-:W0:Y:S01]  /*2cf10*/  LDCU.64 UR4, c[0x0][0x3b8] ;  /* 0x00007700ff0477ac */ /* 0x000e220008000a00 */
[----:B------:R-:W-:Y:S01]  /*2cf20*/  BSSY.RECONVERGENT B1, `(.L_x_1238) ;  /* 0x0000018000017945 */ /* 0x000fe20003800200 */
[----:B------:R-:W-:Y:S02]  /*2cf30*/  IMAD.MOV.U32 R13, RZ, RZ, RZ ;  /* 0x000000ffff0d7224 */ /* 0x000fe400078e00ff */
[----:B------:R-:W-:Y:S02]  /*2cf40*/  IMAD.MOV.U32 R24, RZ, RZ, RZ ;  /* 0x000000ffff187224 */ /* 0x000fe400078e00ff */
[----:B0-----:R-:W-:Y:S02]  /*2cf50*/  IMAD.U32 R22, RZ, RZ, UR4 ;  /* 0x00000004ff167e24 */ /* 0x001fe4000f8e00ff */
[----:B------:R-:W-:-:S07]  /*2cf60*/  IMAD.U32 R19, RZ, RZ, UR5 ;  /* 0x00000005ff137e24 */ /* 0x000fce000f8e00ff */
.L_x_1239:
        /* <DEDUP_REMOVED lines=20> */
.L_x_1238:
        /* <DEDUP_REMOVED lines=8> */
.L_x_1241:
        /* <DEDUP_REMOVED lines=20> */
.L_x_1240:
[----:B------:R-:W0:Y:S01]  /*2d270*/  LDCU.64 UR4, c[0x0][0x3b8] ;  /* 0x00007700ff0477ac */ /* 0x000e220008000a00 */
[----:B------:R-:W-:Y:S01]  /*2d280*/  BSSY.RECONVERGENT B1, `(.L_x_1242) ;  /* 0x0000018000017945 */ /* 0x000fe20003800200 */
[----:B------:R-:W-:Y:S02]  /*2d290*/  IMAD.MOV.U32 R14, RZ, RZ, RZ ;  /* 0x000000ffff0e7224 */ /* 0x000fe400078e00ff */
[----:B------:R-:W-:Y:S02]  /*2d2a0*/  IMAD.MOV.U32 R22, RZ, RZ, RZ ;  /* 0x000000ffff167224 */ /* 0x000fe400078e00ff */
[----:B0-----:R-:W-:Y:S02]  /*2d2b0*/  IMAD.U32 R20, RZ, RZ, UR4 ;  /* 0x00000004ff147e24 */ /* 0x001fe4000f8e00ff */
[----:B------:R-:W-:-:S07]  /*2d2c0*/  IMAD.U32 R21, RZ, RZ, UR5 ;  /* 0x00000005ff157e24 */ /* 0x000fce000f8e00ff */
.L_x_1243:
        /* <DEDUP_REMOVED lines=20> */
.L_x_1242:
        /* <DEDUP_REMOVED lines=8> */
.L_x_1245:
        /* <DEDUP_REMOVED lines=20> */
.L_x_1244:
[----:B------:R-:W0:Y:S01]  /*2d5d0*/  LDCU.64 UR4, c[0x0][0x3b8] ;  /* 0x00007700ff0477ac */ /* 0x000e220008000a00 */
[----:B------:R-:W-:Y:S01]  /*2d5e0*/  BSSY.RECONVERGENT B1, `(.L_x_1246) ;  /* 0x0000018000017945 */ /* 0x000fe20003800200 */
[----:B------:R-:W-:Y:S02]  /*2d5f0*/  IMAD.MOV.U32 R12, RZ, RZ, RZ ;  /* 0x000000ffff0c7224 */ /* 0x000fe400078e00ff */
[----:B------:R-:W-:Y:S02]  /*2d600*/  IMAD.MOV.U32 R22, RZ, RZ, RZ ;  /* 0x000000ffff167224 */ /* 0x000fe400078e00ff */
[----:B0-----:R-:W-:Y:S02]  /*2d610*/  IMAD.U32 R20, RZ, RZ, UR4 ;  /* 0x00000004ff147e24 */ /* 0x001fe4000f8e00ff */
[----:B------:R-:W-:-:S07]  /*2d620*/  IMAD.U32 R21, RZ, RZ, UR5 ;  /* 0x00000005ff157e24 */ /* 0x000fce000f8e00ff */
.L_x_1247:
        /* <DEDUP_REMOVED lines=20> */
.L_x_1246:
        /* <DEDUP_REMOVED lines=8> */
.L_x_1249:
        /* <DEDUP_REMOVED lines=20> */
.L_x_1248:
[----:B------:R-:W0:Y:S01]  /*2d930*/  LDCU.64 UR4, c[0x0][0x3b8] ;  /* 0x00007700ff0477ac */ /* 0x000e220008000a00 */
[----:B------:R-:W-:Y:S01]  /*2d940*/  BSSY.RECONVERGENT B1, `(.L_x_1250) ;  /* 0x0000018000017945 */ /* 0x000fe20003800200 */
[----:B------:R-:W-:Y:S02]  /*2d950*/  IMAD.MOV.U32 R13, RZ, RZ, RZ ;  /* 0x000000ffff0d7224 */ /* 0x000fe400078e00ff */
[----:B------:R-:W-:Y:S02]  /*2d960*/  IMAD.MOV.U32 R24, RZ, RZ, RZ ;  /* 0x000000ffff187224 */ /* 0x000fe400078e00ff */
[----:B0-----:R-:W-:Y:S02]  /*2d970*/  IMAD.U32 R22, RZ, RZ, UR4 ;  /* 0x00000004ff167e24 */ /* 0x001fe4000f8e00ff */
[----:B------:R-:W-:-:S07]  /*2d980*/  IMAD.U32 R19, RZ, RZ, UR5 ;  /* 0x00000005ff137e24 */ /* 0x000fce000f8e00ff */
.L_x_1251:
        /* <DEDUP_REMOVED lines=20> */
.L_x_1250:
        /* <DEDUP_REMOVED lines=8> */
.L_x_1253:
        /* <DEDUP_REMOVED lines=20> */
.L_x_1252:
[----:B------:R-:W0:Y:S01]  /*2dc90*/  LDCU.64 UR4, c[0x0][0x3b8] ;  /* 0x00007700ff0477ac */ /* 0x000e220008000a00 */
[----:B------:R-:W-:Y:S01]  /*2dca0*/  BSSY.RECONVERGENT B1, `(.L_x_1254) ;  /* 0x0000018000017945 */ /* 0x000fe20003800200 */
[----:B------:R-:W-:Y:S02]  /*2dcb0*/  IMAD.MOV.U32 R14, RZ, RZ, RZ ;  /* 0x000000ffff0e7224 */ /* 0x000fe400078e00ff */
[----:B------:R-:W-:Y:S02]  /*2dcc0*/  IMAD.MOV.U32 R22, RZ, RZ, RZ ;  /* 0x000000ffff167224 */ /* 0x000fe400078e00ff */
[----:B0-----:R-:W-:Y:S02]  /*2dcd0*/  IMAD.U32 R20, RZ, RZ, UR4 ;  /* 0x00000004ff147e24 */ /* 0x001fe4000f8e00ff */
[----:B------:R-:W-:-:S07]  /*2dce0*/  IMAD.U32 R21, RZ, RZ, UR5 ;  /* 0x00000005ff157e24 */ /* 0x000fce000f8e00ff */
.L_x_1255:
        /* <DEDUP_REMOVED lines=20> */
.L_x_1254:
        /* <DEDUP_REMOVED lines=8> */
.L_x_1257:
        /* <DEDUP_REMOVED lines=20> */
.L_x_1256:
[----:B------:R-:W0:Y:S01]  /*2dff0*/  LDCU.64 UR4, c[0x0][0x3b8] ;  /* 0x00007700ff0477ac */ /* 0x000e220008000a00 */
[----:B------:R-:W-:Y:S01]  /*2e000*/  BSSY.RECONVERGENT B1, `(.L_x_1258) ;  /* 0x0000018000017945 */ /* 0x000fe20003800200 */
[----:B------:R-:W-:Y:S02]  /*2e010*/  IMAD.MOV.U32 R12, RZ, RZ, RZ ;  /* 0x000000ffff0c7224 */ /* 0x000fe400078e00ff */
[----:B------:R-:W-:Y:S02]  /*2e020*/  IMAD.MOV.U32 R22, RZ, RZ, RZ ;  /* 0x000000ffff167224 */ /* 0x000fe400078e00ff */
[----:B0-----:R-:W-:Y:S02]  /*2e030*/  IMAD.U32 R20, RZ, RZ, UR4 ;  /* 0x00000004ff147e24 */ /* 0x001fe4000f8e00ff */
[----:B------:R-:W-:-:S07]  /*2e040*/  IMAD.U32 R21, RZ, RZ, UR5 ;  /* 0x00000005ff157e24 */ /* 0x000fce000f8e00ff */
.L_x_1259:
        /* <DEDUP_REMOVED lines=20> */
.L_x_1258:
        /* <DEDUP_REMOVED lines=8> */
.L_x_1261:
        /* <DEDUP_REMOVED lines=20> */
.L_x_1260:
[----:B------:R-:W0:Y:S01]  /*2e350*/  LDCU.64 UR4, c[0x0][0x3b8] ;  /* 0x00007700ff0477ac */ /* 0x000e220008000a00 */
[----:B------:R-:W-:Y:S01]  /*2e360*/  BSSY.RECONVERGENT B1, `(.L_x_1262) ;  /* 0x0000018000017945 */ /* 0x000fe20003800200 */
[----:B------:R-:W-:Y:S02]  /*2e370*/  IMAD.MOV.U32 R21, RZ, RZ, RZ ;  /* 0x000000ffff157224 */ /* 0x000fe400078e00ff */
[----:B------:R-:W-:Y:S02]  /*2e380*/  IMAD.MOV.U32 R22, RZ, RZ, RZ ;  /* 0x000000ffff167224 */ /* 0x000fe400078e00ff */
[----:B0-----:R-:W-:Y:S02]  /*2e390*/  IMAD.U32 R20, RZ, RZ, UR4 ;  /* 0x00000004ff147e24 */ /* 0x001fe4000f8e00ff */
[----:B------:R-:W-:-:S07]  /*2e3a0*/  IMAD.U32 R19, RZ, RZ, UR5 ;  /* 0x00000005ff137e24 */ /* 0x000fce000f8e00ff */
.L_x_1263:
        /* <DEDUP_REMOVED lines=20> */
.L_x_1262:
[----:B------:R-:W-:-:S07]  /*2e4f0*/  IMAD.MOV.U32 R9, RZ, RZ, R21 ;  /* 0x000000ffff097224 */ /* 0x000fce00078e0015 */
.L_x_1223:
[----:B------:R-:W-:-:S04]  /*2e500*/  ISETP.GE.AND P0, PT, R14, R9, PT ;  /* 0x000000090e00720c */ /* 0x000fc80003f06270 */
[----:B------:R-:W-:-:S09]  /*2e510*/  SEL R5, R2, R5, !P0 ;  /* 0x0000000502057207 */ /* 0x000fd20004000000 */
[----:B------:R-:W-:-:S04]  /*2e520*/  @P0 VIADD R6, R2, 0x1 ;  /* 0x0000000102060836 */ /* 0x000fc80000000000 */
[----:B------:R-:W-:Y:S01]  /*2e530*/  IMAD.MOV.U32 R2, RZ, RZ, R6 ;  /* 0x000000ffff027224 */ /* 0x000fe200078e0006 */
[----:B------:R-:W-:-:S13]  /*2e540*/  ISETP.GE.AND P0, PT, R6, R5, PT ;  /* 0x000000050600720c */ /* 0x000fda0003f06270 */
[----:B------:R-:W-:Y:S05]  /*2e550*/  @!P0 BRA `(.L_x_1264) ;  /* 0xffffffdc00348947 */ /* 0x000fea000383ffff */
.L_x_1222:
[----:B------:R-:W-:Y:S05]  /*2e560*/  BSYNC.RECONVERGENT B0 ;  /* 0x0000000000007941 */ /* 0x000fea0003800200 */
.L_x_1221:
        /* <DEDUP_REMOVED lines=8> */
[----:B------:R-:W-:-:S13]  /*2e5f0*/  ISETP.GE.AND P1, PT, R6, UR8, PT ;  /* 0x0000000806007c0c */ /* 0x000fda000bf26270 */
        /* <DEDUP_REMOVED lines=18> */
.L_x_1269:
        /* <DEDUP_REMOVED lines=20> */
.L_x_1268:
[----:B------:R-:W0:Y:S01]  /*2e860*/  LDCU.64 UR4, c[0x0][0x3b8] ;  /* 0x00007700ff0477ac */ /* 0x000e220008000a00 */
[----:B------:R-:W-:Y:S01]  /*2e870*/  BSSY.RECONVERGENT B1, `(.L_x_1270) ;  /* 0x0000018000017945 */ /* 0x000fe20003800200 */
[----:B------:R-:W-:Y:S02]  /*2e880*/  IMAD.MOV.U32 R12, RZ, RZ, RZ ;  /* 0x000000ffff0c7224 */ /* 0x000fe400078e00ff */
[----:B------:R-:W-:Y:S02]  /*2e890*/  IMAD.MOV.U32 R21, RZ, RZ, RZ ;  /* 0x000000ffff157224 */ /* 0x000fe400078e00ff */
[----:B0-----:R-:W-:Y:S02]  /*2e8a0*/  IMAD.U32 R17, RZ, RZ, UR4 ;  /* 0x00000004ff117e24 */ /* 0x001fe4000f8e00ff */
[----:B------:R-:W-:-:S07]  /*2e8b0*/  IMAD.U32 R19, RZ, RZ, UR5 ;  /* 0x00000005ff137e24 */ /* 0x000fce000f8e00ff */
.L_x_1271:
        /* <DEDUP_REMOVED lines=20> */
.L_x_1270:
        /* <DEDUP_REMOVED lines=8> */
.L_x_1273:
        /* <DEDUP_REMOVED lines=20> */
.L_x_1272:
[----:B------:R-:W0:Y:S01]  /*2ebc0*/  LDCU.64 UR4, c[0x0][0x3b8] ;  /* 0x00007700ff0477ac */ /* 0x000e220008000a00 */
[----:B------:R-:W-:Y:S01]  /*2ebd0*/  BSSY.RECONVERGENT B1, `(.L_x_1274) ;  /* 0x0000018000017945 */ /* 0x000fe20003800200 */
[----:B------:R-:W-:Y:S02]  /*2ebe0*/  IMAD.MOV.U32 R13, RZ, RZ, RZ ;  /* 0x000000ffff0d7224 */ /* 0x000fe400078e00ff */
[----:B------:R-:W-:Y:S02]  /*2ebf0*/  IMAD.MOV.U32 R22, RZ, RZ, RZ ;  /* 0x000000ffff167224 */ /* 0x000fe400078e00ff */
[----:B0-----:R-:W-:Y:S02]  /*2ec00*/  IMAD.U32 R19, RZ, RZ, UR4 ;  /* 0x00000004ff137e24 */ /* 0x001fe4000f8e00ff */
[----:B------:R-:W-:-:S07]  /*2ec10*/  IMAD.U32 R20, RZ, RZ, UR5 ;  /* 0x00000005ff147e24 */ /* 0x000fce000f8e00ff */
.L_x_1275:
        /* <DEDUP_REMOVED lines=20> */
.L_x_1274:
        /* <DEDUP_REMOVED lines=8> */
.L_x_1277:
        /* <DEDUP_REMOVED lines=20> */
.L_x_1276:
[----:B------:R-:W0:Y:S01]  /*2ef20*/  LDCU.64 UR4, c[0x0][0x3b8] ;  /* 0x00007700ff0477ac */ /* 0x000e220008000a00 */
[----:B------:R-:W-:Y:S01]  /*2ef30*/  BSSY.RECONVERGENT B1, `(.L_x_1278) ;  /* 0x0000018000017945 */ /* 0x000fe20003800200 */
[----:B------:R-:W-:Y:S02]  /*2ef40*/  IMAD.MOV.U32 R4, RZ, RZ, RZ ;  /* 0x000000ffff047224 */ /* 0x000fe400078e00ff */
[----:B------:R-:W-:Y:S02]  /*2ef50*/  IMAD.MOV.U32 R21, RZ, RZ, RZ ;  /* 0x000000ffff157224 */ /* 0x000fe400078e00ff */
[----:B0-----:R-:W-:Y:S02]  /*2ef60*/  IMAD.U32 R19, RZ, RZ, UR4 ;  /* 0x00000004ff137e24 */ /* 0x001fe4000f8e00ff */
[----:B------:R-:W-:-:S07]  /*2ef70*/  IMAD.U32 R20, RZ, RZ, UR5 ;  /* 0x00000005ff147e24 */ /* 0x000fce000f8e00ff */
.L_x_1279:
        /* <DEDUP_REMOVED lines=20> */
.L_x_1278:
        /* <DEDUP_REMOVED lines=8> */
.L_x_1281:
        /* <DEDUP_REMOVED lines=20> */
.L_x_1280:
[----:B------:R-:W0:Y:S01]  /*2f280*/  LDCU.64 UR4, c[0x0][0x3b8] ;  /* 0x00007700ff0477ac */ /* 0x000e220008000a00 */
[----:B------:R-:W-:Y:S01]  /*2f290*/  BSSY.RECONVERGENT B1, `(.L_x_1282) ;  /* 0x0000018000017945 */ /* 0x000fe20003800200 */
[----:B------:R-:W-:Y:S02]  /*2f2a0*/  IMAD.MOV.U32 R12, RZ, RZ, RZ ;  /* 0x000000ffff0c7224 */ /* 0x000fe400078e00ff */
[----:B------:R-:W-:Y:S02]  /*2f2b0*/  IMAD.MOV.U32 R21, RZ, RZ, RZ ;  /* 0x000000ffff157224 */ /* 0x000fe400078e00ff */
[----:B0-----:R-:W-:Y:S02]  /*2f2c0*/  IMAD.U32 R19, RZ, RZ, UR4 ;  /* 0x00000004ff137e24 */ /* 0x001fe4000f8e00ff */
[----:B------:R-:W-:-:S07]  /*2f2d0*/  IMAD.U32 R20, RZ, RZ, UR5 ;  /* 0x00000005ff147e24 */ /* 0x000fce000f8e00ff */
.L_x_1283:
        /* <DEDUP_REMOVED lines=20> */
.L_x_1282:
        /* <DEDUP_REMOVED lines=8> */
.L_x_1285:
        /* <DEDUP_REMOVED lines=20> */
.L_x_1284:
[----:B------:R-:W0:Y:S01]  /*2f5e0*/  LDCU.64 UR4, c[0x0][0x3b8] ;  /* 0x00007700ff0477ac */ /* 0x000e220008000a00 */
[----:B------:R-:W-:Y:S01]  /*2f5f0*/  BSSY.RECONVERGENT B1, `(.L_x_1286) ;  /* 0x0000018000017945 */ /* 0x000fe20003800200 */
[----:B------:R-:W-:Y:S02]  /*2f600*/  IMAD.MOV.U32 R13, RZ, RZ, RZ ;  /* 0x000000ffff0d7224 */ /* 0x000fe400078e00ff */
[----:B------:R-:W-:Y:S02]  /*2f610*/  IMAD.MOV.U32 R22, RZ, RZ, RZ ;  /* 0x000000ffff167224 */ /* 0x000fe400078e00ff */
[----:B0-----:R-:W-:Y:S02]  /*2f620*/  IMAD.U32 R19, RZ, RZ, UR4 ;  /* 0x00000004ff137e24 */ /* 0x001fe4000f8e00ff */
[----:B------:R-:W-:-:S07]  /*2f630*/  IMAD.U32 R20, RZ, RZ, UR5 ;  /* 0x00000005ff147e24 */ /* 0x000fce000f8e00ff */
.L_x_1287:
        /* <DEDUP_REMOVED lines=20> */
.L_x_1286:
        /* <DEDUP_REMOVED lines=8> */
.L_x_1289:
        /* <DEDUP_REMOVED lines=20> */
.L_x_1288:
[----:B------:R-:W0:Y:S01]  /*2f940*/  LDCU.64 UR4, c[0x0][0x3b8] ;  /* 0x00007700ff0477ac */ /* 0x000e220008000a00 */
[----:B------:R-:W-:Y:S01]  /*2f950*/  BSSY.RECONVERGENT B1, `(.L_x_1290) ;  /* 0x0000018000017945 */ /* 0x000fe20003800200 */
[----:B------:R-:W-:Y:S02]  /*2f960*/  IMAD.MOV.U32 R4, RZ, RZ, RZ ;  /* 0x000000ffff047224 */ /* 0x000fe400078e00ff */
[----:B------:R-:W-:Y:S02]  /*2f970*/  IMAD.MOV.U32 R21, RZ, RZ, RZ ;  /* 0x000000ffff157224 */ /* 0x000fe400078e00ff */
[----:B0-----:R-:W-:Y:S02]  /*2f980*/  IMAD.U32 R19, RZ, RZ, UR4 ;  /* 0x00000004ff137e24 */ /* 0x001fe4000f8e00ff */
[----:B------:R-:W-:-:S07]  /*2f990*/  IMAD.U32 R20, RZ, RZ, UR5 ;  /* 0x00000005ff147e24 */ /* 0x000fce000f8e00ff */
.L_x_1291:
        /* <DEDUP_REMOVED lines=20> */
.L_x_1290:
        /* <DEDUP_REMOVED lines=8> */
.L_x_1293:
        /* <DEDUP_REMOVED lines=20> */
.L_x_1292:
[----:B------:R-:W0:Y:S01]  /*2fca0*/  LDCU.64 UR4, c[0x0][0x3b8] ;  /* 0x00007700ff0477ac */ /* 0x000e220008000a00 */
[----:B------:R-:W-:Y:S01]  /*2fcb0*/  BSSY.RECONVERGENT B1, `(.L_x_1294) ;  /* 0x0000018000017945 */ /* 0x000fe20003800200 */
[----:B------:R-:W-:Y:S02]  /*2fcc0*/  IMAD.MOV.U32 R12, RZ, RZ, RZ ;  /* 0x000000ffff0c7224 */ /* 0x000fe400078e00ff */
[----:B------:R-:W-:Y:S02]  /*2fcd0*/  IMAD.MOV.U32 R21, RZ, RZ, RZ ;  /* 0x000000ffff157224 */ /* 0x000fe400078e00ff */
[----:B0-----:R-:W-:Y:S02]  /*2fce0*/  IMAD.U32 R19, RZ, RZ, UR4 ;  /* 0x00000004ff137e24 */ /* 0x001fe4000f8e00ff */
[----:B------:R-:W-:-:S07]  /*2fcf0*/  IMAD.U32 R20, RZ, RZ, UR5 ;  /* 0x00000005ff147e24 */ /* 0x000fce000f8e00ff */
.L_x_1295:
        /* <DEDUP_REMOVED lines=20> */
.L_x_1294:
        /* <DEDUP_REMOVED lines=8> */
.L_x_1297:
        /* <DEDUP_REMOVED lines=20> */
.L_x_1296:
[----:B------:R-:W0:Y:S01]  /*30000*/  LDCU.64 UR4, c[0x0][0x3b8] ;  /* 0x00007700ff0477ac */ /* 0x000e220008000a00 */
[----:B------:R-:W-:Y:S01]  /*30010*/  BSSY.RECONVERGENT B1, `(.L_x_1298) ;  /* 0x0000018000017945 */ /* 0x000fe20003800200 */
[----:B------:R-:W-:Y:S02]  /*30020*/  IMAD.MOV.U32 R13, RZ, RZ, RZ ;  /* 0x000000ffff0d7224 */ /* 0x000fe400078e00ff */
[----:B------:R-:W-:Y:S02]  /*30030*/  IMAD.MOV.U32 R22, RZ, RZ, RZ ;  /* 0x000000ffff167224 */ /* 0x000fe400078e00ff */
[----:B0-----:R-:W-:Y:S02]  /*30040*/  IMAD.U32 R19, RZ, RZ, UR4 ;  /* 0x00000004ff137e24 */ /* 0x001fe4000f8e00ff */
[----:B------:R-:W-:-:S07]  /*30050*/  IMAD.U32 R20, RZ, RZ, UR5 ;  /* 0x00000005ff147e24 */ /* 0x000fce000f8e00ff */
.L_x_1299:
        /* <DEDUP_REMOVED lines=20> */
.L_x_1298:
        /* <DEDUP_REMOVED lines=8> */
.L_x_1301:
        /* <DEDUP_REMOVED lines=20> */
.L_x_1300:
[----:B------:R-:W0:Y:S01]  /*30360*/  LDCU.64 UR4, c[0x0][0x3b8] ;  /* 0x00007700ff0477ac */ /* 0x000e220008000a00 */
[----:B------:R-:W-:Y:S01]  /*30370*/  BSSY.RECONVERGENT B1, `(.L_x_1302) ;  /* 0x0000018000017945 */ /* 0x000fe20003800200 */
[----:B------:R-:W-:Y:S02]  /*30380*/  IMAD.MOV.U32 R4, RZ, RZ, RZ ;  /* 0x000000ffff047224 */ /* 0x000fe400078e00ff */
[----:B------:R-:W-:Y:S02]  /*30390*/  IMAD.MOV.U32 R21, RZ, RZ, RZ ;  /* 0x000000ffff157224 */ /* 0x000fe400078e00ff */
[----:B0-----:R-:W-:Y:S02]  /*303a0*/  IMAD.U32 R19, RZ, RZ, UR4 ;  /* 0x00000004ff137e24 */ /* 0x001fe4000f8e00ff */
[----:B------:R-:W-:-:S07]  /*303b0*/  IMAD.U32 R20, RZ, RZ, UR5 ;  /* 0x00000005ff147e24 */ /* 0x000fce000f8e00ff */
.L_x_1303:
        /* <DEDUP_REMOVED lines=20> */
.L_x_1302:
        /* <DEDUP_REMOVED lines=8> */
.L_x_1305:
        /* <DEDUP_REMOVED lines=20> */
.L_x_1304:
[----:B------:R-:W0:Y:S01]  /*306c0*/  LDCU.64 UR4, c[0x0][0x3b8] ;  /* 0x00007700ff0477ac */ /* 0x000e220008000a00 */
[----:B------:R-:W-:Y:S01]  /*306d0*/  BSSY.RECONVERGENT B1, `(.L_x_1306) ;  /* 0x0000017000017945 */ /* 0x000fe20003800200 */
[----:B------:R-:W-:Y:S01]  /*306e0*/  CS2R R20, SRZ ;  /* 0x0000000000147805 */ /* 0x000fe2000001ff00 */
[----:B0-----:R-:W-:Y:S02]  /*306f0*/  IMAD.U32 R17, RZ, RZ, UR4 ;  /* 0x00000004ff117e24 */ /* 0x001fe4000f8e00ff */
[----:B------:R-:W-:-:S07]  /*30700*/  IMAD.U32 R19, RZ, RZ, UR5 ;  /* 0x00000005ff137e24 */ /* 0x000fce000f8e00ff */
.L_x_1307:
        /* <DEDUP_REMOVED lines=20> */
.L_x_1306:
[----:B------:R-:W-:-:S07]  /*30850*/  IMAD.MOV.U32 R4, RZ, RZ, R20 ;  /* 0x000000ffff047224 */ /* 0x000fce00078e0014 */
.L_x_1267:
[----:B------:R-:W-:-:S13]  /*30860*/  ISETP.LT.AND P0, PT, R13, R4, PT ;  /* 0x000000040d00720c */ /* 0x000fda0003f01270 */
.L_x_1266:
[----:B------:R-:W-:Y:S05]  /*30870*/  BSYNC.RECONVERGENT B0 ;  /* 0x0000000000007941 */ /* 0x000fea0003800200 */
.L_x_1265:
        /* <DEDUP_REMOVED lines=28> */
.L_x_1312:
        /* <DEDUP_REMOVED lines=20> */
.L_x_1311:
[----:B------:R-:W0:Y:S01]  /*30b80*/  LDCU.64 UR4, c[0x0][0x3b8] ;  /* 0x00007700ff0477ac */ /* 0x000e220008000a00 */
[----:B------:R-:W-:Y:S01]  /*30b90*/  BSSY.RECONVERGENT B1, `(.L_x_1313) ;  /* 0x0000018000017945 */ /* 0x000fe20003800200 */
[----:B------:R-:W-:Y:S02]  /*30ba0*/  IMAD.MOV.U32 R5, RZ, RZ, RZ ;  /* 0x000000ffff057224 */ /* 0x000fe400078e00ff */
[----:B------:R-:W-:Y:S02]  /*30bb0*/  IMAD.MOV.U32 R20, RZ, RZ, RZ ;  /* 0x000000ffff147224 */ /* 0x000fe400078e00ff */
[----:B0-----:R-:W-:Y:S02]  /*30bc0*/  IMAD.U32 R15, RZ, RZ, UR4 ;  /* 0x00000004ff0f7e24 */ /* 0x001fe4000f8e00ff */
[----:B------:R-:W-:-:S07]  /*30bd0*/  IMAD.U32 R16, RZ, RZ, UR5 ;  /* 0x00000005ff107e24 */ /* 0x000fce000f8e00ff */
.L_x_1314:
        /* <DEDUP_REMOVED lines=20> */
.L_x_1313:
        /* <DEDUP_REMOVED lines=8> */
.L_x_1316:
        /* <DEDUP_REMOVED lines=20> */
.L_x_1315:
[----:B------:R-:W0:Y:S01]  /*30ee0*/  LDCU.64 UR4, c[0x0][0x3b8] ;  /* 0x00007700ff0477ac */ /* 0x000e220008000a00 */
[----:B------:R-:W-:Y:S01]  /*30ef0*/  BSSY.RECONVERGENT B1, `(.L_x_1317) ;  /* 0x0000018000017945 */ /* 0x000fe20003800200 */
[----:B------:R-:W-:Y:S02]  /*30f00*/  IMAD.MOV.U32 R7, RZ, RZ, RZ ;  /* 0x000000ffff077224 */ /* 0x000fe400078e00ff */
[----:B------:R-:W-:Y:S02]  /*30f10*/  IMAD.MOV.U32 R20, RZ, RZ, RZ ;  /* 0x000000ffff147224 */ /* 0x000fe400078e00ff */
[----:B0-----:R-:W-:Y:S02]  /*30f20*/  IMAD.U32 R17, RZ, RZ, UR4 ;  /* 0x00000004ff117e24 */ /* 0x001fe4000f8e00ff */
[----:B------:R-:W-:-:S07]  /*30f30*/  IMAD.U32 R16, RZ, RZ, UR5 ;  /* 0x00000005ff107e24 */ /* 0x000fce000f8e00ff */
.L_x_1318:
        /* <DEDUP_REMOVED lines=20> */
.L_x_1317:
        /* <DEDUP_REMOVED lines=8> */
.L_x_1320:
        /* <DEDUP_REMOVED lines=20> */
.L_x_1319:
[----:B------:R-:W0:Y:S01]  /*31240*/  LDCU.64 UR4, c[0x0][0x3b8] ;  /* 0x00007700ff0477ac */ /* 0x000e220008000a00 */
[----:B------:R-:W-:Y:S01]  /*31250*/  BSSY.RECONVERGENT B1, `(.L_x_1321) ;  /* 0x0000018000017945 */ /* 0x000fe20003800200 */
[----:B------:R-:W-:Y:S02]  /*31260*/  IMAD.MOV.U32 R2, RZ, RZ, RZ ;  /* 0x000000ffff027224 */ /* 0x000fe400078e00ff */
[----:B------:R-:W-:Y:S02]  /*31270*/  IMAD.MOV.U32 R19, RZ, RZ, RZ ;  /* 0x000000ffff137224 */ /* 0x000fe400078e00ff */
[----:B0-----:R-:W-:Y:S02]  /*31280*/  IMAD.U32 R17, RZ, RZ, UR4 ;  /* 0x00000004ff117e24 */ /* 0x001fe4000f8e00ff */
[----:B------:R-:W-:-:S07]  /*31290*/  IMAD.U32 R16, RZ, RZ, UR5 ;  /* 0x00000005ff107e24 */ /* 0x000fce000f8e00ff */
.L_x_1322:
        /* <DEDUP_REMOVED lines=20> */
.L_x_1321:
        /* <DEDUP_REMOVED lines=8> */
.L_x_1324:
        /* <DEDUP_REMOVED lines=20> */
.L_x_1323:
[----:B------:R-:W0:Y:S01]  /*315a0*/  LDCU.64 UR4, c[0x0][0x3b8] ;  /* 0x00007700ff0477ac */ /* 0x000e220008000a00 */
[----:B------:R-:W-:Y:S01]  /*315b0*/  BSSY.RECONVERGENT B1, `(.L_x_1325) ;  /* 0x0000018000017945 */ /* 0x000fe20003800200 */
[----:B------:R-:W-:Y:S02]  /*315c0*/  IMAD.MOV.U32 R5, RZ, RZ, RZ ;  /* 0x000000ffff057224 */ /* 0x000fe400078e00ff */
[----:B------:R-:W-:Y:S02]  /*315d0*/  IMAD.MOV.U32 R20, RZ, RZ, RZ ;  /* 0x000000ffff147224 */ /* 0x000fe400078e00ff */
[----:B0-----:R-:W-:Y:S02]  /*315e0*/  IMAD.U32 R17, RZ, RZ, UR4 ;  /* 0x00000004ff117e24 */ /* 0x001fe4000f8e00ff */
[----:B------:R-:W-:-:S07]  /*315f0*/  IMAD.U32 R16, RZ, RZ, UR5 ;  /* 0x00000005ff107e24 */ /* 0x000fce000f8e00ff */
.L_x_1326:
        /* <DEDUP_REMOVED lines=20> */
.L_x_1325:
        /* <DEDUP_REMOVED lines=8> */
.L_x_1328:
        /* <DEDUP_REMOVED lines=20> */
.L_x_1327:
[----:B------:R-:W0:Y:S01]  /*31900*/  LDCU.64 UR4, c[0x0][0x3b8] ;  /* 0x00007700ff0477ac */ /* 0x000e220008000a00 */
[----:B------:R-:W-:Y:S01]  /*31910*/  BSSY.RECONVERGENT B1, `(.L_x_1329) ;  /* 0x0000018000017945 */ /* 0x000fe20003800200 */
[----:B------:R-:W-:Y:S02]  /*31920*/  IMAD.MOV.U32 R7, RZ, RZ, RZ ;  /* 0x000000ffff077224 */ /* 0x000fe400078e00ff */
[----:B------:R-:W-:Y:S02]  /*31930*/  IMAD.MOV.U32 R20, RZ, RZ, RZ ;  /* 0x000000ffff147224 */ /* 0x000fe400078e00ff */
[----:B0-----:R-:W-:Y:S02]  /*31940*/  IMAD.U32 R17, RZ, RZ, UR4 ;  /* 0x00000004ff117e24 */ /* 0x001fe4000f8e00ff */
[----:B------:R-:W-:-:S07]  /*31950*/  IMAD.U32 R16, RZ, RZ, UR5 ;  /* 0x00000005ff107e24 */ /* 0x000fce000f8e00ff */
.L_x_1330:
        /* <DEDUP_REMOVED lines=20> */
.L_x_1329:
        /* <DEDUP_REMOVED lines=8> */
.L_x_1332:
        /* <DEDUP_REMOVED lines=20> */
.L_x_1331:
[----:B------:R-:W0:Y:S01]  /*31c60*/  LDCU.64 UR4, c[0x0][0x3b8] ;  /* 0x00007700ff0477ac */ /* 0x000e220008000a00 */
[----:B------:R-:W-:Y:S01]  /*31c70*/  BSSY.RECONVERGENT B1, `(.L_x_1333) ;  /* 0x0000018000017945 */ /* 0x000fe20003800200 */
[----:B------:R-:W-:Y:S02]  /*31c80*/  IMAD.MOV.U32 R2, RZ, RZ, RZ ;  /* 0x000000ffff027224 */ /* 0x000fe400078e00ff */
[----:B------:R-:W-:Y:S02]  /*31c90*/  IMAD.MOV.U32 R19, RZ, RZ, RZ ;  /* 0x000000ffff137224 */ /* 0x000fe400078e00ff */
[----:B0-----:R-:W-:Y:S02]  /*31ca0*/  IMAD.U32 R17, RZ, RZ, UR4 ;  /* 0x00000004ff117e24 */ /* 0x001fe4000f8e00ff */
[----:B------:R-:W-:-:S07]  /*31cb0*/  IMAD.U32 R16, RZ, RZ, UR5 ;  /* 0x00000005ff107e24 */ /* 0x000fce000f8e00ff */
.L_x_1334:
        /* <DEDUP_REMOVED lines=20> */
.L_x_1333:
        /* <DEDUP_REMOVED lines=8> */
.L_x_1336:
        /* <DEDUP_REMOVED lines=20> */
.L_x_1335:
[----:B------:R-:W0:Y:S01]  /*31fc0*/  LDCU.64 UR4, c[0x0][0x3b8] ;  /* 0x00007700ff0477ac */ /* 0x000e220008000a00 */
[----:B------:R-:W-:Y:S01]  /*31fd0*/  BSSY.RECONVERGENT B1, `(.L_x_1337) ;  /* 0x0000018000017945 */ /* 0x000fe20003800200 */
[----:B------:R-:W-:Y:S02]  /*31fe0*/  IMAD.MOV.U32 R5, RZ, RZ, RZ ;  /* 0x000000ffff057224 */ /* 0x000fe400078e00ff */
[----:B------:R-:W-:Y:S02]  /*31ff0*/  IMAD.MOV.U32 R20, RZ, RZ, RZ ;  /* 0x000000ffff147224 */ /* 0x000fe400078e00ff */
[----:B0-----:R-:W-:Y:S02]  /*32000*/  IMAD.U32 R17, RZ, RZ, UR4 ;  /* 0x00000004ff117e24 */ /* 0x001fe4000f8e00ff */
[----:B------:R-:W-:-:S07]  /*32010*/  IMAD.U32 R16, RZ, RZ, UR5 ;  /* 0x00000005ff107e24 */ /* 0x000fce000f8e00ff */
.L_x_1338:
        /* <DEDUP_REMOVED lines=20> */
.L_x_1337:
        /* <DEDUP_REMOVED lines=8> */
.L_x_1340:
        /* <DEDUP_REMOVED lines=20> */
.L_x_1339:
[----:B------:R-:W0:Y:S01]  /*32320*/  LDCU.64 UR4, c[0x0][0x3b8] ;  /* 0x00007700ff0477ac */ /* 0x000e220008000a00 */
[----:B------:R-:W-:Y:S01]  /*32330*/  BSSY.RECONVERGENT B1, `(.L_x_1341) ;  /* 0x0000018000017945 */ /* 0x000fe20003800200 */
[----:B------:R-:W-:Y:S02]  /*32340*/  IMAD.MOV.U32 R7, RZ, RZ, RZ ;  /* 0x000000ffff077224 */ /* 0x000fe400078e00ff */
[----:B------:R-:W-:Y:S02]  /*32350*/  IMAD.MOV.U32 R20, RZ, RZ, RZ ;  /* 0x000000ffff147224 */ /* 0x000fe400078e00ff */
[----:B0-----:R-:W-:Y:S02]  /*32360*/  IMAD.U32 R17, RZ, RZ, UR4 ;  /* 0x00000004ff117e24 */ /* 0x001fe4000f8e00ff */
[----:B------:R-:W-:-:S07]  /*32370*/  IMAD.U32 R16, RZ, RZ, UR5 ;  /* 0x00000005ff107e24 */ /* 0x000fce000f8e00ff */
.L_x_1342:
        /* <DEDUP_REMOVED lines=20> */
.L_x_1341:
        /* <DEDUP_REMOVED lines=8> */
.L_x_1344:
        /* <DEDUP_REMOVED lines=20> */
.L_x_1343:
[----:B------:R-:W0:Y:S01]  /*32680*/  LDCU.64 UR4, c[0x0][0x3b8] ;  /* 0x00007700ff0477ac */ /* 0x000e220008000a00 */
[----:B------:R-:W-:Y:S01]  /*32690*/  BSSY.RECONVERGENT B1, `(.L_x_1345) ;  /* 0x0000018000017945 */ /* 0x000fe20003800200 */
[----:B------:R-:W-:Y:S02]  /*326a0*/  IMAD.MOV.U32 R2, RZ, RZ, RZ ;  /* 0x000000ffff027224 */ /* 0x000fe400078e00ff */
[----:B------:R-:W-:Y:S02]  /*326b0*/  IMAD.MOV.U32 R19, RZ, RZ, RZ ;  /* 0x000000ffff137224 */ /* 0x000fe400078e00ff */
[----:B0-----:R-:W-:Y:S02]  /*326c0*/  IMAD.U32 R17, RZ, RZ, UR4 ;  /* 0x00000004ff117e24 */ /* 0x001fe4000f8e00ff */
[----:B------:R-:W-:-:S07]  /*326d0*/  IMAD.U32 R16, RZ, RZ, UR5 ;  /* 0x00000005ff107e24 */ /* 0x000fce000f8e00ff */
.L_x_1346:
        /* <DEDUP_REMOVED lines=20> */
.L_x_1345:
        /* <DEDUP_REMOVED lines=8> */
.L_x_1348:
        /* <DEDUP_REMOVED lines=20> */
.L_x_1347:
[----:B------:R-:W0:Y:S01]  /*329e0*/  LDCU.64 UR4, c[0x0][0x3b8] ;  /* 0x00007700ff0477ac */ /* 0x000e220008000a00 */
[----:B------:R-:W-:Y:S01]  /*329f0*/  BSSY.RECONVERGENT B1, `(.L_x_1349) ;  /* 0x0000018000017945 */ /* 0x000fe20003800200 */
[----:B------:R-:W-:Y:S02]  /*32a00*/  IMAD.MOV.U32 R20, RZ, RZ, RZ ;  /* 0x000000ffff147224 */ /* 0x000fe400078e00ff */
[----:B------:R-:W-:Y:S02]  /*32a10*/  IMAD.MOV.U32 R17, RZ, RZ, RZ ;  /* 0x000000ffff117224 */ /* 0x000fe400078e00ff */
[----:B0-----:R-:W-:Y:S02]  /*32a20*/  IMAD.U32 R16, RZ, RZ, UR4 ;  /* 0x00000004ff107e24 */ /* 0x001fe4000f8e00ff */
[----:B------:R-:W-:-:S07]  /*32a30*/  IMAD.U32 R15, RZ, RZ, UR5 ;  /* 0x00000005ff0f7e24 */ /* 0x000fce000f8e00ff */
.L_x_1350:
        /* <DEDUP_REMOVED lines=20> */
.L_x_1349:
[----:B------:R-:W-:-:S07]  /*32b80*/  IMAD.MOV.U32 R2, RZ, RZ, R20 ;  /* 0x000000ffff027224 */ /* 0x000fce00078e0014 */
.L_x_1310:
[----:B------:R-:W-:-:S13]  /*32b90*/  ISETP.LT.AND P1, PT, R7, R2, PT ;  /* 0x000000020700720c */ /* 0x000fda0003f21270 */
.L_x_1309:
[----:B------:R-:W-:Y:S05]  /*32ba0*/  BSYNC.RECONVERGENT B0 ;  /* 0x0000000000007941 */ /* 0x000fea0003800200 */
.L_x_1308:
        /* <DEDUP_REMOVED lines=30> */
.L_x_1355:
        /* <DEDUP_REMOVED lines=20> */
.L_x_1354:
[----:B------:R-:W0:Y:S01]  /*32ed0*/  LDCU.64 UR4, c[0x0][0x3b8] ;  /* 0x00007700ff0477ac */ /* 0x000e220008000a00 */
[----:B------:R-:W-:Y:S01]  /*32ee0*/  BSSY.RECONVERGENT B1, `(.L_x_1356) ;  /* 0x0000018000017945 */ /* 0x000fe20003800200 */
[----:B------:R-:W-:Y:S02]  /*32ef0*/  IMAD.MOV.U32 R10, RZ, RZ, RZ ;  /* 0x000000ffff0a7224 */ /* 0x000fe400078e00ff */
[----:B------:R-:W-:Y:S02]  /*32f00*/  IMAD.MOV.U32 R17, RZ, RZ, RZ ;  /* 0x000000ffff117224 */ /* 0x000fe400078e00ff */
[----:B0-----:R-:W-:Y:S02]  /*32f10*/  IMAD.U32 R15, RZ, RZ, UR4 ;  /* 0x00000004ff0f7e24 */ /* 0x001fe4000f8e00ff */
[----:B------:R-:W-:-:S07]  /*32f20*/  IMAD.U32 R16, RZ, RZ, UR5 ;  /* 0x00000005ff107e24 */ /* 0x000fce000f8e00ff */
.L_x_1357:
        /* <DEDUP_REMOVED lines=20> */
.L_x_1356:
        /* <DEDUP_REMOVED lines=8> */
.L_x_1359:
        /* <DEDUP_REMOVED lines=20> */
.L_x_1358:
[----:B------:R-:W0:Y:S01]  /*33230*/  LDCU.64 UR4, c[0x0][0x3b8] ;  /* 0x00007700ff0477ac */ /* 0x000e220008000a00 */
[----:B------:R-:W-:Y:S01]  /*33240*/  BSSY.RECONVERGENT B1, `(.L_x_1360) ;  /* 0x0000018000017945 */ /* 0x000fe20003800200 */
[----:B------:R-:W-:Y:S02]  /*33250*/  IMAD.MOV.U32 R11, RZ, RZ, RZ ;  /* 0x000000ffff0b7224 */ /* 0x000fe400078e00ff */
[----:B------:R-:W-:Y:S02]  /*33260*/  IMAD.MOV.U32 R20, RZ, RZ, RZ ;  /* 0x000000ffff147224 */ /* 0x000fe400078e00ff */
[----:B0-----:R-:W-:Y:S02]  /*33270*/  IMAD.U32 R17, RZ, RZ, UR4 ;  /* 0x00000004ff117e24 */ /* 0x001fe4000f8e00ff */
[----:B------:R-:W-:-:S07]  /*33280*/  IMAD.U32 R16, RZ, RZ, UR5 ;  /* 0x00000005ff107e24 */ /* 0x000fce000f8e00ff */
.L_x_1361:
        /* <DEDUP_REMOVED lines=20> */
.L_x_1360:
        /* <DEDUP_REMOVED lines=8> */
.L_x_1363:
        /* <DEDUP_REMOVED lines=20> */
.L_x_1362:
[----:B------:R-:W0:Y:S01]  /*33590*/  LDCU.64 UR4, c[0x0][0x3b8] ;  /* 0x00007700ff0477ac */ /* 0x000e220008000a00 */
[----:B------:R-:W-:Y:S01]  /*335a0*/  BSSY.RECONVERGENT B1, `(.L_x_1364) ;  /* 0x0000018000017945 */ /* 0x000fe20003800200 */
[----:B------:R-:W-:Y:S02]  /*335b0*/  IMAD.MOV.U32 R6, RZ, RZ, RZ ;  /* 0x000000ffff067224 */ /* 0x000fe400078e00ff */
[----:B------:R-:W-:Y:S02]  /*335c0*/  IMAD.MOV.U32 R19, RZ, RZ, RZ ;  /* 0x000000ffff137224 */ /* 0x000fe400078e00ff */
[----:B0-----:R-:W-:Y:S02]  /*335d0*/  IMAD.U32 R17, RZ, RZ, UR4 ;  /* 0x00000004ff117e24 */ /* 0x001fe4000f8e00ff */
[----:B------:R-:W-:-:S07]  /*335e0*/  IMAD.U32 R16, RZ, RZ, UR5 ;  /* 0x00000005ff107e24 */ /* 0x000fce000f8e00ff */
.L_x_1365:
        /* <DEDUP_REMOVED lines=20> */
.L_x_1364:
        /* <DEDUP_REMOVED lines=8> */
.L_x_1367:
        /* <DEDUP_REMOVED lines=20> */
.L_x_1366:
[----:B------:R-:W0:Y:S01]  /*338f0*/  LDCU.64 UR4, c[0x0][0x3b8] ;  /* 0x00007700ff0477ac */ /* 0x000e220008000a00 */
[----:B------:R-:W-:Y:S01]  /*33900*/  BSSY.RECONVERGENT B1, `(.L_x_1368) ;  /* 0x0000018000017945 */ /* 0x000fe20003800200 */
[----:B------:R-:W-:Y:S02]  /*33910*/  IMAD.MOV.U32 R10, RZ, RZ, RZ ;  /* 0x000000ffff0a7224 */ /* 0x000fe400078e00ff */
[----:B------:R-:W-:Y:S02]  /*33920*/  IMAD.MOV.U32 R19, RZ, RZ, RZ ;  /* 0x000000ffff137224 */ /* 0x000fe400078e00ff */
[----:B0-----:R-:W-:Y:S02]  /*33930*/  IMAD.U32 R17, RZ, RZ, UR4 ;  /* 0x00000004ff117e24 */ /* 0x001fe4000f8e00ff */
[----:B------:R-:W-:-:S07]  /*33940*/  IMAD.U32 R16, RZ, RZ, UR5 ;  /* 0x00000005ff107e24 */ /* 0x000fce000f8e00ff */
.L_x_1369:
        /* <DEDUP_REMOVED lines=20> */
.L_x_1368:
        /* <DEDUP_REMOVED lines=8> */
.L_x_1371:
        /* <DEDUP_REMOVED lines=20> */
.L_x_1370:
[----:B------:R-:W0:Y:S01]  /*33c50*/  LDCU.64 UR4, c[0x0][0x3b8] ;  /* 0x00007700ff0477ac */ /* 0x000e220008000a00 */
[----:B------:R-:W-:Y:S01]  /*33c60*/  BSSY.RECONVERGENT B1, `(.L_x_1372) ;  /* 0x0000018000017945 */ /* 0x000fe20003800200 */
[----:B------:R-:W-:Y:S02]  /*33c70*/  IMAD.MOV.U32 R11, RZ, RZ, RZ ;  /* 0x000000ffff0b7224 */ /* 0x000fe400078e00ff */
[----:B------:R-:W-:Y:S02]  /*33c80*/  IMAD.MOV.U32 R20, RZ, RZ, RZ ;  /* 0x000000ffff147224 */ /* 0x000fe400078e00ff */
[----:B0-----:R-:W-:Y:S02]  /*33c90*/  IMAD.U32 R17, RZ, RZ, UR4 ;  /* 0x00000004ff117e24 */ /* 0x001fe4000f8e00ff */
[----:B------:R-:W-:-:S07]  /*33ca0*/  IMAD.U32 R16, RZ, RZ, UR5 ;  /* 0x00000005ff107e24 */ /* 0x000fce000f8e00ff */
.L_x_1373:
        /* <DEDUP_REMOVED lines=20> */
.L_x_1372:
        /* <DEDUP_REMOVED lines=8> */
.L_x_1375:
        /* <DEDUP_REMOVED lines=20> */
.L_x_1374:
[----:B------:R-:W0:Y:S01]  /*33fb0*/  LDCU.64 UR4, c[0x0][0x3b8] ;  /* 0x00007700ff0477ac */ /* 0x000e220008000a00 */
[----:B------:R-:W-:Y:S01]  /*33fc0*/  BSSY.RECONVERGENT B1, `(.L_x_1376) ;  /* 0x0000018000017945 */ /* 0x000fe20003800200 */
[----:B------:R-:W-:Y:S02]  /*33fd0*/  IMAD.MOV.U32 R6, RZ, RZ, RZ ;  /* 0x000000ffff067224 */ /* 0x000fe400078e00ff */
[----:B------:R-:W-:Y:S02]  /*33fe0*/  IMAD.MOV.U32 R19, RZ, RZ, RZ ;  /* 0x000000ffff137224 */ /* 0x000fe400078e00ff */
[----:B0-----:R-:W-:Y:S02]  /*33ff0*/  IMAD.U32 R17, RZ, RZ, UR4 ;  /* 0x00000004ff117e24 */ /* 0x001fe4000f8e00ff */
[----:B------:R-:W-:-:S07]  /*34000*/  IMAD.U32 R16, RZ, RZ, UR5 ;  /* 0x00000005ff107e24 */ /* 0x000fce000f8e00ff */
.L_x_1377:
        /* <DEDUP_REMOVED lines=20> */
.L_x_1376:
        /* <DEDUP_REMOVED lines=8> */
.L_x_1379:
        /* <DEDUP_REMOVED lines=20> */
.L_x_1378:
[----:B------:R-:W0:Y:S01]  /*34310*/  LDCU.64 UR4, c[0x0][0x3b8] ;  /* 0x00007700ff0477ac */ /* 0x000e220008000a00 */
[----:B------:R-:W-:Y:S01]  /*34320*/  BSSY.RECONVERGENT B1, `(.L_x_1380) ;  /* 0x0000018000017945 */ /* 0x000fe20003800200 */
[----:B------:R-:W-:Y:S02]  /*34330*/  IMAD.MOV.U32 R10, RZ, RZ, RZ ;  /* 0x000000ffff0a7224 */ /* 0x000fe400078e00ff */
[----:B------:R-:W-:Y:S02]  /*34340*/  IMAD.MOV.U32 R19, RZ, RZ, RZ ;  /* 0x000000ffff137224 */ /* 0x000fe400078e00ff */
[----:B0-----:R-:W-:Y:S02]  /*34350*/  IMAD.U32 R17, RZ, RZ, UR4 ;  /* 0x00000004ff117e24 */ /* 0x001fe4000f8e00ff */
[----:B------:R-:W-:-:S07]  /*34360*/  IMAD.U32 R16, RZ, RZ, UR5 ;  /* 0x00000005ff107e24 */ /* 0x000fce000f8e00ff */
.L_x_1381:
        /* <DEDUP_REMOVED lines=20> */
.L_x_1380:
        /* <DEDUP_REMOVED lines=8> */
.L_x_1383:
        /* <DEDUP_REMOVED lines=20> */
.L_x_1382:
[----:B------:R-:W0:Y:S01]  /*34670*/  LDCU.64 UR4, c[0x0][0x3b8] ;  /* 0x00007700ff0477ac */ /* 0x000e220008000a00 */
[----:B------:R-:W-:Y:S01]  /*34680*/  BSSY.RECONVERGENT B1, `(.L_x_1384) ;  /* 0x0000018000017945 */ /* 0x000fe20003800200 */
[----:B------:R-:W-:Y:S02]  /*34690*/  IMAD.MOV.U32 R11, RZ, RZ, RZ ;  /* 0x000000ffff0b7224 */ /* 0x000fe400078e00ff */
[----:B------:R-:W-:Y:S02]  /*346a0*/  IMAD.MOV.U32 R20, RZ, RZ, RZ ;  /* 0x000000ffff147224 */ /* 0x000fe400078e00ff */
[----:B0-----:R-:W-:Y:S02]  /*346b0*/  IMAD.U32 R17, RZ, RZ, UR4 ;  /* 0x00000004ff117e24 */ /* 0x001fe4000f8e00ff */
[----:B------:R-:W-:-:S07]  /*346c0*/  IMAD.U32 R16, RZ, RZ, UR5 ;  /* 0x00000005ff107e24 */ /* 0x000fce000f8e00ff */
.L_x_1385:
        /* <DEDUP_REMOVED lines=20> */
.L_x_1384:
        /* <DEDUP_REMOVED lines=8> */
.L_x_1387:
        /* <DEDUP_REMOVED lines=20> */
.L_x_1386:
[----:B------:R-:W0:Y:S01]  /*349d0*/  LDCU.64 UR4, c[0x0][0x3b8] ;  /* 0x00007700ff0477ac */ /* 0x000e220008000a00 */
[----:B------:R-:W-:Y:S01]  /*349e0*/  BSSY.RECONVERGENT B1, `(.L_x_1388) ;  /* 0x0000018000017945 */ /* 0x000fe20003800200 */
[----:B------:R-:W-:Y:S02]  /*349f0*/  IMAD.MOV.U32 R6, RZ, RZ, RZ ;  /* 0x000000ffff067224 */ /* 0x000fe400078e00ff */
[----:B------:R-:W-:Y:S02]  /*34a00*/  IMAD.MOV.U32 R19, RZ, RZ, RZ ;  /* 0x000000ffff137224 */ /* 0x000fe400078e00ff */
[----:B0-----:R-:W-:Y:S02]  /*34a10*/  IMAD.U32 R17, RZ, RZ, UR4 ;  /* 0x00000004ff117e24 */ /* 0x001fe4000f8e00ff */
[----:B------:R-:W-:-:S07]  /*34a20*/  IMAD.U32 R16, RZ, RZ, UR5 ;  /* 0x00000005ff107e24 */ /* 0x000fce000f8e00ff */
.L_x_1389:
        /* <DEDUP_REMOVED lines=20> */
.L_x_1388:
        /* <DEDUP_REMOVED lines=8> */
.L_x_1391:
        /* <DEDUP_REMOVED lines=20> */
.L_x_1390:
[----:B------:R-:W0:Y:S01]  /*34d30*/  LDCU.64 UR4, c[0x0][0x3b8] ;  /* 0x00007700ff0477ac */ /* 0x000e220008000a00 */
[----:B------:R-:W-:Y:S01]  /*34d40*/  BSSY.RECONVERGENT B1, `(.L_x_1392) ;  /* 0x0000018000017945 */ /* 0x000fe20003800200 */
[----:B------:R-:W-:Y:S02]  /*34d50*/  IMAD.MOV.U32 R20, RZ, RZ, RZ ;  /* 0x000000ffff147224 */ /* 0x000fe400078e00ff */
[----:B------:R-:W-:Y:S02]  /*34d60*/  IMAD.MOV.U32 R17, RZ, RZ, RZ ;  /* 0x000000ffff117224 */ /* 0x000fe400078e00ff */
[----:B0-----:R-:W-:Y:S02]  /*34d70*/  IMAD.U32 R15, RZ, RZ, UR4 ;  /* 0x00000004ff0f7e24 */ /* 0x001fe4000f8e00ff */
[----:B------:R-:W-:-:S07]  /*34d80*/  IMAD.U32 R16, RZ, RZ, UR5 ;  /* 0x00000005ff107e24 */ /* 0x000fce000f8e00ff */
.L_x_1393:
        /* <DEDUP_REMOVED lines=20> */
.L_x_1392:
[----:B------:R-:W-:-:S07]  /*34ed0*/  IMAD.MOV.U32 R4, RZ, RZ, R20 ;  /* 0x000000ffff047224 */ /* 0x000fce00078e0014 */
.L_x_1353:
[----:B------:R-:W-:-:S13]  /*34ee0*/  ISETP.LT.AND P0, PT, R11, R4, PT ;  /* 0x000000040b00720c */ /* 0x000fda0003f01270 */
.L_x_1352:
[----:B------:R-:W-:Y:S05]  /*34ef0*/  BSYNC.RECONVERGENT B0 ;  /* 0x0000000000007941 */ /* 0x000fea0003800200 */
.L_x_1351:
[----:B------:R-:W-:Y:S01]  /*34f00*/  VIADD R5, R7, 0x1 ;  /* 0x0000000107057836 */ /* 0x000fe20000000000 */
[----:B------:R-:W-:Y:S01]  /*34f10*/  BSSY.RECONVERGENT B0, `(.L_x_1394) ;  /* 0x0000233000007945 */ /* 0x000fe20003800200 */
[----:B------:R-:W-:Y:S01]  /*34f20*/  @!P0 IMAD.MOV R5, RZ, RZ, R7 ;  /* 0x000000ffff058224 */ /* 0x000fe200078e0207 */
[----:B-12---:R-:W-:Y:S01]  /*34f30*/  SEL R21, R24, R27, P0 ;  /* 0x0000001b18157207 */ /* 0x006fe20000000000 */
[----:B------:R-:W-:Y:S02]  /*34f40*/  VIADD R4, R2, 0x1 ;  /* 0x0000000102047836 */ /* 0x000fe40000000000 */
[----:B------:R-:W-:Y:S01]  /*34f50*/  @P0 IMAD.MOV R4, RZ, RZ, R2 ;  /* 0x000000ffff040224 */ /* 0x000fe200078e0202 */
[C---:B------:R-:W-:Y:S01]  /*34f60*/  ISETP.GE.AND P1, PT, R5.reuse, UR8, PT ;  /* 0x0000000805007c0c */ /* 0x040fe2000bf26270 */
        /* <DEDUP_REMOVED lines=23> */
.L_x_1398:
        /* <DEDUP_REMOVED lines=20> */
.L_x_1397:
[----:B------:R-:W0:Y:S01]  /*35220*/  LDCU.64 UR4, c[0x0][0x3b8] ;  /* 0x00007700ff0477ac */ /* 0x000e220008000a00 */
[----:B------:R-:W-:Y:S01]  /*35230*/  BSSY.RECONVERGENT B1, `(.L_x_1399) ;  /* 0x0000018000017945 */ /* 0x000fe20003800200 */
[----:B------:R-:W-:Y:S02]  /*35240*/  IMAD.MOV.U32 R11, RZ, RZ, RZ ;  /* 0x000000ffff0b7224 */ /* 0x000fe400078e00ff */
[----:B------:R-:W-:Y:S02]  /*35250*/  IMAD.MOV.U32 R20, RZ, RZ, RZ ;  /* 0x000000ffff147224 */ /* 0x000fe400078e00ff */
[----:B0-----:R-:W-:Y:S02]  /*35260*/  IMAD.U32 R15, RZ, RZ, UR4 ;  /* 0x00000004ff0f7e24 */ /* 0x001fe4000f8e00ff */
[----:B------:R-:W-:-:S07]  /*35270*/  IMAD.U32 R16, RZ, RZ, UR5 ;  /* 0x00000005ff107e24 */ /* 0x000fce000f8e00ff */
.L_x_1400:
        /* <DEDUP_REMOVED lines=20> */
.L_x_1399:
        /* <DEDUP_REMOVED lines=8> */
.L_x_1402:
        /* <DEDUP_REMOVED lines=20> */
.L_x_1401:
[----:B------:R-:W0:Y:S01]  /*35580*/  LDCU.64 UR4, c[0x0][0x3b8] ;  /* 0x00007700ff0477ac */ /* 0x000e220008000a00 */
[----:B------:R-:W-:Y:S01]  /*35590*/  BSSY.RECONVERGENT B1, `(.L_x_1403) ;  /* 0x0000018000017945 */ /* 0x000fe20003800200 */
[----:B------:R-:W-:Y:S02]  /*355a0*/  IMAD.MOV.U32 R10, RZ, RZ, RZ ;  /* 0x000000ffff0a7224 */ /* 0x000fe400078e00ff */
[----:B------:R-:W-:Y:S02]  /*355b0*/  IMAD.MOV.U32 R19, RZ, RZ, RZ ;  /* 0x000000ffff137224 */ /* 0x000fe400078e00ff */
[----:B0-----:R-:W-:Y:S02]  /*355c0*/  IMAD.U32 R17, RZ, RZ, UR4 ;  /* 0x00000004ff117e24 */ /* 0x001fe4000f8e00ff */
[----:B------:R-:W-:-:S07]  /*355d0*/  IMAD.U32 R16, RZ, RZ, UR5 ;  /* 0x00000005ff107e24 */ /* 0x000fce000f8e00ff */
.L_x_1404:
        /* <DEDUP_REMOVED lines=20> */
.L_x_1403:
        /* <DEDUP_REMOVED lines=8> */
.L_x_1406:
        /* <DEDUP_REMOVED lines=20> */
.L_x_1405:
[----:B------:R-:W0:Y:S01]  /*358e0*/  LDCU.64 UR4, c[0x0][0x3b8] ;  /* 0x00007700ff0477ac */ /* 0x000e220008000a00 */
[----:B------:R-:W-:Y:S01]  /*358f0*/  BSSY.RECONVERGENT B1, `(.L_x_1407) ;  /* 0x0000018000017945 */ /* 0x000fe20003800200 */
[----:B------:R-:W-:Y:S02]  /*35900*/  IMAD.MOV.U32 R2, RZ, RZ, RZ ;  /* 0x000000ffff027224 */ /* 0x000fe400078e00ff */
[----:B------:R-:W-:Y:S02]  /*35910*/  IMAD.MOV.U32 R19, RZ, RZ, RZ ;  /* 0x000000ffff137224 */ /* 0x000fe400078e00ff */
[----:B0-----:R-:W-:Y:S02]  /*35920*/  IMAD.U32 R17, RZ, RZ, UR4 ;  /* 0x00000004ff117e24 */ /* 0x001fe4000f8e00ff */
[----:B------:R-:W-:-:S07]  /*35930*/  IMAD.U32 R16, RZ, RZ, UR5 ;  /* 0x00000005ff107e24 */ /* 0x000fce000f8e00ff */
.L_x_1408:
        /* <DEDUP_REMOVED lines=20> */
.L_x_1407:
        /* <DEDUP_REMOVED lines=8> */
.L_x_1410:
        /* <DEDUP_REMOVED lines=20> */
.L_x_1409:
[----:B------:R-:W0:Y:S01]  /*35c40*/  LDCU.64 UR4, c[0x0][0x3b8] ;  /* 0x00007700ff0477ac */ /* 0x000e220008000a00 */
[----:B------:R-:W-:Y:S01]  /*35c50*/  BSSY.RECONVERGENT B1, `(.L_x_1411) ;  /* 0x0000018000017945 */ /* 0x000fe20003800200 */
[----:B------:R-:W-:Y:S02]  /*35c60*/  IMAD.MOV.U32 R11, RZ, RZ, RZ ;  /* 0x000000ffff0b7224 */ /* 0x000fe400078e00ff */
[----:B------:R-:W-:Y:S02]  /*35c70*/  IMAD.MOV.U32 R20, RZ, RZ, RZ ;  /* 0x000000ffff147224 */ /* 0x000fe400078e00ff */
[----:B0-----:R-:W-:Y:S02]  /*35c80*/  IMAD.U32 R17, RZ, RZ, UR4 ;  /* 0x00000004ff117e24 */ /* 0x001fe4000f8e00ff */
[----:B------:R-:W-:-:S07]  /*35c90*/  IMAD.U32 R16, RZ, RZ, UR5 ;  /* 0x00000005ff107e24 */ /* 0x000fce000f8e00ff */
.L_x_1412:
        /* <DEDUP_REMOVED lines=20> */
.L_x_1411:
        /* <DEDUP_REMOVED lines=8> */
.L_x_1414:
        /* <DEDUP_REMOVED lines=20> */
.L_x_1413:
[----:B------:R-:W0:Y:S01]  /*35fa0*/  LDCU.64 UR4, c[0x0][0x3b8] ;  /* 0x00007700ff0477ac */ /* 0x000e220008000a00 */
[----:B------:R-:W-:Y:S01]  /*35fb0*/  BSSY.RECONVERGENT B1, `(.L_x_1415) ;  /* 0x0000018000017945 */ /* 0x000fe20003800200 */
[----:B------:R-:W-:Y:S02]  /*35fc0*/  IMAD.MOV.U32 R10, RZ, RZ, RZ ;  /* 0x000000ffff0a7224 */ /* 0x000fe400078e00ff */
[----:B------:R-:W-:Y:S02]  /*35fd0*/  IMAD.MOV.U32 R19, RZ, RZ, RZ ;  /* 0x000000ffff137224 */ /* 0x000fe400078e00ff */
[----:B0-----:R-:W-:Y:S02]  /*35fe0*/  IMAD.U32 R17, RZ, RZ, UR4 ;  /* 0x00000004ff117e24 */ /* 0x001fe4000f8e00ff */
[----:B------:R-:W-:-:S07]  /*35ff0*/  IMAD.U32 R16, RZ, RZ, UR5 ;  /* 0x00000005ff107e24 */ /* 0x000fce000f8e00ff */
.L_x_1416:
        /* <DEDUP_REMOVED lines=20> */
.L_x_1415:
        /* <DEDUP_REMOVED lines=8> */
.L_x_1418:
        /* <DEDUP_REMOVED lines=20> */
.L_x_1417:
[----:B------:R-:W0:Y:S01]  /*36300*/  LDCU.64 UR4, c[0x0][0x3b8] ;  /* 0x00007700ff0477ac */ /* 0x000e220008000a00 */
[----:B------:R-:W-:Y:S01]  /*36310*/  BSSY.RECONVERGENT B1, `(.L_x_1419) ;  /* 0x0000018000017945 */ /* 0x000fe20003800200 */
[----:B------:R-:W-:Y:S02]  /*36320*/  IMAD.MOV.U32 R2, RZ, RZ, RZ ;  /* 0x000000ffff027224 */ /* 0x000fe400078e00ff */
[----:B------:R-:W-:Y:S02]  /*36330*/  IMAD.MOV.U32 R19, RZ, RZ, RZ ;  /* 0x000000ffff137224 */ /* 0x000fe400078e00ff */
[----:B0-----:R-:W-:Y:S02]  /*36340*/  IMAD.U32 R17, RZ, RZ, UR4 ;  /* 0x00000004ff117e24 */ /* 0x001fe4000f8e00ff */
[----:B------:R-:W-:-:S07]  /*36350*/  IMAD.U32 R16, RZ, RZ, UR5 ;  /* 0x00000005ff107e24 */ /* 0x000fce000f8e00ff */
.L_x_1420:
        /* <DEDUP_REMOVED lines=20> */
.L_x_1419:
        /* <DEDUP_REMOVED lines=8> */
.L_x_1422:
        /* <DEDUP_REMOVED lines=20> */
.L_x_1421:
[----:B------:R-:W0:Y:S01]  /*36660*/  LDCU.64 UR4, c[0x0][0x3b8] ;  /* 0x00007700ff0477ac */ /* 0x000e220008000a00 */
[----:B------:R-:W-:Y:S01]  /*36670*/  BSSY.RECONVERGENT B1, `(.L_x_1423) ;  /* 0x0000018000017945 */ /* 0x000fe20003800200 */
[----:B------:R-:W-:Y:S02]  /*36680*/  IMAD.MOV.U32 R11, RZ, RZ, RZ ;  /* 0x000000ffff0b7224 */ /* 0x000fe400078e00ff */
[----:B------:R-:W-:Y:S02]  /*36690*/  IMAD.MOV.U32 R20, RZ, RZ, RZ ;  /* 0x000000ffff147224 */ /* 0x000fe400078e00ff */
[----:B0-----:R-:W-:Y:S02]  /*366a0*/  IMAD.U32 R17, RZ, RZ, UR4 ;  /* 0x00000004ff117e24 */ /* 0x001fe4000f8e00ff */
[----:B------:R-:W-:-:S07]  /*366b0*/  IMAD.U32 R16, RZ, RZ, UR5 ;  /* 0x00000005ff107e24 */ /* 0x000fce000f8e00ff */
.L_x_1424:
        /* <DEDUP_REMOVED lines=20> */
.L_x_1423:
        /* <DEDUP_REMOVED lines=8> */
.L_x_1426:
        /* <DEDUP_REMOVED lines=20> */
.L_x_1425:
[----:B------:R-:W0:Y:S01]  /*369c0*/  LDCU.64 UR4, c[0x0][0x3b8] ;  /* 0x00007700ff0477ac */ /* 0x000e220008000a00 */
[----:B------:R-:W-:Y:S01]  /*369d0*/  BSSY.RECONVERGENT B1, `(.L_x_1427) ;  /* 0x0000018000017945 */ /* 0x000fe20003800200 */
[----:B------:R-:W-:Y:S02]  /*369e0*/  IMAD.MOV.U32 R10, RZ, RZ, RZ ;  /* 0x000000ffff0a7224 */ /* 0x000fe400078e00ff */
[----:B------:R-:W-:Y:S02]  /*369f0*/  IMAD.MOV.U32 R19, RZ, RZ, RZ ;  /* 0x000000ffff137224 */ /* 0x000fe400078e00ff */
[----:B0-----:R-:W-:Y:S02]  /*36a00*/  IMAD.U32 R17, RZ, RZ, UR4 ;  /* 0x00000004ff117e24 */ /* 0x001fe4000f8e00ff */
[----:B------:R-:W-:-:S07]  /*36a10*/  IMAD.U32 R16, RZ, RZ, UR5 ;  /* 0x00000005ff107e24 */ /* 0x000fce000f8e00ff */
.L_x_1428:
        /* <DEDUP_REMOVED lines=20> */
.L_x_1427:
        /* <DEDUP_REMOVED lines=8> */
.L_x_1430:
        /* <DEDUP_REMOVED lines=20> */
.L_x_1429:
[----:B------:R-:W0:Y:S01]  /*36d20*/  LDCU.64 UR4, c[0x0][0x3b8] ;  /* 0x00007700ff0477ac */ /* 0x000e220008000a00 */
[----:B------:R-:W-:Y:S01]  /*36d30*/  BSSY.RECONVERGENT B1, `(.L_x_1431) ;  /* 0x0000018000017945 */ /* 0x000fe20003800200 */
[----:B------:R-:W-:Y:S02]  /*36d40*/  IMAD.MOV.U32 R2, RZ, RZ, RZ ;  /* 0x000000ffff027224 */ /* 0x000fe400078e00ff */
[----:B------:R-:W-:Y:S02]  /*36d50*/  IMAD.MOV.U32 R19, RZ, RZ, RZ ;  /* 0x000000ffff137224 */ /* 0x000fe400078e00ff */
[----:B0-----:R-:W-:Y:S02]  /*36d60*/  IMAD.U32 R17, RZ, RZ, UR4 ;  /* 0x00000004ff117e24 */ /* 0x001fe4000f8e00ff */
[----:B------:R-:W-:-:S07]  /*36d70*/  IMAD.U32 R16, RZ, RZ, UR5 ;  /* 0x00000005ff107e24 */ /* 0x000fce000f8e00ff */
.L_x_1432:
        /* <DEDUP_REMOVED lines=20> */
.L_x_1431:
        /* <DEDUP_REMOVED lines=8> */
.L_x_1434:
        /* <DEDUP_REMOVED lines=20> */
.L_x_1433:
[----:B------:R-:W0:Y:S01]  /*37080*/  LDCU.64 UR4, c[0x0][0x3b8] ;  /* 0x00007700ff0477ac */ /* 0x000e220008000a00 */
[----:B------:R-:W-:Y:S01]  /*37090*/  BSSY.RECONVERGENT B1, `(.L_x_1435) ;  /* 0x0000018000017945 */ /* 0x000fe20003800200 */
[----:B------:R-:W-:Y:S02]  /*370a0*/  IMAD.MOV.U32 R20, RZ, RZ, RZ ;  /* 0x000000ffff147224 */ /* 0x000fe400078e00ff */
[----:B------:R-:W-:Y:S02]  /*370b0*/  IMAD.MOV.U32 R17, RZ, RZ, RZ ;  /* 0x000000ffff117224 */ /* 0x000fe400078e00ff */
[----:B0-----:R-:W-:Y:S02]  /*370c0*/  IMAD.U32 R16, RZ, RZ, UR4 ;  /* 0x00000004ff107e24 */ /* 0x001fe4000f8e00ff */
[----:B------:R-:W-:-:S07]  /*370d0*/  IMAD.U32 R15, RZ, RZ, UR5 ;  /* 0x00000005ff0f7e24 */ /* 0x000fce000f8e00ff */
.L_x_1436:
        /* <DEDUP_REMOVED lines=20> */
.L_x_1435:
[----:B------:R-:W-:-:S07]  /*37220*/  IMAD.MOV.U32 R2, RZ, RZ, R20 ;  /* 0x000000ffff027224 */ /* 0x000fce00078e0014 */
.L_x_1396:
[----:B------:R-:W-:-:S13]  /*37230*/  ISETP.LT.AND P0, PT, R10, R2, PT ;  /* 0x000000020a00720c */ /* 0x000fda0003f01270 */
.L_x_1395:
[----:B------:R-:W-:Y:S05]  /*37240*/  BSYNC.RECONVERGENT B0 ;  /* 0x0000000000007941 */ /* 0x000fea0003800200 */
.L_x_1394:
[----:B------:R-:W-:Y:S01]  /*37250*/  VIADD R7, R5, 0x1 ;  /* 0x0000000105077836 */ /* 0x000fe20000000000 */
[----:B------:R-:W-:Y:S01]  /*37260*/  BSSY.RECONVERGENT B0, `(.L_x_1437) ;  /* 0x0000233000007945 */ /* 0x000fe20003800200 */
[----:B------:R-:W-:Y:S01]  /*37270*/  @!P0 IMAD.MOV R7, RZ, RZ, R5 ;  /* 0x000000ffff078224 */ /* 0x000fe200078e0205 */
[----:B-12---:R-:W-:Y:S01]  /*37280*/  SEL R20, R24, R27, P0 ;  /* 0x0000001b18147207 */ /* 0x006fe20000000000 */
[----:B0-----:R-:W-:Y:S02]  /*37290*/  VIADD R2, R4, 0x1 ;  /* 0x0000000104027836 */ /* 0x001fe40000000000 */
        /* <DEDUP_REMOVED lines=25> */
.L_x_1441:
        /* <DEDUP_REMOVED lines=20> */
.L_x_1440:
[----:B------:R-:W0:Y:S01]  /*37570*/  LDCU.64 UR4, c[0x0][0x3b8] ;  /* 0x00007700ff0477ac */ /* 0x000e220008000a00 */
[----:B------:R-:W-:Y:S01]  /*37580*/  BSSY.RECONVERGENT B1, `(.L_x_1442) ;  /* 0x0000018000017945 */ /* 0x000fe20003800200 */
[----:B------:R-:W-:Y:S02]  /*37590*/  IMAD.MOV.U32 R10, RZ, RZ, RZ ;  /* 0x000000ffff0a7224 */ /* 0x000fe400078e00ff */
[----:B------:R-:W-:Y:S02]  /*375a0*/  IMAD.MOV.U32 R17, RZ, RZ, RZ ;  /* 0x000000ffff117224 */ /* 0x000fe400078e00ff */
[----:B0-----:R-:W-:Y:S02]  /*375b0*/  IMAD.U32 R15, RZ, RZ, UR4 ;  /* 0x00000004ff0f7e24 */ /* 0x001fe4000f8e00ff */
[----:B------:R-:W-:-:S07]  /*375c0*/  IMAD.U32 R16, RZ, RZ, UR5 ;  /* 0x00000005ff107e24 */ /* 0x000fce000f8e00ff */
.L_x_1443:
        /* <DEDUP_REMOVED lines=20> */
.L_x_1442:
        /* <DEDUP_REMOVED lines=8> */
.L_x_1445:
        /* <DEDUP_REMOVED lines=20> */
.L_x_1444:
[----:B------:R-:W0:Y:S01]  /*378d0*/  LDCU.64 UR4, c[0x0][0x3b8] ;  /* 0x00007700ff0477ac */ /* 0x000e220008000a00 */
[----:B------:R-:W-:Y:S01]  /*378e0*/  BSSY.RECONVERGENT B1, `(.L_x_1446) ;  /* 0x0000018000017945 */ /* 0x000fe20003800200 */
[----:B------:R-:W-:Y:S02]  /*378f0*/  IMAD.MOV.U32 R11, RZ, RZ, RZ ;  /* 0x000000ffff0b7224 */ /* 0x000fe400078e00ff */
[----:B------:R-:W-:Y:S02]  /*37900*/  IMAD.MOV.U32 R26, RZ, RZ, RZ ;  /* 0x000000ffff1a7224 */ /* 0x000fe400078e00ff */
[----:B0-----:R-:W-:Y:S02]  /*37910*/  IMAD.U32 R17, RZ, RZ, UR4 ;  /* 0x00000004ff117e24 */ /* 0x001fe4000f8e00ff */
[----:B------:R-:W-:-:S07]  /*37920*/  IMAD.U32 R16, RZ, RZ, UR5 ;  /* 0x00000005ff107e24 */ /* 0x000fce000f8e00ff */
.L_x_1447:
        /* <DEDUP_REMOVED lines=20> */
.L_x_1446:
        /* <DEDUP_REMOVED lines=8> */
.L_x_1449:
        /* <DEDUP_REMOVED lines=20> */
.L_x_1448:
[----:B------:R-:W0:Y:S01]  /*37c30*/  LDCU.64 UR4, c[0x0][0x3b8] ;  /* 0x00007700ff0477ac */ /* 0x000e220008000a00 */
[----:B------:R-:W-:Y:S01]  /*37c40*/  BSSY.RECONVERGENT B1, `(.L_x_1450) ;  /* 0x0000018000017945 */ /* 0x000fe20003800200 */
[----:B------:R-:W-:Y:S02]  /*37c50*/  IMAD.MOV.U32 R6, RZ, RZ, RZ ;  /* 0x000000ffff067224 */ /* 0x000fe400078e00ff */
[----:B------:R-:W-:Y:S02]  /*37c60*/  IMAD.MOV.U32 R19, RZ, RZ, RZ ;  /* 0x000000ffff137224 */ /* 0x000fe400078e00ff */
[----:B0-----:R-:W-:Y:S02]  /*37c70*/  IMAD.U32 R17, RZ, RZ, UR4 ;  /* 0x00000004ff117e24 */ /* 0x001fe4000f8e00ff */
[----:B------:R-:W-:-:S07]  /*37c80*/  IMAD.U32 R16, RZ, RZ, UR5 ;  /* 0x00000005ff107e24 */ /* 0x000fce000f8e00ff */
.L_x_1451:
        /* <DEDUP_REMOVED lines=20> */
.L_x_1450:
        /* <DEDUP_REMOVED lines=8> */
.L_x_1453:
        /* <DEDUP_REMOVED lines=20> */
.L_x_1452:
[----:B------:R-:W0:Y:S01]  /*37f90*/  LDCU.64 UR4, c[0x0][0x3b8] ;  /* 0x00007700ff0477ac */ /* 0x000e220008000a00 */
[----:B------:R-:W-:Y:S01]  /*37fa0*/  BSSY.RECONVERGENT B1, `(.L_x_1454) ;  /* 0x0000018000017945 */ /* 0x000fe20003800200 */
[----:B------:R-:W-:Y:S02]  /*37fb0*/  IMAD.MOV.U32 R10, RZ, RZ, RZ ;  /* 0x000000ffff0a7224 */ /* 0x000fe400078e00ff */
[----:B------:R-:W-:Y:S02]  /*37fc0*/  IMAD.MOV.U32 R19, RZ, RZ, RZ ;  /* 0x000000ffff137224 */ /* 0x000fe400078e00ff */
[----:B0-----:R-:W-:Y:S02]  /*37fd0*/  IMAD.U32 R17, RZ, RZ, UR4 ;  /* 0x00000004ff117e24 */ /* 0x001fe4000f8e00ff */
[----:B------:R-:W-:-:S07]  /*37fe0*/  IMAD.U32 R16, RZ, RZ, UR5 ;  /* 0x00000005ff107e24 */ /* 0x000fce000f8e00ff */
.L_x_1455:
        /* <DEDUP_REMOVED lines=20> */
.L_x_1454:
        /* <DEDUP_REMOVED lines=8> */
.L_x_1457:
        /* <DEDUP_REMOVED lines=20> */
.L_x_1456:
[----:B------:R-:W0:Y:S01]  /*382f0*/  LDCU.64 UR4, c[0x0][0x3b8] ;  /* 0x00007700ff0477ac */ /* 0x000e220008000a00 */
[----:B------:R-:W-:Y:S01]  /*38300*/  BSSY.RECONVERGENT B1, `(.L_x_1458) ;  /* 0x0000018000017945 */ /* 0x000fe20003800200 */
[----:B------:R-:W-:Y:S02]  /*38310*/  IMAD.MOV.U32 R11, RZ, RZ, RZ ;  /* 0x000000ffff0b7224 */ /* 0x000fe400078e00ff */
[----:B------:R-:W-:Y:S02]  /*38320*/  IMAD.MOV.U32 R26, RZ, RZ, RZ ;  /* 0x000000ffff1a7224 */ /* 0x000fe400078e00ff */
[----:B0-----:R-:W-:Y:S02]  /*38330*/  IMAD.U32 R17, RZ, RZ, UR4 ;  /* 0x00000004ff117e24 */ /* 0x001fe4000f8e00ff */
[----:B------:R-:W-:-:S07]  /*38340*/  IMAD.U32 R16, RZ, RZ, UR5 ;  /* 0x00000005ff107e24 */ /* 0x000fce000f8e00ff */
.L_x_1459:
        /* <DEDUP_REMOVED lines=20> */
.L_x_1458:
        /* <DEDUP_REMOVED lines=8> */
.L_x_1461:
        /* <DEDUP_REMOVED lines=20> */
.L_x_1460:
[----:B------:R-:W0:Y:S01]  /*38650*/  LDCU.64 UR4, c[0x0][0x3b8] ;  /* 0x00007700ff0477ac */ /* 0x000e220008000a00 */
[----:B------:R-:W-:Y:S01]  /*38660*/  BSSY.RECONVERGENT B1, `(.L_x_1462) ;  /* 0x0000018000017945 */ /* 0x000fe20003800200 */
[----:B------:R-:W-:Y:S02]  /*38670*/  IMAD.MOV.U32 R6, RZ, RZ, RZ ;  /* 0x000000ffff067224 */ /* 0x000fe400078e00ff */
[----:B------:R-:W-:Y:S02]  /*38680*/  IMAD.MOV.U32 R19, RZ, RZ, RZ ;  /* 0x000000ffff137224 */ /* 0x000fe400078e00ff */
[----:B0-----:R-:W-:Y:S02]  /*38690*/  IMAD.U32 R17, RZ, RZ, UR4 ;  /* 0x00000004ff117e24 */ /* 0x001fe4000f8e00ff */
[----:B------:R-:W-:-:S07]  /*386a0*/  IMAD.U32 R16, RZ, RZ, UR5 ;  /* 0x00000005ff107e24 */ /* 0x000fce000f8e00ff */
.L_x_1463:
        /* <DEDUP_REMOVED lines=20> */
.L_x_1462:
        /* <DEDUP_REMOVED lines=8> */
.L_x_1465:
        /* <DEDUP_REMOVED lines=20> */
.L_x_1464:
[----:B------:R-:W0:Y:S01]  /*389b0*/  LDCU.64 UR4, c[0x0][0x3b8] ;  /* 0x00007700ff0477ac */ /* 0x000e220008000a00 */
[----:B------:R-:W-:Y:S01]  /*389c0*/  BSSY.RECONVERGENT B1, `(.L_x_1466) ;  /* 0x0000018000017945 */ /* 0x000fe20003800200 */
[----:B------:R-:W-:Y:S02]  /*389d0*/  IMAD.MOV.U32 R10, RZ, RZ, RZ ;  /* 0x000000ffff0a7224 */ /* 0x000fe400078e00ff */
[----:B------:R-:W-:Y:S02]  /*389e0*/  IMAD.MOV.U32 R19, RZ, RZ, RZ ;  /* 0x000000ffff137224 */ /* 0x000fe400078e00ff */
[----:B0-----:R-:W-:Y:S02]  /*389f0*/  IMAD.U32 R17, RZ, RZ, UR4 ;  /* 0x00000004ff117e24 */ /* 0x001fe4000f8e00ff */
[----:B------:R-:W-:-:S07]  /*38a00*/  IMAD.U32 R16, RZ, RZ, UR5 ;  /* 0x00000005ff107e24 */ /* 0x000fce000f8e00ff */
.L_x_1467:
        /* <DEDUP_REMOVED lines=20> */
.L_x_1466:
        /* <DEDUP_REMOVED lines=8> */
.L_x_1469:
        /* <DEDUP_REMOVED lines=20> */
.L_x_1468:
[----:B------:R-:W0:Y:S01]  /*38d10*/  LDCU.64 UR4, c[0x0][0x3b8] ;  /* 0x00007700ff0477ac */ /* 0x000e220008000a00 */
[----:B------:R-:W-:Y:S01]  /*38d20*/  BSSY.RECONVERGENT B1, `(.L_x_1470) ;  /* 0x0000018000017945 */ /* 0x000fe20003800200 */
[----:B------:R-:W-:Y:S02]  /*38d30*/  IMAD.MOV.U32 R11, RZ, RZ, RZ ;  /* 0x000000ffff0b7224 */ /* 0x000fe400078e00ff */
[----:B------:R-:W-:Y:S02]  /*38d40*/  IMAD.MOV.U32 R26, RZ, RZ, RZ ;  /* 0x000000ffff1a7224 */ /* 0x000fe400078e00ff */
[----:B0-----:R-:W-:Y:S02]  /*38d50*/  IMAD.U32 R17, RZ, RZ, UR4 ;  /* 0x00000004ff117e24 */ /* 0x001fe4000f8e00ff */
[----:B------:R-:W-:-:S07]  /*38d60*/  IMAD.U32 R16, RZ, RZ, UR5 ;  /* 0x00000005ff107e24 */ /* 0x000fce000f8e00ff */
.L_x_1471:
        /* <DEDUP_REMOVED lines=20> */
.L_x_1470:
        /* <DEDUP_REMOVED lines=8> */
.L_x_1473:
        /* <DEDUP_REMOVED lines=20> */
.L_x_1472:
[----:B------:R-:W0:Y:S01]  /*39070*/  LDCU.64 UR4, c[0x0][0x3b8] ;  /* 0x00007700ff0477ac */ /* 0x000e220008000a00 */
[----:B------:R-:W-:Y:S01]  /*39080*/  BSSY.RECONVERGENT B1, `(.L_x_1474) ;  /* 0x0000018000017945 */ /* 0x000fe20003800200 */
[----:B------:R-:W-:Y:S02]  /*39090*/  IMAD.MOV.U32 R6, RZ, RZ, RZ ;  /* 0x000000ffff067224 */ /* 0x000fe400078e00ff */
[----:B------:R-:W-:Y:S02]  /*390a0*/  IMAD.MOV.U32 R19, RZ, RZ, RZ ;  /* 0x000000ffff137224 */ /* 0x000fe400078e00ff */
[----:B0-----:R-:W-:Y:S02]  /*390b0*/  IMAD.U32 R17, RZ, RZ, UR4 ;  /* 0x00000004ff117e24 */ /* 0x001fe4000f8e00ff */
[----:B------:R-:W-:-:S07]  /*390c0*/  IMAD.U32 R16, RZ, RZ, UR5 ;  /* 0x00000005ff107e24 */ /* 0x000fce000f8e00ff */
.L_x_1475:
        /* <DEDUP_REMOVED lines=20> */
.L_x_1474:
        /* <DEDUP_REMOVED lines=8> */
.L_x_1477:
        /* <DEDUP_REMOVED lines=20> */
.L_x_1476:
[----:B------:R-:W0:Y:S01]  /*393d0*/  LDCU.64 UR4, c[0x0][0x3b8] ;  /* 0x00007700ff0477ac */ /* 0x000e220008000a00 */
[----:B------:R-:W-:Y:S01]  /*393e0*/  BSSY.RECONVERGENT B1, `(.L_x_1478) ;  /* 0x0000018000017945 */ /* 0x000fe20003800200 */
[----:B------:R-:W-:Y:S02]  /*393f0*/  IMAD.MOV.U32 R26, RZ, RZ, RZ ;  /* 0x000000ffff1a7224 */ /* 0x000fe400078e00ff */
[----:B------:R-:W-:Y:S02]  /*39400*/  IMAD.MOV.U32 R17, RZ, RZ, RZ ;  /* 0x000000ffff117224 */ /* 0x000fe400078e00ff */
[----:B0-----:R-:W-:Y:S02]  /*39410*/  IMAD.U32 R15, RZ, RZ, UR4 ;  /* 0x00000004ff0f7e24 */ /* 0x001fe4000f8e00ff */
[----:B------:R-:W-:-:S07]  /*39420*/  IMAD.U32 R16, RZ, RZ, UR5 ;  /* 0x00000005ff107e24 */ /* 0x000fce000f8e00ff */
.L_x_1479:
        /* <DEDUP_REMOVED lines=20> */
.L_x_1478:
[----:B------:R-:W-:-:S07]  /*39570*/  IMAD.MOV.U32 R4, RZ, RZ, R26 ;  /* 0x000000ffff047224 */ /* 0x000fce00078e001a */
.L_x_1439:
[----:B------:R-:W-:-:S13]  /*39580*/  ISETP.LT.AND P0, PT, R11, R4, PT ;  /* 0x000000040b00720c */ /* 0x000fda0003f01270 */
.L_x_1438:
[----:B------:R-:W-:Y:S05]  /*39590*/  BSYNC.RECONVERGENT B0 ;  /* 0x0000000000007941 */ /* 0x000fea0003800200 */
.L_x_1437:
[----:B0-----:R-:W-:Y:S01]  /*395a0*/  VIADD R5, R7, 0x1 ;  /* 0x0000000107057836 */ /* 0x001fe20000000000 */
        /* <DEDUP_REMOVED lines=29> */
.L_x_1484:
        /* <DEDUP_REMOVED lines=20> */
.L_x_1483:
[----:B------:R-:W0:Y:S01]  /*398c0*/  LDCU.64 UR4, c[0x0][0x3b8] ;  /* 0x00007700ff0477ac */ /* 0x000e220008000a00 */
[----:B------:R-:W-:Y:S01]  /*398d0*/  BSSY.RECONVERGENT B1, `(.L_x_1485) ;  /* 0x0000018000017945 */ /* 0x000fe20003800200 */
[----:B------:R-:W-:Y:S02]  /*398e0*/  IMAD.MOV.U32 R10, RZ, RZ, RZ ;  /* 0x000000ffff0a7224 */ /* 0x000fe400078e00ff */
[----:B------:R-:W-:Y:S02]  /*398f0*/  IMAD.MOV.U32 R19, RZ, RZ, RZ ;  /* 0x000000ffff137224 */ /* 0x000fe400078e00ff */
[----:B0-----:R-:W-:Y:S02]  /*39900*/  IMAD.U32 R17, RZ, RZ, UR4 ;  /* 0x00000004ff117e24 */ /* 0x001fe4000f8e00ff */
[----:B------:R-:W-:-:S07]  /*39910*/  IMAD.U32 R16, RZ, RZ, UR5 ;  /* 0x00000005ff107e24 */ /* 0x000fce000f8e00ff */
.L_x_1486:
        /* <DEDUP_REMOVED lines=20> */
.L_x_1485:
        /* <DEDUP_REMOVED lines=8> */
.L_x_1488:
        /* <DEDUP_REMOVED lines=20> */
.L_x_1487:
[----:B------:R-:W0:Y:S01]  /*39c20*/  LDCU.64 UR4, c[0x0][0x3b8] ;  /* 0x00007700ff0477ac */ /* 0x000e220008000a00 */
[----:B------:R-:W-:Y:S01]  /*39c30*/  BSSY.RECONVERGENT B1, `(.L_x_1489) ;  /* 0x0000018000017945 */ /* 0x000fe20003800200 */
[----:B------:R-:W-:Y:S02]  /*39c40*/  IMAD.MOV.U32 R11, RZ, RZ, RZ ;  /* 0x000000ffff0b7224 */ /* 0x000fe400078e00ff */
[----:B------:R-:W-:Y:S02]  /*39c50*/  IMAD.MOV.U32 R19, RZ, RZ, RZ ;  /* 0x000000ffff137224 */ /* 0x000fe400078e00ff */
[----:B0-----:R-:W-:Y:S02]  /*39c60*/  IMAD.U32 R17, RZ, RZ, UR4 ;  /* 0x00000004ff117e24 */ /* 0x001fe4000f8e00ff */
[----:B------:R-:W-:-:S07]  /*39c70*/  IMAD.U32 R26, RZ, RZ, UR5 ;  /* 0x00000005ff1a7e24 */ /* 0x000fce000f8e00ff */
.L_x_1490:
        /* <DEDUP_REMOVED lines=20> */
.L_x_1489:
        /* <DEDUP_REMOVED lines=8> */
.L_x_1492:
        /* <DEDUP_REMOVED lines=20> */
.L_x_1491:
[----:B------:R-:W0:Y:S01]  /*39f80*/  LDCU.64 UR4, c[0x0][0x3b8] ;  /* 0x00007700ff0477ac */ /* 0x000e220008000a00 */
[----:B------:R-:W-:Y:S01]  /*39f90*/  BSSY.RECONVERGENT B1, `(.L_x_1493) ;  /* 0x0000018000017945 */ /* 0x000fe20003800200 */
[----:B------:R-:W-:Y:S02]  /*39fa0*/  IMAD.MOV.U32 R2, RZ, RZ, RZ ;  /* 0x000000ffff027224 */ /* 0x000fe400078e00ff */
[----:B------:R-:W-:Y:S02]  /*39fb0*/  IMAD.MOV.U32 R29, RZ, RZ, RZ ;  /* 0x000000ffff1d7224 */ /* 0x000fe400078e00ff */
[----:B0-----:R-:W-:Y:S02]  /*39fc0*/  IMAD.U32 R19, RZ, RZ, UR4 ;  /* 0x00000004ff137e24 */ /* 0x001fe4000f8e00ff */
[----:B------:R-:W-:-:S07]  /*39fd0*/  IMAD.U32 R16, RZ, RZ, UR5 ;  /* 0x00000005ff107e24 */ /* 0x000fce000f8e00ff */
.L_x_1494:
        /* <DEDUP_REMOVED lines=20> */
.L_x_1493:
        /* <DEDUP_REMOVED lines=8> */
.L_x_1496:
        /* <DEDUP_REMOVED lines=20> */
.L_x_1495:
[----:B------:R-:W0:Y:S01]  /*3a2e0*/  LDCU.64 UR4, c[0x0][0x3b8] ;  /* 0x00007700ff0477ac */ /* 0x000e220008000a00 */
[----:B------:R-:W-:Y:S01]  /*3a2f0*/  BSSY.RECONVERGENT B1, `(.L_x_1497) ;  /* 0x0000018000017945 */ /* 0x000fe20003800200 */
[----:B------:R-:W-:Y:S02]  /*3a300*/  IMAD.MOV.U32 R10, RZ, RZ, RZ ;  /* 0x000000ffff0a7224 */ /* 0x000fe400078e00ff */
[----:B------:R-:W-:Y:S02]  /*3a310*/  IMAD.MOV.U32 R29, RZ, RZ, RZ ;  /* 0x000000ffff1d7224 */ /* 0x000fe400078e00ff */
[----:B0-----:R-:W-:Y:S02]  /*3a320*/  IMAD.U32 R19, RZ, RZ, UR4 ;  /* 0x00000004ff137e24 */ /* 0x001fe4000f8e00ff */
[----:B------:R-:W-:-:S07]  /*3a330*/  IMAD.U32 R16, RZ, RZ, UR5 ;  /* 0x00000005ff107e24 */ /* 0x000fce000f8e00ff */
.L_x_1498:
        /* <DEDUP_REMOVED lines=20> */
.L_x_1497:
        /* <DEDUP_REMOVED lines=8> */
.L_x_1500:
        /* <DEDUP_REMOVED lines=20> */
.L_x_1499:
[----:B------:R-:W0:Y:S01]  /*3a640*/  LDCU.64 UR4, c[0x0][0x3b8] ;  /* 0x00007700ff0477ac */ /* 0x000e220008000a00 */
[----:B------:R-:W-:Y:S01]  /*3a650*/  BSSY.RECONVERGENT B1, `(.L_x_1501) ;  /* 0x0000018000017945 */ /* 0x000fe20003800200 */
[----:B------:R-:W-:Y:S02]  /*3a660*/  IMAD.MOV.U32 R11, RZ, RZ, RZ ;  /* 0x000000ffff0b7224 */ /* 0x000fe400078e00ff */
[----:B------:R-:W-:Y:S02]  /*3a670*/  IMAD.MOV.U32 R19, RZ, RZ, RZ ;  /* 0x000000ffff137224 */ /* 0x000fe400078e00ff */
[----:B0-----:R-:W-:Y:S02]  /*3a680*/  IMAD.U32 R17, RZ, RZ, UR4 ;  /* 0x00000004ff117e24 */ /* 0x001fe4000f8e00ff */
[----:B------:R-:W-:-:S07]  /*3a690*/  IMAD.U32 R26, RZ, RZ, UR5 ;  /* 0x00000005ff1a7e24 */ /* 0x000fce000f8e00ff */
.L_x_1502:
        /* <DEDUP_REMOVED lines=20> */
.L_x_1501:
        /* <DEDUP_REMOVED lines=8> */
.L_x_1504:
        /* <DEDUP_REMOVED lines=20> */
.L_x_1503:
[----:B------:R-:W0:Y:S01]  /*3a9a0*/  LDCU.64 UR4, c[0x0][0x3b8] ;  /* 0x00007700ff0477ac */ /* 0x000e220008000a00 */
[----:B------:R-:W-:Y:S01]  /*3a9b0*/  BSSY.RECONVERGENT B1, `(.L_x_1505) ;  /* 0x0000018000017945 */ /* 0x000fe20003800200 */
[----:B------:R-:W-:Y:S02]  /*3a9c0*/  IMAD.MOV.U32 R2, RZ, RZ, RZ ;  /* 0x000000ffff027224 */ /* 0x000fe400078e00ff */
[----:B------:R-:W-:Y:S02]  /*3a9d0*/  IMAD.MOV.U32 R29, RZ, RZ, RZ ;  /* 0x000000ffff1d7224 */ /* 0x000fe400078e00ff */
[----:B0-----:R-:W-:Y:S02]  /*3a9e0*/  IMAD.U32 R19, RZ, RZ, UR4 ;  /* 0x00000004ff137e24 */ /* 0x001fe4000f8e00ff */
[----:B------:R-:W-:-:S07]  /*3a9f0*/  IMAD.U32 R16, RZ, RZ, UR5 ;  /* 0x00000005ff107e24 */ /* 0x000fce000f8e00ff */
.L_x_1506:
        /* <DEDUP_REMOVED lines=20> */
.L_x_1505:
        /* <DEDUP_REMOVED lines=8> */
.L_x_1508:
        /* <DEDUP_REMOVED lines=20> */
.L_x_1507:
[----:B------:R-:W0:Y:S01]  /*3ad00*/  LDCU.64 UR4, c[0x0][0x3b8] ;  /* 0x00007700ff0477ac */ /* 0x000e220008000a00 */
[----:B------:R-:W-:Y:S01]  /*3ad10*/  BSSY.RECONVERGENT B1, `(.L_x_1509) ;  /* 0x0000018000017945 */ /* 0x000fe20003800200 */
[----:B------:R-:W-:Y:S02]  /*3ad20*/  IMAD.MOV.U32 R10, RZ, RZ, RZ ;  /* 0x000000ffff0a7224 */ /* 0x000fe400078e00ff */
[----:B------:R-:W-:Y:S02]  /*3ad30*/  IMAD.MOV.U32 R29, RZ, RZ, RZ ;  /* 0x000000ffff1d7224 */ /* 0x000fe400078e00ff */
[----:B0-----:R-:W-:Y:S02]  /*3ad40*/  IMAD.U32 R19, RZ, RZ, UR4 ;  /* 0x00000004ff137e24 */ /* 0x001fe4000f8e00ff */
[----:B------:R-:W-:-:S07]  /*3ad50*/  IMAD.U32 R16, RZ, RZ, UR5 ;  /* 0x00000005ff107e24 */ /* 0x000fce000f8e00ff */
.L_x_1510:
        /* <DEDUP_REMOVED lines=20> */
.L_x_1509:
        /* <DEDUP_REMOVED lines=8> */
.L_x_1512:
        /* <DEDUP_REMOVED lines=20> */
.L_x_1511:
[----:B------:R-:W0:Y:S01]  /*3b060*/  LDCU.64 UR4, c[0x0][0x3b8] ;  /* 0x00007700ff0477ac */ /* 0x000e220008000a00 */
[----:B------:R-:W-:Y:S01]  /*3b070*/  BSSY.RECONVERGENT B1, `(.L_x_1513) ;  /* 0x0000018000017945 */ /* 0x000fe20003800200 */
[----:B------:R-:W-:Y:S02]  /*3b080*/  IMAD.MOV.U32 R11, RZ, RZ, RZ ;  /* 0x000000ffff0b7224 */ /* 0x000fe400078e00ff */
[----:B------:R-:W-:Y:S02]  /*3b090*/  IMAD.MOV.U32 R19, RZ, RZ, RZ ;  /* 0x000000ffff137224 */ /* 0x000fe400078e00ff */
[----:B0-----:R-:W-:Y:S02]  /*3b0a0*/  IMAD.U32 R17, RZ, RZ, UR4 ;  /* 0x00000004ff117e24 */ /* 0x001fe4000f8e00ff */
[----:B------:R-:W-:-:S07]  /*3b0b0*/  IMAD.U32 R26, RZ, RZ, UR5 ;  /* 0x00000005ff1a7e24 */ /* 0x000fce000f8e00ff */
.L_x_1514:
        /* <DEDUP_REMOVED lines=20> */
.L_x_1513:
        /* <DEDUP_REMOVED lines=8> */
.L_x_1516:
        /* <DEDUP_REMOVED lines=20> */
.L_x_1515:
[----:B------:R-:W0:Y:S01]  /*3b3c0*/  LDCU.64 UR4, c[0x0][0x3b8] ;  /* 0x00007700ff0477ac */ /* 0x000e220008000a00 */
[----:B------:R-:W-:Y:S01]  /*3b3d0*/  BSSY.RECONVERGENT B1, `(.L_x_1517) ;  /* 0x0000018000017945 */ /* 0x000fe20003800200 */
[----:B------:R-:W-:Y:S02]  /*3b3e0*/  IMAD.MOV.U32 R2, RZ, RZ, RZ ;  /* 0x000000ffff027224 */ /* 0x000fe400078e00ff */
[----:B------:R-:W-:Y:S02]  /*3b3f0*/  IMAD.MOV.U32 R29, RZ, RZ, RZ ;  /* 0x000000ffff1d7224 */ /* 0x000fe400078e00ff */
[----:B0-----:R-:W-:Y:S02]  /*3b400*/  IMAD.U32 R19, RZ, RZ, UR4 ;  /* 0x00000004ff137e24 */ /* 0x001fe4000f8e00ff */
[----:B------:R-:W-:-:S07]  /*3b410*/  IMAD.U32 R16, RZ, RZ, UR5 ;  /* 0x00000005ff107e24 */ /* 0x000fce000f8e00ff */
.L_x_1518:
        /* <DEDUP_REMOVED lines=20> */
.L_x_1517:
        /* <DEDUP_REMOVED lines=8> */
.L_x_1520:
        /* <DEDUP_REMOVED lines=20> */
.L_x_1519:
[----:B------:R-:W0:Y:S01]  /*3b720*/  LDCU.64 UR4, c[0x0][0x3b8] ;  /* 0x00007700ff0477ac */ /* 0x000e220008000a00 */
[----:B------:R-:W-:Y:S01]  /*3b730*/  BSSY.RECONVERGENT B1, `(.L_x_1521) ;  /* 0x0000018000017945 */ /* 0x000fe20003800200 */
[----:B------:R-:W-:Y:S02]  /*3b740*/  IMAD.MOV.U32 R26, RZ, RZ, RZ ;  /* 0x000000ffff1a7224 */ /* 0x000fe400078e00ff */
[----:B------:R-:W-:Y:S02]  /*3b750*/  IMAD.MOV.U32 R19, RZ, RZ, RZ ;  /* 0x000000ffff137224 */ /* 0x000fe400078e00ff */
[----:B0-----:R-:W-:Y:S02]  /*3b760*/  IMAD.U32 R17, RZ, RZ, UR4 ;  /* 0x00000004ff117e24 */ /* 0x001fe4000f8e00ff */
[----:B------:R-:W-:-:S07]  /*3b770*/  IMAD.U32 R16, RZ, RZ, UR5 ;  /* 0x00000005ff107e24 */ /* 0x000fce000f8e00ff */
.L_x_1522:
        /* <DEDUP_REMOVED lines=20> */
.L_x_1521:
[----:B------:R-:W-:-:S07]  /*3b8c0*/  IMAD.MOV.U32 R2, RZ, RZ, R26 ;  /* 0x000000ffff027224 */ /* 0x000fce00078e001a */
.L_x_1482:
[----:B------:R-:W-:-:S13]  /*3b8d0*/  ISETP.LT.AND P0, PT, R11, R2, PT ;  /* 0x000000020b00720c */ /* 0x000fda0003f01270 */
.L_x_1481:
[----:B------:R-:W-:Y:S05]  /*3b8e0*/  BSYNC.RECONVERGENT B0 ;  /* 0x0000000000007941 */ /* 0x000fea0003800200 */
.L_x_1480:
        /* <DEDUP_REMOVED lines=30> */
.L_x_1527:
        /* <DEDUP_REMOVED lines=20> */
.L_x_1526:
[----:B------:R-:W0:Y:S01]  /*3bc10*/  LDCU.64 UR4, c[0x0][0x3b8] ;  /* 0x00007700ff0477ac */ /* 0x000e220008000a00 */
[----:B------:R-:W-:Y:S01]  /*3bc20*/  BSSY.RECONVERGENT B1, `(.L_x_1528) ;  /* 0x0000018000017945 */ /* 0x000fe20003800200 */
[----:B------:R-:W-:Y:S02]  /*3bc30*/  IMAD.MOV.U32 R11, RZ, RZ, RZ ;  /* 0x000000ffff0b7224 */ /* 0x000fe400078e00ff */
[----:B------:R-:W-:Y:S02]  /*3bc40*/  IMAD.MOV.U32 R26, RZ, RZ, RZ ;  /* 0x000000ffff1a7224 */ /* 0x000fe400078e00ff */
[----:B0-----:R-:W-:Y:S02]  /*3bc50*/  IMAD.U32 R17, RZ, RZ, UR4 ;  /* 0x00000004ff117e24 */ /* 0x001fe4000f8e00ff */
[----:B------:R-:W-:-:S07]  /*3bc60*/  IMAD.U32 R19, RZ, RZ, UR5 ;  /* 0x00000005ff137e24 */ /* 0x000fce000f8e00ff */
.L_x_1529:
        /* <DEDUP_REMOVED lines=20> */
.L_x_1528:
        /* <DEDUP_REMOVED lines=8> */
.L_x_1531:
        /* <DEDUP_REMOVED lines=20> */
.L_x_1530:
[----:B------:R-:W0:Y:S01]  /*3bf70*/  LDCU.64 UR4, c[0x0][0x3b8] ;  /* 0x00007700ff0477ac */ /* 0x000e220008000a00 */
[----:B------:R-:W-:Y:S01]  /*3bf80*/  BSSY.RECONVERGENT B1, `(.L_x_1532) ;  /* 0x0000018000017945 */ /* 0x000fe20003800200 */
[----:B------:R-:W-:Y:S02]  /*3bf90*/  IMAD.MOV.U32 R10, RZ, RZ, RZ ;  /* 0x000000ffff0a7224 */ /* 0x000fe400078e00ff */
[----:B------:R-:W-:Y:S02]  /*3bfa0*/  IMAD.MOV.U32 R29, RZ, RZ, RZ ;  /* 0x000000ffff1d7224 */ /* 0x000fe400078e00ff */
[----:B0-----:R-:W-:Y:S02]  /*3bfb0*/  IMAD.U32 R19, RZ, RZ, UR4 ;  /* 0x00000004ff137e24 */ /* 0x001fe4000f8e00ff */
[----:B------:R-:W-:-:S07]  /*3bfc0*/  IMAD.U32 R26, RZ, RZ, UR5 ;  /* 0x00000005ff1a7e24 */ /* 0x000fce000f8e00ff */
.L_x_1533:
        /* <DEDUP_REMOVED lines=20> */
.L_x_1532:
        /* <DEDUP_REMOVED lines=8> */
.L_x_1535:
        /* <DEDUP_REMOVED lines=20> */
.L_x_1534:
[----:B------:R-:W0:Y:S01]  /*3c2d0*/  LDCU.64 UR4, c[0x0][0x3b8] ;  /* 0x00007700ff0477ac */ /* 0x000e220008000a00 */
[----:B------:R-:W-:Y:S01]  /*3c2e0*/  BSSY.RECONVERGENT B1, `(.L_x_1536) ;  /* 0x0000018000017945 */ /* 0x000fe20003800200 */
[----:B------:R-:W-:Y:S02]  /*3c2f0*/  IMAD.MOV.U32 R6, RZ, RZ, RZ ;  /* 0x000000ffff067224 */ /* 0x000fe400078e00ff */
[----:B------:R-:W-:Y:S02]  /*3c300*/  IMAD.MOV.U32 R29, RZ, RZ, RZ ;  /* 0x000000ffff1d7224 */ /* 0x000fe400078e00ff */
[----:B0-----:R-:W-:Y:S02]  /*3c310*/  IMAD.U32 R19, RZ, RZ, UR4 ;  /* 0x00000004ff137e24 */ /* 0x001fe4000f8e00ff */
[----:B------:R-:W-:-:S07]  /*3c320*/  IMAD.U32 R26, RZ, RZ, UR5 ;  /* 0x00000005ff1a7e24 */ /* 0x000fce000f8e00ff */
.L_x_1537:
        /* <DEDUP_REMOVED lines=20> */
.L_x_1536:
        /* <DEDUP_REMOVED lines=8> */
.L_x_1539:
        /* <DEDUP_REMOVED lines=20> */
.L_x_1538:
[----:B------:R-:W0:Y:S01]  /*3c630*/  LDCU.64 UR4, c[0x0][0x3b8] ;  /* 0x00007700ff0477ac */ /* 0x000e220008000a00 */
[----:B------:R-:W-:Y:S01]  /*3c640*/  BSSY.RECONVERGENT B1, `(.L_x_1540) ;  /* 0x0000018000017945 */ /* 0x000fe20003800200 */
[----:B------:R-:W-:Y:S02]  /*3c650*/  IMAD.MOV.U32 R11, RZ, RZ, RZ ;  /* 0x000000ffff0b7224 */ /* 0x000fe400078e00ff */
[----:B------:R-:W-:Y:S02]  /*3c660*/  IMAD.MOV.U32 R28, RZ, RZ, RZ ;  /* 0x000000ffff1c7224 */ /* 0x000fe400078e00ff */
[----:B0-----:R-:W-:Y:S02]  /*3c670*/  IMAD.U32 R19, RZ, RZ, UR4 ;  /* 0x00000004ff137e24 */ /* 0x001fe4000f8e00ff */
[----:B------:R-:W-:-:S07]  /*3c680*/  IMAD.U32 R26, RZ, RZ, UR5 ;  /* 0x00000005ff1a7e24 */ /* 0x000fce000f8e00ff */
.L_x_1541:
        /* <DEDUP_REMOVED lines=20> */
.L_x_1540:
        /* <DEDUP_REMOVED lines=8> */
.L_x_1543:
        /* <DEDUP_REMOVED lines=20> */
.L_x_1542:
[----:B------:R-:W0:Y:S01]  /*3c990*/  LDCU.64 UR4, c[0x0][0x3b8] ;  /* 0x00007700ff0477ac */ /* 0x000e220008000a00 */
[----:B------:R-:W-:Y:S01]  /*3c9a0*/  BSSY.RECONVERGENT B1, `(.L_x_1544) ;  /* 0x0000018000017945 */ /* 0x000fe20003800200 */
[----:B------:R-:W-:Y:S02]  /*3c9b0*/  IMAD.MOV.U32 R10, RZ, RZ, RZ ;  /* 0x000000ffff0a7224 */ /* 0x000fe400078e00ff */
[----:B------:R-:W-:Y:S02]  /*3c9c0*/  IMAD.MOV.U32 R29, RZ, RZ, RZ ;  /* 0x000000ffff1d7224 */ /* 0x000fe400078e00ff */
[----:B0-----:R-:W-:Y:S02]  /*3c9d0*/  IMAD.U32 R19, RZ, RZ, UR4 ;  /* 0x00000004ff137e24 */ /* 0x001fe4000f8e00ff */
[----:B------:R-:W-:-:S07]  /*3c9e0*/  IMAD.U32 R26, RZ, RZ, UR5 ;  /* 0x00000005ff1a7e24 */ /* 0x000fce000f8e00ff */
.L_x_1545:
        /* <DEDUP_REMOVED lines=20> */
.L_x_1544:
        /* <DEDUP_REMOVED lines=8> */
.L_x_1547:
        /* <DEDUP_REMOVED lines=20> */
.L_x_1546:
[----:B------:R-:W0:Y:S01]  /*3ccf0*/  LDCU.64 UR4, c[0x0][0x3b8] ;  /* 0x00007700ff0477ac */ /* 0x000e220008000a00 */
[----:B------:R-:W-:Y:S01]  /*3cd00*/  BSSY.RECONVERGENT B1, `(.L_x_1548) ;  /* 0x0000018000017945 */ /* 0x000fe20003800200 */
[----:B------:R-:W-:Y:S02]  /*3cd10*/  IMAD.MOV.U32 R6, RZ, RZ, RZ ;  /* 0x000000ffff067224 */ /* 0x000fe400078e00ff */
[----:B------:R-:W-:Y:S02]  /*3cd20*/  IMAD.MOV.U32 R29, RZ, RZ, RZ ;  /* 0x000000ffff1d7224 */ /* 0x000fe400078e00ff */
[----:B0-----:R-:W-:Y:S02]  /*3cd30*/  IMAD.U32 R19, RZ, RZ, UR4 ;  /* 0x00000004ff137e24 */ /* 0x001fe4000f8e00ff */
[----:B------:R-:W-:-:S07]  /*3cd40*/  IMAD.U32 R26, RZ, RZ, UR5 ;  /* 0x00000005ff1a7e24 */ /* 0x000fce000f8e00ff */
.L_x_1549:
        /* <DEDUP_REMOVED lines=20> */
.L_x_1548:
        /* <DEDUP_REMOVED lines=8> */
.L_x_1551:
        /* <DEDUP_REMOVED lines=20> */
.L_x_1550:
[----:B------:R-:W0:Y:S01]  /*3d050*/  LDCU.64 UR4, c[0x0][0x3b8] ;  /* 0x00007700ff0477ac */ /* 0x000e220008000a00 */
[----:B------:R-:W-:Y:S01]  /*3d060*/  BSSY.RECONVERGENT B1, `(.L_x_1552) ;  /* 0x0000018000017945 */ /* 0x000fe20003800200 */
[----:B------:R-:W-:Y:S02]  /*3d070*/  IMAD.MOV.U32 R11, RZ, RZ, RZ ;  /* 0x000000ffff0b7224 */ /* 0x000fe400078e00ff */
[----:B------:R-:W-:Y:S02]  /*3d080*/  IMAD.MOV.U32 R28, RZ, RZ, RZ ;  /* 0x000000ffff1c7224 */ /* 0x000fe400078e00ff */
[----:B0-----:R-:W-:Y:S02]  /*3d090*/  IMAD.U32 R19, RZ, RZ, UR4 ;  /* 0x00000004ff137e24 */ /* 0x001fe4000f8e00ff */
[----:B------:R-:W-:-:S07]  /*3d0a0*/  IMAD.U32 R26, RZ, RZ, UR5 ;  /* 0x00000005ff1a7e24 */ /* 0x000fce000f8e00ff */
.L_x_1553:
        /* <DEDUP_REMOVED lines=20> */
.L_x_1552:
        /* <DEDUP_REMOVED lines=8> */
.L_x_1555:
        /* <DEDUP_REMOVED lines=20> */
.L_x_1554:
[----:B------:R-:W0:Y:S01]  /*3d3b0*/  LDCU.64 UR4, c[0x0][0x3b8] ;  /* 0x00007700ff0477ac */ /* 0x000e220008000a00 */
[----:B------:R-:W-:Y:S01]  /*3d3c0*/  BSSY.RECONVERGENT B1, `(.L_x_1556) ;  /* 0x0000018000017945 */ /* 0x000fe20003800200 */
[----:B------:R-:W-:Y:S02]  /*3d3d0*/  IMAD.MOV.U32 R10, RZ, RZ, RZ ;  /* 0x000000ffff0a7224 */ /* 0x000fe400078e00ff */
[----:B------:R-:W-:Y:S02]  /*3d3e0*/  IMAD.MOV.U32 R29, RZ, RZ, RZ ;  /* 0x000000ffff1d7224 */ /* 0x000fe400078e00ff */
[----:B0-----:R-:W-:Y:S02]  /*3d3f0*/  IMAD.U32 R19, RZ, RZ, UR4 ;  /* 0x00000004ff137e24 */ /* 0x001fe4000f8e00ff */
[----:B------:R-:W-:-:S07]  /*3d400*/  IMAD.U32 R26, RZ, RZ, UR5 ;  /* 0x00000005ff1a7e24 */ /* 0x000fce000f8e00ff */
.L_x_1557:
        /* <DEDUP_REMOVED lines=20> */
.L_x_1556:
        /* <DEDUP_REMOVED lines=8> */
.L_x_1559:
        /* <DEDUP_REMOVED lines=20> */
.L_x_1558:
[----:B------:R-:W0:Y:S01]  /*3d710*/  LDCU.64 UR4, c[0x0][0x3b8] ;  /* 0x00007700ff0477ac */ /* 0x000e220008000a00 */
[----:B------:R-:W-:Y:S01]  /*3d720*/  BSSY.RECONVERGENT B1, `(.L_x_1560) ;  /* 0x0000018000017945 */ /* 0x000fe20003800200 */
[----:B------:R-:W-:Y:S02]  /*3d730*/  IMAD.MOV.U32 R6, RZ, RZ, RZ ;  /* 0x000000ffff067224 */ /* 0x000fe400078e00ff */
[----:B------:R-:W-:Y:S02]  /*3d740*/  IMAD.MOV.U32 R29, RZ, RZ, RZ ;  /* 0x000000ffff1d7224 */ /* 0x000fe400078e00ff */
[----:B0-----:R-:W-:Y:S02]  /*3d750*/  IMAD.U32 R19, RZ, RZ, UR4 ;  /* 0x00000004ff137e24 */ /* 0x001fe4000f8e00ff */
[----:B------:R-:W-:-:S07]  /*3d760*/  IMAD.U32 R26, RZ, RZ, UR5 ;  /* 0x00000005ff1a7e24 */ /* 0x000fce000f8e00ff */
.L_x_1561:
        /* <DEDUP_REMOVED lines=20> */
.L_x_1560:
        /* <DEDUP_REMOVED lines=8> */
.L_x_1563:
        /* <DEDUP_REMOVED lines=20> */
.L_x_1562:
[----:B------:R-:W0:Y:S01]  /*3da70*/  LDCU.64 UR4, c[0x0][0x3b8] ;  /* 0x00007700ff0477ac */ /* 0x000e220008000a00 */
[----:B------:R-:W-:Y:S01]  /*3da80*/  BSSY.RECONVERGENT B1, `(.L_x_1564) ;  /* 0x0000018000017945 */ /* 0x000fe20003800200 */
[----:B------:R-:W-:Y:S02]  /*3da90*/  IMAD.MOV.U32 R28, RZ, RZ, RZ ;  /* 0x000000ffff1c7224 */ /* 0x000fe400078e00ff */
[----:B------:R-:W-:Y:S02]  /*3daa0*/  IMAD.MOV.U32 R19, RZ, RZ, RZ ;  /* 0x000000ffff137224 */ /* 0x000fe400078e00ff */
[----:B0-----:R-:W-:Y:S02]  /*3dab0*/  IMAD.U32 R26, RZ, RZ, UR4 ;  /* 0x00000004ff1a7e24 */ /* 0x001fe4000f8e00ff */
[----:B------:R-:W-:-:S07]  /*3dac0*/  IMAD.U32 R17, RZ, RZ, UR5 ;  /* 0x00000005ff117e24 */ /* 0x000fce000f8e00ff */
.L_x_1565:
        /* <DEDUP_REMOVED lines=20> */
.L_x_1564:
[----:B------:R-:W-:-:S07]  /*3dc10*/  IMAD.MOV.U32 R4, RZ, RZ, R28 ;  /* 0x000000ffff047224 */ /* 0x000fce00078e001c */
.L_x_1525:
[----:B------:R-:W-:-:S13]  /*3dc20*/  ISETP.LT.AND P0, PT, R10, R4, PT ;  /* 0x000000040a00720c */ /* 0x000fda0003f01270 */
.L_x_1524:
[----:B------:R-:W-:Y:S05]  /*3dc30*/  BSYNC.RECONVERGENT B0 ;  /* 0x0000000000007941 */ /* 0x000fea0003800200 */
.L_x_1523:
        /* <DEDUP_REMOVED lines=30> */
.L_x_1570:
        /* <DEDUP_REMOVED lines=20> */
.L_x_1569:
[----:B------:R-:W0:Y:S01]  /*3df60*/  LDCU.64 UR4, c[0x0][0x3b8] ;  /* 0x00007700ff0477ac */ /* 0x000e220008000a00 */
[----:B------:R-:W-:Y:S01]  /*3df70*/  BSSY.RECONVERGENT B1, `(.L_x_1571) ;  /* 0x0000018000017945 */ /* 0x000fe20003800200 */
[----:B------:R-:W-:Y:S02]  /*3df80*/  IMAD.MOV.U32 R11, RZ, RZ, RZ ;  /* 0x000000ffff0b7224 */ /* 0x000fe400078e00ff */
[----:B------:R-:W-:Y:S02]  /*3df90*/  IMAD.MOV.U32 R28, RZ, RZ, RZ ;  /* 0x000000ffff1c7224 */ /* 0x000fe400078e00ff */
[----:B0-----:R-:W-:Y:S02]  /*3dfa0*/  IMAD.U32 R19, RZ, RZ, UR4 ;  /* 0x00000004ff137e24 */ /* 0x001fe4000f8e00ff */
[----:B------:R-:W-:-:S07]  /*3dfb0*/  IMAD.U32 R26, RZ, RZ, UR5 ;  /* 0x00000005ff1a7e24 */ /* 0x000fce000f8e00ff */
.L_x_1572:
        /* <DEDUP_REMOVED lines=20> */
.L_x_1571:
        /* <DEDUP_REMOVED lines=8> */
.L_x_1574:
        /* <DEDUP_REMOVED lines=20> */
.L_x_1573:
[----:B------:R-:W0:Y:S01]  /*3e2c0*/  LDCU.64 UR4, c[0x0][0x3b8] ;  /* 0x00007700ff0477ac */ /* 0x000e220008000a00 */
[----:B------:R-:W-:Y:S01]  /*3e2d0*/  BSSY.RECONVERGENT B1, `(.L_x_1575) ;  /* 0x0000018000017945 */ /* 0x000fe20003800200 */
[----:B------:R-:W-:Y:S02]  /*3e2e0*/  IMAD.MOV.U32 R10, RZ, RZ, RZ ;  /* 0x000000ffff0a7224 */ /* 0x000fe400078e00ff */
[----:B------:R-:W-:Y:S02]  /*3e2f0*/  IMAD.MOV.U32 R28, RZ, RZ, RZ ;  /* 0x000000ffff1c7224 */ /* 0x000fe400078e00ff */
[----:B0-----:R-:W-:Y:S02]  /*3e300*/  IMAD.U32 R29, RZ, RZ, UR4 ;  /* 0x00000004ff1d7e24 */ /* 0x001fe4000f8e00ff */
[----:B------:R-:W-:-:S07]  /*3e310*/  IMAD.U32 R26, RZ, RZ, UR5 ;  /* 0x00000005ff1a7e24 */ /* 0x000fce000f8e00ff */
.L_x_1576:
        /* <DEDUP_REMOVED lines=20> */
.L_x_1575:
        /* <DEDUP_REMOVED lines=8> */
.L_x_1578:
        /* <DEDUP_REMOVED lines=20> */
.L_x_1577:
[----:B------:R-:W0:Y:S01]  /*3e620*/  LDCU.64 UR4, c[0x0][0x3b8] ;  /* 0x00007700ff0477ac */ /* 0x000e220008000a00 */
[----:B------:R-:W-:Y:S01]  /*3e630*/  BSSY.RECONVERGENT B1, `(.L_x_1579) ;  /* 0x0000018000017945 */ /* 0x000fe20003800200 */
[----:B------:R-:W-:Y:S02]  /*3e640*/  IMAD.MOV.U32 R2, RZ, RZ, RZ ;  /* 0x000000ffff027224 */ /* 0x000fe400078e00ff */
[----:B------:R-:W-:Y:S02]  /*3e650*/  IMAD.MOV.U32 R28, RZ, RZ, RZ ;  /* 0x000000ffff1c7224 */ /* 0x000fe400078e00ff */
[----:B0-----:R-:W-:Y:S02]  /*3e660*/  IMAD.U32 R29, RZ, RZ, UR4 ;  /* 0x00000004ff1d7e24 */ /* 0x001fe4000f8e00ff */
[----:B------:R-:W-:-:S07]  /*3e670*/  IMAD.U32 R26, RZ, RZ, UR5 ;  /* 0x00000005ff1a7e24 */ /* 0x000fce000f8e00ff */
.L_x_1580:
        /* <DEDUP_REMOVED lines=20> */
.L_x_1579:
        /* <DEDUP_REMOVED lines=8> */
.L_x_1582:
        /* <DEDUP_REMOVED lines=20> */
.L_x_1581:
[----:B------:R-:W0:Y:S01]  /*3e980*/  LDCU.64 UR4, c[0x0][0x3b8] ;  /* 0x00007700ff0477ac */ /* 0x000e220008000a00 */
[----:B------:R-:W-:Y:S01]  /*3e990*/  BSSY.RECONVERGENT B1, `(.L_x_1583) ;  /* 0x0000018000017945 */ /* 0x000fe20003800200 */
[----:B------:R-:W-:Y:S02]  /*3e9a0*/  IMAD.MOV.U32 R11, RZ, RZ, RZ ;  /* 0x000000ffff0b7224 */ /* 0x000fe400078e00ff */
[----:B------:R-:W-:Y:S02]  /*3e9b0*/  IMAD.MOV.U32 R30, RZ, RZ, RZ ;  /* 0x000000ffff1e7224 */ /* 0x000fe400078e00ff */
[----:B0-----:R-:W-:Y:S02]  /*3e9c0*/  IMAD.U32 R19, RZ, RZ, UR4 ;  /* 0x00000004ff137e24 */ /* 0x001fe4000f8e00ff */
[----:B------:R-:W-:-:S07]  /*3e9d0*/  IMAD.U32 R28, RZ, RZ, UR5 ;  /* 0x00000005ff1c7e24 */ /* 0x000fce000f8e00ff */
.L_x_1584:
        /* <DEDUP_REMOVED lines=20> */
.L_x_1583:
        /* <DEDUP_REMOVED lines=8> */
.L_x_1586:
        /* <DEDUP_REMOVED lines=20> */
.L_x_1585:
[----:B------:R-:W0:Y:S01]  /*3ece0*/  LDCU.64 UR4, c[0x0][0x3b8] ;  /* 0x00007700ff0477ac */ /* 0x000e220008000a00 */
[----:B------:R-:W-:Y:S01]  /*3ecf0*/  BSSY.RECONVERGENT B1, `(.L_x_1587) ;  /* 0x0000018000017945 */ /* 0x000fe20003800200 */
[----:B------:R-:W-:Y:S02]  /*3ed00*/  IMAD.MOV.U32 R10, RZ, RZ, RZ ;  /* 0x000000ffff0a7224 */ /* 0x000fe400078e00ff */
[----:B------:R-:W-:Y:S02]  /*3ed10*/  IMAD.MOV.U32 R28, RZ, RZ, RZ ;  /* 0x000000ffff1c7224 */ /* 0x000fe400078e00ff */
[----:B0-----:R-:W-:Y:S02]  /*3ed20*/  IMAD.U32 R29, RZ, RZ, UR4 ;  /* 0x00000004ff1d7e24 */ /* 0x001fe4000f8e00ff */
[----:B------:R-:W-:-:S07]  /*3ed30*/  IMAD.U32 R26, RZ, RZ, UR5 ;  /* 0x00000005ff1a7e24 */ /* 0x000fce000f8e00ff */
.L_x_1588:
        /* <DEDUP_REMOVED lines=20> */
.L_x_1587:
        /* <DEDUP_REMOVED lines=8> */
.L_x_1590:
        /* <DEDUP_REMOVED lines=20> */
.L_x_1589:
[----:B------:R-:W0:Y:S01]  /*3f040*/  LDCU.64 UR4, c[0x0][0x3b8] ;  /* 0x00007700ff0477ac */ /* 0x000e220008000a00 */
[----:B------:R-:W-:Y:S01]  /*3f050*/  BSSY.RECONVERGENT B1, `(.L_x_1591) ;  /* 0x0000018000017945 */ /* 0x000fe20003800200 */
[----:B------:R-:W-:Y:S02]  /*3f060*/  IMAD.MOV.U32 R2, RZ, RZ, RZ ;  /* 0x000000ffff027224 */ /* 0x000fe400078e00ff */
[----:B------:R-:W-:Y:S02]  /*3f070*/  IMAD.MOV.U32 R28, RZ, RZ, RZ ;  /* 0x000000ffff1c7224 */ /* 0x000fe400078e00ff */
[----:B0-----:R-:W-:Y:S02]  /*3f080*/  IMAD.U32 R29, RZ, RZ, UR4 ;  /* 0x00000004ff1d7e24 */ /* 0x001fe4000f8e00ff */
[----:B------:R-:W-:-:S07]  /*3f090*/  IMAD.U32 R26, RZ, RZ, UR5 ;  /* 0x00000005ff1a7e24 */ /* 0x000fce000f8e00ff */
.L_x_1592:
        /* <DEDUP_REMOVED lines=20> */
.L_x_1591:
        /* <DEDUP_REMOVED lines=8> */
.L_x_1594:
        /* <DEDUP_REMOVED lines=20> */
.L_x_1593:
[----:B------:R-:W0:Y:S01]  /*3f3a0*/  LDCU.64 UR4, c[0x0][0x3b8] ;  /* 0x00007700ff0477ac */ /* 0x000e220008000a00 */
[----:B------:R-:W-:Y:S01]  /*3f3b0*/  BSSY.RECONVERGENT B1, `(.L_x_1595) ;  /* 0x0000018000017945 */ /* 0x000fe20003800200 */
[----:B------:R-:W-:Y:S02]  /*3f3c0*/  IMAD.MOV.U32 R11, RZ, RZ, RZ ;  /* 0x000000ffff0b7224 */ /* 0x000fe400078e00ff */
[----:B------:R-:W-:Y:S02]  /*3f3d0*/  IMAD.MOV.U32 R30, RZ, RZ, RZ ;  /* 0x000000ffff1e7224 */ /* 0x000fe400078e00ff */
[----:B0-----:R-:W-:Y:S02]  /*3f3e0*/  IMAD.U32 R19, RZ, RZ, UR4 ;  /* 0x00000004ff137e24 */ /* 0x001fe4000f8e00ff */
[----:B------:R-:W-:-:S07]  /*3f3f0*/  IMAD.U32 R28, RZ, RZ, UR5 ;  /* 0x00000005ff1c7e24 */ /* 0x000fce000f8e00ff */
.L_x_1596:
        /* <DEDUP_REMOVED lines=20> */
.L_x_1595:
        /* <DEDUP_REMOVED lines=8> */
.L_x_1598:
        /* <DEDUP_REMOVED lines=20> */
.L_x_1597:
[----:B------:R-:W0:Y:S01]  /*3f700*/  LDCU.64 UR4, c[0x0][0x3b8] ;  /* 0x00007700ff0477ac */ /* 0x000e220008000a00 */
[----:B------:R-:W-:Y:S01]  /*3f710*/  BSSY.RECONVERGENT B1, `(.L_x_1599) ;  /* 0x0000018000017945 */ /* 0x000fe20003800200 */
[----:B------:R-:W-:Y:S02]  /*3f720*/  IMAD.MOV.U32 R10, RZ, RZ, RZ ;  /* 0x000000ffff0a7224 */ /* 0x000fe400078e00ff */
[----:B------:R-:W-:Y:S02]  /*3f730*/  IMAD.MOV.U32 R28, RZ, RZ, RZ ;  /* 0x000000ffff1c7224 */ /* 0x000fe400078e00ff */
[----:B0-----:R-:W-:Y:S02]  /*3f740*/  IMAD.U32 R29, RZ, RZ, UR4 ;  /* 0x00000004ff1d7e24 */ /* 0x001fe4000f8e00ff */
[----:B------:R-:W-:-:S07]  /*3f750*/  IMAD.U32 R26, RZ, RZ, UR5 ;  /* 0x00000005ff1a7e24 */ /* 0x000fce000f8e00ff */
.L_x_1600:
        /* <DEDUP_REMOVED lines=20> */
.L_x_1599:
        /* <DEDUP_REMOVED lines=8> */
.L_x_1602:
        /* <DEDUP_REMOVED lines=20> */
.L_x_1601:
[----:B------:R-:W0:Y:S01]  /*3fa60*/  LDCU.64 UR4, c[0x0][0x3b8] ;  /* 0x00007700ff0477ac */ /* 0x000e220008000a00 */
[----:B------:R-:W-:Y:S01]  /*3fa70*/  BSSY.RECONVERGENT B1, `(.L_x_1603) ;  /* 0x0000018000017945 */ /* 0x000fe20003800200 */
[----:B------:R-:W-:Y:S02]  /*3fa80*/  IMAD.MOV.U32 R2, RZ, RZ, RZ ;  /* 0x000000ffff027224 */ /* 0x000fe400078e00ff */
[----:B------:R-:W-:Y:S02]  /*3fa90*/  IMAD.MOV.U32 R28, RZ, RZ, RZ ;  /* 0x000000ffff1c7224 */ /* 0x000fe400078e00ff */
[----:B0-----:R-:W-:Y:S02]  /*3faa0*/  IMAD.U32 R29, RZ, RZ, UR4 ;  /* 0x00000004ff1d7e24 */ /* 0x001fe4000f8e00ff */
[----:B------:R-:W-:-:S07]  /*3fab0*/  IMAD.U32 R26, RZ, RZ, UR5 ;  /* 0x00000005ff1a7e24 */ /* 0x000fce000f8e00ff */
.L_x_1604:
        /* <DEDUP_REMOVED lines=20> */
.L_x_1603:
        /* <DEDUP_REMOVED lines=8> */
.L_x_1606:
        /* <DEDUP_REMOVED lines=20> */
.L_x_1605:
[----:B------:R-:W0:Y:S01]  /*3fdc0*/  LDCU.64 UR4, c[0x0][0x3b8] ;  /* 0x00007700ff0477ac */ /* 0x000e220008000a00 */
[----:B------:R-:W-:Y:S01]  /*3fdd0*/  BSSY.RECONVERGENT B1, `(.L_x_1607) ;  /* 0x0000017000017945 */ /* 0x000fe20003800200 */
[----:B------:R-:W-:Y:S01]  /*3fde0*/  CS2R R28, SRZ ;  /* 0x00000000001c7805 */ /* 0x000fe2000001ff00 */
[----:B0-----:R-:W-:Y:S02]  /*3fdf0*/  IMAD.U32 R26, RZ, RZ, UR4 ;  /* 0x00000004ff1a7e24 */ /* 0x001fe4000f8e00ff */
[----:B------:R-:W-:-:S07]  /*3fe00*/  IMAD.U32 R19, RZ, RZ, UR5 ;  /* 0x00000005ff137e24 */ /* 0x000fce000f8e00ff */
.L_x_1608:
        /* <DEDUP_REMOVED lines=20> */
.L_x_1607:
[----:B------:R-:W-:-:S07]  /*3ff50*/  IMAD.MOV.U32 R2, RZ, RZ, R29 ;  /* 0x000000ffff027224 */ /* 0x000fce00078e001d */
.L_x_1568:
[----:B------:R-:W-:-:S13]  /*3ff60*/  ISETP.LT.AND P0, PT, R10, R2, PT ;  /* 0x000000020a00720c */ /* 0x000fda0003f01270 */
.L_x_1567:
[----:B------:R-:W-:Y:S05]  /*3ff70*/  BSYNC.RECONVERGENT B0 ;  /* 0x0000000000007941 */ /* 0x000fea0003800200 */
.L_x_1566:
        /* <DEDUP_REMOVED lines=30> */
.L_x_1613:
        /* <DEDUP_REMOVED lines=20> */
.L_x_1612:
[----:B------:R-:W0:Y:S01]  /*402a0*/  LDCU.64 UR4, c[0x0][0x3b8] ;  /* 0x00007700ff0477ac */ /* 0x000e220008000a00 */
[----:B------:R-:W-:Y:S01]  /*402b0*/  BSSY.RECONVERGENT B1, `(.L_x_1614) ;  /* 0x0000018000017945 */ /* 0x000fe20003800200 */
[----:B------:R-:W-:Y:S02]  /*402c0*/  IMAD.MOV.U32 R10, RZ, RZ, RZ ;  /* 0x000000ffff0a7224 */ /* 0x000fe400078e00ff */
[----:B------:R-:W-:Y:S02]  /*402d0*/  IMAD.MOV.U32 R28, RZ, RZ, RZ ;  /* 0x000000ffff1c7224 */ /* 0x000fe400078e00ff */
[----:B0-----:R-:W-:Y:S02]  /*402e0*/  IMAD.U32 R29, RZ, RZ, UR4 ;  /* 0x00000004ff1d7e24 */ /* 0x001fe4000f8e00ff */
[----:B------:R-:W-:-:S07]  /*402f0*/  IMAD.U32 R26, RZ, RZ, UR5 ;  /* 0x00000005ff1a7e24 */ /* 0x000fce000f8e00ff */
.L_x_1615:
        /* <DEDUP_REMOVED lines=20> */
.L_x_1614:
        /* <DEDUP_REMOVED lines=8> */
.L_x_1617:
        /* <DEDUP_REMOVED lines=20> */
.L_x_1616:
[----:B------:R-:W0:Y:S01]  /*40600*/  LDCU.64 UR4, c[0x0][0x3b8] ;  /* 0x00007700ff0477ac */ /* 0x000e220008000a00 */
[----:B------:R-:W-:Y:S01]  /*40610*/  BSSY.RECONVERGENT B1, `(.L_x_1618) ;  /* 0x0000018000017945 */ /* 0x000fe20003800200 */
[----:B------:R-:W-:Y:S02]  /*40620*/  IMAD.MOV.U32 R11, RZ, RZ, RZ ;  /* 0x000000ffff0b7224 */ /* 0x000fe400078e00ff */
[----:B------:R-:W-:Y:S02]  /*40630*/  IMAD.MOV.U32 R30, RZ, RZ, RZ ;  /* 0x000000ffff1e7224 */ /* 0x000fe400078e00ff */
[----:B0-----:R-:W-:Y:S02]  /*40640*/  IMAD.U32 R29, RZ, RZ, UR4 ;  /* 0x00000004ff1d7e24 */ /* 0x001fe4000f8e00ff */
[----:B------:R-:W-:-:S07]  /*40650*/  IMAD.U32 R28, RZ, RZ, UR5 ;  /* 0x00000005ff1c7e24 */ /* 0x000fce000f8e00ff */
.L_x_1619:
        /* <DEDUP_REMOVED lines=20> */
.L_x_1618:
        /* <DEDUP_REMOVED lines=8> */
.L_x_1621:
        /* <DEDUP_REMOVED lines=20> */
.L_x_1620:
[----:B------:R-:W0:Y:S01]  /*40960*/  LDCU.64 UR4, c[0x0][0x3b8] ;  /* 0x00007700ff0477ac */ /* 0x000e220008000a00 */
[----:B------:R-:W-:Y:S01]  /*40970*/  BSSY.RECONVERGENT B1, `(.L_x_1622) ;  /* 0x0000018000017945 */ /* 0x000fe20003800200 */
[----:B------:R-:W-:Y:S02]  /*40980*/  IMAD.MOV.U32 R6, RZ, RZ, RZ ;  /* 0x000000ffff067224 */ /* 0x000fe400078e00ff */
[----:B------:R-:W-:Y:S02]  /*40990*/  IMAD.MOV.U32 R31, RZ, RZ, RZ ;  /* 0x000000ffff1f7224 */ /* 0x000fe400078e00ff */
[----:B0-----:R-:W-:Y:S02]  /*409a0*/  IMAD.U32 R29, RZ, RZ, UR4 ;  /* 0x00000004ff1d7e24 */ /* 0x001fe4000f8e00ff */
[----:B------:R-:W-:-:S07]  /*409b0*/  IMAD.U32 R28, RZ, RZ, UR5 ;  /* 0x00000005ff1c7e24 */ /* 0x000fce000f8e00ff */
.L_x_1623:
        /* <DEDUP_REMOVED lines=20> */
.L_x_1622:
        /* <DEDUP_REMOVED lines=8> */
.L_x_1625:
        /* <DEDUP_REMOVED lines=20> */
.L_x_1624:
[----:B------:R-:W0:Y:S01]  /*40cc0*/  LDCU.64 UR4, c[0x0][0x3b8] ;  /* 0x00007700ff0477ac */ /* 0x000e220008000a00 */
[----:B------:R-:W-:Y:S01]  /*40cd0*/  BSSY.RECONVERGENT B1, `(.L_x_1626) ;  /* 0x0000018000017945 */ /* 0x000fe20003800200 */
[----:B------:R-:W-:Y:S02]  /*40ce0*/  IMAD.MOV.U32 R10, RZ, RZ, RZ ;  /* 0x000000ffff0a7224 */ /* 0x000fe400078e00ff */
[----:B------:R-:W-:Y:S02]  /*40cf0*/  IMAD.MOV.U32 R31, RZ, RZ, RZ ;  /* 0x000000ffff1f7224 */ /* 0x000fe400078e00ff */
[----:B0-----:R-:W-:Y:S02]  /*40d00*/  IMAD.U32 R29, RZ, RZ, UR4 ;  /* 0x00000004ff1d7e24 */ /* 0x001fe4000f8e00ff */
[----:B------:R-:W-:-:S07]  /*40d10*/  IMAD.U32 R28, RZ, RZ, UR5 ;  /* 0x00000005ff1c7e24 */ /* 0x000fce000f8e00ff */
.L_x_1627:
        /* <DEDUP_REMOVED lines=20> */
.L_x_1626:
        /* <DEDUP_REMOVED lines=8> */
.L_x_1629:
        /* <DEDUP_REMOVED lines=20> */
.L_x_1628:
[----:B------:R-:W0:Y:S01]  /*41020*/  LDCU.64 UR4, c[0x0][0x3b8] ;  /* 0x00007700ff0477ac */ /* 0x000e220008000a00 */
[----:B------:R-:W-:Y:S01]  /*41030*/  BSSY.RECONVERGENT B1, `(.L_x_1630) ;  /* 0x0000018000017945 */ /* 0x000fe20003800200 */
[----:B------:R-:W-:Y:S02]  /*41040*/  IMAD.MOV.U32 R11, RZ, RZ, RZ ;  /* 0x000000ffff0b7224 */ /* 0x000fe400078e00ff */
[----:B------:R-:W-:Y:S02]  /*41050*/  IMAD.MOV.U32 R30, RZ, RZ, RZ ;  /* 0x000000ffff1e7224 */ /* 0x000fe400078e00ff */
[----:B0-----:R-:W-:Y:S02]  /*41060*/  IMAD.U32 R29, RZ, RZ, UR4 ;  /* 0x00000004ff1d7e24 */ /* 0x001fe4000f8e00ff */
[----:B------:R-:W-:-:S07]  /*41070*/  IMAD.U32 R28, RZ, RZ, UR5 ;  /* 0x00000005ff1c7e24 */ /* 0x000fce000f8e00ff */
.L_x_1631:
        /* <DEDUP_REMOVED lines=20> */
.L_x_1630:
        /* <DEDUP_REMOVED lines=8> */
.L_x_1633:
        /* <DEDUP_REMOVED lines=20> */
.L_x_1632:
[----:B------:R-:W0:Y:S01]  /*41380*/  LDCU.64 UR4, c[0x0][0x3b8] ;  /* 0x00007700ff0477ac */ /* 0x000e220008000a00 */
[----:B------:R-:W-:Y:S01]  /*41390*/  BSSY.RECONVERGENT B1, `(.L_x_1634) ;  /* 0x0000018000017945 */ /* 0x000fe20003800200 */
[----:B------:R-:W-:Y:S02]  /*413a0*/  IMAD.MOV.U32 R6, RZ, RZ, RZ ;  /* 0x000000ffff067224 */ /* 0x000fe400078e00ff */
[----:B------:R-:W-:Y:S02]  /*413b0*/  IMAD.MOV.U32 R31, RZ, RZ, RZ ;  /* 0x000000ffff1f7224 */ /* 0x000fe400078e00ff */
[----:B0-----:R-:W-:Y:S02]  /*413c0*/  IMAD.U32 R29, RZ, RZ, UR4 ;  /* 0x00000004ff1d7e24 */ /* 0x001fe4000f8e00ff */
[----:B------:R-:W-:-:S07]  /*413d0*/  IMAD.U32 R28, RZ, RZ, UR5 ;  /* 0x00000005ff1c7e24 */ /* 0x000fce000f8e00ff */
.L_x_1635:
        /* <DEDUP_REMOVED lines=20> */
.L_x_1634:
        /* <DEDUP_REMOVED lines=8> */
.L_x_1637:
        /* <DEDUP_REMOVED lines=20> */
.L_x_1636:
[----:B------:R-:W0:Y:S01]  /*416e0*/  LDCU.64 UR4, c[0x0][0x3b8] ;  /* 0x00007700ff0477ac */ /* 0x000e220008000a00 */
[----:B------:R-:W-:Y:S01]  /*416f0*/  BSSY.RECONVERGENT B1, `(.L_x_1638) ;  /* 0x0000018000017945 */ /* 0x000fe20003800200 */
[----:B------:R-:W-:Y:S02]  /*41700*/  IMAD.MOV.U32 R10, RZ, RZ, RZ ;  /* 0x000000ffff0a7224 */ /* 0x000fe400078e00ff */
[----:B------:R-:W-:Y:S02]  /*41710*/  IMAD.MOV.U32 R31, RZ, RZ, RZ ;  /* 0x000000ffff1f7224 */ /* 0x000fe400078e00ff */
[----:B0-----:R-:W-:Y:S02]  /*41720*/  IMAD.U32 R29, RZ, RZ, UR4 ;  /* 0x00000004ff1d7e24 */ /* 0x001fe4000f8e00ff */
[----:B------:R-:W-:-:S07]  /*41730*/  IMAD.U32 R28, RZ, RZ, UR5 ;  /* 0x00000005ff1c7e24 */ /* 0x000fce000f8e00ff */
.L_x_1639:
        /* <DEDUP_REMOVED lines=20> */
.L_x_1638:
        /* <DEDUP_REMOVED lines=8> */
.L_x_1641:
        /* <DEDUP_REMOVED lines=20> */
.L_x_1640:
[----:B------:R-:W0:Y:S01]  /*41a40*/  LDCU.64 UR4, c[0x0][0x3b8] ;  /* 0x00007700ff0477ac */ /* 0x000e220008000a00 */
[----:B------:R-:W-:Y:S01]  /*41a50*/  BSSY.RECONVERGENT B1, `(.L_x_1642) ;  /* 0x0000018000017945 */ /* 0x000fe20003800200 */
[----:B------:R-:W-:Y:S02]  /*41a60*/  IMAD.MOV.U32 R11, RZ, RZ, RZ ;  /* 0x000000ffff0b7224 */ /* 0x000fe400078e00ff */
[----:B------:R-:W-:Y:S02]  /*41a70*/  IMAD.MOV.U32 R30, RZ, RZ, RZ ;  /* 0x000000ffff1e7224 */ /* 0x000fe400078e00ff */
[----:B0-----:R-:W-:Y:S02]  /*41a80*/  IMAD.U32 R29, RZ, RZ, UR4 ;  /* 0x00000004ff1d7e24 */ /* 0x001fe4000f8e00ff */
[----:B------:R-:W-:-:S07]  /*41a90*/  IMAD.U32 R28, RZ, RZ, UR5 ;  /* 0x00000005ff1c7e24 */ /* 0x000fce000f8e00ff */
.L_x_1643:
        /* <DEDUP_REMOVED lines=20> */
.L_x_1642:
        /* <DEDUP_REMOVED lines=8> */
.L_x_1645:
        /* <DEDUP_REMOVED lines=20> */
.L_x_1644:
[----:B------:R-:W0:Y:S01]  /*41da0*/  LDCU.64 UR4, c[0x0][0x3b8] ;  /* 0x00007700ff0477ac */ /* 0x000e220008000a00 */
[----:B------:R-:W-:Y:S01]  /*41db0*/  BSSY.RECONVERGENT B1, `(.L_x_1646) ;  /* 0x0000018000017945 */ /* 0x000fe20003800200 */
[----:B------:R-:W-:Y:S02]  /*41dc0*/  IMAD.MOV.U32 R6, RZ, RZ, RZ ;  /* 0x000000ffff067224 */ /* 0x000fe400078e00ff */
[----:B------:R-:W-:Y:S02]  /*41dd0*/  IMAD.MOV.U32 R31, RZ, RZ, RZ ;  /* 0x000000ffff1f7224 */ /* 0x000fe400078e00ff */
[----:B0-----:R-:W-:Y:S02]  /*41de0*/  IMAD.U32 R29, RZ, RZ, UR4 ;  /* 0x00000004ff1d7e24 */ /* 0x001fe4000f8e00ff */
[----:B------:R-:W-:-:S07]  /*41df0*/  IMAD.U32 R28, RZ, RZ, UR5 ;  /* 0x00000005ff1c7e24 */ /* 0x000fce000f8e00ff */
.L_x_1647:
        /* <DEDUP_REMOVED lines=20> */
.L_x_1646:
        /* <DEDUP_REMOVED lines=8> */
.L_x_1649:
        /* <DEDUP_REMOVED lines=20> */
.L_x_1648:
[----:B------:R-:W0:Y:S01]  /*42100*/  LDCU.64 UR4, c[0x0][0x3b8] ;  /* 0x00007700ff0477ac */ /* 0x000e220008000a00 */
[----:B------:R-:W-:Y:S01]  /*42110*/  BSSY.RECONVERGENT B1, `(.L_x_1650) ;  /* 0x0000018000017945 */ /* 0x000fe20003800200 */
[----:B------:R-:W-:Y:S02]  /*42120*/  IMAD.MOV.U32 R28, RZ, RZ, RZ ;  /* 0x000000ffff1c7224 */ /* 0x000fe400078e00ff */
[----:B------:R-:W-:Y:S02]  /*42130*/  IMAD.MOV.U32 R30, RZ, RZ, RZ ;  /* 0x000000ffff1e7224 */ /* 0x000fe400078e00ff */
[----:B0-----:R-:W-:Y:S02]  /*42140*/  IMAD.U32 R29, RZ, RZ, UR4 ;  /* 0x00000004ff1d7e24 */ /* 0x001fe4000f8e00ff */
[----:B------:R-:W-:-:S07]  /*42150*/  IMAD.U32 R26, RZ, RZ, UR5 ;  /* 0x00000005ff1a7e24 */ /* 0x000fce000f8e00ff */
.L_x_1651:
        /* <DEDUP_REMOVED lines=20> */
.L_x_1650:
[----:B------:R-:W-:-:S07]  /*422a0*/  IMAD.MOV.U32 R4, RZ, RZ, R28 ;  /* 0x000000ffff047224 */ /* 0x000fce00078e001c */
.L_x_1611:
[----:B------:R-:W-:-:S13]  /*422b0*/  ISETP.LT.AND P0, PT, R11, R4, PT ;  /* 0x000000040b00720c */ /* 0x000fda0003f01270 */
.L_x_1610:
[----:B------:R-:W-:Y:S05]  /*422c0*/  BSYNC.RECONVERGENT B0 ;  /* 0x0000000000007941 */ /* 0x000fea0003800200 */
.L_x_1609:
        /* <DEDUP_REMOVED lines=30> */
.L_x_1656:
        /* <DEDUP_REMOVED lines=20> */
.L_x_1655:
[----:B------:R-:W0:Y:S01]  /*425f0*/  LDCU.64 UR4, c[0x0][0x3b8] ;  /* 0x00007700ff0477ac */ /* 0x000e220008000a00 */
[----:B------:R-:W-:Y:S01]  /*42600*/  BSSY.RECONVERGENT B1, `(.L_x_1657) ;  /* 0x0000018000017945 */ /* 0x000fe20003800200 */
[----:B------:R-:W-:Y:S02]  /*42610*/  IMAD.MOV.U32 R10, RZ, RZ, RZ ;  /* 0x000000ffff0a7224 */ /* 0x000fe400078e00ff */
[----:B------:R-:W-:Y:S02]  /*42620*/  IMAD.MOV.U32 R31, RZ, RZ, RZ ;  /* 0x000000ffff1f7224 */ /* 0x000fe400078e00ff */
[----:B0-----:R-:W-:Y:S02]  /*42630*/  IMAD.U32 R29, RZ, RZ, UR4 ;  /* 0x00000004ff1d7e24 */ /* 0x001fe4000f8e00ff */
[----:B------:R-:W-:-:S07]  /*42640*/  IMAD.U32 R28, RZ, RZ, UR5 ;  /* 0x00000005ff1c7e24 */ /* 0x000fce000f8e00ff */
.L_x_1658:
        /* <DEDUP_REMOVED lines=20> */
.L_x_1657:
        /* <DEDUP_REMOVED lines=8> */
.L_x_1660:
        /* <DEDUP_REMOVED lines=20> */
.L_x_1659:
[----:B------:R-:W0:Y:S01]  /*42950*/  LDCU.64 UR4, c[0x0][0x3b8] ;  /* 0x00007700ff0477ac */ /* 0x000e220008000a00 */
[----:B------:R-:W-:Y:S01]  /*42960*/  BSSY.RECONVERGENT B1, `(.L_x_1661) ;  /* 0x0000018000017945 */ /* 0x000fe20003800200 */
[----:B------:R-:W-:Y:S02]  /*42970*/  IMAD.MOV.U32 R16, RZ, RZ, RZ ;  /* 0x000000ffff107224 */ /* 0x000fe400078e00ff */
[----:B------:R-:W-:Y:S02]  /*42980*/  IMAD.MOV.U32 R31, RZ, RZ, RZ ;  /* 0x000000ffff1f7224 */ /* 0x000fe400078e00ff */
[----:B0-----:R-:W-:Y:S02]  /*42990*/  IMAD.U32 R28, RZ, RZ, UR4 ;  /* 0x00000004ff1c7e24 */ /* 0x001fe4000f8e00ff */
[----:B------:R-:W-:-:S07]  /*429a0*/  IMAD.U32 R30, RZ, RZ, UR5 ;  /* 0x00000005ff1e7e24 */ /* 0x000fce000f8e00ff */
.L_x_1662:
        /* <DEDUP_REMOVED lines=20> */
.L_x_1661:
        /* <DEDUP_REMOVED lines=8> */
.L_x_1664:
        /* <DEDUP_REMOVED lines=20> */
.L_x_1663:
[----:B------:R-:W0:Y:S01]  /*42cb0*/  LDCU.64 UR4, c[0x0][0x3b8] ;  /* 0x00007700ff0477ac */ /* 0x000e220008000a00 */
[----:B------:R-:W-:Y:S01]  /*42cc0*/  BSSY.RECONVERGENT B1, `(.L_x_1665) ;  /* 0x0000018000017945 */ /* 0x000fe20003800200 */
[----:B------:R-:W-:Y:S02]  /*42cd0*/  IMAD.MOV.U32 R2, RZ, RZ, RZ ;  /* 0x000000ffff027224 */ /* 0x000fe400078e00ff */
[----:B------:R-:W-:Y:S02]  /*42ce0*/  IMAD.MOV.U32 R31, RZ, RZ, RZ ;  /* 0x000000ffff1f7224 */ /* 0x000fe400078e00ff */
[----:B0-----:R-:W-:Y:S02]  /*42cf0*/  IMAD.U32 R28, RZ, RZ, UR4 ;  /* 0x00000004ff1c7e24 */ /* 0x001fe4000f8e00ff */
[----:B------:R-:W-:-:S07]  /*42d00*/  IMAD.U32 R30, RZ, RZ, UR5 ;  /* 0x00000005ff1e7e24 */ /* 0x000fce000f8e00ff */
.L_x_1666:
        /* <DEDUP_REMOVED lines=20> */
.L_x_1665:
        /* <DEDUP_REMOVED lines=8> */
.L_x_1668:
        /* <DEDUP_REMOVED lines=20> */
.L_x_1667:
[----:B------:R-:W0:Y:S01]  /*43010*/  LDCU.64 UR4, c[0x0][0x3b8] ;  /* 0x00007700ff0477ac */ /* 0x000e220008000a00 */
[----:B------:R-:W-:Y:S01]  /*43020*/  BSSY.RECONVERGENT B1, `(.L_x_1669) ;  /* 0x0000018000017945 */ /* 0x000fe20003800200 */
[----:B------:R-:W-:Y:S02]  /*43030*/  IMAD.MOV.U32 R10, RZ, RZ, RZ ;  /* 0x000000ffff0a7224 */ /* 0x000fe400078e00ff */
[----:B------:R-:W-:Y:S02]  /*43040*/  IMAD.MOV.U32 R31, RZ, RZ, RZ ;  /* 0x000000ffff1f7224 */ /* 0x000fe400078e00ff */
[----:B0-----:R-:W-:Y:S02]  /*43050*/  IMAD.U32 R28, RZ, RZ, UR4 ;  /* 0x00000004ff1c7e24 */ /* 0x001fe4000f8e00ff */
[----:B------:R-:W-:-:S07]  /*43060*/  IMAD.U32 R30, RZ, RZ, UR5 ;  /* 0x00000005ff1e7e24 */ /* 0x000fce000f8e00ff */
.L_x_1670:
        /* <DEDUP_REMOVED lines=20> */
.L_x_1669:
        /* <DEDUP_REMOVED lines=8> */
.L_x_1672:
        /* <DEDUP_REMOVED lines=20> */
.L_x_1671:
[----:B------:R-:W0:Y:S01]  /*43370*/  LDCU.64 UR4, c[0x0][0x3b8] ;  /* 0x00007700ff0477ac */ /* 0x000e220008000a00 */
[----:B------:R-:W-:Y:S01]  /*43380*/  BSSY.RECONVERGENT B1, `(.L_x_1673) ;  /* 0x0000018000017945 */ /* 0x000fe20003800200 */
[----:B------:R-:W-:Y:S02]  /*43390*/  IMAD.MOV.U32 R16, RZ, RZ, RZ ;  /* 0x000000ffff107224 */ /* 0x000fe400078e00ff */
[----:B------:R-:W-:Y:S02]  /*433a0*/  IMAD.MOV.U32 R31, RZ, RZ, RZ ;  /* 0x000000ffff1f7224 */ /* 0x000fe400078e00ff */
[----:B0-----:R-:W-:Y:S02]  /*433b0*/  IMAD.U32 R28, RZ, RZ, UR4 ;  /* 0x00000004ff1c7e24 */ /* 0x001fe4000f8e00ff */
[----:B------:R-:W-:-:S07]  /*433c0*/  IMAD.U32 R30, RZ, RZ, UR5 ;  /* 0x00000005ff1e7e24 */ /* 0x000fce000f8e00ff */
.L_x_1674:
        /* <DEDUP_REMOVED lines=20> */
.L_x_1673:
        /* <DEDUP_REMOVED lines=8> */
.L_x_1676:
        /* <DEDUP_REMOVED lines=20> */
.L_x_1675:
[----:B------:R-:W0:Y:S01]  /*436d0*/  LDCU.64 UR4, c[0x0][0x3b8] ;  /* 0x00007700ff0477ac */ /* 0x000e220008000a00 */
[----:B------:R-:W-:Y:S01]  /*436e0*/  BSSY.RECONVERGENT B1, `(.L_x_1677) ;  /* 0x0000018000017945 */ /* 0x000fe20003800200 */
[----:B------:R-:W-:Y:S02]  /*436f0*/  IMAD.MOV.U32 R2, RZ, RZ, RZ ;  /* 0x000000ffff027224 */ /* 0x000fe400078e00ff */
[----:B------:R-:W-:Y:S02]  /*43700*/  IMAD.MOV.U32 R31, RZ, RZ, RZ ;  /* 0x000000ffff1f7224 */ /* 0x000fe400078e00ff */
[----:B0-----:R-:W-:Y:S02]  /*43710*/  IMAD.U32 R28, RZ, RZ, UR4 ;  /* 0x00000004ff1c7e24 */ /* 0x001fe4000f8e00ff */
[----:B------:R-:W-:-:S07]  /*43720*/  IMAD.U32 R30, RZ, RZ, UR5 ;  /* 0x00000005ff1e7e24 */ /* 0x000fce000f8e00ff */
.L_x_1678:
        /* <DEDUP_REMOVED lines=20> */
.L_x_1677:
        /* <DEDUP_REMOVED lines=8> */
.L_x_1680:
        /* <DEDUP_REMOVED lines=20> */
.L_x_1679:
[----:B------:R-:W0:Y:S01]  /*43a30*/  LDCU.64 UR4, c[0x0][0x3b8] ;  /* 0x00007700ff0477ac */ /* 0x000e220008000a00 */
[----:B------:R-:W-:Y:S01]  /*43a40*/  BSSY.RECONVERGENT B1, `(.L_x_1681) ;  /* 0x0000018000017945 */ /* 0x000fe20003800200 */
[----:B------:R-:W-:Y:S02]  /*43a50*/  IMAD.MOV.U32 R10, RZ, RZ, RZ ;  /* 0x000000ffff0a7224 */ /* 0x000fe400078e00ff */
[----:B------:R-:W-:Y:S02]  /*43a60*/  IMAD.MOV.U32 R31, RZ, RZ, RZ ;  /* 0x000000ffff1f7224 */ /* 0x000fe400078e00ff */
[----:B0-----:R-:W-:Y:S02]  /*43a70*/  IMAD.U32 R28, RZ, RZ, UR4 ;  /* 0x00000004ff1c7e24 */ /* 0x001fe4000f8e00ff */
[----:B------:R-:W-:-:S07]  /*43a80*/  IMAD.U32 R30, RZ, RZ, UR5 ;  /* 0x00000005ff1e7e24 */ /* 0x000fce000f8e00ff */
.L_x_1682:
        /* <DEDUP_REMOVED lines=20> */
.L_x_1681:
        /* <DEDUP_REMOVED lines=8> */
.L_x_1684:
        /* <DEDUP_REMOVED lines=20> */
.L_x_1683:
[----:B------:R-:W0:Y:S01]  /*43d90*/  LDCU.64 UR4, c[0x0][0x3b8] ;  /* 0x00007700ff0477ac */ /* 0x000e220008000a00 */
[----:B------:R-:W-:Y:S01]  /*43da0*/  BSSY.RECONVERGENT B1, `(.L_x_1685) ;  /* 0x0000018000017945 */ /* 0x000fe20003800200 */
[----:B------:R-:W-:Y:S02]  /*43db0*/  IMAD.MOV.U32 R16, RZ, RZ, RZ ;  /* 0x000000ffff107224 */ /* 0x000fe400078e00ff */
[----:B------:R-:W-:Y:S02]  /*43dc0*/  IMAD.MOV.U32 R31, RZ, RZ, RZ ;  /* 0x000000ffff1f7224 */ /* 0x000fe400078e00ff */
[----:B0-----:R-:W-:Y:S02]  /*43dd0*/  IMAD.U32 R28, RZ, RZ, UR4 ;  /* 0x00000004ff1c7e24 */ /* 0x001fe4000f8e00ff */
[----:B------:R-:W-:-:S07]  /*43de0*/  IMAD.U32 R30, RZ, RZ, UR5 ;  /* 0x00000005ff1e7e24 */ /* 0x000fce000f8e00ff */
.L_x_1686:
        /* <DEDUP_REMOVED lines=20> */
.L_x_1685:
        /* <DEDUP_REMOVED lines=8> */
.L_x_1688:
        /* <DEDUP_REMOVED lines=20> */
.L_x_1687:
[----:B------:R-:W0:Y:S01]  /*440f0*/  LDCU.64 UR4, c[0x0][0x3b8] ;  /* 0x00007700ff0477ac */ /* 0x000e220008000a00 */
[----:B------:R-:W-:Y:S01]  /*44100*/  BSSY.RECONVERGENT B1, `(.L_x_1689) ;  /* 0x0000018000017945 */ /* 0x000fe20003800200 */
[----:B------:R-:W-:Y:S02]  /*44110*/  IMAD.MOV.U32 R2, RZ, RZ, RZ ;  /* 0x000000ffff027224 */ /* 0x000fe400078e00ff */
[----:B------:R-:W-:Y:S02]  /*44120*/  IMAD.MOV.U32 R31, RZ, RZ, RZ ;  /* 0x000000ffff1f7224 */ /* 0x000fe400078e00ff */
[----:B0-----:R-:W-:Y:S02]  /*44130*/  IMAD.U32 R28, RZ, RZ, UR4 ;  /* 0x00000004ff1c7e24 */ /* 0x001fe4000f8e00ff */
[----:B------:R-:W-:-:S07]  /*44140*/  IMAD.U32 R30, RZ, RZ, UR5 ;  /* 0x00000005ff1e7e24 */ /* 0x000fce000f8e00ff */
.L_x_1690:
        /* <DEDUP_REMOVED lines=20> */
.L_x_1689:
        /* <DEDUP_REMOVED lines=8> */
.L_x_1692:
        /* <DEDUP_REMOVED lines=20> */
.L_x_1691:
[----:B------:R-:W0:Y:S01]  /*44450*/  LDCU.64 UR4, c[0x0][0x3b8] ;  /* 0x00007700ff0477ac */ /* 0x000e220008000a00 */
[----:B------:R-:W-:Y:S01]  /*44460*/  BSSY.RECONVERGENT B1, `(.L_x_1693) ;  /* 0x0000017000017945 */ /* 0x000fe20003800200 */
[----:B------:R-:W-:Y:S01]  /*44470*/  CS2R R30, SRZ ;  /* 0x00000000001e7805 */ /* 0x000fe2000001ff00 */
[----:B0-----:R-:W-:Y:S02]  /*44480*/  IMAD.U32 R29, RZ, RZ, UR4 ;  /* 0x00000004ff1d7e24 */ /* 0x001fe4000f8e00ff */
[----:B------:R-:W-:-:S07]  /*44490*/  IMAD.U32 R28, RZ, RZ, UR5 ;  /* 0x00000005ff1c7e24 */ /* 0x000fce000f8e00ff */
.L_x_1694:
        /* <DEDUP_REMOVED lines=20> */
.L_x_1693:
[----:B------:R-:W-:-:S07]  /*445e0*/  IMAD.MOV.U32 R2, RZ, RZ, R30 ;  /* 0x000000ffff027224 */ /* 0x000fce00078e001e */
.L_x_1654:
[----:B------:R-:W-:-:S13]  /*445f0*/  ISETP.LT.AND P0, PT, R16, R2, PT ;  /* 0x000000021000720c */ /* 0x000fda0003f01270 */
.L_x_1653:
[----:B------:R-:W-:Y:S05]  /*44600*/  BSYNC.RECONVERGENT B0 ;  /* 0x0000000000007941 */ /* 0x000fea0003800200 */
.L_x_1652:
        /* <DEDUP_REMOVED lines=30> */
.L_x_1699:
        /* <DEDUP_REMOVED lines=20> */
.L_x_1698:
[----:B------:R-:W0:Y:S01]  /*44930*/  LDCU.64 UR4, c[0x0][0x3b8] ;  /* 0x00007700ff0477ac */ /* 0x000e220008000a00 */
[----:B------:R-:W-:Y:S01]  /*44940*/  BSSY.RECONVERGENT B1, `(.L_x_1700) ;  /* 0x0000018000017945 */ /* 0x000fe20003800200 */
[----:B------:R-:W-:Y:S02]  /*44950*/  IMAD.MOV.U32 R17, RZ, RZ, RZ ;  /* 0x000000ffff117224 */ /* 0x000fe400078e00ff */
[----:B------:R-:W-:Y:S02]  /*44960*/  IMAD.MOV.U32 R31, RZ, RZ, RZ ;  /* 0x000000ffff1f7224 */ /* 0x000fe400078e00ff */
[----:B0-----:R-:W-:Y:S02]  /*44970*/  IMAD.U32 R29, RZ, RZ, UR4 ;  /* 0x00000004ff1d7e24 */ /* 0x001fe4000f8e00ff */
[----:B------:R-:W-:-:S07]  /*44980*/  IMAD.U32 R30, RZ, RZ, UR5 ;  /* 0x00000005ff1e7e24 */ /* 0x000fce000f8e00ff */
.L_x_1701:
        /* <DEDUP_REMOVED lines=20> */
.L_x_1700:
        /* <DEDUP_REMOVED lines=8> */
.L_x_1703:
        /* <DEDUP_REMOVED lines=20> */
.L_x_1702:
[----:B------:R-:W0:Y:S01]  /*44c90*/  LDCU.64 UR4, c[0x0][0x3b8] ;  /* 0x00007700ff0477ac */ /* 0x000e220008000a00 */
[----:B------:R-:W-:Y:S01]  /*44ca0*/  BSSY.RECONVERGENT B1, `(.L_x_1704) ;  /* 0x0000018000017945 */ /* 0x000fe20003800200 */
[----:B------:R-:W-:Y:S02]  /*44cb0*/  IMAD.MOV.U32 R16, RZ, RZ, RZ ;  /* 0x000000ffff107224 */ /* 0x000fe400078e00ff */
[----:B------:R-:W-:Y:S02]  /*44cc0*/  IMAD.MOV.U32 R31, RZ, RZ, RZ ;  /* 0x000000ffff1f7224 */ /* 0x000fe400078e00ff */
[----:B0-----:R-:W-:Y:S02]  /*44cd0*/  IMAD.U32 R28, RZ, RZ, UR4 ;  /* 0x00000004ff1c7e24 */ /* 0x001fe4000f8e00ff */
[----:B------:R-:W-:-:S07]  /*44ce0*/  IMAD.U32 R30, RZ, RZ, UR5 ;  /* 0x00000005ff1e7e24 */ /* 0x000fce000f8e00ff */
.L_x_1705:
        /* <DEDUP_REMOVED lines=20> */
.L_x_1704:
        /* <DEDUP_REMOVED lines=8> */
.L_x_1707:
        /* <DEDUP_REMOVED lines=20> */
.L_x_1706:
[----:B------:R-:W0:Y:S01]  /*44ff0*/  LDCU.64 UR4, c[0x0][0x3b8] ;  /* 0x00007700ff0477ac */ /* 0x000e220008000a00 */
[----:B------:R-:W-:Y:S01]  /*45000*/  BSSY.RECONVERGENT B1, `(.L_x_1708) ;  /* 0x0000018000017945 */ /* 0x000fe20003800200 */
[----:B------:R-:W-:Y:S02]  /*45010*/  IMAD.MOV.U32 R8, RZ, RZ, RZ ;  /* 0x000000ffff087224 */ /* 0x000fe400078e00ff */
[----:B------:R-:W-:Y:S02]  /*45020*/  IMAD.MOV.U32 R31, RZ, RZ, RZ ;  /* 0x000000ffff1f7224 */ /* 0x000fe400078e00ff */
[----:B0-----:R-:W-:Y:S02]  /*45030*/  IMAD.U32 R28, RZ, RZ, UR4 ;  /* 0x00000004ff1c7e24 */ /* 0x001fe4000f8e00ff */
[----:B------:R-:W-:-:S07]  /*45040*/  IMAD.U32 R30, RZ, RZ, UR5 ;  /* 0x00000005ff1e7e24 */ /* 0x000fce000f8e00ff */
.L_x_1709:
        /* <DEDUP_REMOVED lines=20> */
.L_x_1708:
        /* <DEDUP_REMOVED lines=8> */
.L_x_1711:
        /* <DEDUP_REMOVED lines=20> */
.L_x_1710:
[----:B------:R-:W0:Y:S01]  /*45350*/  LDCU.64 UR4, c[0x0][0x3b8] ;  /* 0x00007700ff0477ac */ /* 0x000e220008000a00 */
[----:B------:R-:W-:Y:S01]  /*45360*/  BSSY.RECONVERGENT B1, `(.L_x_1712) ;  /* 0x0000018000017945 */ /* 0x000fe20003800200 */
[----:B------:R-:W-:Y:S02]  /*45370*/  IMAD.MOV.U32 R17, RZ, RZ, RZ ;  /* 0x000000ffff117224 */ /* 0x000fe400078e00ff */
[----:B------:R-:W-:Y:S02]  /*45380*/  IMAD.MOV.U32 R31, RZ, RZ, RZ ;  /* 0x000000ffff1f7224 */ /* 0x000fe400078e00ff */
[----:B0-----:R-:W-:Y:S02]  /*45390*/  IMAD.U32 R30, RZ, RZ, UR4 ;  /* 0x00000004ff1e7e24 */ /* 0x001fe4000f8e00ff */
[----:B------:R-:W-:-:S07]  /*453a0*/  IMAD.U32 R29, RZ, RZ, UR5 ;  /* 0x00000005ff1d7e24 */ /* 0x000fce000f8e00ff */
.L_x_1713:
        /* <DEDUP_REMOVED lines=20> */
.L_x_1712:
        /* <DEDUP_REMOVED lines=8> */
.L_x_1715:
        /* <DEDUP_REMOVED lines=20> */
.L_x_1714:
[----:B------:R-:W0:Y:S01]  /*456b0*/  LDCU.64 UR4, c[0x0][0x3b8] ;  /* 0x00007700ff0477ac */ /* 0x000e220008000a00 */
[----:B------:R-:W-:Y:S01]  /*456c0*/  BSSY.RECONVERGENT B1, `(.L_x_1716) ;  /* 0x0000018000017945 */ /* 0x000fe20003800200 */
[----:B------:R-:W-:Y:S02]  /*456d0*/  IMAD.MOV.U32 R16, RZ, RZ, RZ ;  /* 0x000000ffff107224 */ /* 0x000fe400078e00ff */
[----:B------:R-:W-:Y:S02]  /*456e0*/  IMAD.MOV.U32 R31, RZ, RZ, RZ ;  /* 0x000000ffff1f7224 */ /* 0x000fe400078e00ff */
[----:B0-----:R-:W-:Y:S02]  /*456f0*/  IMAD.U32 R28, RZ, RZ, UR4 ;  /* 0x00000004ff1c7e24 */ /* 0x001fe4000f8e00ff */
[----:B------:R-:W-:-:S07]  /*45700*/  IMAD.U32 R30, RZ, RZ, UR5 ;  /* 0x00000005ff1e7e24 */ /* 0x000fce000f8e00ff */
.L_x_1717:
        /* <DEDUP_REMOVED lines=20> */
.L_x_1716:
        /* <DEDUP_REMOVED lines=8> */
.L_x_1719:
        /* <DEDUP_REMOVED lines=20> */
.L_x_1718:
[----:B------:R-:W0:Y:S01]  /*45a10*/  LDCU.64 UR4, c[0x0][0x3b8] ;  /* 0x00007700ff0477ac */ /* 0x000e220008000a00 */
[----:B------:R-:W-:Y:S01]  /*45a20*/  BSSY.RECONVERGENT B1, `(.L_x_1720) ;  /* 0x0000018000017945 */ /* 0x000fe20003800200 */
[----:B------:R-:W-:Y:S02]  /*45a30*/  IMAD.MOV.U32 R8, RZ, RZ, RZ ;  /* 0x000000ffff087224 */ /* 0x000fe400078e00ff */
[----:B------:R-:W-:Y:S02]  /*45a40*/  IMAD.MOV.U32 R31, RZ, RZ, RZ ;  /* 0x000000ffff1f7224 */ /* 0x000fe400078e00ff */
[----:B0-----:R-:W-:Y:S02]  /*45a50*/  IMAD.U32 R28, RZ, RZ, UR4 ;  /* 0x00000004ff1c7e24 */ /* 0x001fe4000f8e00ff */
[----:B------:R-:W-:-:S07]  /*45a60*/  IMAD.U32 R30, RZ, RZ, UR5 ;  /* 0x00000005ff1e7e24 */ /* 0x000fce000f8e00ff */
.L_x_1721:
        /* <DEDUP_REMOVED lines=20> */
.L_x_1720:
        /* <DEDUP_REMOVED lines=8> */
.L_x_1723:
        /* <DEDUP_REMOVED lines=20> */
.L_x_1722:
[----:B------:R-:W0:Y:S01]  /*45d70*/  LDCU.64 UR4, c[0x0][0x3b8] ;  /* 0x00007700ff0477ac */ /* 0x000e220008000a00 */
[----:B------:R-:W-:Y:S01]  /*45d80*/  BSSY.RECONVERGENT B1, `(.L_x_1724) ;  /* 0x0000018000017945 */ /* 0x000fe20003800200 */
[----:B------:R-:W-:Y:S02]  /*45d90*/  IMAD.MOV.U32 R17, RZ, RZ, RZ ;  /* 0x000000ffff117224 */ /* 0x000fe400078e00ff */
[----:B------:R-:W-:Y:S02]  /*45da0*/  IMAD.MOV.U32 R31, RZ, RZ, RZ ;  /* 0x000000ffff1f7224 */ /* 0x000fe400078e00ff */
[----:B0-----:R-:W-:Y:S02]  /*45db0*/  IMAD.U32 R30, RZ, RZ, UR4 ;  /* 0x00000004ff1e7e24 */ /* 0x001fe4000f8e00ff */
[----:B------:R-:W-:-:S07]  /*45dc0*/  IMAD.U32 R29, RZ, RZ, UR5 ;  /* 0x00000005ff1d7e24 */ /* 0x000fce000f8e00ff */
.L_x_1725:
        /* <DEDUP_REMOVED lines=20> */
.L_x_1724:
        /* <DEDUP_REMOVED lines=8> */
.L_x_1727:
        /* <DEDUP_REMOVED lines=20> */
.L_x_1726:
[----:B------:R-:W0:Y:S01]  /*460d0*/  LDCU.64 UR4, c[0x0][0x3b8] ;  /* 0x00007700ff0477ac */ /* 0x000e220008000a00 */
[----:B------:R-:W-:Y:S01]  /*460e0*/  BSSY.RECONVERGENT B1, `(.L_x_1728) ;  /* 0x0000018000017945 */ /* 0x000fe20003800200 */
[----:B------:R-:W-:Y:S02]  /*460f0*/  IMAD.MOV.U32 R16, RZ, RZ, RZ ;  /* 0x000000ffff107224 */ /* 0x000fe400078e00ff */
[----:B------:R-:W-:Y:S02]  /*46100*/  IMAD.MOV.U32 R31, RZ, RZ, RZ ;  /* 0x000000ffff1f7224 */ /* 0x000fe400078e00ff */
[----:B0-----:R-:W-:Y:S02]  /*46110*/  IMAD.U32 R28, RZ, RZ, UR4 ;  /* 0x00000004ff1c7e24 */ /* 0x001fe4000f8e00ff */
[----:B------:R-:W-:-:S07]  /*46120*/  IMAD.U32 R30, RZ, RZ, UR5 ;  /* 0x00000005ff1e7e24 */ /* 0x000fce000f8e00ff */
.L_x_1729:
        /* <DEDUP_REMOVED lines=20> */
.L_x_1728:
        /* <DEDUP_REMOVED lines=8> */
.L_x_1731:
        /* <DEDUP_REMOVED lines=20> */
.L_x_1730:
[----:B------:R-:W0:Y:S01]  /*46430*/  LDCU.64 UR4, c[0x0][0x3b8] ;  /* 0x00007700ff0477ac */ /* 0x000e220008000a00 */
[----:B------:R-:W-:Y:S01]  /*46440*/  BSSY.RECONVERGENT B1, `(.L_x_1732) ;  /* 0x0000018000017945 */ /* 0x000fe20003800200 */
[----:B------:R-:W-:Y:S02]  /*46450*/  IMAD.MOV.U32 R8, RZ, RZ, RZ ;  /* 0x000000ffff087224 */ /* 0x000fe400078e00ff */
[----:B------:R-:W-:Y:S02]  /*46460*/  IMAD.MOV.U32 R31, RZ, RZ, RZ ;  /* 0x000000ffff1f7224 */ /* 0x000fe400078e00ff */
[----:B0-----:R-:W-:Y:S02]  /*46470*/  IMAD.U32 R28, RZ, RZ, UR4 ;  /* 0x00000004ff1c7e24 */ /* 0x001fe4000f8e00ff */
[----:B------:R-:W-:-:S07]  /*46480*/  IMAD.U32 R30, RZ, RZ, UR5 ;  /* 0x00000005ff1e7e24 */ /* 0x000fce000f8e00ff */
.L_x_1733:
        /* <DEDUP_REMOVED lines=20> */
.L_x_1732:
        /* <DEDUP_REMOVED lines=8> */
.L_x_1735:
        /* <DEDUP_REMOVED lines=20> */
.L_x_1734:
[----:B------:R-:W0:Y:S01]  /*46790*/  LDCU.64 UR4, c[0x0][0x3b8] ;  /* 0x00007700ff0477ac */ /* 0x000e220008000a00 */
[----:B------:R-:W-:Y:S01]  /*467a0*/  BSSY.RECONVERGENT B1, `(.L_x_1736) ;  /* 0x0000017000017945 */ /* 0x000fe20003800200 */
[----:B------:R-:W-:Y:S01]  /*467b0*/  CS2R R30, SRZ ;  /* 0x00000000001e7805 */ /* 0x000fe2000001ff00 */
[----:B0-----:R-:W-:Y:S02]  /*467c0*/  IMAD.U32 R28, RZ, RZ, UR4 ;  /* 0x00000004ff1c7e24 */ /* 0x001fe4000f8e00ff */
[----:B------:R-:W-:-:S07]  /*467d0*/  IMAD.U32 R29, RZ, RZ, UR5 ;  /* 0x00000005ff1d7e24 */ /* 0x000fce000f8e00ff */
.L_x_1737:
        /* <DEDUP_REMOVED lines=20> */
.L_x_1736:
[----:B------:R-:W-:-:S07]  /*46920*/  IMAD.MOV.U32 R4, RZ, RZ, R30 ;  /* 0x000000ffff047224 */ /* 0x000fce00078e001e */
.L_x_1697:
[----:B------:R-:W-:-:S13]  /*46930*/  ISETP.LT.AND P0, PT, R16, R4, PT ;  /* 0x000000041000720c */ /* 0x000fda0003f01270 */
.L_x_1696:
[----:B------:R-:W-:Y:S05]  /*46940*/  BSYNC.RECONVERGENT B0 ;  /* 0x0000000000007941 */ /* 0x000fea0003800200 */
.L_x_1695:
[----:B------:R-:W-:Y:S01]  /*46950*/  VIADD R17, R9, 0x1 ;  /* 0x0000000109117836 */ /* 0x000fe20000000000 */
[----:B------:R-:W-:Y:S01]  /*46960*/  BSSY.RECONVERGENT B0, `(.L_x_1738) ;  /* 0x0000232000007945 */ /* 0x000fe20003800200 */
[----:B------:R-:W-:Y:S01]  /*46970*/  @!P0 IMAD.MOV R17, RZ, RZ, R9 ;  /* 0x000000ffff118224 */ /* 0x000fe200078e0209 */
[----:B-12---:R-:W-:Y:S01]  /*46980*/  SEL R9, R24, R27, P0 ;  /* 0x0000001b18097207 */ /* 0x006fe20000000000 */
[----:B------:R-:W-:Y:S02]  /*46990*/  VIADD R8, R2, 0x1 ;  /* 0x0000000102087836 */ /* 0x000fe40000000000 */
[----:B------:R-:W-:Y:S01]  /*469a0*/  @P0 IMAD.MOV R8, RZ, RZ, R2 ;  /* 0x000000ffff080224 */ /* 0x000fe200078e0202 */
[----:B------:R-:W-:-:S03]  /*469b0*/  ISETP.GE.AND P1, PT, R17, UR8, PT ;  /* 0x0000000811007c0c */ /* 0x000fc6000bf26270 */
[--C-:B------:R-:W-:Y:S02]  /*469c0*/  @!P0 IMAD R2, R8, 0x4, R18.reuse ;  /* 0x0000000408028824 */ /* 0x100fe400078e0212 */
        /* <DEDUP_REMOVED lines=9> */
[----:B-1----:R-:W-:Y:S02]  /*46a60*/  IMAD.MOV.U32 R2, RZ, RZ, RZ ;  /* 0x000000ffff027224 */ /* 0x002fe400078e00ff */
[----:B------:R-:W-:Y:S01]  /*46a70*/  IMAD.MOV.U32 R16, RZ, RZ, RZ ;  /* 0x000000ffff107224 */ /* 0x000fe200078e00ff */
        /* <DEDUP_REMOVED lines=11> */
.L_x_1742:
        /* <DEDUP_REMOVED lines=20> */
.L_x_1741:
[----:B------:R-:W0:Y:S01]  /*46c70*/  LDCU.64 UR4, c[0x0][0x3b8] ;  /* 0x00007700ff0477ac */ /* 0x000e220008000a00 */
[----:B------:R-:W-:Y:S01]  /*46c80*/  BSSY.RECONVERGENT B1, `(.L_x_1743) ;  /* 0x0000018000017945 */ /* 0x000fe20003800200 */
[----:B------:R-:W-:Y:S02]  /*46c90*/  IMAD.MOV.U32 R18, RZ, RZ, RZ ;  /* 0x000000ffff127224 */ /* 0x000fe400078e00ff */
[----:B------:R-:W-:Y:S02]  /*46ca0*/  IMAD.MOV.U32 R33, RZ, RZ, RZ ;  /* 0x000000ffff217224 */ /* 0x000fe400078e00ff */
[----:B0-----:R-:W-:Y:S02]  /*46cb0*/  IMAD.U32 R31, RZ, RZ, UR4 ;  /* 0x00000004ff1f7e24 */ /* 0x001fe4000f8e00ff */
[----:B------:R-:W-:-:S07]  /*46cc0*/  IMAD.U32 R28, RZ, RZ, UR5 ;  /* 0x00000005ff1c7e24 */ /* 0x000fce000f8e00ff */
.L_x_1744:
        /* <DEDUP_REMOVED lines=20> */
.L_x_1743:
        /* <DEDUP_REMOVED lines=8> */
.L_x_1746:
        /* <DEDUP_REMOVED lines=20> */
.L_x_1745:
[----:B------:R-:W0:Y:S01]  /*46fd0*/  LDCU.64 UR4, c[0x0][0x3b8] ;  /* 0x00007700ff0477ac */ /* 0x000e220008000a00 */
[----:B------:R-:W-:Y:S01]  /*46fe0*/  BSSY.RECONVERGENT B1, `(.L_x_1747) ;  /* 0x0000018000017945 */ /* 0x000fe20003800200 */
[----:B------:R-:W-:Y:S02]  /*46ff0*/  IMAD.MOV.U32 R16, RZ, RZ, RZ ;  /* 0x000000ffff107224 */ /* 0x000fe400078e00ff */
[----:B------:R-:W-:Y:S02]  /*47000*/  IMAD.MOV.U32 R31, RZ, RZ, RZ ;  /* 0x000000ffff1f7224 */ /* 0x000fe400078e00ff */
[----:B0-----:R-:W-:Y:S02]  /*47010*/  IMAD.U32 R28, RZ, RZ, UR4 ;  /* 0x00000004ff1c7e24 */ /* 0x001fe4000f8e00ff */
[----:B------:R-:W-:-:S07]  /*47020*/  IMAD.U32 R30, RZ, RZ, UR5 ;  /* 0x00000005ff1e7e24 */ /* 0x000fce000f8e00ff */
.L_x_1748:
        /* <DEDUP_REMOVED lines=20> */
.L_x_1747:
        /* <DEDUP_REMOVED lines=8> */
.L_x_1750:
        /* <DEDUP_REMOVED lines=20> */
.L_x_1749:
[----:B------:R-:W0:Y:S01]  /*47330*/  LDCU.64 UR4, c[0x0][0x3b8] ;  /* 0x00007700ff0477ac */ /* 0x000e220008000a00 */
[----:B------:R-:W-:Y:S01]  /*47340*/  BSSY.RECONVERGENT B1, `(.L_x_1751) ;  /* 0x0000018000017945 */ /* 0x000fe20003800200 */
[----:B------:R-:W-:Y:S02]  /*47350*/  IMAD.MOV.U32 R2, RZ, RZ, RZ ;  /* 0x000000ffff027224 */ /* 0x000fe400078e00ff */
[----:B------:R-:W-:Y:S02]  /*47360*/  IMAD.MOV.U32 R31, RZ, RZ, RZ ;  /* 0x000000ffff1f7224 */ /* 0x000fe400078e00ff */
[----:B0-----:R-:W-:Y:S02]  /*47370*/  IMAD.U32 R28, RZ, RZ, UR4 ;  /* 0x00000004ff1c7e24 */ /* 0x001fe4000f8e00ff */
[----:B------:R-:W-:-:S07]  /*47380*/  IMAD.U32 R30, RZ, RZ, UR5 ;  /* 0x00000005ff1e7e24 */ /* 0x000fce000f8e00ff */
.L_x_1752:
        /* <DEDUP_REMOVED lines=20> */
.L_x_1751:
        /* <DEDUP_REMOVED lines=8> */
.L_x_1754:
        /* <DEDUP_REMOVED lines=20> */
.L_x_1753:
[----:B------:R-:W0:Y:S01]  /*47690*/  LDCU.64 UR4, c[0x0][0x3b8] ;  /* 0x00007700ff0477ac */ /* 0x000e220008000a00 */
[----:B------:R-:W-:Y:S01]  /*476a0*/  BSSY.RECONVERGENT B1, `(.L_x_1755) ;  /* 0x0000018000017945 */ /* 0x000fe20003800200 */
[----:B------:R-:W-:Y:S02]  /*476b0*/  IMAD.MOV.U32 R18, RZ, RZ, RZ ;  /* 0x000000ffff127224 */ /* 0x000fe400078e00ff */
[----:B------:R-:W-:Y:S02]  /*476c0*/  IMAD.MOV.U32 R31, RZ, RZ, RZ ;  /* 0x000000ffff1f7224 */ /* 0x000fe400078e00ff */
[----:B0-----:R-:W-:Y:S02]  /*476d0*/  IMAD.U32 R28, RZ, RZ, UR4 ;  /* 0x00000004ff1c7e24 */ /* 0x001fe4000f8e00ff */
[----:B------:R-:W-:-:S07]  /*476e0*/  IMAD.U32 R30, RZ, RZ, UR5 ;  /* 0x00000005ff1e7e24 */ /* 0x000fce000f8e00ff */
.L_x_1756:
        /* <DEDUP_REMOVED lines=20> */
.L_x_1755:
        /* <DEDUP_REMOVED lines=8> */
.L_x_1758:
        /* <DEDUP_REMOVED lines=20> */
.L_x_1757:
[----:B------:R-:W0:Y:S01]  /*479f0*/  LDCU.64 UR4, c[0x0][0x3b8] ;  /* 0x00007700ff0477ac */ /* 0x000e220008000a00 */
[----:B------:R-:W-:Y:S01]  /*47a00*/  BSSY.RECONVERGENT B1, `(.L_x_1759) ;  /* 0x0000018000017945 */ /* 0x000fe20003800200 */
[----:B------:R-:W-:Y:S02]  /*47a10*/  IMAD.MOV.U32 R16, RZ, RZ, RZ ;  /* 0x000000ffff107224 */ /* 0x000fe400078e00ff */
[----:B------:R-:W-:Y:S02]  /*47a20*/  IMAD.MOV.U32 R31, RZ, RZ, RZ ;  /* 0x000000ffff1f7224 */ /* 0x000fe400078e00ff */
[----:B0-----:R-:W-:Y:S02]  /*47a30*/  IMAD.U32 R28, RZ, RZ, UR4 ;  /* 0x00000004ff1c7e24 */ /* 0x001fe4000f8e00ff */
[----:B------:R-:W-:-:S07]  /*47a40*/  IMAD.U32 R30, RZ, RZ, UR5 ;  /* 0x00000005ff1e7e24 */ /* 0x000fce000f8e00ff */
.L_x_1760:
        /* <DEDUP_REMOVED lines=20> */
.L_x_1759:
        /* <DEDUP_REMOVED lines=8> */
.L_x_1762:
        /* <DEDUP_REMOVED lines=20> */
.L_x_1761:
[----:B------:R-:W0:Y:S01]  /*47d50*/  LDCU.64 UR4, c[0x0][0x3b8] ;  /* 0x00007700ff0477ac */ /* 0x000e220008000a00 */
[----:B------:R-:W-:Y:S01]  /*47d60*/  BSSY.RECONVERGENT B1, `(.L_x_1763) ;  /* 0x0000018000017945 */ /* 0x000fe20003800200 */
[----:B------:R-:W-:Y:S02]  /*47d70*/  IMAD.MOV.U32 R2, RZ, RZ, RZ ;  /* 0x000000ffff027224 */ /* 0x000fe400078e00ff */
[----:B------:R-:W-:Y:S02]  /*47d80*/  IMAD.MOV.U32 R31, RZ, RZ, RZ ;  /* 0x000000ffff1f7224 */ /* 0x000fe400078e00ff */
[----:B0-----:R-:W-:Y:S02]  /*47d90*/  IMAD.U32 R28, RZ, RZ, UR4 ;  /* 0x00000004ff1c7e24 */ /* 0x001fe4000f8e00ff */
[----:B------:R-:W-:-:S07]  /*47da0*/  IMAD.U32 R30, RZ, RZ, UR5 ;  /* 0x00000005ff1e7e24 */ /* 0x000fce000f8e00ff */
.L_x_1764:
        /* <DEDUP_REMOVED lines=20> */
.L_x_1763:
        /* <DEDUP_REMOVED lines=8> */
.L_x_1766:
        /* <DEDUP_REMOVED lines=20> */
.L_x_1765:
[----:B------:R-:W0:Y:S01]  /*480b0*/  LDCU.64 UR4, c[0x0][0x3b8] ;  /* 0x00007700ff0477ac */ /* 0x000e220008000a00 */
[----:B------:R-:W-:Y:S01]  /*480c0*/  BSSY.RECONVERGENT B1, `(.L_x_1767) ;  /* 0x0000018000017945 */ /* 0x000fe20003800200 */
[----:B------:R-:W-:Y:S02]  /*480d0*/  IMAD.MOV.U32 R18, RZ, RZ, RZ ;  /* 0x000000ffff127224 */ /* 0x000fe400078e00ff */
[----:B------:R-:W-:Y:S02]  /*480e0*/  IMAD.MOV.U32 R31, RZ, RZ, RZ ;  /* 0x000000ffff1f7224 */ /* 0x000fe400078e00ff */
[----:B0-----:R-:W-:Y:S02]  /*480f0*/  IMAD.U32 R28, RZ, RZ, UR4 ;  /* 0x00000004ff1c7e24 */ /* 0x001fe4000f8e00ff */
[----:B------:R-:W-:-:S07]  /*48100*/  IMAD.U32 R30, RZ, RZ, UR5 ;  /* 0x00000005ff1e7e24 */ /* 0x000fce000f8e00ff */
.L_x_1768:
        /* <DEDUP_REMOVED lines=20> */
.L_x_1767:
        /* <DEDUP_REMOVED lines=8> */
.L_x_1770:
        /* <DEDUP_REMOVED lines=20> */
.L_x_1769:
[----:B------:R-:W0:Y:S01]  /*48410*/  LDCU.64 UR4, c[0x0][0x3b8] ;  /* 0x00007700ff0477ac */ /* 0x000e220008000a00 */
[----:B------:R-:W-:Y:S01]  /*48420*/  BSSY.RECONVERGENT B1, `(.L_x_1771) ;  /* 0x0000018000017945 */ /* 0x000fe20003800200 */
[----:B------:R-:W-:Y:S02]  /*48430*/  IMAD.MOV.U32 R16, RZ, RZ, RZ ;  /* 0x000000ffff107224 */ /* 0x000fe400078e00ff */
[----:B------:R-:W-:Y:S02]  /*48440*/  IMAD.MOV.U32 R31, RZ, RZ, RZ ;  /* 0x000000ffff1f7224 */ /* 0x000fe400078e00ff */
[----:B0-----:R-:W-:Y:S02]  /*48450*/  IMAD.U32 R28, RZ, RZ, UR4 ;  /* 0x00000004ff1c7e24 */ /* 0x001fe4000f8e00ff */
[----:B------:R-:W-:-:S07]  /*48460*/  IMAD.U32 R30, RZ, RZ, UR5 ;  /* 0x00000005ff1e7e24 */ /* 0x000fce000f8e00ff */
.L_x_1772:
        /* <DEDUP_REMOVED lines=20> */
.L_x_1771:
        /* <DEDUP_REMOVED lines=8> */
.L_x_1774:
        /* <DEDUP_REMOVED lines=20> */
.L_x_1773:
[----:B------:R-:W0:Y:S01]  /*48770*/  LDCU.64 UR4, c[0x0][0x3b8] ;  /* 0x00007700ff0477ac */ /* 0x000e220008000a00 */
[----:B------:R-:W-:Y:S01]  /*48780*/  BSSY.RECONVERGENT B1, `(.L_x_1775) ;  /* 0x0000018000017945 */ /* 0x000fe20003800200 */
[----:B------:R-:W-:Y:S02]  /*48790*/  IMAD.MOV.U32 R2, RZ, RZ, RZ ;  /* 0x000000ffff027224 */ /* 0x000fe400078e00ff */
[----:B------:R-:W-:Y:S02]  /*487a0*/  IMAD.MOV.U32 R31, RZ, RZ, RZ ;  /* 0x000000ffff1f7224 */ /* 0x000fe400078e00ff */
[----:B0-----:R-:W-:Y:S02]  /*487b0*/  IMAD.U32 R28, RZ, RZ, UR4 ;  /* 0x00000004ff1c7e24 */ /* 0x001fe4000f8e00ff */
[----:B------:R-:W-:-:S07]  /*487c0*/  IMAD.U32 R30, RZ, RZ, UR5 ;  /* 0x00000005ff1e7e24 */ /* 0x000fce000f8e00ff */
.L_x_1776:
        /* <DEDUP_REMOVED lines=20> */
.L_x_1775:
        /* <DEDUP_REMOVED lines=8> */
.L_x_1778:
        /* <DEDUP_REMOVED lines=20> */
.L_x_1777:
[----:B------:R-:W0:Y:S01]  /*48ad0*/  LDCU.64 UR4, c[0x0][0x3b8] ;  /* 0x00007700ff0477ac */ /* 0x000e220008000a00 */
[----:B------:R-:W-:Y:S01]  /*48ae0*/  BSSY.RECONVERGENT B1, `(.L_x_1779) ;  /* 0x0000017000017945 */ /* 0x000fe20003800200 */
[----:B------:R-:W-:Y:S01]  /*48af0*/  CS2R R30, SRZ ;  /* 0x00000000001e7805 */ /* 0x000fe2000001ff00 */
[----:B0-----:R-:W-:Y:S02]  /*48b00*/  IMAD.U32 R29, RZ, RZ, UR4 ;  /* 0x00000004ff1d7e24 */ /* 0x001fe4000f8e00ff */
[----:B------:R-:W-:-:S07]  /*48b10*/  IMAD.U32 R28, RZ, RZ, UR5 ;  /* 0x00000005ff1c7e24 */ /* 0x000fce000f8e00ff */
.L_x_1780:
        /* <DEDUP_REMOVED lines=20> */
.L_x_1779:
[----:B------:R-:W-:-:S07]  /*48c60*/  IMAD.MOV.U32 R2, RZ, RZ, R30 ;  /* 0x000000ffff027224 */ /* 0x000fce00078e001e */
.L_x_1740:
[----:B------:R-:W-:-:S13]  /*48c70*/  ISETP.LT.AND P0, PT, R16, R2, PT ;  /* 0x000000021000720c */ /* 0x000fda0003f01270 */
.L_x_1739:
[----:B------:R-:W-:Y:S05]  /*48c80*/  BSYNC.RECONVERGENT B0 ;  /* 0x0000000000007941 */ /* 0x000fea0003800200 */
.L_x_1738:
[----:B------:R-:W4:Y:S01]  /*48c90*/  S2UR UR5, SR_CgaCtaId ;  /* 0x00000000000579c3 */ /* 0x000f220000008800 */
[----:B------:R-:W-:Y:S01]  /*48ca0*/  VIADD R16, R17, 0x1 ;  /* 0x0000000111107836 */ /* 0x000fe20000000000 */
[----:B------:R-:W-:Y:S01]  /*48cb0*/  UMOV UR4, 0x400 ;  /* 0x0000040000047882 */ /* 0x000fe20000000000 */
[----:B------:R-:W-:Y:S01]  /*48cc0*/  @!P0 IMAD.MOV R16, RZ, RZ, R17 ;  /* 0x000000ffff108224 */ /* 0x000fe200078e0211 */
[----:B------:R-:W-:Y:S01]  /*48cd0*/  BSSY.RECONVERGENT B0, `(.L_x_1781) ;  /* 0x0000231000007945 */ /* 0x000fe20003800200 */
[----:B-1----:R-:W-:Y:S02]  /*48ce0*/  VIADD R2, R8, 0x1 ;  /* 0x0000000108027836 */ /* 0x002fe40000000000 */
[----:B------:R-:W-:Y:S01]  /*48cf0*/  @P0 IMAD.MOV R2, RZ, RZ, R8 ;  /* 0x000000ffff020224 */ /* 0x000fe200078e0208 */
[----:B------:R-:W-:Y:S02]  /*48d00*/  ISETP.GE.AND P1, PT, R16, UR8, PT ;  /* 0x0000000810007c0c */ /* 0x000fe4000bf26270 */
[----:B--23--:R-:W-:Y:S01]  /*48d10*/  SEL R8, R24, R27, P0 ;  /* 0x0000001b18087207 */ /* 0x00cfe20000000000 */
        /* <DEDUP_REMOVED lines=23> */
.L_x_1785:
        /* <DEDUP_REMOVED lines=20> */
.L_x_1784:
[----:B------:R-:W0:Y:S01]  /*48fd0*/  LDCU.64 UR4, c[0x0][0x3b8] ;  /* 0x00007700ff0477ac */ /* 0x000e220008000a00 */
[----:B------:R-:W-:Y:S01]  /*48fe0*/  BSSY.RECONVERGENT B1, `(.L_x_1786) ;  /* 0x0000018000017945 */ /* 0x000fe20003800200 */
[----:B------:R-:W-:Y:S02]  /*48ff0*/  IMAD.MOV.U32 R18, RZ, RZ, RZ ;  /* 0x000000ffff127224 */ /* 0x000fe400078e00ff */
[----:B------:R-:W-:Y:S02]  /*49000*/  IMAD.MOV.U32 R31, RZ, RZ, RZ ;  /* 0x000000ffff1f7224 */ /* 0x000fe400078e00ff */
[----:B0-----:R-:W-:Y:S02]  /*49010*/  IMAD.U32 R28, RZ, RZ, UR4 ;  /* 0x00000004ff1c7e24 */ /* 0x001fe4000f8e00ff */
[----:B------:R-:W-:-:S07]  /*49020*/  IMAD.U32 R30, RZ, RZ, UR5 ;  /* 0x00000005ff1e7e24 */ /* 0x000fce000f8e00ff */
.L_x_1787:
        /* <DEDUP_REMOVED lines=20> */
.L_x_1786:
        /* <DEDUP_REMOVED lines=8> */
.L_x_1789:
        /* <DEDUP_REMOVED lines=20> */
.L_x_1788:
[----:B------:R-:W0:Y:S01]  /*49330*/  LDCU.64 UR4, c[0x0][0x3b8] ;  /* 0x00007700ff0477ac */ /* 0x000e220008000a00 */
[----:B------:R-:W-:Y:S01]  /*49340*/  BSSY.RECONVERGENT B1, `(.L_x_1790) ;  /* 0x0000018000017945 */ /* 0x000fe20003800200 */
[----:B------:R-:W-:Y:S02]  /*49350*/  IMAD.MOV.U32 R19, RZ, RZ, RZ ;  /* 0x000000ffff137224 */ /* 0x000fe400078e00ff */
[----:B------:R-:W-:Y:S02]  /*49360*/  IMAD.MOV.U32 R28, RZ, RZ, RZ ;  /* 0x000000ffff1c7224 */ /* 0x000fe400078e00ff */
[----:B0-----:R-:W-:Y:S02]  /*49370*/  IMAD.U32 R34, RZ, RZ, UR4 ;  /* 0x00000004ff227e24 */ /* 0x001fe4000f8e00ff */
[----:B------:R-:W-:-:S07]  /*49380*/  IMAD.U32 R26, RZ, RZ, UR5 ;  /* 0x00000005ff1a7e24 */ /* 0x000fce000f8e00ff */
.L_x_1791:
        /* <DEDUP_REMOVED lines=20> */
.L_x_1790:
        /* <DEDUP_REMOVED lines=8> */
.L_x_1793:
        /* <DEDUP_REMOVED lines=20> */
.L_x_1792:
[----:B------:R-:W0:Y:S01]  /*49690*/  LDCU.64 UR4, c[0x0][0x3b8] ;  /* 0x00007700ff0477ac */ /* 0x000e220008000a00 */
[----:B------:R-:W-:Y:S01]  /*496a0*/  BSSY.RECONVERGENT B1, `(.L_x_1794) ;  /* 0x0000018000017945 */ /* 0x000fe20003800200 */
[----:B------:R-:W-:Y:S02]  /*496b0*/  IMAD.MOV.U32 R17, RZ, RZ, RZ ;  /* 0x000000ffff117224 */ /* 0x000fe400078e00ff */
[----:B------:R-:W-:Y:S02]  /*496c0*/  IMAD.MOV.U32 R28, RZ, RZ, RZ ;  /* 0x000000ffff1c7224 */ /* 0x000fe400078e00ff */
[----:B0-----:R-:W-:Y:S02]  /*496d0*/  IMAD.U32 R34, RZ, RZ, UR4 ;  /* 0x00000004ff227e24 */ /* 0x001fe4000f8e00ff */
[----:B------:R-:W-:-:S07]  /*496e0*/  IMAD.U32 R26, RZ, RZ, UR5 ;  /* 0x00000005ff1a7e24 */ /* 0x000fce000f8e00ff */
.L_x_1795:
        /* <DEDUP_REMOVED lines=20> */
.L_x_1794:
        /* <DEDUP_REMOVED lines=8> */
.L_x_1797:
        /* <DEDUP_REMOVED lines=20> */
.L_x_1796:
[----:B------:R-:W0:Y:S01]  /*499f0*/  LDCU.64 UR4, c[0x0][0x3b8] ;  /* 0x00007700ff0477ac */ /* 0x000e220008000a00 */
[----:B------:R-:W-:Y:S01]  /*49a00*/  BSSY.RECONVERGENT B1, `(.L_x_1798) ;  /* 0x0000018000017945 */ /* 0x000fe20003800200 */
[----:B------:R-:W-:Y:S02]  /*49a10*/  IMAD.MOV.U32 R18, RZ, RZ, RZ ;  /* 0x000000ffff127224 */ /* 0x000fe400078e00ff */
[----:B------:R-:W-:Y:S02]  /*49a20*/  IMAD.MOV.U32 R28, RZ, RZ, RZ ;  /* 0x000000ffff1c7224 */ /* 0x000fe400078e00ff */
[----:B0-----:R-:W-:Y:S02]  /*49a30*/  IMAD.U32 R34, RZ, RZ, UR4 ;  /* 0x00000004ff227e24 */ /* 0x001fe4000f8e00ff */
[----:B------:R-:W-:-:S07]  /*49a40*/  IMAD.U32 R26, RZ, RZ, UR5 ;  /* 0x00000005ff1a7e24 */ /* 0x000fce000f8e00ff */
.L_x_1799:
        /* <DEDUP_REMOVED lines=20> */
.L_x_1798:
        /* <DEDUP_REMOVED lines=8> */
.L_x_1801:
        /* <DEDUP_REMOVED lines=20> */
.L_x_1800:
[----:B------:R-:W0:Y:S01]  /*49d50*/  LDCU.64 UR4, c[0x0][0x3b8] ;  /* 0x00007700ff0477ac */ /* 0x000e220008000a00 */
[----:B------:R-:W-:Y:S01]  /*49d60*/  BSSY.RECONVERGENT B1, `(.L_x_1802) ;  /* 0x0000018000017945 */ /* 0x000fe20003800200 */
[----:B------:R-:W-:Y:S02]  /*49d70*/  IMAD.MOV.U32 R19, RZ, RZ, RZ ;  /* 0x000000ffff137224 */ /* 0x000fe400078e00ff */
[----:B------:R-:W-:Y:S02]  /*49d80*/  IMAD.MOV.U32 R28, RZ, RZ, RZ ;  /* 0x000000ffff1c7224 */ /* 0x000fe400078e00ff */
[----:B0-----:R-:W-:Y:S02]  /*49d90*/  IMAD.U32 R34, RZ, RZ, UR4 ;  /* 0x00000004ff227e24 */ /* 0x001fe4000f8e00ff */
[----:B------:R-:W-:-:S07]  /*49da0*/  IMAD.U32 R26, RZ, RZ, UR5 ;  /* 0x00000005ff1a7e24 */ /* 0x000fce000f8e00ff */
.L_x_1803:
        /* <DEDUP_REMOVED lines=20> */
.L_x_1802:
        /* <DEDUP_REMOVED lines=8> */
.L_x_1805:
        /* <DEDUP_REMOVED lines=20> */
.L_x_1804:
[----:B------:R-:W0:Y:S01]  /*4a0b0*/  LDCU.64 UR4, c[0x0][0x3b8] ;  /* 0x00007700ff0477ac */ /* 0x000e220008000a00 */
[----:B------:R-:W-:Y:S01]  /*4a0c0*/  BSSY.RECONVERGENT B1, `(.L_x_1806) ;  /* 0x0000018000017945 */ /* 0x000fe20003800200 */
[----:B------:R-:W-:Y:S02]  /*4a0d0*/  IMAD.MOV.U32 R17, RZ, RZ, RZ ;  /* 0x000000ffff117224 */ /* 0x000fe400078e00ff */
[----:B------:R-:W-:Y:S02]  /*4a0e0*/  IMAD.MOV.U32 R28, RZ, RZ, RZ ;  /* 0x000000ffff1c7224 */ /* 0x000fe400078e00ff */
[----:B0-----:R-:W-:Y:S02]  /*4a0f0*/  IMAD.U32 R34, RZ, RZ, UR4 ;  /* 0x00000004ff227e24 */ /* 0x001fe4000f8e00ff */
[----:B------:R-:W-:-:S07]  /*4a100*/  IMAD.U32 R26, RZ, RZ, UR5 ;  /* 0x00000005ff1a7e24 */ /* 0x000fce000f8e00ff */
.L_x_1807:
        /* <DEDUP_REMOVED lines=20> */
.L_x_1806:
        /* <DEDUP_REMOVED lines=8> */
.L_x_1809:
        /* <DEDUP_REMOVED lines=20> */
.L_x_1808:
[----:B------:R-:W0:Y:S01]  /*4a410*/  LDCU.64 UR4, c[0x0][0x3b8] ;  /* 0x00007700ff0477ac */ /* 0x000e220008000a00 */
[----:B------:R-:W-:Y:S01]  /*4a420*/  BSSY.RECONVERGENT B1, `(.L_x_1810) ;  /* 0x0000018000017945 */ /* 0x000fe20003800200 */
[----:B------:R-:W-:Y:S02]  /*4a430*/  IMAD.MOV.U32 R18, RZ, RZ, RZ ;  /* 0x000000ffff127224 */ /* 0x000fe400078e00ff */
[----:B------:R-:W-:Y:S02]  /*4a440*/  IMAD.MOV.U32 R28, RZ, RZ, RZ ;  /* 0x000000ffff1c7224 */ /* 0x000fe400078e00ff */
[----:B0-----:R-:W-:Y:S02]  /*4a450*/  IMAD.U32 R34, RZ, RZ, UR4 ;  /* 0x00000004ff227e24 */ /* 0x001fe4000f8e00ff */
[----:B------:R-:W-:-:S07]  /*4a460*/  IMAD.U32 R26, RZ, RZ, UR5 ;  /* 0x00000005ff1a7e24 */ /* 0x000fce000f8e00ff */
.L_x_1811:
        /* <DEDUP_REMOVED lines=20> */
.L_x_1810:
        /* <DEDUP_REMOVED lines=8> */
.L_x_1813:
        /* <DEDUP_REMOVED lines=20> */
.L_x_1812:
[----:B------:R-:W0:Y:S01]  /*4a770*/  LDCU.64 UR4, c[0x0][0x3b8] ;  /* 0x00007700ff0477ac */ /* 0x000e220008000a00 */
[----:B------:R-:W-:Y:S01]  /*4a780*/  BSSY.RECONVERGENT B1, `(.L_x_1814) ;  /* 0x0000018000017945 */ /* 0x000fe20003800200 */
[----:B------:R-:W-:Y:S02]  /*4a790*/  IMAD.MOV.U32 R19, RZ, RZ, RZ ;  /* 0x000000ffff137224 */ /* 0x000fe400078e00ff */
[----:B------:R-:W-:Y:S02]  /*4a7a0*/  IMAD.MOV.U32 R28, RZ, RZ, RZ ;  /* 0x000000ffff1c7224 */ /* 0x000fe400078e00ff */
[----:B0-----:R-:W-:Y:S02]  /*4a7b0*/  IMAD.U32 R34, RZ, RZ, UR4 ;  /* 0x00000004ff227e24 */ /* 0x001fe4000f8e00ff */
[----:B------:R-:W-:-:S07]  /*4a7c0*/  IMAD.U32 R26, RZ, RZ, UR5 ;  /* 0x00000005ff1a7e24 */ /* 0x000fce000f8e00ff */
.L_x_1815:
        /* <DEDUP_REMOVED lines=20> */
.L_x_1814:
        /* <DEDUP_REMOVED lines=8> */
.L_x_1817:
        /* <DEDUP_REMOVED lines=20> */
.L_x_1816:
[----:B------:R-:W0:Y:S01]  /*4aad0*/  LDCU.64 UR4, c[0x0][0x3b8] ;  /* 0x00007700ff0477ac */ /* 0x000e220008000a00 */
[----:B------:R-:W-:Y:S01]  /*4aae0*/  BSSY.RECONVERGENT B1, `(.L_x_1818) ;  /* 0x0000018000017945 */ /* 0x000fe20003800200 */
[----:B------:R-:W-:Y:S02]  /*4aaf0*/  IMAD.MOV.U32 R17, RZ, RZ, RZ ;  /* 0x000000ffff117224 */ /* 0x000fe400078e00ff */
[----:B------:R-:W-:Y:S02]  /*4ab00*/  IMAD.MOV.U32 R28, RZ, RZ, RZ ;  /* 0x000000ffff1c7224 */ /* 0x000fe400078e00ff */
[----:B0-----:R-:W-:Y:S02]  /*4ab10*/  IMAD.U32 R34, RZ, RZ, UR4 ;  /* 0x00000004ff227e24 */ /* 0x001fe4000f8e00ff */
[----:B------:R-:W-:-:S07]  /*4ab20*/  IMAD.U32 R26, RZ, RZ, UR5 ;  /* 0x00000005ff1a7e24 */ /* 0x000fce000f8e00ff */
.L_x_1819:
        /* <DEDUP_REMOVED lines=20> */
.L_x_1818:
        /* <DEDUP_REMOVED lines=8> */
.L_x_1821:
        /* <DEDUP_REMOVED lines=20> */
.L_x_1820:
[----:B------:R-:W0:Y:S01]  /*4ae30*/  LDCU.64 UR4, c[0x0][0x3b8] ;  /* 0x00007700ff0477ac */ /* 0x000e220008000a00 */
[----:B------:R-:W-:Y:S01]  /*4ae40*/  BSSY.RECONVERGENT B1, `(.L_x_1783) ;  /* 0x0000018000017945 */ /* 0x000fe20003800200 */
[----:B------:R-:W-:Y:S02]  /*4ae50*/  IMAD.MOV.U32 R18, RZ, RZ, RZ ;  /* 0x000000ffff127224 */ /* 0x000fe400078e00ff */
[----:B------:R-:W-:Y:S02]  /*4ae60*/  IMAD.MOV.U32 R28, RZ, RZ, RZ ;  /* 0x000000ffff1c7224 */ /* 0x000fe400078e00ff */
[----:B0-----:R-:W-:Y:S02]  /*4ae70*/  IMAD.U32 R34, RZ, RZ, UR4 ;  /* 0x00000004ff227e24 */ /* 0x001fe4000f8e00ff */
[----:B------:R-:W-:-:S07]  /*4ae80*/  IMAD.U32 R26, RZ, RZ, UR5 ;  /* 0x00000005ff1a7e24 */ /* 0x000fce000f8e00ff */
.L_x_1822:
        /* <DEDUP_REMOVED lines=20> */
.L_x_1783:
[----:B------:R-:W-:-:S13]  /*4afd0*/  ISETP.LT.AND P0, PT, R19, R18, PT ;  /* 0x000000121300720c */ /* 0x000fda0003f01270 */
.L_x_1782:
[----:B------:R-:W-:Y:S05]  /*4afe0*/  BSYNC.RECONVERGENT B0 ;  /* 0x0000000000007941 */ /* 0x000fea0003800200 */
.L_x_1781:
        /* <DEDUP_REMOVED lines=8> */
[----:B------:R-:W-:Y:S01]  /*4b070*/  ISETP.GE.AND P1, PT, R6, UR8, PT ;  /* 0x0000000806007c0c */ /* 0x000fe2000bf26270 */
        /* <DEDUP_REMOVED lines=24> */
.L_x_1827:
        /* <DEDUP_REMOVED lines=20> */
.L_x_1826:
[----:B------:R-:W0:Y:S01]  /*4b340*/  LDCU.64 UR4, c[0x0][0x3b8] ;  /* 0x00007700ff0477ac */ /* 0x000e220008000a00 */
[----:B------:R-:W-:Y:S01]  /*4b350*/  BSSY.RECONVERGENT B1, `(.L_x_1828) ;  /* 0x0000018000017945 */ /* 0x000fe20003800200 */
[----:B------:R-:W-:Y:S02]  /*4b360*/  IMAD.MOV.U32 R19, RZ, RZ, RZ ;  /* 0x000000ffff137224 */ /* 0x000fe400078e00ff */
[----:B------:R-:W-:Y:S02]  /*4b370*/  IMAD.MOV.U32 R28, RZ, RZ, RZ ;  /* 0x000000ffff1c7224 */ /* 0x000fe400078e00ff */
[----:B0-----:R-:W-:Y:S02]  /*4b380*/  IMAD.U32 R34, RZ, RZ, UR4 ;  /* 0x00000004ff227e24 */ /* 0x001fe4000f8e00ff */
[----:B------:R-:W-:-:S07]  /*4b390*/  IMAD.U32 R2, RZ, RZ, UR5 ;  /* 0x00000005ff027e24 */ /* 0x000fce000f8e00ff */
.L_x_1829:
        /* <DEDUP_REMOVED lines=20> */
.L_x_1828:
        /* <DEDUP_REMOVED lines=8> */
.L_x_1831:
        /* <DEDUP_REMOVED lines=21> */
.L_x_1830:
[----:B------:R-:W0:Y:S01]  /*4b6b0*/  LDCU.64 UR4, c[0x0][0x3b8] ;  /* 0x00007700ff0477ac */ /* 0x000e220008000a00 */
[----:B------:R-:W-:Y:S01]  /*4b6c0*/  BSSY.RECONVERGENT B1, `(.L_x_1832) ;  /* 0x0000019000017945 */ /* 0x000fe20003800200 */
[----:B------:R-:W-:Y:S02]  /*4b6d0*/  IMAD.MOV.U32 R26, RZ, RZ, RZ ;  /* 0x000000ffff1a7224 */ /* 0x000fe400078e00ff */
[----:B------:R-:W-:Y:S02]  /*4b6e0*/  IMAD.MOV.U32 R29, RZ, RZ, RZ ;  /* 0x000000ffff1d7224 */ /* 0x000fe400078e00ff */
[----:B0-----:R-:W-:Y:S02]  /*4b6f0*/  IMAD.U32 R33, RZ, RZ, UR4 ;  /* 0x00000004ff217e24 */ /* 0x001fe4000f8e00ff */
[----:B------:R-:W-:-:S07]  /*4b700*/  IMAD.U32 R28, RZ, RZ, UR5 ;  /* 0x00000005ff1c7e24 */ /* 0x000fce000f8e00ff */
.L_x_1833:
        /* <DEDUP_REMOVED lines=21> */
.L_x_1832:
        /* <DEDUP_REMOVED lines=8> */
.L_x_1835:
        /* <DEDUP_REMOVED lines=21> */
.L_x_1834:
[----:B------:R-:W0:Y:S01]  /*4ba30*/  LDCU.64 UR4, c[0x0][0x3b8] ;  /* 0x00007700ff0477ac */ /* 0x000e220008000a00 */
[----:B------:R-:W-:Y:S01]  /*4ba40*/  BSSY.RECONVERGENT B1, `(.L_x_1836) ;  /* 0x0000019000017945 */ /* 0x000fe20003800200 */
[----:B------:R-:W-:Y:S02]  /*4ba50*/  IMAD.MOV.U32 R2, RZ, RZ, RZ ;  /* 0x000000ffff027224 */ /* 0x000fe400078e00ff */
[----:B------:R-:W-:Y:S02]  /*4ba60*/  IMAD.MOV.U32 R29, RZ, RZ, RZ ;  /* 0x000000ffff1d7224 */ /* 0x000fe400078e00ff */
[----:B0-----:R-:W-:Y:S02]  /*4ba70*/  IMAD.U32 R33, RZ, RZ, UR4 ;  /* 0x00000004ff217e24 */ /* 0x001fe4000f8e00ff */
[----:B------:R-:W-:-:S07]  /*4ba80*/  IMAD.U32 R28, RZ, RZ, UR5 ;  /* 0x00000005ff1c7e24 */ /* 0x000fce000f8e00ff */
.L_x_1837:
        /* <DEDUP_REMOVED lines=21> */
.L_x_1836:
        /* <DEDUP_REMOVED lines=8> */
.L_x_1839:
        /* <DEDUP_REMOVED lines=21> */
.L_x_1838:
[----:B------:R-:W0:Y:S01]  /*4bdb0*/  LDCU.64 UR4, c[0x0][0x3b8] ;  /* 0x00007700ff0477ac */ /* 0x000e220008000a00 */
[----:B------:R-:W-:Y:S01]  /*4bdc0*/  BSSY.RECONVERGENT B1, `(.L_x_1840) ;  /* 0x0000019000017945 */ /* 0x000fe20003800200 */
[----:B------:R-:W-:Y:S02]  /*4bdd0*/  IMAD.MOV.U32 R19, RZ, RZ, RZ ;  /* 0x000000ffff137224 */ /* 0x000fe400078e00ff */
[----:B------:R-:W-:Y:S02]  /*4bde0*/  IMAD.MOV.U32 R29, RZ, RZ, RZ ;  /* 0x000000ffff1d7224 */ /* 0x000fe400078e00ff */
[----:B0-----:R-:W-:Y:S02]  /*4bdf0*/  IMAD.U32 R33, RZ, RZ, UR4 ;  /* 0x00000004ff217e24 */ /* 0x001fe4000f8e00ff */
[----:B------:R-:W-:-:S07]  /*4be00*/  IMAD.U32 R28, RZ, RZ, UR5 ;  /* 0x00000005ff1c7e24 */ /* 0x000fce000f8e00ff */
.L_x_1841:
        /* <DEDUP_REMOVED lines=21> */
.L_x_1840:
        /* <DEDUP_REMOVED lines=8> */
.L_x_1843:
        /* <DEDUP_REMOVED lines=21> */
.L_x_1842:
[----:B------:R-:W0:Y:S01]  /*4c130*/  LDCU.64 UR4, c[0x0][0x3b8] ;  /* 0x00007700ff0477ac */ /* 0x000e220008000a00 */
[----:B------:R-:W-:Y:S01]  /*4c140*/  BSSY.RECONVERGENT B1, `(.L_x_1844) ;  /* 0x0000019000017945 */ /* 0x000fe20003800200 */
[----:B------:R-:W-:Y:S02]  /*4c150*/  IMAD.MOV.U32 R26, RZ, RZ, RZ ;  /* 0x000000ffff1a7224 */ /* 0x000fe400078e00ff */
[----:B------:R-:W-:Y:S02]  /*4c160*/  IMAD.MOV.U32 R29, RZ, RZ, RZ ;  /* 0x000000ffff1d7224 */ /* 0x000fe400078e00ff */
[----:B0-----:R-:W-:Y:S02]  /*4c170*/  IMAD.U32 R33, RZ, RZ, UR4 ;  /* 0x00000004ff217e24 */ /* 0x001fe4000f8e00ff */
[----:B------:R-:W-:-:S07]  /*4c180*/  IMAD.U32 R28, RZ, RZ, UR5 ;  /* 0x00000005ff1c7e24 */ /* 0x000fce000f8e00ff */
.L_x_1845:
        /* <DEDUP_REMOVED lines=21> */
.L_x_1844:
        /* <DEDUP_REMOVED lines=8> */
.L_x_1847:
        /* <DEDUP_REMOVED lines=21> */
.L_x_1846:
[----:B------:R-:W0:Y:S01]  /*4c4b0*/  LDCU.64 UR4, c[0x0][0x3b8] ;  /* 0x00007700ff0477ac */ /* 0x000e220008000a00 */
[----:B------:R-:W-:Y:S01]  /*4c4c0*/  BSSY.RECONVERGENT B1, `(.L_x_1848) ;  /* 0x0000019000017945 */ /* 0x000fe20003800200 */
[----:B------:R-:W-:Y:S02]  /*4c4d0*/  IMAD.MOV.U32 R2, RZ, RZ, RZ ;  /* 0x000000ffff027224 */ /* 0x000fe400078e00ff */
[----:B------:R-:W-:Y:S02]  /*4c4e0*/  IMAD.MOV.U32 R29, RZ, RZ, RZ ;  /* 0x000000ffff1d7224 */ /* 0x000fe400078e00ff */
[----:B0-----:R-:W-:Y:S02]  /*4c4f0*/  IMAD.U32 R33, RZ, RZ, UR4 ;  /* 0x00000004ff217e24 */ /* 0x001fe4000f8e00ff */
[----:B------:R-:W-:-:S07]  /*4c500*/  IMAD.U32 R28, RZ, RZ, UR5 ;  /* 0x00000005ff1c7e24 */ /* 0x000fce000f8e00ff */
.L_x_1849:
        /* <DEDUP_REMOVED lines=21> */
.L_x_1848:
        /* <DEDUP_REMOVED lines=8> */
.L_x_1851:
        /* <DEDUP_REMOVED lines=21> */
.L_x_1850:
[----:B------:R-:W0:Y:S01]  /*4c830*/  LDCU.64 UR4, c[0x0][0x3b8] ;  /* 0x00007700ff0477ac */ /* 0x000e220008000a00 */
[----:B------:R-:W-:Y:S01]  /*4c840*/  BSSY.RECONVERGENT B1, `(.L_x_1852) ;  /* 0x0000019000017945 */ /* 0x000fe20003800200 */
[----:B------:R-:W-:Y:S02]  /*4c850*/  IMAD.MOV.U32 R19, RZ, RZ, RZ ;  /* 0x000000ffff137224 */ /* 0x000fe400078e00ff */
[----:B------:R-:W-:Y:S02]  /*4c860*/  IMAD.MOV.U32 R29, RZ, RZ, RZ ;  /* 0x000000ffff1d7224 */ /* 0x000fe400078e00ff */
[----:B0-----:R-:W-:Y:S02]  /*4c870*/  IMAD.U32 R33, RZ, RZ, UR4 ;  /* 0x00000004ff217e24 */ /* 0x001fe4000f8e00ff */
[----:B------:R-:W-:-:S07]  /*4c880*/  IMAD.U32 R28, RZ, RZ, UR5 ;  /* 0x00000005ff1c7e24 */ /* 0x000fce000f8e00ff */
.L_x_1853:
        /* <DEDUP_REMOVED lines=21> */
.L_x_1852:
        /* <DEDUP_REMOVED lines=8> */
.L_x_1855:
        /* <DEDUP_REMOVED lines=21> */
.L_x_1854:
[----:B------:R-:W0:Y:S01]  /*4cbb0*/  LDCU.64 UR4, c[0x0][0x3b8] ;  /* 0x00007700ff0477ac */ /* 0x000e220008000a00 */
[----:B------:R-:W-:Y:S01]  /*4cbc0*/  BSSY.RECONVERGENT B1, `(.L_x_1856) ;  /* 0x0000019000017945 */ /* 0x000fe20003800200 */
[----:B------:R-:W-:Y:S02]  /*4cbd0*/  IMAD.MOV.U32 R26, RZ, RZ, RZ ;  /* 0x000000ffff1a7224 */ /* 0x000fe400078e00ff */
[----:B------:R-:W-:Y:S02]  /*4cbe0*/  IMAD.MOV.U32 R29, RZ, RZ, RZ ;  /* 0x000000ffff1d7224 */ /* 0x000fe400078e00ff */
[----:B0-----:R-:W-:Y:S02]  /*4cbf0*/  IMAD.U32 R33, RZ, RZ, UR4 ;  /* 0x00000004ff217e24 */ /* 0x001fe4000f8e00ff */
[----:B------:R-:W-:-:S07]  /*4cc00*/  IMAD.U32 R28, RZ, RZ, UR5 ;  /* 0x00000005ff1c7e24 */ /* 0x000fce000f8e00ff */
.L_x_1857:
        /* <DEDUP_REMOVED lines=21> */
.L_x_1856:
        /* <DEDUP_REMOVED lines=8> */
.L_x_1859:
        /* <DEDUP_REMOVED lines=21> */
.L_x_1858:
[----:B------:R-:W0:Y:S01]  /*4cf30*/  LDCU.64 UR4, c[0x0][0x3b8] ;  /* 0x00007700ff0477ac */ /* 0x000e220008000a00 */
[----:B------:R-:W-:Y:S01]  /*4cf40*/  BSSY.RECONVERGENT B1, `(.L_x_1860) ;  /* 0x0000019000017945 */ /* 0x000fe20003800200 */
[----:B------:R-:W-:Y:S02]  /*4cf50*/  IMAD.MOV.U32 R2, RZ, RZ, RZ ;  /* 0x000000ffff027224 */ /* 0x000fe400078e00ff */
[----:B------:R-:W-:Y:S02]  /*4cf60*/  IMAD.MOV.U32 R29, RZ, RZ, RZ ;  /* 0x000000ffff1d7224 */ /* 0x000fe400078e00ff */
[----:B0-----:R-:W-:Y:S02]  /*4cf70*/  IMAD.U32 R33, RZ, RZ, UR4 ;  /* 0x00000004ff217e24 */ /* 0x001fe4000f8e00ff */
[----:B------:R-:W-:-:S07]  /*4cf80*/  IMAD.U32 R28, RZ, RZ, UR5 ;  /* 0x00000005ff1c7e24 */ /* 0x000fce000f8e00ff */
.L_x_1861:
        /* <DEDUP_REMOVED lines=21> */
.L_x_1860:
        /* <DEDUP_REMOVED lines=8> */
.L_x_1863:
        /* <DEDUP_REMOVED lines=21> */
.L_x_1862:
[----:B------:R-:W0:Y:S01]  /*4d2b0*/  LDCU.64 UR4, c[0x0][0x3b8] ;  /* 0x00007700ff0477ac */ /* 0x000e220008000a00 */
[----:B------:R-:W-:Y:S01]  /*4d2c0*/  BSSY.RECONVERGENT B1, `(.L_x_1825) ;  /* 0x0000019000017945 */ /* 0x000fe20003800200 */
[----:B------:R-:W-:Y:S02]  /*4d2d0*/  IMAD.MOV.U32 R19, RZ, RZ, RZ ;  /* 0x000000ffff137224 */ /* 0x000fe400078e00ff */
[----:B------:R-:W-:Y:S02]  /*4d2e0*/  IMAD.MOV.U32 R29, RZ, RZ, RZ ;  /* 0x000000ffff1d7224 */ /* 0x000fe400078e00ff */
[----:B0-----:R-:W-:Y:S02]  /*4d2f0*/  IMAD.U32 R33, RZ, RZ, UR4 ;  /* 0x00000004ff217e24 */ /* 0x001fe4000f8e00ff */
[----:B------:R-:W-:-:S07]  /*4d300*/  IMAD.U32 R28, RZ, RZ, UR5 ;  /* 0x00000005ff1c7e24 */ /* 0x000fce000f8e00ff */
.L_x_1864:
        /* <DEDUP_REMOVED lines=21> */
.L_x_1825:
[----:B------:R-:W-:-:S13]  /*4d460*/  ISETP.LT.AND P0, PT, R26, R19, PT ;  /* 0x000000131a00720c */ /* 0x000fda0003f01270 */
.L_x_1824:
[----:B------:R-:W-:Y:S05]  /*4d470*/  BSYNC.RECONVERGENT B0 ;  /* 0x0000000000007941 */ /* 0x000fea0003800200 */
.L_x_1823:
        /* <DEDUP_REMOVED lines=21> */
[----:B0-----:R-:W-:Y:S01]  /*4d5d0*/  IMAD.MOV.U32 R6, RZ, RZ, RZ ;  /* 0x000000ffff067224 */ /* 0x001fe200078e00ff */
        /* <DEDUP_REMOVED lines=11> */
.L_x_1869:
        /* <DEDUP_REMOVED lines=20> */
.L_x_1868:
[----:B------:R-:W0:Y:S01]  /*4d7d0*/  LDCU.64 UR4, c[0x0][0x3b8] ;  /* 0x00007700ff0477ac */ /* 0x000e220008000a00 */
[----:B------:R-:W-:Y:S01]  /*4d7e0*/  BSSY.RECONVERGENT B1, `(.L_x_1870) ;  /* 0x0000019000017945 */ /* 0x000fe20003800200 */
[----:B------:R-:W-:Y:S02]  /*4d7f0*/  IMAD.MOV.U32 R4, RZ, RZ, RZ ;  /* 0x000000ffff047224 */ /* 0x000fe400078e00ff */
[----:B------:R-:W-:Y:S02]  /*4d800*/  IMAD.MOV.U32 R29, RZ, RZ, RZ ;  /* 0x000000ffff1d7224 */ /* 0x000fe400078e00ff */
[----:B0-----:R-:W-:Y:S02]  /*4d810*/  IMAD.U32 R33, RZ, RZ, UR4 ;  /* 0x00000004ff217e24 */ /* 0x001fe4000f8e00ff */
[----:B------:R-:W-:-:S07]  /*4d820*/  IMAD.U32 R28, RZ, RZ, UR5 ;  /* 0x00000005ff1c7e24 */ /* 0x000fce000f8e00ff */
.L_x_1871:
        /* <DEDUP_REMOVED lines=21> */
.L_x_1870:
[----:B------:R-:W0:Y:S01]  /*4d980*/  LDC.64 R18, c[0x0][0x3b0] ;  /* 0x0000ec00ff127b82 */ /* 0x000e220000000a00 */
[----:B------:R-:W1:Y:S01]  /*4d990*/  LDCU.64 UR4, c[0x0][0x3b8] ;  /* 0x00007700ff0477ac */ /* 0x000e620008000a00 */
[----:B0-----:R-:W5:Y:S01]  /*4d9a0*/  LDG.E.64 R18, desc[UR6][R18.64+0x8] ;  /* 0x0000080612127981 */ /* 0x001f62000c1e1b00 */
[----:B------:R-:W-:Y:S01]  /*4d9b0*/  BSSY.RECONVERGENT B1, `(.L_x_1872) ;  /* 0x0000017000017945 */ /* 0x000fe20003800200 */
[----:B-1----:R-:W-:Y:S01]  /*4d9c0*/  IMAD.U32 R35, RZ, RZ, UR4 ;  /* 0x00000004ff237e24 */ /* 0x002fe2000f8e00ff */
[----:B------:R-:W-:Y:S01]  /*4d9d0*/  CS2R R28, SRZ ;  /* 0x00000000001c7805 */ /* 0x000fe2000001ff00 */
[----:B------:R-:W-:-:S07]  /*4d9e0*/  IMAD.U32 R30, RZ, RZ, UR5 ;  /* 0x00000005ff1e7e24 */ /* 0x000fce000f8e00ff */
.L_x_1873:
        /* <DEDUP_REMOVED lines=20> */
.L_x_1872:
[----:B------:R-:W0:Y:S01]  /*4db30*/  LDCU.64 UR4, c[0x0][0x3b8] ;  /* 0x00007700ff0477ac */ /* 0x000e220008000a00 */
[----:B------:R-:W-:Y:S01]  /*4db40*/  BSSY.RECONVERGENT B1, `(.L_x_1874) ;  /* 0x0000018000017945 */ /* 0x000fe20003800200 */
[----:B------:R-:W-:Y:S02]  /*4db50*/  IMAD.MOV.U32 R6, RZ, RZ, RZ ;  /* 0x000000ffff067224 */ /* 0x000fe400078e00ff */
[----:B------:R-:W-:Y:S02]  /*4db60*/  IMAD.MOV.U32 R29, RZ, RZ, RZ ;  /* 0x000000ffff1d7224 */ /* 0x000fe400078e00ff */
[----:B0-----:R-:W-:Y:S02]  /*4db70*/  IMAD.U32 R35, RZ, RZ, UR4 ;  /* 0x00000004ff237e24 */ /* 0x001fe4000f8e00ff */
[----:B------:R-:W-:-:S07]  /*4db80*/  IMAD.U32 R30, RZ, RZ, UR5 ;  /* 0x00000005ff1e7e24 */ /* 0x000fce000f8e00ff */
.L_x_1875:
        /* <DEDUP_REMOVED lines=20> */
.L_x_1874:
        /* <DEDUP_REMOVED lines=8> */
.L_x_1877:
        /* <DEDUP_REMOVED lines=20> */
.L_x_1876:
[----:B------:R-:W0:Y:S01]  /*4de90*/  LDCU.64 UR4, c[0x0][0x3b8] ;  /* 0x00007700ff0477ac */ /* 0x000e220008000a00 */
[----:B------:R-:W-:Y:S01]  /*4dea0*/  BSSY.RECONVERGENT B1, `(.L_x_1878) ;  /* 0x0000017000017945 */ /* 0x000fe20003800200 */
[----:B------:R-:W-:Y:S01]  /*4deb0*/  CS2R R28, SRZ ;  /* 0x00000000001c7805 */ /* 0x000fe2000001ff00 */
[----:B0-----:R-:W-:Y:S02]  /*4dec0*/  IMAD.U32 R35, RZ, RZ, UR4 ;  /* 0x00000004ff237e24 */ /* 0x001fe4000f8e00ff */
[----:B------:R-:W-:-:S07]  /*4ded0*/  IMAD.U32 R30, RZ, RZ, UR5 ;  /* 0x00000005ff1e7e24 */ /* 0x000fce000f8e00ff */
.L_x_1879:
        /* <DEDUP_REMOVED lines=20> */
.L_x_1878:
        /* <DEDUP_REMOVED lines=8> */
.L_x_1881:
        /* <DEDUP_REMOVED lines=20> */
.L_x_1880:
[----:B------:R-:W0:Y:S01]  /*4e1e0*/  LDCU.64 UR4, c[0x0][0x3b8] ;  /* 0x00007700ff0477ac */ /* 0x000e220008000a00 */
[----:B------:R-:W-:Y:S01]  /*4e1f0*/  BSSY.RECONVERGENT B1, `(.L_x_1882) ;  /* 0x0000018000017945 */ /* 0x000fe20003800200 */
[----:B------:R-:W-:Y:S02]  /*4e200*/  IMAD.MOV.U32 R4, RZ, RZ, RZ ;  /* 0x000000ffff047224 */ /* 0x000fe400078e00ff */
[----:B------:R-:W-:Y:S02]  /*4e210*/  IMAD.MOV.U32 R29, RZ, RZ, RZ ;  /* 0x000000ffff1d7224 */ /* 0x000fe400078e00ff */
[----:B0-----:R-:W-:Y:S02]  /*4e220*/  IMAD.U32 R35, RZ, RZ, UR4 ;  /* 0x00000004ff237e24 */ /* 0x001fe4000f8e00ff */
[----:B------:R-:W-:-:S07]  /*4e230*/  IMAD.U32 R30, RZ, RZ, UR5 ;  /* 0x00000005ff1e7e24 */ /* 0x000fce000f8e00ff */
.L_x_1883:
        /* <DEDUP_REMOVED lines=20> */
.L_x_1882:
[----:B------:R-:W0:Y:S01]  /*4e380*/  LDC.64 R18, c[0x0][0x3b0] ;  /* 0x0000ec00ff127b82 */ /* 0x000e220000000a00 */
[----:B------:R-:W1:Y:S01]  /*4e390*/  LDCU.64 UR4, c[0x0][0x3b8] ;  /* 0x00007700ff0477ac */ /* 0x000e620008000a00 */
[----:B0-----:R-:W5:Y:S01]  /*4e3a0*/  LDG.E.64 R18, desc[UR6][R18.64+0x20] ;  /* 0x0000200612127981 */ /* 0x001f62000c1e1b00 */
[----:B------:R-:W-:Y:S01]  /*4e3b0*/  BSSY.RECONVERGENT B1, `(.L_x_1884) ;  /* 0x0000017000017945 */ /* 0x000fe20003800200 */
[----:B-1----:R-:W-:Y:S01]  /*4e3c0*/  IMAD.U32 R35, RZ, RZ, UR4 ;  /* 0x00000004ff237e24 */ /* 0x002fe2000f8e00ff */
[----:B------:R-:W-:Y:S01]  /*4e3d0*/  CS2R R28, SRZ ;  /* 0x00000000001c7805 */ /* 0x000fe2000001ff00 */
[----:B------:R-:W-:-:S07]  /*4e3e0*/  IMAD.U32 R30, RZ, RZ, UR5 ;  /* 0x00000005ff1e7e24 */ /* 0x000fce000f8e00ff */
.L_x_1885:
        /* <DEDUP_REMOVED lines=20> */
.L_x_1884:
[----:B------:R-:W0:Y:S01]  /*4e530*/  LDCU.64 UR4, c[0x0][0x3b8] ;  /* 0x00007700ff0477ac */ /* 0x000e220008000a00 */
[----:B------:R-:W-:Y:S01]  /*4e540*/  BSSY.RECONVERGENT B1, `(.L_x_1886) ;  /* 0x0000018000017945 */ /* 0x000fe20003800200 */
[----:B------:R-:W-:Y:S02]  /*4e550*/  IMAD.MOV.U32 R6, RZ, RZ, RZ ;  /* 0x000000ffff067224 */ /* 0x000fe400078e00ff */
[----:B------:R-:W-:Y:S02]  /*4e560*/  IMAD.MOV.U32 R29, RZ, RZ, RZ ;  /* 0x000000ffff1d7224 */ /* 0x000fe400078e00ff */
[----:B0-----:R-:W-:Y:S02]  /*4e570*/  IMAD.U32 R35, RZ, RZ, UR4 ;  /* 0x00000004ff237e24 */ /* 0x001fe4000f8e00ff */
[----:B------:R-:W-:-:S07]  /*4e580*/  IMAD.U32 R30, RZ, RZ, UR5 ;  /* 0x00000005ff1e7e24 */ /* 0x000fce000f8e00ff */
.L_x_1887:
        /* <DEDUP_REMOVED lines=20> */
.L_x_1886:
        /* <DEDUP_REMOVED lines=8> */
.L_x_1889:
        /* <DEDUP_REMOVED lines=20> */
.L_x_1888:
[----:B------:R-:W0:Y:S01]  /*4e890*/  LDCU.64 UR4, c[0x0][0x3b8] ;  /* 0x00007700ff0477ac */ /* 0x000e220008000a00 */
[----:B------:R-:W-:Y:S01]  /*4e8a0*/  BSSY.RECONVERGENT B1, `(.L_x_1890) ;  /* 0x0000017000017945 */ /* 0x000fe20003800200 */
[----:B------:R-:W-:Y:S01]  /*4e8b0*/  CS2R R28, SRZ ;  /* 0x00000000001c7805 */ /* 0x000fe2000001ff00 */
[----:B0-----:R-:W-:Y:S02]  /*4e8c0*/  IMAD.U32 R35, RZ, RZ, UR4 ;  /* 0x00000004ff237e24 */ /* 0x001fe4000f8e00ff */
[----:B------:R-:W-:-:S07]  /*4e8d0*/  IMAD.U32 R30, RZ, RZ, UR5 ;  /* 0x00000005ff1e7e24 */ /* 0x000fce000f8e00ff */
.L_x_1891:
        /* <DEDUP_REMOVED lines=20> */
.L_x_1890:
        /* <DEDUP_REMOVED lines=8> */
.L_x_1893:
        /* <DEDUP_REMOVED lines=20> */
.L_x_1892:
[----:B------:R-:W0:Y:S01]  /*4ebe0*/  LDCU.64 UR4, c[0x0][0x3b8] ;  /* 0x00007700ff0477ac */ /* 0x000e220008000a00 */
[----:B------:R-:W-:Y:S01]  /*4ebf0*/  BSSY.RECONVERGENT B1, `(.L_x_1894) ;  /* 0x0000018000017945 */ /* 0x000fe20003800200 */
[----:B------:R-:W-:Y:S02]  /*4ec00*/  IMAD.MOV.U32 R4, RZ, RZ, RZ ;  /* 0x000000ffff047224 */ /* 0x000fe400078e00ff */
[----:B------:R-:W-:Y:S02]  /*4ec10*/  IMAD.MOV.U32 R29, RZ, RZ, RZ ;  /* 0x000000ffff1d7224 */ /* 0x000fe400078e00ff */
[----:B0-----:R-:W-:Y:S02]  /*4ec20*/  IMAD.U32 R35, RZ, RZ, UR4 ;  /* 0x00000004ff237e24 */ /* 0x001fe4000f8e00ff */
[----:B------:R-:W-:-:S07]  /*4ec30*/  IMAD.U32 R30, RZ, RZ, UR5 ;  /* 0x00000005ff1e7e24 */ /* 0x000fce000f8e00ff */
.L_x_1895:
        /* <DEDUP_REMOVED lines=20> */
.L_x_1894:
[----:B------:R-:W0:Y:S01]  /*4ed80*/  LDC.64 R18, c[0x0][0x3b0] ;  /* 0x0000ec00ff127b82 */ /* 0x000e220000000a00 */
[----:B------:R-:W1:Y:S01]  /*4ed90*/  LDCU.64 UR4, c[0x0][0x3b8] ;  /* 0x00007700ff0477ac */ /* 0x000e620008000a00 */
[----:B0-----:R-:W5:Y:S01]  /*4eda0*/  LDG.E.64 R18, desc[UR6][R18.64+0x38] ;  /* 0x0000380612127981 */ /* 0x001f62000c1e1b00 */
[----:B------:R-:W-:Y:S01]  /*4edb0*/  BSSY.RECONVERGENT B1, `(.L_x_1896) ;  /* 0x0000017000017945 */ /* 0x000fe20003800200 */
[----:B-1----:R-:W-:Y:S01]  /*4edc0*/  IMAD.U32 R35, RZ, RZ, UR4 ;  /* 0x00000004ff237e24 */ /* 0x002fe2000f8e00ff */
[----:B------:R-:W-:Y:S01]  /*4edd0*/  CS2R R28, SRZ ;  /* 0x00000000001c7805 */ /* 0x000fe2000001ff00 */
[----:B------:R-:W-:-:S07]  /*4ede0*/  IMAD.U32 R30, RZ, RZ, UR5 ;  /* 0x00000005ff1e7e24 */ /* 0x000fce000f8e00ff */
.L_x_1897:
        /* <DEDUP_REMOVED lines=20> */
.L_x_1896:
[----:B------:R-:W0:Y:S01]  /*4ef30*/  LDCU.64 UR4, c[0x0][0x3b8] ;  /* 0x00007700ff0477ac */ /* 0x000e220008000a00 */
[----:B------:R-:W-:Y:S01]  /*4ef40*/  BSSY.RECONVERGENT B1, `(.L_x_1898) ;  /* 0x0000018000017945 */ /* 0x000fe20003800200 */
[----:B------:R-:W-:Y:S02]  /*4ef50*/  IMAD.MOV.U32 R6, RZ, RZ, RZ ;  /* 0x000000ffff067224 */ /* 0x000fe400078e00ff */
[----:B------:R-:W-:Y:S02]  /*4ef60*/  IMAD.MOV.U32 R29, RZ, RZ, RZ ;  /* 0x000000ffff1d7224 */ /* 0x000fe400078e00ff */
[----:B0-----:R-:W-:Y:S02]  /*4ef70*/  IMAD.U32 R35, RZ, RZ, UR4 ;  /* 0x00000004ff237e24 */ /* 0x001fe4000f8e00ff */
[----:B------:R-:W-:-:S07]  /*4ef80*/  IMAD.U32 R30, RZ, RZ, UR5 ;  /* 0x00000005ff1e7e24 */ /* 0x000fce000f8e00ff */
.L_x_1899:
        /* <DEDUP_REMOVED lines=20> */
.L_x_1898:
        /* <DEDUP_REMOVED lines=8> */
.L_x_1901:
        /* <DEDUP_REMOVED lines=20> */
.L_x_1900:
[----:B------:R-:W0:Y:S01]  /*4f290*/  LDCU.64 UR4, c[0x0][0x3b8] ;  /* 0x00007700ff0477ac */ /* 0x000e220008000a00 */
[----:B------:R-:W-:Y:S01]  /*4f2a0*/  BSSY.RECONVERGENT B1, `(.L_x_1902) ;  /* 0x0000017000017945 */ /* 0x000fe20003800200 */
[----:B------:R-:W-:Y:S01]  /*4f2b0*/  CS2R R28, SRZ ;  /* 0x00000000001c7805 */ /* 0x000fe2000001ff00 */
[----:B0-----:R-:W-:Y:S02]  /*4f2c0*/  IMAD.U32 R35, RZ, RZ, UR4 ;  /* 0x00000004ff237e24 */ /* 0x001fe4000f8e00ff */
[----:B------:R-:W-:-:S07]  /*4f2d0*/  IMAD.U32 R30, RZ, RZ, UR5 ;  /* 0x00000005ff1e7e24 */ /* 0x000fce000f8e00ff */
.L_x_1903:
        /* <DEDUP_REMOVED lines=20> */
.L_x_1902:
        /* <DEDUP_REMOVED lines=8> */
.L_x_1905:
        /* <DEDUP_REMOVED lines=20> */
.L_x_1904:
[----:B------:R-:W0:Y:S01]  /*4f5e0*/  LDCU.64 UR4, c[0x0][0x3b8] ;  /* 0x00007700ff0477ac */ /* 0x000e220008000a00 */
[----:B------:R-:W-:Y:S01]  /*4f5f0*/  BSSY.RECONVERGENT B1, `(.L_x_1867) ;  /* 0x0000018000017945 */ /* 0x000fe20003800200 */
[----:B------:R-:W-:Y:S02]  /*4f600*/  IMAD.MOV.U32 R29, RZ, RZ, RZ ;  /* 0x000000ffff1d7224 */ /* 0x000fe400078e00ff */
[----:B------:R-:W-:Y:S02]  /*4f610*/  IMAD.MOV.U32 R4, RZ, RZ, RZ ;  /* 0x000000ffff047224 */ /* 0x000fe400078e00ff */
[----:B0-----:R-:W-:Y:S02]  /*4f620*/  IMAD.U32 R35, RZ, RZ, UR4 ;  /* 0x00000004ff237e24 */ /* 0x001fe4000f8e00ff */
[----:B------:R-:W-:-:S07]  /*4f630*/  IMAD.U32 R30, RZ, RZ, UR5 ;  /* 0x00000005ff1e7e24 */ /* 0x000fce000f8e00ff */
.L_x_1906:
        /* <DEDUP_REMOVED lines=20> */
.L_x_1867:
[----:B------:R-:W-:-:S13]  /*4f780*/  ISETP.LT.AND P0, PT, R6, R29, PT ;  /* 0x0000001d0600720c */ /* 0x000fda0003f01270 */
.L_x_1866:
[----:B------:R-:W-:Y:S05]  /*4f790*/  BSYNC.RECONVERGENT B0 ;  /* 0x0000000000007941 */ /* 0x000fea0003800200 */
.L_x_1865:
        /* <DEDUP_REMOVED lines=32> */
.L_x_1911:
        /* <DEDUP_REMOVED lines=21> */
.L_x_1910:
[----:B------:R-:W0:Y:S01]  /*4faf0*/  LDCU.64 UR4, c[0x0][0x3b8] ;  /* 0x00007700ff0477ac */ /* 0x000e220008000a00 */
[----:B------:R-:W-:Y:S01]  /*4fb00*/  BSSY.RECONVERGENT B1, `(.L_x_1912) ;  /* 0x0000018000017945 */ /* 0x000fe20003800200 */
[----:B------:R-:W-:Y:S02]  /*4fb10*/  IMAD.MOV.U32 R26, RZ, RZ, RZ ;  /* 0x000000ffff1a7224 */ /* 0x000fe400078e00ff */
[----:B------:R-:W-:Y:S02]  /*4fb20*/  IMAD.MOV.U32 R29, RZ, RZ, RZ ;  /* 0x000000ffff1d7224 */ /* 0x000fe400078e00ff */
[----:B0-----:R-:W-:Y:S02]  /*4fb30*/  IMAD.U32 R35, RZ, RZ, UR4 ;  /* 0x00000004ff237e24 */ /* 0x001fe4000f8e00ff */
[----:B------:R-:W-:-:S07]  /*4fb40*/  IMAD.U32 R30, RZ, RZ, UR5 ;  /* 0x00000005ff1e7e24 */ /* 0x000fce000f8e00ff */
.L_x_1913:
        /* <DEDUP_REMOVED lines=20> */
.L_x_1912:
        /* <DEDUP_REMOVED lines=8> */
.L_x_1915:
        /* <DEDUP_REMOVED lines=20> */
.L_x_1914:
[----:B------:R-:W0:Y:S01]  /*4fe50*/  LDCU.64 UR4, c[0x0][0x3b8] ;  /* 0x00007700ff0477ac */ /* 0x000e220008000a00 */
[----:B------:R-:W-:Y:S01]  /*4fe60*/  BSSY.RECONVERGENT B1, `(.L_x_1916) ;  /* 0x0000018000017945 */ /* 0x000fe20003800200 */
[----:B------:R-:W-:Y:S02]  /*4fe70*/  IMAD.MOV.U32 R28, RZ, RZ, RZ ;  /* 0x000000ffff1c7224 */ /* 0x000fe400078e00ff */
[----:B------:R-:W-:Y:S02]  /*4fe80*/  IMAD.MOV.U32 R30, RZ, RZ, RZ ;  /* 0x000000ffff1e7224 */ /* 0x000fe400078e00ff */
[----:B0-----:R-:W-:Y:S02]  /*4fe90*/  IMAD.U32 R33, RZ, RZ, UR4 ;  /* 0x00000004ff217e24 */ /* 0x001fe4000f8e00ff */
[----:B------:R-:W-:-:S07]  /*4fea0*/  IMAD.U32 R32, RZ, RZ, UR5 ;  /* 0x00000005ff207e24 */ /* 0x000fce000f8e00ff */
.L_x_1917:
        /* <DEDUP_REMOVED lines=20> */
.L_x_1916:
        /* <DEDUP_REMOVED lines=8> */
.L_x_1919:
        /* <DEDUP_REMOVED lines=20> */
.L_x_1918:
[----:B------:R-:W0:Y:S01]  /*501b0*/  LDCU.64 UR4, c[0x0][0x3b8] ;  /* 0x00007700ff0477ac */ /* 0x000e220008000a00 */
[----:B------:R-:W-:Y:S01]  /*501c0*/  BSSY.RECONVERGENT B1, `(.L_x_1920) ;  /* 0x0000018000017945 */ /* 0x000fe20003800200 */
[----:B------:R-:W-:Y:S02]  /*501d0*/  IMAD.MOV.U32 R29, RZ, RZ, RZ ;  /* 0x000000ffff1d7224 */ /* 0x000fe400078e00ff */
[----:B------:R-:W-:Y:S02]  /*501e0*/  IMAD.MOV.U32 R30, RZ, RZ, RZ ;  /* 0x000000ffff1e7224 */ /* 0x000fe400078e00ff */
[----:B0-----:R-:W-:Y:S02]  /*501f0*/  IMAD.U32 R33, RZ, RZ, UR4 ;  /* 0x00000004ff217e24 */ /* 0x001fe4000f8e00ff */
[----:B------:R-:W-:-:S07]  /*50200*/  IMAD.U32 R32, RZ, RZ, UR5 ;  /* 0x00000005ff207e24 */ /* 0x000fce000f8e00ff */
.L_x_1921:
        /* <DEDUP_REMOVED lines=20> */
.L_x_1920:
        /* <DEDUP_REMOVED lines=8> */
.L_x_1923:
        /* <DEDUP_REMOVED lines=20> */
.L_x_1922:
[----:B------:R-:W0:Y:S01]  /*50510*/  LDCU.64 UR4, c[0x0][0x3b8] ;  /* 0x00007700ff0477ac */ /* 0x000e220008000a00 */
[----:B------:R-:W-:Y:S01]  /*50520*/  BSSY.RECONVERGENT B1, `(.L_x_1924) ;  /* 0x0000018000017945 */ /* 0x000fe20003800200 */
[----:B------:R-:W-:Y:S02]  /*50530*/  IMAD.MOV.U32 R26, RZ, RZ, RZ ;  /* 0x000000ffff1a7224 */ /* 0x000fe400078e00ff */
[----:B------:R-:W-:Y:S02]  /*50540*/  IMAD.MOV.U32 R30, RZ, RZ, RZ ;  /* 0x000000ffff1e7224 */ /* 0x000fe400078e00ff */
[----:B0-----:R-:W-:Y:S02]  /*50550*/  IMAD.U32 R33, RZ, RZ, UR4 ;  /* 0x00000004ff217e24 */ /* 0x001fe4000f8e00ff */
[----:B------:R-:W-:-:S07]  /*50560*/  IMAD.U32 R32, RZ, RZ, UR5 ;  /* 0x00000005ff207e24 */ /* 0x000fce000f8e00ff */
.L_x_1925:
        /* <DEDUP_REMOVED lines=20> */
.L_x_1924:
        /* <DEDUP_REMOVED lines=8> */
.L_x_1927:
        /* <DEDUP_REMOVED lines=20> */
.L_x_1926:
[----:B------:R-:W0:Y:S01]  /*50870*/  LDCU.64 UR4, c[0x0][0x3b8] ;  /* 0x00007700ff0477ac */ /* 0x000e220008000a00 */
[----:B------:R-:W-:Y:S01]  /*50880*/  BSSY.RECONVERGENT B1, `(.L_x_1928) ;  /* 0x0000018000017945 */ /* 0x000fe20003800200 */
[----:B------:R-:W-:Y:S02]  /*50890*/  IMAD.MOV.U32 R28, RZ, RZ, RZ ;  /* 0x000000ffff1c7224 */ /* 0x000fe400078e00ff */
[----:B------:R-:W-:Y:S02]  /*508a0*/  IMAD.MOV.U32 R30, RZ, RZ, RZ ;  /* 0x000000ffff1e7224 */ /* 0x000fe400078e00ff */
[----:B0-----:R-:W-:Y:S02]  /*508b0*/  IMAD.U32 R33, RZ, RZ, UR4 ;  /* 0x00000004ff217e24 */ /* 0x001fe4000f8e00ff */
[----:B------:R-:W-:-:S07]  /*508c0*/  IMAD.U32 R32, RZ, RZ, UR5 ;  /* 0x00000005ff207e24 */ /* 0x000fce000f8e00ff */
.L_x_1929:
        /* <DEDUP_REMOVED lines=20> */
.L_x_1928:
        /* <DEDUP_REMOVED lines=8> */
.L_x_1931:
        /* <DEDUP_REMOVED lines=20> */
.L_x_1930:
[----:B------:R-:W0:Y:S01]  /*50bd0*/  LDCU.64 UR4, c[0x0][0x3b8] ;  /* 0x00007700ff0477ac */ /* 0x000e220008000a00 */
[----:B------:R-:W-:Y:S01]  /*50be0*/  BSSY.RECONVERGENT B1, `(.L_x_1932) ;  /* 0x0000018000017945 */ /* 0x000fe20003800200 */
[----:B------:R-:W-:Y:S02]  /*50bf0*/  IMAD.MOV.U32 R29, RZ, RZ, RZ ;  /* 0x000000ffff1d7224 */ /* 0x000fe400078e00ff */
[----:B------:R-:W-:Y:S02]  /*50c00*/  IMAD.MOV.U32 R30, RZ, RZ, RZ ;  /* 0x000000ffff1e7224 */ /* 0x000fe400078e00ff */
[----:B0-----:R-:W-:Y:S02]  /*50c10*/  IMAD.U32 R33, RZ, RZ, UR4 ;  /* 0x00000004ff217e24 */ /* 0x001fe4000f8e00ff */
[----:B------:R-:W-:-:S07]  /*50c20*/  IMAD.U32 R32, RZ, RZ, UR5 ;  /* 0x00000005ff207e24 */ /* 0x000fce000f8e00ff */
.L_x_1933:
        /* <DEDUP_REMOVED lines=20> */
.L_x_1932:
        /* <DEDUP_REMOVED lines=8> */
.L_x_1935:
        /* <DEDUP_REMOVED lines=20> */
.L_x_1934:
[----:B------:R-:W0:Y:S01]  /*50f30*/  LDCU.64 UR4, c[0x0][0x3b8] ;  /* 0x00007700ff0477ac */ /* 0x000e220008000a00 */
[----:B------:R-:W-:Y:S01]  /*50f40*/  BSSY.RECONVERGENT B1, `(.L_x_1936) ;  /* 0x0000018000017945 */ /* 0x000fe20003800200 */
[----:B------:R-:W-:Y:S02]  /*50f50*/  IMAD.MOV.U32 R26, RZ, RZ, RZ ;  /* 0x000000ffff1a7224 */ /* 0x000fe400078e00ff */
[----:B------:R-:W-:Y:S02]  /*50f60*/  IMAD.MOV.U32 R30, RZ, RZ, RZ ;  /* 0x000000ffff1e7224 */ /* 0x000fe400078e00ff */
[----:B0-----:R-:W-:Y:S02]  /*50f70*/  IMAD.U32 R33, RZ, RZ, UR4 ;  /* 0x00000004ff217e24 */ /* 0x001fe4000f8e00ff */
[----:B------:R-:W-:-:S07]  /*50f80*/  IMAD.U32 R32, RZ, RZ, UR5 ;  /* 0x00000005ff207e24 */ /* 0x000fce000f8e00ff */
.L_x_1937:
        /* <DEDUP_REMOVED lines=20> */
.L_x_1936:
        /* <DEDUP_REMOVED lines=8> */
.L_x_1939:
        /* <DEDUP_REMOVED lines=20> */
.L_x_1938:
[----:B------:R-:W0:Y:S01]  /*51290*/  LDCU.64 UR4, c[0x0][0x3b8] ;  /* 0x00007700ff0477ac */ /* 0x000e220008000a00 */
[----:B------:R-:W-:Y:S01]  /*512a0*/  BSSY.RECONVERGENT B1, `(.L_x_1940) ;  /* 0x0000018000017945 */ /* 0x000fe20003800200 */
[----:B------:R-:W-:Y:S02]  /*512b0*/  IMAD.MOV.U32 R28, RZ, RZ, RZ ;  /* 0x000000ffff1c7224 */ /* 0x000fe400078e00ff */
[----:B------:R-:W-:Y:S02]  /*512c0*/  IMAD.MOV.U32 R30, RZ, RZ, RZ ;  /* 0x000000ffff1e7224 */ /* 0x000fe400078e00ff */
[----:B0-----:R-:W-:Y:S02]  /*512d0*/  IMAD.U32 R33, RZ, RZ, UR4 ;  /* 0x00000004ff217e24 */ /* 0x001fe4000f8e00ff */
[----:B------:R-:W-:-:S07]  /*512e0*/  IMAD.U32 R32, RZ, RZ, UR5 ;  /* 0x00000005ff207e24 */ /* 0x000fce000f8e00ff */
.L_x_1941:
        /* <DEDUP_REMOVED lines=20> */
.L_x_1940:
        /* <DEDUP_REMOVED lines=8> */
.L_x_1943:
        /* <DEDUP_REMOVED lines=20> */
.L_x_1942:
[----:B------:R-:W0:Y:S01]  /*515f0*/  LDCU.64 UR4, c[0x0][0x3b8] ;  /* 0x00007700ff0477ac */ /* 0x000e220008000a00 */
[----:B------:R-:W-:Y:S01]  /*51600*/  BSSY.RECONVERGENT B1, `(.L_x_1944) ;  /* 0x0000018000017945 */ /* 0x000fe20003800200 */
[----:B------:R-:W-:Y:S02]  /*51610*/  IMAD.MOV.U32 R29, RZ, RZ, RZ ;  /* 0x000000ffff1d7224 */ /* 0x000fe400078e00ff */
[----:B------:R-:W-:Y:S02]  /*51620*/  IMAD.MOV.U32 R30, RZ, RZ, RZ ;  /* 0x000000ffff1e7224 */ /* 0x000fe400078e00ff */
[----:B0-----:R-:W-:Y:S02]  /*51630*/  IMAD.U32 R33, RZ, RZ, UR4 ;  /* 0x00000004ff217e24 */ /* 0x001fe4000f8e00ff */
[----:B------:R-:W-:-:S07]  /*51640*/  IMAD.U32 R32, RZ, RZ, UR5 ;  /* 0x00000005ff207e24 */ /* 0x000fce000f8e00ff */
.L_x_1945:
        /* <DEDUP_REMOVED lines=20> */
.L_x_1944:
        /* <DEDUP_REMOVED lines=8> */
.L_x_1947:
        /* <DEDUP_REMOVED lines=20> */
.L_x_1946:
[----:B------:R-:W0:Y:S01]  /*51950*/  LDCU.64 UR4, c[0x0][0x3b8] ;  /* 0x00007700ff0477ac */ /* 0x000e220008000a00 */
[----:B------:R-:W-:Y:S01]  /*51960*/  BSSY.RECONVERGENT B1, `(.L_x_1909) ;  /* 0x0000018000017945 */ /* 0x000fe20003800200 */
[----:B------:R-:W-:Y:S02]  /*51970*/  IMAD.MOV.U32 R30, RZ, RZ, RZ ;  /* 0x000000ffff1e7224 */ /* 0x000fe400078e00ff */
[----:B------:R-:W-:Y:S02]  /*51980*/  IMAD.MOV.U32 R26, RZ, RZ, RZ ;  /* 0x000000ffff1a7224 */ /* 0x000fe400078e00ff */
[----:B0-----:R-:W-:Y:S02]  /*51990*/  IMAD.U32 R33, RZ, RZ, UR4 ;  /* 0x00000004ff217e24 */ /* 0x001fe4000f8e00ff */
[----:B------:R-:W-:-:S07]  /*519a0*/  IMAD.U32 R32, RZ, RZ, UR5 ;  /* 0x00000005ff207e24 */ /* 0x000fce000f8e00ff */
.L_x_1948:
        /* <DEDUP_REMOVED lines=20> */
.L_x_1909:
[----:B------:R-:W-:-:S13]  /*51af0*/  ISETP.LT.AND P0, PT, R28, R30, PT ;  /* 0x0000001e1c00720c */ /* 0x000fda0003f01270 */
.L_x_1908:
[----:B------:R-:W-:Y:S05]  /*51b00*/  BSYNC.RECONVERGENT B0 ;  /* 0x0000000000007941 */ /* 0x000fea0003800200 */
.L_x_1907:
[----:B------:R-:W3:Y:S01]  /*51b10*/  S2UR UR5, SR_CgaCtaId ;  /* 0x00000000000579c3 */ /* 0x000ee20000008800 */
[----:B------:R-:W-:Y:S01]  /*51b20*/  UMOV UR4, 0x400 ;  /* 0x0000040000047882 */ /* 0x000fe20000000000 */
[----:B0-----:R-:W-:Y:S01]  /*51b30*/  VIADD R16, R6, 0x1 ;  /* 0x0000000106107836 */ /* 0x001fe20000000000 */
[----:B------:R-:W-:Y:S01]  /*51b40*/  BSSY.RECONVERGENT B0, `(.L_x_1949) ;  /* 0x0000242000007945 */ /* 0x000fe20003800200 */
[----:B------:R-:W-:Y:S02]  /*51b50*/  @P0 IMAD.MOV R16, RZ, RZ, R6 ;  /* 0x000000ffff100224 */ /* 0x000fe400078e0206 */
[----:B------:R-:W-:Y:S02]  /*51b60*/  VIADD R18, R4, 0x1 ;  /* 0x0000000104127836 */ /* 0x000fe40000000000 */
[----:B------:R-:W-:Y:S01]  /*51b70*/  @!P0 IMAD.MOV R18, RZ, RZ, R4 ;  /* 0x000000ffff128224 */ /* 0x000fe200078e0204 */
[----:B-12---:R-:W-:Y:S01]  /*51b80*/  SEL R4, R24, R27, P0 ;  /* 0x0000001b18047207 */ /* 0x006fe20000000000 */
[----:B---3--:R-:W-:-:S06]  /*51b90*/  ULEA UR4, UR5, UR4, 0x18 ;  /* 0x0000000405047291 */ /* 0x008fcc000f8ec0ff */
[----:B------:R-:W-:Y:S02]  /*51ba0*/  @!P0 LEA R6, R16, UR4, 0x2 ;  /* 0x0000000410068c11 */ /* 0x000fe4000f8e10ff */
[----:B------:R-:W-:-:S03]  /*51bb0*/  @P0 LEA R17, R18, UR4, 0x2 ;  /* 0x0000000412110c11 */ /* 0x000fc6000f8e10ff */
[----:B------:R-:W0:Y:S04]  /*51bc0*/  @!P0 LDS R27, [R6] ;  /* 0x00000000061b8984 */ /* 0x000e280000000800 */
[----:B------:R1:W2:Y:S01]  /*51bd0*/  @P0 LDS R24, [R17] ;  /* 0x0000000011180984 */ /* 0x0002a20000000800 */
[----:B------:R-:W-:Y:S01]  /*51be0*/  ISETP.GE.AND P0, PT, R18, UR8, PT ;  /* 0x0000000812007c0c */ /* 0x000fe2000bf06270 */
        /* <DEDUP_REMOVED lines=19> */
.L_x_1953:
        /* <DEDUP_REMOVED lines=20> */
.L_x_1952:
[----:B------:R-:W0:Y:S01]  /*51e60*/  LDCU.64 UR4, c[0x0][0x3b8] ;  /* 0x00007700ff0477ac */ /* 0x000e220008000a00 */
[----:B------:R-:W-:Y:S01]  /*51e70*/  BSSY.RECONVERGENT B1, `(.L_x_1954) ;  /* 0x0000018000017945 */ /* 0x000fe20003800200 */
[----:B------:R-:W-:Y:S02]  /*51e80*/  IMAD.MOV.U32 R6, RZ, RZ, RZ ;  /* 0x000000ffff067224 */ /* 0x000fe400078e00ff */
[----:B------:R-:W-:Y:S02]  /*51e90*/  IMAD.MOV.U32 R28, RZ, RZ, RZ ;  /* 0x000000ffff1c7224 */ /* 0x000fe400078e00ff */
[----:B0-----:R-:W-:Y:S02]  /*51ea0*/  IMAD.U32 R34, RZ, RZ, UR4 ;  /* 0x00000004ff227e24 */ /* 0x001fe4000f8e00ff */
[----:B------:R-:W-:-:S07]  /*51eb0*/  IMAD.U32 R26, RZ, RZ, UR5 ;  /* 0x00000005ff1a7e24 */ /* 0x000fce000f8e00ff */
.L_x_1955:
        /* <DEDUP_REMOVED lines=20> */
.L_x_1954:
        /* <DEDUP_REMOVED lines=8> */
.L_x_1957:
        /* <DEDUP_REMOVED lines=21> */
.L_x_1956:
[----:B------:R-:W0:Y:S01]  /*521d0*/  LDCU.64 UR4, c[0x0][0x3b8] ;  /* 0x00007700ff0477ac */ /* 0x000e220008000a00 */
[----:B------:R-:W-:Y:S01]  /*521e0*/  BSSY.RECONVERGENT B1, `(.L_x_1958) ;  /* 0x0000019000017945 */ /* 0x000fe20003800200 */
[----:B------:R-:W-:Y:S02]  /*521f0*/  IMAD.MOV.U32 R25, RZ, RZ, RZ ;  /* 0x000000ffff197224 */ /* 0x000fe400078e00ff */
[----:B------:R-:W-:Y:S02]  /*52200*/  IMAD.MOV.U32 R29, RZ, RZ, RZ ;  /* 0x000000ffff1d7224 */ /* 0x000fe400078e00ff */
[----:B0-----:R-:W-:Y:S02]  /*52210*/  IMAD.U32 R33, RZ, RZ, UR4 ;  /* 0x00000004ff217e24 */ /* 0x001fe4000f8e00ff */
[----:B------:R-:W-:-:S07]  /*52220*/  IMAD.U32 R28, RZ, RZ, UR5 ;  /* 0x00000005ff1c7e24 */ /* 0x000fce000f8e00ff */
.L_x_1959:
        /* <DEDUP_REMOVED lines=21> */
.L_x_1958:
        /* <DEDUP_REMOVED lines=8> */
.L_x_1961:
        /* <DEDUP_REMOVED lines=21> */
.L_x_1960:
[----:B------:R-:W0:Y:S01]  /*52550*/  LDCU.64 UR4, c[0x0][0x3b8] ;  /* 0x00007700ff0477ac */ /* 0x000e220008000a00 */
[----:B------:R-:W-:Y:S01]  /*52560*/  BSSY.RECONVERGENT B1, `(.L_x_1962) ;  /* 0x0000019000017945 */ /* 0x000fe20003800200 */
[----:B------:R-:W-:Y:S02]  /*52570*/  IMAD.MOV.U32 R26, RZ, RZ, RZ ;  /* 0x000000ffff1a7224 */ /* 0x000fe400078e00ff */
[----:B------:R-:W-:Y:S02]  /*52580*/  IMAD.MOV.U32 R29, RZ, RZ, RZ ;  /* 0x000000ffff1d7224 */ /* 0x000fe400078e00ff */
[----:B0-----:R-:W-:Y:S02]  /*52590*/  IMAD.U32 R33, RZ, RZ, UR4 ;  /* 0x00000004ff217e24 */ /* 0x001fe4000f8e00ff */
[----:B------:R-:W-:-:S07]  /*525a0*/  IMAD.U32 R28, RZ, RZ, UR5 ;  /* 0x00000005ff1c7e24 */ /* 0x000fce000f8e00ff */
.L_x_1963:
        /* <DEDUP_REMOVED lines=21> */
.L_x_1962:
        /* <DEDUP_REMOVED lines=8> */
.L_x_1965:
        /* <DEDUP_REMOVED lines=21> */
.L_x_1964:
[----:B------:R-:W0:Y:S01]  /*528d0*/  LDCU.64 UR4, c[0x0][0x3b8] ;  /* 0x00007700ff0477ac */ /* 0x000e220008000a00 */
[----:B------:R-:W-:Y:S01]  /*528e0*/  BSSY.RECONVERGENT B1, `(.L_x_1966) ;  /* 0x0000019000017945 */ /* 0x000fe20003800200 */
[----:B------:R-:W-:Y:S02]  /*528f0*/  IMAD.MOV.U32 R6, RZ, RZ, RZ ;  /* 0x000000ffff067224 */ /* 0x000fe400078e00ff */
[----:B------:R-:W-:Y:S02]  /*52900*/  IMAD.MOV.U32 R29, RZ, RZ, RZ ;  /* 0x000000ffff1d7224 */ /* 0x000fe400078e00ff */
[----:B0-----:R-:W-:Y:S02]  /*52910*/  IMAD.U32 R33, RZ, RZ, UR4 ;  /* 0x00000004ff217e24 */ /* 0x001fe4000f8e00ff */
[----:B------:R-:W-:-:S07]  /*52920*/  IMAD.U32 R28, RZ, RZ, UR5 ;  /* 0x00000005ff1c7e24 */ /* 0x000fce000f8e00ff */
.L_x_1967:
        /* <DEDUP_REMOVED lines=21> */
.L_x_1966:
        /* <DEDUP_REMOVED lines=8> */
.L_x_1969:
        /* <DEDUP_REMOVED lines=21> */
.L_x_1968:
[----:B------:R-:W0:Y:S01]  /*52c50*/  LDCU.64 UR4, c[0x0][0x3b8] ;  /* 0x00007700ff0477ac */ /* 0x000e220008000a00 */
[----:B------:R-:W-:Y:S01]  /*52c60*/  BSSY.RECONVERGENT B1, `(.L_x_1970) ;  /* 0x0000019000017945 */ /* 0x000fe20003800200 */
[----:B------:R-:W-:Y:S02]  /*52c70*/  IMAD.MOV.U32 R25, RZ, RZ, RZ ;  /* 0x000000ffff197224 */ /* 0x000fe400078e00ff */
[----:B------:R-:W-:Y:S02]  /*52c80*/  IMAD.MOV.U32 R29, RZ, RZ, RZ ;  /* 0x000000ffff1d7224 */ /* 0x000fe400078e00ff */
[----:B0-----:R-:W-:Y:S02]  /*52c90*/  IMAD.U32 R33, RZ, RZ, UR4 ;  /* 0x00000004ff217e24 */ /* 0x001fe4000f8e00ff */
[----:B------:R-:W-:-:S07]  /*52ca0*/  IMAD.U32 R28, RZ, RZ, UR5 ;  /* 0x00000005ff1c7e24 */ /* 0x000fce000f8e00ff */
.L_x_1971:
        /* <DEDUP_REMOVED lines=21> */
.L_x_1970:
        /* <DEDUP_REMOVED lines=8> */
.L_x_1973:
        /* <DEDUP_REMOVED lines=21> */
.L_x_1972:
[----:B------:R-:W0:Y:S01]  /*52fd0*/  LDCU.64 UR4, c[0x0][0x3b8] ;  /* 0x00007700ff0477ac */ /* 0x000e220008000a00 */
[----:B------:R-:W-:Y:S01]  /*52fe0*/  BSSY.RECONVERGENT B1, `(.L_x_1974) ;  /* 0x0000019000017945 */ /* 0x000fe20003800200 */
[----:B------:R-:W-:Y:S02]  /*52ff0*/  IMAD.MOV.U32 R26, RZ, RZ, RZ ;  /* 0x000000ffff1a7224 */ /* 0x000fe400078e00ff */
[----:B------:R-:W-:Y:S02]  /*53000*/  IMAD.MOV.U32 R29, RZ, RZ, RZ ;  /* 0x000000ffff1d7224 */ /* 0x000fe400078e00ff */
[----:B0-----:R-:W-:Y:S02]  /*53010*/  IMAD.U32 R33, RZ, RZ, UR4 ;  /* 0x00000004ff217e24 */ /* 0x001fe4000f8e00ff */
[----:B------:R-:W-:-:S07]  /*53020*/  IMAD.U32 R28, RZ, RZ, UR5 ;  /* 0x00000005ff1c7e24 */ /* 0x000fce000f8e00ff */
.L_x_1975:
        /* <DEDUP_REMOVED lines=21> */
.L_x_1974:
        /* <DEDUP_REMOVED lines=8> */
.L_x_1977:
        /* <DEDUP_REMOVED lines=21> */
.L_x_1976:
[----:B------:R-:W0:Y:S01]  /*53350*/  LDCU.64 UR4, c[0x0][0x3b8] ;  /* 0x00007700ff0477ac */ /* 0x000e220008000a00 */
[----:B------:R-:W-:Y:S01]  /*53360*/  BSSY.RECONVERGENT B1, `(.L_x_1978) ;  /* 0x0000019000017945 */ /* 0x000fe20003800200 */
[----:B------:R-:W-:Y:S02]  /*53370*/  IMAD.MOV.U32 R6, RZ, RZ, RZ ;  /* 0x000000ffff067224 */ /* 0x000fe400078e00ff */
[----:B------:R-:W-:Y:S02]  /*53380*/  IMAD.MOV.U32 R29, RZ, RZ, RZ ;  /* 0x000000ffff1d7224 */ /* 0x000fe400078e00ff */
[----:B0-----:R-:W-:Y:S02]  /*53390*/  IMAD.U32 R33, RZ, RZ, UR4 ;  /* 0x00000004ff217e24 */ /* 0x001fe4000f8e00ff */
[----:B------:R-:W-:-:S07]  /*533a0*/  IMAD.U32 R28, RZ, RZ, UR5 ;  /* 0x00000005ff1c7e24 */ /* 0x000fce000f8e00ff */
.L_x_1979:
        /* <DEDUP_REMOVED lines=21> */
.L_x_1978:
        /* <DEDUP_REMOVED lines=8> */
.L_x_1981:
        /* <DEDUP_REMOVED lines=21> */
.L_x_1980:
[----:B------:R-:W0:Y:S01]  /*536d0*/  LDCU.64 UR4, c[0x0][0x3b8] ;  /* 0x00007700ff0477ac */ /* 0x000e220008000a00 */
[----:B------:R-:W-:Y:S01]  /*536e0*/  BSSY.RECONVERGENT B1, `(.L_x_1982) ;  /* 0x0000019000017945 */ /* 0x000fe20003800200 */
[----:B------:R-:W-:Y:S02]  /*536f0*/  IMAD.MOV.U32 R25, RZ, RZ, RZ ;  /* 0x000000ffff197224 */ /* 0x000fe400078e00ff */
[----:B------:R-:W-:Y:S02]  /*53700*/  IMAD.MOV.U32 R29, RZ, RZ, RZ ;  /* 0x000000ffff1d7224 */ /* 0x000fe400078e00ff */
[----:B0-----:R-:W-:Y:S02]  /*53710*/  IMAD.U32 R33, RZ, RZ, UR4 ;  /* 0x00000004ff217e24 */ /* 0x001fe4000f8e00ff */
[----:B------:R-:W-:-:S07]  /*53720*/  IMAD.U32 R28, RZ, RZ, UR5 ;  /* 0x00000005ff1c7e24 */ /* 0x000fce000f8e00ff */
.L_x_1983:
        /* <DEDUP_REMOVED lines=21> */
.L_x_1982:
        /* <DEDUP_REMOVED lines=8> */
.L_x_1985:
        /* <DEDUP_REMOVED lines=21> */
.L_x_1984:
[----:B------:R-:W0:Y:S01]  /*53a50*/  LDCU.64 UR4, c[0x0][0x3b8] ;  /* 0x00007700ff0477ac */ /* 0x000e220008000a00 */
[----:B------:R-:W-:Y:S01]  /*53a60*/  BSSY.RECONVERGENT B1, `(.L_x_1986) ;  /* 0x0000019000017945 */ /* 0x000fe20003800200 */
[----:B------:R-:W-:Y:S02]  /*53a70*/  IMAD.MOV.U32 R26, RZ, RZ, RZ ;  /* 0x000000ffff1a7224 */ /* 0x000fe400078e00ff */
[----:B------:R-:W-:Y:S02]  /*53a80*/  IMAD.MOV.U32 R29, RZ, RZ, RZ ;  /* 0x000000ffff1d7224 */ /* 0x000fe400078e00ff */
[----:B0-----:R-:W-:Y:S02]  /*53a90*/  IMAD.U32 R33, RZ, RZ, UR4 ;  /* 0x00000004ff217e24 */ /* 0x001fe4000f8e00ff */
[----:B------:R-:W-:-:S07]  /*53aa0*/  IMAD.U32 R28, RZ, RZ, UR5 ;  /* 0x00000005ff1c7e24 */ /* 0x000fce000f8e00ff */
.L_x_1987:
        /* <DEDUP_REMOVED lines=21> */
.L_x_1986:
        /* <DEDUP_REMOVED lines=8> */
.L_x_1989:
        /* <DEDUP_REMOVED lines=20> */
.L_x_1988:
[----:B------:R-:W-:Y:S01]  /*53dc0*/  BSSY.RECONVERGENT B1, `(.L_x_1990) ;  /* 0x0000016000017945 */ /* 0x000fe20003800200 */
[----:B------:R-:W-:Y:S02]  /*53dd0*/  IMAD.MOV.U32 R31, RZ, RZ, RZ ;  /* 0x000000ffff1f7224 */ /* 0x000fe400078e00ff */
[----:B------:R-:W-:-:S07]  /*53de0*/  IMAD.MOV.U32 R33, RZ, RZ, RZ ;  /* 0x000000ffff217224 */ /* 0x000fce00078e00ff */
.L_x_1991:
        /* <DEDUP_REMOVED lines=20> */
.L_x_1990:
[----:B------:R-:W-:-:S07]  /*53f30*/  IMAD.MOV.U32 R6, RZ, RZ, R31 ;  /* 0x000000ffff067224 */ /* 0x000fce00078e001f */
.L_x_1951:
[----:B------:R-:W-:-:S04]  /*53f40*/  ISETP.GE.AND P0, PT, R25, R6, PT ;  /* 0x000000061900720c */ /* 0x000fc80003f06270 */
[----:B------:R-:W-:-:S09]  /*53f50*/  SEL R18, R24, R27, !P0 ;  /* 0x0000001b18127207 */ /* 0x000fd20004000000 */
.L_x_1950:
[----:B------:R-:W-:Y:S05]  /*53f60*/  BSYNC.RECONVERGENT B0 ;  /* 0x0000000000007941 */ /* 0x000fea0003800200 */
.L_x_1949:
        /* <DEDUP_REMOVED lines=11> */
[----:B------:R-:W-:Y:S01]  /*54020*/  ISETP.NE.AND P0, PT, R0, RZ, PT ;  /* 0x000000ff0000720c */ /* 0x000fe20003f05270 */
[----:B------:R-:W-:Y:S01]  /*54030*/  IMAD.U32 R16, RZ, RZ, UR8 ;  /* 0x00000008ff107e24 */ /* 0x000fe2000f8e00ff */
[----:B----4-:R-:W-:Y:S01]  /*54040*/  ULEA UR4, UR5, UR4, 0x18 ;  /* 0x0000000405047291 */ /* 0x010fe2000f8ec0ff */
[----:B0-----:R-:W-:-:S04]  /*54050*/  IMAD R17, R17, 0x20, R6 ;  /* 0x0000002011117824 */ /* 0x001fc800078e0206 */
[----:B------:R-:W-:-:S04]  /*54060*/  IMAD R17, R17, 0x11, RZ ;  /* 0x0000001111117824 */ /* 0x000fc800078e02ff */
[----:B------:R-:W-:Y:S01]  /*54070*/  IMAD R6, R6, -0x10, R17 ;  /* 0xfffffff006067824 */ /* 0x000fe200078e0211 */
[----:B------:R-:W-:-:S05]  /*54080*/  LEA R19, R17, UR4, 0x2 ;  /* 0x0000000411137c11 */ /* 0x000fca000f8e10ff */
[----:B------:R0:W-:Y:S04]  /*54090*/  STS [R19+0x14], R14 ;  /* 0x0000140e13007388 */ /* 0x0001e80000000800 */
        /* <DEDUP_REMOVED lines=13> */
[----:B------:R0:W-:Y:S04]  /*54170*/  STS [R19+0x34], R5 ;  /* 0x0000340513007388 */ /* 0x0001e80000000800 */
[----:B------:R-:W-:Y:S04]  /*54180*/  STS [R19+0x38], R2 ;  /* 0x0000380213007388 */ /* 0x000fe80000000800 */
[----:B------:R1:W-:Y:S01]  /*54190*/  STS [R19+0x3c], R4 ;  /* 0x00003c0413007388 */ /* 0x0003e20000000800 */
[----:B0-----:R-:W-:-:S03]  /*541a0*/  LOP3.LUT R5, R0, 0x3e0, RZ, 0xc0, !PT ;  /* 0x000003e000057812 */ /* 0x001fc600078ec0ff */
[----:B------:R-:W-:Y:S01]  /*541b0*/  STS [R19+0x40], R18 ;  /* 0x0000401213007388 */ /* 0x000fe20000000800 */
[----:B------:R-:W-:-:S03]  /*541c0*/  NOP ;  /* 0x0000000000007918 */ /* 0x000fc60000000000 */
[----:B------:R-:W-:Y:S01]  /*541d0*/  LDS R12, [R14] ;  /* 0x000000000e0c7984 */ /* 0x000fe20000000800 */
[----:B-1----:R-:W-:-:S03]  /*541e0*/  LOP3.LUT R4, R0, 0x1f, RZ, 0xc0, !PT ;  /* 0x0000001f00047812 */ /* 0x002fc600078ec0ff */
[----:B------:R-:W-:Y:S02]  /*541f0*/  LDS R10, [R14+0x80] ;  /* 0x000080000e0a7984 */ /* 0x000fe40000000800 */
[----:B------:R-:W-:Y:S02]  /*54200*/  IMAD R4, R5, 0x11, R4 ;  /* 0x0000001105047824 */ /* 0x000fe400078e0204 */
[----:B------:R-:W-:Y:S01]  /*54210*/  LDS R8, [R14+0x100] ;  /* 0x000100000e087984 */ /* 0x000fe20000000800 */
[----:B------:R-:W-:Y:S02]  /*54220*/  IMAD.MOV.U32 R5, RZ, RZ, RZ ;  /* 0x000000ffff057224 */ /* 0x000fe400078e00ff */
[----:B------:R-:W-:Y:S01]  /*54230*/  VIADD R0, R4, 0x20 ;  /* 0x0000002004007836 */ /* 0x000fe20000000000 */
[----:B------:R-:W-:Y:S01]  /*54240*/  LDS R37, [R14+0x180] ;  /* 0x000180000e257984 */ /* 0x000fe20000000800 */
[----:B---3--:R-:W-:-:S03]  /*54250*/  IMAD.WIDE.U32 R6, R3, 0x1100, R4 ;  /* 0x0000110003067825 */ /* 0x008fc600078e0004 */
[----:B------:R-:W-:Y:S04]  /*54260*/  LDS R35, [R14+0x200] ;  /* 0x000200000e237984 */ /* 0x000fe80000000800 */
        /* <DEDUP_REMOVED lines=11> */
[----:B------:R0:W-:Y:S04]  /*54320*/  LDS R9, [R14+0x800] ;  /* 0x000800000e097984 */ /* 0x0001e80000000800 */
[----:B------:R1:W-:Y:S01]  /*54330*/  @!P0 STS [UR4+0x4400], R16 ;  /* 0x00440010ff008988 */ /* 0x0003e20008000804 */
[----:B------:R-:W-:Y:S01]  /*54340*/  BAR.SYNC.DEFER_BLOCKING 0x0 ;  /* 0x0000000000007b1d */ /* 0x000fe20000010000 */
[----:B0-----:R-:W-:-:S02]  /*54350*/  VIADD R14, R4, 0x40 ;  /* 0x00000040040e7836 */ /* 0x001fc40000000000 */
[----:B-1----:R-:W-:-:S03]  /*54360*/  VIADD R16, R4, 0xc0 ;  /* 0x000000c004107836 */ /* 0x002fc60000000000 */
[----:B------:R-:W0:Y:S01]  /*54370*/  LDS R11, [UR4+0x4400] ;  /* 0x00440004ff0b7984 */ /* 0x000e220008000800 */
[----:B------:R-:W1:Y:S02]  /*54380*/  LDCU.64 UR4, c[0x0][0x3a0] ;  /* 0x00007400ff0477ac */ /* 0x000e640008000a00 */
[----:B-1----:R-:W-:-:S04]  /*54390*/  LEA R2, P0, R6, UR4, 0x2 ;  /* 0x0000000406027c11 */ /* 0x002fc8000f8010ff */
[----:B------:R-:W-:Y:S01]  /*543a0*/  LEA.HI.X R3, R6, UR5, R7, 0x2, P0 ;  /* 0x0000000506037c11 */ /* 0x000fe200080f1407 */
[C---:B------:R-:W-:Y:S01]  /*543b0*/  VIADD R6, R4.reuse, 0x80 ;  /* 0x0000008004067836 */ /* 0x040fe20000000000 */
[-C--:B0-----:R-:W-:Y:S02]  /*543c0*/  ISETP.GE.AND P2, PT, R4, R11.reuse, PT ;  /* 0x0000000b0400720c */ /* 0x081fe40003f46270 */
[-C--:B------:R-:W-:Y:S01]  /*543d0*/  ISETP.GE.AND P1, PT, R0, R11.reuse, PT ;  /* 0x0000000b0000720c */ /* 0x080fe20003f26270 */
[----:B------:R-:W-:Y:S01]  /*543e0*/  VIADD R0, R4, 0x60 ;  /* 0x0000006004007836 */ /* 0x000fe20000000000 */
[-C--:B------:R-:W-:Y:S01]  /*543f0*/  ISETP.GE.AND P0, PT, R14, R11.reuse, PT ;  /* 0x0000000b0e00720c */ /* 0x080fe20003f06270 */
[----:B------:R-:W-:Y:S01]  /*54400*/  VIADD R14, R4, 0xa0 ;  /* 0x000000a0040e7836 */ /* 0x000fe20000000000 */
[-C--:B------:R-:W-:Y:S01]  /*54410*/  ISETP.GE.AND P6, PT, R6, R11.reuse, PT ;  /* 0x0000000b0600720c */ /* 0x080fe20003fc6270 */
[----:B------:R-:W-:Y:S01]  /*54420*/  VIADD R6, R4, 0x100 ;  /* 0x0000010004067836 */ /* 0x000fe20000000000 */
[-C--:B------:R-:W-:Y:S01]  /*54430*/  ISETP.GE.AND P4, PT, R0, R11.reuse, PT ;  /* 0x0000000b0000720c */ /* 0x080fe20003f86270 */
[----:B------:R-:W-:Y:S01]  /*54440*/  VIADD R0, R4, 0xe0 ;  /* 0x000000e004007836 */ /* 0x000fe20000000000 */
[----:B------:R-:W-:-:S02]  /*54450*/  ISETP.GE.AND P5, PT, R14, R11, PT ;  /* 0x0000000b0e00720c */ /* 0x000fc40003fa6270 */
[-C--:B------:R-:W-:Y:S01]  /*54460*/  ISETP.GE.AND P3, PT, R16, R11.reuse, PT ;  /* 0x0000000b1000720c */ /* 0x080fe20003f66270 */
[----:B------:R0:W-:Y:S01]  /*54470*/  @!P2 STG.E desc[UR6][R2.64], R12 ;  /* 0x0000000c0200a986 */ /* 0x0001e2000c101906 */
[-C--:B------:R-:W-:Y:S01]  /*54480*/  ISETP.GE.AND P2, PT, R0, R11.reuse, PT ;  /* 0x0000000b0000720c */ /* 0x080fe20003f46270 */
[----:B------:R-:W-:Y:S02]  /*54490*/  VIADD R0, R4, 0x120 ;  /* 0x0000012004007836 */ /* 0x000fe40000000000 */
[----:B------:R0:W-:Y:S01]  /*544a0*/  @!P1 STG.E desc[UR6][R2.64+0x80], R10 ;  /* 0x0000800a02009986 */ /* 0x0001e2000c101906 */
[-C--:B------:R-:W-:Y:S01]  /*544b0*/  ISETP.GE.AND P1, PT, R6, R11.reuse, PT ;  /* 0x0000000b0600720c */ /* 0x080fe20003f26270 */
[----:B------:R-:W-:Y:S02]  /*544c0*/  VIADD R6, R4, 0x140 ;  /* 0x0000014004067836 */ /* 0x000fe40000000000 */
[----:B------:R0:W-:Y:S01]  /*544d0*/  @!P0 STG.E desc[UR6][R2.64+0x100], R8 ;  /* 0x0001000802008986 */ /* 0x0001e2000c101906 */
[----:B------:R-:W-:Y:S01]  /*544e0*/  ISETP.GE.AND P0, PT, R0, R11, PT ;  /* 0x0000000b0000720c */ /* 0x000fe20003f06270 */
[----:B------:R-:W-:-:S02]  /*544f0*/  VIADD R0, R4, 0x160 ;  /* 0x0000016004007836 */ /* 0x000fc40000000000 */
        /* <DEDUP_REMOVED lines=11> */
[C---:B------:R-:W-:Y:S02]  /*545b0*/  VIADD R0, R4.reuse, 0x1e0 ;  /* 0x000001e004007836 */ /* 0x040fe40000000000 */
[----:B------:R-:W-:Y:S01]  /*545c0*/  VIADD R4, R4, 0x200 ;  /* 0x0000020004047836 */ /* 0x000fe20000000000 */
[----:B------:R0:W-:Y:S01]  /*545d0*/  @!P2 STG.E desc[UR6][R2.64+0x380], R27 ;  /* 0x0003801b0200a986 */ /* 0x0001e2000c101906 */
[----:B------:R-:W-:-:S03]  /*545e0*/  ISETP.GE.AND P2, PT, R6, R11, PT ;  /* 0x0000000b0600720c */ /* 0x000fc60003f46270 */
[----:B------:R0:W-:Y:S01]  /*545f0*/  @!P1 STG.E desc[UR6][R2.64+0x400], R29 ;  /* 0x0004001d02009986 */ /* 0x0001e2000c101906 */
[----:B------:R-:W-:-:S03]  /*54600*/  ISETP.GE.AND P1, PT, R0, R11, PT ;  /* 0x0000000b0000720c */ /* 0x000fc60003f26270 */
[----:B------:R0:W-:Y:S01]  /*54610*/  @!P0 STG.E desc[UR6][R2.64+0x480], R25 ;  /* 0x0004801902008986 */ /* 0x0001e2000c101906 */
[----:B------:R-:W-:-:S03]  /*54620*/  ISETP.GE.AND P0, PT, R4, R11, PT ;  /* 0x0000000b0400720c */ /* 0x000fc60003f06270 */
[----:B------:R0:W-:Y:S04]  /*54630*/  @!P4 STG.E desc[UR6][R2.64+0x500], R23 ;  /* 0x000500170200c986 */ /* 0x0001e8000c101906 */
[----:B------:R0:W-:Y:S04]  /*54640*/  @!P6 STG.E desc[UR6][R2.64+0x580], R21 ;  /* 0x000580150200e986 */ /* 0x0001e8000c101906 */
[----:B------:R0:W-:Y:S04]  /*54650*/  @!P5 STG.E desc[UR6][R2.64+0x600], R19 ;  /* 0x000600130200d986 */ /* 0x0001e8000c101906 */
[----:B------:R0:W-:Y:S04]  /*54660*/  @!P3 STG.E desc[UR6][R2.64+0x680], R17 ;  /* 0x000680110200b986 */ /* 0x0001e8000c101906 */
[----:B------:R0:W-:Y:S04]  /*54670*/  @!P2 STG.E desc[UR6][R2.64+0x700], R15 ;  /* 0x0007000f0200a986 */ /* 0x0001e8000c101906 */
[----:B------:R0:W-:Y:S01]  /*54680*/  @!P1 STG.E desc[UR6][R2.64+0x780], R13 ;  /* 0x0007800d02009986 */ /* 0x0001e2000c101906 */
[----:B------:R-:W-:Y:S05]  /*54690*/  @P0 EXIT ;  /* 0x000000000000094d */ /* 0x000fea0003800000 */
[----:B------:R-:W-:Y:S01]  /*546a0*/  STG.E desc[UR6][R2.64+0x800], R9 ;  /* 0x0008000902007986 */ /* 0x000fe2000c101906 */
[----:B------:R-:W-:Y:S05]  /*546b0*/  EXIT ;  /* 0x000000000000794d */ /* 0x000fea0003800000 */
.L_x_1992:
[----:B------:R-:W0:Y:S01]  /*546c0*/  S2R R6, SR_LANEID ;  /* 0x0000000000067919 */ /* 0x000e220000000000 */
[----:B------:R-:W4:Y:S01]  /*546d0*/  S2UR UR5, SR_CgaCtaId ;  /* 0x00000000000579c3 */ /* 0x000f220000008800 */
[----:B-1----:R-:W-:Y:S01]  /*546e0*/  SHF.R.U32.HI R17, RZ, 0x5, R0 ;  /* 0x00000005ff117819 */ /* 0x002fe20000011600 */
[----:B------:R-:W-:Y:S01]  /*546f0*/  UMOV UR4, 0x400 ;  /* 0x0000040000047882 */ /* 0x000fe20000000000 */
[----:B------:R-:W-:Y:S01]  /*54700*/  ISETP.NE.AND P0, PT, R0, RZ, PT ;  /* 0x000000ff0000720c */ /* 0x000fe20003f05270 */
[----:B----4-:R-:W-:Y:S02]  /*54710*/  ULEA UR4, UR5, UR4, 0x18 ;  /* 0x0000000405047291 */ /* 0x010fe4000f8ec0ff */
[----:B0-----:R-:W-:-:S04]  /*54720*/  IMAD R17, R17, 0x20, R6 ;  /* 0x0000002011117824 */ /* 0x001fc800078e0206 */
[----:B------:R-:W-:-:S04]  /*54730*/  IMAD R17, R17, 0x11, RZ ;  /* 0x0000001111117824 */ /* 0x000fc800078e02ff */
[----:B------:R-:W-:Y:S01]  /*54740*/  IMAD R6, R6, -0x10, R17 ;  /* 0xfffffff006067824 */ /* 0x000fe200078e0211 */
[----:B------:R-:W-:-:S05]  /*54750*/  LEA R19, R17, UR4, 0x2 ;  /* 0x0000000411137c11 */ /* 0x000fca000f8e10ff */
[----:B------:R0:W-:Y:S04]  /*54760*/  STS [R19+0x1c], R12 ;  /* 0x00001c0c13007388 */ /* 0x0001e80000000800 */
[----:B------:R1:W-:Y:S04]  /*54770*/  STS [R19+0x14], R14 ;  /* 0x0000140e13007388 */ /* 0x0003e80000000800 */
[----:B------:R-:W-:Y:S01]  /*54780*/  STS [R19], R23 ;  /* 0x0000001713007388 */ /* 0x000fe20000000800 */
[----:B0-----:R-:W-:-:S03]  /*54790*/  LEA R12, R6, UR4, 0x2 ;  /* 0x00000004060c7c11 */ /* 0x001fc6000f8e10ff */
[----:B------:R-:W-:Y:S01]  /*547a0*/  STS [R19+0x4], R22 ;  /* 0x0000041613007388 */ /* 0x000fe20000000800 */
[----:B-1----:R-:W-:-:S03]  /*547b0*/  IMAD.U32 R14, RZ, RZ, UR8 ;  /* 0x00000008ff0e7e24 */ /* 0x002fc6000f8e00ff */
        /* <DEDUP_REMOVED lines=12> */
[----:B0-----:R-:W-:-:S03]  /*54880*/  IMAD.MOV.U32 R5, RZ, RZ, RZ ;  /* 0x000000ffff057224 */ /* 0x001fc600078e00ff */
[----:B------:R-:W-:Y:S01]  /*54890*/  STS [R19+0x40], R18 ;  /* 0x0000401213007388 */ /* 0x000fe20000000800 */
[----:B------:R-:W-:-:S03]  /*548a0*/  NOP ;  /* 0x0000000000007918 */ /* 0x000fc60000000000 */
[----:B------:R-:W-:Y:S01]  /*548b0*/  LDS R10, [R12] ;  /* 0x000000000c0a7984 */ /* 0x000fe20000000800 */
[C---:B-1----:R-:W-:Y:S02]  /*548c0*/  LOP3.LUT R4, R0.reuse, 0x1f, RZ, 0xc0, !PT ;  /* 0x0000001f00047812 */ /* 0x042fe400078ec0ff */
[----:B------:R-:W-:Y:S01]  /*548d0*/  LOP3.LUT R2, R0, 0x3e0, RZ, 0xc0, !PT ;  /* 0x000003e000027812 */ /* 0x000fe200078ec0ff */
[----:B------:R-:W-:Y:S02]  /*548e0*/  LDS R8, [R12+0x80] ;  /* 0x000080000c087984 */ /* 0x000fe40000000800 */
[----:B---3--:R-:W-:Y:S02]  /*548f0*/  IMAD.WIDE.U32 R4, R3, 0x1100, R4 ;  /* 0x0000110003047825 */ /* 0x008fe400078e0004 */
[----:B------:R-:W-:Y:S02]  /*54900*/  LDS R37, [R12+0x100] ;  /* 0x000100000c257984 */ /* 0x000fe40000000800 */
[----:B------:R-:W-:-:S02]  /*54910*/  IMAD R33, R2, 0x11, RZ ;  /* 0x0000001102217824 */ /* 0x000fc400078e02ff */
        /* <DEDUP_REMOVED lines=14> */
[----:B------:R-:W-:Y:S01]  /*54a00*/  @!P0 STS [UR4+0x4400], R14 ;  /* 0x0044000eff008988 */ /* 0x000fe20008000804 */
[----:B------:R-:W-:Y:S01]  /*54a10*/  BAR.SYNC.DEFER_BLOCKING 0x0 ;  /* 0x0000000000007b1d */ /* 0x000fe20000010000 */
[----:B------:R-:W-:-:S02]  /*54a20*/  IADD3 R3, P0, PT, R33, R4, RZ ;  /* 0x0000000421037210 */ /* 0x000fc40007f1e0ff */
[----:B------:R-:W-:-:S03]  /*54a30*/  LOP3.LUT R33, R33, 0x1f, R0, 0xf8, !PT ;  /* 0x0000001f21217812 */ /* 0x000fc600078ef800 */
[----:B------:R-:W-:Y:S02]  /*54a40*/  IMAD.X R4, RZ, RZ, R5, P0 ;  /* 0x000000ffff047224 */ /* 0x000fe400000e0605 */
[C---:B------:R-:W-:Y:S02]  /*54a50*/  VIADD R5, R33.reuse, 0x20 ;  /* 0x0000002021057836 */ /* 0x040fe40000000000 */
[C---:B------:R-:W-:Y:S02]  /*54a60*/  VIADD R0, R33.reuse, 0x40 ;  /* 0x0000004021007836 */ /* 0x040fe40000000000 */
[----:B0-----:R-:W-:Y:S01]  /*54a70*/  VIADD R12, R33, 0xc0 ;  /* 0x000000c0210c7836 */ /* 0x001fe20000000000 */
[----:B------:R-:W0:Y:S01]  /*54a80*/  LDS R6, [UR4+0x4400] ;  /* 0x00440004ff067984 */ /* 0x000e220008000800 */
[----:B------:R-:W1:Y:S02]  /*54a90*/  LDCU.64 UR4, c[0x0][0x388] ;  /* 0x00007100ff0477ac */ /* 0x000e640008000a00 */
[----:B-1----:R-:W-:-:S04]  /*54aa0*/  LEA R2, P0, R3, UR4, 0x2 ;  /* 0x0000000403027c11 */ /* 0x002fc8000f8010ff */
[----:B------:R-:W-:Y:S01]  /*54ab0*/  LEA.HI.X R3, R3, UR5, R4, 0x2, P0 ;  /* 0x0000000503037c11 */ /* 0x000fe200080f1404 */
[C---:B------:R-:W-:Y:S01]  /*54ac0*/  VIADD R4, R33.reuse, 0xa0 ;  /* 0x000000a021047836 */ /* 0x040fe20000000000 */
[-C--:B0-----:R-:W-:Y:S02]  /*54ad0*/  ISETP.GE.AND P2, PT, R33, R6.reuse, PT ;  /* 0x000000062100720c */ /* 0x081fe40003f46270 */
[-C--:B------:R-:W-:Y:S01]  /*54ae0*/  ISETP.GE.AND P3, PT, R5, R6.reuse, PT ;  /* 0x000000060500720c */ /* 0x080fe20003f66270 */
[C---:B------:R-:W-:Y:S01]  /*54af0*/  VIADD R5, R33.reuse, 0x60 ;  /* 0x0000006021057836 */ /* 0x040fe20000000000 */
[-C--:B------:R-:W-:Y:S01]  /*54b00*/  ISETP.GE.AND P4, PT, R0, R6.reuse, PT ;  /* 0x000000060000720c */ /* 0x080fe20003f86270 */
[----:B------:R-:W-:Y:S01]  /*54b10*/  VIADD R0, R33, 0x80 ;  /* 0x0000008021007836 */ /* 0x000fe20000000000 */
[-C--:B------:R-:W-:Y:S02]  /*54b20*/  ISETP.GE.AND P1, PT, R12, R6.reuse, PT ;  /* 0x000000060c00720c */ /* 0x080fe40003f26270 */
[-C--:B------:R-:W-:Y:S01]  /*54b30*/  ISETP.GE.AND P5, PT, R5, R6.reuse, PT ;  /* 0x000000060500720c */ /* 0x080fe20003fa6270 */
[C---:B------:R-:W-:Y:S01]  /*54b40*/  VIADD R5, R33.reuse, 0xe0 ;  /* 0x000000e021057836 */ /* 0x040fe20000000000 */
[-C--:B------:R-:W-:Y:S01]  /*54b50*/  ISETP.GE.AND P6, PT, R0, R6.reuse, PT ;  /* 0x000000060000720c */ /* 0x080fe20003fc6270 */
[----:B------:R-:W-:Y:S01]  /*54b60*/  VIADD R0, R33, 0x100 ;  /* 0x0000010021007836 */ /* 0x000fe20000000000 */
[-C--:B------:R-:W-:Y:S01]  /*54b70*/  ISETP.GE.AND P0, PT, R4, R6.reuse, PT ;  /* 0x000000060400720c */ /* 0x080fe20003f06270 */
[----:B------:R-:W-:Y:S01]  /*54b80*/  @!P2 STG.E desc[UR6][R2.64], R10 ;  /* 0x0000000a0200a986 */ /* 0x000fe2000c101906 */
[----:B------:R-:W-:Y:S01]  /*54b90*/  ISETP.GE.AND P2, PT, R5, R6, PT ;  /* 0x000000060500720c */ /* 0x000fe20003f46270 */
[----:B------:R-:W-:-:S02]  /*54ba0*/  VIADD R5, R33, 0x120 ;  /* 0x0000012021057836 */ /* 0x000fc40000000000 */
[----:B------:R0:W-:Y:S03]  /*54bb0*/  @!P4 STG.E desc[UR6][R2.64+0x100], R37 ;  /* 0x000100250200c986 */ /* 0x0001e6000c101906 */
[-C--:B------:R-:W-:Y:S01]  /*54bc0*/  ISETP.GE.AND P4, PT, R5, R6.reuse, PT ;  /* 0x000000060500720c */ /* 0x080fe20003f86270 */
[C---:B------:R-:W-:Y:S01]  /*54bd0*/  VIADD R5, R33.reuse, 0x160 ;  /* 0x0000016021057836 */ /* 0x040fe20000000000 */
        /* <DEDUP_REMOVED lines=11> */
[C---:B0-----:R-:W-:Y:S02]  /*54c90*/  VIADD R37, R33.reuse, 0x1c0 ;  /* 0x000001c021257836 */ /* 0x041fe40000000000 */
[C---:B------:R-:W-:Y:S01]  /*54ca0*/  VIADD R5, R33.reuse, 0x1e0 ;  /* 0x000001e021057836 */ /* 0x040fe20000000000 */
[----:B------:R1:W-:Y:S01]  /*54cb0*/  @!P0 STG.E desc[UR6][R2.64+0x280], R29 ;  /* 0x0002801d02008986 */ /* 0x0003e2000c101906 */
[----:B------:R-:W-:Y:S01]  /*54cc0*/  VIADD R33, R33, 0x200 ;  /* 0x0000020021217836 */ /* 0x000fe20000000000 */
[----:B------:R-:W-:-:S02]  /*54cd0*/  ISETP.GE.AND P0, PT, R0, R6, PT ;  /* 0x000000060000720c */ /* 0x000fc40003f06270 */
        /* <DEDUP_REMOVED lines=15> */
.L_x_1993:
        /* <DEDUP_REMOVED lines=11> */
.L_x_15189:


//--------------------- .text._ZN3cub18CUB_300001_SM_10006detail10merge_sort30DeviceMergeSortPartitionKernelIN6thrust24THRUST_300001_SM_1000_NS6detail15normal_iteratorINS5_10device_ptrIiEEEEy11comp_func_tiEEvbT_PT2_T0_SF_PSF_T1_SF_i --------------------------
	.section	.text._ZN3cub18CUB_300001_SM_10006detail10merge_sort30DeviceMergeSortPartitionKernelIN6thrust24THRUST_300001_SM_1000_NS6detail15normal_iteratorINS5_10device_ptrIiEEEEy11comp_func_tiEEvbT_PT2_T0_SF_PSF_T1_SF_i,"ax",@progbits
	.align	128
        .global         _ZN3cub18CUB_300001_SM_10006detail10merge_sort30DeviceMergeSortPartitionKernelIN6thrust24THRUST_300001_SM_1000_NS6detail15normal_iteratorINS5_10device_ptrIiEEEEy11comp_func_tiEEvbT_PT2_T0_SF_PSF_T1_SF_i
        .type           _ZN3cub18CUB_300001_SM_10006detail10merge_sort30DeviceMergeSortPartitionKernelIN6thrust24THRUST_300001_SM_1000_NS6detail15normal_iteratorINS5_10device_ptrIiEEEEy11comp_func_tiEEvbT_PT2_T0_SF_PSF_T1_SF_i,@function
        .size           _ZN3cub18CUB_300001_SM_10006detail10merge_sort30DeviceMergeSortPartitionKernelIN6thrust24THRUST_300001_SM_1000_NS6detail15normal_iteratorINS5_10device_ptrIiEEEEy11comp_func_tiEEvbT_PT2_T0_SF_PSF_T1_SF_i,(.L_x_15190 - _ZN3cub18CUB_300001_SM_10006detail10merge_sort30DeviceMergeSortPartitionKernelIN6thrust24THRUST_300001_SM_1000_NS6detail15normal_iteratorINS5_10device_ptrIiEEEEy11comp_func_tiEEvbT_PT2_T0_SF_PSF_T1_SF_i)
        .other          _ZN3cub18CUB_300001_SM_10006detail10merge_sort30DeviceMergeSortPartitionKernelIN6thrust24THRUST_300001_SM_1000_NS6detail15normal_iteratorINS5_10device_ptrIiEEEEy11comp_func_tiEEvbT_PT2_T0_SF_PSF_T1_SF_i,@"STO_CUDA_ENTRY STV_DEFAULT"
_ZN3cub18CUB_300001_SM_10006detail10merge_sort30DeviceMergeSortPartitionKernelIN6thrust24THRUST_300001_SM_1000_NS6detail15normal_iteratorINS5_10device_ptrIiEEEEy11comp_func_tiEEvbT_PT2_T0_SF_PSF_T1_SF_i:
.text._ZN3cub18CUB_300001_SM_10006detail10merge_sort30DeviceMergeSortPartitionKernelIN6thrust24THRUST_300001_SM_1000_NS6detail15normal_iteratorINS5_10device_ptrIiEEEEy11comp_func_tiEEvbT_PT2_T0_SF_PSF_T1_SF_i:
[----:B------:R-:W-:Y:S01]  /*0000*/  LDC R1, c[0x0][0x37c] ;  /* 0x0000df00ff017b82 */ /* 0x000fe20000000800 */
[----:B------:R-:W0:Y:S01]  /*0010*/  S2R R4, SR_CTAID.X ;  /* 0x0000000000047919 */ /* 0x000e220000002500 */
[----:B------:R-:W0:Y:S01]  /*0020*/  LDCU UR4, c[0x0][0x360] ;  /* 0x00006c00ff0477ac */ /* 0x000e220008000800 */
[----:B------:R-:W0:Y:S01]  /*0030*/  S2R R3, SR_TID.X ;  /* 0x0000000000037919 */ /* 0x000e220000002100 */
[----:B------:R-:W1:Y:S01]  /*0040*/  LDCU.64 UR10, c[0x0][0x3a0] ;  /* 0x00007400ff0a77ac */ /* 0x000e620008000a00 */
[----:B0-----:R-:W-:-:S05]  /*0050*/  IMAD R4, R4, UR4, R3 ;  /* 0x0000000404047c24 */ /* 0x001fca000f8e0203 */
[----:B-1----:R-:W-:-:S04]  /*0060*/  ISETP.GE.U32.AND P0, PT, R4, UR10, PT ;  /* 0x0000000a04007c0c */ /* 0x002fc8000bf06070 */
[----:B------:R-:W-:-:S13]  /*0070*/  ISETP.GE.U32.AND.EX P0, PT, RZ, UR11, PT, P0 ;  /* 0x0000000bff007c0c */ /* 0x000fda000bf06100 */
[----:B------:R-:W-:Y:S05]  /*0080*/  @P0 EXIT ;  /* 0x000000000000094d */ /* 0x000fea0003800000 */
[----:B------:R-:W0:Y:S01]  /*0090*/  LDCU.64 UR6, c[0x0][0x3c0] ;  /* 0x00007800ff0677ac */ /* 0x000e220008000a00 */
[----:B------:R-:W1:Y:S01]  /*00a0*/  LDC R8, c[0x0][0x3c8] ;  /* 0x0000f200ff087b82 */ /* 0x000e620000000800 */
[----:B------:R-:W-:Y:S01]  /*00b0*/  IADD3 R10, P2, PT, R4, 0x1, RZ ;  /* 0x00000001040a7810 */ /* 0x000fe20007f5e0ff */
[----:B------:R-:W-:Y:S01]  /*00c0*/  ACQBULK ;  /* 0x000000000000782e */ /* 0x000fe20000000000 */
[----:B------:R-:W2:Y:S02]  /*00d0*/  LDCU.64 UR8, c[0x0][0x358] ;  /* 0x00006b00ff0877ac */ /* 0x000ea40008000a00 */
[----:B------:R-:W-:Y:S01]  /*00e0*/  ISETP.NE.U32.AND P0, PT, R10, UR10, PT ;  /* 0x0000000a0a007c0c */ /* 0x000fe2000bf05070 */
[----:B0-----:R-:W-:Y:S02]  /*00f0*/  UIADD3 UR4, UPT, UPT, -UR6, URZ, URZ ;  /* 0x000000ff06047290 */ /* 0x001fe4000fffe1ff */
[----:B------:R-:W-:-:S04]  /*0100*/  USHF.R.U32.HI UR5, URZ, 0x1, UR7 ;  /* 0x00000001ff057899 */ /* 0x000fc80008011607 */
[----:B------:R-:W-:Y:S01]  /*0110*/  LOP3.LUT R11, R4, UR4, RZ, 0xc0, !PT ;  /* 0x00000004040b7c12 */ /* 0x000fe2000f8ec0ff */
[----:B------:R-:W-:Y:S01]  /*0120*/  USHF.R.U64 UR4, UR6, 0x1, UR7 ;  /* 0x0000000106047899 */ /* 0x000fe20008001207 */
[----:B-1----:R-:W-:Y:S01]  /*0130*/  SHF.R.S32.HI R9, RZ, 0x1f, R8 ;  /* 0x0000001fff097819 */ /* 0x002fe20000011408 */
[----:B------:R-:W-:Y:S02]  /*0140*/  IMAD R0, R8, UR5, RZ ;  /* 0x0000000508007c24 */ /* 0x000fe4000f8e02ff */
[----:B------:R-:W-:-:S04]  /*0150*/  IMAD.WIDE.U32 R2, R11, R8, RZ ;  /* 0x000000080b027225 */ /* 0x000fc800078e00ff */
[----:B------:R-:W-:-:S04]  /*0160*/  IMAD.WIDE.U32 R6, R8, UR4, RZ ;  /* 0x0000000408067c25 */ /* 0x000fc8000f8e00ff */
[C---:B------:R-:W-:Y:S01]  /*0170*/  IMAD R5, R9.reuse, UR4, R0 ;  /* 0x0000000409057c24 */ /* 0x040fe2000f8e0200 */
[----:B------:R-:W0:Y:S01]  /*0180*/  LDCU.64 UR4, c[0x0][0x398] ;  /* 0x00007300ff0477ac */ /* 0x000e220008000a00 */
[----:B------:R-:W-:Y:S01]  /*0190*/  IMAD R11, R9, R11, R3 ;  /* 0x0000000b090b7224 */ /* 0x000fe200078e0203 */
[----:B------:R-:W-:Y:S01]  /*01a0*/  LOP3.LUT R3, RZ, R2, RZ, 0x33, !PT ;  /* 0x00000002ff037212 */ /* 0x000fe200078e33ff */
[----:B------:R-:W-:Y:S02]  /*01b0*/  IMAD.IADD R5, R7, 0x1, R5 ;  /* 0x0000000107057824 */ /* 0x000fe400078e0205 */
[----:B------:R-:W-:Y:S01]  /*01c0*/  IMAD.X R7, RZ, RZ, RZ, P2 ;  /* 0x000000ffff077224 */ /* 0x000fe200010e06ff */
[----:B------:R-:W-:Y:S02]  /*01d0*/  ISETP.LT.U32.AND P1, PT, R6, R3, PT ;  /* 0x000000030600720c */ /* 0x000fe40003f21070 */
[----:B------:R-:W-:Y:S02]  /*01e0*/  LOP3.LUT R0, RZ, R11, RZ, 0x33, !PT ;  /* 0x0000000bff007212 */ /* 0x000fe400078e33ff */
[----:B------:R-:W-:-:S02]  /*01f0*/  ISETP.NE.AND.EX P0, PT, R7, UR11, PT, P0 ;  /* 0x0000000b07007c0c */ /* 0x000fc4000bf05300 */
[----:B------:R-:W-:-:S04]  /*0200*/  ISETP.LT.U32.AND.EX P1, PT, R5, R0, PT, P1 ;  /* 0x000000000500720c */ /* 0x000fc80003f21110 */
[----:B------:R-:W-:Y:S02]  /*0210*/  SEL R3, R6, R3, P1 ;  /* 0x0000000306037207 */ /* 0x000fe40000800000 */
[----:B------:R-:W-:Y:S02]  /*0220*/  SEL R0, R5, R0, P1 ;  /* 0x0000000005007207 */ /* 0x000fe40000800000 */
[----:B------:R-:W-:-:S03]  /*0230*/  IADD3 R28, P1, PT, R3, R2, RZ ;  /* 0x00000002031c7210 */ /* 0x000fc60007f3e0ff */
[----:B------:R-:W1:Y:S02]  /*0240*/  @!P0 LDC.64 R16, c[0x0][0x3a8] ;  /* 0x0000ea00ff108b82 */ /* 0x000e640000000a00 */
[----:B------:R-:W-:Y:S01]  /*0250*/  IMAD.X R0, R0, 0x1, R11, P1 ;  /* 0x0000000100007824 */ /* 0x000fe200008e060b */
[----:B0-----:R-:W-:-:S04]  /*0260*/  ISETP.LT.U32.AND P1, PT, R28, UR4, PT ;  /* 0x000000041c007c0c */ /* 0x001fc8000bf21070 */
[----:B------:R-:W-:-:S04]  /*0270*/  ISETP.LT.U32.AND.EX P1, PT, R0, UR5, PT, P1 ;  /* 0x0000000500007c0c */ /* 0x000fc8000bf21110 */
[----:B------:R-:W-:Y:S02]  /*0280*/  SEL R28, R28, UR4, P1 ;  /* 0x000000041c1c7c07 */ /* 0x000fe40008800000 */
[----:B------:R-:W-:Y:S02]  /*0290*/  SEL R29, R0, UR5, P1 ;  /* 0x00000005001d7c07 */ /* 0x000fe40008800000 */
[----:B------:R-:W-:Y:S02]  /*02a0*/  LOP3.LUT R13, RZ, R28, RZ, 0x33, !PT ;  /* 0x0000001cff0d7212 */ /* 0x000fe400078e33ff */
[----:B------:R-:W-:Y:S02]  /*02b0*/  LOP3.LUT R15, RZ, R29, RZ, 0x33, !PT ;  /* 0x0000001dff0f7212 */ /* 0x000fe400078e33ff */
[----:B------:R-:W-:-:S04]  /*02c0*/  ISETP.LT.U32.AND P1, PT, R6, R13, PT ;  /* 0x0000000d0600720c */ /* 0x000fc80003f21070 */
[----:B------:R-:W-:-:S04]  /*02d0*/  ISETP.LT.U32.AND.EX P1, PT, R5, R15, PT, P1 ;  /* 0x0000000f0500720c */ /* 0x000fc80003f21110 */
[----:B------:R-:W-:Y:S02]  /*02e0*/  SEL R13, R6, R13, P1 ;  /* 0x0000000d060d7207 */ /* 0x000fe40000800000 */
[----:B------:R-:W-:Y:S02]  /*02f0*/  SEL R15, R5, R15, P1 ;  /* 0x0000000f050f7207 */ /* 0x000fe40000800000 */
[----:B------:R-:W-:Y:S02]  /*0300*/  IADD3 R13, P3, PT, R13, R28, RZ ;  /* 0x0000001c0d0d7210 */ /* 0x000fe40007f7e0ff */
[----:B-1----:R-:W-:Y:S02]  /*0310*/  @!P0 LEA R6, P2, R4, R16, 0x3 ;  /* 0x0000001004068211 */ /* 0x002fe400078418ff */
[----:B------:R-:W-:Y:S01]  /*0320*/  ISETP.LT.U32.AND P1, PT, R2, UR4, PT ;  /* 0x0000000402007c0c */ /* 0x000fe2000bf21070 */
[----:B------:R-:W-:Y:S01]  /*0330*/  IMAD.X R15, R15, 0x1, R29, P3 ;  /* 0x000000010f0f7824 */ /* 0x000fe200018e061d */
[----:B------:R-:W-:-:S02]  /*0340*/  @!P0 LEA.HI.X R7, R4, R17, RZ, 0x3, P2 ;  /* 0x0000001104078211 */ /* 0x000fc400010f1cff */
[----:B------:R-:W-:Y:S02]  /*0350*/  ISETP.LT.U32.AND P2, PT, R13, UR4, PT ;  /* 0x000000040d007c0c */ /* 0x000fe4000bf41070 */
[----:B------:R-:W-:Y:S01]  /*0360*/  ISETP.LT.U32.AND.EX P1, PT, R11, UR5, PT, P1 ;  /* 0x000000050b007c0c */ /* 0x000fe2000bf21110 */
[----:B--2---:R0:W-:Y:S01]  /*0370*/  @!P0 STG.E.64 desc[UR8][R6.64], R28 ;  /* 0x0000001c06008986 */ /* 0x0041e2000c101b08 */
[----:B------:R-:W-:Y:S02]  /*0380*/  ISETP.LT.U32.AND.EX P2, PT, R15, UR5, PT, P2 ;  /* 0x000000050f007c0c */ /* 0x000fe4000bf41120 */
[----:B------:R-:W-:Y:S02]  /*0390*/  SEL R5, R2, UR4, P1 ;  /* 0x0000000402057c07 */ /* 0x000fe40008800000 */
[----:B------:R-:W-:Y:S02]  /*03a0*/  SEL R3, R11, UR5, P1 ;  /* 0x000000050b037c07 */ /* 0x000fe40008800000 */
[----:B------:R-:W-:-:S02]  /*03b0*/  SEL R13, R13, UR4, P2 ;  /* 0x000000040d0d7c07 */ /* 0x000fc40009000000 */
[----:B------:R-:W-:Y:S01]  /*03c0*/  SEL R15, R15, UR5, P2 ;  /* 0x000000050f0f7c07 */ /* 0x000fe20009000000 */
[----:B------:R-:W-:Y:S06]  /*03d0*/  @!P0 EXIT ;  /* 0x000000000000894d */ /* 0x000fec0003800000 */
[----:B------:R-:W1:Y:S01]  /*03e0*/  LDCU.U8 UR5, c[0x0][0x380] ;  /* 0x00007000ff0577ac */ /* 0x000e620008000000 */
[----:B------:R-:W-:Y:S01]  /*03f0*/  IADD3 R11, P0, PT, R13, -R5, RZ ;  /* 0x800000050d0b7210 */ /* 0x000fe20007f1e0ff */
[----:B------:R-:W-:Y:S01]  /*0400*/  BSSY.RECONVERGENT B1, `(.L_x_1994) ;  /* 0x00004c0000017945 */ /* 0x000fe20003800200 */
[----:B------:R-:W-:-:S03]  /*0410*/  UIADD3 UR4, UPT, UPT, UR6, -0x1, URZ ;  /* 0xffffffff06047890 */ /* 0x000fc6000fffe0ff */
[----:B------:R-:W-:-:S03]  /*0420*/  IMAD.X R2, R15, 0x1, ~R3, P0 ;  /* 0x000000010f027824 */ /* 0x000fc600000e0e03 */
[----:B------:R-:W-:-:S05]  /*0430*/  LOP3.LUT R0, R4, UR4, RZ, 0xc0, !PT ;  /* 0x0000000404007c12 */ /* 0x000fca000f8ec0ff */
[----:B0-----:R-:W-:Y:S01]  /*0440*/  IMAD.WIDE.U32 R6, R0, R8, RZ ;  /* 0x0000000800067225 */ /* 0x001fe200078e00ff */
[----:B-1----:R-:W-:-:S03]  /*0450*/  UPRMT UR4, UR5, 0x8880, URZ ;  /* 0x0000888005047896 */ /* 0x002fc600080000ff */
[----:B------:R-:W-:Y:S01]  /*0460*/  IMAD R9, R9, R0, R7 ;  /* 0x0000000009097224 */ /* 0x000fe200078e0207 */
[----:B------:R-:W-:Y:S01]  /*0470*/  ISETP.LT.U32.AND P0, PT, R6, R11, PT ;  /* 0x0000000b0600720c */ /* 0x000fe20003f01070 */
[----:B------:R-:W-:-:S03]  /*0480*/  UISETP.NE.AND UP0, UPT, UR4, URZ, UPT ;  /* 0x000000ff0400728c */ /* 0x000fc6000bf05270 */
[----:B------:R-:W-:-:S04]  /*0490*/  ISETP.LT.U32.AND.EX P0, PT, R9, R2, PT, P0 ;  /* 0x000000020900720c */ /* 0x000fc80003f01100 */
[----:B------:R-:W-:Y:S02]  /*04a0*/  SEL R26, R6, R11, P0 ;  /* 0x0000000b061a7207 */ /* 0x000fe40000000000 */
[----:B------:R-:W-:Y:S01]  /*04b0*/  SEL R11, R9, R2, P0 ;  /* 0x00000002090b7207 */ /* 0x000fe20000000000 */
[----:B------:R-:W-:Y:S06]  /*04c0*/  BRA.U !UP0, `(.L_x_1995) ;  /* 0x00000025086c7547 */ /* 0x000fec000b800000 */
[----:B------:R-:W-:Y:S01]  /*04d0*/  IADD3 R7, P0, PT, R13, -R28, RZ ;  /* 0x8000001c0d077210 */ /* 0x000fe20007f1e0ff */
[----:B------:R-:W-:Y:S01]  /*04e0*/  BSSY.RECONVERGENT B0, `(.L_x_1996) ;  /* 0x0000258000007945 */ /* 0x000fe20003800200 */
[----:B------:R-:W-:-:S03]  /*04f0*/  IADD3 R27, P2, PT, R28, -R5, RZ ;  /* 0x800000051c1b7210 */ /* 0x000fc60007f5e0ff */
[----:B------:R-:W-:Y:S01]  /*0500*/  IMAD.X R9, R15, 0x1, ~R29, P0 ;  /* 0x000000010f097824 */ /* 0x000fe200000e0e1d */
[----:B------:R-:W-:Y:S01]  /*0510*/  ISETP.GT.U32.AND P0, PT, R26, R7, PT ;  /* 0x000000071a00720c */ /* 0x000fe20003f04070 */
[----:B------:R-:W-:Y:S01]  /*0520*/  IMAD.X R6, R29, 0x1, ~R3, P2 ;  /* 0x000000011d067824 */ /* 0x000fe200010e0e03 */
[----:B------:R-:W-:Y:S02]  /*0530*/  ISETP.LT.U32.AND P1, PT, R27, R26, PT ;  /* 0x0000001a1b00720c */ /* 0x000fe40003f21070 */
[C---:B------:R-:W-:Y:S02]  /*0540*/  ISETP.GT.U32.AND.EX P0, PT, R11.reuse, R9, PT, P0 ;  /* 0x000000090b00720c */ /* 0x040fe40003f04100 */
[----:B------:R-:W-:Y:S02]  /*0550*/  ISETP.LT.U32.AND.EX P1, PT, R6, R11, PT, P1 ;  /* 0x0000000b0600720c */ /* 0x000fe40003f21110 */
[----:B------:R-:W-:Y:S02]  /*0560*/  SEL R2, R26, R7, P0 ;  /* 0x000000071a027207 */ /* 0x000fe40000000000 */
[----:B------:R-:W-:-:S02]  /*0570*/  SEL R0, R11, R9, P0 ;  /* 0x000000090b007207 */ /* 0x000fc40000000000 */
[----:B------:R-:W-:Y:S02]  /*0580*/  IADD3 R2, P0, PT, R2, -R7, RZ ;  /* 0x8000000702027210 */ /* 0x000fe40007f1e0ff */
[----:B------:R-:W-:Y:S02]  /*0590*/  SEL R27, R27, R26, P1 ;  /* 0x0000001a1b1b7207 */ /* 0x000fe40000800000 */
[----:B------:R-:W-:Y:S01]  /*05a0*/  SEL R7, R6, R11, P1 ;  /* 0x0000000b06077207 */ /* 0x000fe20000800000 */
[----:B------:R-:W-:Y:S01]  /*05b0*/  IMAD.X R0, R0, 0x1, ~R9, P0 ;  /* 0x0000000100007824 */ /* 0x000fe200000e0e09 */
[----:B------:R-:W-:-:S04]  /*05c0*/  ISETP.GE.U32.AND P0, PT, R2, R27, PT ;  /* 0x0000001b0200720c */ /* 0x000fc80003f06070 */
[----:B------:R-:W-:-:S13]  /*05d0*/  ISETP.GE.U32.AND.EX P0, PT, R0, R7, PT, P0 ;  /* 0x000000070000720c */ /* 0x000fda0003f06100 */
[----:B------:R-:W-:Y:S05]  /*05e0*/  @P0 BRA `(.L_x_1997) ;  /* 0x00000024001c0947 */ /* 0x000fea0003800000 */
[----:B------:R-:W0:Y:S01]  /*05f0*/  LDCU.64 UR4, c[0x0][0x3b8] ;  /* 0x00007700ff0477ac */ /* 0x000e220008000a00 */
[----:B------:R-:W-:-:S05]  /*0600*/  IADD3 R26, P0, PT, R26, R28, RZ ;  /* 0x0000001c1a1a7210 */ /* 0x000fca0007f1e0ff */
[----:B------:R-:W-:Y:S02]  /*0610*/  IMAD.X R28, R11, 0x1, R29, P0 ;  /* 0x000000010b1c7824 */ /* 0x000fe400000e061d */
[----:B------:R-:W-:Y:S01]  /*0620*/  IMAD.MOV.U32 R29, RZ, RZ, R7 ;  /* 0x000000ffff1d7224 */ /* 0x000fe200078e0007 */
[----:B0-----:R-:W-:-:S04]  /*0630*/  UISETP.NE.U32.AND UP0, UPT, UR4, URZ, UPT ;  /* 0x000000ff0400728c */ /* 0x001fc8000bf05070 */
[----:B------:R-:W-:-:S09]  /*0640*/  UISETP.NE.AND.EX UP0, UPT, UR5, URZ, UPT, UP0 ;  /* 0x000000ff0500728c */ /* 0x000fd2000bf05300 */
[----:B------:R-:W-:Y:S05]  /*0650*/  BRA.U UP0, `(.L_x_1998) ;  /* 0x0000000100287547 */ /* 0x000fea000b800000 */
.L_x_1999:
[----:B------:R-:W-:-:S05]  /*0660*/  IADD3 R7, P0, PT, -R2, R27, RZ ;  /* 0x0000001b02077210 */ /* 0x000fca0007f1e1ff */
[----:B------:R-:W-:-:S05]  /*0670*/  IMAD.X R6, R29, 0x1, ~R0, P0 ;  /* 0x000000011d067824 */ /* 0x000fca00000e0e00 */
[--C-:B------:R-:W-:Y:S02]  /*0680*/  SHF.R.U64 R7, R7, 0x1, R6.reuse ;  /* 0x0000000107077819 */ /* 0x100fe40000001206 */
[----:B------:R-:W-:Y:S02]  /*0690*/  SHF.R.U32.HI R9, RZ, 0x1, R6 ;  /* 0x00000001ff097819 */ /* 0x000fe40000011606 */
[----:B------:R-:W-:-:S04]  /*06a0*/  IADD3 R2, P0, P1, R7, 0x1, R2 ;  /* 0x0000000107027810 */ /* 0x000fc8000791e002 */
[----:B------:R-:W-:Y:S02]  /*06b0*/  IADD3.X R0, PT, PT, R9, RZ, R0, P0, P1 ;  /* 0x000000ff09007210 */ /* 0x000fe400007e2400 */
[----:B------:R-:W-:-:S04]  /*06c0*/  ISETP.GE.U32.AND P0, PT, R2, R27, PT ;  /* 0x0000001b0200720c */ /* 0x000fc80003f06070 */
[----:B------:R-:W-:-:S13]  /*06d0*/  ISETP.GE.U32.AND.EX P0, PT, R0, R29, PT, P0 ;  /* 0x0000001d0000720c */ /* 0x000fda0003f06100 */
[----:B------:R-:W-:Y:S05]  /*06e0*/  @!P0 BRA `(.L_x_1999) ;  /* 0xfffffffc00dc8947 */ /* 0x000fea000383ffff */
[----:B------:R-:W-:Y:S05]  /*06f0*/  BRA `(.L_x_1997) ;  /* 0x0000002000d87947 */ /* 0x000fea0003800000 */
.L_x_1998:
[----:B------:R-:W0:Y:S02]  /*0700*/  LDC.64 R30, c[0x0][0x3b0] ;  /* 0x0000ec00ff1e7b82 */ /* 0x000e240000000a00 */
[----:B0-----:R0:W5:Y:S04]  /*0710*/  LDG.E.64 R6, desc[UR8][R30.64] ;  /* 0x000000081e067981 */ /* 0x001168000c1e1b00 */
[----:B------:R0:W5:Y:S04]  /*0720*/  LDG.E.64 R8, desc[UR8][R30.64+0x8] ;  /* 0x000008081e087981 */ /* 0x000168000c1e1b00 */
[----:B------:R0:W5:Y:S04]  /*0730*/  LDG.E.64 R10, desc[UR8][R30.64+0x10] ;  /* 0x000010081e0a7981 */ /* 0x000168000c1e1b00 */
[----:B------:R0:W5:Y:S04]  /*0740*/  LDG.E.64 R12, desc[UR8][R30.64+0x18] ;  /* 0x000018081e0c7981 */ /* 0x000168000c1e1b00 */
[----:B------:R0:W5:Y:S04]  /*0750*/  LDG.E.64 R14, desc[UR8][R30.64+0x20] ;  /* 0x000020081e0e7981 */ /* 0x000168000c1e1b00 */
[----:B------:R0:W5:Y:S04]  /*0760*/  LDG.E.64 R16, desc[UR8][R30.64+0x28] ;  /* 0x000028081e107981 */ /* 0x000168000c1e1b00 */
[----:B------:R0:W5:Y:S04]  /*0770*/  LDG.E.64 R18, desc[UR8][R30.64+0x30] ;  /* 0x000030081e127981 */ /* 0x000168000c1e1b00 */
[----:B------:R0:W5:Y:S04]  /*0780*/  LDG.E.64 R20, desc[UR8][R30.64+0x38] ;  /* 0x000038081e147981 */ /* 0x000168000c1e1b00 */
[----:B------:R0:W5:Y:S04]  /*0790*/  LDG.E.64 R22, desc[UR8][R30.64+0x40] ;  /* 0x000040081e167981 */ /* 0x000168000c1e1b00 */
[----:B------:R0:W5:Y:S02]  /*07a0*/  LDG.E.64 R24, desc[UR8][R30.64+0x48] ;  /* 0x000048081e187981 */ /* 0x000164000c1e1b00 */
.L_x_2040:
[----:B0-----:R-:W-:Y:S01]  /*07b0*/  IADD3 R31, P0, PT, -R2, R27, RZ ;  /* 0x0000001b021f7210 */ /* 0x001fe20007f1e1ff */
[----:B------:R-:W0:Y:S04]  /*07c0*/  LDCU.64 UR4, c[0x0][0x388] ;  /* 0x00007100ff0477ac */ /* 0x000e280008000a00 */
[----:B------:R-:W-:-:S05]  /*07d0*/  IMAD.X R32, R29, 0x1, ~R0, P0 ;  /* 0x000000011d207824 */ /* 0x000fca00000e0e00 */
[--C-:B------:R-:W-:Y:S02]  /*07e0*/  SHF.R.U64 R31, R31, 0x1, R32.reuse ;  /* 0x000000011f1f7819 */ /* 0x100fe40000001220 */
[----:B------:R-:W-:Y:S02]  /*07f0*/  SHF.R.U32.HI R33, RZ, 0x1, R32 ;  /* 0x00000001ff217819 */ /* 0x000fe40000011620 */
[----:B------:R-:W-:-:S04]  /*0800*/  IADD3 R30, P0, PT, R2, R31, RZ ;  /* 0x0000001f021e7210 */ /* 0x000fc80007f1e0ff */
[----:B------:R-:W-:Y:S01]  /*0810*/  LOP3.LUT R31, RZ, R30, RZ, 0x33, !PT ;  /* 0x0000001eff1f7212 */ /* 0x000fe200078e33ff */
[----:B------:R-:W-:Y:S01]  /*0820*/  IMAD.X R36, R0, 0x1, R33, P0 ;  /* 0x0000000100247824 */ /* 0x000fe200000e0621 */
[----:B------:R-:W-:Y:S02]  /*0830*/  IADD3 R35, P0, PT, R30, R5, RZ ;  /* 0x000000051e237210 */ /* 0x000fe40007f1e0ff */
[----:B------:R-:W-:Y:S02]  /*0840*/  IADD3 R31, P1, PT, R31, R26, RZ ;  /* 0x0000001a1f1f7210 */ /* 0x000fe40007f3e0ff */
[----:B------:R-:W-:Y:S01]  /*0850*/  LOP3.LUT R33, RZ, R36, RZ, 0x33, !PT ;  /* 0x00000024ff217212 */ /* 0x000fe200078e33ff */
[----:B------:R-:W-:Y:S01]  /*0860*/  IMAD.X R36, R36, 0x1, R3, P0 ;  /* 0x0000000124247824 */ /* 0x000fe200000e0603 */
[----:B0-----:R-:W-:-:S03]  /*0870*/  LEA R34, P0, R35, UR4, 0x2 ;  /* 0x0000000423227c11 */ /* 0x001fc6000f8010ff */
[----:B------:R-:W-:Y:S01]  /*0880*/  IMAD.X R32, R33, 0x1, R28, P1 ;  /* 0x0000000121207824 */ /* 0x000fe200008e061c */
[----:B------:R-:W-:Y:S02]  /*0890*/  LEA R30, P1, R31, UR4, 0x2 ;  /* 0x000000041f1e7c11 */ /* 0x000fe4000f8210ff */
[----:B------:R-:W-:Y:S02]  /*08a0*/  LEA.HI.X R35, R35, UR5, R36, 0x2, P0 ;  /* 0x0000000523237c11 */ /* 0x000fe400080f1424 */
[----:B------:R-:W-:Y:S01]  /*08b0*/  LEA.HI.X R31, R31, UR5, R32, 0x2, P1 ;  /* 0x000000051f1f7c11 */ /* 0x000fe200088f1420 */
[----:B------:R-:W0:Y:S02]  /*08c0*/  LDCU.64 UR4, c[0x0][0x3b8] ;  /* 0x00007700ff0477ac */ /* 0x000e240008000a00 */
[----:B-----5:R1:W5:Y:S04]  /*08d0*/  LDG.E R32, desc[UR8][R34.64] ;  /* 0x0000000822207981 */ /* 0x020368000c1e1900 */
[----:B------:R1:W5:Y:S01]  /*08e0*/  LDG.E R39, desc[UR8][R30.64] ;  /* 0x000000081e277981 */ /* 0x000362000c1e1900 */
[----:B------:R-:W-:Y:S01]  /*08f0*/  BSSY.RECONVERGENT B2, `(.L_x_2000) ;  /* 0x0000018000027945 */ /* 0x000fe20003800200 */
[----:B------:R-:W-:-:S02]  /*0900*/  IMAD.MOV.U32 R33, RZ, RZ, RZ ;  /* 0x000000ffff217224 */ /* 0x000fc400078e00ff */
[----:B------:R-:W-:Y:S02]  /*0910*/  IMAD.MOV.U32 R40, RZ, RZ, RZ ;  /* 0x000000ffff287224 */ /* 0x000fe400078e00ff */
[----:B0-----:R-:W-:Y:S02]  /*0920*/  IMAD.U32 R37, RZ, RZ, UR4 ;  /* 0x00000004ff257e24 */ /* 0x001fe4000f8e00ff */
[----:B-1----:R-:W-:-:S07]  /*0930*/  IMAD.U32 R38, RZ, RZ, UR5 ;  /* 0x00000005ff267e24 */ /* 0x002fce000f8e00ff */
.L_x_2001:
[--C-:B------:R-:W-:Y:S02]  /*0940*/  SHF.R.U64 R36, R37, 0x1, R38.reuse ;  /* 0x0000000125247819 */ /* 0x100fe40000001226 */
[----:B------:R-:W-:Y:S02]  /*0950*/  SHF.R.U32.HI R35, RZ, 0x1, R38 ;  /* 0x00000001ff237819 */ /* 0x000fe40000011626 */
[----:B------:R-:W-:-:S05]  /*0960*/  IADD3 R41, P0, PT, R36, R33, RZ ;  /* 0x0000002124297210 */ /* 0x000fca0007f1e0ff */
[----:B------:R-:W-:Y:S01]  /*0970*/  IMAD.X R42, R35, 0x1, R40, P0 ;  /* 0x00000001232a7824 */ /* 0x000fe200000e0628 */
[----:B------:R-:W-:-:S04]  /*0980*/  LEA R30, P0, R41, R6, 0x2 ;  /* 0x00000006291e7211 */ /* 0x000fc800078010ff */
[----:B------:R-:W-:-:S05]  /*0990*/  LEA.HI.X R31, R41, R7, R42, 0x2, P0 ;  /* 0x00000007291f7211 */ /* 0x000fca00000f142a */
[----:B------:R-:W2:Y:S02]  /*09a0*/  LD.E R30, desc[UR8][R30.64] ;  /* 0x000000081e1e7980 */ /* 0x000ea4000c101900 */
[----:B--2--5:R-:W-:-:S13]  /*09b0*/  ISETP.GE.AND P1, PT, R30, R39, PT ;  /* 0x000000271e00720c */ /* 0x024fda0003f26270 */
        /* <DEDUP_REMOVED lines=12> */
.L_x_2000:
[----:B------:R-:W0:Y:S01]  /*0a80*/  LDCU.64 UR4, c[0x0][0x3b8] ;  /* 0x00007700ff0477ac */ /* 0x000e220008000a00 */
[----:B------:R-:W-:Y:S01]  /*0a90*/  BSSY.RECONVERGENT B2, `(.L_x_2002) ;  /* 0x0000018000027945 */ /* 0x000fe20003800200 */
[----:B------:R-:W-:Y:S02]  /*0aa0*/  IMAD.MOV.U32 R34, RZ, RZ, RZ ;  /* 0x000000ffff227224 */ /* 0x000fe400078e00ff */
[----:B------:R-:W-:Y:S02]  /*0ab0*/  IMAD.MOV.U32 R41, RZ, RZ, RZ ;  /* 0x000000ffff297224 */ /* 0x000fe400078e00ff */
[----:B0-----:R-:W-:Y:S02]  /*0ac0*/  IMAD.U32 R38, RZ, RZ, UR4 ;  /* 0x00000004ff267e24 */ /* 0x001fe4000f8e00ff */
[----:B------:R-:W-:-:S07]  /*0ad0*/  IMAD.U32 R39, RZ, RZ, UR5 ;  /* 0x00000005ff277e24 */ /* 0x000fce000f8e00ff */
.L_x_2003:
        /* <DEDUP_REMOVED lines=20> */
.L_x_2002:
[----:B------:R-:W0:Y:S01]  /*0c20*/  LDCU.64 UR4, c[0x0][0x3b8] ;  /* 0x00007700ff0477ac */ /* 0x000e220008000a00 */
[----:B------:R-:W-:Y:S01]  /*0c30*/  BSSY.RECONVERGENT B2, `(.L_x_2004) ;  /* 0x0000018000027945 */ /* 0x000fe20003800200 */
[----:B------:R-:W-:Y:S02]  /*0c40*/  IMAD.MOV.U32 R32, RZ, RZ, RZ ;  /* 0x000000ffff207224 */ /* 0x000fe400078e00ff */
[----:B------:R-:W-:Y:S02]  /*0c50*/  IMAD.MOV.U32 R41, RZ, RZ, RZ ;  /* 0x000000ffff297224 */ /* 0x000fe400078e00ff */
[----:B0-----:R-:W-:Y:S02]  /*0c60*/  IMAD.U32 R38, RZ, RZ, UR4 ;  /* 0x00000004ff267e24 */ /* 0x001fe4000f8e00ff */
[----:B------:R-:W-:-:S07]  /*0c70*/  IMAD.U32 R39, RZ, RZ, UR5 ;  /* 0x00000005ff277e24 */ /* 0x000fce000f8e00ff */
.L_x_2005:
        /* <DEDUP_REMOVED lines=20> */
.L_x_2004:
[----:B------:R-:W0:Y:S01]  /*0dc0*/  LDCU.64 UR4, c[0x0][0x3b8] ;  /* 0x00007700ff0477ac */ /* 0x000e220008000a00 */
[----:B------:R-:W-:Y:S01]  /*0dd0*/  BSSY.RECONVERGENT B2, `(.L_x_2006) ;  /* 0x0000018000027945 */ /* 0x000fe20003800200 */
[----:B------:R-:W-:Y:S02]  /*0de0*/  IMAD.MOV.U32 R33, RZ, RZ, RZ ;  /* 0x000000ffff217224 */ /* 0x000fe400078e00ff */
[----:B------:R-:W-:Y:S02]  /*0df0*/  IMAD.MOV.U32 R40, RZ, RZ, RZ ;  /* 0x000000ffff287224 */ /* 0x000fe400078e00ff */
[----:B0-----:R-:W-:Y:S02]  /*0e00*/  IMAD.U32 R38, RZ, RZ, UR4 ;  /* 0x00000004ff267e24 */ /* 0x001fe4000f8e00ff */
[----:B------:R-:W-:-:S07]  /*0e10*/  IMAD.U32 R39, RZ, RZ, UR5 ;  /* 0x00000005ff277e24 */ /* 0x000fce000f8e00ff */
.L_x_2007:
        /* <DEDUP_REMOVED lines=20> */
.L_x_2006:
[----:B------:R-:W0:Y:S01]  /*0f60*/  LDCU.64 UR4, c[0x0][0x3b8] ;  /* 0x00007700ff0477ac */ /* 0x000e220008000a00 */
[----:B------:R-:W-:Y:S01]  /*0f70*/  BSSY.RECONVERGENT B2, `(.L_x_2008) ;  /* 0x0000018000027945 */ /* 0x000fe20003800200 */
[----:B------:R-:W-:Y:S02]  /*0f80*/  IMAD.MOV.U32 R34, RZ, RZ, RZ ;  /* 0x000000ffff227224 */ /* 0x000fe400078e00ff */
[----:B------:R-:W-:Y:S02]  /*0f90*/  IMAD.MOV.U32 R41, RZ, RZ, RZ ;  /* 0x000000ffff297224 */ /* 0x000fe400078e00ff */
[----:B0-----:R-:W-:Y:S02]  /*0fa0*/  IMAD.U32 R38, RZ, RZ, UR4 ;  /* 0x00000004ff267e24 */ /* 0x001fe4000f8e00ff */
[----:B------:R-:W-:-:S07]  /*0fb0*/  IMAD.U32 R39, RZ, RZ, UR5 ;  /* 0x00000005ff277e24 */ /* 0x000fce000f8e00ff */
.L_x_2009:
        /* <DEDUP_REMOVED lines=20> */
.L_x_2008:
[----:B------:R-:W0:Y:S01]  /*1100*/  LDCU.64 UR4, c[0x0][0x3b8] ;  /* 0x00007700ff0477ac */ /* 0x000e220008000a00 */
[----:B------:R-:W-:Y:S01]  /*1110*/  BSSY.RECONVERGENT B2, `(.L_x_2010) ;  /* 0x0000018000027945 */ /* 0x000fe20003800200 */
[----:B------:R-:W-:Y:S02]  /*1120*/  IMAD.MOV.U32 R32, RZ, RZ, RZ ;  /* 0x000000ffff207224 */ /* 0x000fe400078e00ff */
[----:B------:R-:W-:Y:S02]  /*1130*/  IMAD.MOV.U32 R41, RZ, RZ, RZ ;  /* 0x000000ffff297224 */ /* 0x000fe400078e00ff */
[----:B0-----:R-:W-:Y:S02]  /*1140*/  IMAD.U32 R38, RZ, RZ, UR4 ;  /* 0x00000004ff267e24 */ /* 0x001fe4000f8e00ff */
[----:B------:R-:W-:-:S07]  /*1150*/  IMAD.U32 R39, RZ, RZ, UR5 ;  /* 0x00000005ff277e24 */ /* 0x000fce000f8e00ff */
.L_x_2011:
        /* <DEDUP_REMOVED lines=20> */
.L_x_2010:
[----:B------:R-:W0:Y:S01]  /*12a0*/  LDCU.64 UR4, c[0x0][0x3b8] ;  /* 0x00007700ff0477ac */ /* 0x000e220008000a00 */
[----:B------:R-:W-:Y:S01]  /*12b0*/  BSSY.RECONVERGENT B2, `(.L_x_2012) ;  /* 0x0000018000027945 */ /* 0x000fe20003800200 */
[----:B------:R-:W-:Y:S02]  /*12c0*/  IMAD.MOV.U32 R33, RZ, RZ, RZ ;  /* 0x000000ffff217224 */ /* 0x000fe400078e00ff */
[----:B------:R-:W-:Y:S02]  /*12d0*/  IMAD.MOV.U32 R40, RZ, RZ, RZ ;  /* 0x000000ffff287224 */ /* 0x000fe400078e00ff */
[----:B0-----:R-:W-:Y:S02]  /*12e0*/  IMAD.U32 R38, RZ, RZ, UR4 ;  /* 0x00000004ff267e24 */ /* 0x001fe4000f8e00ff */
[----:B------:R-:W-:-:S07]  /*12f0*/  IMAD.U32 R39, RZ, RZ, UR5 ;  /* 0x00000005ff277e24 */ /* 0x000fce000f8e00ff */
.L_x_2013:
        /* <DEDUP_REMOVED lines=20> */
.L_x_2012:
[----:B------:R-:W0:Y:S01]  /*1440*/  LDCU.64 UR4, c[0x0][0x3b8] ;  /* 0x00007700ff0477ac */ /* 0x000e220008000a00 */
[----:B------:R-:W-:Y:S01]  /*1450*/  BSSY.RECONVERGENT B2, `(.L_x_2014) ;  /* 0x0000018000027945 */ /* 0x000fe20003800200 */
[----:B------:R-:W-:Y:S02]  /*1460*/  IMAD.MOV.U32 R34, RZ, RZ, RZ ;  /* 0x000000ffff227224 */ /* 0x000fe400078e00ff */
[----:B------:R-:W-:Y:S02]  /*1470*/  IMAD.MOV.U32 R41, RZ, RZ, RZ ;  /* 0x000000ffff297224 */ /* 0x000fe400078e00ff */
[----:B0-----:R-:W-:Y:S02]  /*1480*/  IMAD.U32 R38, RZ, RZ, UR4 ;  /* 0x00000004ff267e24 */ /* 0x001fe4000f8e00ff */
[----:B------:R-:W-:-:S07]  /*1490*/  IMAD.U32 R39, RZ, RZ, UR5 ;  /* 0x00000005ff277e24 */ /* 0x000fce000f8e00ff */
.L_x_2015:
        /* <DEDUP_REMOVED lines=20> */
.L_x_2014:
[----:B------:R-:W0:Y:S01]  /*15e0*/  LDCU.64 UR4, c[0x0][0x3b8] ;  /* 0x00007700ff0477ac */ /* 0x000e220008000a00 */
[----:B------:R-:W-:Y:S01]  /*15f0*/  BSSY.RECONVERGENT B2, `(.L_x_2016) ;  /* 0x0000018000027945 */ /* 0x000fe20003800200 */
[----:B------:R-:W-:Y:S02]  /*1600*/  IMAD.MOV.U32 R32, RZ, RZ, RZ ;  /* 0x000000ffff207224 */ /* 0x000fe400078e00ff */
[----:B------:R-:W-:Y:S02]  /*1610*/  IMAD.MOV.U32 R41, RZ, RZ, RZ ;  /* 0x000000ffff297224 */ /* 0x000fe400078e00ff */
[----:B0-----:R-:W-:Y:S02]  /*1620*/  IMAD.U32 R38, RZ, RZ, UR4 ;  /* 0x00000004ff267e24 */ /* 0x001fe4000f8e00ff */
[----:B------:R-:W-:-:S07]  /*1630*/  IMAD.U32 R39, RZ, RZ, UR5 ;  /* 0x00000005ff277e24 */ /* 0x000fce000f8e00ff */
.L_x_2017:
        /* <DEDUP_REMOVED lines=20> */
.L_x_2016:
[----:B------:R-:W0:Y:S01]  /*1780*/  LDCU.64 UR4, c[0x0][0x3b8] ;  /* 0x00007700ff0477ac */ /* 0x000e220008000a00 */
[----:B------:R-:W-:Y:S01]  /*1790*/  BSSY.RECONVERGENT B2, `(.L_x_2018) ;  /* 0x0000018000027945 */ /* 0x000fe20003800200 */
[----:B------:R-:W-:Y:S02]  /*17a0*/  IMAD.MOV.U32 R33, RZ, RZ, RZ ;  /* 0x000000ffff217224 */ /* 0x000fe400078e00ff */
[----:B------:R-:W-:Y:S02]  /*17b0*/  IMAD.MOV.U32 R40, RZ, RZ, RZ ;  /* 0x000000ffff287224 */ /* 0x000fe400078e00ff */
[----:B0-----:R-:W-:Y:S02]  /*17c0*/  IMAD.U32 R38, RZ, RZ, UR4 ;  /* 0x00000004ff267e24 */ /* 0x001fe4000f8e00ff */
[----:B------:R-:W-:-:S07]  /*17d0*/  IMAD.U32 R39, RZ, RZ, UR5 ;  /* 0x00000005ff277e24 */ /* 0x000fce000f8e00ff */
.L_x_2019:
        /* <DEDUP_REMOVED lines=20> */
.L_x_2018:
[----:B------:R-:W0:Y:S01]  /*1920*/  LDCU.64 UR4, c[0x0][0x3b8] ;  /* 0x00007700ff0477ac */ /* 0x000e220008000a00 */
[----:B------:R-:W-:Y:S01]  /*1930*/  BSSY.RECONVERGENT B2, `(.L_x_2020) ;  /* 0x0000018000027945 */ /* 0x000fe20003800200 */
[----:B------:R-:W-:Y:S02]  /*1940*/  IMAD.MOV.U32 R34, RZ, RZ, RZ ;  /* 0x000000ffff227224 */ /* 0x000fe400078e00ff */
[----:B------:R-:W-:Y:S02]  /*1950*/  IMAD.MOV.U32 R41, RZ, RZ, RZ ;  /* 0x000000ffff297224 */ /* 0x000fe400078e00ff */
[----:B0-----:R-:W-:Y:S02]  /*1960*/  IMAD.U32 R38, RZ, RZ, UR4 ;  /* 0x00000004ff267e24 */ /* 0x001fe4000f8e00ff */
[----:B------:R-:W-:-:S07]  /*1970*/  IMAD.U32 R39, RZ, RZ, UR5 ;  /* 0x00000005ff277e24 */ /* 0x000fce000f8e00ff */
.L_x_2021:
        /* <DEDUP_REMOVED lines=20> */
.L_x_2020:
[----:B------:R-:W0:Y:S01]  /*1ac0*/  LDCU.64 UR4, c[0x0][0x3b8] ;  /* 0x00007700ff0477ac */ /* 0x000e220008000a00 */
[----:B------:R-:W-:Y:S01]  /*1ad0*/  BSSY.RECONVERGENT B2, `(.L_x_2022) ;  /* 0x0000018000027945 */ /* 0x000fe20003800200 */
[----:B------:R-:W-:Y:S02]  /*1ae0*/  IMAD.MOV.U32 R32, RZ, RZ, RZ ;  /* 0x000000ffff207224 */ /* 0x000fe400078e00ff */
[----:B------:R-:W-:Y:S02]  /*1af0*/  IMAD.MOV.U32 R41, RZ, RZ, RZ ;  /* 0x000000ffff297224 */ /* 0x000fe400078e00ff */
[----:B0-----:R-:W-:Y:S02]  /*1b00*/  IMAD.U32 R38, RZ, RZ, UR4 ;  /* 0x00000004ff267e24 */ /* 0x001fe4000f8e00ff */
[----:B------:R-:W-:-:S07]  /*1b10*/  IMAD.U32 R39, RZ, RZ, UR5 ;  /* 0x00000005ff277e24 */ /* 0x000fce000f8e00ff */
.L_x_2023:
        /* <DEDUP_REMOVED lines=20> */
.L_x_2022:
[----:B------:R-:W0:Y:S01]  /*1c60*/  LDCU.64 UR4, c[0x0][0x3b8] ;  /* 0x00007700ff0477ac */ /* 0x000e220008000a00 */
[----:B------:R-:W-:Y:S01]  /*1c70*/  BSSY.RECONVERGENT B2, `(.L_x_2024) ;  /* 0x0000018000027945 */ /* 0x000fe20003800200 */
[----:B------:R-:W-:Y:S02]  /*1c80*/  IMAD.MOV.U32 R33, RZ, RZ, RZ ;  /* 0x000000ffff217224 */ /* 0x000fe400078e00ff */
[----:B------:R-:W-:Y:S02]  /*1c90*/  IMAD.MOV.U32 R40, RZ, RZ, RZ ;  /* 0x000000ffff287224 */ /* 0x000fe400078e00ff */
[----:B0-----:R-:W-:Y:S02]  /*1ca0*/  IMAD.U32 R38, RZ, RZ, UR4 ;  /* 0x00000004ff267e24 */ /* 0x001fe4000f8e00ff */
[----:B------:R-:W-:-:S07]  /*1cb0*/  IMAD.U32 R39, RZ, RZ, UR5 ;  /* 0x00000005ff277e24 */ /* 0x000fce000f8e00ff */
.L_x_2025:
        /* <DEDUP_REMOVED lines=20> */
.L_x_2024:
[----:B------:R-:W0:Y:S01]  /*1e00*/  LDCU.64 UR4, c[0x0][0x3b8] ;  /* 0x00007700ff0477ac */ /* 0x000e220008000a00 */
[----:B------:R-:W-:Y:S01]  /*1e10*/  BSSY.RECONVERGENT B2, `(.L_x_2026) ;  /* 0x0000018000027945 */ /* 0x000fe20003800200 */
[----:B------:R-:W-:Y:S02]  /*1e20*/  IMAD.MOV.U32 R34, RZ, RZ, RZ ;  /* 0x000000ffff227224 */ /* 0x000fe400078e00ff */
[----:B------:R-:W-:Y:S02]  /*1e30*/  IMAD.MOV.U32 R41, RZ, RZ, RZ ;  /* 0x000000ffff297224 */ /* 0x000fe400078e00ff */
[----:B0-----:R-:W-:Y:S02]  /*1e40*/  IMAD.U32 R38, RZ, RZ, UR4 ;  /* 0x00000004ff267e24 */ /* 0x001fe4000f8e00ff */
[----:B------:R-:W-:-:S07]  /*1e50*/  IMAD.U32 R39, RZ, RZ, UR5 ;  /* 0x00000005ff277e24 */ /* 0x000fce000f8e00ff */
.L_x_2027:
        /* <DEDUP_REMOVED lines=20> */
.L_x_2026:
[----:B------:R-:W0:Y:S01]  /*1fa0*/  LDCU.64 UR4, c[0x0][0x3b8] ;  /* 0x00007700ff0477ac */ /* 0x000e220008000a00 */
[----:B------:R-:W-:Y:S01]  /*1fb0*/  BSSY.RECONVERGENT B2, `(.L_x_2028) ;  /* 0x0000018000027945 */ /* 0x000fe20003800200 */
[----:B------:R-:W-:Y:S02]  /*1fc0*/  IMAD.MOV.U32 R32, RZ, RZ, RZ ;  /* 0x000000ffff207224 */ /* 0x000fe400078e00ff */
[----:B------:R-:W-:Y:S02]  /*1fd0*/  IMAD.MOV.U32 R41, RZ, RZ, RZ ;  /* 0x000000ffff297224 */ /* 0x000fe400078e00ff */
[----:B0-----:R-:W-:Y:S02]  /*1fe0*/  IMAD.U32 R38, RZ, RZ, UR4 ;  /* 0x00000004ff267e24 */ /* 0x001fe4000f8e00ff */
[----:B------:R-:W-:-:S07]  /*1ff0*/  IMAD.U32 R39, RZ, RZ, UR5 ;  /* 0x00000005ff277e24 */ /* 0x000fce000f8e00ff */
.L_x_2029:
        /* <DEDUP_REMOVED lines=20> */
.L_x_2028:
[----:B------:R-:W0:Y:S01]  /*2140*/  LDCU.64 UR4, c[0x0][0x3b8] ;  /* 0x00007700ff0477ac */ /* 0x000e220008000a00 */
[----:B------:R-:W-:Y:S01]  /*2150*/  BSSY.RECONVERGENT B2, `(.L_x_2030) ;  /* 0x0000018000027945 */ /* 0x000fe20003800200 */
[----:B------:R-:W-:Y:S02]  /*2160*/  IMAD.MOV.U32 R33, RZ, RZ, RZ ;  /* 0x000000ffff217224 */ /* 0x000fe400078e00ff */
[----:B------:R-:W-:Y:S02]  /*2170*/  IMAD.MOV.U32 R40, RZ, RZ, RZ ;  /* 0x000000ffff287224 */ /* 0x000fe400078e00ff */
[----:B0-----:R-:W-:Y:S02]  /*2180*/  IMAD.U32 R38, RZ, RZ, UR4 ;  /* 0x00000004ff267e24 */ /* 0x001fe4000f8e00ff */
[----:B------:R-:W-:-:S07]  /*2190*/  IMAD.U32 R39, RZ, RZ, UR5 ;  /* 0x00000005ff277e24 */ /* 0x000fce000f8e00ff */
.L_x_2031:
        /* <DEDUP_REMOVED lines=20> */
.L_x_2030:
[----:B------:R-:W0:Y:S01]  /*22e0*/  LDCU.64 UR4, c[0x0][0x3b8] ;  /* 0x00007700ff0477ac */ /* 0x000e220008000a00 */
[----:B------:R-:W-:Y:S01]  /*22f0*/  BSSY.RECONVERGENT B2, `(.L_x_2032) ;  /* 0x0000018000027945 */ /* 0x000fe20003800200 */
[----:B------:R-:W-:Y:S02]  /*2300*/  IMAD.MOV.U32 R34, RZ, RZ, RZ ;  /* 0x000000ffff227224 */ /* 0x000fe400078e00ff */
[----:B------:R-:W-:Y:S02]  /*2310*/  IMAD.MOV.U32 R41, RZ, RZ, RZ ;  /* 0x000000ffff297224 */ /* 0x000fe400078e00ff */
[----:B0-----:R-:W-:Y:S02]  /*2320*/  IMAD.U32 R38, RZ, RZ, UR4 ;  /* 0x00000004ff267e24 */ /* 0x001fe4000f8e00ff */
[----:B------:R-:W-:-:S07]  /*2330*/  IMAD.U32 R39, RZ, RZ, UR5 ;  /* 0x00000005ff277e24 */ /* 0x000fce000f8e00ff */
.L_x_2033:
        /* <DEDUP_REMOVED lines=20> */
.L_x_2032:
[----:B------:R-:W0:Y:S01]  /*2480*/  LDCU.64 UR4, c[0x0][0x3b8] ;  /* 0x00007700ff0477ac */ /* 0x000e220008000a00 */
[----:B------:R-:W-:Y:S01]  /*2490*/  BSSY.RECONVERGENT B2, `(.L_x_2034) ;  /* 0x0000018000027945 */ /* 0x000fe20003800200 */
[----:B------:R-:W-:Y:S02]  /*24a0*/  IMAD.MOV.U32 R32, RZ, RZ, RZ ;  /* 0x000000ffff207224 */ /* 0x000fe400078e00ff */
[----:B------:R-:W-:Y:S02]  /*24b0*/  IMAD.MOV.U32 R41, RZ, RZ, RZ ;  /* 0x000000ffff297224 */ /* 0x000fe400078e00ff */
[----:B0-----:R-:W-:Y:S02]  /*24c0*/  IMAD.U32 R38, RZ, RZ, UR4 ;  /* 0x00000004ff267e24 */ /* 0x001fe4000f8e00ff */
[----:B------:R-:W-:-:S07]  /*24d0*/  IMAD.U32 R39, RZ, RZ, UR5 ;  /* 0x00000005ff277e24 */ /* 0x000fce000f8e00ff */
.L_x_2035:
        /* <DEDUP_REMOVED lines=20> */
.L_x_2034:
[----:B------:R-:W0:Y:S01]  /*2620*/  LDCU.64 UR4, c[0x0][0x3b8] ;  /* 0x00007700ff0477ac */ /* 0x000e220008000a00 */
[----:B------:R-:W-:Y:S01]  /*2630*/  BSSY.RECONVERGENT B2, `(.L_x_2036) ;  /* 0x0000018000027945 */ /* 0x000fe20003800200 */
[----:B------:R-:W-:Y:S02]  /*2640*/  IMAD.MOV.U32 R33, RZ, RZ, RZ ;  /* 0x000000ffff217224 */ /* 0x000fe400078e00ff */
[----:B------:R-:W-:Y:S02]  /*2650*/  IMAD.MOV.U32 R40, RZ, RZ, RZ ;  /* 0x000000ffff287224 */ /* 0x000fe400078e00ff */
[----:B0-----:R-:W-:Y:S02]  /*2660*/  IMAD.U32 R38, RZ, RZ, UR4 ;  /* 0x00000004ff267e24 */ /* 0x001fe4000f8e00ff */
[----:B------:R-:W-:-:S07]  /*2670*/  IMAD.U32 R39, RZ, RZ, UR5 ;  /* 0x00000005ff277e24 */ /* 0x000fce000f8e00ff */
.L_x_2037:
        /* <DEDUP_REMOVED lines=20> */
.L_x_2036:
[----:B------:R-:W0:Y:S01]  /*27c0*/  LDCU.64 UR4, c[0x0][0x3b8] ;  /* 0x00007700ff0477ac */ /* 0x000e220008000a00 */
[----:B------:R-:W-:Y:S01]  /*27d0*/  BSSY.RECONVERGENT B2, `(.L_x_2038) ;  /* 0x0000018000027945 */ /* 0x000fe20003800200 */
[----:B------:R-:W-:Y:S02]  /*27e0*/  IMAD.MOV.U32 R34, RZ, RZ, RZ ;  /* 0x000000ffff227224 */ /* 0x000fe400078e00ff */
[----:B------:R-:W-:Y:S02]  /*27f0*/  IMAD.MOV.U32 R41, RZ, RZ, RZ ;  /* 0x000000ffff297224 */ /* 0x000fe400078e00ff */
[----:B0-----:R-:W-:Y:S02]  /*2800*/  IMAD.U32 R38, RZ, RZ, UR4 ;  /* 0x00000004ff267e24 */ /* 0x001fe4000f8e00ff */
[----:B------:R-:W-:-:S07]  /*2810*/  IMAD.U32 R39, RZ, RZ, UR5 ;  /* 0x00000005ff277e24 */ /* 0x000fce000f8e00ff */
.L_x_2039:
        /* <DEDUP_REMOVED lines=20> */
.L_x_2038:
[----:B------:R-:W-:-:S05]  /*2960*/  IADD3 R30, P0, PT, -R2, R27, RZ ;  /* 0x0000001b021e7210 */ /* 0x000fca0007f1e1ff */
[----:B------:R-:W-:Y:S01]  /*2970*/  IMAD.X R31, R29, 0x1, ~R0, P0 ;  /* 0x000000011d1f7824 */ /* 0x000fe200000e0e00 */
[----:B------:R-:W-:-:S04]  /*2980*/  ISETP.GE.AND P0, PT, R33, R34, PT ;  /* 0x000000222100720c */ /* 0x000fc80003f06270 */
[--C-:B------:R-:W-:Y:S02]  /*2990*/  SHF.R.U64 R35, R30, 0x1, R31.reuse ;  /* 0x000000011e237819 */ /* 0x100fe4000000121f */
[----:B------:R-:W-:Y:S02]  /*29a0*/  SHF.R.U32.HI R31, RZ, 0x1, R31 ;  /* 0x00000001ff1f7819 */ /* 0x000fe4000001161f */
[----:B------:R-:W-:-:S04]  /*29b0*/  IADD3 R30, P1, PT, R2, R35, RZ ;  /* 0x00000023021e7210 */ /* 0x000fc80007f3e0ff */
[----:B------:R-:W-:Y:S01]  /*29c0*/  SEL R27, R30, R27, !P0 ;  /* 0x0000001b1e1b7207 */ /* 0x000fe20004000000 */
[----:B------:R-:W-:Y:S01]  /*29d0*/  IMAD.X R32, R0, 0x1, R31, P1 ;  /* 0x0000000100207824 */ /* 0x000fe200008e061f */
[----:B------:R-:W-:-:S04]  /*29e0*/  IADD3 R31, P1, PT, R30, 0x1, RZ ;  /* 0x000000011e1f7810 */ /* 0x000fc80007f3e0ff */
[----:B------:R-:W-:Y:S01]  /*29f0*/  SEL R2, R2, R31, !P0 ;  /* 0x0000001f02027207 */ /* 0x000fe20004000000 */
[----:B------:R-:W-:Y:S01]  /*2a00*/  IMAD.X R33, RZ, RZ, R32, P1 ;  /* 0x000000ffff217224 */ /* 0x000fe200008e0620 */
[----:B------:R-:W-:-:S04]  /*2a10*/  SEL R29, R32, R29, !P0 ;  /* 0x0000001d201d7207 */ /* 0x000fc80004000000 */
[----:B------:R-:W-:Y:S02]  /*2a20*/  SEL R0, R0, R33, !P0 ;  /* 0x0000002100007207 */ /* 0x000fe40004000000 */
[----:B------:R-:W-:-:S04]  /*2a30*/  ISETP.GE.U32.AND P0, PT, R2, R27, PT ;  /* 0x0000001b0200720c */ /* 0x000fc80003f06070 */
[----:B------:R-:W-:-:S13]  /*2a40*/  ISETP.GE.U32.AND.EX P0, PT, R0, R29, PT, P0 ;  /* 0x0000001d0000720c */ /* 0x000fda0003f06100 */
[----:B------:R-:W-:Y:S05]  /*2a50*/  @!P0 BRA `(.L_x_2040) ;  /* 0xffffffdc00548947 */ /* 0x000fea000383ffff */
.L_x_1997:
[----:B------:R-:W-:Y:S05]  /*2a60*/  BSYNC.RECONVERGENT B0 ;  /* 0x0000000000007941 */ /* 0x000fea0003800200 */
.L_x_1996:
[----:B------:R-:W-:Y:S05]  /*2a70*/  BRA `(.L_x_2041) ;  /* 0x0000002400607947 */ /* 0x000fea0003800000 */
.L_x_1995:
[----:B------:R-:W-:Y:S02]  /*2a80*/  IADD3 R13, P0, PT, R13, -R28, RZ ;  /* 0x8000001c0d0d7210 */ /* 0x000fe40007f1e0ff */
[----:B------:R-:W-:-:S03]  /*2a90*/  IADD3 R7, P2, PT, R28, -R5, RZ ;  /* 0x800000051c077210 */ /* 0x000fc60007f5e0ff */
[----:B------:R-:W-:Y:S01]  /*2aa0*/  IMAD.X R6, R15, 0x1, ~R29, P0 ;  /* 0x000000010f067824 */ /* 0x000fe200000e0e1d */
[----:B------:R-:W-:Y:S01]  /*2ab0*/  ISETP.GT.U32.AND P0, PT, R26, R13, PT ;  /* 0x0000000d1a00720c */ /* 0x000fe20003f04070 */
[----:B------:R-:W-:Y:S01]  /*2ac0*/  IMAD.X R0, R29, 0x1, ~R3, P2 ;  /* 0x000000011d007824 */ /* 0x000fe200010e0e03 */
[----:B------:R-:W-:Y:S02]  /*2ad0*/  ISETP.LT.U32.AND P1, PT, R7, R26, PT ;  /* 0x0000001a0700720c */ /* 0x000fe40003f21070 */
[CC--:B------:R-:W-:Y:S02]  /*2ae0*/  ISETP.GT.U32.AND.EX P0, PT, R11.reuse, R6.reuse, PT, P0 ;  /* 0x000000060b00720c */ /* 0x0c0fe40003f04100 */
        /* <DEDUP_REMOVED lines=17> */
.L_x_2043:
        /* <DEDUP_REMOVED lines=10> */
.L_x_2042:
        /* <DEDUP_REMOVED lines=11> */
.L_x_2084:
        /* <DEDUP_REMOVED lines=25> */
.L_x_2045:
        /* <DEDUP_REMOVED lines=20> */
.L_x_2044:
[----:B------:R-:W0:Y:S01]  /*3020*/  LDCU.64 UR4, c[0x0][0x3b8] ;  /* 0x00007700ff0477ac */ /* 0x000e220008000a00 */
[----:B------:R-:W-:Y:S01]  /*3030*/  BSSY.RECONVERGENT B0, `(.L_x_2046) ;  /* 0x0000018000007945 */ /* 0x000fe20003800200 */
[----:B------:R-:W-:Y:S02]  /*3040*/  IMAD.MOV.U32 R34, RZ, RZ, RZ ;  /* 0x000000ffff227224 */ /* 0x000fe400078e00ff */
[----:B------:R-:W-:Y:S02]  /*3050*/  IMAD.MOV.U32 R41, RZ, RZ, RZ ;  /* 0x000000ffff297224 */ /* 0x000fe400078e00ff */
[----:B0-----:R-:W-:Y:S02]  /*3060*/  IMAD.U32 R38, RZ, RZ, UR4 ;  /* 0x00000004ff267e24 */ /* 0x001fe4000f8e00ff */
[----:B------:R-:W-:-:S07]  /*3070*/  IMAD.U32 R39, RZ, RZ, UR5 ;  /* 0x00000005ff277e24 */ /* 0x000fce000f8e00ff */
.L_x_2047:
        /* <DEDUP_REMOVED lines=20> */
.L_x_2046:
[----:B------:R-:W0:Y:S01]  /*31c0*/  LDCU.64 UR4, c[0x0][0x3b8] ;  /* 0x00007700ff0477ac */ /* 0x000e220008000a00 */
[----:B------:R-:W-:Y:S01]  /*31d0*/  BSSY.RECONVERGENT B0, `(.L_x_2048) ;  /* 0x0000018000007945 */ /* 0x000fe20003800200 */
[----:B------:R-:W-:Y:S02]  /*31e0*/  IMAD.MOV.U32 R32, RZ, RZ, RZ ;  /* 0x000000ffff207224 */ /* 0x000fe400078e00ff */
[----:B------:R-:W-:Y:S02]  /*31f0*/  IMAD.MOV.U32 R41, RZ, RZ, RZ ;  /* 0x000000ffff297224 */ /* 0x000fe400078e00ff */
[----:B0-----:R-:W-:Y:S02]  /*3200*/  IMAD.U32 R38, RZ, RZ, UR4 ;  /* 0x00000004ff267e24 */ /* 0x001fe4000f8e00ff */
[----:B------:R-:W-:-:S07]  /*3210*/  IMAD.U32 R39, RZ, RZ, UR5 ;  /* 0x00000005ff277e24 */ /* 0x000fce000f8e00ff */
.L_x_2049:
        /* <DEDUP_REMOVED lines=20> */
.L_x_2048:
[----:B------:R-:W0:Y:S01]  /*3360*/  LDCU.64 UR4, c[0x0][0x3b8] ;  /* 0x00007700ff0477ac */ /* 0x000e220008000a00 */
[----:B------:R-:W-:Y:S01]  /*3370*/  BSSY.RECONVERGENT B0, `(.L_x_2050) ;  /* 0x0000018000007945 */ /* 0x000fe20003800200 */
[----:B------:R-:W-:Y:S02]  /*3380*/  IMAD.MOV.U32 R33, RZ, RZ, RZ ;  /* 0x000000ffff217224 */ /* 0x000fe400078e00ff */
[----:B------:R-:W-:Y:S02]  /*3390*/  IMAD.MOV.U32 R40, RZ, RZ, RZ ;  /* 0x000000ffff287224 */ /* 0x000fe400078e00ff */
[----:B0-----:R-:W-:Y:S02]  /*33a0*/  IMAD.U32 R38, RZ, RZ, UR4 ;  /* 0x00000004ff267e24 */ /* 0x001fe4000f8e00ff */
[----:B------:R-:W-:-:S07]  /*33b0*/  IMAD.U32 R39, RZ, RZ, UR5 ;  /* 0x00000005ff277e24 */ /* 0x000fce000f8e00ff */
.L_x_2051:
        /* <DEDUP_REMOVED lines=20> */
.L_x_2050:
[----:B------:R-:W0:Y:S01]  /*3500*/  LDCU.64 UR4, c[0x0][0x3b8] ;  /* 0x00007700ff0477ac */ /* 0x000e220008000a00 */
[----:B------:R-:W-:Y:S01]  /*3510*/  BSSY.RECONVERGENT B0, `(.L_x_2052) ;  /* 0x0000018000007945 */ /* 0x000fe20003800200 */
[----:B------:R-:W-:Y:S02]  /*3520*/  IMAD.MOV.U32 R34, RZ, RZ, RZ ;  /* 0x000000ffff227224 */ /* 0x000fe400078e00ff */
[----:B------:R-:W-:Y:S02]  /*3530*/  IMAD.MOV.U32 R41, RZ, RZ, RZ ;  /* 0x000000ffff297224 */ /* 0x000fe400078e00ff */
[----:B0-----:R-:W-:Y:S02]  /*3540*/  IMAD.U32 R38, RZ, RZ, UR4 ;  /* 0x00000004ff267e24 */ /* 0x001fe4000f8e00ff */
[----:B------:R-:W-:-:S07]  /*3550*/  IMAD.U32 R39, RZ, RZ, UR5 ;  /* 0x00000005ff277e24 */ /* 0x000fce000f8e00ff */
.L_x_2053:
        /* <DEDUP_REMOVED lines=20> */
.L_x_2052:
[----:B------:R-:W0:Y:S01]  /*36a0*/  LDCU.64 UR4, c[0x0][0x3b8] ;  /* 0x00007700ff0477ac */ /* 0x000e220008000a00 */
[----:B------:R-:W-:Y:S01]  /*36b0*/  BSSY.RECONVERGENT B0, `(.L_x_2054) ;  /* 0x0000018000007945 */ /* 0x000fe20003800200 */
[----:B------:R-:W-:Y:S02]  /*36c0*/  IMAD.MOV.U32 R32, RZ, RZ, RZ ;  /* 0x000000ffff207224 */ /* 0x000fe400078e00ff */
[----:B------:R-:W-:Y:S02]  /*36d0*/  IMAD.MOV.U32 R41, RZ, RZ, RZ ;  /* 0x000000ffff297224 */ /* 0x000fe400078e00ff */
[----:B0-----:R-:W-:Y:S02]  /*36e0*/  IMAD.U32 R38, RZ, RZ, UR4 ;  /* 0x00000004ff267e24 */ /* 0x001fe4000f8e00ff */
[----:B------:R-:W-:-:S07]  /*36f0*/  IMAD.U32 R39, RZ, RZ, UR5 ;  /* 0x00000005ff277e24 */ /* 0x000fce000f8e00ff */
.L_x_2055:
        /* <DEDUP_REMOVED lines=20> */
.L_x_2054:
[----:B------:R-:W0:Y:S01]  /*3840*/  LDCU.64 UR4, c[0x0][0x3b8] ;  /* 0x00007700ff0477ac */ /* 0x000e220008000a00 */
[----:B------:R-:W-:Y:S01]  /*3850*/  BSSY.RECONVERGENT B0, `(.L_x_2056) ;  /* 0x0000018000007945 */ /* 0x000fe20003800200 */
[----:B------:R-:W-:Y:S02]  /*3860*/  IMAD.MOV.U32 R33, RZ, RZ, RZ ;  /* 0x000000ffff217224 */ /* 0x000fe400078e00ff */
[----:B------:R-:W-:Y:S02]  /*3870*/  IMAD.MOV.U32 R40, RZ, RZ, RZ ;  /* 0x000000ffff287224 */ /* 0x000fe400078e00ff */
[----:B0-----:R-:W-:Y:S02]  /*3880*/  IMAD.U32 R38, RZ, RZ, UR4 ;  /* 0x00000004ff267e24 */ /* 0x001fe4000f8e00ff */
[----:B------:R-:W-:-:S07]  /*3890*/  IMAD.U32 R39, RZ, RZ, UR5 ;  /* 0x00000005ff277e24 */ /* 0x000fce000f8e00ff */
.L_x_2057:
        /* <DEDUP_REMOVED lines=20> */
.L_x_2056:
[----:B------:R-:W0:Y:S01]  /*39e0*/  LDCU.64 UR4, c[0x0][0x3b8] ;  /* 0x00007700ff0477ac */ /* 0x000e220008000a00 */
[----:B------:R-:W-:Y:S01]  /*39f0*/  BSSY.RECONVERGENT B0, `(.L_x_2058) ;  /* 0x0000018000007945 */ /* 0x000fe20003800200 */
[----:B------:R-:W-:Y:S02]  /*3a00*/  IMAD.MOV.U32 R34, RZ, RZ, RZ ;  /* 0x000000ffff227224 */ /* 0x000fe400078e00ff */
[----:B------:R-:W-:Y:S02]  /*3a10*/  IMAD.MOV.U32 R41, RZ, RZ, RZ ;  /* 0x000000ffff297224 */ /* 0x000fe400078e00ff */
[----:B0-----:R-:W-:Y:S02]  /*3a20*/  IMAD.U32 R38, RZ, RZ, UR4 ;  /* 0x00000004ff267e24 */ /* 0x001fe4000f8e00ff */
[----:B------:R-:W-:-:S07]  /*3a30*/  IMAD.U32 R39, RZ, RZ, UR5 ;  /* 0x00000005ff277e24 */ /* 0x000fce000f8e00ff */
.L_x_2059:
        /* <DEDUP_REMOVED lines=20> */
.L_x_2058:
[----:B------:R-:W0:Y:S01]  /*3b80*/  LDCU.64 UR4, c[0x0][0x3b8] ;  /* 0x00007700ff0477ac */ /* 0x000e220008000a00 */
[----:B------:R-:W-:Y:S01]  /*3b90*/  BSSY.RECONVERGENT B0, `(.L_x_2060) ;  /* 0x0000018000007945 */ /* 0x000fe20003800200 */
[----:B------:R-:W-:Y:S02]  /*3ba0*/  IMAD.MOV.U32 R32, RZ, RZ, RZ ;  /* 0x000000ffff207224 */ /* 0x000fe400078e00ff */
[----:B------:R-:W-:Y:S02]  /*3bb0*/  IMAD.MOV.U32 R41, RZ, RZ, RZ ;  /* 0x000000ffff297224 */ /* 0x000fe400078e00ff */
[----:B0-----:R-:W-:Y:S02]  /*3bc0*/  IMAD.U32 R38, RZ, RZ, UR4 ;  /* 0x00000004ff267e24 */ /* 0x001fe4000f8e00ff */
[----:B------:R-:W-:-:S07]  /*3bd0*/  IMAD.U32 R39, RZ, RZ, UR5 ;  /* 0x00000005ff277e24 */ /* 0x000fce000f8e00ff */
.L_x_2061:
        /* <DEDUP_REMOVED lines=20> */
.L_x_2060:
[----:B------:R-:W0:Y:S01]  /*3d20*/  LDCU.64 UR4, c[0x0][0x3b8] ;  /* 0x00007700ff0477ac */ /* 0x000e220008000a00 */
[----:B------:R-:W-:Y:S01]  /*3d30*/  BSSY.RECONVERGENT B0, `(.L_x_2062) ;  /* 0x0000018000007945 */ /* 0x000fe20003800200 */
[----:B------:R-:W-:Y:S02]  /*3d40*/  IMAD.MOV.U32 R33, RZ, RZ, RZ ;  /* 0x000000ffff217224 */ /* 0x000fe400078e00ff */
[----:B------:R-:W-:Y:S02]  /*3d50*/  IMAD.MOV.U32 R40, RZ, RZ, RZ ;  /* 0x000000ffff287224 */ /* 0x000fe400078e00ff */
[----:B0-----:R-:W-:Y:S02]  /*3d60*/  IMAD.U32 R38, RZ, RZ, UR4 ;  /* 0x00000004ff267e24 */ /* 0x001fe4000f8e00ff */
[----:B------:R-:W-:-:S07]  /*3d70*/  IMAD.U32 R39, RZ, RZ, UR5 ;  /* 0x00000005ff277e24 */ /* 0x000fce000f8e00ff */
.L_x_2063:
        /* <DEDUP_REMOVED lines=20> */
.L_x_2062:
[----:B------:R-:W0:Y:S01]  /*3ec0*/  LDCU.64 UR4, c[0x0][0x3b8] ;  /* 0x00007700ff0477ac */ /* 0x000e220008000a00 */
[----:B------:R-:W-:Y:S01]  /*3ed0*/  BSSY.RECONVERGENT B0, `(.L_x_2064) ;  /* 0x0000018000007945 */ /* 0x000fe20003800200 */
[----:B------:R-:W-:Y:S02]  /*3ee0*/  IMAD.MOV.U32 R34, RZ, RZ, RZ ;  /* 0x000000ffff227224 */ /* 0x000fe400078e00ff */
[----:B------:R-:W-:Y:S02]  /*3ef0*/  IMAD.MOV.U32 R41, RZ, RZ, RZ ;  /* 0x000000ffff297224 */ /* 0x000fe400078e00ff */
[----:B0-----:R-:W-:Y:S02]  /*3f00*/  IMAD.U32 R38, RZ, RZ, UR4 ;  /* 0x00000004ff267e24 */ /* 0x001fe4000f8e00ff */
[----:B------:R-:W-:-:S07]  /*3f10*/  IMAD.U32 R39, RZ, RZ, UR5 ;  /* 0x00000005ff277e24 */ /* 0x000fce000f8e00ff */
.L_x_2065:
        /* <DEDUP_REMOVED lines=20> */
.L_x_2064:
[----:B------:R-:W0:Y:S01]  /*4060*/  LDCU.64 UR4, c[0x0][0x3b8] ;  /* 0x00007700ff0477ac */ /* 0x000e220008000a00 */
[----:B------:R-:W-:Y:S01]  /*4070*/  BSSY.RECONVERGENT B0, `(.L_x_2066) ;  /* 0x0000018000007945 */ /* 0x000fe20003800200 */
[----:B------:R-:W-:Y:S02]  /*4080*/  IMAD.MOV.U32 R32, RZ, RZ, RZ ;  /* 0x000000ffff207224 */ /* 0x000fe400078e00ff */
[----:B------:R-:W-:Y:S02]  /*4090*/  IMAD.MOV.U32 R41, RZ, RZ, RZ ;  /* 0x000000ffff297224 */ /* 0x000fe400078e00ff */
[----:B0-----:R-:W-:Y:S02]  /*40a0*/  IMAD.U32 R38, RZ, RZ, UR4 ;  /* 0x00000004ff267e24 */ /* 0x001fe4000f8e00ff */
[----:B------:R-:W-:-:S07]  /*40b0*/  IMAD.U32 R39, RZ, RZ, UR5 ;  /* 0x00000005ff277e24 */ /* 0x000fce000f8e00ff */
.L_x_2067:
        /* <DEDUP_REMOVED lines=20> */
.L_x_2066:
[----:B------:R-:W0:Y:S01]  /*4200*/  LDCU.64 UR4, c[0x0][0x3b8] ;  /* 0x00007700ff0477ac */ /* 0x000e220008000a00 */
[----:B------:R-:W-:Y:S01]  /*4210*/  BSSY.RECONVERGENT B0, `(.L_x_2068) ;  /* 0x0000018000007945 */ /* 0x000fe20003800200 */
[----:B------:R-:W-:Y:S02]  /*4220*/  IMAD.MOV.U32 R33, RZ, RZ, RZ ;  /* 0x000000ffff217224 */ /* 0x000fe400078e00ff */
[----:B------:R-:W-:Y:S02]  /*4230*/  IMAD.MOV.U32 R40, RZ, RZ, RZ ;  /* 0x000000ffff287224 */ /* 0x000fe400078e00ff */
[----:B0-----:R-:W-:Y:S02]  /*4240*/  IMAD.U32 R38, RZ, RZ, UR4 ;  /* 0x00000004ff267e24 */ /* 0x001fe4000f8e00ff */
[----:B------:R-:W-:-:S07]  /*4250*/  IMAD.U32 R39, RZ, RZ, UR5 ;  /* 0x00000005ff277e24 */ /* 0x000fce000f8e00ff */
.L_x_2069:
        /* <DEDUP_REMOVED lines=20> */
.L_x_2068:
[----:B------:R-:W0:Y:S01]  /*43a0*/  LDCU.64 UR4, c[0x0][0x3b8] ;  /* 0x00007700ff0477ac */ /* 0x000e220008000a00 */
[----:B------:R-:W-:Y:S01]  /*43b0*/  BSSY.RECONVERGENT B0, `(.L_x_2070) ;  /* 0x0000018000007945 */ /* 0x000fe20003800200 */
[----:B------:R-:W-:Y:S02]  /*43c0*/  IMAD.MOV.U32 R34, RZ, RZ, RZ ;  /* 0x000000ffff227224 */ /* 0x000fe400078e00ff */
[----:B------:R-:W-:Y:S02]  /*43d0*/  IMAD.MOV.U32 R41, RZ, RZ, RZ ;  /* 0x000000ffff297224 */ /* 0x000fe400078e00ff */
[----:B0-----:R-:W-:Y:S02]  /*43e0*/  IMAD.U32 R38, RZ, RZ, UR4 ;  /* 0x00000004ff267e24 */ /* 0x001fe4000f8e00ff */
[----:B------:R-:W-:-:S07]  /*43f0*/  IMAD.U32 R39, RZ, RZ, UR5 ;  /* 0x00000005ff277e24 */ /* 0x000fce000f8e00ff */
.L_x_2071:
        /* <DEDUP_REMOVED lines=20> */
.L_x_2070:
[----:B------:R-:W0:Y:S01]  /*4540*/  LDCU.64 UR4, c[0x0][0x3b8] ;  /* 0x00007700ff0477ac */ /* 0x000e220008000a00 */
[----:B------:R-:W-:Y:S01]  /*4550*/  BSSY.RECONVERGENT B0, `(.L_x_2072) ;  /* 0x0000018000007945 */ /* 0x000fe20003800200 */
[----:B------:R-:W-:Y:S02]  /*4560*/  IMAD.MOV.U32 R32, RZ, RZ, RZ ;  /* 0x000000ffff207224 */ /* 0x000fe400078e00ff */
[----:B------:R-:W-:Y:S02]  /*4570*/  IMAD.MOV.U32 R41, RZ, RZ, RZ ;  /* 0x000000ffff297224 */ /* 0x000fe400078e00ff */
[----:B0-----:R-:W-:Y:S02]  /*4580*/  IMAD.U32 R38, RZ, RZ, UR4 ;  /* 0x00000004ff267e24 */ /* 0x001fe4000f8e00ff */
[----:B------:R-:W-:-:S07]  /*4590*/  IMAD.U32 R39, RZ, RZ, UR5 ;  /* 0x00000005ff277e24 */ /* 0x000fce000f8e00ff */
.L_x_2073:
        /* <DEDUP_REMOVED lines=20> */
.L_x_2072:
[----:B------:R-:W0:Y:S01]  /*46e0*/  LDCU.64 UR4, c[0x0][0x3b8] ;  /* 0x00007700ff0477ac */ /* 0x000e220008000a00 */
[----:B------:R-:W-:Y:S01]  /*46f0*/  BSSY.RECONVERGENT B0, `(.L_x_2074) ;  /* 0x0000018000007945 */ /* 0x000fe20003800200 */
[----:B------:R-:W-:Y:S02]  /*4700*/  IMAD.MOV.U32 R33, RZ, RZ, RZ ;  /* 0x000000ffff217224 */ /* 0x000fe400078e00ff */
[----:B------:R-:W-:Y:S02]  /*4710*/  IMAD.MOV.U32 R40, RZ, RZ, RZ ;  /* 0x000000ffff287224 */ /* 0x000fe400078e00ff */
[----:B0-----:R-:W-:Y:S02]  /*4720*/  IMAD.U32 R38, RZ, RZ, UR4 ;  /* 0x00000004ff267e24 */ /* 0x001fe4000f8e00ff */
[----:B------:R-:W-:-:S07]  /*4730*/  IMAD.U32 R39, RZ, RZ, UR5 ;  /* 0x00000005ff277e24 */ /* 0x000fce000f8e00ff */
.L_x_2075:
        /* <DEDUP_REMOVED lines=20> */
.L_x_2074:
[----:B------:R-:W0:Y:S01]  /*4880*/  LDCU.64 UR4, c[0x0][0x3b8] ;  /* 0x00007700ff0477ac */ /* 0x000e220008000a00 */
[----:B------:R-:W-:Y:S01]  /*4890*/  BSSY.RECONVERGENT B0, `(.L_x_2076) ;  /* 0x0000018000007945 */ /* 0x000fe20003800200 */
[----:B------:R-:W-:Y:S02]  /*48a0*/  IMAD.MOV.U32 R34, RZ, RZ, RZ ;  /* 0x000000ffff227224 */ /* 0x000fe400078e00ff */
[----:B------:R-:W-:Y:S02]  /*48b0*/  IMAD.MOV.U32 R41, RZ, RZ, RZ ;  /* 0x000000ffff297224 */ /* 0x000fe400078e00ff */
[----:B0-----:R-:W-:Y:S02]  /*48c0*/  IMAD.U32 R38, RZ, RZ, UR4 ;  /* 0x00000004ff267e24 */ /* 0x001fe4000f8e00ff */
[----:B------:R-:W-:-:S07]  /*48d0*/  IMAD.U32 R39, RZ, RZ, UR5 ;  /* 0x00000005ff277e24 */ /* 0x000fce000f8e00ff */
.L_x_2077:
        /* <DEDUP_REMOVED lines=20> */
.L_x_2076:
[----:B------:R-:W0:Y:S01]  /*4a20*/  LDCU.64 UR4, c[0x0][0x3b8] ;  /* 0x00007700ff0477ac */ /* 0x000e220008000a00 */
[----:B------:R-:W-:Y:S01]  /*4a30*/  BSSY.RECONVERGENT B0, `(.L_x_2078) ;  /* 0x0000018000007945 */ /* 0x000fe20003800200 */
[----:B------:R-:W-:Y:S02]  /*4a40*/  IMAD.MOV.U32 R32, RZ, RZ, RZ ;  /* 0x000000ffff207224 */ /* 0x000fe400078e00ff */
[----:B------:R-:W-:Y:S02]  /*4a50*/  IMAD.MOV.U32 R41, RZ, RZ, RZ ;  /* 0x000000ffff297224 */ /* 0x000fe400078e00ff */
[----:B0-----:R-:W-:Y:S02]  /*4a60*/  IMAD.U32 R38, RZ, RZ, UR4 ;  /* 0x00000004ff267e24 */ /* 0x001fe4000f8e00ff */
[----:B------:R-:W-:-:S07]  /*4a70*/  IMAD.U32 R39, RZ, RZ, UR5 ;  /* 0x00000005ff277e24 */ /* 0x000fce000f8e00ff */
.L_x_2079:
        /* <DEDUP_REMOVED lines=20> */
.L_x_2078:
[----:B------:R-:W0:Y:S01]  /*4bc0*/  LDCU.64 UR4, c[0x0][0x3b8] ;  /* 0x00007700ff0477ac */ /* 0x000e220008000a00 */
[----:B------:R-:W-:Y:S01]  /*4bd0*/  BSSY.RECONVERGENT B0, `(.L_x_2080) ;  /* 0x0000018000007945 */ /* 0x000fe20003800200 */
[----:B------:R-:W-:Y:S02]  /*4be0*/  IMAD.MOV.U32 R33, RZ, RZ, RZ ;  /* 0x000000ffff217224 */ /* 0x000fe400078e00ff */
[----:B------:R-:W-:Y:S02]  /*4bf0*/  IMAD.MOV.U32 R40, RZ, RZ, RZ ;  /* 0x000000ffff287224 */ /* 0x000fe400078e00ff */
[----:B0-----:R-:W-:Y:S02]  /*4c00*/  IMAD.U32 R38, RZ, RZ, UR4 ;  /* 0x00000004ff267e24 */ /* 0x001fe4000f8e00ff */
[----:B------:R-:W-:-:S07]  /*4c10*/  IMAD.U32 R39, RZ, RZ, UR5 ;  /* 0x00000005ff277e24 */ /* 0x000fce000f8e00ff */
.L_x_2081:
        /* <DEDUP_REMOVED lines=20> */
.L_x_2080:
[----:B------:R-:W0:Y:S01]  /*4d60*/  LDCU.64 UR4, c[0x0][0x3b8] ;  /* 0x00007700ff0477ac */ /* 0x000e220008000a00 */
[----:B------:R-:W-:Y:S01]  /*4d70*/  BSSY.RECONVERGENT B0, `(.L_x_2082) ;  /* 0x0000018000007945 */ /* 0x000fe20003800200 */
[----:B------:R-:W-:Y:S02]  /*4d80*/  IMAD.MOV.U32 R34, RZ, RZ, RZ ;  /* 0x000000ffff227224 */ /* 0x000fe400078e00ff */
[----:B------:R-:W-:Y:S02]  /*4d90*/  IMAD.MOV.U32 R41, RZ, RZ, RZ ;  /* 0x000000ffff297224 */ /* 0x000fe400078e00ff */
[----:B0-----:R-:W-:Y:S02]  /*4da0*/  IMAD.U32 R38, RZ, RZ, UR4 ;  /* 0x00000004ff267e24 */ /* 0x001fe4000f8e00ff */
[----:B------:R-:W-:-:S07]  /*4db0*/  IMAD.U32 R39, RZ, RZ, UR5 ;  /* 0x00000005ff277e24 */ /* 0x000fce000f8e00ff */
.L_x_2083:
        /* <DEDUP_REMOVED lines=20> */
.L_x_2082:
        /* <DEDUP_REMOVED lines=16> */
.L_x_2041:
[----:B------:R-:W-:Y:S05]  /*5000*/  BSYNC.RECONVERGENT B1 ;  /* 0x0000000000017941 */ /* 0x000fea0003800200 */
.L_x_1994:
[----:B------:R-:W0:Y:S01]  /*5010*/  LDCU.64 UR4, c[0x0][0x3a8] ;  /* 0x00007500ff0477ac */ /* 0x000e220008000a00 */
[----:B------:R-:W-:-:S05]  /*5020*/  IADD3 R2, P0, PT, R2, R5, RZ ;  /* 0x0000000502027210 */ /* 0x000fca0007f1e0ff */
[----:B------:R-:W-:Y:S01]  /*5030*/  IMAD.X R3, R0, 0x1, R3, P0 ;  /* 0x0000000100037824 */ /* 0x000fe200000e0603 */
[----:B0-----:R-:W-:-:S04]  /*5040*/  LEA R6, P1, R4, UR4, 0x3 ;  /* 0x0000000404067c11 */ /* 0x001fc8000f8218ff */
[----:B------:R-:W-:-:S05]  /*5050*/  LEA.HI.X R7, R4, UR5, RZ, 0x3, P1 ;  /* 0x0000000504077c11 */ /* 0x000fca00088f1cff */
[----:B------:R-:W-:Y:S01]  /*5060*/  STG.E.64 desc[UR8][R6.64], R2 ;  /* 0x0000000206007986 */ /* 0x000fe2000c101b08 */
[----:B------:R-:W-:Y:S05]  /*5070*/  EXIT ;  /* 0x000000000000794d */ /* 0x000fea0003800000 */
.L_x_2085:
        /* <DEDUP_REMOVED lines=16> */
.L_x_15190:


//--------------------- .text._ZN3cub18CUB_300001_SM_10006detail10merge_sort30DeviceMergeSortBlockSortKernelINS2_10policy_hubIN6thrust24THRUST_300001_SM_1000_NS6detail15normal_iteratorINS6_10device_ptrIiEEEEE9Policy600ESB_PNS0_8NullTypeESB_SF_y11comp_func_tiSE_EEvbT0_T1_T2_T3_T4_PT6_PT7_T5_NS1_7vsmem_tE --------------------------
	.section	.text._ZN3cub18CUB_300001_SM_10006detail10merge_sort30DeviceMergeSortBlockSortKernelINS2_10policy_hubIN6thrust24THRUST_300001_SM_1000_NS6detail15normal_iteratorINS6_10device_ptrIiEEEEE9Policy600ESB_PNS0_8NullTypeESB_SF_y11comp_func_tiSE_EEvbT0_T1_T2_T3_T4_PT6_PT7_T5_NS1_7vsmem_tE,"ax",@progbits
	.align	128
        .global         _ZN3cub18CUB_300001_SM_10006detail10merge_sort30DeviceMergeSortBlockSortKernelINS2_10policy_hubIN6thrust24THRUST_300001_SM_1000_NS6detail15normal_iteratorINS6_10device_ptrIiEEEEE9Policy600ESB_PNS0_8NullTypeESB_SF_y11comp_func_tiSE_EEvbT0_T1_T2_T3_T4_PT6_PT7_T5_NS1_7vsmem_tE
        .type           _ZN3cub18CUB_300001_SM_10006detail10merge_sort30DeviceMergeSortBlockSortKernelINS2_10policy_hubIN6thrust24THRUST_300001_SM_1000_NS6detail15normal_iteratorINS6_10device_ptrIiEEEEE9Policy600ESB_PNS0_8NullTypeESB_SF_y11comp_func_tiSE_EEvbT0_T1_T2_T3_T4_PT6_PT7_T5_NS1_7vsmem_tE,@function
        .size           _ZN3cub18CUB_300001_SM_10006detail10merge_sort30DeviceMergeSortBlockSortKernelINS2_10policy_hubIN6thrust24THRUST_300001_SM_1000_NS6detail15normal_iteratorINS6_10device_ptrIiEEEEE9Policy600ESB_PNS0_8NullTypeESB_SF_y11comp_func_tiSE_EEvbT0_T1_T2_T3_T4_PT6_PT7_T5_NS1_7vsmem_tE,(.L_x_15191 - _ZN3cub18CUB_300001_SM_10006detail10merge_sort30DeviceMergeSortBlockSortKernelINS2_10policy_hubIN6thrust24THRUST_300001_SM_1000_NS6detail15normal_iteratorINS6_10device_ptrIiEEEEE9Policy600ESB_PNS0_8NullTypeESB_SF_y11comp_func_tiSE_EEvbT0_T1_T2_T3_T4_PT6_PT7_T5_NS1_7vsmem_tE)
        .other          _ZN3cub18CUB_300001_SM_10006detail10merge_sort30DeviceMergeSortBlockSortKernelINS2_10policy_hubIN6thrust24THRUST_300001_SM_1000_NS6detail15normal_iteratorINS6_10device_ptrIiEEEEE9Policy600ESB_PNS0_8NullTypeESB_SF_y11comp_func_tiSE_EEvbT0_T1_T2_T3_T4_PT6_PT7_T5_NS1_7vsmem_tE,@"STO_CUDA_ENTRY STV_DEFAULT"
_ZN3cub18CUB_300001_SM_10006detail10merge_sort30DeviceMergeSortBlockSortKernelINS2_10policy_hubIN6thrust24THRUST_300001_SM_1000_NS6detail15normal_iteratorINS6_10device_ptrIiEEEEE9Policy600ESB_PNS0_8NullTypeESB_SF_y11comp_func_tiSE_EEvbT0_T1_T2_T3_T4_PT6_PT7_T5_NS1_7vsmem_tE:
.text._ZN3cub18CUB_300001_SM_10006detail10merge_sort30DeviceMergeSortBlockSortKernelINS2_10policy_hubIN6thrust24THRUST_300001_SM_1000_NS6detail15normal_iteratorINS6_10device_ptrIiEEEEE9Policy600ESB_PNS0_8NullTypeESB_SF_y11comp_func_tiSE_EEvbT0_T1_T2_T3_T4_PT6_PT7_T5_NS1_7vsmem_tE:
[----:B------:R-:W-:Y:S08]  /*0000*/  LDC R1, c[0x0][0x37c] ;  /* 0x0000df00ff017b82 */ /* 0x000ff00000000800 */
[----:B------:R-:W0:Y:S01]  /*0010*/  S2UR UR6, SR_CTAID.X ;  /* 0x00000000000679c3 */ /* 0x000e220000002500 */
[----:B------:R-:W1:Y:S01]  /*0020*/  LDCU UR4, c[0x0][0x370] ;  /* 0x00006e00ff0477ac */ /* 0x000e620008000800 */
[----:B------:R-:W2:Y:S01]  /*0030*/  LDCU.64 UR8, c[0x0][0x358] ;  /* 0x00006b00ff0877ac */ /* 0x000ea20008000a00 */
[----:B-1----:R-:W-:-:S04]  /*0040*/  UIADD3 UR4, UP0, UPT, UR4, -0x1, URZ ;  /* 0xffffffff04047890 */ /* 0x002fc8000ff1e0ff */
[----:B------:R-:W-:Y:S02]  /*0050*/  UIADD3.X UR5, UPT, UPT, URZ, -0x1, URZ, UP0, !UPT ;  /* 0xffffffffff057890 */ /* 0x000fe400087fe4ff */
[----:B0-----:R-:W-:Y:S02]  /*0060*/  UISETP.GT.U32.AND UP0, UPT, UR4, UR6, UPT ;  /* 0x000000060400728c */ /* 0x001fe4000bf04070 */
[----:B------:R-:W-:Y:S02]  /*0070*/  UIMAD.WIDE.U32 UR10, UR6, 0x1100, URZ ;  /* 0x00001100060a78a5 */ /* 0x000fe4000f8e00ff */
[----:B------:R-:W-:-:S09]  /*0080*/  UISETP.GT.U32.AND.EX UP0, UPT, UR5, URZ, UPT, UP0 ;  /* 0x000000ff0500728c */ /* 0x000fd2000bf04100 */
[----:B--2---:R-:W-:Y:S05]  /*0090*/  BRA.U !UP0, `(.L_x_2086) ;  /* 0x000013f908387547 */ /* 0x004fea000b800000 */
[----:B------:R-:W0:Y:S01]  /*00a0*/  S2R R6, SR_TID.X ;  /* 0x0000000000067919 */ /* 0x000e220000002100 */
[----:B------:R-:W1:Y:S01]  /*00b0*/  LDCU.64 UR4, c[0x0][0x388] ;  /* 0x00007100ff0477ac */ /* 0x000e620008000a00 */
[----:B------:R-:W-:Y:S01]  /*00c0*/  ACQBULK ;  /* 0x000000000000782e */ /* 0x000fe20000000000 */
[----:B0-----:R-:W-:-:S05]  /*00d0*/  LOP3.LUT R7, R6, 0x3e0, RZ, 0xc0, !PT ;  /* 0x000003e006077812 */ /* 0x001fca00078ec0ff */
[----:B------:R-:W-:-:S05]  /*00e0*/  IMAD R7, R7, 0x11, RZ ;  /* 0x0000001107077824 */ /* 0x000fca00078e02ff */
[----:B------:R-:W-:-:S04]  /*00f0*/  LOP3.LUT R0, R7, 0x1f, R6, 0xf8, !PT ;  /* 0x0000001f07007812 */ /* 0x000fc800078ef806 */
[----:B------:R-:W-:-:S05]  /*0100*/  IADD3 R0, P0, PT, R0, UR10, RZ ;  /* 0x0000000a00007c10 */ /* 0x000fca000ff1e0ff */
[----:B------:R-:W-:Y:S02]  /*0110*/  IMAD.X R3, RZ, RZ, UR11, P0 ;  /* 0x0000000bff037e24 */ /* 0x000fe400080e06ff */
[----:B------:R-:W-:-:S03]  /*0120*/  IMAD.SHL.U32 R5, R0, 0x4, RZ ;  /* 0x0000000400057824 */ /* 0x000fc600078e00ff */
[----:B------:R-:W-:Y:S02]  /*0130*/  SHF.L.U64.HI R4, R0, 0x2, R3 ;  /* 0x0000000200047819 */ /* 0x000fe40000010203 */
[----:B-1----:R-:W-:-:S04]  /*0140*/  IADD3 R8, P0, PT, R5, UR4, RZ ;  /* 0x0000000405087c10 */ /* 0x002fc8000ff1e0ff */
[----:B------:R-:W-:-:S05]  /*0150*/  IADD3.X R9, PT, PT, R4, UR5, RZ, P0, !PT ;  /* 0x0000000504097c10 */ /* 0x000fca00087fe4ff */
[----:B------:R-:W2:Y:S04]  /*0160*/  LDG.E R2, desc[UR8][R8.64+0x80] ;  /* 0x0000800808027981 */ /* 0x000ea8000c1e1900 */
[----:B------:R-:W3:Y:S04]  /*0170*/  LDG.E R0, desc[UR8][R8.64] ;  /* 0x0000000808007981 */ /* 0x000ee8000c1e1900 */
        /* <DEDUP_REMOVED lines=14> */
[----:B------:R-:W5:Y:S01]  /*0260*/  LDG.E R38, desc[UR8][R8.64+0x800] ;  /* 0x0008000808267981 */ /* 0x000f62000c1e1900 */
[----:B------:R-:W0:Y:S01]  /*0270*/  S2R R40, SR_LANEID ;  /* 0x0000000000287919 */ /* 0x000e220000000000 */
[----:B------:R-:W1:Y:S01]  /*0280*/  S2UR UR5, SR_CgaCtaId ;  /* 0x00000000000579c3 */ /* 0x000e620000008800 */
[----:B------:R-:W-:Y:S01]  /*0290*/  SHF.R.U32.HI R3, RZ, 0x5, R6 ;  /* 0x00000005ff037819 */ /* 0x000fe20000011606 */
[----:B------:R-:W-:-:S02]  /*02a0*/  UMOV UR4, 0x400 ;  /* 0x0000040000047882 */ /* 0x000fc40000000000 */
[----:B-1----:R-:W-:Y:S02]  /*02b0*/  ULEA UR4, UR5, UR4, 0x18 ;  /* 0x0000000405047291 */ /* 0x002fe4000f8ec0ff */
[----:B0-----:R-:W-:-:S05]  /*02c0*/  IMAD R3, R3, 0x220, R40 ;  /* 0x0000022003037824 */ /* 0x001fca00078e0228 */
[----:B------:R-:W-:-:S05]  /*02d0*/  LEA R3, R3, UR4, 0x2 ;  /* 0x0000000403037c11 */ /* 0x000fca000f8e10ff */
[----:B--2---:R0:W-:Y:S04]  /*02e0*/  STS [R3+0x80], R2 ;  /* 0x0000800203007388 */ /* 0x0041e80000000800 */
[----:B---3--:R1:W-:Y:S01]  /*02f0*/  STS [R3], R0 ;  /* 0x0000000003007388 */ /* 0x0083e20000000800 */
[----:B0-----:R-:W-:-:S03]  /*0300*/  IMAD R2, R40, 0x40, R3 ;  /* 0x0000004028027824 */ /* 0x001fc600078e0203 */
[----:B----4-:R0:W-:Y:S04]  /*0310*/  STS [R3+0x100], R10 ;  /* 0x0001000a03007388 */ /* 0x0101e80000000800 */
[----:B-----5:R0:W-:Y:S04]  /*0320*/  STS [R3+0x180], R12 ;  /* 0x0001800c03007388 */ /* 0x0201e80000000800 */
        /* <DEDUP_REMOVED lines=13> */
[----:B------:R-:W-:-:S03]  /*0400*/  NOP ;  /* 0x0000000000007918 */ /* 0x000fc60000000000 */
[----:B------:R0:W2:Y:S04]  /*0410*/  LDS R10, [R2] ;  /* 0x00000000020a7984 */ /* 0x0000a80000000800 */
[----:B------:R0:W3:Y:S04]  /*0420*/  LDS R9, [R2+0x4] ;  /* 0x0000040002097984 */ /* 0x0000e80000000800 */
[----:B------:R0:W4:Y:S04]  /*0430*/  LDS R8, [R2+0x8] ;  /* 0x0000080002087984 */ /* 0x0001280000000800 */
[----:B------:R0:W0:Y:S04]  /*0440*/  LDS R47, [R2+0xc] ;  /* 0x00000c00022f7984 */ /* 0x0000280000000800 */
        /* <DEDUP_REMOVED lines=12> */
[----:B------:R0:W0:Y:S01]  /*0510*/  LDS R15, [R2+0x40] ;  /* 0x00004000020f7984 */ /* 0x0000220000000800 */
[----:B-1----:R-:W-:Y:S01]  /*0520*/  LOP3.LUT R0, R6, 0x1f, RZ, 0xc0, !PT ;  /* 0x0000001f06007812 */ /* 0x002fe200078ec0ff */
[----:B------:R-:W-:Y:S06]  /*0530*/  BAR.SYNC.DEFER_BLOCKING 0x0 ;  /* 0x0000000000007b1d */ /* 0x000fec0000010000 */
[----:B------:R-:W1:Y:S02]  /*0540*/  LDCU.64 UR4, c[0x0][0x3c8] ;  /* 0x00007900ff0477ac */ /* 0x000e640008000a00 */
[----:B------:R-:W-:Y:S01]  /*0550*/  PREEXIT ;  /* 0x000000000000782d */ /* 0x000fe20000000000 */
[----:B-1----:R-:W-:-:S04]  /*0560*/  UISETP.NE.U32.AND UP0, UPT, UR4, URZ, UPT ;  /* 0x000000ff0400728c */ /* 0x002fc8000bf05070 */
[----:B------:R-:W-:-:S09]  /*0570*/  UISETP.NE.AND.EX UP0, UPT, UR5, URZ, UPT, UP0 ;  /* 0x000000ff0500728c */ /* 0x000fd2000bf05300 */
[----:B--234-:R-:W-:Y:S05]  /*0580*/  BRA.U !UP0, `(.L_x_2087) ;  /* 0x0000116908d47547 */ /* 0x01cfea000b800000 */
[----:B------:R-:W1:Y:S01]  /*0590*/  LDC.64 R40, c[0x0][0x3c0] ;  /* 0x0000f000ff287b82 */ /* 0x000e620000000a00 */
[----:B------:R-:W0:Y:S01]  /*05a0*/  LDCU.64 UR4, c[0x0][0x3c8] ;  /* 0x00007900ff0477ac */ /* 0x000e220008000a00 */
[----:B-1----:R-:W5:Y:S01]  /*05b0*/  LDG.E.64 R40, desc[UR8][R40.64] ;  /* 0x0000000828287981 */ /* 0x002f62000c1e1b00 */
[----:B------:R-:W-:Y:S01]  /*05c0*/  BSSY.RECONVERGENT B0, `(.L_x_2088) ;  /* 0x0000018000007945 */ /* 0x000fe20003800200 */
[----:B0-----:R-:W-:Y:S02]  /*05d0*/  IMAD.U32 R26, RZ, RZ, UR4 ;  /* 0x00000004ff1a7e24 */ /* 0x001fe4000f8e00ff */
[----:B------:R-:W-:Y:S02]  /*05e0*/  IMAD.U32 R27, RZ, RZ, UR5 ;  /* 0x00000005ff1b7e24 */ /* 0x000fe4000f8e00ff */
[----:B------:R-:W-:Y:S02]  /*05f0*/  IMAD.MOV.U32 R22, RZ, RZ, RZ ;  /* 0x000000ffff167224 */ /* 0x000fe400078e00ff */
[----:B------:R-:W-:-:S07]  /*0600*/  IMAD.MOV.U32 R29, RZ, RZ, RZ ;  /* 0x000000ffff1d7224 */ /* 0x000fce00078e00ff */
.L_x_2089:
        /* <DEDUP_REMOVED lines=20> */
.L_x_2088:
[----:B------:R-:W0:Y:S01]  /*0750*/  LDCU.64 UR4, c[0x0][0x3c8] ;  /* 0x00007900ff0477ac */ /* 0x000e220008000a00 */
[----:B------:R-:W-:Y:S01]  /*0760*/  BSSY.RECONVERGENT B0, `(.L_x_2090) ;  /* 0x0000018000007945 */ /* 0x000fe20003800200 */
[----:B------:R-:W-:Y:S02]  /*0770*/  IMAD.MOV.U32 R23, RZ, RZ, RZ ;  /* 0x000000ffff177224 */ /* 0x000fe400078e00ff */
[----:B------:R-:W-:Y:S02]  /*0780*/  IMAD.MOV.U32 R30, RZ, RZ, RZ ;  /* 0x000000ffff1e7224 */ /* 0x000fe400078e00ff */
[----:B0-----:R-:W-:Y:S02]  /*0790*/  IMAD.U32 R28, RZ, RZ, UR4 ;  /* 0x00000004ff1c7e24 */ /* 0x001fe4000f8e00ff */
[----:B------:R-:W-:-:S07]  /*07a0*/  IMAD.U32 R27, RZ, RZ, UR5 ;  /* 0x00000005ff1b7e24 */ /* 0x000fce000f8e00ff */
.L_x_2091:
        /* <DEDUP_REMOVED lines=20> */
.L_x_2090:
        /* <DEDUP_REMOVED lines=8> */
.L_x_2093:
        /* <DEDUP_REMOVED lines=20> */
.L_x_2092:
[----:B------:R-:W0:Y:S01]  /*0ab0*/  LDCU.64 UR4, c[0x0][0x3c8] ;  /* 0x00007900ff0477ac */ /* 0x000e220008000a00 */
[----:B------:R-:W-:Y:S01]  /*0ac0*/  BSSY.RECONVERGENT B0, `(.L_x_2094) ;  /* 0x0000018000007945 */ /* 0x000fe20003800200 */
[----:B------:R-:W-:Y:S02]  /*0ad0*/  IMAD.MOV.U32 R22, RZ, RZ, RZ ;  /* 0x000000ffff167224 */ /* 0x000fe400078e00ff */
[----:B------:R-:W-:Y:S02]  /*0ae0*/  IMAD.MOV.U32 R31, RZ, RZ, RZ ;  /* 0x000000ffff1f7224 */ /* 0x000fe400078e00ff */
[----:B0-----:R-:W-:Y:S02]  /*0af0*/  IMAD.U32 R29, RZ, RZ, UR4 ;  /* 0x00000004ff1d7e24 */ /* 0x001fe4000f8e00ff */
[----:B------:R-:W-:-:S07]  /*0b00*/  IMAD.U32 R28, RZ, RZ, UR5 ;  /* 0x00000005ff1c7e24 */ /* 0x000fce000f8e00ff */
.L_x_2095:
        /* <DEDUP_REMOVED lines=20> */
.L_x_2094:
        /* <DEDUP_REMOVED lines=8> */
.L_x_2097:
        /* <DEDUP_REMOVED lines=20> */
.L_x_2096:
[----:B------:R-:W0:Y:S01]  /*0e10*/  LDCU.64 UR4, c[0x0][0x3c8] ;  /* 0x00007900ff0477ac */ /* 0x000e220008000a00 */
[----:B------:R-:W-:Y:S01]  /*0e20*/  BSSY.RECONVERGENT B0, `(.L_x_2098) ;  /* 0x0000018000007945 */ /* 0x000fe20003800200 */
[----:B------:R-:W-:Y:S02]  /*0e30*/  IMAD.MOV.U32 R19, RZ, RZ, RZ ;  /* 0x000000ffff137224 */ /* 0x000fe400078e00ff */
[----:B------:R-:W-:Y:S02]  /*0e40*/  IMAD.MOV.U32 R30, RZ, RZ, RZ ;  /* 0x000000ffff1e7224 */ /* 0x000fe400078e00ff */
[----:B0-----:R-:W-:Y:S02]  /*0e50*/  IMAD.U32 R29, RZ, RZ, UR4 ;  /* 0x00000004ff1d7e24 */ /* 0x001fe4000f8e00ff */
[----:B------:R-:W-:-:S07]  /*0e60*/  IMAD.U32 R28, RZ, RZ, UR5 ;  /* 0x00000005ff1c7e24 */ /* 0x000fce000f8e00ff */
.L_x_2099:
        /* <DEDUP_REMOVED lines=20> */
.L_x_2098:
        /* <DEDUP_REMOVED lines=8> */
.L_x_2101:
        /* <DEDUP_REMOVED lines=20> */
.L_x_2100:
[----:B------:R-:W0:Y:S01]  /*1170*/  LDCU.64 UR4, c[0x0][0x3c8] ;  /* 0x00007900ff0477ac */ /* 0x000e220008000a00 */
[----:B------:R-:W-:Y:S01]  /*1180*/  BSSY.RECONVERGENT B0, `(.L_x_2102) ;  /* 0x0000018000007945 */ /* 0x000fe20003800200 */
[----:B------:R-:W-:Y:S02]  /*1190*/  IMAD.MOV.U32 R23, RZ, RZ, RZ ;  /* 0x000000ffff177224 */ /* 0x000fe400078e00ff */
[----:B------:R-:W-:Y:S02]  /*11a0*/  IMAD.MOV.U32 R30, RZ, RZ, RZ ;  /* 0x000000ffff1e7224 */ /* 0x000fe400078e00ff */
[----:B0-----:R-:W-:Y:S02]  /*11b0*/  IMAD.U32 R29, RZ, RZ, UR4 ;  /* 0x00000004ff1d7e24 */ /* 0x001fe4000f8e00ff */
[----:B------:R-:W-:-:S07]  /*11c0*/  IMAD.U32 R28, RZ, RZ, UR5 ;  /* 0x00000005ff1c7e24 */ /* 0x000fce000f8e00ff */
.L_x_2103:
        /* <DEDUP_REMOVED lines=20> */
.L_x_2102:
        /* <DEDUP_REMOVED lines=8> */
.L_x_2105:
        /* <DEDUP_REMOVED lines=20> */
.L_x_2104:
[----:B------:R-:W0:Y:S01]  /*14d0*/  LDCU.64 UR4, c[0x0][0x3c8] ;  /* 0x00007900ff0477ac */ /* 0x000e220008000a00 */
[----:B------:R-:W-:Y:S01]  /*14e0*/  BSSY.RECONVERGENT B0, `(.L_x_2106) ;  /* 0x0000018000007945 */ /* 0x000fe20003800200 */
[----:B------:R-:W-:Y:S02]  /*14f0*/  IMAD.MOV.U32 R22, RZ, RZ, RZ ;  /* 0x000000ffff167224 */ /* 0x000fe400078e00ff */
[----:B------:R-:W-:Y:S02]  /*1500*/  IMAD.MOV.U32 R31, RZ, RZ, RZ ;  /* 0x000000ffff1f7224 */ /* 0x000fe400078e00ff */
[----:B0-----:R-:W-:Y:S02]  /*1510*/  IMAD.U32 R29, RZ, RZ, UR4 ;  /* 0x00000004ff1d7e24 */ /* 0x001fe4000f8e00ff */
[----:B------:R-:W-:-:S07]  /*1520*/  IMAD.U32 R28, RZ, RZ, UR5 ;  /* 0x00000005ff1c7e24 */ /* 0x000fce000f8e00ff */
.L_x_2107:
        /* <DEDUP_REMOVED lines=20> */
.L_x_2106:
        /* <DEDUP_REMOVED lines=8> */
.L_x_2109:
        /* <DEDUP_REMOVED lines=20> */
.L_x_2108:
[----:B------:R-:W0:Y:S01]  /*1830*/  LDCU.64 UR4, c[0x0][0x3c8] ;  /* 0x00007900ff0477ac */ /* 0x000e220008000a00 */
[----:B------:R-:W-:Y:S01]  /*1840*/  BSSY.RECONVERGENT B0, `(.L_x_2110) ;  /* 0x0000018000007945 */ /* 0x000fe20003800200 */
[----:B------:R-:W-:Y:S02]  /*1850*/  IMAD.MOV.U32 R19, RZ, RZ, RZ ;  /* 0x000000ffff137224 */ /* 0x000fe400078e00ff */
[----:B------:R-:W-:Y:S02]  /*1860*/  IMAD.MOV.U32 R42, RZ, RZ, RZ ;  /* 0x000000ffff2a7224 */ /* 0x000fe400078e00ff */
[----:B0-----:R-:W-:Y:S02]  /*1870*/  IMAD.U32 R29, RZ, RZ, UR4 ;  /* 0x00000004ff1d7e24 */ /* 0x001fe4000f8e00ff */
[----:B------:R-:W-:-:S07]  /*1880*/  IMAD.U32 R28, RZ, RZ, UR5 ;  /* 0x00000005ff1c7e24 */ /* 0x000fce000f8e00ff */
.L_x_2111:
        /* <DEDUP_REMOVED lines=20> */
.L_x_2110:
        /* <DEDUP_REMOVED lines=8> */
.L_x_2113:
        /* <DEDUP_REMOVED lines=20> */
.L_x_2112:
[----:B------:R-:W0:Y:S01]  /*1b90*/  LDCU.64 UR4, c[0x0][0x3c8] ;  /* 0x00007900ff0477ac */ /* 0x000e220008000a00 */
[----:B------:R-:W-:Y:S01]  /*1ba0*/  BSSY.RECONVERGENT B0, `(.L_x_2114) ;  /* 0x0000018000007945 */ /* 0x000fe20003800200 */
[----:B------:R-:W-:Y:S02]  /*1bb0*/  IMAD.MOV.U32 R23, RZ, RZ, RZ ;  /* 0x000000ffff177224 */ /* 0x000fe400078e00ff */
[----:B------:R-:W-:Y:S02]  /*1bc0*/  IMAD.MOV.U32 R46, RZ, RZ, RZ ;  /* 0x000000ffff2e7224 */ /* 0x000fe400078e00ff */
[----:B0-----:R-:W-:Y:S02]  /*1bd0*/  IMAD.U32 R51, RZ, RZ, UR4 ;  /* 0x00000004ff337e24 */ /* 0x001fe4000f8e00ff */
[----:B------:R-:W-:-:S07]  /*1be0*/  IMAD.U32 R42, RZ, RZ, UR5 ;  /* 0x00000005ff2a7e24 */ /* 0x000fce000f8e00ff */
.L_x_2115:
        /* <DEDUP_REMOVED lines=20> */
.L_x_2114:
        /* <DEDUP_REMOVED lines=8> */
.L_x_2117:
        /* <DEDUP_REMOVED lines=20> */
.L_x_2116:
[----:B------:R-:W0:Y:S01]  /*1ef0*/  LDCU.64 UR4, c[0x0][0x3c8] ;  /* 0x00007900ff0477ac */ /* 0x000e220008000a00 */
[----:B------:R-:W-:Y:S01]  /*1f00*/  BSSY.RECONVERGENT B0, `(.L_x_2118) ;  /* 0x0000018000007945 */ /* 0x000fe20003800200 */
[----:B------:R-:W-:Y:S02]  /*1f10*/  IMAD.MOV.U32 R22, RZ, RZ, RZ ;  /* 0x000000ffff167224 */ /* 0x000fe400078e00ff */
[----:B------:R-:W-:Y:S02]  /*1f20*/  IMAD.MOV.U32 R55, RZ, RZ, RZ ;  /* 0x000000ffff377224 */ /* 0x000fe400078e00ff */
[----:B0-----:R-:W-:Y:S02]  /*1f30*/  IMAD.U32 R53, RZ, RZ, UR4 ;  /* 0x00000004ff357e24 */ /* 0x001fe4000f8e00ff */
[----:B------:R-:W-:-:S07]  /*1f40*/  IMAD.U32 R46, RZ, RZ, UR5 ;  /* 0x00000005ff2e7e24 */ /* 0x000fce000f8e00ff */
.L_x_2119:
        /* <DEDUP_REMOVED lines=20> */
.L_x_2118:
        /* <DEDUP_REMOVED lines=8> */
.L_x_2121:
        /* <DEDUP_REMOVED lines=20> */
.L_x_2120:
[----:B------:R-:W0:Y:S01]  /*2250*/  LDCU.64 UR4, c[0x0][0x3c8] ;  /* 0x00007900ff0477ac */ /* 0x000e220008000a00 */
[----:B------:R-:W-:Y:S01]  /*2260*/  BSSY.RECONVERGENT B0, `(.L_x_2122) ;  /* 0x0000018000007945 */ /* 0x000fe20003800200 */
[----:B------:R-:W-:Y:S02]  /*2270*/  IMAD.MOV.U32 R19, RZ, RZ, RZ ;  /* 0x000000ffff137224 */ /* 0x000fe400078e00ff */
[----:B------:R-:W-:Y:S02]  /*2280*/  IMAD.MOV.U32 R54, RZ, RZ, RZ ;  /* 0x000000ffff367224 */ /* 0x000fe400078e00ff */
[----:B0-----:R-:W-:Y:S02]  /*2290*/  IMAD.U32 R52, RZ, RZ, UR4 ;  /* 0x00000004ff347e24 */ /* 0x001fe4000f8e00ff */
[----:B------:R-:W-:-:S07]  /*22a0*/  IMAD.U32 R53, RZ, RZ, UR5 ;  /* 0x00000005ff357e24 */ /* 0x000fce000f8e00ff */
.L_x_2123:
        /* <DEDUP_REMOVED lines=20> */
.L_x_2122:
        /* <DEDUP_REMOVED lines=8> */
.L_x_2125:
        /* <DEDUP_REMOVED lines=20> */
.L_x_2124:
[----:B------:R-:W0:Y:S01]  /*25b0*/  LDCU.64 UR4, c[0x0][0x3c8] ;  /* 0x00007900ff0477ac */ /* 0x000e220008000a00 */
[----:B------:R-:W-:Y:S01]  /*25c0*/  BSSY.RECONVERGENT B0, `(.L_x_2126) ;  /* 0x0000017000007945 */ /* 0x000fe20003800200 */
[----:B------:R-:W-:Y:S01]  /*25d0*/  CS2R R54, SRZ ;  /* 0x0000000000367805 */ /* 0x000fe2000001ff00 */
[----:B0-----:R-:W-:Y:S02]  /*25e0*/  IMAD.U32 R53, RZ, RZ, UR4 ;  /* 0x00000004ff357e24 */ /* 0x001fe4000f8e00ff */
[----:B------:R-:W-:-:S07]  /*25f0*/  IMAD.U32 R52, RZ, RZ, UR5 ;  /* 0x00000005ff347e24 */ /* 0x000fce000f8e00ff */
.L_x_2127:
        /* <DEDUP_REMOVED lines=20> */
.L_x_2126:
[----:B------:R-:W0:Y:S01]  /*2740*/  LDCU.64 UR4, c[0x0][0x3c8] ;  /* 0x00007900ff0477ac */ /* 0x000e220008000a00 */
[----:B------:R-:W-:Y:S01]  /*2750*/  ISETP.GE.AND P0, PT, R42, R55, PT ;  /* 0x000000372a00720c */ /* 0x000fe20003f06270 */
[----:B------:R-:W-:Y:S01]  /*2760*/  BSSY.RECONVERGENT B0, `(.L_x_2128) ;  /* 0x000001a000007945 */ /* 0x000fe20003800200 */
[----:B------:R-:W-:Y:S02]  /*2770*/  IMAD.MOV.U32 R19, RZ, RZ, RZ ;  /* 0x000000ffff137224 */ /* 0x000fe400078e00ff */
[----:B------:R-:W-:Y:S01]  /*2780*/  SEL R46, R10, R9, !P0 ;  /* 0x000000090a2e7207 */ /* 0x000fe20004000000 */
[----:B------:R-:W-:Y:S01]  /*2790*/  IMAD.MOV.U32 R54, RZ, RZ, RZ ;  /* 0x000000ffff367224 */ /* 0x000fe200078e00ff */
[----:B------:R-:W-:Y:S01]  /*27a0*/  SEL R10, R9, R10, !P0 ;  /* 0x0000000a090a7207 */ /* 0x000fe20004000000 */
[----:B0-----:R-:W-:Y:S02]  /*27b0*/  IMAD.U32 R52, RZ, RZ, UR4 ;  /* 0x00000004ff347e24 */ /* 0x001fe4000f8e00ff */
[----:B------:R-:W-:-:S07]  /*27c0*/  IMAD.U32 R53, RZ, RZ, UR5 ;  /* 0x00000005ff357e24 */ /* 0x000fce000f8e00ff */
.L_x_2129:
        /* <DEDUP_REMOVED lines=20> */
.L_x_2128:
[----:B------:R-:W0:Y:S01]  /*2910*/  LDCU.64 UR4, c[0x0][0x3c8] ;  /* 0x00007900ff0477ac */ /* 0x000e220008000a00 */
[----:B------:R-:W-:Y:S01]  /*2920*/  BSSY.RECONVERGENT B0, `(.L_x_2130) ;  /* 0x0000018000007945 */ /* 0x000fe20003800200 */
[----:B------:R-:W-:Y:S02]  /*2930*/  IMAD.MOV.U32 R42, RZ, RZ, RZ ;  /* 0x000000ffff2a7224 */ /* 0x000fe400078e00ff */
[----:B------:R-:W-:Y:S02]  /*2940*/  IMAD.MOV.U32 R55, RZ, RZ, RZ ;  /* 0x000000ffff377224 */ /* 0x000fe400078e00ff */
[----:B0-----:R-:W-:Y:S02]  /*2950*/  IMAD.U32 R52, RZ, RZ, UR4 ;  /* 0x00000004ff347e24 */ /* 0x001fe4000f8e00ff */
[----:B------:R-:W-:-:S07]  /*2960*/  IMAD.U32 R53, RZ, RZ, UR5 ;  /* 0x00000005ff357e24 */ /* 0x000fce000f8e00ff */
.L_x_2131:
        /* <DEDUP_REMOVED lines=20> */
.L_x_2130:
[----:B------:R-:W0:Y:S01]  /*2ab0*/  LDCU.64 UR4, c[0x0][0x3c8] ;  /* 0x00007900ff0477ac */ /* 0x000e220008000a00 */
[----:B------:R-:W-:Y:S01]  /*2ac0*/  BSSY.RECONVERGENT B0, `(.L_x_2132) ;  /* 0x0000018000007945 */ /* 0x000fe20003800200 */
[----:B------:R-:W-:Y:S02]  /*2ad0*/  IMAD.MOV.U32 R9, RZ, RZ, RZ ;  /* 0x000000ffff097224 */ /* 0x000fe400078e00ff */
[----:B------:R-:W-:Y:S02]  /*2ae0*/  IMAD.MOV.U32 R56, RZ, RZ, RZ ;  /* 0x000000ffff387224 */ /* 0x000fe400078e00ff */
[----:B0-----:R-:W-:Y:S02]  /*2af0*/  IMAD.U32 R53, RZ, RZ, UR4 ;  /* 0x00000004ff357e24 */ /* 0x001fe4000f8e00ff */
[----:B------:R-:W-:-:S07]  /*2b00*/  IMAD.U32 R54, RZ, RZ, UR5 ;  /* 0x00000005ff367e24 */ /* 0x000fce000f8e00ff */
.L_x_2133:
        /* <DEDUP_REMOVED lines=20> */
.L_x_2132:
[----:B------:R-:W0:Y:S01]  /*2c50*/  LDCU.64 UR4, c[0x0][0x3c8] ;  /* 0x00007900ff0477ac */ /* 0x000e220008000a00 */
[----:B------:R-:W-:Y:S01]  /*2c60*/  BSSY.RECONVERGENT B0, `(.L_x_2134) ;  /* 0x0000018000007945 */ /* 0x000fe20003800200 */
[----:B------:R-:W-:Y:S02]  /*2c70*/  IMAD.MOV.U32 R19, RZ, RZ, RZ ;  /* 0x000000ffff137224 */ /* 0x000fe400078e00ff */
[----:B------:R-:W-:Y:S02]  /*2c80*/  IMAD.MOV.U32 R56, RZ, RZ, RZ ;  /* 0x000000ffff387224 */ /* 0x000fe400078e00ff */
[----:B0-----:R-:W-:Y:S02]  /*2c90*/  IMAD.U32 R53, RZ, RZ, UR4 ;  /* 0x00000004ff357e24 */ /* 0x001fe4000f8e00ff */
[----:B------:R-:W-:-:S07]  /*2ca0*/  IMAD.U32 R54, RZ, RZ, UR5 ;  /* 0x00000005ff367e24 */ /* 0x000fce000f8e00ff */
.L_x_2135:
        /* <DEDUP_REMOVED lines=20> */
.L_x_2134:
[----:B------:R-:W0:Y:S01]  /*2df0*/  LDCU.64 UR4, c[0x0][0x3c8] ;  /* 0x00007900ff0477ac */ /* 0x000e220008000a00 */
[----:B------:R-:W-:Y:S01]  /*2e00*/  BSSY.RECONVERGENT B0, `(.L_x_2136) ;  /* 0x0000018000007945 */ /* 0x000fe20003800200 */
[----:B------:R-:W-:Y:S02]  /*2e10*/  IMAD.MOV.U32 R42, RZ, RZ, RZ ;  /* 0x000000ffff2a7224 */ /* 0x000fe400078e00ff */
[----:B------:R-:W-:Y:S02]  /*2e20*/  IMAD.MOV.U32 R55, RZ, RZ, RZ ;  /* 0x000000ffff377224 */ /* 0x000fe400078e00ff */
[----:B0-----:R-:W-:Y:S02]  /*2e30*/  IMAD.U32 R53, RZ, RZ, UR4 ;  /* 0x00000004ff357e24 */ /* 0x001fe4000f8e00ff */
[----:B------:R-:W-:-:S07]  /*2e40*/  IMAD.U32 R54, RZ, RZ, UR5 ;  /* 0x00000005ff367e24 */ /* 0x000fce000f8e00ff */
.L_x_2137:
        /* <DEDUP_REMOVED lines=20> */
.L_x_2136:
[----:B------:R-:W0:Y:S01]  /*2f90*/  LDCU.64 UR4, c[0x0][0x3c8] ;  /* 0x00007900ff0477ac */ /* 0x000e220008000a00 */
[----:B------:R-:W-:Y:S01]  /*2fa0*/  BSSY.RECONVERGENT B0, `(.L_x_2138) ;  /* 0x0000018000007945 */ /* 0x000fe20003800200 */
[----:B------:R-:W-:Y:S02]  /*2fb0*/  IMAD.MOV.U32 R9, RZ, RZ, RZ ;  /* 0x000000ffff097224 */ /* 0x000fe400078e00ff */
[----:B------:R-:W-:Y:S02]  /*2fc0*/  IMAD.MOV.U32 R56, RZ, RZ, RZ ;  /* 0x000000ffff387224 */ /* 0x000fe400078e00ff */
[----:B0-----:R-:W-:Y:S02]  /*2fd0*/  IMAD.U32 R53, RZ, RZ, UR4 ;  /* 0x00000004ff357e24 */ /* 0x001fe4000f8e00ff */
[----:B------:R-:W-:-:S07]  /*2fe0*/  IMAD.U32 R54, RZ, RZ, UR5 ;  /* 0x00000005ff367e24 */ /* 0x000fce000f8e00ff */
.L_x_2139:
        /* <DEDUP_REMOVED lines=20> */
.L_x_2138:
[----:B------:R-:W0:Y:S01]  /*3130*/  LDCU.64 UR4, c[0x0][0x3c8] ;  /* 0x00007900ff0477ac */ /* 0x000e220008000a00 */
[----:B------:R-:W-:Y:S01]  /*3140*/  BSSY.RECONVERGENT B0, `(.L_x_2140) ;  /* 0x0000018000007945 */ /* 0x000fe20003800200 */
[----:B------:R-:W-:Y:S02]  /*3150*/  IMAD.MOV.U32 R19, RZ, RZ, RZ ;  /* 0x000000ffff137224 */ /* 0x000fe400078e00ff */
[----:B------:R-:W-:Y:S02]  /*3160*/  IMAD.MOV.U32 R56, RZ, RZ, RZ ;  /* 0x000000ffff387224 */ /* 0x000fe400078e00ff */
[----:B0-----:R-:W-:Y:S02]  /*3170*/  IMAD.U32 R53, RZ, RZ, UR4 ;  /* 0x00000004ff357e24 */ /* 0x001fe4000f8e00ff */
[----:B------:R-:W-:-:S07]  /*3180*/  IMAD.U32 R54, RZ, RZ, UR5 ;  /* 0x00000005ff367e24 */ /* 0x000fce000f8e00ff */
.L_x_2141:
        /* <DEDUP_REMOVED lines=20> */
.L_x_2140:
[----:B------:R-:W0:Y:S01]  /*32d0*/  LDCU.64 UR4, c[0x0][0x3c8] ;  /* 0x00007900ff0477ac */ /* 0x000e220008000a00 */
[----:B------:R-:W-:Y:S01]  /*32e0*/  BSSY.RECONVERGENT B0, `(.L_x_2142) ;  /* 0x0000018000007945 */ /* 0x000fe20003800200 */
[----:B------:R-:W-:Y:S02]  /*32f0*/  IMAD.MOV.U32 R42, RZ, RZ, RZ ;  /* 0x000000ffff2a7224 */ /* 0x000fe400078e00ff */
[----:B------:R-:W-:Y:S02]  /*3300*/  IMAD.MOV.U32 R55, RZ, RZ, RZ ;  /* 0x000000ffff377224 */ /* 0x000fe400078e00ff */
[----:B0-----:R-:W-:Y:S02]  /*3310*/  IMAD.U32 R53, RZ, RZ, UR4 ;  /* 0x00000004ff357e24 */ /* 0x001fe4000f8e00ff */
[----:B------:R-:W-:-:S07]  /*3320*/  IMAD.U32 R54, RZ, RZ, UR5 ;  /* 0x00000005ff367e24 */ /* 0x000fce000f8e00ff */
.L_x_2143:
        /* <DEDUP_REMOVED lines=20> */
.L_x_2142:
[----:B------:R-:W0:Y:S01]  /*3470*/  LDCU.64 UR4, c[0x0][0x3c8] ;  /* 0x00007900ff0477ac */ /* 0x000e220008000a00 */
[----:B------:R-:W-:Y:S01]  /*3480*/  BSSY.RECONVERGENT B0, `(.L_x_2144) ;  /* 0x0000018000007945 */ /* 0x000fe20003800200 */
[----:B------:R-:W-:Y:S02]  /*3490*/  IMAD.MOV.U32 R9, RZ, RZ, RZ ;  /* 0x000000ffff097224 */ /* 0x000fe400078e00ff */
[----:B------:R-:W-:Y:S02]  /*34a0*/  IMAD.MOV.U32 R56, RZ, RZ, RZ ;  /* 0x000000ffff387224 */ /* 0x000fe400078e00ff */
[----:B0-----:R-:W-:Y:S02]  /*34b0*/  IMAD.U32 R53, RZ, RZ, UR4 ;  /* 0x00000004ff357e24 */ /* 0x001fe4000f8e00ff */
[----:B------:R-:W-:-:S07]  /*34c0*/  IMAD.U32 R54, RZ, RZ, UR5 ;  /* 0x00000005ff367e24 */ /* 0x000fce000f8e00ff */
.L_x_2145:
        /* <DEDUP_REMOVED lines=20> */
.L_x_2144:
[----:B------:R-:W0:Y:S01]  /*3610*/  LDCU.64 UR4, c[0x0][0x3c8] ;  /* 0x00007900ff0477ac */ /* 0x000e220008000a00 */
[----:B------:R-:W-:Y:S01]  /*3620*/  BSSY.RECONVERGENT B0, `(.L_x_2146) ;  /* 0x0000018000007945 */ /* 0x000fe20003800200 */
[----:B------:R-:W-:Y:S02]  /*3630*/  IMAD.MOV.U32 R19, RZ, RZ, RZ ;  /* 0x000000ffff137224 */ /* 0x000fe400078e00ff */
[----:B------:R-:W-:Y:S02]  /*3640*/  IMAD.MOV.U32 R56, RZ, RZ, RZ ;  /* 0x000000ffff387224 */ /* 0x000fe400078e00ff */
[----:B0-----:R-:W-:Y:S02]  /*3650*/  IMAD.U32 R53, RZ, RZ, UR4 ;  /* 0x00000004ff357e24 */ /* 0x001fe4000f8e00ff */
[----:B------:R-:W-:-:S07]  /*3660*/  IMAD.U32 R54, RZ, RZ, UR5 ;  /* 0x00000005ff367e24 */ /* 0x000fce000f8e00ff */
.L_x_2147:
        /* <DEDUP_REMOVED lines=20> */
.L_x_2146:
[----:B------:R-:W0:Y:S01]  /*37b0*/  LDCU.64 UR4, c[0x0][0x3c8] ;  /* 0x00007900ff0477ac */ /* 0x000e220008000a00 */
[----:B------:R-:W-:Y:S01]  /*37c0*/  BSSY.RECONVERGENT B0, `(.L_x_2148) ;  /* 0x0000018000007945 */ /* 0x000fe20003800200 */
[----:B------:R-:W-:Y:S02]  /*37d0*/  IMAD.MOV.U32 R42, RZ, RZ, RZ ;  /* 0x000000ffff2a7224 */ /* 0x000fe400078e00ff */
[----:B------:R-:W-:Y:S02]  /*37e0*/  IMAD.MOV.U32 R55, RZ, RZ, RZ ;  /* 0x000000ffff377224 */ /* 0x000fe400078e00ff */
[----:B0-----:R-:W-:Y:S02]  /*37f0*/  IMAD.U32 R53, RZ, RZ, UR4 ;  /* 0x00000004ff357e24 */ /* 0x001fe4000f8e00ff */
[----:B------:R-:W-:-:S07]  /*3800*/  IMAD.U32 R54, RZ, RZ, UR5 ;  /* 0x00000005ff367e24 */ /* 0x000fce000f8e00ff */
.L_x_2149:
        /* <DEDUP_REMOVED lines=20> */
.L_x_2148:
[----:B------:R-:W0:Y:S01]  /*3950*/  LDCU.64 UR4, c[0x0][0x3c8] ;  /* 0x00007900ff0477ac */ /* 0x000e220008000a00 */
[----:B------:R-:W-:Y:S01]  /*3960*/  BSSY.RECONVERGENT B0, `(.L_x_2150) ;  /* 0x0000018000007945 */ /* 0x000fe20003800200 */
[----:B------:R-:W-:Y:S02]  /*3970*/  IMAD.MOV.U32 R9, RZ, RZ, RZ ;  /* 0x000000ffff097224 */ /* 0x000fe400078e00ff */
[----:B------:R-:W-:Y:S02]  /*3980*/  IMAD.MOV.U32 R56, RZ, RZ, RZ ;  /* 0x000000ffff387224 */ /* 0x000fe400078e00ff */
[----:B0-----:R-:W-:Y:S02]  /*3990*/  IMAD.U32 R53, RZ, RZ, UR4 ;  /* 0x00000004ff357e24 */ /* 0x001fe4000f8e00ff */
[----:B------:R-:W-:-:S07]  /*39a0*/  IMAD.U32 R54, RZ, RZ, UR5 ;  /* 0x00000005ff367e24 */ /* 0x000fce000f8e00ff */
.L_x_2151:
        /* <DEDUP_REMOVED lines=20> */
.L_x_2150:
[----:B------:R-:W0:Y:S01]  /*3af0*/  LDCU.64 UR4, c[0x0][0x3c8] ;  /* 0x00007900ff0477ac */ /* 0x000e220008000a00 */
[----:B------:R-:W-:Y:S01]  /*3b00*/  BSSY.RECONVERGENT B0, `(.L_x_2152) ;  /* 0x0000018000007945 */ /* 0x000fe20003800200 */
[----:B------:R-:W-:Y:S02]  /*3b10*/  IMAD.MOV.U32 R19, RZ, RZ, RZ ;  /* 0x000000ffff137224 */ /* 0x000fe400078e00ff */
[----:B------:R-:W-:Y:S02]  /*3b20*/  IMAD.MOV.U32 R56, RZ, RZ, RZ ;  /* 0x000000ffff387224 */ /* 0x000fe400078e00ff */
[----:B0-----:R-:W-:Y:S02]  /*3b30*/  IMAD.U32 R53, RZ, RZ, UR4 ;  /* 0x00000004ff357e24 */ /* 0x001fe4000f8e00ff */
[----:B------:R-:W-:-:S07]  /*3b40*/  IMAD.U32 R54, RZ, RZ, UR5 ;  /* 0x00000005ff367e24 */ /* 0x000fce000f8e00ff */
.L_x_2153:
        /* <DEDUP_REMOVED lines=20> */
.L_x_2152:
[----:B------:R-:W0:Y:S01]  /*3c90*/  LDCU.64 UR4, c[0x0][0x3c8] ;  /* 0x00007900ff0477ac */ /* 0x000e220008000a00 */
[----:B------:R-:W-:Y:S01]  /*3ca0*/  BSSY.RECONVERGENT B0, `(.L_x_2154) ;  /* 0x0000018000007945 */ /* 0x000fe20003800200 */
[----:B------:R-:W-:Y:S02]  /*3cb0*/  IMAD.MOV.U32 R42, RZ, RZ, RZ ;  /* 0x000000ffff2a7224 */ /* 0x000fe400078e00ff */
[----:B------:R-:W-:Y:S02]  /*3cc0*/  IMAD.MOV.U32 R55, RZ, RZ, RZ ;  /* 0x000000ffff377224 */ /* 0x000fe400078e00ff */
[----:B0-----:R-:W-:Y:S02]  /*3cd0*/  IMAD.U32 R53, RZ, RZ, UR4 ;  /* 0x00000004ff357e24 */ /* 0x001fe4000f8e00ff */
[----:B------:R-:W-:-:S07]  /*3ce0*/  IMAD.U32 R54, RZ, RZ, UR5 ;  /* 0x00000005ff367e24 */ /* 0x000fce000f8e00ff */
.L_x_2155:
        /* <DEDUP_REMOVED lines=20> */
.L_x_2154:
[----:B------:R-:W0:Y:S01]  /*3e30*/  LDCU.64 UR4, c[0x0][0x3c8] ;  /* 0x00007900ff0477ac */ /* 0x000e220008000a00 */
[----:B------:R-:W-:Y:S01]  /*3e40*/  BSSY.RECONVERGENT B0, `(.L_x_2156) ;  /* 0x0000018000007945 */ /* 0x000fe20003800200 */
[----:B------:R-:W-:Y:S02]  /*3e50*/  IMAD.MOV.U32 R9, RZ, RZ, RZ ;  /* 0x000000ffff097224 */ /* 0x000fe400078e00ff */
[----:B------:R-:W-:Y:S02]  /*3e60*/  IMAD.MOV.U32 R56, RZ, RZ, RZ ;  /* 0x000000ffff387224 */ /* 0x000fe400078e00ff */
[----:B0-----:R-:W-:Y:S02]  /*3e70*/  IMAD.U32 R53, RZ, RZ, UR4 ;  /* 0x00000004ff357e24 */ /* 0x001fe4000f8e00ff */
[----:B------:R-:W-:-:S07]  /*3e80*/  IMAD.U32 R54, RZ, RZ, UR5 ;  /* 0x00000005ff367e24 */ /* 0x000fce000f8e00ff */
.L_x_2157:
        /* <DEDUP_REMOVED lines=20> */
.L_x_2156:
[----:B------:R-:W0:Y:S01]  /*3fd0*/  LDCU.64 UR4, c[0x0][0x3c8] ;  /* 0x00007900ff0477ac */ /* 0x000e220008000a00 */
[----:B------:R-:W-:Y:S01]  /*3fe0*/  BSSY.RECONVERGENT B0, `(.L_x_2158) ;  /* 0x0000018000007945 */ /* 0x000fe20003800200 */
[----:B------:R-:W-:Y:S02]  /*3ff0*/  IMAD.MOV.U32 R19, RZ, RZ, RZ ;  /* 0x000000ffff137224 */ /* 0x000fe400078e00ff */
[----:B------:R-:W-:Y:S02]  /*4000*/  IMAD.MOV.U32 R56, RZ, RZ, RZ ;  /* 0x000000ffff387224 */ /* 0x000fe400078e00ff */
[----:B0-----:R-:W-:Y:S02]  /*4010*/  IMAD.U32 R53, RZ, RZ, UR4 ;  /* 0x00000004ff357e24 */ /* 0x001fe4000f8e00ff */
[----:B------:R-:W-:-:S07]  /*4020*/  IMAD.U32 R54, RZ, RZ, UR5 ;  /* 0x00000005ff367e24 */ /* 0x000fce000f8e00ff */
.L_x_2159:
        /* <DEDUP_REMOVED lines=20> */
.L_x_2158:
[----:B------:R-:W0:Y:S01]  /*4170*/  LDCU.64 UR4, c[0x0][0x3c8] ;  /* 0x00007900ff0477ac */ /* 0x000e220008000a00 */
[----:B------:R-:W-:Y:S01]  /*4180*/  BSSY.RECONVERGENT B0, `(.L_x_2160) ;  /* 0x0000018000007945 */ /* 0x000fe20003800200 */
[----:B------:R-:W-:Y:S02]  /*4190*/  IMAD.MOV.U32 R42, RZ, RZ, RZ ;  /* 0x000000ffff2a7224 */ /* 0x000fe400078e00ff */
[----:B------:R-:W-:Y:S02]  /*41a0*/  IMAD.MOV.U32 R55, RZ, RZ, RZ ;  /* 0x000000ffff377224 */ /* 0x000fe400078e00ff */
[----:B0-----:R-:W-:Y:S02]  /*41b0*/  IMAD.U32 R53, RZ, RZ, UR4 ;  /* 0x00000004ff357e24 */ /* 0x001fe4000f8e00ff */
[----:B------:R-:W-:-:S07]  /*41c0*/  IMAD.U32 R54, RZ, RZ, UR5 ;  /* 0x00000005ff367e24 */ /* 0x000fce000f8e00ff */
.L_x_2161:
        /* <DEDUP_REMOVED lines=20> */
.L_x_2160:
[----:B------:R-:W0:Y:S01]  /*4310*/  LDCU.64 UR4, c[0x0][0x3c8] ;  /* 0x00007900ff0477ac */ /* 0x000e220008000a00 */
[----:B------:R-:W-:Y:S01]  /*4320*/  BSSY.RECONVERGENT B0, `(.L_x_2162) ;  /* 0x0000018000007945 */ /* 0x000fe20003800200 */
[----:B------:R-:W-:Y:S02]  /*4330*/  IMAD.MOV.U32 R9, RZ, RZ, RZ ;  /* 0x000000ffff097224 */ /* 0x000fe400078e00ff */
[----:B------:R-:W-:Y:S02]  /*4340*/  IMAD.MOV.U32 R56, RZ, RZ, RZ ;  /* 0x000000ffff387224 */ /* 0x000fe400078e00ff */
[----:B0-----:R-:W-:Y:S02]  /*4350*/  IMAD.U32 R53, RZ, RZ, UR4 ;  /* 0x00000004ff357e24 */ /* 0x001fe4000f8e00ff */
[----:B------:R-:W-:-:S07]  /*4360*/  IMAD.U32 R54, RZ, RZ, UR5 ;  /* 0x00000005ff367e24 */ /* 0x000fce000f8e00ff */
.L_x_2163:
        /* <DEDUP_REMOVED lines=20> */
.L_x_2162:
[----:B------:R-:W0:Y:S01]  /*44b0*/  LDCU.64 UR4, c[0x0][0x3c8] ;  /* 0x00007900ff0477ac */ /* 0x000e220008000a00 */
[----:B------:R-:W-:Y:S01]  /*44c0*/  BSSY.RECONVERGENT B0, `(.L_x_2164) ;  /* 0x0000018000007945 */ /* 0x000fe20003800200 */
[----:B------:R-:W-:Y:S02]  /*44d0*/  IMAD.MOV.U32 R19, RZ, RZ, RZ ;  /* 0x000000ffff137224 */ /* 0x000fe400078e00ff */
[----:B------:R-:W-:Y:S02]  /*44e0*/  IMAD.MOV.U32 R56, RZ, RZ, RZ ;  /* 0x000000ffff387224 */ /* 0x000fe400078e00ff */
[----:B0-----:R-:W-:Y:S02]  /*44f0*/  IMAD.U32 R53, RZ, RZ, UR4 ;  /* 0x00000004ff357e24 */ /* 0x001fe4000f8e00ff */
[----:B------:R-:W-:-:S07]  /*4500*/  IMAD.U32 R54, RZ, RZ, UR5 ;  /* 0x00000005ff367e24 */ /* 0x000fce000f8e00ff */
.L_x_2165:
        /* <DEDUP_REMOVED lines=20> */
.L_x_2164:
[----:B------:R-:W0:Y:S01]  /*4650*/  LDCU.64 UR4, c[0x0][0x3c8] ;  /* 0x00007900ff0477ac */ /* 0x000e220008000a00 */
[----:B------:R-:W-:Y:S01]  /*4660*/  BSSY.RECONVERGENT B0, `(.L_x_2166) ;  /* 0x0000018000007945 */ /* 0x000fe20003800200 */
[----:B------:R-:W-:Y:S02]  /*4670*/  IMAD.MOV.U32 R54, RZ, RZ, RZ ;  /* 0x000000ffff367224 */ /* 0x000fe400078e00ff */
[----:B------:R-:W-:Y:S02]  /*4680*/  IMAD.MOV.U32 R56, RZ, RZ, RZ ;  /* 0x000000ffff387224 */ /* 0x000fe400078e00ff */
[----:B0-----:R-:W-:Y:S02]  /*4690*/  IMAD.U32 R53, RZ, RZ, UR4 ;  /* 0x00000004ff357e24 */ /* 0x001fe4000f8e00ff */
[----:B------:R-:W-:-:S07]  /*46a0*/  IMAD.U32 R52, RZ, RZ, UR5 ;  /* 0x00000005ff347e24 */ /* 0x000fce000f8e00ff */
.L_x_2167:
        /* <DEDUP_REMOVED lines=20> */
.L_x_2166:
        /* <DEDUP_REMOVED lines=9> */
.L_x_2169:
        /* <DEDUP_REMOVED lines=20> */
.L_x_2168:
[----:B------:R-:W0:Y:S01]  /*49c0*/  LDCU.64 UR4, c[0x0][0x3c8] ;  /* 0x00007900ff0477ac */ /* 0x000e220008000a00 */
[----:B------:R-:W-:Y:S01]  /*49d0*/  BSSY.RECONVERGENT B0, `(.L_x_2170) ;  /* 0x0000018000007945 */ /* 0x000fe20003800200 */
[----:B------:R-:W-:Y:S02]  /*49e0*/  IMAD.MOV.U32 R19, RZ, RZ, RZ ;  /* 0x000000ffff137224 */ /* 0x000fe400078e00ff */
[----:B------:R-:W-:Y:S02]  /*49f0*/  IMAD.MOV.U32 R54, RZ, RZ, RZ ;  /* 0x000000ffff367224 */ /* 0x000fe400078e00ff */
[----:B0-----:R-:W-:Y:S02]  /*4a00*/  IMAD.U32 R53, RZ, RZ, UR4 ;  /* 0x00000004ff357e24 */ /* 0x001fe4000f8e00ff */
[----:B------:R-:W-:-:S07]  /*4a10*/  IMAD.U32 R52, RZ, RZ, UR5 ;  /* 0x00000005ff347e24 */ /* 0x000fce000f8e00ff */
.L_x_2171:
        /* <DEDUP_REMOVED lines=20> */
.L_x_2170:
[----:B------:R-:W0:Y:S01]  /*4b60*/  LDCU.64 UR4, c[0x0][0x3c8] ;  /* 0x00007900ff0477ac */ /* 0x000e220008000a00 */
[----:B------:R-:W-:Y:S01]  /*4b70*/  BSSY.RECONVERGENT B0, `(.L_x_2172) ;  /* 0x0000018000007945 */ /* 0x000fe20003800200 */
[----:B------:R-:W-:Y:S02]  /*4b80*/  IMAD.MOV.U32 R16, RZ, RZ, RZ ;  /* 0x000000ffff107224 */ /* 0x000fe400078e00ff */
[----:B------:R-:W-:Y:S02]  /*4b90*/  IMAD.MOV.U32 R55, RZ, RZ, RZ ;  /* 0x000000ffff377224 */ /* 0x000fe400078e00ff */
[----:B0-----:R-:W-:Y:S02]  /*4ba0*/  IMAD.U32 R53, RZ, RZ, UR4 ;  /* 0x00000004ff357e24 */ /* 0x001fe4000f8e00ff */
[----:B------:R-:W-:-:S07]  /*4bb0*/  IMAD.U32 R54, RZ, RZ, UR5 ;  /* 0x00000005ff367e24 */ /* 0x000fce000f8e00ff */
.L_x_2173:
        /* <DEDUP_REMOVED lines=20> */
.L_x_2172:
[----:B------:R-:W0:Y:S01]  /*4d00*/  LDCU.64 UR4, c[0x0][0x3c8] ;  /* 0x00007900ff0477ac */ /* 0x000e220008000a00 */
[----:B------:R-:W-:Y:S01]  /*4d10*/  BSSY.RECONVERGENT B0, `(.L_x_2174) ;  /* 0x0000018000007945 */ /* 0x000fe20003800200 */
[----:B------:R-:W-:Y:S02]  /*4d20*/  IMAD.MOV.U32 R17, RZ, RZ, RZ ;  /* 0x000000ffff117224 */ /* 0x000fe400078e00ff */
[----:B------:R-:W-:Y:S02]  /*4d30*/  IMAD.MOV.U32 R56, RZ, RZ, RZ ;  /* 0x000000ffff387224 */ /* 0x000fe400078e00ff */
[----:B0-----:R-:W-:Y:S02]  /*4d40*/  IMAD.U32 R53, RZ, RZ, UR4 ;  /* 0x00000004ff357e24 */ /* 0x001fe4000f8e00ff */
[----:B------:R-:W-:-:S07]  /*4d50*/  IMAD.U32 R54, RZ, RZ, UR5 ;  /* 0x00000005ff367e24 */ /* 0x000fce000f8e00ff */
.L_x_2175:
        /* <DEDUP_REMOVED lines=20> */
.L_x_2174:
[----:B------:R-:W0:Y:S01]  /*4ea0*/  LDCU.64 UR4, c[0x0][0x3c8] ;  /* 0x00007900ff0477ac */ /* 0x000e220008000a00 */
[----:B------:R-:W-:Y:S01]  /*4eb0*/  BSSY.RECONVERGENT B0, `(.L_x_2176) ;  /* 0x0000018000007945 */ /* 0x000fe20003800200 */
[----:B------:R-:W-:Y:S02]  /*4ec0*/  IMAD.MOV.U32 R19, RZ, RZ, RZ ;  /* 0x000000ffff137224 */ /* 0x000fe400078e00ff */
[----:B------:R-:W-:Y:S02]  /*4ed0*/  IMAD.MOV.U32 R56, RZ, RZ, RZ ;  /* 0x000000ffff387224 */ /* 0x000fe400078e00ff */
[----:B0-----:R-:W-:Y:S02]  /*4ee0*/  IMAD.U32 R53, RZ, RZ, UR4 ;  /* 0x00000004ff357e24 */ /* 0x001fe4000f8e00ff */
[----:B------:R-:W-:-:S07]  /*4ef0*/  IMAD.U32 R54, RZ, RZ, UR5 ;  /* 0x00000005ff367e24 */ /* 0x000fce000f8e00ff */
.L_x_2177:
        /* <DEDUP_REMOVED lines=20> */
.L_x_2176:
[----:B------:R-:W0:Y:S01]  /*5040*/  LDCU.64 UR4, c[0x0][0x3c8] ;  /* 0x00007900ff0477ac */ /* 0x000e220008000a00 */
[----:B------:R-:W-:Y:S01]  /*5050*/  BSSY.RECONVERGENT B0, `(.L_x_2178) ;  /* 0x0000018000007945 */ /* 0x000fe20003800200 */
[----:B------:R-:W-:Y:S02]  /*5060*/  IMAD.MOV.U32 R16, RZ, RZ, RZ ;  /* 0x000000ffff107224 */ /* 0x000fe400078e00ff */
[----:B------:R-:W-:Y:S02]  /*5070*/  IMAD.MOV.U32 R55, RZ, RZ, RZ ;  /* 0x000000ffff377224 */ /* 0x000fe400078e00ff */
[----:B0-----:R-:W-:Y:S02]  /*5080*/  IMAD.U32 R53, RZ, RZ, UR4 ;  /* 0x00000004ff357e24 */ /* 0x001fe4000f8e00ff */
[----:B------:R-:W-:-:S07]  /*5090*/  IMAD.U32 R54, RZ, RZ, UR5 ;  /* 0x00000005ff367e24 */ /* 0x000fce000f8e00ff */
.L_x_2179:
        /* <DEDUP_REMOVED lines=20> */
.L_x_2178:
[----:B------:R-:W0:Y:S01]  /*51e0*/  LDCU.64 UR4, c[0x0][0x3c8] ;  /* 0x00007900ff0477ac */ /* 0x000e220008000a00 */
[----:B------:R-:W-:Y:S01]  /*51f0*/  BSSY.RECONVERGENT B0, `(.L_x_2180) ;  /* 0x0000018000007945 */ /* 0x000fe20003800200 */
[----:B------:R-:W-:Y:S02]  /*5200*/  IMAD.MOV.U32 R17, RZ, RZ, RZ ;  /* 0x000000ffff117224 */ /* 0x000fe400078e00ff */
[----:B------:R-:W-:Y:S02]  /*5210*/  IMAD.MOV.U32 R56, RZ, RZ, RZ ;  /* 0x000000ffff387224 */ /* 0x000fe400078e00ff */
[----:B0-----:R-:W-:Y:S02]  /*5220*/  IMAD.U32 R53, RZ, RZ, UR4 ;  /* 0x00000004ff357e24 */ /* 0x001fe4000f8e00ff */
[----:B------:R-:W-:-:S07]  /*5230*/  IMAD.U32 R54, RZ, RZ, UR5 ;  /* 0x00000005ff367e24 */ /* 0x000fce000f8e00ff */
.L_x_2181:
        /* <DEDUP_REMOVED lines=20> */
.L_x_2180:
[----:B------:R-:W0:Y:S01]  /*5380*/  LDCU.64 UR4, c[0x0][0x3c8] ;  /* 0x00007900ff0477ac */ /* 0x000e220008000a00 */
[----:B------:R-:W-:Y:S01]  /*5390*/  BSSY.RECONVERGENT B0, `(.L_x_2182) ;  /* 0x0000018000007945 */ /* 0x000fe20003800200 */
[----:B------:R-:W-:Y:S02]  /*53a0*/  IMAD.MOV.U32 R19, RZ, RZ, RZ ;  /* 0x000000ffff137224 */ /* 0x000fe400078e00ff */
[----:B------:R-:W-:Y:S02]  /*53b0*/  IMAD.MOV.U32 R56, RZ, RZ, RZ ;  /* 0x000000ffff387224 */ /* 0x000fe400078e00ff */
[----:B0-----:R-:W-:Y:S02]  /*53c0*/  IMAD.U32 R53, RZ, RZ, UR4 ;  /* 0x00000004ff357e24 */ /* 0x001fe4000f8e00ff */
[----:B------:R-:W-:-:S07]  /*53d0*/  IMAD.U32 R54, RZ, RZ, UR5 ;  /* 0x00000005ff367e24 */ /* 0x000fce000f8e00ff */
.L_x_2183:
        /* <DEDUP_REMOVED lines=20> */
.L_x_2182:
[----:B------:R-:W0:Y:S01]  /*5520*/  LDCU.64 UR4, c[0x0][0x3c8] ;  /* 0x00007900ff0477ac */ /* 0x000e220008000a00 */
[----:B------:R-:W-:Y:S01]  /*5530*/  BSSY.RECONVERGENT B0, `(.L_x_2184) ;  /* 0x0000018000007945 */ /* 0x000fe20003800200 */
[----:B------:R-:W-:Y:S02]  /*5540*/  IMAD.MOV.U32 R16, RZ, RZ, RZ ;  /* 0x000000ffff107224 */ /* 0x000fe400078e00ff */
[----:B------:R-:W-:Y:S02]  /*5550*/  IMAD.MOV.U32 R55, RZ, RZ, RZ ;  /* 0x000000ffff377224 */ /* 0x000fe400078e00ff */
[----:B0-----:R-:W-:Y:S02]  /*5560*/  IMAD.U32 R53, RZ, RZ, UR4 ;  /* 0x00000004ff357e24 */ /* 0x001fe4000f8e00ff */
[----:B------:R-:W-:-:S07]  /*5570*/  IMAD.U32 R54, RZ, RZ, UR5 ;  /* 0x00000005ff367e24 */ /* 0x000fce000f8e00ff */
.L_x_2185:
        /* <DEDUP_REMOVED lines=20> */
.L_x_2184:
[----:B------:R-:W0:Y:S01]  /*56c0*/  LDCU.64 UR4, c[0x0][0x3c8] ;  /* 0x00007900ff0477ac */ /* 0x000e220008000a00 */
[----:B------:R-:W-:Y:S01]  /*56d0*/  BSSY.RECONVERGENT B0, `(.L_x_2186) ;  /* 0x0000018000007945 */ /* 0x000fe20003800200 */
[----:B------:R-:W-:Y:S02]  /*56e0*/  IMAD.MOV.U32 R17, RZ, RZ, RZ ;  /* 0x000000ffff117224 */ /* 0x000fe400078e00ff */
[----:B------:R-:W-:Y:S02]  /*56f0*/  IMAD.MOV.U32 R56, RZ, RZ, RZ ;  /* 0x000000ffff387224 */ /* 0x000fe400078e00ff */
[----:B0-----:R-:W-:Y:S02]  /*5700*/  IMAD.U32 R53, RZ, RZ, UR4 ;  /* 0x00000004ff357e24 */ /* 0x001fe4000f8e00ff */
[----:B------:R-:W-:-:S07]  /*5710*/  IMAD.U32 R54, RZ, RZ, UR5 ;  /* 0x00000005ff367e24 */ /* 0x000fce000f8e00ff */
.L_x_2187:
        /* <DEDUP_REMOVED lines=20> */
.L_x_2186:
[----:B------:R-:W0:Y:S01]  /*5860*/  LDCU.64 UR4, c[0x0][0x3c8] ;  /* 0x00007900ff0477ac */ /* 0x000e220008000a00 */
[----:B------:R-:W-:Y:S01]  /*5870*/  BSSY.RECONVERGENT B0, `(.L_x_2188) ;  /* 0x0000018000007945 */ /* 0x000fe20003800200 */
[----:B------:R-:W-:Y:S02]  /*5880*/  IMAD.MOV.U32 R19, RZ, RZ, RZ ;  /* 0x000000ffff137224 */ /* 0x000fe400078e00ff */
[----:B------:R-:W-:Y:S02]  /*5890*/  IMAD.MOV.U32 R56, RZ, RZ, RZ ;  /* 0x000000ffff387224 */ /* 0x000fe400078e00ff */
[----:B0-----:R-:W-:Y:S02]  /*58a0*/  IMAD.U32 R53, RZ, RZ, UR4 ;  /* 0x00000004ff357e24 */ /* 0x001fe4000f8e00ff */
[----:B------:R-:W-:-:S07]  /*58b0*/  IMAD.U32 R54, RZ, RZ, UR5 ;  /* 0x00000005ff367e24 */ /* 0x000fce000f8e00ff */
.L_x_2189:
        /* <DEDUP_REMOVED lines=20> */
.L_x_2188:
[----:B------:R-:W0:Y:S01]  /*5a00*/  LDCU.64 UR4, c[0x0][0x3c8] ;  /* 0x00007900ff0477ac */ /* 0x000e220008000a00 */
[----:B------:R-:W-:Y:S01]  /*5a10*/  BSSY.RECONVERGENT B0, `(.L_x_2190) ;  /* 0x0000018000007945 */ /* 0x000fe20003800200 */
[----:B------:R-:W-:Y:S02]  /*5a20*/  IMAD.MOV.U32 R16, RZ, RZ, RZ ;  /* 0x000000ffff107224 */ /* 0x000fe400078e00ff */
[----:B------:R-:W-:Y:S02]  /*5a30*/  IMAD.MOV.U32 R55, RZ, RZ, RZ ;  /* 0x000000ffff377224 */ /* 0x000fe400078e00ff */
[----:B0-----:R-:W-:Y:S02]  /*5a40*/  IMAD.U32 R53, RZ, RZ, UR4 ;  /* 0x00000004ff357e24 */ /* 0x001fe4000f8e00ff */
[----:B------:R-:W-:-:S07]  /*5a50*/  IMAD.U32 R54, RZ, RZ, UR5 ;  /* 0x00000005ff367e24 */ /* 0x000fce000f8e00ff */
.L_x_2191:
        /* <DEDUP_REMOVED lines=20> */
.L_x_2190:
[----:B------:R-:W0:Y:S01]  /*5ba0*/  LDCU.64 UR4, c[0x0][0x3c8] ;  /* 0x00007900ff0477ac */ /* 0x000e220008000a00 */
[----:B------:R-:W-:Y:S01]  /*5bb0*/  BSSY.RECONVERGENT B0, `(.L_x_2192) ;  /* 0x0000018000007945 */ /* 0x000fe20003800200 */
[----:B------:R-:W-:Y:S02]  /*5bc0*/  IMAD.MOV.U32 R17, RZ, RZ, RZ ;  /* 0x000000ffff117224 */ /* 0x000fe400078e00ff */
[----:B------:R-:W-:Y:S02]  /*5bd0*/  IMAD.MOV.U32 R56, RZ, RZ, RZ ;  /* 0x000000ffff387224 */ /* 0x000fe400078e00ff */
[----:B0-----:R-:W-:Y:S02]  /*5be0*/  IMAD.U32 R53, RZ, RZ, UR4 ;  /* 0x00000004ff357e24 */ /* 0x001fe4000f8e00ff */
[----:B------:R-:W-:-:S07]  /*5bf0*/  IMAD.U32 R54, RZ, RZ, UR5 ;  /* 0x00000005ff367e24 */ /* 0x000fce000f8e00ff */
.L_x_2193:
        /* <DEDUP_REMOVED lines=20> */
.L_x_2192:
[----:B------:R-:W0:Y:S01]  /*5d40*/  LDCU.64 UR4, c[0x0][0x3c8] ;  /* 0x00007900ff0477ac */ /* 0x000e220008000a00 */
[----:B------:R-:W-:Y:S01]  /*5d50*/  BSSY.RECONVERGENT B0, `(.L_x_2194) ;  /* 0x0000018000007945 */ /* 0x000fe20003800200 */
[----:B------:R-:W-:Y:S02]  /*5d60*/  IMAD.MOV.U32 R19, RZ, RZ, RZ ;  /* 0x000000ffff137224 */ /* 0x000fe400078e00ff */
[----:B------:R-:W-:Y:S02]  /*5d70*/  IMAD.MOV.U32 R56, RZ, RZ, RZ ;  /* 0x000000ffff387224 */ /* 0x000fe400078e00ff */
[----:B0-----:R-:W-:Y:S02]  /*5d80*/  IMAD.U32 R53, RZ, RZ, UR4 ;  /* 0x00000004ff357e24 */ /* 0x001fe4000f8e00ff */
[----:B------:R-:W-:-:S07]  /*5d90*/  IMAD.U32 R54, RZ, RZ, UR5 ;  /* 0x00000005ff367e24 */ /* 0x000fce000f8e00ff */
.L_x_2195:
        /* <DEDUP_REMOVED lines=20> */
.L_x_2194:
[----:B------:R-:W0:Y:S01]  /*5ee0*/  LDCU.64 UR4, c[0x0][0x3c8] ;  /* 0x00007900ff0477ac */ /* 0x000e220008000a00 */
[----:B------:R-:W-:Y:S01]  /*5ef0*/  BSSY.RECONVERGENT B0, `(.L_x_2196) ;  /* 0x0000018000007945 */ /* 0x000fe20003800200 */
[----:B------:R-:W-:Y:S02]  /*5f00*/  IMAD.MOV.U32 R16, RZ, RZ, RZ ;  /* 0x000000ffff107224 */ /* 0x000fe400078e00ff */
[----:B------:R-:W-:Y:S02]  /*5f10*/  IMAD.MOV.U32 R55, RZ, RZ, RZ ;  /* 0x000000ffff377224 */ /* 0x000fe400078e00ff */
[----:B0-----:R-:W-:Y:S02]  /*5f20*/  IMAD.U32 R53, RZ, RZ, UR4 ;  /* 0x00000004ff357e24 */ /* 0x001fe4000f8e00ff */
[----:B------:R-:W-:-:S07]  /*5f30*/  IMAD.U32 R54, RZ, RZ, UR5 ;  /* 0x00000005ff367e24 */ /* 0x000fce000f8e00ff */
.L_x_2197:
        /* <DEDUP_REMOVED lines=20> */
.L_x_2196:
[----:B------:R-:W0:Y:S01]  /*6080*/  LDCU.64 UR4, c[0x0][0x3c8] ;  /* 0x00007900ff0477ac */ /* 0x000e220008000a00 */
[----:B------:R-:W-:Y:S01]  /*6090*/  BSSY.RECONVERGENT B0, `(.L_x_2198) ;  /* 0x0000018000007945 */ /* 0x000fe20003800200 */
[----:B------:R-:W-:Y:S02]  /*60a0*/  IMAD.MOV.U32 R17, RZ, RZ, RZ ;  /* 0x000000ffff117224 */ /* 0x000fe400078e00ff */
[----:B------:R-:W-:Y:S02]  /*60b0*/  IMAD.MOV.U32 R56, RZ, RZ, RZ ;  /* 0x000000ffff387224 */ /* 0x000fe400078e00ff */
[----:B0-----:R-:W-:Y:S02]  /*60c0*/  IMAD.U32 R53, RZ, RZ, UR4 ;  /* 0x00000004ff357e24 */ /* 0x001fe4000f8e00ff */
[----:B------:R-:W-:-:S07]  /*60d0*/  IMAD.U32 R54, RZ, RZ, UR5 ;  /* 0x00000005ff367e24 */ /* 0x000fce000f8e00ff */
.L_x_2199:
        /* <DEDUP_REMOVED lines=20> */
.L_x_2198:
[----:B------:R-:W0:Y:S01]  /*6220*/  LDCU.64 UR4, c[0x0][0x3c8] ;  /* 0x00007900ff0477ac */ /* 0x000e220008000a00 */
[----:B------:R-:W-:Y:S01]  /*6230*/  BSSY.RECONVERGENT B0, `(.L_x_2200) ;  /* 0x0000018000007945 */ /* 0x000fe20003800200 */
[----:B------:R-:W-:Y:S02]  /*6240*/  IMAD.MOV.U32 R19, RZ, RZ, RZ ;  /* 0x000000ffff137224 */ /* 0x000fe400078e00ff */
[----:B------:R-:W-:Y:S02]  /*6250*/  IMAD.MOV.U32 R56, RZ, RZ, RZ ;  /* 0x000000ffff387224 */ /* 0x000fe400078e00ff */
[----:B0-----:R-:W-:Y:S02]  /*6260*/  IMAD.U32 R53, RZ, RZ, UR4 ;  /* 0x00000004ff357e24 */ /* 0x001fe4000f8e00ff */
[----:B------:R-:W-:-:S07]  /*6270*/  IMAD.U32 R54, RZ, RZ, UR5 ;  /* 0x00000005ff367e24 */ /* 0x000fce000f8e00ff */
.L_x_2201:
        /* <DEDUP_REMOVED lines=20> */
.L_x_2200:
[----:B------:R-:W0:Y:S01]  /*63c0*/  LDCU.64 UR4, c[0x0][0x3c8] ;  /* 0x00007900ff0477ac */ /* 0x000e220008000a00 */
[----:B------:R-:W-:Y:S01]  /*63d0*/  BSSY.RECONVERGENT B0, `(.L_x_2202) ;  /* 0x0000018000007945 */ /* 0x000fe20003800200 */
[----:B------:R-:W-:Y:S02]  /*63e0*/  IMAD.MOV.U32 R16, RZ, RZ, RZ ;  /* 0x000000ffff107224 */ /* 0x000fe400078e00ff */
[----:B------:R-:W-:Y:S02]  /*63f0*/  IMAD.MOV.U32 R55, RZ, RZ, RZ ;  /* 0x000000ffff377224 */ /* 0x000fe400078e00ff */
[----:B0-----:R-:W-:Y:S02]  /*6400*/  IMAD.U32 R53, RZ, RZ, UR4 ;  /* 0x00000004ff357e24 */ /* 0x001fe4000f8e00ff */
[----:B------:R-:W-:-:S07]  /*6410*/  IMAD.U32 R54, RZ, RZ, UR5 ;  /* 0x00000005ff367e24 */ /* 0x000fce000f8e00ff */
.L_x_2203:
        /* <DEDUP_REMOVED lines=20> */
.L_x_2202:
[----:B------:R-:W0:Y:S01]  /*6560*/  LDCU.64 UR4, c[0x0][0x3c8] ;  /* 0x00007900ff0477ac */ /* 0x000e220008000a00 */
[----:B------:R-:W-:Y:S01]  /*6570*/  BSSY.RECONVERGENT B0, `(.L_x_2204) ;  /* 0x0000018000007945 */ /* 0x000fe20003800200 */
[----:B------:R-:W-:Y:S02]  /*6580*/  IMAD.MOV.U32 R17, RZ, RZ, RZ ;  /* 0x000000ffff117224 */ /* 0x000fe400078e00ff */
[----:B------:R-:W-:Y:S02]  /*6590*/  IMAD.MOV.U32 R56, RZ, RZ, RZ ;  /* 0x000000ffff387224 */ /* 0x000fe400078e00ff */
[----:B0-----:R-:W-:Y:S02]  /*65a0*/  IMAD.U32 R53, RZ, RZ, UR4 ;  /* 0x00000004ff357e24 */ /* 0x001fe4000f8e00ff */
[----:B------:R-:W-:-:S07]  /*65b0*/  IMAD.U32 R54, RZ, RZ, UR5 ;  /* 0x00000005ff367e24 */ /* 0x000fce000f8e00ff */
.L_x_2205:
        /* <DEDUP_REMOVED lines=20> */
.L_x_2204:
[----:B------:R-:W0:Y:S01]  /*6700*/  LDCU.64 UR4, c[0x0][0x3c8] ;  /* 0x00007900ff0477ac */ /* 0x000e220008000a00 */
[----:B------:R-:W-:Y:S01]  /*6710*/  BSSY.RECONVERGENT B0, `(.L_x_2206) ;  /* 0x0000018000007945 */ /* 0x000fe20003800200 */
[----:B------:R-:W-:Y:S02]  /*6720*/  IMAD.MOV.U32 R54, RZ, RZ, RZ ;  /* 0x000000ffff367224 */ /* 0x000fe400078e00ff */
[----:B------:R-:W-:Y:S02]  /*6730*/  IMAD.MOV.U32 R56, RZ, RZ, RZ ;  /* 0x000000ffff387224 */ /* 0x000fe400078e00ff */
[----:B0-----:R-:W-:Y:S02]  /*6740*/  IMAD.U32 R52, RZ, RZ, UR4 ;  /* 0x00000004ff347e24 */ /* 0x001fe4000f8e00ff */
[----:B------:R-:W-:-:S07]  /*6750*/  IMAD.U32 R53, RZ, RZ, UR5 ;  /* 0x00000005ff357e24 */ /* 0x000fce000f8e00ff */
.L_x_2207:
        /* <DEDUP_REMOVED lines=20> */
.L_x_2206:
[----:B------:R-:W0:Y:S01]  /*68a0*/  LDCU.64 UR4, c[0x0][0x3c8] ;  /* 0x00007900ff0477ac */ /* 0x000e220008000a00 */
[----:B------:R-:W-:Y:S01]  /*68b0*/  ISETP.GE.AND P0, PT, R17, R54, PT ;  /* 0x000000361100720c */ /* 0x000fe20003f06270 */
[----:B------:R-:W-:Y:S01]  /*68c0*/  BSSY.RECONVERGENT B0, `(.L_x_2208) ;  /* 0x000001a000007945 */ /* 0x000fe20003800200 */
[----:B------:R-:W-:Y:S02]  /*68d0*/  IMAD.MOV.U32 R55, RZ, RZ, RZ ;  /* 0x000000ffff377224 */ /* 0x000fe400078e00ff */
[----:B------:R-:W-:Y:S02]  /*68e0*/  SEL R9, R12, R21, !P0 ;  /* 0x000000150c097207 */ /* 0x000fe40004000000 */
[----:B------:R-:W-:Y:S01]  /*68f0*/  SEL R47, R21, R12, !P0 ;  /* 0x0000000c152f7207 */ /* 0x000fe20004000000 */
[----:B------:R-:W-:Y:S02]  /*6900*/  IMAD.MOV.U32 R12, RZ, RZ, RZ ;  /* 0x000000ffff0c7224 */ /* 0x000fe400078e00ff */
[----:B0-----:R-:W-:-:S02]  /*6910*/  IMAD.U32 R53, RZ, RZ, UR4 ;  /* 0x00000004ff357e24 */ /* 0x001fc4000f8e00ff */
[----:B------:R-:W-:-:S07]  /*6920*/  IMAD.U32 R52, RZ, RZ, UR5 ;  /* 0x00000005ff347e24 */ /* 0x000fce000f8e00ff */
.L_x_2209:
        /* <DEDUP_REMOVED lines=20> */
.L_x_2208:
[----:B------:R-:W0:Y:S01]  /*6a70*/  LDCU.64 UR4, c[0x0][0x3c8] ;  /* 0x00007900ff0477ac */ /* 0x000e220008000a00 */
[----:B------:R-:W-:Y:S01]  /*6a80*/  BSSY.RECONVERGENT B0, `(.L_x_2210) ;  /* 0x0000018000007945 */ /* 0x000fe20003800200 */
[----:B------:R-:W-:Y:S02]  /*6a90*/  IMAD.MOV.U32 R19, RZ, RZ, RZ ;  /* 0x000000ffff137224 */ /* 0x000fe400078e00ff */
[----:B------:R-:W-:Y:S02]  /*6aa0*/  IMAD.MOV.U32 R54, RZ, RZ, RZ ;  /* 0x000000ffff367224 */ /* 0x000fe400078e00ff */
[----:B0-----:R-:W-:Y:S02]  /*6ab0*/  IMAD.U32 R53, RZ, RZ, UR4 ;  /* 0x00000004ff357e24 */ /* 0x001fe4000f8e00ff */
[----:B------:R-:W-:-:S07]  /*6ac0*/  IMAD.U32 R52, RZ, RZ, UR5 ;  /* 0x00000005ff347e24 */ /* 0x000fce000f8e00ff */
.L_x_2211:
        /* <DEDUP_REMOVED lines=20> */
.L_x_2210:
[----:B------:R-:W0:Y:S01]  /*6c10*/  LDCU.64 UR4, c[0x0][0x3c8] ;  /* 0x00007900ff0477ac */ /* 0x000e220008000a00 */
[----:B------:R-:W-:Y:S01]  /*6c20*/  BSSY.RECONVERGENT B0, `(.L_x_2212) ;  /* 0x0000018000007945 */ /* 0x000fe20003800200 */
[----:B------:R-:W-:Y:S02]  /*6c30*/  IMAD.MOV.U32 R8, RZ, RZ, RZ ;  /* 0x000000ffff087224 */ /* 0x000fe400078e00ff */
[----:B------:R-:W-:Y:S02]  /*6c40*/  IMAD.MOV.U32 R55, RZ, RZ, RZ ;  /* 0x000000ffff377224 */ /* 0x000fe400078e00ff */
[----:B0-----:R-:W-:Y:S02]  /*6c50*/  IMAD.U32 R52, RZ, RZ, UR4 ;  /* 0x00000004ff347e24 */ /* 0x001fe4000f8e00ff */
[----:B------:R-:W-:-:S07]  /*6c60*/  IMAD.U32 R54, RZ, RZ, UR5 ;  /* 0x00000005ff367e24 */ /* 0x000fce000f8e00ff */
.L_x_2213:
        /* <DEDUP_REMOVED lines=20> */
.L_x_2212:
[----:B------:R-:W0:Y:S01]  /*6db0*/  LDCU.64 UR4, c[0x0][0x3c8] ;  /* 0x00007900ff0477ac */ /* 0x000e220008000a00 */
[----:B------:R-:W-:Y:S01]  /*6dc0*/  BSSY.RECONVERGENT B0, `(.L_x_2214) ;  /* 0x0000018000007945 */ /* 0x000fe20003800200 */
[----:B------:R-:W-:Y:S02]  /*6dd0*/  IMAD.MOV.U32 R12, RZ, RZ, RZ ;  /* 0x000000ffff0c7224 */ /* 0x000fe400078e00ff */
[----:B------:R-:W-:Y:S02]  /*6de0*/  IMAD.MOV.U32 R55, RZ, RZ, RZ ;  /* 0x000000ffff377224 */ /* 0x000fe400078e00ff */
[----:B0-----:R-:W-:Y:S02]  /*6df0*/  IMAD.U32 R52, RZ, RZ, UR4 ;  /* 0x00000004ff347e24 */ /* 0x001fe4000f8e00ff */
[----:B------:R-:W-:-:S07]  /*6e00*/  IMAD.U32 R54, RZ, RZ, UR5 ;  /* 0x00000005ff367e24 */ /* 0x000fce000f8e00ff */
.L_x_2215:
        /* <DEDUP_REMOVED lines=20> */
.L_x_2214:
[----:B------:R-:W0:Y:S01]  /*6f50*/  LDCU.64 UR4, c[0x0][0x3c8] ;  /* 0x00007900ff0477ac */ /* 0x000e220008000a00 */
[----:B------:R-:W-:Y:S01]  /*6f60*/  BSSY.RECONVERGENT B0, `(.L_x_2216) ;  /* 0x0000018000007945 */ /* 0x000fe20003800200 */
[----:B------:R-:W-:Y:S02]  /*6f70*/  IMAD.MOV.U32 R19, RZ, RZ, RZ ;  /* 0x000000ffff137224 */ /* 0x000fe400078e00ff */
[----:B------:R-:W-:Y:S02]  /*6f80*/  IMAD.MOV.U32 R55, RZ, RZ, RZ ;  /* 0x000000ffff377224 */ /* 0x000fe400078e00ff */
[----:B0-----:R-:W-:Y:S02]  /*6f90*/  IMAD.U32 R54, RZ, RZ, UR4 ;  /* 0x00000004ff367e24 */ /* 0x001fe4000f8e00ff */
[----:B------:R-:W-:-:S07]  /*6fa0*/  IMAD.U32 R53, RZ, RZ, UR5 ;  /* 0x00000005ff357e24 */ /* 0x000fce000f8e00ff */
.L_x_2217:
        /* <DEDUP_REMOVED lines=20> */
.L_x_2216:
[----:B------:R-:W0:Y:S01]  /*70f0*/  LDCU.64 UR4, c[0x0][0x3c8] ;  /* 0x00007900ff0477ac */ /* 0x000e220008000a00 */
[----:B------:R-:W-:Y:S01]  /*7100*/  BSSY.RECONVERGENT B0, `(.L_x_2218) ;  /* 0x0000018000007945 */ /* 0x000fe20003800200 */
[----:B------:R-:W-:Y:S02]  /*7110*/  IMAD.MOV.U32 R8, RZ, RZ, RZ ;  /* 0x000000ffff087224 */ /* 0x000fe400078e00ff */
[----:B------:R-:W-:Y:S02]  /*7120*/  IMAD.MOV.U32 R55, RZ, RZ, RZ ;  /* 0x000000ffff377224 */ /* 0x000fe400078e00ff */
[----:B0-----:R-:W-:Y:S02]  /*7130*/  IMAD.U32 R52, RZ, RZ, UR4 ;  /* 0x00000004ff347e24 */ /* 0x001fe4000f8e00ff */
[----:B------:R-:W-:-:S07]  /*7140*/  IMAD.U32 R54, RZ, RZ, UR5 ;  /* 0x00000005ff367e24 */ /* 0x000fce000f8e00ff */
.L_x_2219:
        /* <DEDUP_REMOVED lines=20> */
.L_x_2218:
[----:B------:R-:W0:Y:S01]  /*7290*/  LDCU.64 UR4, c[0x0][0x3c8] ;  /* 0x00007900ff0477ac */ /* 0x000e220008000a00 */
[----:B------:R-:W-:Y:S01]  /*72a0*/  BSSY.RECONVERGENT B0, `(.L_x_2220) ;  /* 0x0000018000007945 */ /* 0x000fe20003800200 */
[----:B------:R-:W-:Y:S02]  /*72b0*/  IMAD.MOV.U32 R12, RZ, RZ, RZ ;  /* 0x000000ffff0c7224 */ /* 0x000fe400078e00ff */
[----:B------:R-:W-:Y:S02]  /*72c0*/  IMAD.MOV.U32 R55, RZ, RZ, RZ ;  /* 0x000000ffff377224 */ /* 0x000fe400078e00ff */
[----:B0-----:R-:W-:Y:S02]  /*72d0*/  IMAD.U32 R52, RZ, RZ, UR4 ;  /* 0x00000004ff347e24 */ /* 0x001fe4000f8e00ff */
[----:B------:R-:W-:-:S07]  /*72e0*/  IMAD.U32 R54, RZ, RZ, UR5 ;  /* 0x00000005ff367e24 */ /* 0x000fce000f8e00ff */
.L_x_2221:
        /* <DEDUP_REMOVED lines=20> */
.L_x_2220:
[----:B------:R-:W0:Y:S01]  /*7430*/  LDCU.64 UR4, c[0x0][0x3c8] ;  /* 0x00007900ff0477ac */ /* 0x000e220008000a00 */
[----:B------:R-:W-:Y:S01]  /*7440*/  BSSY.RECONVERGENT B0, `(.L_x_2222) ;  /* 0x0000018000007945 */ /* 0x000fe20003800200 */
[----:B------:R-:W-:Y:S02]  /*7450*/  IMAD.MOV.U32 R19, RZ, RZ, RZ ;  /* 0x000000ffff137224 */ /* 0x000fe400078e00ff */
[----:B------:R-:W-:Y:S02]  /*7460*/  IMAD.MOV.U32 R55, RZ, RZ, RZ ;  /* 0x000000ffff377224 */ /* 0x000fe400078e00ff */
[----:B0-----:R-:W-:Y:S02]  /*7470*/  IMAD.U32 R54, RZ, RZ, UR4 ;  /* 0x00000004ff367e24 */ /* 0x001fe4000f8e00ff */
[----:B------:R-:W-:-:S07]  /*7480*/  IMAD.U32 R53, RZ, RZ, UR5 ;  /* 0x00000005ff357e24 */ /* 0x000fce000f8e00ff */
.L_x_2223:
        /* <DEDUP_REMOVED lines=20> */
.L_x_2222:
[----:B------:R-:W0:Y:S01]  /*75d0*/  LDCU.64 UR4, c[0x0][0x3c8] ;  /* 0x00007900ff0477ac */ /* 0x000e220008000a00 */
[----:B------:R-:W-:Y:S01]  /*75e0*/  BSSY.RECONVERGENT B0, `(.L_x_2224) ;  /* 0x0000018000007945 */ /* 0x000fe20003800200 */
[----:B------:R-:W-:Y:S02]  /*75f0*/  IMAD.MOV.U32 R8, RZ, RZ, RZ ;  /* 0x000000ffff087224 */ /* 0x000fe400078e00ff */
[----:B------:R-:W-:Y:S02]  /*7600*/  IMAD.MOV.U32 R55, RZ, RZ, RZ ;  /* 0x000000ffff377224 */ /* 0x000fe400078e00ff */
[----:B0-----:R-:W-:Y:S02]  /*7610*/  IMAD.U32 R52, RZ, RZ, UR4 ;  /* 0x00000004ff347e24 */ /* 0x001fe4000f8e00ff */
[----:B------:R-:W-:-:S07]  /*7620*/  IMAD.U32 R54, RZ, RZ, UR5 ;  /* 0x00000005ff367e24 */ /* 0x000fce000f8e00ff */
.L_x_2225:
        /* <DEDUP_REMOVED lines=20> */
.L_x_2224:
[----:B------:R-:W0:Y:S01]  /*7770*/  LDCU.64 UR4, c[0x0][0x3c8] ;  /* 0x00007900ff0477ac */ /* 0x000e220008000a00 */
[----:B------:R-:W-:Y:S01]  /*7780*/  BSSY.RECONVERGENT B0, `(.L_x_2226) ;  /* 0x0000018000007945 */ /* 0x000fe20003800200 */
[----:B------:R-:W-:Y:S02]  /*7790*/  IMAD.MOV.U32 R12, RZ, RZ, RZ ;  /* 0x000000ffff0c7224 */ /* 0x000fe400078e00ff */
[----:B------:R-:W-:Y:S02]  /*77a0*/  IMAD.MOV.U32 R55, RZ, RZ, RZ ;  /* 0x000000ffff377224 */ /* 0x000fe400078e00ff */
[----:B0-----:R-:W-:Y:S02]  /*77b0*/  IMAD.U32 R52, RZ, RZ, UR4 ;  /* 0x00000004ff347e24 */ /* 0x001fe4000f8e00ff */
[----:B------:R-:W-:-:S07]  /*77c0*/  IMAD.U32 R54, RZ, RZ, UR5 ;  /* 0x00000005ff367e24 */ /* 0x000fce000f8e00ff */
.L_x_2227:
        /* <DEDUP_REMOVED lines=20> */
.L_x_2226:
[----:B------:R-:W0:Y:S01]  /*7910*/  LDCU.64 UR4, c[0x0][0x3c8] ;  /* 0x00007900ff0477ac */ /* 0x000e220008000a00 */
[----:B------:R-:W-:Y:S01]  /*7920*/  BSSY.RECONVERGENT B0, `(.L_x_2228) ;  /* 0x0000018000007945 */ /* 0x000fe20003800200 */
[----:B------:R-:W-:Y:S02]  /*7930*/  IMAD.MOV.U32 R19, RZ, RZ, RZ ;  /* 0x000000ffff137224 */ /* 0x000fe400078e00ff */
[----:B------:R-:W-:Y:S02]  /*7940*/  IMAD.MOV.U32 R55, RZ, RZ, RZ ;  /* 0x000000ffff377224 */ /* 0x000fe400078e00ff */
[----:B0-----:R-:W-:Y:S02]  /*7950*/  IMAD.U32 R54, RZ, RZ, UR4 ;  /* 0x00000004ff367e24 */ /* 0x001fe4000f8e00ff */
[----:B------:R-:W-:-:S07]  /*7960*/  IMAD.U32 R53, RZ, RZ, UR5 ;  /* 0x00000005ff357e24 */ /* 0x000fce000f8e00ff */
.L_x_2229:
        /* <DEDUP_REMOVED lines=20> */
.L_x_2228:
[----:B------:R-:W0:Y:S01]  /*7ab0*/  LDCU.64 UR4, c[0x0][0x3c8] ;  /* 0x00007900ff0477ac */ /* 0x000e220008000a00 */
[----:B------:R-:W-:Y:S01]  /*7ac0*/  BSSY.RECONVERGENT B0, `(.L_x_2230) ;  /* 0x0000018000007945 */ /* 0x000fe20003800200 */
[----:B------:R-:W-:Y:S02]  /*7ad0*/  IMAD.MOV.U32 R8, RZ, RZ, RZ ;  /* 0x000000ffff087224 */ /* 0x000fe400078e00ff */
[----:B------:R-:W-:Y:S02]  /*7ae0*/  IMAD.MOV.U32 R55, RZ, RZ, RZ ;  /* 0x000000ffff377224 */ /* 0x000fe400078e00ff */
[----:B0-----:R-:W-:Y:S02]  /*7af0*/  IMAD.U32 R52, RZ, RZ, UR4 ;  /* 0x00000004ff347e24 */ /* 0x001fe4000f8e00ff */
[----:B------:R-:W-:-:S07]  /*7b00*/  IMAD.U32 R54, RZ, RZ, UR5 ;  /* 0x00000005ff367e24 */ /* 0x000fce000f8e00ff */
.L_x_2231:
        /* <DEDUP_REMOVED lines=20> */
.L_x_2230:
[----:B------:R-:W0:Y:S01]  /*7c50*/  LDCU.64 UR4, c[0x0][0x3c8] ;  /* 0x00007900ff0477ac */ /* 0x000e220008000a00 */
[----:B------:R-:W-:Y:S01]  /*7c60*/  BSSY.RECONVERGENT B0, `(.L_x_2232) ;  /* 0x0000018000007945 */ /* 0x000fe20003800200 */
[----:B------:R-:W-:Y:S02]  /*7c70*/  IMAD.MOV.U32 R12, RZ, RZ, RZ ;  /* 0x000000ffff0c7224 */ /* 0x000fe400078e00ff */
[----:B------:R-:W-:Y:S02]  /*7c80*/  IMAD.MOV.U32 R55, RZ, RZ, RZ ;  /* 0x000000ffff377224 */ /* 0x000fe400078e00ff */
[----:B0-----:R-:W-:Y:S02]  /*7c90*/  IMAD.U32 R52, RZ, RZ, UR4 ;  /* 0x00000004ff347e24 */ /* 0x001fe4000f8e00ff */
[----:B------:R-:W-:-:S07]  /*7ca0*/  IMAD.U32 R54, RZ, RZ, UR5 ;  /* 0x00000005ff367e24 */ /* 0x000fce000f8e00ff */
.L_x_2233:
        /* <DEDUP_REMOVED lines=20> */
.L_x_2232:
[----:B------:R-:W0:Y:S01]  /*7df0*/  LDCU.64 UR4, c[0x0][0x3c8] ;  /* 0x00007900ff0477ac */ /* 0x000e220008000a00 */
[----:B------:R-:W-:Y:S01]  /*7e00*/  BSSY.RECONVERGENT B0, `(.L_x_2234) ;  /* 0x0000018000007945 */ /* 0x000fe20003800200 */
[----:B------:R-:W-:Y:S02]  /*7e10*/  IMAD.MOV.U32 R19, RZ, RZ, RZ ;  /* 0x000000ffff137224 */ /* 0x000fe400078e00ff */
[----:B------:R-:W-:Y:S02]  /*7e20*/  IMAD.MOV.U32 R55, RZ, RZ, RZ ;  /* 0x000000ffff377224 */ /* 0x000fe400078e00ff */
[----:B0-----:R-:W-:Y:S02]  /*7e30*/  IMAD.U32 R54, RZ, RZ, UR4 ;  /* 0x00000004ff367e24 */ /* 0x001fe4000f8e00ff */
[----:B------:R-:W-:-:S07]  /*7e40*/  IMAD.U32 R53, RZ, RZ, UR5 ;  /* 0x00000005ff357e24 */ /* 0x000fce000f8e00ff */
.L_x_2235:
        /* <DEDUP_REMOVED lines=20> */
.L_x_2234:
[----:B------:R-:W0:Y:S01]  /*7f90*/  LDCU.64 UR4, c[0x0][0x3c8] ;  /* 0x00007900ff0477ac */ /* 0x000e220008000a00 */
[----:B------:R-:W-:Y:S01]  /*7fa0*/  BSSY.RECONVERGENT B0, `(.L_x_2236) ;  /* 0x0000018000007945 */ /* 0x000fe20003800200 */
[----:B------:R-:W-:Y:S02]  /*7fb0*/  IMAD.MOV.U32 R8, RZ, RZ, RZ ;  /* 0x000000ffff087224 */ /* 0x000fe400078e00ff */
[----:B------:R-:W-:Y:S02]  /*7fc0*/  IMAD.MOV.U32 R55, RZ, RZ, RZ ;  /* 0x000000ffff377224 */ /* 0x000fe400078e00ff */
[----:B0-----:R-:W-:Y:S02]  /*7fd0*/  IMAD.U32 R52, RZ, RZ, UR4 ;  /* 0x00000004ff347e24 */ /* 0x001fe4000f8e00ff */
[----:B------:R-:W-:-:S07]  /*7fe0*/  IMAD.U32 R54, RZ, RZ, UR5 ;  /* 0x00000005ff367e24 */ /* 0x000fce000f8e00ff */
.L_x_2237:
        /* <DEDUP_REMOVED lines=20> */
.L_x_2236:
[----:B------:R-:W0:Y:S01]  /*8130*/  LDCU.64 UR4, c[0x0][0x3c8] ;  /* 0x00007900ff0477ac */ /* 0x000e220008000a00 */
[----:B------:R-:W-:Y:S01]  /*8140*/  BSSY.RECONVERGENT B0, `(.L_x_2238) ;  /* 0x0000018000007945 */ /* 0x000fe20003800200 */
[----:B------:R-:W-:Y:S02]  /*8150*/  IMAD.MOV.U32 R12, RZ, RZ, RZ ;  /* 0x000000ffff0c7224 */ /* 0x000fe400078e00ff */
[----:B------:R-:W-:Y:S02]  /*8160*/  IMAD.MOV.U32 R55, RZ, RZ, RZ ;  /* 0x000000ffff377224 */ /* 0x000fe400078e00ff */
[----:B0-----:R-:W-:Y:S02]  /*8170*/  IMAD.U32 R52, RZ, RZ, UR4 ;  /* 0x00000004ff347e24 */ /* 0x001fe4000f8e00ff */
[----:B------:R-:W-:-:S07]  /*8180*/  IMAD.U32 R54, RZ, RZ, UR5 ;  /* 0x00000005ff367e24 */ /* 0x000fce000f8e00ff */
.L_x_2239:
        /* <DEDUP_REMOVED lines=20> */
.L_x_2238:
[----:B------:R-:W0:Y:S01]  /*82d0*/  LDCU.64 UR4, c[0x0][0x3c8] ;  /* 0x00007900ff0477ac */ /* 0x000e220008000a00 */
[----:B------:R-:W-:Y:S01]  /*82e0*/  BSSY.RECONVERGENT B0, `(.L_x_2240) ;  /* 0x0000018000007945 */ /* 0x000fe20003800200 */
[----:B------:R-:W-:Y:S02]  /*82f0*/  IMAD.MOV.U32 R19, RZ, RZ, RZ ;  /* 0x000000ffff137224 */ /* 0x000fe400078e00ff */
[----:B------:R-:W-:Y:S02]  /*8300*/  IMAD.MOV.U32 R55, RZ, RZ, RZ ;  /* 0x000000ffff377224 */ /* 0x000fe400078e00ff */
[----:B0-----:R-:W-:Y:S02]  /*8310*/  IMAD.U32 R54, RZ, RZ, UR4 ;  /* 0x00000004ff367e24 */ /* 0x001fe4000f8e00ff */
[----:B------:R-:W-:-:S07]  /*8320*/  IMAD.U32 R53, RZ, RZ, UR5 ;  /* 0x00000005ff357e24 */ /* 0x000fce000f8e00ff */
.L_x_2241:
        /* <DEDUP_REMOVED lines=20> */
.L_x_2240:
[----:B------:R-:W0:Y:S01]  /*8470*/  LDCU.64 UR4, c[0x0][0x3c8] ;  /* 0x00007900ff0477ac */ /* 0x000e220008000a00 */
[----:B------:R-:W-:Y:S01]  /*8480*/  BSSY.RECONVERGENT B0, `(.L_x_2242) ;  /* 0x0000018000007945 */ /* 0x000fe20003800200 */
[----:B------:R-:W-:Y:S02]  /*8490*/  IMAD.MOV.U32 R8, RZ, RZ, RZ ;  /* 0x000000ffff087224 */ /* 0x000fe400078e00ff */
[----:B------:R-:W-:Y:S02]  /*84a0*/  IMAD.MOV.U32 R55, RZ, RZ, RZ ;  /* 0x000000ffff377224 */ /* 0x000fe400078e00ff */
[----:B0-----:R-:W-:Y:S02]  /*84b0*/  IMAD.U32 R52, RZ, RZ, UR4 ;  /* 0x00000004ff347e24 */ /* 0x001fe4000f8e00ff */
[----:B------:R-:W-:-:S07]  /*84c0*/  IMAD.U32 R54, RZ, RZ, UR5 ;  /* 0x00000005ff367e24 */ /* 0x000fce000f8e00ff */
.L_x_2243:
        /* <DEDUP_REMOVED lines=20> */
.L_x_2242:
[----:B------:R-:W0:Y:S01]  /*8610*/  LDCU.64 UR4, c[0x0][0x3c8] ;  /* 0x00007900ff0477ac */ /* 0x000e220008000a00 */
[----:B------:R-:W-:Y:S01]  /*8620*/  BSSY.RECONVERGENT B0, `(.L_x_2244) ;  /* 0x0000018000007945 */ /* 0x000fe20003800200 */
[----:B------:R-:W-:Y:S02]  /*8630*/  IMAD.MOV.U32 R12, RZ, RZ, RZ ;  /* 0x000000ffff0c7224 */ /* 0x000fe400078e00ff */
[----:B------:R-:W-:Y:S02]  /*8640*/  IMAD.MOV.U32 R55, RZ, RZ, RZ ;  /* 0x000000ffff377224 */ /* 0x000fe400078e00ff */
[----:B0-----:R-:W-:Y:S02]  /*8650*/  IMAD.U32 R52, RZ, RZ, UR4 ;  /* 0x00000004ff347e24 */ /* 0x001fe4000f8e00ff */
[----:B------:R-:W-:-:S07]  /*8660*/  IMAD.U32 R54, RZ, RZ, UR5 ;  /* 0x00000005ff367e24 */ /* 0x000fce000f8e00ff */
.L_x_2245:
        /* <DEDUP_REMOVED lines=20> */
.L_x_2244:
[----:B------:R-:W0:Y:S01]  /*87b0*/  LDCU.64 UR4, c[0x0][0x3c8] ;  /* 0x00007900ff0477ac */ /* 0x000e220008000a00 */
[----:B------:R-:W-:Y:S01]  /*87c0*/  BSSY.RECONVERGENT B0, `(.L_x_2246) ;  /* 0x0000017000007945 */ /* 0x000fe20003800200 */
[----:B------:R-:W-:Y:S01]  /*87d0*/  CS2R R54, SRZ ;  /* 0x0000000000367805 */ /* 0x000fe2000001ff00 */
[----:B0-----:R-:W-:Y:S02]  /*87e0*/  IMAD.U32 R52, RZ, RZ, UR4 ;  /* 0x00000004ff347e24 */ /* 0x001fe4000f8e00ff */
[----:B------:R-:W-:-:S07]  /*87f0*/  IMAD.U32 R53, RZ, RZ, UR5 ;  /* 0x00000005ff357e24 */ /* 0x000fce000f8e00ff */
.L_x_2247:
        /* <DEDUP_REMOVED lines=20> */
.L_x_2246:
        /* <DEDUP_REMOVED lines=9> */
.L_x_2249:
        /* <DEDUP_REMOVED lines=20> */
.L_x_2248:
[----:B------:R-:W0:Y:S01]  /*8b10*/  LDCU.64 UR4, c[0x0][0x3c8] ;  /* 0x00007900ff0477ac */ /* 0x000e220008000a00 */
[----:B------:R-:W-:Y:S01]  /*8b20*/  BSSY.RECONVERGENT B0, `(.L_x_2250) ;  /* 0x0000018000007945 */ /* 0x000fe20003800200 */
[----:B------:R-:W-:Y:S02]  /*8b30*/  IMAD.MOV.U32 R17, RZ, RZ, RZ ;  /* 0x000000ffff117224 */ /* 0x000fe400078e00ff */
[----:B------:R-:W-:Y:S02]  /*8b40*/  IMAD.MOV.U32 R54, RZ, RZ, RZ ;  /* 0x000000ffff367224 */ /* 0x000fe400078e00ff */
[----:B0-----:R-:W-:Y:S02]  /*8b50*/  IMAD.U32 R21, RZ, RZ, UR4 ;  /* 0x00000004ff157e24 */ /* 0x001fe4000f8e00ff */
[----:B------:R-:W-:-:S07]  /*8b60*/  IMAD.U32 R53, RZ, RZ, UR5 ;  /* 0x00000005ff357e24 */ /* 0x000fce000f8e00ff */
.L_x_2251:
        /* <DEDUP_REMOVED lines=20> */
.L_x_2250:
[----:B------:R-:W0:Y:S01]  /*8cb0*/  LDCU.64 UR4, c[0x0][0x3c8] ;  /* 0x00007900ff0477ac */ /* 0x000e220008000a00 */
[----:B------:R-:W-:Y:S01]  /*8cc0*/  BSSY.RECONVERGENT B0, `(.L_x_2252) ;  /* 0x0000018000007945 */ /* 0x000fe20003800200 */
[----:B------:R-:W-:Y:S02]  /*8cd0*/  IMAD.MOV.U32 R8, RZ, RZ, RZ ;  /* 0x000000ffff087224 */ /* 0x000fe400078e00ff */
[----:B------:R-:W-:Y:S02]  /*8ce0*/  IMAD.MOV.U32 R55, RZ, RZ, RZ ;  /* 0x000000ffff377224 */ /* 0x000fe400078e00ff */
[----:B0-----:R-:W-:Y:S02]  /*8cf0*/  IMAD.U32 R54, RZ, RZ, UR4 ;  /* 0x00000004ff367e24 */ /* 0x001fe4000f8e00ff */
[----:B------:R-:W-:-:S07]  /*8d00*/  IMAD.U32 R53, RZ, RZ, UR5 ;  /* 0x00000005ff357e24 */ /* 0x000fce000f8e00ff */
.L_x_2253:
        /* <DEDUP_REMOVED lines=20> */
.L_x_2252:
[----:B------:R-:W0:Y:S01]  /*8e50*/  LDCU.64 UR4, c[0x0][0x3c8] ;  /* 0x00007900ff0477ac */ /* 0x000e220008000a00 */
[----:B------:R-:W-:Y:S01]  /*8e60*/  BSSY.RECONVERGENT B0, `(.L_x_2254) ;  /* 0x0000018000007945 */ /* 0x000fe20003800200 */
[----:B------:R-:W-:Y:S02]  /*8e70*/  IMAD.MOV.U32 R12, RZ, RZ, RZ ;  /* 0x000000ffff0c7224 */ /* 0x000fe400078e00ff */
[----:B------:R-:W-:Y:S02]  /*8e80*/  IMAD.MOV.U32 R55, RZ, RZ, RZ ;  /* 0x000000ffff377224 */ /* 0x000fe400078e00ff */
[----:B0-----:R-:W-:Y:S02]  /*8e90*/  IMAD.U32 R54, RZ, RZ, UR4 ;  /* 0x00000004ff367e24 */ /* 0x001fe4000f8e00ff */
[----:B------:R-:W-:-:S07]  /*8ea0*/  IMAD.U32 R53, RZ, RZ, UR5 ;  /* 0x00000005ff357e24 */ /* 0x000fce000f8e00ff */
.L_x_2255:
        /* <DEDUP_REMOVED lines=20> */
.L_x_2254:
[----:B------:R-:W0:Y:S01]  /*8ff0*/  LDCU.64 UR4, c[0x0][0x3c8] ;  /* 0x00007900ff0477ac */ /* 0x000e220008000a00 */
[----:B------:R-:W-:Y:S01]  /*9000*/  BSSY.RECONVERGENT B0, `(.L_x_2256) ;  /* 0x0000018000007945 */ /* 0x000fe20003800200 */
[----:B------:R-:W-:Y:S02]  /*9010*/  IMAD.MOV.U32 R17, RZ, RZ, RZ ;  /* 0x000000ffff117224 */ /* 0x000fe400078e00ff */
[----:B------:R-:W-:Y:S02]  /*9020*/  IMAD.MOV.U32 R56, RZ, RZ, RZ ;  /* 0x000000ffff387224 */ /* 0x000fe400078e00ff */
[----:B0-----:R-:W-:Y:S02]  /*9030*/  IMAD.U32 R54, RZ, RZ, UR4 ;  /* 0x00000004ff367e24 */ /* 0x001fe4000f8e00ff */
[----:B------:R-:W-:-:S07]  /*9040*/  IMAD.U32 R53, RZ, RZ, UR5 ;  /* 0x00000005ff357e24 */ /* 0x000fce000f8e00ff */
.L_x_2257:
        /* <DEDUP_REMOVED lines=20> */
.L_x_2256:
[----:B------:R-:W0:Y:S01]  /*9190*/  LDCU.64 UR4, c[0x0][0x3c8] ;  /* 0x00007900ff0477ac */ /* 0x000e220008000a00 */
[----:B------:R-:W-:Y:S01]  /*91a0*/  BSSY.RECONVERGENT B0, `(.L_x_2258) ;  /* 0x0000018000007945 */ /* 0x000fe20003800200 */
[----:B------:R-:W-:Y:S02]  /*91b0*/  IMAD.MOV.U32 R8, RZ, RZ, RZ ;  /* 0x000000ffff087224 */ /* 0x000fe400078e00ff */
[----:B------:R-:W-:Y:S02]  /*91c0*/  IMAD.MOV.U32 R55, RZ, RZ, RZ ;  /* 0x000000ffff377224 */ /* 0x000fe400078e00ff */
[----:B0-----:R-:W-:Y:S02]  /*91d0*/  IMAD.U32 R54, RZ, RZ, UR4 ;  /* 0x00000004ff367e24 */ /* 0x001fe4000f8e00ff */
[----:B------:R-:W-:-:S07]  /*91e0*/  IMAD.U32 R53, RZ, RZ, UR5 ;  /* 0x00000005ff357e24 */ /* 0x000fce000f8e00ff */
.L_x_2259:
        /* <DEDUP_REMOVED lines=20> */
.L_x_2258:
[----:B------:R-:W0:Y:S01]  /*9330*/  LDCU.64 UR4, c[0x0][0x3c8] ;  /* 0x00007900ff0477ac */ /* 0x000e220008000a00 */
[----:B------:R-:W-:Y:S01]  /*9340*/  BSSY.RECONVERGENT B0, `(.L_x_2260) ;  /* 0x0000018000007945 */ /* 0x000fe20003800200 */
[----:B------:R-:W-:Y:S02]  /*9350*/  IMAD.MOV.U32 R12, RZ, RZ, RZ ;  /* 0x000000ffff0c7224 */ /* 0x000fe400078e00ff */
[----:B------:R-:W-:Y:S02]  /*9360*/  IMAD.MOV.U32 R55, RZ, RZ, RZ ;  /* 0x000000ffff377224 */ /* 0x000fe400078e00ff */
[----:B0-----:R-:W-:Y:S02]  /*9370*/  IMAD.U32 R54, RZ, RZ, UR4 ;  /* 0x00000004ff367e24 */ /* 0x001fe4000f8e00ff */
[----:B------:R-:W-:-:S07]  /*9380*/  IMAD.U32 R53, RZ, RZ, UR5 ;  /* 0x00000005ff357e24 */ /* 0x000fce000f8e00ff */
.L_x_2261:
        /* <DEDUP_REMOVED lines=20> */
.L_x_2260:
[----:B------:R-:W0:Y:S01]  /*94d0*/  LDCU.64 UR4, c[0x0][0x3c8] ;  /* 0x00007900ff0477ac */ /* 0x000e220008000a00 */
[----:B------:R-:W-:Y:S01]  /*94e0*/  BSSY.RECONVERGENT B0, `(.L_x_2262) ;  /* 0x0000018000007945 */ /* 0x000fe20003800200 */
[----:B------:R-:W-:Y:S02]  /*94f0*/  IMAD.MOV.U32 R17, RZ, RZ, RZ ;  /* 0x000000ffff117224 */ /* 0x000fe400078e00ff */
[----:B------:R-:W-:Y:S02]  /*9500*/  IMAD.MOV.U32 R56, RZ, RZ, RZ ;  /* 0x000000ffff387224 */ /* 0x000fe400078e00ff */
[----:B0-----:R-:W-:Y:S02]  /*9510*/  IMAD.U32 R54, RZ, RZ, UR4 ;  /* 0x00000004ff367e24 */ /* 0x001fe4000f8e00ff */
[----:B------:R-:W-:-:S07]  /*9520*/  IMAD.U32 R53, RZ, RZ, UR5 ;  /* 0x00000005ff357e24 */ /* 0x000fce000f8e00ff */
.L_x_2263:
        /* <DEDUP_REMOVED lines=20> */
.L_x_2262:
[----:B------:R-:W0:Y:S01]  /*9670*/  LDCU.64 UR4, c[0x0][0x3c8] ;  /* 0x00007900ff0477ac */ /* 0x000e220008000a00 */
[----:B------:R-:W-:Y:S01]  /*9680*/  BSSY.RECONVERGENT B0, `(.L_x_2264) ;  /* 0x0000018000007945 */ /* 0x000fe20003800200 */
[----:B------:R-:W-:Y:S02]  /*9690*/  IMAD.MOV.U32 R8, RZ, RZ, RZ ;  /* 0x000000ffff087224 */ /* 0x000fe400078e00ff */
[----:B------:R-:W-:Y:S02]  /*96a0*/  IMAD.MOV.U32 R55, RZ, RZ, RZ ;  /* 0x000000ffff377224 */ /* 0x000fe400078e00ff */
[----:B0-----:R-:W-:Y:S02]  /*96b0*/  IMAD.U32 R54, RZ, RZ, UR4 ;  /* 0x00000004ff367e24 */ /* 0x001fe4000f8e00ff */
[----:B------:R-:W-:-:S07]  /*96c0*/  IMAD.U32 R53, RZ, RZ, UR5 ;  /* 0x00000005ff357e24 */ /* 0x000fce000f8e00ff */
.L_x_2265:
        /* <DEDUP_REMOVED lines=20> */
.L_x_2264:
[----:B------:R-:W0:Y:S01]  /*9810*/  LDCU.64 UR4, c[0x0][0x3c8] ;  /* 0x00007900ff0477ac */ /* 0x000e220008000a00 */
[----:B------:R-:W-:Y:S01]  /*9820*/  BSSY.RECONVERGENT B0, `(.L_x_2266) ;  /* 0x0000018000007945 */ /* 0x000fe20003800200 */
[----:B------:R-:W-:Y:S02]  /*9830*/  IMAD.MOV.U32 R12, RZ, RZ, RZ ;  /* 0x000000ffff0c7224 */ /* 0x000fe400078e00ff */
[----:B------:R-:W-:Y:S02]  /*9840*/  IMAD.MOV.U32 R55, RZ, RZ, RZ ;  /* 0x000000ffff377224 */ /* 0x000fe400078e00ff */
[----:B0-----:R-:W-:Y:S02]  /*9850*/  IMAD.U32 R54, RZ, RZ, UR4 ;  /* 0x00000004ff367e24 */ /* 0x001fe4000f8e00ff */
[----:B------:R-:W-:-:S07]  /*9860*/  IMAD.U32 R53, RZ, RZ, UR5 ;  /* 0x00000005ff357e24 */ /* 0x000fce000f8e00ff */
.L_x_2267:
        /* <DEDUP_REMOVED lines=20> */
.L_x_2266:
[----:B------:R-:W0:Y:S01]  /*99b0*/  LDCU.64 UR4, c[0x0][0x3c8] ;  /* 0x00007900ff0477ac */ /* 0x000e220008000a00 */
[----:B------:R-:W-:Y:S01]  /*99c0*/  BSSY.RECONVERGENT B0, `(.L_x_2268) ;  /* 0x0000018000007945 */ /* 0x000fe20003800200 */
[----:B------:R-:W-:Y:S02]  /*99d0*/  IMAD.MOV.U32 R17, RZ, RZ, RZ ;  /* 0x000000ffff117224 */ /* 0x000fe400078e00ff */
[----:B------:R-:W-:Y:S02]  /*99e0*/  IMAD.MOV.U32 R56, RZ, RZ, RZ ;  /* 0x000000ffff387224 */ /* 0x000fe400078e00ff */
[----:B0-----:R-:W-:Y:S02]  /*99f0*/  IMAD.U32 R54, RZ, RZ, UR4 ;  /* 0x00000004ff367e24 */ /* 0x001fe4000f8e00ff */
[----:B------:R-:W-:-:S07]  /*9a00*/  IMAD.U32 R53, RZ, RZ, UR5 ;  /* 0x00000005ff357e24 */ /* 0x000fce000f8e00ff */
.L_x_2269:
        /* <DEDUP_REMOVED lines=20> */
.L_x_2268:
[----:B------:R-:W0:Y:S01]  /*9b50*/  LDCU.64 UR4, c[0x0][0x3c8] ;  /* 0x00007900ff0477ac */ /* 0x000e220008000a00 */
[----:B------:R-:W-:Y:S01]  /*9b60*/  BSSY.RECONVERGENT B0, `(.L_x_2270) ;  /* 0x0000018000007945 */ /* 0x000fe20003800200 */
[----:B------:R-:W-:Y:S02]  /*9b70*/  IMAD.MOV.U32 R8, RZ, RZ, RZ ;  /* 0x000000ffff087224 */ /* 0x000fe400078e00ff */
[----:B------:R-:W-:Y:S02]  /*9b80*/  IMAD.MOV.U32 R55, RZ, RZ, RZ ;  /* 0x000000ffff377224 */ /* 0x000fe400078e00ff */
[----:B0-----:R-:W-:Y:S02]  /*9b90*/  IMAD.U32 R54, RZ, RZ, UR4 ;  /* 0x00000004ff367e24 */ /* 0x001fe4000f8e00ff */
[----:B------:R-:W-:-:S07]  /*9ba0*/  IMAD.U32 R53, RZ, RZ, UR5 ;  /* 0x00000005ff357e24 */ /* 0x000fce000f8e00ff */
.L_x_2271:
        /* <DEDUP_REMOVED lines=20> */
.L_x_2270:
[----:B------:R-:W0:Y:S01]  /*9cf0*/  LDCU.64 UR4, c[0x0][0x3c8] ;  /* 0x00007900ff0477ac */ /* 0x000e220008000a00 */
[----:B------:R-:W-:Y:S01]  /*9d00*/  BSSY.RECONVERGENT B0, `(.L_x_2272) ;  /* 0x0000018000007945 */ /* 0x000fe20003800200 */
[----:B------:R-:W-:Y:S02]  /*9d10*/  IMAD.MOV.U32 R12, RZ, RZ, RZ ;  /* 0x000000ffff0c7224 */ /* 0x000fe400078e00ff */
[----:B------:R-:W-:Y:S02]  /*9d20*/  IMAD.MOV.U32 R55, RZ, RZ, RZ ;  /* 0x000000ffff377224 */ /* 0x000fe400078e00ff */
[----:B0-----:R-:W-:Y:S02]  /*9d30*/  IMAD.U32 R54, RZ, RZ, UR4 ;  /* 0x00000004ff367e24 */ /* 0x001fe4000f8e00ff */
[----:B------:R-:W-:-:S07]  /*9d40*/  IMAD.U32 R53, RZ, RZ, UR5 ;  /* 0x00000005ff357e24 */ /* 0x000fce000f8e00ff */
.L_x_2273:
        /* <DEDUP_REMOVED lines=20> */
.L_x_2272:
[----:B------:R-:W0:Y:S01]  /*9e90*/  LDCU.64 UR4, c[0x0][0x3c8] ;  /* 0x00007900ff0477ac */ /* 0x000e220008000a00 */
[----:B------:R-:W-:Y:S01]  /*9ea0*/  BSSY.RECONVERGENT B0, `(.L_x_2274) ;  /* 0x0000018000007945 */ /* 0x000fe20003800200 */
[----:B------:R-:W-:Y:S02]  /*9eb0*/  IMAD.MOV.U32 R17, RZ, RZ, RZ ;  /* 0x000000ffff117224 */ /* 0x000fe400078e00ff */
[----:B------:R-:W-:Y:S02]  /*9ec0*/  IMAD.MOV.U32 R56, RZ, RZ, RZ ;  /* 0x000000ffff387224 */ /* 0x000fe400078e00ff */
[----:B0-----:R-:W-:Y:S02]  /*9ed0*/  IMAD.U32 R54, RZ, RZ, UR4 ;  /* 0x00000004ff367e24 */ /* 0x001fe4000f8e00ff */
[----:B------:R-:W-:-:S07]  /*9ee0*/  IMAD.U32 R53, RZ, RZ, UR5 ;  /* 0x00000005ff357e24 */ /* 0x000fce000f8e00ff */
.L_x_2275:
        /* <DEDUP_REMOVED lines=20> */
.L_x_2274:
[----:B------:R-:W0:Y:S01]  /*a030*/  LDCU.64 UR4, c[0x0][0x3c8] ;  /* 0x00007900ff0477ac */ /* 0x000e220008000a00 */
[----:B------:R-:W-:Y:S01]  /*a040*/  BSSY.RECONVERGENT B0, `(.L_x_2276) ;  /* 0x0000018000007945 */ /* 0x000fe20003800200 */
[----:B------:R-:W-:Y:S02]  /*a050*/  IMAD.MOV.U32 R8, RZ, RZ, RZ ;  /* 0x000000ffff087224 */ /* 0x000fe400078e00ff */
[----:B------:R-:W-:Y:S02]  /*a060*/  IMAD.MOV.U32 R55, RZ, RZ, RZ ;  /* 0x000000ffff377224 */ /* 0x000fe400078e00ff */
[----:B0-----:R-:W-:Y:S02]  /*a070*/  IMAD.U32 R54, RZ, RZ, UR4 ;  /* 0x00000004ff367e24 */ /* 0x001fe4000f8e00ff */
[----:B------:R-:W-:-:S07]  /*a080*/  IMAD.U32 R53, RZ, RZ, UR5 ;  /* 0x00000005ff357e24 */ /* 0x000fce000f8e00ff */
.L_x_2277:
        /* <DEDUP_REMOVED lines=20> */
.L_x_2276:
[----:B------:R-:W0:Y:S01]  /*a1d0*/  LDCU.64 UR4, c[0x0][0x3c8] ;  /* 0x00007900ff0477ac */ /* 0x000e220008000a00 */
[----:B------:R-:W-:Y:S01]  /*a1e0*/  BSSY.RECONVERGENT B0, `(.L_x_2278) ;  /* 0x0000018000007945 */ /* 0x000fe20003800200 */
[----:B------:R-:W-:Y:S02]  /*a1f0*/  IMAD.MOV.U32 R12, RZ, RZ, RZ ;  /* 0x000000ffff0c7224 */ /* 0x000fe400078e00ff */
[----:B------:R-:W-:Y:S02]  /*a200*/  IMAD.MOV.U32 R55, RZ, RZ, RZ ;  /* 0x000000ffff377224 */ /* 0x000fe400078e00ff */
[----:B0-----:R-:W-:Y:S02]  /*a210*/  IMAD.U32 R54, RZ, RZ, UR4 ;  /* 0x00000004ff367e24 */ /* 0x001fe4000f8e00ff */
[----:B------:R-:W-:-:S07]  /*a220*/  IMAD.U32 R53, RZ, RZ, UR5 ;  /* 0x00000005ff357e24 */ /* 0x000fce000f8e00ff */
.L_x_2279:
        /* <DEDUP_REMOVED lines=20> */
.L_x_2278:
[----:B------:R-:W0:Y:S01]  /*a370*/  LDCU.64 UR4, c[0x0][0x3c8] ;  /* 0x00007900ff0477ac */ /* 0x000e220008000a00 */
[----:B------:R-:W-:Y:S01]  /*a380*/  BSSY.RECONVERGENT B0, `(.L_x_2280) ;  /* 0x0000018000007945 */ /* 0x000fe20003800200 */
[----:B------:R-:W-:Y:S02]  /*a390*/  IMAD.MOV.U32 R17, RZ, RZ, RZ ;  /* 0x000000ffff117224 */ /* 0x000fe400078e00ff */
[----:B------:R-:W-:Y:S02]  /*a3a0*/  IMAD.MOV.U32 R56, RZ, RZ, RZ ;  /* 0x000000ffff387224 */ /* 0x000fe400078e00ff */
[----:B0-----:R-:W-:Y:S02]  /*a3b0*/  IMAD.U32 R54, RZ, RZ, UR4 ;  /* 0x00000004ff367e24 */ /* 0x001fe4000f8e00ff */
[----:B------:R-:W-:-:S07]  /*a3c0*/  IMAD.U32 R53, RZ, RZ, UR5 ;  /* 0x00000005ff357e24 */ /* 0x000fce000f8e00ff */
.L_x_2281:
        /* <DEDUP_REMOVED lines=20> */
.L_x_2280:
[----:B------:R-:W0:Y:S01]  /*a510*/  LDCU.64 UR4, c[0x0][0x3c8] ;  /* 0x00007900ff0477ac */ /* 0x000e220008000a00 */
[----:B------:R-:W-:Y:S01]  /*a520*/  BSSY.RECONVERGENT B0, `(.L_x_2282) ;  /* 0x0000018000007945 */ /* 0x000fe20003800200 */
[----:B------:R-:W-:Y:S02]  /*a530*/  IMAD.MOV.U32 R8, RZ, RZ, RZ ;  /* 0x000000ffff087224 */ /* 0x000fe400078e00ff */
[----:B------:R-:W-:Y:S02]  /*a540*/  IMAD.MOV.U32 R55, RZ, RZ, RZ ;  /* 0x000000ffff377224 */ /* 0x000fe400078e00ff */
[----:B0-----:R-:W-:Y:S02]  /*a550*/  IMAD.U32 R54, RZ, RZ, UR4 ;  /* 0x00000004ff367e24 */ /* 0x001fe4000f8e00ff */
[----:B------:R-:W-:-:S07]  /*a560*/  IMAD.U32 R53, RZ, RZ, UR5 ;  /* 0x00000005ff357e24 */ /* 0x000fce000f8e00ff */
.L_x_2283:
        /* <DEDUP_REMOVED lines=20> */
.L_x_2282:
[----:B------:R-:W0:Y:S01]  /*a6b0*/  LDCU.64 UR4, c[0x0][0x3c8] ;  /* 0x00007900ff0477ac */ /* 0x000e220008000a00 */
[----:B------:R-:W-:Y:S01]  /*a6c0*/  BSSY.RECONVERGENT B0, `(.L_x_2284) ;  /* 0x0000018000007945 */ /* 0x000fe20003800200 */
[----:B------:R-:W-:Y:S02]  /*a6d0*/  IMAD.MOV.U32 R12, RZ, RZ, RZ ;  /* 0x000000ffff0c7224 */ /* 0x000fe400078e00ff */
[----:B------:R-:W-:Y:S02]  /*a6e0*/  IMAD.MOV.U32 R55, RZ, RZ, RZ ;  /* 0x000000ffff377224 */ /* 0x000fe400078e00ff */
[----:B0-----:R-:W-:Y:S02]  /*a6f0*/  IMAD.U32 R54, RZ, RZ, UR4 ;  /* 0x00000004ff367e24 */ /* 0x001fe4000f8e00ff */
[----:B------:R-:W-:-:S07]  /*a700*/  IMAD.U32 R53, RZ, RZ, UR5 ;  /* 0x00000005ff357e24 */ /* 0x000fce000f8e00ff */
.L_x_2285:
        /* <DEDUP_REMOVED lines=20> */
.L_x_2284:
[----:B------:R-:W0:Y:S01]  /*a850*/  LDCU.64 UR4, c[0x0][0x3c8] ;  /* 0x00007900ff0477ac */ /* 0x000e220008000a00 */
[----:B------:R-:W-:Y:S01]  /*a860*/  BSSY.RECONVERGENT B0, `(.L_x_2286) ;  /* 0x0000018000007945 */ /* 0x000fe20003800200 */
[----:B------:R-:W-:Y:S02]  /*a870*/  IMAD.MOV.U32 R54, RZ, RZ, RZ ;  /* 0x000000ffff367224 */ /* 0x000fe400078e00ff */
[----:B------:R-:W-:Y:S02]  /*a880*/  IMAD.MOV.U32 R56, RZ, RZ, RZ ;  /* 0x000000ffff387224 */ /* 0x000fe400078e00ff */
[----:B0-----:R-:W-:Y:S02]  /*a890*/  IMAD.U32 R52, RZ, RZ, UR4 ;  /* 0x00000004ff347e24 */ /* 0x001fe4000f8e00ff */
[----:B------:R-:W-:-:S07]  /*a8a0*/  IMAD.U32 R53, RZ, RZ, UR5 ;  /* 0x00000005ff357e24 */ /* 0x000fce000f8e00ff */
.L_x_2287:
        /* <DEDUP_REMOVED lines=20> */
.L_x_2286:
        /* <DEDUP_REMOVED lines=9> */
.L_x_2289:
        /* <DEDUP_REMOVED lines=20> */
.L_x_2288:
[----:B------:R-:W0:Y:S01]  /*abc0*/  LDCU.64 UR4, c[0x0][0x3c8] ;  /* 0x00007900ff0477ac */ /* 0x000e220008000a00 */
[----:B------:R-:W-:Y:S01]  /*abd0*/  BSSY.RECONVERGENT B0, `(.L_x_2290) ;  /* 0x0000018000007945 */ /* 0x000fe20003800200 */
[----:B------:R-:W-:Y:S02]  /*abe0*/  IMAD.MOV.U32 R12, RZ, RZ, RZ ;  /* 0x000000ffff0c7224 */ /* 0x000fe400078e00ff */
[----:B------:R-:W-:Y:S02]  /*abf0*/  IMAD.MOV.U32 R54, RZ, RZ, RZ ;  /* 0x000000ffff367224 */ /* 0x000fe400078e00ff */
[----:B0-----:R-:W-:Y:S02]  /*ac00*/  IMAD.U32 R43, RZ, RZ, UR4 ;  /* 0x00000004ff2b7e24 */ /* 0x001fe4000f8e00ff */
[----:B------:R-:W-:-:S07]  /*ac10*/  IMAD.U32 R44, RZ, RZ, UR5 ;  /* 0x00000005ff2c7e24 */ /* 0x000fce000f8e00ff */
.L_x_2291:
        /* <DEDUP_REMOVED lines=20> */
.L_x_2290:
[----:B------:R-:W0:Y:S01]  /*ad60*/  LDCU.64 UR4, c[0x0][0x3c8] ;  /* 0x00007900ff0477ac */ /* 0x000e220008000a00 */
[----:B------:R-:W-:Y:S01]  /*ad70*/  BSSY.RECONVERGENT B0, `(.L_x_2292) ;  /* 0x0000018000007945 */ /* 0x000fe20003800200 */
[----:B------:R-:W-:Y:S02]  /*ad80*/  IMAD.MOV.U32 R8, RZ, RZ, RZ ;  /* 0x000000ffff087224 */ /* 0x000fe400078e00ff */
[----:B------:R-:W-:Y:S02]  /*ad90*/  IMAD.MOV.U32 R56, RZ, RZ, RZ ;  /* 0x000000ffff387224 */ /* 0x000fe400078e00ff */
[----:B0-----:R-:W-:Y:S02]  /*ada0*/  IMAD.U32 R44, RZ, RZ, UR4 ;  /* 0x00000004ff2c7e24 */ /* 0x001fe4000f8e00ff */
[----:B------:R-:W-:-:S07]  /*adb0*/  IMAD.U32 R54, RZ, RZ, UR5 ;  /* 0x00000005ff367e24 */ /* 0x000fce000f8e00ff */
.L_x_2293:
        /* <DEDUP_REMOVED lines=20> */
.L_x_2292:
[----:B------:R-:W0:Y:S01]  /*af00*/  LDCU.64 UR4, c[0x0][0x3c8] ;  /* 0x00007900ff0477ac */ /* 0x000e220008000a00 */
[----:B------:R-:W-:Y:S01]  /*af10*/  BSSY.RECONVERGENT B0, `(.L_x_2294) ;  /* 0x0000018000007945 */ /* 0x000fe20003800200 */
[----:B------:R-:W-:Y:S02]  /*af20*/  IMAD.MOV.U32 R11, RZ, RZ, RZ ;  /* 0x000000ffff0b7224 */ /* 0x000fe400078e00ff */
[----:B------:R-:W-:Y:S02]  /*af30*/  IMAD.MOV.U32 R56, RZ, RZ, RZ ;  /* 0x000000ffff387224 */ /* 0x000fe400078e00ff */
[----:B0-----:R-:W-:Y:S02]  /*af40*/  IMAD.U32 R54, RZ, RZ, UR4 ;  /* 0x00000004ff367e24 */ /* 0x001fe4000f8e00ff */
[----:B------:R-:W-:-:S07]  /*af50*/  IMAD.U32 R43, RZ, RZ, UR5 ;  /* 0x00000005ff2b7e24 */ /* 0x000fce000f8e00ff */
.L_x_2295:
        /* <DEDUP_REMOVED lines=20> */
.L_x_2294:
[----:B------:R-:W0:Y:S01]  /*b0a0*/  LDCU.64 UR4, c[0x0][0x3c8] ;  /* 0x00007900ff0477ac */ /* 0x000e220008000a00 */
[----:B------:R-:W-:Y:S01]  /*b0b0*/  BSSY.RECONVERGENT B0, `(.L_x_2296) ;  /* 0x0000018000007945 */ /* 0x000fe20003800200 */
[----:B------:R-:W-:Y:S02]  /*b0c0*/  IMAD.MOV.U32 R12, RZ, RZ, RZ ;  /* 0x000000ffff0c7224 */ /* 0x000fe400078e00ff */
[----:B------:R-:W-:Y:S02]  /*b0d0*/  IMAD.MOV.U32 R56, RZ, RZ, RZ ;  /* 0x000000ffff387224 */ /* 0x000fe400078e00ff */
[----:B0-----:R-:W-:Y:S02]  /*b0e0*/  IMAD.U32 R44, RZ, RZ, UR4 ;  /* 0x00000004ff2c7e24 */ /* 0x001fe4000f8e00ff */
[----:B------:R-:W-:-:S07]  /*b0f0*/  IMAD.U32 R54, RZ, RZ, UR5 ;  /* 0x00000005ff367e24 */ /* 0x000fce000f8e00ff */
.L_x_2297:
        /* <DEDUP_REMOVED lines=20> */
.L_x_2296:
[----:B------:R-:W0:Y:S01]  /*b240*/  LDCU.64 UR4, c[0x0][0x3c8] ;  /* 0x00007900ff0477ac */ /* 0x000e220008000a00 */
[----:B------:R-:W-:Y:S01]  /*b250*/  BSSY.RECONVERGENT B0, `(.L_x_2298) ;  /* 0x0000018000007945 */ /* 0x000fe20003800200 */
[----:B------:R-:W-:Y:S02]  /*b260*/  IMAD.MOV.U32 R8, RZ, RZ, RZ ;  /* 0x000000ffff087224 */ /* 0x000fe400078e00ff */
[----:B------:R-:W-:Y:S02]  /*b270*/  IMAD.MOV.U32 R56, RZ, RZ, RZ ;  /* 0x000000ffff387224 */ /* 0x000fe400078e00ff */
[----:B0-----:R-:W-:Y:S02]  /*b280*/  IMAD.U32 R44, RZ, RZ, UR4 ;  /* 0x00000004ff2c7e24 */ /* 0x001fe4000f8e00ff */
[----:B------:R-:W-:-:S07]  /*b290*/  IMAD.U32 R54, RZ, RZ, UR5 ;  /* 0x00000005ff367e24 */ /* 0x000fce000f8e00ff */
.L_x_2299:
        /* <DEDUP_REMOVED lines=20> */
.L_x_2298:
[----:B------:R-:W0:Y:S01]  /*b3e0*/  LDCU.64 UR4, c[0x0][0x3c8] ;  /* 0x00007900ff0477ac */ /* 0x000e220008000a00 */
[----:B------:R-:W-:Y:S01]  /*b3f0*/  BSSY.RECONVERGENT B0, `(.L_x_2300) ;  /* 0x0000018000007945 */ /* 0x000fe20003800200 */
[----:B------:R-:W-:Y:S02]  /*b400*/  IMAD.MOV.U32 R11, RZ, RZ, RZ ;  /* 0x000000ffff0b7224 */ /* 0x000fe400078e00ff */
[----:B------:R-:W-:Y:S02]  /*b410*/  IMAD.MOV.U32 R56, RZ, RZ, RZ ;  /* 0x000000ffff387224 */ /* 0x000fe400078e00ff */
[----:B0-----:R-:W-:Y:S02]  /*b420*/  IMAD.U32 R54, RZ, RZ, UR4 ;  /* 0x00000004ff367e24 */ /* 0x001fe4000f8e00ff */
[----:B------:R-:W-:-:S07]  /*b430*/  IMAD.U32 R43, RZ, RZ, UR5 ;  /* 0x00000005ff2b7e24 */ /* 0x000fce000f8e00ff */
.L_x_2301:
        /* <DEDUP_REMOVED lines=20> */
.L_x_2300:
[----:B------:R-:W0:Y:S01]  /*b580*/  LDCU.64 UR4, c[0x0][0x3c8] ;  /* 0x00007900ff0477ac */ /* 0x000e220008000a00 */
[----:B------:R-:W-:Y:S01]  /*b590*/  BSSY.RECONVERGENT B0, `(.L_x_2302) ;  /* 0x0000018000007945 */ /* 0x000fe20003800200 */
[----:B------:R-:W-:Y:S02]  /*b5a0*/  IMAD.MOV.U32 R12, RZ, RZ, RZ ;  /* 0x000000ffff0c7224 */ /* 0x000fe400078e00ff */
[----:B------:R-:W-:Y:S02]  /*b5b0*/  IMAD.MOV.U32 R56, RZ, RZ, RZ ;  /* 0x000000ffff387224 */ /* 0x000fe400078e00ff */
[----:B0-----:R-:W-:Y:S02]  /*b5c0*/  IMAD.U32 R44, RZ, RZ, UR4 ;  /* 0x00000004ff2c7e24 */ /* 0x001fe4000f8e00ff */
[----:B------:R-:W-:-:S07]  /*b5d0*/  IMAD.U32 R54, RZ, RZ, UR5 ;  /* 0x00000005ff367e24 */ /* 0x000fce000f8e00ff */
.L_x_2303:
        /* <DEDUP_REMOVED lines=20> */
.L_x_2302:
[----:B------:R-:W0:Y:S01]  /*b720*/  LDCU.64 UR4, c[0x0][0x3c8] ;  /* 0x00007900ff0477ac */ /* 0x000e220008000a00 */
[----:B------:R-:W-:Y:S01]  /*b730*/  BSSY.RECONVERGENT B0, `(.L_x_2304) ;  /* 0x0000018000007945 */ /* 0x000fe20003800200 */
[----:B------:R-:W-:Y:S02]  /*b740*/  IMAD.MOV.U32 R8, RZ, RZ, RZ ;  /* 0x000000ffff087224 */ /* 0x000fe400078e00ff */
[----:B------:R-:W-:Y:S02]  /*b750*/  IMAD.MOV.U32 R56, RZ, RZ, RZ ;  /* 0x000000ffff387224 */ /* 0x000fe400078e00ff */
[----:B0-----:R-:W-:Y:S02]  /*b760*/  IMAD.U32 R44, RZ, RZ, UR4 ;  /* 0x00000004ff2c7e24 */ /* 0x001fe4000f8e00ff */
[----:B------:R-:W-:-:S07]  /*b770*/  IMAD.U32 R54, RZ, RZ, UR5 ;  /* 0x00000005ff367e24 */ /* 0x000fce000f8e00ff */
.L_x_2305:
        /* <DEDUP_REMOVED lines=20> */
.L_x_2304:
[----:B------:R-:W0:Y:S01]  /*b8c0*/  LDCU.64 UR4, c[0x0][0x3c8] ;  /* 0x00007900ff0477ac */ /* 0x000e220008000a00 */
[----:B------:R-:W-:Y:S01]  /*b8d0*/  BSSY.RECONVERGENT B0, `(.L_x_2306) ;  /* 0x0000018000007945 */ /* 0x000fe20003800200 */
[----:B------:R-:W-:Y:S02]  /*b8e0*/  IMAD.MOV.U32 R11, RZ, RZ, RZ ;  /* 0x000000ffff0b7224 */ /* 0x000fe400078e00ff */
[----:B------:R-:W-:Y:S02]  /*b8f0*/  IMAD.MOV.U32 R56, RZ, RZ, RZ ;  /* 0x000000ffff387224 */ /* 0x000fe400078e00ff */
[----:B0-----:R-:W-:Y:S02]  /*b900*/  IMAD.U32 R54, RZ, RZ, UR4 ;  /* 0x00000004ff367e24 */ /* 0x001fe4000f8e00ff */
[----:B------:R-:W-:-:S07]  /*b910*/  IMAD.U32 R43, RZ, RZ, UR5 ;  /* 0x00000005ff2b7e24 */ /* 0x000fce000f8e00ff */
.L_x_2307:
        /* <DEDUP_REMOVED lines=20> */
.L_x_2306:
[----:B------:R-:W0:Y:S01]  /*ba60*/  LDCU.64 UR4, c[0x0][0x3c8] ;  /* 0x00007900ff0477ac */ /* 0x000e220008000a00 */
[----:B------:R-:W-:Y:S01]  /*ba70*/  BSSY.RECONVERGENT B0, `(.L_x_2308) ;  /* 0x0000018000007945 */ /* 0x000fe20003800200 */
[----:B------:R-:W-:Y:S02]  /*ba80*/  IMAD.MOV.U32 R12, RZ, RZ, RZ ;  /* 0x000000ffff0c7224 */ /* 0x000fe400078e00ff */
[----:B------:R-:W-:Y:S02]  /*ba90*/  IMAD.MOV.U32 R56, RZ, RZ, RZ ;  /* 0x000000ffff387224 */ /* 0x000fe400078e00ff */
[----:B0-----:R-:W-:Y:S02]  /*baa0*/  IMAD.U32 R44, RZ, RZ, UR4 ;  /* 0x00000004ff2c7e24 */ /* 0x001fe4000f8e00ff */
[----:B------:R-:W-:-:S07]  /*bab0*/  IMAD.U32 R54, RZ, RZ, UR5 ;  /* 0x00000005ff367e24 */ /* 0x000fce000f8e00ff */
.L_x_2309:
        /* <DEDUP_REMOVED lines=20> */
.L_x_2308:
[----:B------:R-:W0:Y:S01]  /*bc00*/  LDCU.64 UR4, c[0x0][0x3c8] ;  /* 0x00007900ff0477ac */ /* 0x000e220008000a00 */
[----:B------:R-:W-:Y:S01]  /*bc10*/  BSSY.RECONVERGENT B0, `(.L_x_2310) ;  /* 0x0000018000007945 */ /* 0x000fe20003800200 */
[----:B------:R-:W-:Y:S02]  /*bc20*/  IMAD.MOV.U32 R8, RZ, RZ, RZ ;  /* 0x000000ffff087224 */ /* 0x000fe400078e00ff */
[----:B------:R-:W-:Y:S02]  /*bc30*/  IMAD.MOV.U32 R56, RZ, RZ, RZ ;  /* 0x000000ffff387224 */ /* 0x000fe400078e00ff */
[----:B0-----:R-:W-:Y:S02]  /*bc40*/  IMAD.U32 R44, RZ, RZ, UR4 ;  /* 0x00000004ff2c7e24 */ /* 0x001fe4000f8e00ff */
[----:B------:R-:W-:-:S07]  /*bc50*/  IMAD.U32 R54, RZ, RZ, UR5 ;  /* 0x00000005ff367e24 */ /* 0x000fce000f8e00ff */
.L_x_2311:
        /* <DEDUP_REMOVED lines=20> */
.L_x_2310:
[----:B------:R-:W0:Y:S01]  /*bda0*/  LDCU.64 UR4, c[0x0][0x3c8] ;  /* 0x00007900ff0477ac */ /* 0x000e220008000a00 */
[----:B------:R-:W-:Y:S01]  /*bdb0*/  BSSY.RECONVERGENT B0, `(.L_x_2312) ;  /* 0x0000018000007945 */ /* 0x000fe20003800200 */
[----:B------:R-:W-:Y:S02]  /*bdc0*/  IMAD.MOV.U32 R11, RZ, RZ, RZ ;  /* 0x000000ffff0b7224 */ /* 0x000fe400078e00ff */
[----:B------:R-:W-:Y:S02]  /*bdd0*/  IMAD.MOV.U32 R56, RZ, RZ, RZ ;  /* 0x000000ffff387224 */ /* 0x000fe400078e00ff */
[----:B0-----:R-:W-:Y:S02]  /*bde0*/  IMAD.U32 R54, RZ, RZ, UR4 ;  /* 0x00000004ff367e24 */ /* 0x001fe4000f8e00ff */
[----:B------:R-:W-:-:S07]  /*bdf0*/  IMAD.U32 R43, RZ, RZ, UR5 ;  /* 0x00000005ff2b7e24 */ /* 0x000fce000f8e00ff */
.L_x_2313:
        /* <DEDUP_REMOVED lines=20> */
.L_x_2312:
[----:B------:R-:W0:Y:S01]  /*bf40*/  LDCU.64 UR4, c[0x0][0x3c8] ;  /* 0x00007900ff0477ac */ /* 0x000e220008000a00 */
[----:B------:R-:W-:Y:S01]  /*bf50*/  BSSY.RECONVERGENT B0, `(.L_x_2314) ;  /* 0x0000018000007945 */ /* 0x000fe20003800200 */
[----:B------:R-:W-:Y:S02]  /*bf60*/  IMAD.MOV.U32 R12, RZ, RZ, RZ ;  /* 0x000000ffff0c7224 */ /* 0x000fe400078e00ff */
[----:B------:R-:W-:Y:S02]  /*bf70*/  IMAD.MOV.U32 R56, RZ, RZ, RZ ;  /* 0x000000ffff387224 */ /* 0x000fe400078e00ff */
[----:B0-----:R-:W-:Y:S02]  /*bf80*/  IMAD.U32 R44, RZ, RZ, UR4 ;  /* 0x00000004ff2c7e24 */ /* 0x001fe4000f8e00ff */
[----:B------:R-:W-:-:S07]  /*bf90*/  IMAD.U32 R54, RZ, RZ, UR5 ;  /* 0x00000005ff367e24 */ /* 0x000fce000f8e00ff */
.L_x_2315:
        /* <DEDUP_REMOVED lines=20> */
.L_x_2314:
[----:B------:R-:W0:Y:S01]  /*c0e0*/  LDCU.64 UR4, c[0x0][0x3c8] ;  /* 0x00007900ff0477ac */ /* 0x000e220008000a00 */
[----:B------:R-:W-:Y:S01]  /*c0f0*/  BSSY.RECONVERGENT B0, `(.L_x_2316) ;  /* 0x0000018000007945 */ /* 0x000fe20003800200 */
[----:B------:R-:W-:Y:S02]  /*c100*/  IMAD.MOV.U32 R8, RZ, RZ, RZ ;  /* 0x000000ffff087224 */ /* 0x000fe400078e00ff */
[----:B------:R-:W-:Y:S02]  /*c110*/  IMAD.MOV.U32 R56, RZ, RZ, RZ ;  /* 0x000000ffff387224 */ /* 0x000fe400078e00ff */
[----:B0-----:R-:W-:Y:S02]  /*c120*/  IMAD.U32 R44, RZ, RZ, UR4 ;  /* 0x00000004ff2c7e24 */ /* 0x001fe4000f8e00ff */
[----:B------:R-:W-:-:S07]  /*c130*/  IMAD.U32 R54, RZ, RZ, UR5 ;  /* 0x00000005ff367e24 */ /* 0x000fce000f8e00ff */
.L_x_2317:
        /* <DEDUP_REMOVED lines=20> */
.L_x_2316:
[----:B------:R-:W0:Y:S01]  /*c280*/  LDCU.64 UR4, c[0x0][0x3c8] ;  /* 0x00007900ff0477ac */ /* 0x000e220008000a00 */
[----:B------:R-:W-:Y:S01]  /*c290*/  BSSY.RECONVERGENT B0, `(.L_x_2318) ;  /* 0x0000018000007945 */ /* 0x000fe20003800200 */
[----:B------:R-:W-:Y:S02]  /*c2a0*/  IMAD.MOV.U32 R11, RZ, RZ, RZ ;  /* 0x000000ffff0b7224 */ /* 0x000fe400078e00ff */
[----:B------:R-:W-:Y:S02]  /*c2b0*/  IMAD.MOV.U32 R56, RZ, RZ, RZ ;  /* 0x000000ffff387224 */ /* 0x000fe400078e00ff */
[----:B0-----:R-:W-:Y:S02]  /*c2c0*/  IMAD.U32 R54, RZ, RZ, UR4 ;  /* 0x00000004ff367e24 */ /* 0x001fe4000f8e00ff */
[----:B------:R-:W-:-:S07]  /*c2d0*/  IMAD.U32 R43, RZ, RZ, UR5 ;  /* 0x00000005ff2b7e24 */ /* 0x000fce000f8e00ff */
.L_x_2319:
        /* <DEDUP_REMOVED lines=20> */
.L_x_2318:
[----:B------:R-:W0:Y:S01]  /*c420*/  LDCU.64 UR4, c[0x0][0x3c8] ;  /* 0x00007900ff0477ac */ /* 0x000e220008000a00 */
[----:B------:R-:W-:Y:S01]  /*c430*/  BSSY.RECONVERGENT B0, `(.L_x_2320) ;  /* 0x0000018000007945 */ /* 0x000fe20003800200 */
[----:B------:R-:W-:Y:S02]  /*c440*/  IMAD.MOV.U32 R12, RZ, RZ, RZ ;  /* 0x000000ffff0c7224 */ /* 0x000fe400078e00ff */
[----:B------:R-:W-:Y:S02]  /*c450*/  IMAD.MOV.U32 R56, RZ, RZ, RZ ;  /* 0x000000ffff387224 */ /* 0x000fe400078e00ff */
[----:B0-----:R-:W-:Y:S02]  /*c460*/  IMAD.U32 R44, RZ, RZ, UR4 ;  /* 0x00000004ff2c7e24 */ /* 0x001fe4000f8e00ff */
[----:B------:R-:W-:-:S07]  /*c470*/  IMAD.U32 R54, RZ, RZ, UR5 ;  /* 0x00000005ff367e24 */ /* 0x000fce000f8e00ff */
.L_x_2321:
        /* <DEDUP_REMOVED lines=20> */
.L_x_2320:
[----:B------:R-:W0:Y:S01]  /*c5c0*/  LDCU.64 UR4, c[0x0][0x3c8] ;  /* 0x00007900ff0477ac */ /* 0x000e220008000a00 */
[----:B------:R-:W-:Y:S01]  /*c5d0*/  BSSY.RECONVERGENT B0, `(.L_x_2322) ;  /* 0x0000018000007945 */ /* 0x000fe20003800200 */
[----:B------:R-:W-:Y:S02]  /*c5e0*/  IMAD.MOV.U32 R8, RZ, RZ, RZ ;  /* 0x000000ffff087224 */ /* 0x000fe400078e00ff */
[----:B------:R-:W-:Y:S02]  /*c5f0*/  IMAD.MOV.U32 R56, RZ, RZ, RZ ;  /* 0x000000ffff387224 */ /* 0x000fe400078e00ff */
[----:B0-----:R-:W-:Y:S02]  /*c600*/  IMAD.U32 R44, RZ, RZ, UR4 ;  /* 0x00000004ff2c7e24 */ /* 0x001fe4000f8e00ff */
[----:B------:R-:W-:-:S07]  /*c610*/  IMAD.U32 R54, RZ, RZ, UR5 ;  /* 0x00000005ff367e24 */ /* 0x000fce000f8e00ff */
.L_x_2323:
        /* <DEDUP_REMOVED lines=20> */
.L_x_2322:
[----:B------:R-:W0:Y:S01]  /*c760*/  LDCU.64 UR4, c[0x0][0x3c8] ;  /* 0x00007900ff0477ac */ /* 0x000e220008000a00 */
[----:B------:R-:W-:Y:S01]  /*c770*/  BSSY.RECONVERGENT B0, `(.L_x_2324) ;  /* 0x0000018000007945 */ /* 0x000fe20003800200 */
[----:B------:R-:W-:Y:S02]  /*c780*/  IMAD.MOV.U32 R11, RZ, RZ, RZ ;  /* 0x000000ffff0b7224 */ /* 0x000fe400078e00ff */
[----:B------:R-:W-:Y:S02]  /*c790*/  IMAD.MOV.U32 R56, RZ, RZ, RZ ;  /* 0x000000ffff387224 */ /* 0x000fe400078e00ff */
[----:B0-----:R-:W-:Y:S02]  /*c7a0*/  IMAD.U32 R54, RZ, RZ, UR4 ;  /* 0x00000004ff367e24 */ /* 0x001fe4000f8e00ff */
[----:B------:R-:W-:-:S07]  /*c7b0*/  IMAD.U32 R43, RZ, RZ, UR5 ;  /* 0x00000005ff2b7e24 */ /* 0x000fce000f8e00ff */
.L_x_2325:
        /* <DEDUP_REMOVED lines=20> */
.L_x_2324:
[----:B------:R-:W0:Y:S01]  /*c900*/  LDCU.64 UR4, c[0x0][0x3c8] ;  /* 0x00007900ff0477ac */ /* 0x000e220008000a00 */
[----:B------:R-:W-:Y:S01]  /*c910*/  BSSY.RECONVERGENT B0, `(.L_x_2326) ;  /* 0x0000018000007945 */ /* 0x000fe20003800200 */
[----:B------:R-:W-:Y:S02]  /*c920*/  IMAD.MOV.U32 R54, RZ, RZ, RZ ;  /* 0x000000ffff367224 */ /* 0x000fe400078e00ff */
[----:B------:R-:W-:Y:S02]  /*c930*/  IMAD.MOV.U32 R56, RZ, RZ, RZ ;  /* 0x000000ffff387224 */ /* 0x000fe400078e00ff */
[----:B0-----:R-:W-:Y:S02]  /*c940*/  IMAD.U32 R43, RZ, RZ, UR4 ;  /* 0x00000004ff2b7e24 */ /* 0x001fe4000f8e00ff */
[----:B------:R-:W-:-:S07]  /*c950*/  IMAD.U32 R44, RZ, RZ, UR5 ;  /* 0x00000005ff2c7e24 */ /* 0x000fce000f8e00ff */
.L_x_2327:
        /* <DEDUP_REMOVED lines=20> */
.L_x_2326:
        /* <DEDUP_REMOVED lines=9> */
.L_x_2329:
        /* <DEDUP_REMOVED lines=20> */
.L_x_2328:
[----:B------:R-:W0:Y:S01]  /*cc70*/  LDCU.64 UR4, c[0x0][0x3c8] ;  /* 0x00007900ff0477ac */ /* 0x000e220008000a00 */
[----:B------:R-:W-:Y:S01]  /*cc80*/  BSSY.RECONVERGENT B0, `(.L_x_2330) ;  /* 0x0000018000007945 */ /* 0x000fe20003800200 */
[----:B------:R-:W-:Y:S02]  /*cc90*/  IMAD.MOV.U32 R12, RZ, RZ, RZ ;  /* 0x000000ffff0c7224 */ /* 0x000fe400078e00ff */
[----:B------:R-:W-:Y:S02]  /*cca0*/  IMAD.MOV.U32 R55, RZ, RZ, RZ ;  /* 0x000000ffff377224 */ /* 0x000fe400078e00ff */
[----:B0-----:R-:W-:Y:S02]  /*ccb0*/  IMAD.U32 R43, RZ, RZ, UR4 ;  /* 0x00000004ff2b7e24 */ /* 0x001fe4000f8e00ff */
[----:B------:R-:W-:-:S07]  /*ccc0*/  IMAD.U32 R44, RZ, RZ, UR5 ;  /* 0x00000005ff2c7e24 */ /* 0x000fce000f8e00ff */
.L_x_2331:
        /* <DEDUP_REMOVED lines=20> */
.L_x_2330:
[----:B------:R-:W0:Y:S01]  /*ce10*/  LDCU.64 UR4, c[0x0][0x3c8] ;  /* 0x00007900ff0477ac */ /* 0x000e220008000a00 */
[----:B------:R-:W-:Y:S01]  /*ce20*/  BSSY.RECONVERGENT B0, `(.L_x_2332) ;  /* 0x0000018000007945 */ /* 0x000fe20003800200 */
[----:B------:R-:W-:Y:S02]  /*ce30*/  IMAD.MOV.U32 R8, RZ, RZ, RZ ;  /* 0x000000ffff087224 */ /* 0x000fe400078e00ff */
[----:B------:R-:W-:Y:S02]  /*ce40*/  IMAD.MOV.U32 R54, RZ, RZ, RZ ;  /* 0x000000ffff367224 */ /* 0x000fe400078e00ff */
[----:B0-----:R-:W-:Y:S02]  /*ce50*/  IMAD.U32 R55, RZ, RZ, UR4 ;  /* 0x00000004ff377e24 */ /* 0x001fe4000f8e00ff */
[----:B------:R-:W-:-:S07]  /*ce60*/  IMAD.U32 R44, RZ, RZ, UR5 ;  /* 0x00000005ff2c7e24 */ /* 0x000fce000f8e00ff */
.L_x_2333:
        /* <DEDUP_REMOVED lines=20> */
.L_x_2332:
[----:B------:R-:W0:Y:S01]  /*cfb0*/  LDCU.64 UR4, c[0x0][0x3c8] ;  /* 0x00007900ff0477ac */ /* 0x000e220008000a00 */
[----:B------:R-:W-:Y:S01]  /*cfc0*/  BSSY.RECONVERGENT B0, `(.L_x_2334) ;  /* 0x0000018000007945 */ /* 0x000fe20003800200 */
[----:B------:R-:W-:Y:S02]  /*cfd0*/  IMAD.MOV.U32 R11, RZ, RZ, RZ ;  /* 0x000000ffff0b7224 */ /* 0x000fe400078e00ff */
[----:B------:R-:W-:Y:S02]  /*cfe0*/  IMAD.MOV.U32 R56, RZ, RZ, RZ ;  /* 0x000000ffff387224 */ /* 0x000fe400078e00ff */
[----:B0-----:R-:W-:Y:S02]  /*cff0*/  IMAD.U32 R43, RZ, RZ, UR4 ;  /* 0x00000004ff2b7e24 */ /* 0x001fe4000f8e00ff */
[----:B------:R-:W-:-:S07]  /*d000*/  IMAD.U32 R54, RZ, RZ, UR5 ;  /* 0x00000005ff367e24 */ /* 0x000fce000f8e00ff */
.L_x_2335:
        /* <DEDUP_REMOVED lines=20> */
.L_x_2334:
[----:B------:R-:W0:Y:S01]  /*d150*/  LDCU.64 UR4, c[0x0][0x3c8] ;  /* 0x00007900ff0477ac */ /* 0x000e220008000a00 */
[----:B------:R-:W-:Y:S01]  /*d160*/  BSSY.RECONVERGENT B0, `(.L_x_2336) ;  /* 0x0000018000007945 */ /* 0x000fe20003800200 */
[----:B------:R-:W-:Y:S02]  /*d170*/  IMAD.MOV.U32 R12, RZ, RZ, RZ ;  /* 0x000000ffff0c7224 */ /* 0x000fe400078e00ff */
[----:B------:R-:W-:Y:S02]  /*d180*/  IMAD.MOV.U32 R54, RZ, RZ, RZ ;  /* 0x000000ffff367224 */ /* 0x000fe400078e00ff */
[----:B0-----:R-:W-:Y:S02]  /*d190*/  IMAD.U32 R55, RZ, RZ, UR4 ;  /* 0x00000004ff377e24 */ /* 0x001fe4000f8e00ff */
[----:B------:R-:W-:-:S07]  /*d1a0*/  IMAD.U32 R44, RZ, RZ, UR5 ;  /* 0x00000005ff2c7e24 */ /* 0x000fce000f8e00ff */
.L_x_2337:
        /* <DEDUP_REMOVED lines=20> */
.L_x_2336:
[----:B------:R-:W0:Y:S01]  /*d2f0*/  LDCU.64 UR4, c[0x0][0x3c8] ;  /* 0x00007900ff0477ac */ /* 0x000e220008000a00 */
[----:B------:R-:W-:Y:S01]  /*d300*/  BSSY.RECONVERGENT B0, `(.L_x_2338) ;  /* 0x0000018000007945 */ /* 0x000fe20003800200 */
[----:B------:R-:W-:Y:S02]  /*d310*/  IMAD.MOV.U32 R8, RZ, RZ, RZ ;  /* 0x000000ffff087224 */ /* 0x000fe400078e00ff */
[----:B------:R-:W-:Y:S02]  /*d320*/  IMAD.MOV.U32 R54, RZ, RZ, RZ ;  /* 0x000000ffff367224 */ /* 0x000fe400078e00ff */
[----:B0-----:R-:W-:Y:S02]  /*d330*/  IMAD.U32 R55, RZ, RZ, UR4 ;  /* 0x00000004ff377e24 */ /* 0x001fe4000f8e00ff */
[----:B------:R-:W-:-:S07]  /*d340*/  IMAD.U32 R44, RZ, RZ, UR5 ;  /* 0x00000005ff2c7e24 */ /* 0x000fce000f8e00ff */
.L_x_2339:
        /* <DEDUP_REMOVED lines=20> */
.L_x_2338:
[----:B------:R-:W0:Y:S01]  /*d490*/  LDCU.64 UR4, c[0x0][0x3c8] ;  /* 0x00007900ff0477ac */ /* 0x000e220008000a00 */
[----:B------:R-:W-:Y:S01]  /*d4a0*/  BSSY.RECONVERGENT B0, `(.L_x_2340) ;  /* 0x0000018000007945 */ /* 0x000fe20003800200 */
[----:B------:R-:W-:Y:S02]  /*d4b0*/  IMAD.MOV.U32 R11, RZ, RZ, RZ ;  /* 0x000000ffff0b7224 */ /* 0x000fe400078e00ff */
[----:B------:R-:W-:Y:S02]  /*d4c0*/  IMAD.MOV.U32 R56, RZ, RZ, RZ ;  /* 0x000000ffff387224 */ /* 0x000fe400078e00ff */
[----:B0-----:R-:W-:Y:S02]  /*d4d0*/  IMAD.U32 R43, RZ, RZ, UR4 ;  /* 0x00000004ff2b7e24 */ /* 0x001fe4000f8e00ff */
[----:B------:R-:W-:-:S07]  /*d4e0*/  IMAD.U32 R54, RZ, RZ, UR5 ;  /* 0x00000005ff367e24 */ /* 0x000fce000f8e00ff */
.L_x_2341:
        /* <DEDUP_REMOVED lines=20> */
.L_x_2340:
[----:B------:R-:W0:Y:S01]  /*d630*/  LDCU.64 UR4, c[0x0][0x3c8] ;  /* 0x00007900ff0477ac */ /* 0x000e220008000a00 */
[----:B------:R-:W-:Y:S01]  /*d640*/  BSSY.RECONVERGENT B0, `(.L_x_2342) ;  /* 0x0000018000007945 */ /* 0x000fe20003800200 */
[----:B------:R-:W-:Y:S02]  /*d650*/  IMAD.MOV.U32 R12, RZ, RZ, RZ ;  /* 0x000000ffff0c7224 */ /* 0x000fe400078e00ff */
[----:B------:R-:W-:Y:S02]  /*d660*/  IMAD.MOV.U32 R54, RZ, RZ, RZ ;  /* 0x000000ffff367224 */ /* 0x000fe400078e00ff */
[----:B0-----:R-:W-:Y:S02]  /*d670*/  IMAD.U32 R55, RZ, RZ, UR4 ;  /* 0x00000004ff377e24 */ /* 0x001fe4000f8e00ff */
[----:B------:R-:W-:-:S07]  /*d680*/  IMAD.U32 R44, RZ, RZ, UR5 ;  /* 0x00000005ff2c7e24 */ /* 0x000fce000f8e00ff */
.L_x_2343:
        /* <DEDUP_REMOVED lines=20> */
.L_x_2342:
[----:B------:R-:W0:Y:S01]  /*d7d0*/  LDCU.64 UR4, c[0x0][0x3c8] ;  /* 0x00007900ff0477ac */ /* 0x000e220008000a00 */
[----:B------:R-:W-:Y:S01]  /*d7e0*/  BSSY.RECONVERGENT B0, `(.L_x_2344) ;  /* 0x0000018000007945 */ /* 0x000fe20003800200 */
[----:B------:R-:W-:Y:S02]  /*d7f0*/  IMAD.MOV.U32 R8, RZ, RZ, RZ ;  /* 0x000000ffff087224 */ /* 0x000fe400078e00ff */
[----:B------:R-:W-:Y:S02]  /*d800*/  IMAD.MOV.U32 R54, RZ, RZ, RZ ;  /* 0x000000ffff367224 */ /* 0x000fe400078e00ff */
[----:B0-----:R-:W-:Y:S02]  /*d810*/  IMAD.U32 R55, RZ, RZ, UR4 ;  /* 0x00000004ff377e24 */ /* 0x001fe4000f8e00ff */
[----:B------:R-:W-:-:S07]  /*d820*/  IMAD.U32 R44, RZ, RZ, UR5 ;  /* 0x00000005ff2c7e24 */ /* 0x000fce000f8e00ff */
.L_x_2345:
        /* <DEDUP_REMOVED lines=20> */
.L_x_2344:
[----:B------:R-:W0:Y:S01]  /*d970*/  LDCU.64 UR4, c[0x0][0x3c8] ;  /* 0x00007900ff0477ac */ /* 0x000e220008000a00 */
[----:B------:R-:W-:Y:S01]  /*d980*/  BSSY.RECONVERGENT B0, `(.L_x_2346) ;  /* 0x0000018000007945 */ /* 0x000fe20003800200 */
[----:B------:R-:W-:Y:S02]  /*d990*/  IMAD.MOV.U32 R11, RZ, RZ, RZ ;  /* 0x000000ffff0b7224 */ /* 0x000fe400078e00ff */
[----:B------:R-:W-:Y:S02]  /*d9a0*/  IMAD.MOV.U32 R56, RZ, RZ, RZ ;  /* 0x000000ffff387224 */ /* 0x000fe400078e00ff */
[----:B0-----:R-:W-:Y:S02]  /*d9b0*/  IMAD.U32 R43, RZ, RZ, UR4 ;  /* 0x00000004ff2b7e24 */ /* 0x001fe4000f8e00ff */
[----:B------:R-:W-:-:S07]  /*d9c0*/  IMAD.U32 R54, RZ, RZ, UR5 ;  /* 0x00000005ff367e24 */ /* 0x000fce000f8e00ff */
.L_x_2347:
        /* <DEDUP_REMOVED lines=20> */
.L_x_2346:
[----:B------:R-:W0:Y:S01]  /*db10*/  LDCU.64 UR4, c[0x0][0x3c8] ;  /* 0x00007900ff0477ac */ /* 0x000e220008000a00 */
[----:B------:R-:W-:Y:S01]  /*db20*/  BSSY.RECONVERGENT B0, `(.L_x_2348) ;  /* 0x0000018000007945 */ /* 0x000fe20003800200 */
[----:B------:R-:W-:Y:S02]  /*db30*/  IMAD.MOV.U32 R12, RZ, RZ, RZ ;  /* 0x000000ffff0c7224 */ /* 0x000fe400078e00ff */
[----:B------:R-:W-:Y:S02]  /*db40*/  IMAD.MOV.U32 R54, RZ, RZ, RZ ;  /* 0x000000ffff367224 */ /* 0x000fe400078e00ff */
[----:B0-----:R-:W-:Y:S02]  /*db50*/  IMAD.U32 R55, RZ, RZ, UR4 ;  /* 0x00000004ff377e24 */ /* 0x001fe4000f8e00ff */
[----:B------:R-:W-:-:S07]  /*db60*/  IMAD.U32 R44, RZ, RZ, UR5 ;  /* 0x00000005ff2c7e24 */ /* 0x000fce000f8e00ff */
.L_x_2349:
        /* <DEDUP_REMOVED lines=20> */
.L_x_2348:
[----:B------:R-:W0:Y:S01]  /*dcb0*/  LDCU.64 UR4, c[0x0][0x3c8] ;  /* 0x00007900ff0477ac */ /* 0x000e220008000a00 */
[----:B------:R-:W-:Y:S01]  /*dcc0*/  BSSY.RECONVERGENT B0, `(.L_x_2350) ;  /* 0x0000018000007945 */ /* 0x000fe20003800200 */
[----:B------:R-:W-:Y:S02]  /*dcd0*/  IMAD.MOV.U32 R8, RZ, RZ, RZ ;  /* 0x000000ffff087224 */ /* 0x000fe400078e00ff */
[----:B------:R-:W-:Y:S02]  /*dce0*/  IMAD.MOV.U32 R54, RZ, RZ, RZ ;  /* 0x000000ffff367224 */ /* 0x000fe400078e00ff */
[----:B0-----:R-:W-:Y:S02]  /*dcf0*/  IMAD.U32 R55, RZ, RZ, UR4 ;  /* 0x00000004ff377e24 */ /* 0x001fe4000f8e00ff */
[----:B------:R-:W-:-:S07]  /*dd00*/  IMAD.U32 R44, RZ, RZ, UR5 ;  /* 0x00000005ff2c7e24 */ /* 0x000fce000f8e00ff */
.L_x_2351:
        /* <DEDUP_REMOVED lines=20> */
.L_x_2350:
[----:B------:R-:W0:Y:S01]  /*de50*/  LDCU.64 UR4, c[0x0][0x3c8] ;  /* 0x00007900ff0477ac */ /* 0x000e220008000a00 */
[----:B------:R-:W-:Y:S01]  /*de60*/  BSSY.RECONVERGENT B0, `(.L_x_2352) ;  /* 0x0000018000007945 */ /* 0x000fe20003800200 */
[----:B------:R-:W-:Y:S02]  /*de70*/  IMAD.MOV.U32 R11, RZ, RZ, RZ ;  /* 0x000000ffff0b7224 */ /* 0x000fe400078e00ff */
[----:B------:R-:W-:Y:S02]  /*de80*/  IMAD.MOV.U32 R56, RZ, RZ, RZ ;  /* 0x000000ffff387224 */ /* 0x000fe400078e00ff */
[----:B0-----:R-:W-:Y:S02]  /*de90*/  IMAD.U32 R43, RZ, RZ, UR4 ;  /* 0x00000004ff2b7e24 */ /* 0x001fe4000f8e00ff */
[----:B------:R-:W-:-:S07]  /*dea0*/  IMAD.U32 R54, RZ, RZ, UR5 ;  /* 0x00000005ff367e24 */ /* 0x000fce000f8e00ff */
.L_x_2353:
        /* <DEDUP_REMOVED lines=20> */
.L_x_2352:
[----:B------:R-:W0:Y:S01]  /*dff0*/  LDCU.64 UR4, c[0x0][0x3c8] ;  /* 0x00007900ff0477ac */ /* 0x000e220008000a00 */
[----:B------:R-:W-:Y:S01]  /*e000*/  BSSY.RECONVERGENT B0, `(.L_x_2354) ;  /* 0x0000018000007945 */ /* 0x000fe20003800200 */
[----:B------:R-:W-:Y:S02]  /*e010*/  IMAD.MOV.U32 R12, RZ, RZ, RZ ;  /* 0x000000ffff0c7224 */ /* 0x000fe400078e00ff */
[----:B------:R-:W-:Y:S02]  /*e020*/  IMAD.MOV.U32 R54, RZ, RZ, RZ ;  /* 0x000000ffff367224 */ /* 0x000fe400078e00ff */
[----:B0-----:R-:W-:Y:S02]  /*e030*/  IMAD.U32 R55, RZ, RZ, UR4 ;  /* 0x00000004ff377e24 */ /* 0x001fe4000f8e00ff */
[----:B------:R-:W-:-:S07]  /*e040*/  IMAD.U32 R44, RZ, RZ, UR5 ;  /* 0x00000005ff2c7e24 */ /* 0x000fce000f8e00ff */
.L_x_2355:
        /* <DEDUP_REMOVED lines=20> */
.L_x_2354:
[----:B------:R-:W0:Y:S01]  /*e190*/  LDCU.64 UR4, c[0x0][0x3c8] ;  /* 0x00007900ff0477ac */ /* 0x000e220008000a00 */
[----:B------:R-:W-:Y:S01]  /*e1a0*/  BSSY.RECONVERGENT B0, `(.L_x_2356) ;  /* 0x0000018000007945 */ /* 0x000fe20003800200 */
[----:B------:R-:W-:Y:S02]  /*e1b0*/  IMAD.MOV.U32 R8, RZ, RZ, RZ ;  /* 0x000000ffff087224 */ /* 0x000fe400078e00ff */
[----:B------:R-:W-:Y:S02]  /*e1c0*/  IMAD.MOV.U32 R54, RZ, RZ, RZ ;  /* 0x000000ffff367224 */ /* 0x000fe400078e00ff */
[----:B0-----:R-:W-:Y:S02]  /*e1d0*/  IMAD.U32 R55, RZ, RZ, UR4 ;  /* 0x00000004ff377e24 */ /* 0x001fe4000f8e00ff */
[----:B------:R-:W-:-:S07]  /*e1e0*/  IMAD.U32 R44, RZ, RZ, UR5 ;  /* 0x00000005ff2c7e24 */ /* 0x000fce000f8e00ff */
.L_x_2357:
        /* <DEDUP_REMOVED lines=20> */
.L_x_2356:
[----:B------:R-:W0:Y:S01]  /*e330*/  LDCU.64 UR4, c[0x0][0x3c8] ;  /* 0x00007900ff0477ac */ /* 0x000e220008000a00 */
[----:B------:R-:W-:Y:S01]  /*e340*/  BSSY.RECONVERGENT B0, `(.L_x_2358) ;  /* 0x0000018000007945 */ /* 0x000fe20003800200 */
[----:B------:R-:W-:Y:S02]  /*e350*/  IMAD.MOV.U32 R11, RZ, RZ, RZ ;  /* 0x000000ffff0b7224 */ /* 0x000fe400078e00ff */
[----:B------:R-:W-:Y:S02]  /*e360*/  IMAD.MOV.U32 R56, RZ, RZ, RZ ;  /* 0x000000ffff387224 */ /* 0x000fe400078e00ff */
[----:B0-----:R-:W-:Y:S02]  /*e370*/  IMAD.U32 R43, RZ, RZ, UR4 ;  /* 0x00000004ff2b7e24 */ /* 0x001fe4000f8e00ff */
[----:B------:R-:W-:-:S07]  /*e380*/  IMAD.U32 R54, RZ, RZ, UR5 ;  /* 0x00000005ff367e24 */ /* 0x000fce000f8e00ff */
.L_x_2359:
        /* <DEDUP_REMOVED lines=20> */
.L_x_2358:
[----:B------:R-:W0:Y:S01]  /*e4d0*/  LDCU.64 UR4, c[0x0][0x3c8] ;  /* 0x00007900ff0477ac */ /* 0x000e220008000a00 */
[----:B------:R-:W-:Y:S01]  /*e4e0*/  BSSY.RECONVERGENT B0, `(.L_x_2360) ;  /* 0x0000018000007945 */ /* 0x000fe20003800200 */
[----:B------:R-:W-:Y:S02]  /*e4f0*/  IMAD.MOV.U32 R12, RZ, RZ, RZ ;  /* 0x000000ffff0c7224 */ /* 0x000fe400078e00ff */
[----:B------:R-:W-:Y:S02]  /*e500*/  IMAD.MOV.U32 R54, RZ, RZ, RZ ;  /* 0x000000ffff367224 */ /* 0x000fe400078e00ff */
[----:B0-----:R-:W-:Y:S02]  /*e510*/  IMAD.U32 R55, RZ, RZ, UR4 ;  /* 0x00000004ff377e24 */ /* 0x001fe4000f8e00ff */
[----:B------:R-:W-:-:S07]  /*e520*/  IMAD.U32 R44, RZ, RZ, UR5 ;  /* 0x00000005ff2c7e24 */ /* 0x000fce000f8e00ff */
.L_x_2361:
        /* <DEDUP_REMOVED lines=20> */
.L_x_2360:
[----:B------:R-:W0:Y:S01]  /*e670*/  LDCU.64 UR4, c[0x0][0x3c8] ;  /* 0x00007900ff0477ac */ /* 0x000e220008000a00 */
[----:B------:R-:W-:Y:S01]  /*e680*/  BSSY.RECONVERGENT B0, `(.L_x_2362) ;  /* 0x0000018000007945 */ /* 0x000fe20003800200 */
[----:B------:R-:W-:Y:S02]  /*e690*/  IMAD.MOV.U32 R8, RZ, RZ, RZ ;  /* 0x000000ffff087224 */ /* 0x000fe400078e00ff */
[----:B------:R-:W-:Y:S02]  /*e6a0*/  IMAD.MOV.U32 R54, RZ, RZ, RZ ;  /* 0x000000ffff367224 */ /* 0x000fe400078e00ff */
[----:B0-----:R-:W-:Y:S02]  /*e6b0*/  IMAD.U32 R55, RZ, RZ, UR4 ;  /* 0x00000004ff377e24 */ /* 0x001fe4000f8e00ff */
[----:B------:R-:W-:-:S07]  /*e6c0*/  IMAD.U32 R44, RZ, RZ, UR5 ;  /* 0x00000005ff2c7e24 */ /* 0x000fce000f8e00ff */
.L_x_2363:
        /* <DEDUP_REMOVED lines=20> */
.L_x_2362:
[----:B------:R-:W0:Y:S01]  /*e810*/  LDCU.64 UR4, c[0x0][0x3c8] ;  /* 0x00007900ff0477ac */ /* 0x000e220008000a00 */
[----:B------:R-:W-:Y:S01]  /*e820*/  BSSY.RECONVERGENT B0, `(.L_x_2364) ;  /* 0x0000018000007945 */ /* 0x000fe20003800200 */
[----:B------:R-:W-:Y:S02]  /*e830*/  IMAD.MOV.U32 R11, RZ, RZ, RZ ;  /* 0x000000ffff0b7224 */ /* 0x000fe400078e00ff */
[----:B------:R-:W-:Y:S02]  /*e840*/  IMAD.MOV.U32 R56, RZ, RZ, RZ ;  /* 0x000000ffff387224 */ /* 0x000fe400078e00ff */
[----:B0-----:R-:W-:Y:S02]  /*e850*/  IMAD.U32 R43, RZ, RZ, UR4 ;  /* 0x00000004ff2b7e24 */ /* 0x001fe4000f8e00ff */
[----:B------:R-:W-:-:S07]  /*e860*/  IMAD.U32 R54, RZ, RZ, UR5 ;  /* 0x00000005ff367e24 */ /* 0x000fce000f8e00ff */
.L_x_2365:
        /* <DEDUP_REMOVED lines=20> */
.L_x_2364:
[----:B------:R-:W0:Y:S01]  /*e9b0*/  LDCU.64 UR4, c[0x0][0x3c8] ;  /* 0x00007900ff0477ac */ /* 0x000e220008000a00 */
[----:B------:R-:W-:Y:S01]  /*e9c0*/  BSSY.RECONVERGENT B0, `(.L_x_2366) ;  /* 0x0000018000007945 */ /* 0x000fe20003800200 */
[----:B------:R-:W-:Y:S02]  /*e9d0*/  IMAD.MOV.U32 R54, RZ, RZ, RZ ;  /* 0x000000ffff367224 */ /* 0x000fe400078e00ff */
[----:B------:R-:W-:Y:S02]  /*e9e0*/  IMAD.MOV.U32 R56, RZ, RZ, RZ ;  /* 0x000000ffff387224 */ /* 0x000fe400078e00ff */
[----:B0-----:R-:W-:Y:S02]  /*e9f0*/  IMAD.U32 R43, RZ, RZ, UR4 ;  /* 0x00000004ff2b7e24 */ /* 0x001fe4000f8e00ff */
[----:B------:R-:W-:-:S07]  /*ea00*/  IMAD.U32 R44, RZ, RZ, UR5 ;  /* 0x00000005ff2c7e24 */ /* 0x000fce000f8e00ff */
.L_x_2367:
        /* <DEDUP_REMOVED lines=20> */
.L_x_2366:
        /* <DEDUP_REMOVED lines=9> */
.L_x_2369:
        /* <DEDUP_REMOVED lines=20> */
.L_x_2368:
[----:B------:R-:W0:Y:S01]  /*ed20*/  LDCU.64 UR4, c[0x0][0x3c8] ;  /* 0x00007900ff0477ac */ /* 0x000e220008000a00 */
[----:B------:R-:W-:Y:S01]  /*ed30*/  BSSY.RECONVERGENT B0, `(.L_x_2370) ;  /* 0x0000018000007945 */ /* 0x000fe20003800200 */
[----:B------:R-:W-:Y:S02]  /*ed40*/  IMAD.MOV.U32 R12, RZ, RZ, RZ ;  /* 0x000000ffff0c7224 */ /* 0x000fe400078e00ff */
[----:B------:R-:W-:Y:S02]  /*ed50*/  IMAD.MOV.U32 R55, RZ, RZ, RZ ;  /* 0x000000ffff377224 */ /* 0x000fe400078e00ff */
[----:B0-----:R-:W-:Y:S02]  /*ed60*/  IMAD.U32 R49, RZ, RZ, UR4 ;  /* 0x00000004ff317e24 */ /* 0x001fe4000f8e00ff */
[----:B------:R-:W-:-:S07]  /*ed70*/  IMAD.U32 R44, RZ, RZ, UR5 ;  /* 0x00000005ff2c7e24 */ /* 0x000fce000f8e00ff */
.L_x_2371:
        /* <DEDUP_REMOVED lines=20> */
.L_x_2370:
[----:B------:R-:W0:Y:S01]  /*eec0*/  LDCU.64 UR4, c[0x0][0x3c8] ;  /* 0x00007900ff0477ac */ /* 0x000e220008000a00 */
[----:B------:R-:W-:Y:S01]  /*eed0*/  BSSY.RECONVERGENT B0, `(.L_x_2372) ;  /* 0x0000018000007945 */ /* 0x000fe20003800200 */
[----:B------:R-:W-:Y:S02]  /*eee0*/  IMAD.MOV.U32 R8, RZ, RZ, RZ ;  /* 0x000000ffff087224 */ /* 0x000fe400078e00ff */
[----:B------:R-:W-:Y:S02]  /*eef0*/  IMAD.MOV.U32 R55, RZ, RZ, RZ ;  /* 0x000000ffff377224 */ /* 0x000fe400078e00ff */
[----:B0-----:R-:W-:Y:S02]  /*ef00*/  IMAD.U32 R49, RZ, RZ, UR4 ;  /* 0x00000004ff317e24 */ /* 0x001fe4000f8e00ff */
[----:B------:R-:W-:-:S07]  /*ef10*/  IMAD.U32 R54, RZ, RZ, UR5 ;  /* 0x00000005ff367e24 */ /* 0x000fce000f8e00ff */
.L_x_2373:
        /* <DEDUP_REMOVED lines=20> */
.L_x_2372:
[----:B------:R-:W0:Y:S01]  /*f060*/  LDCU.64 UR4, c[0x0][0x3c8] ;  /* 0x00007900ff0477ac */ /* 0x000e220008000a00 */
[----:B------:R-:W-:Y:S01]  /*f070*/  BSSY.RECONVERGENT B0, `(.L_x_2374) ;  /* 0x0000018000007945 */ /* 0x000fe20003800200 */
[----:B------:R-:W-:Y:S02]  /*f080*/  IMAD.MOV.U32 R11, RZ, RZ, RZ ;  /* 0x000000ffff0b7224 */ /* 0x000fe400078e00ff */
[----:B------:R-:W-:Y:S02]  /*f090*/  IMAD.MOV.U32 R56, RZ, RZ, RZ ;  /* 0x000000ffff387224 */ /* 0x000fe400078e00ff */
[----:B0-----:R-:W-:Y:S02]  /*f0a0*/  IMAD.U32 R49, RZ, RZ, UR4 ;  /* 0x00000004ff317e24 */ /* 0x001fe4000f8e00ff */
[----:B------:R-:W-:-:S07]  /*f0b0*/  IMAD.U32 R54, RZ, RZ, UR5 ;  /* 0x00000005ff367e24 */ /* 0x000fce000f8e00ff */
.L_x_2375:
        /* <DEDUP_REMOVED lines=20> */
.L_x_2374:
[----:B------:R-:W0:Y:S01]  /*f200*/  LDCU.64 UR4, c[0x0][0x3c8] ;  /* 0x00007900ff0477ac */ /* 0x000e220008000a00 */
[----:B------:R-:W-:Y:S01]  /*f210*/  BSSY.RECONVERGENT B0, `(.L_x_2376) ;  /* 0x0000018000007945 */ /* 0x000fe20003800200 */
[----:B------:R-:W-:Y:S02]  /*f220*/  IMAD.MOV.U32 R12, RZ, RZ, RZ ;  /* 0x000000ffff0c7224 */ /* 0x000fe400078e00ff */
[----:B------:R-:W-:Y:S02]  /*f230*/  IMAD.MOV.U32 R55, RZ, RZ, RZ ;  /* 0x000000ffff377224 */ /* 0x000fe400078e00ff */
[----:B0-----:R-:W-:Y:S02]  /*f240*/  IMAD.U32 R49, RZ, RZ, UR4 ;  /* 0x00000004ff317e24 */ /* 0x001fe4000f8e00ff */
[----:B------:R-:W-:-:S07]  /*f250*/  IMAD.U32 R54, RZ, RZ, UR5 ;  /* 0x00000005ff367e24 */ /* 0x000fce000f8e00ff */
.L_x_2377:
        /* <DEDUP_REMOVED lines=20> */
.L_x_2376:
[----:B------:R-:W0:Y:S01]  /*f3a0*/  LDCU.64 UR4, c[0x0][0x3c8] ;  /* 0x00007900ff0477ac */ /* 0x000e220008000a00 */
[----:B------:R-:W-:Y:S01]  /*f3b0*/  BSSY.RECONVERGENT B0, `(.L_x_2378) ;  /* 0x0000018000007945 */ /* 0x000fe20003800200 */
[----:B------:R-:W-:Y:S02]  /*f3c0*/  IMAD.MOV.U32 R8, RZ, RZ, RZ ;  /* 0x000000ffff087224 */ /* 0x000fe400078e00ff */
[----:B------:R-:W-:Y:S02]  /*f3d0*/  IMAD.MOV.U32 R55, RZ, RZ, RZ ;  /* 0x000000ffff377224 */ /* 0x000fe400078e00ff */
[----:B0-----:R-:W-:Y:S02]  /*f3e0*/  IMAD.U32 R49, RZ, RZ, UR4 ;  /* 0x00000004ff317e24 */ /* 0x001fe4000f8e00ff */
[----:B------:R-:W-:-:S07]  /*f3f0*/  IMAD.U32 R54, RZ, RZ, UR5 ;  /* 0x00000005ff367e24 */ /* 0x000fce000f8e00ff */
.L_x_2379:
        /* <DEDUP_REMOVED lines=20> */
.L_x_2378:
[----:B------:R-:W0:Y:S01]  /*f540*/  LDCU.64 UR4, c[0x0][0x3c8] ;  /* 0x00007900ff0477ac */ /* 0x000e220008000a00 */
[----:B------:R-:W-:Y:S01]  /*f550*/  BSSY.RECONVERGENT B0, `(.L_x_2380) ;  /* 0x0000018000007945 */ /* 0x000fe20003800200 */
[----:B------:R-:W-:Y:S02]  /*f560*/  IMAD.MOV.U32 R11, RZ, RZ, RZ ;  /* 0x000000ffff0b7224 */ /* 0x000fe400078e00ff */
[----:B------:R-:W-:Y:S02]  /*f570*/  IMAD.MOV.U32 R56, RZ, RZ, RZ ;  /* 0x000000ffff387224 */ /* 0x000fe400078e00ff */
[----:B0-----:R-:W-:Y:S02]  /*f580*/  IMAD.U32 R49, RZ, RZ, UR4 ;  /* 0x00000004ff317e24 */ /* 0x001fe4000f8e00ff */
[----:B------:R-:W-:-:S07]  /*f590*/  IMAD.U32 R54, RZ, RZ, UR5 ;  /* 0x00000005ff367e24 */ /* 0x000fce000f8e00ff */
.L_x_2381:
        /* <DEDUP_REMOVED lines=20> */
.L_x_2380:
[----:B------:R-:W0:Y:S01]  /*f6e0*/  LDCU.64 UR4, c[0x0][0x3c8] ;  /* 0x00007900ff0477ac */ /* 0x000e220008000a00 */
[----:B------:R-:W-:Y:S01]  /*f6f0*/  BSSY.RECONVERGENT B0, `(.L_x_2382) ;  /* 0x0000018000007945 */ /* 0x000fe20003800200 */
[----:B------:R-:W-:Y:S02]  /*f700*/  IMAD.MOV.U32 R12, RZ, RZ, RZ ;  /* 0x000000ffff0c7224 */ /* 0x000fe400078e00ff */
[----:B------:R-:W-:Y:S02]  /*f710*/  IMAD.MOV.U32 R55, RZ, RZ, RZ ;  /* 0x000000ffff377224 */ /* 0x000fe400078e00ff */
[----:B0-----:R-:W-:Y:S02]  /*f720*/  IMAD.U32 R49, RZ, RZ, UR4 ;  /* 0x00000004ff317e24 */ /* 0x001fe4000f8e00ff */
[----:B------:R-:W-:-:S07]  /*f730*/  IMAD.U32 R54, RZ, RZ, UR5 ;  /* 0x00000005ff367e24 */ /* 0x000fce000f8e00ff */
.L_x_2383:
        /* <DEDUP_REMOVED lines=20> */
.L_x_2382:
[----:B------:R-:W0:Y:S01]  /*f880*/  LDCU.64 UR4, c[0x0][0x3c8] ;  /* 0x00007900ff0477ac */ /* 0x000e220008000a00 */
[----:B------:R-:W-:Y:S01]  /*f890*/  BSSY.RECONVERGENT B0, `(.L_x_2384) ;  /* 0x0000018000007945 */ /* 0x000fe20003800200 */
[----:B------:R-:W-:Y:S02]  /*f8a0*/  IMAD.MOV.U32 R8, RZ, RZ, RZ ;  /* 0x000000ffff087224 */ /* 0x000fe400078e00ff */
[----:B------:R-:W-:Y:S02]  /*f8b0*/  IMAD.MOV.U32 R55, RZ, RZ, RZ ;  /* 0x000000ffff377224 */ /* 0x000fe400078e00ff */
[----:B0-----:R-:W-:Y:S02]  /*f8c0*/  IMAD.U32 R49, RZ, RZ, UR4 ;  /* 0x00000004ff317e24 */ /* 0x001fe4000f8e00ff */
[----:B------:R-:W-:-:S07]  /*f8d0*/  IMAD.U32 R54, RZ, RZ, UR5 ;  /* 0x00000005ff367e24 */ /* 0x000fce000f8e00ff */
.L_x_2385:
        /* <DEDUP_REMOVED lines=20> */
.L_x_2384:
[----:B------:R-:W0:Y:S01]  /*fa20*/  LDCU.64 UR4, c[0x0][0x3c8] ;  /* 0x00007900ff0477ac */ /* 0x000e220008000a00 */
[----:B------:R-:W-:Y:S01]  /*fa30*/  BSSY.RECONVERGENT B0, `(.L_x_2386) ;  /* 0x0000018000007945 */ /* 0x000fe20003800200 */
[----:B------:R-:W-:Y:S02]  /*fa40*/  IMAD.MOV.U32 R11, RZ, RZ, RZ ;  /* 0x000000ffff0b7224 */ /* 0x000fe400078e00ff */
[----:B------:R-:W-:Y:S02]  /*fa50*/  IMAD.MOV.U32 R56, RZ, RZ, RZ ;  /* 0x000000ffff387224 */ /* 0x000fe400078e00ff */
[----:B0-----:R-:W-:Y:S02]  /*fa60*/  IMAD.U32 R49, RZ, RZ, UR4 ;  /* 0x00000004ff317e24 */ /* 0x001fe4000f8e00ff */
[----:B------:R-:W-:-:S07]  /*fa70*/  IMAD.U32 R54, RZ, RZ, UR5 ;  /* 0x00000005ff367e24 */ /* 0x000fce000f8e00ff */
.L_x_2387:
        /* <DEDUP_REMOVED lines=20> */
.L_x_2386:
[----:B------:R-:W0:Y:S01]  /*fbc0*/  LDCU.64 UR4, c[0x0][0x3c8] ;  /* 0x00007900ff0477ac */ /* 0x000e220008000a00 */
[----:B------:R-:W-:Y:S01]  /*fbd0*/  BSSY.RECONVERGENT B0, `(.L_x_2388) ;  /* 0x0000018000007945 */ /* 0x000fe20003800200 */
[----:B------:R-:W-:Y:S02]  /*fbe0*/  IMAD.MOV.U32 R12, RZ, RZ, RZ ;  /* 0x000000ffff0c7224 */ /* 0x000fe400078e00ff */
[----:B------:R-:W-:Y:S02]  /*fbf0*/  IMAD.MOV.U32 R55, RZ, RZ, RZ ;  /* 0x000000ffff377224 */ /* 0x000fe400078e00ff */
[----:B0-----:R-:W-:Y:S02]  /*fc00*/  IMAD.U32 R49, RZ, RZ, UR4 ;  /* 0x00000004ff317e24 */ /* 0x001fe4000f8e00ff */
[----:B------:R-:W-:-:S07]  /*fc10*/  IMAD.U32 R54, RZ, RZ, UR5 ;  /* 0x00000005ff367e24 */ /* 0x000fce000f8e00ff */
.L_x_2389:
        /* <DEDUP_REMOVED lines=20> */
.L_x_2388:
[----:B------:R-:W0:Y:S01]  /*fd60*/  LDCU.64 UR4, c[0x0][0x3c8] ;  /* 0x00007900ff0477ac */ /* 0x000e220008000a00 */
[----:B------:R-:W-:Y:S01]  /*fd70*/  BSSY.RECONVERGENT B0, `(.L_x_2390) ;  /* 0x0000018000007945 */ /* 0x000fe20003800200 */
[----:B------:R-:W-:Y:S02]  /*fd80*/  IMAD.MOV.U32 R8, RZ, RZ, RZ ;  /* 0x000000ffff087224 */ /* 0x000fe400078e00ff */
[----:B------:R-:W-:Y:S02]  /*fd90*/  IMAD.MOV.U32 R55, RZ, RZ, RZ ;  /* 0x000000ffff377224 */ /* 0x000fe400078e00ff */
[----:B0-----:R-:W-:Y:S02]  /*fda0*/  IMAD.U32 R49, RZ, RZ, UR4 ;  /* 0x00000004ff317e24 */ /* 0x001fe4000f8e00ff */
[----:B------:R-:W-:-:S07]  /*fdb0*/  IMAD.U32 R54, RZ, RZ, UR5 ;  /* 0x00000005ff367e24 */ /* 0x000fce000f8e00ff */
.L_x_2391:
        /* <DEDUP_REMOVED lines=20> */
.L_x_2390:
[----:B------:R-:W0:Y:S01]  /*ff00*/  LDCU.64 UR4, c[0x0][0x3c8] ;  /* 0x00007900ff0477ac */ /* 0x000e220008000a00 */
[----:B------:R-:W-:Y:S01]  /*ff10*/  BSSY.RECONVERGENT B0, `(.L_x_2392) ;  /* 0x0000018000007945 */ /* 0x000fe20003800200 */
[----:B------:R-:W-:Y:S02]  /*ff20*/  IMAD.MOV.U32 R11, RZ, RZ, RZ ;  /* 0x000000ffff0b7224 */ /* 0x000fe400078e00ff */
[----:B------:R-:W-:Y:S02]  /*ff30*/  IMAD.MOV.U32 R56, RZ, RZ, RZ ;  /* 0x000000ffff387224 */ /* 0x000fe400078e00ff */
[----:B0-----:R-:W-:Y:S02]  /*ff40*/  IMAD.U32 R49, RZ, RZ, UR4 ;  /* 0x00000004ff317e24 */ /* 0x001fe4000f8e00ff */
[----:B------:R-:W-:-:S07]  /*ff50*/  IMAD.U32 R54, RZ, RZ, UR5 ;  /* 0x00000005ff367e24 */ /* 0x000fce000f8e00ff */
.L_x_2393:
        /* <DEDUP_REMOVED lines=20> */
.L_x_2392:
[----:B------:R-:W0:Y:S01]  /*100a0*/  LDCU.64 UR4, c[0x0][0x3c8] ;  /* 0x00007900ff0477ac */ /* 0x000e220008000a00 */
[----:B------:R-:W-:Y:S01]  /*100b0*/  BSSY.RECONVERGENT B0, `(.L_x_2394) ;  /* 0x0000018000007945 */ /* 0x000fe20003800200 */
[----:B------:R-:W-:Y:S02]  /*100c0*/  IMAD.MOV.U32 R12, RZ, RZ, RZ ;  /* 0x000000ffff0c7224 */ /* 0x000fe400078e00ff */
[----:B------:R-:W-:Y:S02]  /*100d0*/  IMAD.MOV.U32 R55, RZ, RZ, RZ ;  /* 0x000000ffff377224 */ /* 0x000fe400078e00ff */
[----:B0-----:R-:W-:Y:S02]  /*100e0*/  IMAD.U32 R49, RZ, RZ, UR4 ;  /* 0x00000004ff317e24 */ /* 0x001fe4000f8e00ff */
[----:B------:R-:W-:-:S07]  /*100f0*/  IMAD.U32 R54, RZ, RZ, UR5 ;  /* 0x00000005ff367e24 */ /* 0x000fce000f8e00ff */
.L_x_2395:
        /* <DEDUP_REMOVED lines=20> */
.L_x_2394:
[----:B------:R-:W0:Y:S01]  /*10240*/  LDCU.64 UR4, c[0x0][0x3c8] ;  /* 0x00007900ff0477ac */ /* 0x000e220008000a00 */
[----:B------:R-:W-:Y:S01]  /*10250*/  BSSY.RECONVERGENT B0, `(.L_x_2396) ;  /* 0x0000018000007945 */ /* 0x000fe20003800200 */
[----:B------:R-:W-:Y:S02]  /*10260*/  IMAD.MOV.U32 R8, RZ, RZ, RZ ;  /* 0x000000ffff087224 */ /* 0x000fe400078e00ff */
[----:B------:R-:W-:Y:S02]  /*10270*/  IMAD.MOV.U32 R55, RZ, RZ, RZ ;  /* 0x000000ffff377224 */ /* 0x000fe400078e00ff */
[----:B0-----:R-:W-:Y:S02]  /*10280*/  IMAD.U32 R49, RZ, RZ, UR4 ;  /* 0x00000004ff317e24 */ /* 0x001fe4000f8e00ff */
[----:B------:R-:W-:-:S07]  /*10290*/  IMAD.U32 R54, RZ, RZ, UR5 ;  /* 0x00000005ff367e24 */ /* 0x000fce000f8e00ff */
.L_x_2397:
        /* <DEDUP_REMOVED lines=20> */
.L_x_2396:
[----:B------:R-:W0:Y:S01]  /*103e0*/  LDCU.64 UR4, c[0x0][0x3c8] ;  /* 0x00007900ff0477ac */ /* 0x000e220008000a00 */
[----:B------:R-:W-:Y:S01]  /*103f0*/  BSSY.RECONVERGENT B0, `(.L_x_2398) ;  /* 0x0000018000007945 */ /* 0x000fe20003800200 */
[----:B------:R-:W-:Y:S02]  /*10400*/  IMAD.MOV.U32 R11, RZ, RZ, RZ ;  /* 0x000000ffff0b7224 */ /* 0x000fe400078e00ff */
[----:B------:R-:W-:Y:S02]  /*10410*/  IMAD.MOV.U32 R56, RZ, RZ, RZ ;  /* 0x000000ffff387224 */ /* 0x000fe400078e00ff */
[----:B0-----:R-:W-:Y:S02]  /*10420*/  IMAD.U32 R49, RZ, RZ, UR4 ;  /* 0x00000004ff317e24 */ /* 0x001fe4000f8e00ff */
[----:B------:R-:W-:-:S07]  /*10430*/  IMAD.U32 R54, RZ, RZ, UR5 ;  /* 0x00000005ff367e24 */ /* 0x000fce000f8e00ff */
.L_x_2399:
        /* <DEDUP_REMOVED lines=20> */
.L_x_2398:
[----:B------:R-:W0:Y:S01]  /*10580*/  LDCU.64 UR4, c[0x0][0x3c8] ;  /* 0x00007900ff0477ac */ /* 0x000e220008000a00 */
[----:B------:R-:W-:Y:S01]  /*10590*/  BSSY.RECONVERGENT B0, `(.L_x_2400) ;  /* 0x0000018000007945 */ /* 0x000fe20003800200 */
[----:B------:R-:W-:Y:S02]  /*105a0*/  IMAD.MOV.U32 R12, RZ, RZ, RZ ;  /* 0x000000ffff0c7224 */ /* 0x000fe400078e00ff */
[----:B------:R-:W-:Y:S02]  /*105b0*/  IMAD.MOV.U32 R55, RZ, RZ, RZ ;  /* 0x000000ffff377224 */ /* 0x000fe400078e00ff */
[----:B0-----:R-:W-:Y:S02]  /*105c0*/  IMAD.U32 R49, RZ, RZ, UR4 ;  /* 0x00000004ff317e24 */ /* 0x001fe4000f8e00ff */
[----:B------:R-:W-:-:S07]  /*105d0*/  IMAD.U32 R54, RZ, RZ, UR5 ;  /* 0x00000005ff367e24 */ /* 0x000fce000f8e00ff */
.L_x_2401:
        /* <DEDUP_REMOVED lines=20> */
.L_x_2400:
[----:B------:R-:W0:Y:S01]  /*10720*/  LDCU.64 UR4, c[0x0][0x3c8] ;  /* 0x00007900ff0477ac */ /* 0x000e220008000a00 */
[----:B------:R-:W-:Y:S01]  /*10730*/  BSSY.RECONVERGENT B0, `(.L_x_2402) ;  /* 0x0000018000007945 */ /* 0x000fe20003800200 */
[----:B------:R-:W-:Y:S02]  /*10740*/  IMAD.MOV.U32 R8, RZ, RZ, RZ ;  /* 0x000000ffff087224 */ /* 0x000fe400078e00ff */
[----:B------:R-:W-:Y:S02]  /*10750*/  IMAD.MOV.U32 R55, RZ, RZ, RZ ;  /* 0x000000ffff377224 */ /* 0x000fe400078e00ff */
[----:B0-----:R-:W-:Y:S02]  /*10760*/  IMAD.U32 R49, RZ, RZ, UR4 ;  /* 0x00000004ff317e24 */ /* 0x001fe4000f8e00ff */
[----:B------:R-:W-:-:S07]  /*10770*/  IMAD.U32 R54, RZ, RZ, UR5 ;  /* 0x00000005ff367e24 */ /* 0x000fce000f8e00ff */
.L_x_2403:
        /* <DEDUP_REMOVED lines=20> */
.L_x_2402:
[----:B------:R-:W0:Y:S01]  /*108c0*/  LDCU.64 UR4, c[0x0][0x3c8] ;  /* 0x00007900ff0477ac */ /* 0x000e220008000a00 */
[----:B------:R-:W-:Y:S01]  /*108d0*/  BSSY.RECONVERGENT B0, `(.L_x_2404) ;  /* 0x0000018000007945 */ /* 0x000fe20003800200 */
[----:B------:R-:W-:Y:S02]  /*108e0*/  IMAD.MOV.U32 R11, RZ, RZ, RZ ;  /* 0x000000ffff0b7224 */ /* 0x000fe400078e00ff */
[----:B------:R-:W-:Y:S02]  /*108f0*/  IMAD.MOV.U32 R56, RZ, RZ, RZ ;  /* 0x000000ffff387224 */ /* 0x000fe400078e00ff */
[----:B0-----:R-:W-:Y:S02]  /*10900*/  IMAD.U32 R49, RZ, RZ, UR4 ;  /* 0x00000004ff317e24 */ /* 0x001fe4000f8e00ff */
[----:B------:R-:W-:-:S07]  /*10910*/  IMAD.U32 R54, RZ, RZ, UR5 ;  /* 0x00000005ff367e24 */ /* 0x000fce000f8e00ff */
.L_x_2405:
        /* <DEDUP_REMOVED lines=20> */
.L_x_2404:
[----:B------:R-:W0:Y:S01]  /*10a60*/  LDCU.64 UR4, c[0x0][0x3c8] ;  /* 0x00007900ff0477ac */ /* 0x000e220008000a00 */
[----:B------:R-:W-:Y:S01]  /*10a70*/  BSSY.RECONVERGENT B0, `(.L_x_2406) ;  /* 0x0000018000007945 */ /* 0x000fe20003800200 */
[----:B------:R-:W-:Y:S02]  /*10a80*/  IMAD.MOV.U32 R54, RZ, RZ, RZ ;  /* 0x000000ffff367224 */ /* 0x000fe400078e00ff */
[----:B------:R-:W-:Y:S02]  /*10a90*/  IMAD.MOV.U32 R56, RZ, RZ, RZ ;  /* 0x000000ffff387224 */ /* 0x000fe400078e00ff */
[----:B0-----:R-:W-:Y:S02]  /*10aa0*/  IMAD.U32 R49, RZ, RZ, UR4 ;  /* 0x00000004ff317e24 */ /* 0x001fe4000f8e00ff */
[----:B------:R-:W-:-:S07]  /*10ab0*/  IMAD.U32 R44, RZ, RZ, UR5 ;  /* 0x00000005ff2c7e24 */ /* 0x000fce000f8e00ff */
.L_x_2407:
        /* <DEDUP_REMOVED lines=20> */
.L_x_2406:
        /* <DEDUP_REMOVED lines=9> */
.L_x_2409:
        /* <DEDUP_REMOVED lines=20> */
.L_x_2408:
[----:B------:R-:W0:Y:S01]  /*10dd0*/  LDCU.64 UR4, c[0x0][0x3c8] ;  /* 0x00007900ff0477ac */ /* 0x000e220008000a00 */
[----:B------:R-:W-:Y:S01]  /*10de0*/  BSSY.RECONVERGENT B0, `(.L_x_2410) ;  /* 0x0000018000007945 */ /* 0x000fe20003800200 */
[----:B------:R-:W-:Y:S02]  /*10df0*/  IMAD.MOV.U32 R43, RZ, RZ, RZ ;  /* 0x000000ffff2b7224 */ /* 0x000fe400078e00ff */
[----:B------:R-:W-:Y:S02]  /*10e00*/  IMAD.MOV.U32 R54, RZ, RZ, RZ ;  /* 0x000000ffff367224 */ /* 0x000fe400078e00ff */
[----:B0-----:R-:W-:Y:S02]  /*10e10*/  IMAD.U32 R52, RZ, RZ, UR4 ;  /* 0x00000004ff347e24 */ /* 0x001fe4000f8e00ff */
[----:B------:R-:W-:-:S07]  /*10e20*/  IMAD.U32 R53, RZ, RZ, UR5 ;  /* 0x00000005ff357e24 */ /* 0x000fce000f8e00ff */
.L_x_2411:
        /* <DEDUP_REMOVED lines=20> */
.L_x_2410:
[----:B------:R-:W0:Y:S01]  /*10f70*/  LDCU.64 UR4, c[0x0][0x3c8] ;  /* 0x00007900ff0477ac */ /* 0x000e220008000a00 */
[----:B------:R-:W-:Y:S01]  /*10f80*/  BSSY.RECONVERGENT B0, `(.L_x_2412) ;  /* 0x0000018000007945 */ /* 0x000fe20003800200 */
[----:B------:R-:W-:Y:S02]  /*10f90*/  IMAD.MOV.U32 R11, RZ, RZ, RZ ;  /* 0x000000ffff0b7224 */ /* 0x000fe400078e00ff */
[----:B------:R-:W-:Y:S02]  /*10fa0*/  IMAD.MOV.U32 R55, RZ, RZ, RZ ;  /* 0x000000ffff377224 */ /* 0x000fe400078e00ff */
[----:B0-----:R-:W-:Y:S02]  /*10fb0*/  IMAD.U32 R54, RZ, RZ, UR4 ;  /* 0x00000004ff367e24 */ /* 0x001fe4000f8e00ff */
[----:B------:R-:W-:-:S07]  /*10fc0*/  IMAD.U32 R53, RZ, RZ, UR5 ;  /* 0x00000005ff357e24 */ /* 0x000fce000f8e00ff */
.L_x_2413:
        /* <DEDUP_REMOVED lines=20> */
.L_x_2412:
[----:B------:R-:W0:Y:S01]  /*11110*/  LDCU.64 UR4, c[0x0][0x3c8] ;  /* 0x00007900ff0477ac */ /* 0x000e220008000a00 */
[----:B------:R-:W-:Y:S01]  /*11120*/  BSSY.RECONVERGENT B0, `(.L_x_2414) ;  /* 0x0000018000007945 */ /* 0x000fe20003800200 */
[----:B------:R-:W-:Y:S02]  /*11130*/  IMAD.MOV.U32 R12, RZ, RZ, RZ ;  /* 0x000000ffff0c7224 */ /* 0x000fe400078e00ff */
[----:B------:R-:W-:Y:S02]  /*11140*/  IMAD.MOV.U32 R55, RZ, RZ, RZ ;  /* 0x000000ffff377224 */ /* 0x000fe400078e00ff */
[----:B0-----:R-:W-:Y:S02]  /*11150*/  IMAD.U32 R52, RZ, RZ, UR4 ;  /* 0x00000004ff347e24 */ /* 0x001fe4000f8e00ff */
[----:B------:R-:W-:-:S07]  /*11160*/  IMAD.U32 R54, RZ, RZ, UR5 ;  /* 0x00000005ff367e24 */ /* 0x000fce000f8e00ff */
.L_x_2415:
        /* <DEDUP_REMOVED lines=20> */
.L_x_2414:
[----:B------:R-:W0:Y:S01]  /*112b0*/  LDCU.64 UR4, c[0x0][0x3c8] ;  /* 0x00007900ff0477ac */ /* 0x000e220008000a00 */
[----:B------:R-:W-:Y:S01]  /*112c0*/  BSSY.RECONVERGENT B0, `(.L_x_2416) ;  /* 0x0000018000007945 */ /* 0x000fe20003800200 */
[----:B------:R-:W-:Y:S02]  /*112d0*/  IMAD.MOV.U32 R43, RZ, RZ, RZ ;  /* 0x000000ffff2b7224 */ /* 0x000fe400078e00ff */
[----:B------:R-:W-:Y:S02]  /*112e0*/  IMAD.MOV.U32 R55, RZ, RZ, RZ ;  /* 0x000000ffff377224 */ /* 0x000fe400078e00ff */
[----:B0-----:R-:W-:Y:S02]  /*112f0*/  IMAD.U32 R54, RZ, RZ, UR4 ;  /* 0x00000004ff367e24 */ /* 0x001fe4000f8e00ff */
[----:B------:R-:W-:-:S07]  /*11300*/  IMAD.U32 R53, RZ, RZ, UR5 ;  /* 0x00000005ff357e24 */ /* 0x000fce000f8e00ff */
.L_x_2417:
        /* <DEDUP_REMOVED lines=20> */
.L_x_2416:
[----:B------:R-:W0:Y:S01]  /*11450*/  LDCU.64 UR4, c[0x0][0x3c8] ;  /* 0x00007900ff0477ac */ /* 0x000e220008000a00 */
[----:B------:R-:W-:Y:S01]  /*11460*/  BSSY.RECONVERGENT B0, `(.L_x_2418) ;  /* 0x0000018000007945 */ /* 0x000fe20003800200 */
[----:B------:R-:W-:Y:S02]  /*11470*/  IMAD.MOV.U32 R11, RZ, RZ, RZ ;  /* 0x000000ffff0b7224 */ /* 0x000fe400078e00ff */
[----:B------:R-:W-:Y:S02]  /*11480*/  IMAD.MOV.U32 R55, RZ, RZ, RZ ;  /* 0x000000ffff377224 */ /* 0x000fe400078e00ff */
[----:B0-----:R-:W-:Y:S02]  /*11490*/  IMAD.U32 R54, RZ, RZ, UR4 ;  /* 0x00000004ff367e24 */ /* 0x001fe4000f8e00ff */
[----:B------:R-:W-:-:S07]  /*114a0*/  IMAD.U32 R53, RZ, RZ, UR5 ;  /* 0x00000005ff357e24 */ /* 0x000fce000f8e00ff */
.L_x_2419:
        /* <DEDUP_REMOVED lines=20> */
.L_x_2418:
[----:B------:R-:W0:Y:S01]  /*115f0*/  LDCU.64 UR4, c[0x0][0x3c8] ;  /* 0x00007900ff0477ac */ /* 0x000e220008000a00 */
[----:B------:R-:W-:Y:S01]  /*11600*/  BSSY.RECONVERGENT B0, `(.L_x_2420) ;  /* 0x0000018000007945 */ /* 0x000fe20003800200 */
[----:B------:R-:W-:Y:S02]  /*11610*/  IMAD.MOV.U32 R12, RZ, RZ, RZ ;  /* 0x000000ffff0c7224 */ /* 0x000fe400078e00ff */
[----:B------:R-:W-:Y:S02]  /*11620*/  IMAD.MOV.U32 R55, RZ, RZ, RZ ;  /* 0x000000ffff377224 */ /* 0x000fe400078e00ff */
[----:B0-----:R-:W-:Y:S02]  /*11630*/  IMAD.U32 R52, RZ, RZ, UR4 ;  /* 0x00000004ff347e24 */ /* 0x001fe4000f8e00ff */
[----:B------:R-:W-:-:S07]  /*11640*/  IMAD.U32 R54, RZ, RZ, UR5 ;  /* 0x00000005ff367e24 */ /* 0x000fce000f8e00ff */
.L_x_2421:
        /* <DEDUP_REMOVED lines=20> */
.L_x_2420:
[----:B------:R-:W0:Y:S01]  /*11790*/  LDCU.64 UR4, c[0x0][0x3c8] ;  /* 0x00007900ff0477ac */ /* 0x000e220008000a00 */
[----:B------:R-:W-:Y:S01]  /*117a0*/  BSSY.RECONVERGENT B0, `(.L_x_2422) ;  /* 0x0000018000007945 */ /* 0x000fe20003800200 */
[----:B------:R-:W-:Y:S02]  /*117b0*/  IMAD.MOV.U32 R43, RZ, RZ, RZ ;  /* 0x000000ffff2b7224 */ /* 0x000fe400078e00ff */
[----:B------:R-:W-:Y:S02]  /*117c0*/  IMAD.MOV.U32 R55, RZ, RZ, RZ ;  /* 0x000000ffff377224 */ /* 0x000fe400078e00ff */
[----:B0-----:R-:W-:Y:S02]  /*117d0*/  IMAD.U32 R54, RZ, RZ, UR4 ;  /* 0x00000004ff367e24 */ /* 0x001fe4000f8e00ff */
[----:B------:R-:W-:-:S07]  /*117e0*/  IMAD.U32 R53, RZ, RZ, UR5 ;  /* 0x00000005ff357e24 */ /* 0x000fce000f8e00ff */
.L_x_2423:
        /* <DEDUP_REMOVED lines=20> */
.L_x_2422:
[----:B------:R-:W0:Y:S01]  /*11930*/  LDCU.64 UR4, c[0x0][0x3c8] ;  /* 0x00007900ff0477ac */ /* 0x000e220008000a00 */
[----:B------:R-:W-:Y:S01]  /*11940*/  BSSY.RECONVERGENT B0, `(.L_x_2424) ;  /* 0x0000018000007945 */ /* 0x000fe20003800200 */
[----:B------:R-:W-:Y:S02]  /*11950*/  IMAD.MOV.U32 R11, RZ, RZ, RZ ;  /* 0x000000ffff0b7224 */ /* 0x000fe400078e00ff */
[----:B------:R-:W-:Y:S02]  /*11960*/  IMAD.MOV.U32 R55, RZ, RZ, RZ ;  /* 0x000000ffff377224 */ /* 0x000fe400078e00ff */
[----:B0-----:R-:W-:Y:S02]  /*11970*/  IMAD.U32 R54, RZ, RZ, UR4 ;  /* 0x00000004ff367e24 */ /* 0x001fe4000f8e00ff */
[----:B------:R-:W-:-:S07]  /*11980*/  IMAD.U32 R53, RZ, RZ, UR5 ;  /* 0x00000005ff357e24 */ /* 0x000fce000f8e00ff */
.L_x_2425:
        /* <DEDUP_REMOVED lines=20> */
.L_x_2424:
[----:B------:R-:W0:Y:S01]  /*11ad0*/  LDCU.64 UR4, c[0x0][0x3c8] ;  /* 0x00007900ff0477ac */ /* 0x000e220008000a00 */
[----:B------:R-:W-:Y:S01]  /*11ae0*/  BSSY.RECONVERGENT B0, `(.L_x_2426) ;  /* 0x0000018000007945 */ /* 0x000fe20003800200 */
[----:B------:R-:W-:Y:S02]  /*11af0*/  IMAD.MOV.U32 R12, RZ, RZ, RZ ;  /* 0x000000ffff0c7224 */ /* 0x000fe400078e00ff */
[----:B------:R-:W-:Y:S02]  /*11b00*/  IMAD.MOV.U32 R55, RZ, RZ, RZ ;  /* 0x000000ffff377224 */ /* 0x000fe400078e00ff */
[----:B0-----:R-:W-:Y:S02]  /*11b10*/  IMAD.U32 R52, RZ, RZ, UR4 ;  /* 0x00000004ff347e24 */ /* 0x001fe4000f8e00ff */
[----:B------:R-:W-:-:S07]  /*11b20*/  IMAD.U32 R54, RZ, RZ, UR5 ;  /* 0x00000005ff367e24 */ /* 0x000fce000f8e00ff */
.L_x_2427:
        /* <DEDUP_REMOVED lines=20> */
.L_x_2426:
[----:B------:R-:W0:Y:S01]  /*11c70*/  LDCU.64 UR4, c[0x0][0x3c8] ;  /* 0x00007900ff0477ac */ /* 0x000e220008000a00 */
[----:B------:R-:W-:Y:S01]  /*11c80*/  BSSY.RECONVERGENT B0, `(.L_x_2428) ;  /* 0x0000018000007945 */ /* 0x000fe20003800200 */
[----:B------:R-:W-:Y:S02]  /*11c90*/  IMAD.MOV.U32 R43, RZ, RZ, RZ ;  /* 0x000000ffff2b7224 */ /* 0x000fe400078e00ff */
[----:B------:R-:W-:Y:S02]  /*11ca0*/  IMAD.MOV.U32 R55, RZ, RZ, RZ ;  /* 0x000000ffff377224 */ /* 0x000fe400078e00ff */
[----:B0-----:R-:W-:Y:S02]  /*11cb0*/  IMAD.U32 R54, RZ, RZ, UR4 ;  /* 0x00000004ff367e24 */ /* 0x001fe4000f8e00ff */
[----:B------:R-:W-:-:S07]  /*11cc0*/  IMAD.U32 R53, RZ, RZ, UR5 ;  /* 0x00000005ff357e24 */ /* 0x000fce000f8e00ff */
.L_x_2429:
        /* <DEDUP_REMOVED lines=20> */
.L_x_2428:
[----:B------:R-:W0:Y:S01]  /*11e10*/  LDCU.64 UR4, c[0x0][0x3c8] ;  /* 0x00007900ff0477ac */ /* 0x000e220008000a00 */
[----:B------:R-:W-:Y:S01]  /*11e20*/  BSSY.RECONVERGENT B0, `(.L_x_2430) ;  /* 0x0000018000007945 */ /* 0x000fe20003800200 */
[----:B------:R-:W-:Y:S02]  /*11e30*/  IMAD.MOV.U32 R11, RZ, RZ, RZ ;  /* 0x000000ffff0b7224 */ /* 0x000fe400078e00ff */
[----:B------:R-:W-:Y:S02]  /*11e40*/  IMAD.MOV.U32 R55, RZ, RZ, RZ ;  /* 0x000000ffff377224 */ /* 0x000fe400078e00ff */
[----:B0-----:R-:W-:Y:S02]  /*11e50*/  IMAD.U32 R54, RZ, RZ, UR4 ;  /* 0x00000004ff367e24 */ /* 0x001fe4000f8e00ff */
[----:B------:R-:W-:-:S07]  /*11e60*/  IMAD.U32 R53, RZ, RZ, UR5 ;  /* 0x00000005ff357e24 */ /* 0x000fce000f8e00ff */
.L_x_2431:
        /* <DEDUP_REMOVED lines=20> */
.L_x_2430:
[----:B------:R-:W0:Y:S01]  /*11fb0*/  LDCU.64 UR4, c[0x0][0x3c8] ;  /* 0x00007900ff0477ac */ /* 0x000e220008000a00 */
[----:B------:R-:W-:Y:S01]  /*11fc0*/  BSSY.RECONVERGENT B0, `(.L_x_2432) ;  /* 0x0000018000007945 */ /* 0x000fe20003800200 */
[----:B------:R-:W-:Y:S02]  /*11fd0*/  IMAD.MOV.U32 R12, RZ, RZ, RZ ;  /* 0x000000ffff0c7224 */ /* 0x000fe400078e00ff */
[----:B------:R-:W-:Y:S02]  /*11fe0*/  IMAD.MOV.U32 R55, RZ, RZ, RZ ;  /* 0x000000ffff377224 */ /* 0x000fe400078e00ff */
[----:B0-----:R-:W-:Y:S02]  /*11ff0*/  IMAD.U32 R52, RZ, RZ, UR4 ;  /* 0x00000004ff347e24 */ /* 0x001fe4000f8e00ff */
[----:B------:R-:W-:-:S07]  /*12000*/  IMAD.U32 R54, RZ, RZ, UR5 ;  /* 0x00000005ff367e24 */ /* 0x000fce000f8e00ff */
.L_x_2433:
        /* <DEDUP_REMOVED lines=20> */
.L_x_2432:
[----:B------:R-:W0:Y:S01]  /*12150*/  LDCU.64 UR4, c[0x0][0x3c8] ;  /* 0x00007900ff0477ac */ /* 0x000e220008000a00 */
[----:B------:R-:W-:Y:S01]  /*12160*/  BSSY.RECONVERGENT B0, `(.L_x_2434) ;  /* 0x0000018000007945 */ /* 0x000fe20003800200 */
[----:B------:R-:W-:Y:S02]  /*12170*/  IMAD.MOV.U32 R43, RZ, RZ, RZ ;  /* 0x000000ffff2b7224 */ /* 0x000fe400078e00ff */
[----:B------:R-:W-:Y:S02]  /*12180*/  IMAD.MOV.U32 R55, RZ, RZ, RZ ;  /* 0x000000ffff377224 */ /* 0x000fe400078e00ff */
[----:B0-----:R-:W-:Y:S02]  /*12190*/  IMAD.U32 R54, RZ, RZ, UR4 ;  /* 0x00000004ff367e24 */ /* 0x001fe4000f8e00ff */
[----:B------:R-:W-:-:S07]  /*121a0*/  IMAD.U32 R53, RZ, RZ, UR5 ;  /* 0x00000005ff357e24 */ /* 0x000fce000f8e00ff */
.L_x_2435:
        /* <DEDUP_REMOVED lines=20> */
.L_x_2434:
[----:B------:R-:W0:Y:S01]  /*122f0*/  LDCU.64 UR4, c[0x0][0x3c8] ;  /* 0x00007900ff0477ac */ /* 0x000e220008000a00 */
[----:B------:R-:W-:Y:S01]  /*12300*/  BSSY.RECONVERGENT B0, `(.L_x_2436) ;  /* 0x0000018000007945 */ /* 0x000fe20003800200 */
[----:B------:R-:W-:Y:S02]  /*12310*/  IMAD.MOV.U32 R11, RZ, RZ, RZ ;  /* 0x000000ffff0b7224 */ /* 0x000fe400078e00ff */
[----:B------:R-:W-:Y:S02]  /*12320*/  IMAD.MOV.U32 R55, RZ, RZ, RZ ;  /* 0x000000ffff377224 */ /* 0x000fe400078e00ff */
[----:B0-----:R-:W-:Y:S02]  /*12330*/  IMAD.U32 R54, RZ, RZ, UR4 ;  /* 0x00000004ff367e24 */ /* 0x001fe4000f8e00ff */
[----:B------:R-:W-:-:S07]  /*12340*/  IMAD.U32 R53, RZ, RZ, UR5 ;  /* 0x00000005ff357e24 */ /* 0x000fce000f8e00ff */
.L_x_2437:
        /* <DEDUP_REMOVED lines=20> */
.L_x_2436:
[----:B------:R-:W0:Y:S01]  /*12490*/  LDCU.64 UR4, c[0x0][0x3c8] ;  /* 0x00007900ff0477ac */ /* 0x000e220008000a00 */
[----:B------:R-:W-:Y:S01]  /*124a0*/  BSSY.RECONVERGENT B0, `(.L_x_2438) ;  /* 0x0000018000007945 */ /* 0x000fe20003800200 */
[----:B------:R-:W-:Y:S02]  /*124b0*/  IMAD.MOV.U32 R12, RZ, RZ, RZ ;  /* 0x000000ffff0c7224 */ /* 0x000fe400078e00ff */
[----:B------:R-:W-:Y:S02]  /*124c0*/  IMAD.MOV.U32 R55, RZ, RZ, RZ ;  /* 0x000000ffff377224 */ /* 0x000fe400078e00ff */
[----:B0-----:R-:W-:Y:S02]  /*124d0*/  IMAD.U32 R52, RZ, RZ, UR4 ;  /* 0x00000004ff347e24 */ /* 0x001fe4000f8e00ff */
[----:B------:R-:W-:-:S07]  /*124e0*/  IMAD.U32 R54, RZ, RZ, UR5 ;  /* 0x00000005ff367e24 */ /* 0x000fce000f8e00ff */
.L_x_2439:
        /* <DEDUP_REMOVED lines=20> */
.L_x_2438:
[----:B------:R-:W0:Y:S01]  /*12630*/  LDCU.64 UR4, c[0x0][0x3c8] ;  /* 0x00007900ff0477ac */ /* 0x000e220008000a00 */
[----:B------:R-:W-:Y:S01]  /*12640*/  BSSY.RECONVERGENT B0, `(.L_x_2440) ;  /* 0x0000018000007945 */ /* 0x000fe20003800200 */
[----:B------:R-:W-:Y:S02]  /*12650*/  IMAD.MOV.U32 R43, RZ, RZ, RZ ;  /* 0x000000ffff2b7224 */ /* 0x000fe400078e00ff */
[----:B------:R-:W-:Y:S02]  /*12660*/  IMAD.MOV.U32 R55, RZ, RZ, RZ ;  /* 0x000000ffff377224 */ /* 0x000fe400078e00ff */
[----:B0-----:R-:W-:Y:S02]  /*12670*/  IMAD.U32 R54, RZ, RZ, UR4 ;  /* 0x00000004ff367e24 */ /* 0x001fe4000f8e00ff */
[----:B------:R-:W-:-:S07]  /*12680*/  IMAD.U32 R53, RZ, RZ, UR5 ;  /* 0x00000005ff357e24 */ /* 0x000fce000f8e00ff */
.L_x_2441:
        /* <DEDUP_REMOVED lines=20> */
.L_x_2440:
[----:B------:R-:W0:Y:S01]  /*127d0*/  LDCU.64 UR4, c[0x0][0x3c8] ;  /* 0x00007900ff0477ac */ /* 0x000e220008000a00 */
[----:B------:R-:W-:Y:S01]  /*127e0*/  BSSY.RECONVERGENT B0, `(.L_x_2442) ;  /* 0x0000018000007945 */ /* 0x000fe20003800200 */
[----:B------:R-:W-:Y:S02]  /*127f0*/  IMAD.MOV.U32 R11, RZ, RZ, RZ ;  /* 0x000000ffff0b7224 */ /* 0x000fe400078e00ff */
[----:B------:R-:W-:Y:S02]  /*12800*/  IMAD.MOV.U32 R55, RZ, RZ, RZ ;  /* 0x000000ffff377224 */ /* 0x000fe400078e00ff */
[----:B0-----:R-:W-:Y:S02]  /*12810*/  IMAD.U32 R54, RZ, RZ, UR4 ;  /* 0x00000004ff367e24 */ /* 0x001fe4000f8e00ff */
[----:B------:R-:W-:-:S07]  /*12820*/  IMAD.U32 R53, RZ, RZ, UR5 ;  /* 0x00000005ff357e24 */ /* 0x000fce000f8e00ff */
.L_x_2443:
        /* <DEDUP_REMOVED lines=20> */
.L_x_2442:
[----:B------:R-:W0:Y:S01]  /*12970*/  LDCU.64 UR4, c[0x0][0x3c8] ;  /* 0x00007900ff0477ac */ /* 0x000e220008000a00 */
[----:B------:R-:W-:Y:S01]  /*12980*/  BSSY.RECONVERGENT B0, `(.L_x_2444) ;  /* 0x0000018000007945 */ /* 0x000fe20003800200 */
[----:B------:R-:W-:Y:S02]  /*12990*/  IMAD.MOV.U32 R12, RZ, RZ, RZ ;  /* 0x000000ffff0c7224 */ /* 0x000fe400078e00ff */
[----:B------:R-:W-:Y:S02]  /*129a0*/  IMAD.MOV.U32 R55, RZ, RZ, RZ ;  /* 0x000000ffff377224 */ /* 0x000fe400078e00ff */
[----:B0-----:R-:W-:Y:S02]  /*129b0*/  IMAD.U32 R52, RZ, RZ, UR4 ;  /* 0x00000004ff347e24 */ /* 0x001fe4000f8e00ff */
[----:B------:R-:W-:-:S07]  /*129c0*/  IMAD.U32 R54, RZ, RZ, UR5 ;  /* 0x00000005ff367e24 */ /* 0x000fce000f8e00ff */
.L_x_2445:
        /* <DEDUP_REMOVED lines=20> */
.L_x_2444:
[----:B------:R-:W0:Y:S01]  /*12b10*/  LDCU.64 UR4, c[0x0][0x3c8] ;  /* 0x00007900ff0477ac */ /* 0x000e220008000a00 */
[----:B------:R-:W-:Y:S01]  /*12b20*/  BSSY.RECONVERGENT B0, `(.L_x_2446) ;  /* 0x0000017000007945 */ /* 0x000fe20003800200 */
[----:B------:R-:W-:Y:S01]  /*12b30*/  CS2R R54, SRZ ;  /* 0x0000000000367805 */ /* 0x000fe2000001ff00 */
[----:B0-----:R-:W-:Y:S02]  /*12b40*/  IMAD.U32 R52, RZ, RZ, UR4 ;  /* 0x00000004ff347e24 */ /* 0x001fe4000f8e00ff */
[----:B------:R-:W-:-:S07]  /*12b50*/  IMAD.U32 R53, RZ, RZ, UR5 ;  /* 0x00000005ff357e24 */ /* 0x000fce000f8e00ff */
.L_x_2447:
        /* <DEDUP_REMOVED lines=20> */
.L_x_2446:
        /* <DEDUP_REMOVED lines=9> */
.L_x_2449:
        /* <DEDUP_REMOVED lines=20> */
.L_x_2448:
[----:B------:R-:W0:Y:S01]  /*12e70*/  LDCU.64 UR4, c[0x0][0x3c8] ;  /* 0x00007900ff0477ac */ /* 0x000e220008000a00 */
[----:B------:R-:W-:Y:S01]  /*12e80*/  BSSY.RECONVERGENT B0, `(.L_x_2450) ;  /* 0x0000018000007945 */ /* 0x000fe20003800200 */
[----:B------:R-:W-:Y:S02]  /*12e90*/  IMAD.MOV.U32 R46, RZ, RZ, RZ ;  /* 0x000000ffff2e7224 */ /* 0x000fe400078e00ff */
[----:B------:R-:W-:Y:S02]  /*12ea0*/  IMAD.MOV.U32 R55, RZ, RZ, RZ ;  /* 0x000000ffff377224 */ /* 0x000fe400078e00ff */
[----:B0-----:R-:W-:Y:S02]  /*12eb0*/  IMAD.U32 R52, RZ, RZ, UR4 ;  /* 0x00000004ff347e24 */ /* 0x001fe4000f8e00ff */
[----:B------:R-:W-:-:S07]  /*12ec0*/  IMAD.U32 R53, RZ, RZ, UR5 ;  /* 0x00000005ff357e24 */ /* 0x000fce000f8e00ff */
.L_x_2451:
        /* <DEDUP_REMOVED lines=20> */
.L_x_2450:
[----:B------:R-:W0:Y:S01]  /*13010*/  LDCU.64 UR4, c[0x0][0x3c8] ;  /* 0x00007900ff0477ac */ /* 0x000e220008000a00 */
[----:B------:R-:W-:Y:S01]  /*13020*/  BSSY.RECONVERGENT B0, `(.L_x_2452) ;  /* 0x0000018000007945 */ /* 0x000fe20003800200 */
[----:B------:R-:W-:Y:S02]  /*13030*/  IMAD.MOV.U32 R44, RZ, RZ, RZ ;  /* 0x000000ffff2c7224 */ /* 0x000fe400078e00ff */
[----:B------:R-:W-:Y:S02]  /*13040*/  IMAD.MOV.U32 R55, RZ, RZ, RZ ;  /* 0x000000ffff377224 */ /* 0x000fe400078e00ff */
[----:B0-----:R-:W-:Y:S02]  /*13050*/  IMAD.U32 R52, RZ, RZ, UR4 ;  /* 0x00000004ff347e24 */ /* 0x001fe4000f8e00ff */
[----:B------:R-:W-:-:S07]  /*13060*/  IMAD.U32 R53, RZ, RZ, UR5 ;  /* 0x00000005ff357e24 */ /* 0x000fce000f8e00ff */
.L_x_2453:
        /* <DEDUP_REMOVED lines=20> */
.L_x_2452:
[----:B------:R-:W0:Y:S01]  /*131b0*/  LDCU.64 UR4, c[0x0][0x3c8] ;  /* 0x00007900ff0477ac */ /* 0x000e220008000a00 */
[----:B------:R-:W-:Y:S01]  /*131c0*/  BSSY.RECONVERGENT B0, `(.L_x_2454) ;  /* 0x0000018000007945 */ /* 0x000fe20003800200 */
[----:B------:R-:W-:Y:S02]  /*131d0*/  IMAD.MOV.U32 R43, RZ, RZ, RZ ;  /* 0x000000ffff2b7224 */ /* 0x000fe400078e00ff */
[----:B------:R-:W-:Y:S02]  /*131e0*/  IMAD.MOV.U32 R54, RZ, RZ, RZ ;  /* 0x000000ffff367224 */ /* 0x000fe400078e00ff */
[----:B0-----:R-:W-:Y:S02]  /*131f0*/  IMAD.U32 R52, RZ, RZ, UR4 ;  /* 0x00000004ff347e24 */ /* 0x001fe4000f8e00ff */
[----:B------:R-:W-:-:S07]  /*13200*/  IMAD.U32 R53, RZ, RZ, UR5 ;  /* 0x00000005ff357e24 */ /* 0x000fce000f8e00ff */
.L_x_2455:
        /* <DEDUP_REMOVED lines=20> */
.L_x_2454:
[----:B------:R-:W0:Y:S01]  /*13350*/  LDCU.64 UR4, c[0x0][0x3c8] ;  /* 0x00007900ff0477ac */ /* 0x000e220008000a00 */
[----:B------:R-:W-:Y:S01]  /*13360*/  BSSY.RECONVERGENT B0, `(.L_x_2456) ;  /* 0x0000018000007945 */ /* 0x000fe20003800200 */
[----:B------:R-:W-:Y:S02]  /*13370*/  IMAD.MOV.U32 R41, RZ, RZ, RZ ;  /* 0x000000ffff297224 */ /* 0x000fe400078e00ff */
[----:B------:R-:W-:Y:S02]  /*13380*/  IMAD.MOV.U32 R52, RZ, RZ, RZ ;  /* 0x000000ffff347224 */ /* 0x000fe400078e00ff */
[----:B0-----:R-:W-:Y:S02]  /*13390*/  IMAD.U32 R51, RZ, RZ, UR4 ;  /* 0x00000004ff337e24 */ /* 0x001fe4000f8e00ff */
[----:B------:R-:W-:-:S07]  /*133a0*/  IMAD.U32 R50, RZ, RZ, UR5 ;  /* 0x00000005ff327e24 */ /* 0x000fce000f8e00ff */
.L_x_2457:
        /* <DEDUP_REMOVED lines=20> */
.L_x_2456:
[----:B------:R-:W0:Y:S01]  /*134f0*/  LDCU.64 UR4, c[0x0][0x3c8] ;  /* 0x00007900ff0477ac */ /* 0x000e220008000a00 */
[----:B------:R-:W-:Y:S01]  /*13500*/  BSSY.RECONVERGENT B0, `(.L_x_2458) ;  /* 0x0000018000007945 */ /* 0x000fe20003800200 */
[----:B------:R-:W-:Y:S02]  /*13510*/  IMAD.MOV.U32 R40, RZ, RZ, RZ ;  /* 0x000000ffff287224 */ /* 0x000fe400078e00ff */
[----:B------:R-:W-:Y:S02]  /*13520*/  IMAD.MOV.U32 R53, RZ, RZ, RZ ;  /* 0x000000ffff357224 */ /* 0x000fe400078e00ff */
[----:B0-----:R-:W-:Y:S02]  /*13530*/  IMAD.U32 R51, RZ, RZ, UR4 ;  /* 0x00000004ff337e24 */ /* 0x001fe4000f8e00ff */
[----:B------:R-:W-:-:S07]  /*13540*/  IMAD.U32 R50, RZ, RZ, UR5 ;  /* 0x00000005ff327e24 */ /* 0x000fce000f8e00ff */
.L_x_2459:
        /* <DEDUP_REMOVED lines=20> */
.L_x_2458:
[----:B------:R-:W0:Y:S01]  /*13690*/  LDCU.64 UR4, c[0x0][0x3c8] ;  /* 0x00007900ff0477ac */ /* 0x000e220008000a00 */
[----:B------:R-:W-:Y:S01]  /*136a0*/  BSSY.RECONVERGENT B0, `(.L_x_2460) ;  /* 0x0000018000007945 */ /* 0x000fe20003800200 */
[----:B------:R-:W-:Y:S02]  /*136b0*/  IMAD.MOV.U32 R39, RZ, RZ, RZ ;  /* 0x000000ffff277224 */ /* 0x000fe400078e00ff */
[----:B------:R-:W-:Y:S02]  /*136c0*/  IMAD.MOV.U32 R50, RZ, RZ, RZ ;  /* 0x000000ffff327224 */ /* 0x000fe400078e00ff */
[----:B0-----:R-:W-:Y:S02]  /*136d0*/  IMAD.U32 R49, RZ, RZ, UR4 ;  /* 0x00000004ff317e24 */ /* 0x001fe4000f8e00ff */
[----:B------:R-:W-:-:S07]  /*136e0*/  IMAD.U32 R46, RZ, RZ, UR5 ;  /* 0x00000005ff2e7e24 */ /* 0x000fce000f8e00ff */
.L_x_2461:
        /* <DEDUP_REMOVED lines=20> */
.L_x_2460:
[----:B------:R-:W0:Y:S01]  /*13830*/  LDCU.64 UR4, c[0x0][0x3c8] ;  /* 0x00007900ff0477ac */ /* 0x000e220008000a00 */
[----:B------:R-:W-:Y:S01]  /*13840*/  BSSY.RECONVERGENT B0, `(.L_x_2462) ;  /* 0x0000018000007945 */ /* 0x000fe20003800200 */
[----:B------:R-:W-:Y:S02]  /*13850*/  IMAD.MOV.U32 R38, RZ, RZ, RZ ;  /* 0x000000ffff267224 */ /* 0x000fe400078e00ff */
[----:B------:R-:W-:Y:S02]  /*13860*/  IMAD.MOV.U32 R51, RZ, RZ, RZ ;  /* 0x000000ffff337224 */ /* 0x000fe400078e00ff */
[----:B0-----:R-:W-:Y:S02]  /*13870*/  IMAD.U32 R46, RZ, RZ, UR4 ;  /* 0x00000004ff2e7e24 */ /* 0x001fe4000f8e00ff */
[----:B------:R-:W-:-:S07]  /*13880*/  IMAD.U32 R49, RZ, RZ, UR5 ;  /* 0x00000005ff317e24 */ /* 0x000fce000f8e00ff */
.L_x_2463:
        /* <DEDUP_REMOVED lines=20> */
.L_x_2462:
[----:B------:R-:W0:Y:S01]  /*139d0*/  LDCU.64 UR4, c[0x0][0x3c8] ;  /* 0x00007900ff0477ac */ /* 0x000e220008000a00 */
[----:B------:R-:W-:Y:S01]  /*139e0*/  BSSY.RECONVERGENT B0, `(.L_x_2464) ;  /* 0x0000018000007945 */ /* 0x000fe20003800200 */
[----:B------:R-:W-:Y:S02]  /*139f0*/  IMAD.MOV.U32 R37, RZ, RZ, RZ ;  /* 0x000000ffff257224 */ /* 0x000fe400078e00ff */
[----:B------:R-:W-:Y:S02]  /*13a00*/  IMAD.MOV.U32 R46, RZ, RZ, RZ ;  /* 0x000000ffff2e7224 */ /* 0x000fe400078e00ff */
[----:B0-----:R-:W-:Y:S02]  /*13a10*/  IMAD.U32 R43, RZ, RZ, UR4 ;  /* 0x00000004ff2b7e24 */ /* 0x001fe4000f8e00ff */
[----:B------:R-:W-:-:S07]  /*13a20*/  IMAD.U32 R45, RZ, RZ, UR5 ;  /* 0x00000005ff2d7e24 */ /* 0x000fce000f8e00ff */
.L_x_2465:
        /* <DEDUP_REMOVED lines=20> */
.L_x_2464:
[----:B------:R-:W0:Y:S01]  /*13b70*/  LDCU.64 UR4, c[0x0][0x3c8] ;  /* 0x00007900ff0477ac */ /* 0x000e220008000a00 */
[----:B------:R-:W-:Y:S01]  /*13b80*/  BSSY.RECONVERGENT B0, `(.L_x_2466) ;  /* 0x0000018000007945 */ /* 0x000fe20003800200 */
[----:B------:R-:W-:Y:S02]  /*13b90*/  IMAD.MOV.U32 R36, RZ, RZ, RZ ;  /* 0x000000ffff247224 */ /* 0x000fe400078e00ff */
[----:B------:R-:W-:Y:S02]  /*13ba0*/  IMAD.MOV.U32 R46, RZ, RZ, RZ ;  /* 0x000000ffff2e7224 */ /* 0x000fe400078e00ff */
[----:B0-----:R-:W-:Y:S02]  /*13bb0*/  IMAD.U32 R44, RZ, RZ, UR4 ;  /* 0x00000004ff2c7e24 */ /* 0x001fe4000f8e00ff */
[----:B------:R-:W-:-:S07]  /*13bc0*/  IMAD.U32 R45, RZ, RZ, UR5 ;  /* 0x00000005ff2d7e24 */ /* 0x000fce000f8e00ff */
.L_x_2467:
        /* <DEDUP_REMOVED lines=20> */
.L_x_2466:
[----:B------:R-:W0:Y:S01]  /*13d10*/  LDCU.64 UR4, c[0x0][0x3c8] ;  /* 0x00007900ff0477ac */ /* 0x000e220008000a00 */
[----:B------:R-:W-:Y:S01]  /*13d20*/  BSSY.RECONVERGENT B0, `(.L_x_2468) ;  /* 0x0000018000007945 */ /* 0x000fe20003800200 */
[----:B------:R-:W-:Y:S02]  /*13d30*/  IMAD.MOV.U32 R35, RZ, RZ, RZ ;  /* 0x000000ffff237224 */ /* 0x000fe400078e00ff */
[----:B------:R-:W-:Y:S02]  /*13d40*/  IMAD.MOV.U32 R44, RZ, RZ, RZ ;  /* 0x000000ffff2c7224 */ /* 0x000fe400078e00ff */
[----:B0-----:R-:W-:Y:S02]  /*13d50*/  IMAD.U32 R41, RZ, RZ, UR4 ;  /* 0x00000004ff297e24 */ /* 0x001fe4000f8e00ff */
[----:B------:R-:W-:-:S07]  /*13d60*/  IMAD.U32 R43, RZ, RZ, UR5 ;  /* 0x00000005ff2b7e24 */ /* 0x000fce000f8e00ff */
.L_x_2469:
        /* <DEDUP_REMOVED lines=20> */
.L_x_2468:
[----:B------:R-:W0:Y:S01]  /*13eb0*/  LDCU.64 UR4, c[0x0][0x3c8] ;  /* 0x00007900ff0477ac */ /* 0x000e220008000a00 */
[----:B------:R-:W-:Y:S01]  /*13ec0*/  BSSY.RECONVERGENT B0, `(.L_x_2470) ;  /* 0x0000018000007945 */ /* 0x000fe20003800200 */
[----:B------:R-:W-:Y:S02]  /*13ed0*/  IMAD.MOV.U32 R34, RZ, RZ, RZ ;  /* 0x000000ffff227224 */ /* 0x000fe400078e00ff */
[----:B------:R-:W-:Y:S02]  /*13ee0*/  IMAD.MOV.U32 R43, RZ, RZ, RZ ;  /* 0x000000ffff2b7224 */ /* 0x000fe400078e00ff */
[----:B0-----:R-:W-:Y:S02]  /*13ef0*/  IMAD.U32 R44, RZ, RZ, UR4 ;  /* 0x00000004ff2c7e24 */ /* 0x001fe4000f8e00ff */
[----:B------:R-:W-:-:S07]  /*13f00*/  IMAD.U32 R41, RZ, RZ, UR5 ;  /* 0x00000005ff297e24 */ /* 0x000fce000f8e00ff */
.L_x_2471:
        /* <DEDUP_REMOVED lines=20> */
.L_x_2470:
[----:B------:R-:W0:Y:S01]  /*14050*/  LDCU.64 UR4, c[0x0][0x3c8] ;  /* 0x00007900ff0477ac */ /* 0x000e220008000a00 */
[----:B------:R-:W-:Y:S01]  /*14060*/  BSSY.RECONVERGENT B0, `(.L_x_2472) ;  /* 0x0000018000007945 */ /* 0x000fe20003800200 */
[----:B------:R-:W-:Y:S02]  /*14070*/  IMAD.MOV.U32 R33, RZ, RZ, RZ ;  /* 0x000000ffff217224 */ /* 0x000fe400078e00ff */
[----:B------:R-:W-:Y:S02]  /*14080*/  IMAD.MOV.U32 R44, RZ, RZ, RZ ;  /* 0x000000ffff2c7224 */ /* 0x000fe400078e00ff */
[----:B0-----:R-:W-:Y:S02]  /*14090*/  IMAD.U32 R39, RZ, RZ, UR4 ;  /* 0x00000004ff277e24 */ /* 0x001fe4000f8e00ff */
[----:B------:R-:W-:-:S07]  /*140a0*/  IMAD.U32 R40, RZ, RZ, UR5 ;  /* 0x00000005ff287e24 */ /* 0x000fce000f8e00ff */
.L_x_2473:
        /* <DEDUP_REMOVED lines=20> */
.L_x_2472:
[----:B------:R-:W0:Y:S01]  /*141f0*/  LDCU.64 UR4, c[0x0][0x3c8] ;  /* 0x00007900ff0477ac */ /* 0x000e220008000a00 */
[----:B------:R-:W-:Y:S01]  /*14200*/  BSSY.RECONVERGENT B0, `(.L_x_2474) ;  /* 0x0000018000007945 */ /* 0x000fe20003800200 */
[----:B------:R-:W-:Y:S02]  /*14210*/  IMAD.MOV.U32 R32, RZ, RZ, RZ ;  /* 0x000000ffff207224 */ /* 0x000fe400078e00ff */
[----:B------:R-:W-:Y:S02]  /*14220*/  IMAD.MOV.U32 R41, RZ, RZ, RZ ;  /* 0x000000ffff297224 */ /* 0x000fe400078e00ff */
[----:B0-----:R-:W-:Y:S02]  /*14230*/  IMAD.U32 R40, RZ, RZ, UR4 ;  /* 0x00000004ff287e24 */ /* 0x001fe4000f8e00ff */
[----:B------:R-:W-:-:S07]  /*14240*/  IMAD.U32 R39, RZ, RZ, UR5 ;  /* 0x00000005ff277e24 */ /* 0x000fce000f8e00ff */
.L_x_2475:
        /* <DEDUP_REMOVED lines=20> */
.L_x_2474:
[----:B------:R-:W0:Y:S01]  /*14390*/  LDCU.64 UR4, c[0x0][0x3c8] ;  /* 0x00007900ff0477ac */ /* 0x000e220008000a00 */
[----:B------:R-:W-:Y:S01]  /*143a0*/  BSSY.RECONVERGENT B0, `(.L_x_2476) ;  /* 0x0000018000007945 */ /* 0x000fe20003800200 */
[----:B------:R-:W-:Y:S02]  /*143b0*/  IMAD.MOV.U32 R31, RZ, RZ, RZ ;  /* 0x000000ffff1f7224 */ /* 0x000fe400078e00ff */
[----:B------:R-:W-:Y:S02]  /*143c0*/  IMAD.MOV.U32 R40, RZ, RZ, RZ ;  /* 0x000000ffff287224 */ /* 0x000fe400078e00ff */
[----:B0-----:R-:W-:Y:S02]  /*143d0*/  IMAD.U32 R37, RZ, RZ, UR4 ;  /* 0x00000004ff257e24 */ /* 0x001fe4000f8e00ff */
[----:B------:R-:W-:-:S07]  /*143e0*/  IMAD.U32 R38, RZ, RZ, UR5 ;  /* 0x00000005ff267e24 */ /* 0x000fce000f8e00ff */
.L_x_2477:
        /* <DEDUP_REMOVED lines=20> */
.L_x_2476:
[----:B------:R-:W0:Y:S01]  /*14530*/  LDCU.64 UR4, c[0x0][0x3c8] ;  /* 0x00007900ff0477ac */ /* 0x000e220008000a00 */
[----:B------:R-:W-:Y:S01]  /*14540*/  BSSY.RECONVERGENT B0, `(.L_x_2478) ;  /* 0x0000018000007945 */ /* 0x000fe20003800200 */
[----:B------:R-:W-:Y:S02]  /*14550*/  IMAD.MOV.U32 R30, RZ, RZ, RZ ;  /* 0x000000ffff1e7224 */ /* 0x000fe400078e00ff */
[----:B------:R-:W-:Y:S02]  /*14560*/  IMAD.MOV.U32 R39, RZ, RZ, RZ ;  /* 0x000000ffff277224 */ /* 0x000fe400078e00ff */
[----:B0-----:R-:W-:Y:S02]  /*14570*/  IMAD.U32 R38, RZ, RZ, UR4 ;  /* 0x00000004ff267e24 */ /* 0x001fe4000f8e00ff */
[----:B------:R-:W-:-:S07]  /*14580*/  IMAD.U32 R37, RZ, RZ, UR5 ;  /* 0x00000005ff257e24 */ /* 0x000fce000f8e00ff */
.L_x_2479:
        /* <DEDUP_REMOVED lines=20> */
.L_x_2478:
[----:B------:R-:W0:Y:S01]  /*146d0*/  LDCU.64 UR4, c[0x0][0x3c8] ;  /* 0x00007900ff0477ac */ /* 0x000e220008000a00 */
[----:B------:R-:W-:Y:S01]  /*146e0*/  BSSY.RECONVERGENT B0, `(.L_x_2480) ;  /* 0x0000018000007945 */ /* 0x000fe20003800200 */
[----:B------:R-:W-:Y:S02]  /*146f0*/  IMAD.MOV.U32 R29, RZ, RZ, RZ ;  /* 0x000000ffff1d7224 */ /* 0x000fe400078e00ff */
[----:B------:R-:W-:Y:S02]  /*14700*/  IMAD.MOV.U32 R38, RZ, RZ, RZ ;  /* 0x000000ffff267224 */ /* 0x000fe400078e00ff */
[----:B0-----:R-:W-:Y:S02]  /*14710*/  IMAD.U32 R35, RZ, RZ, UR4 ;  /* 0x00000004ff237e24 */ /* 0x001fe4000f8e00ff */
[----:B------:R-:W-:-:S07]  /*14720*/  IMAD.U32 R36, RZ, RZ, UR5 ;  /* 0x00000005ff247e24 */ /* 0x000fce000f8e00ff */
.L_x_2481:
        /* <DEDUP_REMOVED lines=20> */
.L_x_2480:
[----:B------:R-:W0:Y:S01]  /*14870*/  LDCU.64 UR4, c[0x0][0x3c8] ;  /* 0x00007900ff0477ac */ /* 0x000e220008000a00 */
[----:B------:R-:W-:Y:S01]  /*14880*/  BSSY.RECONVERGENT B0, `(.L_x_2482) ;  /* 0x0000018000007945 */ /* 0x000fe20003800200 */
[----:B------:R-:W-:Y:S02]  /*14890*/  IMAD.MOV.U32 R28, RZ, RZ, RZ ;  /* 0x000000ffff1c7224 */ /* 0x000fe400078e00ff */
[----:B------:R-:W-:Y:S02]  /*148a0*/  IMAD.MOV.U32 R37, RZ, RZ, RZ ;  /* 0x000000ffff257224 */ /* 0x000fe400078e00ff */
[----:B0-----:R-:W-:Y:S02]  /*148b0*/  IMAD.U32 R36, RZ, RZ, UR4 ;  /* 0x00000004ff247e24 */ /* 0x001fe4000f8e00ff */
[----:B------:R-:W-:-:S07]  /*148c0*/  IMAD.U32 R35, RZ, RZ, UR5 ;  /* 0x00000005ff237e24 */ /* 0x000fce000f8e00ff */
.L_x_2483:
        /* <DEDUP_REMOVED lines=20> */
.L_x_2482:
[----:B------:R-:W0:Y:S01]  /*14a10*/  LDCU.64 UR4, c[0x0][0x3c8] ;  /* 0x00007900ff0477ac */ /* 0x000e220008000a00 */
[----:B------:R-:W-:Y:S01]  /*14a20*/  BSSY.RECONVERGENT B0, `(.L_x_2484) ;  /* 0x0000017000007945 */ /* 0x000fe20003800200 */
[----:B------:R-:W-:Y:S01]  /*14a30*/  CS2R R34, SRZ ;  /* 0x0000000000227805 */ /* 0x000fe2000001ff00 */
[----:B0-----:R-:W-:Y:S02]  /*14a40*/  IMAD.U32 R33, RZ, RZ, UR4 ;  /* 0x00000004ff217e24 */ /* 0x001fe4000f8e00ff */
[----:B------:R-:W-:-:S07]  /*14a50*/  IMAD.U32 R32, RZ, RZ, UR5 ;  /* 0x00000005ff207e24 */ /* 0x000fce000f8e00ff */
.L_x_2485:
        /* <DEDUP_REMOVED lines=20> */
.L_x_2484:
[----:B------:R-:W0:Y:S01]  /*14ba0*/  LDCU.64 UR4, c[0x0][0x3c8] ;  /* 0x00007900ff0477ac */ /* 0x000e220008000a00 */
[----:B------:R-:W-:Y:S01]  /*14bb0*/  BSSY.RECONVERGENT B0, `(.L_x_2486) ;  /* 0x0000018000007945 */ /* 0x000fe20003800200 */
[----:B------:R-:W-:Y:S02]  /*14bc0*/  IMAD.MOV.U32 R34, RZ, RZ, RZ ;  /* 0x000000ffff227224 */ /* 0x000fe400078e00ff */
[----:B------:R-:W-:Y:S02]  /*14bd0*/  IMAD.MOV.U32 R33, RZ, RZ, RZ ;  /* 0x000000ffff217224 */ /* 0x000fe400078e00ff */
[----:B0-----:R-:W-:Y:S02]  /*14be0*/  IMAD.U32 R31, RZ, RZ, UR4 ;  /* 0x00000004ff1f7e24 */ /* 0x001fe4000f8e00ff */
[----:B------:R-:W-:-:S07]  /*14bf0*/  IMAD.U32 R32, RZ, RZ, UR5 ;  /* 0x00000005ff207e24 */ /* 0x000fce000f8e00ff */
.L_x_2487:
        /* <DEDUP_REMOVED lines=20> */
.L_x_2486:
[----:B------:R-:W0:Y:S01]  /*14d40*/  LDC.64 R40, c[0x0][0x3c0] ;  /* 0x0000f000ff287b82 */ /* 0x000e220000000a00 */
[----:B------:R-:W1:Y:S01]  /*14d50*/  LDCU.64 UR4, c[0x0][0x3c8] ;  /* 0x00007900ff0477ac */ /* 0x000e620008000a00 */
[----:B0-----:R-:W5:Y:S01]  /*14d60*/  LDG.E.64 R40, desc[UR8][R40.64] ;  /* 0x0000000828287981 */ /* 0x001f62000c1e1b00 */
[----:B------:R-:W-:Y:S01]  /*14d70*/  ISETP.GE.AND P0, PT, R35, R34, PT ;  /* 0x000000222300720c */ /* 0x000fe20003f06270 */
[----:B------:R-:W-:Y:S01]  /*14d80*/  BSSY.RECONVERGENT B0, `(.L_x_2488) ;  /* 0x000001a000007945 */ /* 0x000fe20003800200 */
[----:B-1----:R-:W-:Y:S02]  /*14d90*/  IMAD.U32 R29, RZ, RZ, UR4 ;  /* 0x00000004ff1d7e24 */ /* 0x002fe4000f8e00ff */
[----:B------:R-:W-:Y:S01]  /*14da0*/  SEL R46, R48, R47, !P0 ;  /* 0x0000002f302e7207 */ /* 0x000fe20004000000 */
[----:B------:R-:W-:Y:S01]  /*14db0*/  IMAD.U32 R30, RZ, RZ, UR5 ;  /* 0x00000005ff1e7e24 */ /* 0x000fe2000f8e00ff */
[----:B------:R-:W-:Y:S01]  /*14dc0*/  SEL R49, R47, R48, !P0 ;  /* 0x000000302f317207 */ /* 0x000fe20004000000 */
[----:B------:R-:W-:-:S02]  /*14dd0*/  IMAD.MOV.U32 R25, RZ, RZ, RZ ;  /* 0x000000ffff197224 */ /* 0x000fc400078e00ff */
[----:B------:R-:W-:-:S07]  /*14de0*/  IMAD.MOV.U32 R32, RZ, RZ, RZ ;  /* 0x000000ffff207224 */ /* 0x000fce00078e00ff */
.L_x_2489:
        /* <DEDUP_REMOVED lines=20> */
.L_x_2488:
[----:B------:R-:W0:Y:S01]  /*14f30*/  LDCU.64 UR4, c[0x0][0x3c8] ;  /* 0x00007900ff0477ac */ /* 0x000e220008000a00 */
[----:B------:R-:W-:Y:S01]  /*14f40*/  BSSY.RECONVERGENT B0, `(.L_x_2490) ;  /* 0x0000018000007945 */ /* 0x000fe20003800200 */
[----:B------:R-:W-:Y:S02]  /*14f50*/  IMAD.MOV.U32 R24, RZ, RZ, RZ ;  /* 0x000000ffff187224 */ /* 0x000fe400078e00ff */
[----:B------:R-:W-:Y:S02]  /*14f60*/  IMAD.MOV.U32 R33, RZ, RZ, RZ ;  /* 0x000000ffff217224 */ /* 0x000fe400078e00ff */
[----:B0-----:R-:W-:Y:S02]  /*14f70*/  IMAD.U32 R31, RZ, RZ, UR4 ;  /* 0x00000004ff1f7e24 */ /* 0x001fe4000f8e00ff */
[----:B------:R-:W-:-:S07]  /*14f80*/  IMAD.U32 R30, RZ, RZ, UR5 ;  /* 0x00000005ff1e7e24 */ /* 0x000fce000f8e00ff */
.L_x_2491:
        /* <DEDUP_REMOVED lines=20> */
.L_x_2490:
        /* <DEDUP_REMOVED lines=8> */
.L_x_2493:
        /* <DEDUP_REMOVED lines=20> */
.L_x_2492:
[----:B------:R-:W0:Y:S01]  /*15290*/  LDCU.64 UR4, c[0x0][0x3c8] ;  /* 0x00007900ff0477ac */ /* 0x000e220008000a00 */
[----:B------:R-:W-:Y:S01]  /*152a0*/  BSSY.RECONVERGENT B0, `(.L_x_2494) ;  /* 0x0000018000007945 */ /* 0x000fe20003800200 */
[----:B------:R-:W-:Y:S02]  /*152b0*/  IMAD.MOV.U32 R25, RZ, RZ, RZ ;  /* 0x000000ffff197224 */ /* 0x000fe400078e00ff */
[----:B------:R-:W-:Y:S02]  /*152c0*/  IMAD.MOV.U32 R34, RZ, RZ, RZ ;  /* 0x000000ffff227224 */ /* 0x000fe400078e00ff */
[----:B0-----:R-:W-:Y:S02]  /*152d0*/  IMAD.U32 R32, RZ, RZ, UR4 ;  /* 0x00000004ff207e24 */ /* 0x001fe4000f8e00ff */
[----:B------:R-:W-:-:S07]  /*152e0*/  IMAD.U32 R31, RZ, RZ, UR5 ;  /* 0x00000005ff1f7e24 */ /* 0x000fce000f8e00ff */
.L_x_2495:
        /* <DEDUP_REMOVED lines=20> */
.L_x_2494:
        /* <DEDUP_REMOVED lines=8> */
.L_x_2497:
        /* <DEDUP_REMOVED lines=20> */
.L_x_2496:
[----:B------:R-:W0:Y:S01]  /*155f0*/  LDCU.64 UR4, c[0x0][0x3c8] ;  /* 0x00007900ff0477ac */ /* 0x000e220008000a00 */
[----:B------:R-:W-:Y:S01]  /*15600*/  BSSY.RECONVERGENT B0, `(.L_x_2498) ;  /* 0x0000018000007945 */ /* 0x000fe20003800200 */
[----:B------:R-:W-:Y:S02]  /*15610*/  IMAD.MOV.U32 R26, RZ, RZ, RZ ;  /* 0x000000ffff1a7224 */ /* 0x000fe400078e00ff */
[----:B------:R-:W-:Y:S02]  /*15620*/  IMAD.MOV.U32 R33, RZ, RZ, RZ ;  /* 0x000000ffff217224 */ /* 0x000fe400078e00ff */
[----:B0-----:R-:W-:Y:S02]  /*15630*/  IMAD.U32 R32, RZ, RZ, UR4 ;  /* 0x00000004ff207e24 */ /* 0x001fe4000f8e00ff */
[----:B------:R-:W-:-:S07]  /*15640*/  IMAD.U32 R31, RZ, RZ, UR5 ;  /* 0x00000005ff1f7e24 */ /* 0x000fce000f8e00ff */
.L_x_2499:
        /* <DEDUP_REMOVED lines=20> */
.L_x_2498:
        /* <DEDUP_REMOVED lines=8> */
.L_x_2501:
        /* <DEDUP_REMOVED lines=20> */
.L_x_2500:
[----:B------:R-:W0:Y:S01]  /*15950*/  LDCU.64 UR4, c[0x0][0x3c8] ;  /* 0x00007900ff0477ac */ /* 0x000e220008000a00 */
[----:B------:R-:W-:Y:S01]  /*15960*/  BSSY.RECONVERGENT B0, `(.L_x_2502) ;  /* 0x0000018000007945 */ /* 0x000fe20003800200 */
[----:B------:R-:W-:Y:S02]  /*15970*/  IMAD.MOV.U32 R24, RZ, RZ, RZ ;  /* 0x000000ffff187224 */ /* 0x000fe400078e00ff */
[----:B------:R-:W-:Y:S02]  /*15980*/  IMAD.MOV.U32 R33, RZ, RZ, RZ ;  /* 0x000000ffff217224 */ /* 0x000fe400078e00ff */
[----:B0-----:R-:W-:Y:S02]  /*15990*/  IMAD.U32 R32, RZ, RZ, UR4 ;  /* 0x00000004ff207e24 */ /* 0x001fe4000f8e00ff */
[----:B------:R-:W-:-:S07]  /*159a0*/  IMAD.U32 R31, RZ, RZ, UR5 ;  /* 0x00000005ff1f7e24 */ /* 0x000fce000f8e00ff */
.L_x_2503:
        /* <DEDUP_REMOVED lines=20> */
.L_x_2502:
        /* <DEDUP_REMOVED lines=8> */
.L_x_2505:
        /* <DEDUP_REMOVED lines=20> */
.L_x_2504:
[----:B------:R-:W0:Y:S01]  /*15cb0*/  LDCU.64 UR4, c[0x0][0x3c8] ;  /* 0x00007900ff0477ac */ /* 0x000e220008000a00 */
[----:B------:R-:W-:Y:S01]  /*15cc0*/  BSSY.RECONVERGENT B0, `(.L_x_2506) ;  /* 0x0000018000007945 */ /* 0x000fe20003800200 */
[----:B------:R-:W-:Y:S02]  /*15cd0*/  IMAD.MOV.U32 R25, RZ, RZ, RZ ;  /* 0x000000ffff197224 */ /* 0x000fe400078e00ff */
[----:B------:R-:W-:Y:S02]  /*15ce0*/  IMAD.MOV.U32 R48, RZ, RZ, RZ ;  /* 0x000000ffff307224 */ /* 0x000fe400078e00ff */
[----:B0-----:R-:W-:Y:S02]  /*15cf0*/  IMAD.U32 R44, RZ, RZ, UR4 ;  /* 0x00000004ff2c7e24 */ /* 0x001fe4000f8e00ff */
[----:B------:R-:W-:-:S07]  /*15d00*/  IMAD.U32 R31, RZ, RZ, UR5 ;  /* 0x00000005ff1f7e24 */ /* 0x000fce000f8e00ff */
.L_x_2507:
        /* <DEDUP_REMOVED lines=20> */
.L_x_2506:
        /* <DEDUP_REMOVED lines=8> */
.L_x_2509:
        /* <DEDUP_REMOVED lines=20> */
.L_x_2508:
[----:B------:R-:W0:Y:S01]  /*16010*/  LDCU.64 UR4, c[0x0][0x3c8] ;  /* 0x00007900ff0477ac */ /* 0x000e220008000a00 */
[----:B------:R-:W-:Y:S01]  /*16020*/  BSSY.RECONVERGENT B0, `(.L_x_2510) ;  /* 0x0000018000007945 */ /* 0x000fe20003800200 */
[----:B------:R-:W-:Y:S02]  /*16030*/  IMAD.MOV.U32 R26, RZ, RZ, RZ ;  /* 0x000000ffff1a7224 */ /* 0x000fe400078e00ff */
[----:B------:R-:W-:Y:S02]  /*16040*/  IMAD.MOV.U32 R48, RZ, RZ, RZ ;  /* 0x000000ffff307224 */ /* 0x000fe400078e00ff */
[----:B0-----:R-:W-:Y:S02]  /*16050*/  IMAD.U32 R44, RZ, RZ, UR4 ;  /* 0x00000004ff2c7e24 */ /* 0x001fe4000f8e00ff */
[----:B------:R-:W-:-:S07]  /*16060*/  IMAD.U32 R45, RZ, RZ, UR5 ;  /* 0x00000005ff2d7e24 */ /* 0x000fce000f8e00ff */
.L_x_2511:
        /* <DEDUP_REMOVED lines=20> */
.L_x_2510:
        /* <DEDUP_REMOVED lines=8> */
.L_x_2513:
        /* <DEDUP_REMOVED lines=20> */
.L_x_2512:
[----:B------:R-:W0:Y:S01]  /*16370*/  LDCU.64 UR4, c[0x0][0x3c8] ;  /* 0x00007900ff0477ac */ /* 0x000e220008000a00 */
[----:B------:R-:W-:Y:S01]  /*16380*/  BSSY.RECONVERGENT B0, `(.L_x_2514) ;  /* 0x0000018000007945 */ /* 0x000fe20003800200 */
[----:B------:R-:W-:Y:S02]  /*16390*/  IMAD.MOV.U32 R24, RZ, RZ, RZ ;  /* 0x000000ffff187224 */ /* 0x000fe400078e00ff */
[----:B------:R-:W-:Y:S02]  /*163a0*/  IMAD.MOV.U32 R51, RZ, RZ, RZ ;  /* 0x000000ffff337224 */ /* 0x000fe400078e00ff */
[----:B0-----:R-:W-:Y:S02]  /*163b0*/  IMAD.U32 R48, RZ, RZ, UR4 ;  /* 0x00000004ff307e24 */ /* 0x001fe4000f8e00ff */
[----:B------:R-:W-:-:S07]  /*163c0*/  IMAD.U32 R47, RZ, RZ, UR5 ;  /* 0x00000005ff2f7e24 */ /* 0x000fce000f8e00ff */
.L_x_2515:
        /* <DEDUP_REMOVED lines=20> */
.L_x_2514:
        /* <DEDUP_REMOVED lines=8> */
.L_x_2517:
        /* <DEDUP_REMOVED lines=20> */
.L_x_2516:
[----:B------:R-:W0:Y:S01]  /*166d0*/  LDCU.64 UR4, c[0x0][0x3c8] ;  /* 0x00007900ff0477ac */ /* 0x000e220008000a00 */
[----:B------:R-:W-:Y:S01]  /*166e0*/  BSSY.RECONVERGENT B0, `(.L_x_2518) ;  /* 0x0000018000007945 */ /* 0x000fe20003800200 */
[----:B------:R-:W-:Y:S02]  /*166f0*/  IMAD.MOV.U32 R44, RZ, RZ, RZ ;  /* 0x000000ffff2c7224 */ /* 0x000fe400078e00ff */
[----:B------:R-:W-:Y:S02]  /*16700*/  IMAD.MOV.U32 R53, RZ, RZ, RZ ;  /* 0x000000ffff357224 */ /* 0x000fe400078e00ff */
[----:B0-----:R-:W-:Y:S02]  /*16710*/  IMAD.U32 R50, RZ, RZ, UR4 ;  /* 0x00000004ff327e24 */ /* 0x001fe4000f8e00ff */
[----:B------:R-:W-:-:S07]  /*16720*/  IMAD.U32 R51, RZ, RZ, UR5 ;  /* 0x00000005ff337e24 */ /* 0x000fce000f8e00ff */
.L_x_2519:
        /* <DEDUP_REMOVED lines=20> */
.L_x_2518:
        /* <DEDUP_REMOVED lines=8> */
.L_x_2521:
        /* <DEDUP_REMOVED lines=20> */
.L_x_2520:
[----:B------:R-:W0:Y:S01]  /*16a30*/  LDCU.64 UR4, c[0x0][0x3c8] ;  /* 0x00007900ff0477ac */ /* 0x000e220008000a00 */
[----:B------:R-:W-:Y:S01]  /*16a40*/  BSSY.RECONVERGENT B0, `(.L_x_2522) ;  /* 0x0000018000007945 */ /* 0x000fe20003800200 */
[----:B------:R-:W-:Y:S02]  /*16a50*/  IMAD.MOV.U32 R43, RZ, RZ, RZ ;  /* 0x000000ffff2b7224 */ /* 0x000fe400078e00ff */
[----:B------:R-:W-:Y:S02]  /*16a60*/  IMAD.MOV.U32 R54, RZ, RZ, RZ ;  /* 0x000000ffff367224 */ /* 0x000fe400078e00ff */
[----:B0-----:R-:W-:Y:S02]  /*16a70*/  IMAD.U32 R52, RZ, RZ, UR4 ;  /* 0x00000004ff347e24 */ /* 0x001fe4000f8e00ff */
[----:B------:R-:W-:-:S07]  /*16a80*/  IMAD.U32 R53, RZ, RZ, UR5 ;  /* 0x00000005ff357e24 */ /* 0x000fce000f8e00ff */
.L_x_2523:
        /* <DEDUP_REMOVED lines=20> */
.L_x_2522:
        /* <DEDUP_REMOVED lines=8> */
.L_x_2525:
        /* <DEDUP_REMOVED lines=20> */
.L_x_2524:
[----:B------:R-:W0:Y:S01]  /*16d90*/  LDCU.64 UR4, c[0x0][0x3c8] ;  /* 0x00007900ff0477ac */ /* 0x000e220008000a00 */
[----:B------:R-:W-:Y:S01]  /*16da0*/  BSSY.RECONVERGENT B0, `(.L_x_2526) ;  /* 0x0000018000007945 */ /* 0x000fe20003800200 */
[----:B------:R-:W-:Y:S02]  /*16db0*/  IMAD.MOV.U32 R54, RZ, RZ, RZ ;  /* 0x000000ffff367224 */ /* 0x000fe400078e00ff */
[----:B------:R-:W-:Y:S02]  /*16dc0*/  IMAD.MOV.U32 R56, RZ, RZ, RZ ;  /* 0x000000ffff387224 */ /* 0x000fe400078e00ff */
[----:B0-----:R-:W-:Y:S02]  /*16dd0*/  IMAD.U32 R53, RZ, RZ, UR4 ;  /* 0x00000004ff357e24 */ /* 0x001fe4000f8e00ff */
[----:B------:R-:W-:-:S07]  /*16de0*/  IMAD.U32 R52, RZ, RZ, UR5 ;  /* 0x00000005ff347e24 */ /* 0x000fce000f8e00ff */
.L_x_2527:
        /* <DEDUP_REMOVED lines=20> */
.L_x_2526:
        /* <DEDUP_REMOVED lines=9> */
.L_x_2529:
        /* <DEDUP_REMOVED lines=20> */
.L_x_2528:
[----:B------:R-:W0:Y:S01]  /*17100*/  LDCU.64 UR4, c[0x0][0x3c8] ;  /* 0x00007900ff0477ac */ /* 0x000e220008000a00 */
[----:B------:R-:W-:Y:S01]  /*17110*/  BSSY.RECONVERGENT B0, `(.L_x_2530) ;  /* 0x0000018000007945 */ /* 0x000fe20003800200 */
[----:B------:R-:W-:Y:S02]  /*17120*/  IMAD.MOV.U32 R43, RZ, RZ, RZ ;  /* 0x000000ffff2b7224 */ /* 0x000fe400078e00ff */
[----:B------:R-:W-:Y:S02]  /*17130*/  IMAD.MOV.U32 R54, RZ, RZ, RZ ;  /* 0x000000ffff367224 */ /* 0x000fe400078e00ff */
[----:B0-----:R-:W-:Y:S02]  /*17140*/  IMAD.U32 R52, RZ, RZ, UR4 ;  /* 0x00000004ff347e24 */ /* 0x001fe4000f8e00ff */
[----:B------:R-:W-:-:S07]  /*17150*/  IMAD.U32 R53, RZ, RZ, UR5 ;  /* 0x00000005ff357e24 */ /* 0x000fce000f8e00ff */
.L_x_2531:
        /* <DEDUP_REMOVED lines=20> */
.L_x_2530:
[----:B------:R-:W0:Y:S01]  /*172a0*/  LDCU.64 UR4, c[0x0][0x3c8] ;  /* 0x00007900ff0477ac */ /* 0x000e220008000a00 */
[----:B------:R-:W-:Y:S01]  /*172b0*/  BSSY.RECONVERGENT B0, `(.L_x_2532) ;  /* 0x0000018000007945 */ /* 0x000fe20003800200 */
[----:B------:R-:W-:Y:S02]  /*172c0*/  IMAD.MOV.U32 R9, RZ, RZ, RZ ;  /* 0x000000ffff097224 */ /* 0x000fe400078e00ff */
[----:B------:R-:W-:Y:S02]  /*172d0*/  IMAD.MOV.U32 R56, RZ, RZ, RZ ;  /* 0x000000ffff387224 */ /* 0x000fe400078e00ff */
[----:B0-----:R-:W-:Y:S02]  /*172e0*/  IMAD.U32 R53, RZ, RZ, UR4 ;  /* 0x00000004ff357e24 */ /* 0x001fe4000f8e00ff */
[----:B------:R-:W-:-:S07]  /*172f0*/  IMAD.U32 R54, RZ, RZ, UR5 ;  /* 0x00000005ff367e24 */ /* 0x000fce000f8e00ff */
.L_x_2533:
        /* <DEDUP_REMOVED lines=20> */
.L_x_2532:
[----:B------:R-:W0:Y:S01]  /*17440*/  LDCU.64 UR4, c[0x0][0x3c8] ;  /* 0x00007900ff0477ac */ /* 0x000e220008000a00 */
[----:B------:R-:W-:Y:S01]  /*17450*/  BSSY.RECONVERGENT B0, `(.L_x_2534) ;  /* 0x0000018000007945 */ /* 0x000fe20003800200 */
[----:B------:R-:W-:Y:S02]  /*17460*/  IMAD.MOV.U32 R18, RZ, RZ, RZ ;  /* 0x000000ffff127224 */ /* 0x000fe400078e00ff */
[----:B------:R-:W-:Y:S02]  /*17470*/  IMAD.MOV.U32 R55, RZ, RZ, RZ ;  /* 0x000000ffff377224 */ /* 0x000fe400078e00ff */
[----:B0-----:R-:W-:Y:S02]  /*17480*/  IMAD.U32 R53, RZ, RZ, UR4 ;  /* 0x00000004ff357e24 */ /* 0x001fe4000f8e00ff */
[----:B------:R-:W-:-:S07]  /*17490*/  IMAD.U32 R54, RZ, RZ, UR5 ;  /* 0x00000005ff367e24 */ /* 0x000fce000f8e00ff */
.L_x_2535:
        /* <DEDUP_REMOVED lines=20> */
.L_x_2534:
[----:B------:R-:W0:Y:S01]  /*175e0*/  LDCU.64 UR4, c[0x0][0x3c8] ;  /* 0x00007900ff0477ac */ /* 0x000e220008000a00 */
[----:B------:R-:W-:Y:S01]  /*175f0*/  BSSY.RECONVERGENT B0, `(.L_x_2536) ;  /* 0x0000018000007945 */ /* 0x000fe20003800200 */
[----:B------:R-:W-:Y:S02]  /*17600*/  IMAD.MOV.U32 R43, RZ, RZ, RZ ;  /* 0x000000ffff2b7224 */ /* 0x000fe400078e00ff */
[----:B------:R-:W-:Y:S02]  /*17610*/  IMAD.MOV.U32 R56, RZ, RZ, RZ ;  /* 0x000000ffff387224 */ /* 0x000fe400078e00ff */
[----:B0-----:R-:W-:Y:S02]  /*17620*/  IMAD.U32 R53, RZ, RZ, UR4 ;  /* 0x00000004ff357e24 */ /* 0x001fe4000f8e00ff */
[----:B------:R-:W-:-:S07]  /*17630*/  IMAD.U32 R54, RZ, RZ, UR5 ;  /* 0x00000005ff367e24 */ /* 0x000fce000f8e00ff */
.L_x_2537:
        /* <DEDUP_REMOVED lines=20> */
.L_x_2536:
[----:B------:R-:W0:Y:S01]  /*17780*/  LDCU.64 UR4, c[0x0][0x3c8] ;  /* 0x00007900ff0477ac */ /* 0x000e220008000a00 */
[----:B------:R-:W-:Y:S01]  /*17790*/  BSSY.RECONVERGENT B0, `(.L_x_2538) ;  /* 0x0000018000007945 */ /* 0x000fe20003800200 */
[----:B------:R-:W-:Y:S02]  /*177a0*/  IMAD.MOV.U32 R9, RZ, RZ, RZ ;  /* 0x000000ffff097224 */ /* 0x000fe400078e00ff */
[----:B------:R-:W-:Y:S02]  /*177b0*/  IMAD.MOV.U32 R56, RZ, RZ, RZ ;  /* 0x000000ffff387224 */ /* 0x000fe400078e00ff */
[----:B0-----:R-:W-:Y:S02]  /*177c0*/  IMAD.U32 R53, RZ, RZ, UR4 ;  /* 0x00000004ff357e24 */ /* 0x001fe4000f8e00ff */
[----:B------:R-:W-:-:S07]  /*177d0*/  IMAD.U32 R54, RZ, RZ, UR5 ;  /* 0x00000005ff367e24 */ /* 0x000fce000f8e00ff */
.L_x_2539:
        /* <DEDUP_REMOVED lines=20> */
.L_x_2538:
[----:B------:R-:W0:Y:S01]  /*17920*/  LDCU.64 UR4, c[0x0][0x3c8] ;  /* 0x00007900ff0477ac */ /* 0x000e220008000a00 */
[----:B------:R-:W-:Y:S01]  /*17930*/  BSSY.RECONVERGENT B0, `(.L_x_2540) ;  /* 0x0000018000007945 */ /* 0x000fe20003800200 */
[----:B------:R-:W-:Y:S02]  /*17940*/  IMAD.MOV.U32 R18, RZ, RZ, RZ ;  /* 0x000000ffff127224 */ /* 0x000fe400078e00ff */
[----:B------:R-:W-:Y:S02]  /*17950*/  IMAD.MOV.U32 R55, RZ, RZ, RZ ;  /* 0x000000ffff377224 */ /* 0x000fe400078e00ff */
[----:B0-----:R-:W-:Y:S02]  /*17960*/  IMAD.U32 R53, RZ, RZ, UR4 ;  /* 0x00000004ff357e24 */ /* 0x001fe4000f8e00ff */
[----:B------:R-:W-:-:S07]  /*17970*/  IMAD.U32 R54, RZ, RZ, UR5 ;  /* 0x00000005ff367e24 */ /* 0x000fce000f8e00ff */
.L_x_2541:
        /* <DEDUP_REMOVED lines=20> */
.L_x_2540:
[----:B------:R-:W0:Y:S01]  /*17ac0*/  LDCU.64 UR4, c[0x0][0x3c8] ;  /* 0x00007900ff0477ac */ /* 0x000e220008000a00 */
[----:B------:R-:W-:Y:S01]  /*17ad0*/  BSSY.RECONVERGENT B0, `(.L_x_2542) ;  /* 0x0000018000007945 */ /* 0x000fe20003800200 */
[----:B------:R-:W-:Y:S02]  /*17ae0*/  IMAD.MOV.U32 R43, RZ, RZ, RZ ;  /* 0x000000ffff2b7224 */ /* 0x000fe400078e00ff */
[----:B------:R-:W-:Y:S02]  /*17af0*/  IMAD.MOV.U32 R56, RZ, RZ, RZ ;  /* 0x000000ffff387224 */ /* 0x000fe400078e00ff */
[----:B0-----:R-:W-:Y:S02]  /*17b00*/  IMAD.U32 R53, RZ, RZ, UR4 ;  /* 0x00000004ff357e24 */ /* 0x001fe4000f8e00ff */
[----:B------:R-:W-:-:S07]  /*17b10*/  IMAD.U32 R54, RZ, RZ, UR5 ;  /* 0x00000005ff367e24 */ /* 0x000fce000f8e00ff */
.L_x_2543:
        /* <DEDUP_REMOVED lines=20> */
.L_x_2542:
[----:B------:R-:W0:Y:S01]  /*17c60*/  LDCU.64 UR4, c[0x0][0x3c8] ;  /* 0x00007900ff0477ac */ /* 0x000e220008000a00 */
[----:B------:R-:W-:Y:S01]  /*17c70*/  BSSY.RECONVERGENT B0, `(.L_x_2544) ;  /* 0x0000018000007945 */ /* 0x000fe20003800200 */
[----:B------:R-:W-:Y:S02]  /*17c80*/  IMAD.MOV.U32 R9, RZ, RZ, RZ ;  /* 0x000000ffff097224 */ /* 0x000fe400078e00ff */
[----:B------:R-:W-:Y:S02]  /*17c90*/  IMAD.MOV.U32 R56, RZ, RZ, RZ ;  /* 0x000000ffff387224 */ /* 0x000fe400078e00ff */
[----:B0-----:R-:W-:Y:S02]  /*17ca0*/  IMAD.U32 R53, RZ, RZ, UR4 ;  /* 0x00000004ff357e24 */ /* 0x001fe4000f8e00ff */
[----:B------:R-:W-:-:S07]  /*17cb0*/  IMAD.U32 R54, RZ, RZ, UR5 ;  /* 0x00000005ff367e24 */ /* 0x000fce000f8e00ff */
.L_x_2545:
        /* <DEDUP_REMOVED lines=20> */
.L_x_2544:
[----:B------:R-:W0:Y:S01]  /*17e00*/  LDCU.64 UR4, c[0x0][0x3c8] ;  /* 0x00007900ff0477ac */ /* 0x000e220008000a00 */
[----:B------:R-:W-:Y:S01]  /*17e10*/  BSSY.RECONVERGENT B0, `(.L_x_2546) ;  /* 0x0000018000007945 */ /* 0x000fe20003800200 */
[----:B------:R-:W-:Y:S02]  /*17e20*/  IMAD.MOV.U32 R18, RZ, RZ, RZ ;  /* 0x000000ffff127224 */ /* 0x000fe400078e00ff */
[----:B------:R-:W-:Y:S02]  /*17e30*/  IMAD.MOV.U32 R55, RZ, RZ, RZ ;  /* 0x000000ffff377224 */ /* 0x000fe400078e00ff */
[----:B0-----:R-:W-:Y:S02]  /*17e40*/  IMAD.U32 R53, RZ, RZ, UR4 ;  /* 0x00000004ff357e24 */ /* 0x001fe4000f8e00ff */
[----:B------:R-:W-:-:S07]  /*17e50*/  IMAD.U32 R54, RZ, RZ, UR5 ;  /* 0x00000005ff367e24 */ /* 0x000fce000f8e00ff */
.L_x_2547:
        /* <DEDUP_REMOVED lines=20> */
.L_x_2546:
[----:B------:R-:W0:Y:S01]  /*17fa0*/  LDCU.64 UR4, c[0x0][0x3c8] ;  /* 0x00007900ff0477ac */ /* 0x000e220008000a00 */
[----:B------:R-:W-:Y:S01]  /*17fb0*/  BSSY.RECONVERGENT B0, `(.L_x_2548) ;  /* 0x0000018000007945 */ /* 0x000fe20003800200 */
[----:B------:R-:W-:Y:S02]  /*17fc0*/  IMAD.MOV.U32 R43, RZ, RZ, RZ ;  /* 0x000000ffff2b7224 */ /* 0x000fe400078e00ff */
[----:B------:R-:W-:Y:S02]  /*17fd0*/  IMAD.MOV.U32 R56, RZ, RZ, RZ ;  /* 0x000000ffff387224 */ /* 0x000fe400078e00ff */
[----:B0-----:R-:W-:Y:S02]  /*17fe0*/  IMAD.U32 R53, RZ, RZ, UR4 ;  /* 0x00000004ff357e24 */ /* 0x001fe4000f8e00ff */
[----:B------:R-:W-:-:S07]  /*17ff0*/  IMAD.U32 R54, RZ, RZ, UR5 ;  /* 0x00000005ff367e24 */ /* 0x000fce000f8e00ff */
.L_x_2549:
        /* <DEDUP_REMOVED lines=20> */
.L_x_2548:
[----:B------:R-:W0:Y:S01]  /*18140*/  LDCU.64 UR4, c[0x0][0x3c8] ;  /* 0x00007900ff0477ac */ /* 0x000e220008000a00 */
[----:B------:R-:W-:Y:S01]  /*18150*/  BSSY.RECONVERGENT B0, `(.L_x_2550) ;  /* 0x0000018000007945 */ /* 0x000fe20003800200 */
[----:B------:R-:W-:Y:S02]  /*18160*/  IMAD.MOV.U32 R9, RZ, RZ, RZ ;  /* 0x000000ffff097224 */ /* 0x000fe400078e00ff */
[----:B------:R-:W-:Y:S02]  /*18170*/  IMAD.MOV.U32 R56, RZ, RZ, RZ ;  /* 0x000000ffff387224 */ /* 0x000fe400078e00ff */
[----:B0-----:R-:W-:Y:S02]  /*18180*/  IMAD.U32 R53, RZ, RZ, UR4 ;  /* 0x00000004ff357e24 */ /* 0x001fe4000f8e00ff */
[----:B------:R-:W-:-:S07]  /*18190*/  IMAD.U32 R54, RZ, RZ, UR5 ;  /* 0x00000005ff367e24 */ /* 0x000fce000f8e00ff */
.L_x_2551:
        /* <DEDUP_REMOVED lines=20> */
.L_x_2550:
[----:B------:R-:W0:Y:S01]  /*182e0*/  LDCU.64 UR4, c[0x0][0x3c8] ;  /* 0x00007900ff0477ac */ /* 0x000e220008000a00 */
[----:B------:R-:W-:Y:S01]  /*182f0*/  BSSY.RECONVERGENT B0, `(.L_x_2552) ;  /* 0x0000018000007945 */ /* 0x000fe20003800200 */
[----:B------:R-:W-:Y:S02]  /*18300*/  IMAD.MOV.U32 R18, RZ, RZ, RZ ;  /* 0x000000ffff127224 */ /* 0x000fe400078e00ff */
[----:B------:R-:W-:Y:S02]  /*18310*/  IMAD.MOV.U32 R55, RZ, RZ, RZ ;  /* 0x000000ffff377224 */ /* 0x000fe400078e00ff */
[----:B0-----:R-:W-:Y:S02]  /*18320*/  IMAD.U32 R53, RZ, RZ, UR4 ;  /* 0x00000004ff357e24 */ /* 0x001fe4000f8e00ff */
[----:B------:R-:W-:-:S07]  /*18330*/  IMAD.U32 R54, RZ, RZ, UR5 ;  /* 0x00000005ff367e24 */ /* 0x000fce000f8e00ff */
.L_x_2553:
        /* <DEDUP_REMOVED lines=20> */
.L_x_2552:
[----:B------:R-:W0:Y:S01]  /*18480*/  LDCU.64 UR4, c[0x0][0x3c8] ;  /* 0x00007900ff0477ac */ /* 0x000e220008000a00 */
[----:B------:R-:W-:Y:S01]  /*18490*/  BSSY.RECONVERGENT B0, `(.L_x_2554) ;  /* 0x0000018000007945 */ /* 0x000fe20003800200 */
[----:B------:R-:W-:Y:S02]  /*184a0*/  IMAD.MOV.U32 R43, RZ, RZ, RZ ;  /* 0x000000ffff2b7224 */ /* 0x000fe400078e00ff */
[----:B------:R-:W-:Y:S02]  /*184b0*/  IMAD.MOV.U32 R56, RZ, RZ, RZ ;  /* 0x000000ffff387224 */ /* 0x000fe400078e00ff */
[----:B0-----:R-:W-:Y:S02]  /*184c0*/  IMAD.U32 R53, RZ, RZ, UR4 ;  /* 0x00000004ff357e24 */ /* 0x001fe4000f8e00ff */
[----:B------:R-:W-:-:S07]  /*184d0*/  IMAD.U32 R54, RZ, RZ, UR5 ;  /* 0x00000005ff367e24 */ /* 0x000fce000f8e00ff */
.L_x_2555:
        /* <DEDUP_REMOVED lines=20> */
.L_x_2554:
[----:B------:R-:W0:Y:S01]  /*18620*/  LDCU.64 UR4, c[0x0][0x3c8] ;  /* 0x00007900ff0477ac */ /* 0x000e220008000a00 */
[----:B------:R-:W-:Y:S01]  /*18630*/  BSSY.RECONVERGENT B0, `(.L_x_2556) ;  /* 0x0000018000007945 */ /* 0x000fe20003800200 */
[----:B------:R-:W-:Y:S02]  /*18640*/  IMAD.MOV.U32 R9, RZ, RZ, RZ ;  /* 0x000000ffff097224 */ /* 0x000fe400078e00ff */
[----:B------:R-:W-:Y:S02]  /*18650*/  IMAD.MOV.U32 R56, RZ, RZ, RZ ;  /* 0x000000ffff387224 */ /* 0x000fe400078e00ff */
[----:B0-----:R-:W-:Y:S02]  /*18660*/  IMAD.U32 R53, RZ, RZ, UR4 ;  /* 0x00000004ff357e24 */ /* 0x001fe4000f8e00ff */
[----:B------:R-:W-:-:S07]  /*18670*/  IMAD.U32 R54, RZ, RZ, UR5 ;  /* 0x00000005ff367e24 */ /* 0x000fce000f8e00ff */
.L_x_2557:
        /* <DEDUP_REMOVED lines=20> */
.L_x_2556:
[----:B------:R-:W0:Y:S01]  /*187c0*/  LDCU.64 UR4, c[0x0][0x3c8] ;  /* 0x00007900ff0477ac */ /* 0x000e220008000a00 */
[----:B------:R-:W-:Y:S01]  /*187d0*/  BSSY.RECONVERGENT B0, `(.L_x_2558) ;  /* 0x0000018000007945 */ /* 0x000fe20003800200 */
[----:B------:R-:W-:Y:S02]  /*187e0*/  IMAD.MOV.U32 R18, RZ, RZ, RZ ;  /* 0x000000ffff127224 */ /* 0x000fe400078e00ff */
[----:B------:R-:W-:Y:S02]  /*187f0*/  IMAD.MOV.U32 R55, RZ, RZ, RZ ;  /* 0x000000ffff377224 */ /* 0x000fe400078e00ff */
[----:B0-----:R-:W-:Y:S02]  /*18800*/  IMAD.U32 R53, RZ, RZ, UR4 ;  /* 0x00000004ff357e24 */ /* 0x001fe4000f8e00ff */
[----:B------:R-:W-:-:S07]  /*18810*/  IMAD.U32 R54, RZ, RZ, UR5 ;  /* 0x00000005ff367e24 */ /* 0x000fce000f8e00ff */
.L_x_2559:
        /* <DEDUP_REMOVED lines=20> */
.L_x_2558:
[----:B------:R-:W0:Y:S01]  /*18960*/  LDCU.64 UR4, c[0x0][0x3c8] ;  /* 0x00007900ff0477ac */ /* 0x000e220008000a00 */
[----:B------:R-:W-:Y:S01]  /*18970*/  BSSY.RECONVERGENT B0, `(.L_x_2560) ;  /* 0x0000018000007945 */ /* 0x000fe20003800200 */
[----:B------:R-:W-:Y:S02]  /*18980*/  IMAD.MOV.U32 R43, RZ, RZ, RZ ;  /* 0x000000ffff2b7224 */ /* 0x000fe400078e00ff */
[----:B------:R-:W-:Y:S02]  /*18990*/  IMAD.MOV.U32 R56, RZ, RZ, RZ ;  /* 0x000000ffff387224 */ /* 0x000fe400078e00ff */
[----:B0-----:R-:W-:Y:S02]  /*189a0*/  IMAD.U32 R53, RZ, RZ, UR4 ;  /* 0x00000004ff357e24 */ /* 0x001fe4000f8e00ff */
[----:B------:R-:W-:-:S07]  /*189b0*/  IMAD.U32 R54, RZ, RZ, UR5 ;  /* 0x00000005ff367e24 */ /* 0x000fce000f8e00ff */
.L_x_2561:
        /* <DEDUP_REMOVED lines=20> */
.L_x_2560:
[----:B------:R-:W0:Y:S01]  /*18b00*/  LDCU.64 UR4, c[0x0][0x3c8] ;  /* 0x00007900ff0477ac */ /* 0x000e220008000a00 */
[----:B------:R-:W-:Y:S01]  /*18b10*/  BSSY.RECONVERGENT B0, `(.L_x_2562) ;  /* 0x0000018000007945 */ /* 0x000fe20003800200 */
[----:B------:R-:W-:Y:S02]  /*18b20*/  IMAD.MOV.U32 R9, RZ, RZ, RZ ;  /* 0x000000ffff097224 */ /* 0x000fe400078e00ff */
[----:B------:R-:W-:Y:S02]  /*18b30*/  IMAD.MOV.U32 R56, RZ, RZ, RZ ;  /* 0x000000ffff387224 */ /* 0x000fe400078e00ff */
[----:B0-----:R-:W-:Y:S02]  /*18b40*/  IMAD.U32 R53, RZ, RZ, UR4 ;  /* 0x00000004ff357e24 */ /* 0x001fe4000f8e00ff */
[----:B------:R-:W-:-:S07]  /*18b50*/  IMAD.U32 R54, RZ, RZ, UR5 ;  /* 0x00000005ff367e24 */ /* 0x000fce000f8e00ff */
.L_x_2563:
        /* <DEDUP_REMOVED lines=20> */
.L_x_2562:
[----:B------:R-:W0:Y:S01]  /*18ca0*/  LDCU.64 UR4, c[0x0][0x3c8] ;  /* 0x00007900ff0477ac */ /* 0x000e220008000a00 */
[----:B------:R-:W-:Y:S01]  /*18cb0*/  BSSY.RECONVERGENT B0, `(.L_x_2564) ;  /* 0x0000018000007945 */ /* 0x000fe20003800200 */
[----:B------:R-:W-:Y:S02]  /*18cc0*/  IMAD.MOV.U32 R18, RZ, RZ, RZ ;  /* 0x000000ffff127224 */ /* 0x000fe400078e00ff */
[----:B------:R-:W-:Y:S02]  /*18cd0*/  IMAD.MOV.U32 R55, RZ, RZ, RZ ;  /* 0x000000ffff377224 */ /* 0x000fe400078e00ff */
[----:B0-----:R-:W-:Y:S02]  /*18ce0*/  IMAD.U32 R53, RZ, RZ, UR4 ;  /* 0x00000004ff357e24 */ /* 0x001fe4000f8e00ff */
[----:B------:R-:W-:-:S07]  /*18cf0*/  IMAD.U32 R54, RZ, RZ, UR5 ;  /* 0x00000005ff367e24 */ /* 0x000fce000f8e00ff */
.L_x_2565:
        /* <DEDUP_REMOVED lines=20> */
.L_x_2564:
[----:B------:R-:W0:Y:S01]  /*18e40*/  LDCU.64 UR4, c[0x0][0x3c8] ;  /* 0x00007900ff0477ac */ /* 0x000e220008000a00 */
[----:B------:R-:W-:Y:S01]  /*18e50*/  BSSY.RECONVERGENT B0, `(.L_x_2566) ;  /* 0x0000017000007945 */ /* 0x000fe20003800200 */
[----:B------:R-:W-:Y:S01]  /*18e60*/  CS2R R54, SRZ ;  /* 0x0000000000367805 */ /* 0x000fe2000001ff00 */
[----:B0-----:R-:W-:Y:S02]  /*18e70*/  IMAD.U32 R52, RZ, RZ, UR4 ;  /* 0x00000004ff347e24 */ /* 0x001fe4000f8e00ff */
[----:B------:R-:W-:-:S07]  /*18e80*/  IMAD.U32 R53, RZ, RZ, UR5 ;  /* 0x00000005ff357e24 */ /* 0x000fce000f8e00ff */
.L_x_2567:
        /* <DEDUP_REMOVED lines=20> */
.L_x_2566:
        /* <DEDUP_REMOVED lines=9> */
.L_x_2569:
        /* <DEDUP_REMOVED lines=20> */
.L_x_2568:
[----:B------:R-:W0:Y:S01]  /*191a0*/  LDCU.64 UR4, c[0x0][0x3c8] ;  /* 0x00007900ff0477ac */ /* 0x000e220008000a00 */
[----:B------:R-:W-:Y:S01]  /*191b0*/  BSSY.RECONVERGENT B0, `(.L_x_2570) ;  /* 0x0000018000007945 */ /* 0x000fe20003800200 */
[----:B------:R-:W-:Y:S02]  /*191c0*/  IMAD.MOV.U32 R45, RZ, RZ, RZ ;  /* 0x000000ffff2d7224 */ /* 0x000fe400078e00ff */
[----:B------:R-:W-:Y:S02]  /*191d0*/  IMAD.MOV.U32 R54, RZ, RZ, RZ ;  /* 0x000000ffff367224 */ /* 0x000fe400078e00ff */
[----:B0-----:R-:W-:Y:S02]  /*191e0*/  IMAD.U32 R53, RZ, RZ, UR4 ;  /* 0x00000004ff357e24 */ /* 0x001fe4000f8e00ff */
[----:B------:R-:W-:-:S07]  /*191f0*/  IMAD.U32 R52, RZ, RZ, UR5 ;  /* 0x00000005ff347e24 */ /* 0x000fce000f8e00ff */
.L_x_2571:
        /* <DEDUP_REMOVED lines=20> */
.L_x_2570:
[----:B------:R-:W0:Y:S01]  /*19340*/  LDCU.64 UR4, c[0x0][0x3c8] ;  /* 0x00007900ff0477ac */ /* 0x000e220008000a00 */
[----:B------:R-:W-:Y:S01]  /*19350*/  BSSY.RECONVERGENT B0, `(.L_x_2572) ;  /* 0x0000018000007945 */ /* 0x000fe20003800200 */
[----:B------:R-:W-:Y:S02]  /*19360*/  IMAD.MOV.U32 R16, RZ, RZ, RZ ;  /* 0x000000ffff107224 */ /* 0x000fe400078e00ff */
[----:B------:R-:W-:Y:S02]  /*19370*/  IMAD.MOV.U32 R55, RZ, RZ, RZ ;  /* 0x000000ffff377224 */ /* 0x000fe400078e00ff */
[----:B0-----:R-:W-:Y:S02]  /*19380*/  IMAD.U32 R53, RZ, RZ, UR4 ;  /* 0x00000004ff357e24 */ /* 0x001fe4000f8e00ff */
[----:B------:R-:W-:-:S07]  /*19390*/  IMAD.U32 R54, RZ, RZ, UR5 ;  /* 0x00000005ff367e24 */ /* 0x000fce000f8e00ff */
.L_x_2573:
        /* <DEDUP_REMOVED lines=20> */
.L_x_2572:
[----:B------:R-:W0:Y:S01]  /*194e0*/  LDCU.64 UR4, c[0x0][0x3c8] ;  /* 0x00007900ff0477ac */ /* 0x000e220008000a00 */
[----:B------:R-:W-:Y:S01]  /*194f0*/  BSSY.RECONVERGENT B0, `(.L_x_2574) ;  /* 0x0000018000007945 */ /* 0x000fe20003800200 */
[----:B------:R-:W-:Y:S02]  /*19500*/  IMAD.MOV.U32 R44, RZ, RZ, RZ ;  /* 0x000000ffff2c7224 */ /* 0x000fe400078e00ff */
[----:B------:R-:W-:Y:S02]  /*19510*/  IMAD.MOV.U32 R55, RZ, RZ, RZ ;  /* 0x000000ffff377224 */ /* 0x000fe400078e00ff */
[----:B0-----:R-:W-:Y:S02]  /*19520*/  IMAD.U32 R53, RZ, RZ, UR4 ;  /* 0x00000004ff357e24 */ /* 0x001fe4000f8e00ff */
[----:B------:R-:W-:-:S07]  /*19530*/  IMAD.U32 R54, RZ, RZ, UR5 ;  /* 0x00000005ff367e24 */ /* 0x000fce000f8e00ff */
.L_x_2575:
        /* <DEDUP_REMOVED lines=20> */
.L_x_2574:
[----:B------:R-:W0:Y:S01]  /*19680*/  LDCU.64 UR4, c[0x0][0x3c8] ;  /* 0x00007900ff0477ac */ /* 0x000e220008000a00 */
[----:B------:R-:W-:Y:S01]  /*19690*/  BSSY.RECONVERGENT B0, `(.L_x_2576) ;  /* 0x0000018000007945 */ /* 0x000fe20003800200 */
[----:B------:R-:W-:Y:S02]  /*196a0*/  IMAD.MOV.U32 R45, RZ, RZ, RZ ;  /* 0x000000ffff2d7224 */ /* 0x000fe400078e00ff */
[----:B------:R-:W-:Y:S02]  /*196b0*/  IMAD.MOV.U32 R56, RZ, RZ, RZ ;  /* 0x000000ffff387224 */ /* 0x000fe400078e00ff */
[----:B0-----:R-:W-:Y:S02]  /*196c0*/  IMAD.U32 R53, RZ, RZ, UR4 ;  /* 0x00000004ff357e24 */ /* 0x001fe4000f8e00ff */
[----:B------:R-:W-:-:S07]  /*196d0*/  IMAD.U32 R54, RZ, RZ, UR5 ;  /* 0x00000005ff367e24 */ /* 0x000fce000f8e00ff */
.L_x_2577:
        /* <DEDUP_REMOVED lines=20> */
.L_x_2576:
[----:B------:R-:W0:Y:S01]  /*19820*/  LDCU.64 UR4, c[0x0][0x3c8] ;  /* 0x00007900ff0477ac */ /* 0x000e220008000a00 */
[----:B------:R-:W-:Y:S01]  /*19830*/  BSSY.RECONVERGENT B0, `(.L_x_2578) ;  /* 0x0000018000007945 */ /* 0x000fe20003800200 */
[----:B------:R-:W-:Y:S02]  /*19840*/  IMAD.MOV.U32 R16, RZ, RZ, RZ ;  /* 0x000000ffff107224 */ /* 0x000fe400078e00ff */
[----:B------:R-:W-:Y:S02]  /*19850*/  IMAD.MOV.U32 R55, RZ, RZ, RZ ;  /* 0x000000ffff377224 */ /* 0x000fe400078e00ff */
[----:B0-----:R-:W-:Y:S02]  /*19860*/  IMAD.U32 R53, RZ, RZ, UR4 ;  /* 0x00000004ff357e24 */ /* 0x001fe4000f8e00ff */
[----:B------:R-:W-:-:S07]  /*19870*/  IMAD.U32 R54, RZ, RZ, UR5 ;  /* 0x00000005ff367e24 */ /* 0x000fce000f8e00ff */
.L_x_2579:
        /* <DEDUP_REMOVED lines=20> */
.L_x_2578:
[----:B------:R-:W0:Y:S01]  /*199c0*/  LDCU.64 UR4, c[0x0][0x3c8] ;  /* 0x00007900ff0477ac */ /* 0x000e220008000a00 */
[----:B------:R-:W-:Y:S01]  /*199d0*/  BSSY.RECONVERGENT B0, `(.L_x_2580) ;  /* 0x0000018000007945 */ /* 0x000fe20003800200 */
[----:B------:R-:W-:Y:S02]  /*199e0*/  IMAD.MOV.U32 R44, RZ, RZ, RZ ;  /* 0x000000ffff2c7224 */ /* 0x000fe400078e00ff */
[----:B------:R-:W-:Y:S02]  /*199f0*/  IMAD.MOV.U32 R55, RZ, RZ, RZ ;  /* 0x000000ffff377224 */ /* 0x000fe400078e00ff */
[----:B0-----:R-:W-:Y:S02]  /*19a00*/  IMAD.U32 R53, RZ, RZ, UR4 ;  /* 0x00000004ff357e24 */ /* 0x001fe4000f8e00ff */
[----:B------:R-:W-:-:S07]  /*19a10*/  IMAD.U32 R54, RZ, RZ, UR5 ;  /* 0x00000005ff367e24 */ /* 0x000fce000f8e00ff */
.L_x_2581:
        /* <DEDUP_REMOVED lines=20> */
.L_x_2580:
[----:B------:R-:W0:Y:S01]  /*19b60*/  LDCU.64 UR4, c[0x0][0x3c8] ;  /* 0x00007900ff0477ac */ /* 0x000e220008000a00 */
[----:B------:R-:W-:Y:S01]  /*19b70*/  BSSY.RECONVERGENT B0, `(.L_x_2582) ;  /* 0x0000018000007945 */ /* 0x000fe20003800200 */
[----:B------:R-:W-:Y:S02]  /*19b80*/  IMAD.MOV.U32 R45, RZ, RZ, RZ ;  /* 0x000000ffff2d7224 */ /* 0x000fe400078e00ff */
[----:B------:R-:W-:Y:S02]  /*19b90*/  IMAD.MOV.U32 R56, RZ, RZ, RZ ;  /* 0x000000ffff387224 */ /* 0x000fe400078e00ff */
[----:B0-----:R-:W-:Y:S02]  /*19ba0*/  IMAD.U32 R53, RZ, RZ, UR4 ;  /* 0x00000004ff357e24 */ /* 0x001fe4000f8e00ff */
[----:B------:R-:W-:-:S07]  /*19bb0*/  IMAD.U32 R54, RZ, RZ, UR5 ;  /* 0x00000005ff367e24 */ /* 0x000fce000f8e00ff */
.L_x_2583:
        /* <DEDUP_REMOVED lines=20> */
.L_x_2582:
[----:B------:R-:W0:Y:S01]  /*19d00*/  LDCU.64 UR4, c[0x0][0x3c8] ;  /* 0x00007900ff0477ac */ /* 0x000e220008000a00 */
[----:B------:R-:W-:Y:S01]  /*19d10*/  BSSY.RECONVERGENT B0, `(.L_x_2584) ;  /* 0x0000018000007945 */ /* 0x000fe20003800200 */
[----:B------:R-:W-:Y:S02]  /*19d20*/  IMAD.MOV.U32 R16, RZ, RZ, RZ ;  /* 0x000000ffff107224 */ /* 0x000fe400078e00ff */
[----:B------:R-:W-:Y:S02]  /*19d30*/  IMAD.MOV.U32 R55, RZ, RZ, RZ ;  /* 0x000000ffff377224 */ /* 0x000fe400078e00ff */
[----:B0-----:R-:W-:Y:S02]  /*19d40*/  IMAD.U32 R53, RZ, RZ, UR4 ;  /* 0x00000004ff357e24 */ /* 0x001fe4000f8e00ff */
[----:B------:R-:W-:-:S07]  /*19d50*/  IMAD.U32 R54, RZ, RZ, UR5 ;  /* 0x00000005ff367e24 */ /* 0x000fce000f8e00ff */
.L_x_2585:
        /* <DEDUP_REMOVED lines=20> */
.L_x_2584:
[----:B------:R-:W0:Y:S01]  /*19ea0*/  LDCU.64 UR4, c[0x0][0x3c8] ;  /* 0x00007900ff0477ac */ /* 0x000e220008000a00 */
[----:B------:R-:W-:Y:S01]  /*19eb0*/  BSSY.RECONVERGENT B0, `(.L_x_2586) ;  /* 0x0000018000007945 */ /* 0x000fe20003800200 */
[----:B------:R-:W-:Y:S02]  /*19ec0*/  IMAD.MOV.U32 R44, RZ, RZ, RZ ;  /* 0x000000ffff2c7224 */ /* 0x000fe400078e00ff */
[----:B------:R-:W-:Y:S02]  /*19ed0*/  IMAD.MOV.U32 R55, RZ, RZ, RZ ;  /* 0x000000ffff377224 */ /* 0x000fe400078e00ff */
[----:B0-----:R-:W-:Y:S02]  /*19ee0*/  IMAD.U32 R53, RZ, RZ, UR4 ;  /* 0x00000004ff357e24 */ /* 0x001fe4000f8e00ff */
[----:B------:R-:W-:-:S07]  /*19ef0*/  IMAD.U32 R54, RZ, RZ, UR5 ;  /* 0x00000005ff367e24 */ /* 0x000fce000f8e00ff */
.L_x_2587:
        /* <DEDUP_REMOVED lines=20> */
.L_x_2586:
[----:B------:R-:W0:Y:S01]  /*1a040*/  LDCU.64 UR4, c[0x0][0x3c8] ;  /* 0x00007900ff0477ac */ /* 0x000e220008000a00 */
[----:B------:R-:W-:Y:S01]  /*1a050*/  BSSY.RECONVERGENT B0, `(.L_x_2588) ;  /* 0x0000018000007945 */ /* 0x000fe20003800200 */
[----:B------:R-:W-:Y:S02]  /*1a060*/  IMAD.MOV.U32 R45, RZ, RZ, RZ ;  /* 0x000000ffff2d7224 */ /* 0x000fe400078e00ff */
[----:B------:R-:W-:Y:S02]  /*1a070*/  IMAD.MOV.U32 R56, RZ, RZ, RZ ;  /* 0x000000ffff387224 */ /* 0x000fe400078e00ff */
[----:B0-----:R-:W-:Y:S02]  /*1a080*/  IMAD.U32 R53, RZ, RZ, UR4 ;  /* 0x00000004ff357e24 */ /* 0x001fe4000f8e00ff */
[----:B------:R-:W-:-:S07]  /*1a090*/  IMAD.U32 R54, RZ, RZ, UR5 ;  /* 0x00000005ff367e24 */ /* 0x000fce000f8e00ff */
.L_x_2589:
        /* <DEDUP_REMOVED lines=20> */
.L_x_2588:
[----:B------:R-:W0:Y:S01]  /*1a1e0*/  LDCU.64 UR4, c[0x0][0x3c8] ;  /* 0x00007900ff0477ac */ /* 0x000e220008000a00 */
[----:B------:R-:W-:Y:S01]  /*1a1f0*/  BSSY.RECONVERGENT B0, `(.L_x_2590) ;  /* 0x0000018000007945 */ /* 0x000fe20003800200 */
[----:B------:R-:W-:Y:S02]  /*1a200*/  IMAD.MOV.U32 R16, RZ, RZ, RZ ;  /* 0x000000ffff107224 */ /* 0x000fe400078e00ff */
[----:B------:R-:W-:Y:S02]  /*1a210*/  IMAD.MOV.U32 R55, RZ, RZ, RZ ;  /* 0x000000ffff377224 */ /* 0x000fe400078e00ff */
[----:B0-----:R-:W-:Y:S02]  /*1a220*/  IMAD.U32 R53, RZ, RZ, UR4 ;  /* 0x00000004ff357e24 */ /* 0x001fe4000f8e00ff */
[----:B------:R-:W-:-:S07]  /*1a230*/  IMAD.U32 R54, RZ, RZ, UR5 ;  /* 0x00000005ff367e24 */ /* 0x000fce000f8e00ff */
.L_x_2591:
        /* <DEDUP_REMOVED lines=20> */
.L_x_2590:
[----:B------:R-:W0:Y:S01]  /*1a380*/  LDCU.64 UR4, c[0x0][0x3c8] ;  /* 0x00007900ff0477ac */ /* 0x000e220008000a00 */
[----:B------:R-:W-:Y:S01]  /*1a390*/  BSSY.RECONVERGENT B0, `(.L_x_2592) ;  /* 0x0000018000007945 */ /* 0x000fe20003800200 */
[----:B------:R-:W-:Y:S02]  /*1a3a0*/  IMAD.MOV.U32 R44, RZ, RZ, RZ ;  /* 0x000000ffff2c7224 */ /* 0x000fe400078e00ff */
[----:B------:R-:W-:Y:S02]  /*1a3b0*/  IMAD.MOV.U32 R55, RZ, RZ, RZ ;  /* 0x000000ffff377224 */ /* 0x000fe400078e00ff */
[----:B0-----:R-:W-:Y:S02]  /*1a3c0*/  IMAD.U32 R53, RZ, RZ, UR4 ;  /* 0x00000004ff357e24 */ /* 0x001fe4000f8e00ff */
[----:B------:R-:W-:-:S07]  /*1a3d0*/  IMAD.U32 R54, RZ, RZ, UR5 ;  /* 0x00000005ff367e24 */ /* 0x000fce000f8e00ff */
.L_x_2593:
        /* <DEDUP_REMOVED lines=20> */
.L_x_2592:
[----:B------:R-:W0:Y:S01]  /*1a520*/  LDCU.64 UR4, c[0x0][0x3c8] ;  /* 0x00007900ff0477ac */ /* 0x000e220008000a00 */
[----:B------:R-:W-:Y:S01]  /*1a530*/  BSSY.RECONVERGENT B0, `(.L_x_2594) ;  /* 0x0000018000007945 */ /* 0x000fe20003800200 */
[----:B------:R-:W-:Y:S02]  /*1a540*/  IMAD.MOV.U32 R45, RZ, RZ, RZ ;  /* 0x000000ffff2d7224 */ /* 0x000fe400078e00ff */
[----:B------:R-:W-:Y:S02]  /*1a550*/  IMAD.MOV.U32 R56, RZ, RZ, RZ ;  /* 0x000000ffff387224 */ /* 0x000fe400078e00ff */
[----:B0-----:R-:W-:Y:S02]  /*1a560*/  IMAD.U32 R53, RZ, RZ, UR4 ;  /* 0x00000004ff357e24 */ /* 0x001fe4000f8e00ff */
[----:B------:R-:W-:-:S07]  /*1a570*/  IMAD.U32 R54, RZ, RZ, UR5 ;  /* 0x00000005ff367e24 */ /* 0x000fce000f8e00ff */
.L_x_2595:
        /* <DEDUP_REMOVED lines=20> */
.L_x_2594:
[----:B------:R-:W0:Y:S01]  /*1a6c0*/  LDCU.64 UR4, c[0x0][0x3c8] ;  /* 0x00007900ff0477ac */ /* 0x000e220008000a00 */
[----:B------:R-:W-:Y:S01]  /*1a6d0*/  BSSY.RECONVERGENT B0, `(.L_x_2596) ;  /* 0x0000018000007945 */ /* 0x000fe20003800200 */
[----:B------:R-:W-:Y:S02]  /*1a6e0*/  IMAD.MOV.U32 R16, RZ, RZ, RZ ;  /* 0x000000ffff107224 */ /* 0x000fe400078e00ff */
[----:B------:R-:W-:Y:S02]  /*1a6f0*/  IMAD.MOV.U32 R55, RZ, RZ, RZ ;  /* 0x000000ffff377224 */ /* 0x000fe400078e00ff */
[----:B0-----:R-:W-:Y:S02]  /*1a700*/  IMAD.U32 R53, RZ, RZ, UR4 ;  /* 0x00000004ff357e24 */ /* 0x001fe4000f8e00ff */
[----:B------:R-:W-:-:S07]  /*1a710*/  IMAD.U32 R54, RZ, RZ, UR5 ;  /* 0x00000005ff367e24 */ /* 0x000fce000f8e00ff */
.L_x_2597:
        /* <DEDUP_REMOVED lines=20> */
.L_x_2596:
[----:B------:R-:W0:Y:S01]  /*1a860*/  LDCU.64 UR4, c[0x0][0x3c8] ;  /* 0x00007900ff0477ac */ /* 0x000e220008000a00 */
[----:B------:R-:W-:Y:S01]  /*1a870*/  BSSY.RECONVERGENT B0, `(.L_x_2598) ;  /* 0x0000018000007945 */ /* 0x000fe20003800200 */
[----:B------:R-:W-:Y:S02]  /*1a880*/  IMAD.MOV.U32 R44, RZ, RZ, RZ ;  /* 0x000000ffff2c7224 */ /* 0x000fe400078e00ff */
[----:B------:R-:W-:Y:S02]  /*1a890*/  IMAD.MOV.U32 R55, RZ, RZ, RZ ;  /* 0x000000ffff377224 */ /* 0x000fe400078e00ff */
[----:B0-----:R-:W-:Y:S02]  /*1a8a0*/  IMAD.U32 R53, RZ, RZ, UR4 ;  /* 0x00000004ff357e24 */ /* 0x001fe4000f8e00ff */
[----:B------:R-:W-:-:S07]  /*1a8b0*/  IMAD.U32 R54, RZ, RZ, UR5 ;  /* 0x00000005ff367e24 */ /* 0x000fce000f8e00ff */
.L_x_2599:
        /* <DEDUP_REMOVED lines=20> */
.L_x_2598:
[----:B------:R-:W0:Y:S01]  /*1aa00*/  LDCU.64 UR4, c[0x0][0x3c8] ;  /* 0x00007900ff0477ac */ /* 0x000e220008000a00 */
[----:B------:R-:W-:Y:S01]  /*1aa10*/  BSSY.RECONVERGENT B0, `(.L_x_2600) ;  /* 0x0000018000007945 */ /* 0x000fe20003800200 */
[----:B------:R-:W-:Y:S02]  /*1aa20*/  IMAD.MOV.U32 R45, RZ, RZ, RZ ;  /* 0x000000ffff2d7224 */ /* 0x000fe400078e00ff */
[----:B------:R-:W-:Y:S02]  /*1aa30*/  IMAD.MOV.U32 R56, RZ, RZ, RZ ;  /* 0x000000ffff387224 */ /* 0x000fe400078e00ff */
[----:B0-----:R-:W-:Y:S02]  /*1aa40*/  IMAD.U32 R53, RZ, RZ, UR4 ;  /* 0x00000004ff357e24 */ /* 0x001fe4000f8e00ff */
[----:B------:R-:W-:-:S07]  /*1aa50*/  IMAD.U32 R54, RZ, RZ, UR5 ;  /* 0x00000005ff367e24 */ /* 0x000fce000f8e00ff */
.L_x_2601:
        /* <DEDUP_REMOVED lines=20> */
.L_x_2600:
[----:B------:R-:W0:Y:S01]  /*1aba0*/  LDCU.64 UR4, c[0x0][0x3c8] ;  /* 0x00007900ff0477ac */ /* 0x000e220008000a00 */
[----:B------:R-:W-:Y:S01]  /*1abb0*/  BSSY.RECONVERGENT B0, `(.L_x_2602) ;  /* 0x0000018000007945 */ /* 0x000fe20003800200 */
[----:B------:R-:W-:Y:S02]  /*1abc0*/  IMAD.MOV.U32 R16, RZ, RZ, RZ ;  /* 0x000000ffff107224 */ /* 0x000fe400078e00ff */
[----:B------:R-:W-:Y:S02]  /*1abd0*/  IMAD.MOV.U32 R55, RZ, RZ, RZ ;  /* 0x000000ffff377224 */ /* 0x000fe400078e00ff */
[----:B0-----:R-:W-:Y:S02]  /*1abe0*/  IMAD.U32 R53, RZ, RZ, UR4 ;  /* 0x00000004ff357e24 */ /* 0x001fe4000f8e00ff */
[----:B------:R-:W-:-:S07]  /*1abf0*/  IMAD.U32 R54, RZ, RZ, UR5 ;  /* 0x00000005ff367e24 */ /* 0x000fce000f8e00ff */
.L_x_2603:
        /* <DEDUP_REMOVED lines=20> */
.L_x_2602:
[----:B------:R-:W0:Y:S01]  /*1ad40*/  LDCU.64 UR4, c[0x0][0x3c8] ;  /* 0x00007900ff0477ac */ /* 0x000e220008000a00 */
[----:B------:R-:W-:Y:S01]  /*1ad50*/  BSSY.RECONVERGENT B0, `(.L_x_2604) ;  /* 0x0000018000007945 */ /* 0x000fe20003800200 */
[----:B------:R-:W-:Y:S02]  /*1ad60*/  IMAD.MOV.U32 R44, RZ, RZ, RZ ;  /* 0x000000ffff2c7224 */ /* 0x000fe400078e00ff */
[----:B------:R-:W-:Y:S02]  /*1ad70*/  IMAD.MOV.U32 R55, RZ, RZ, RZ ;  /* 0x000000ffff377224 */ /* 0x000fe400078e00ff */
[----:B0-----:R-:W-:Y:S02]  /*1ad80*/  IMAD.U32 R53, RZ, RZ, UR4 ;  /* 0x00000004ff357e24 */ /* 0x001fe4000f8e00ff */
[----:B------:R-:W-:-:S07]  /*1ad90*/  IMAD.U32 R54, RZ, RZ, UR5 ;  /* 0x00000005ff367e24 */ /* 0x000fce000f8e00ff */
.L_x_2605:
        /* <DEDUP_REMOVED lines=20> */
.L_x_2604:
[----:B------:R-:W0:Y:S01]  /*1aee0*/  LDCU.64 UR4, c[0x0][0x3c8] ;  /* 0x00007900ff0477ac */ /* 0x000e220008000a00 */
[----:B------:R-:W-:Y:S01]  /*1aef0*/  BSSY.RECONVERGENT B0, `(.L_x_2606) ;  /* 0x0000017000007945 */ /* 0x000fe20003800200 */
[----:B------:R-:W-:Y:S01]  /*1af00*/  CS2R R54, SRZ ;  /* 0x0000000000367805 */ /* 0x000fe2000001ff00 */
[----:B0-----:R-:W-:Y:S02]  /*1af10*/  IMAD.U32 R52, RZ, RZ, UR4 ;  /* 0x00000004ff347e24 */ /* 0x001fe4000f8e00ff */
[----:B------:R-:W-:-:S07]  /*1af20*/  IMAD.U32 R53, RZ, RZ, UR5 ;  /* 0x00000005ff357e24 */ /* 0x000fce000f8e00ff */
.L_x_2607:
        /* <DEDUP_REMOVED lines=20> */
.L_x_2606:
        /* <DEDUP_REMOVED lines=9> */
.L_x_2609:
        /* <DEDUP_REMOVED lines=20> */
.L_x_2608:
[----:B------:R-:W0:Y:S01]  /*1b240*/  LDCU.64 UR4, c[0x0][0x3c8] ;  /* 0x00007900ff0477ac */ /* 0x000e220008000a00 */
[----:B------:R-:W-:Y:S01]  /*1b250*/  BSSY.RECONVERGENT B0, `(.L_x_2610) ;  /* 0x0000018000007945 */ /* 0x000fe20003800200 */
[----:B------:R-:W-:Y:S02]  /*1b260*/  IMAD.MOV.U32 R19, RZ, RZ, RZ ;  /* 0x000000ffff137224 */ /* 0x000fe400078e00ff */
[----:B------:R-:W-:Y:S02]  /*1b270*/  IMAD.MOV.U32 R54, RZ, RZ, RZ ;  /* 0x000000ffff367224 */ /* 0x000fe400078e00ff */
[----:B0-----:R-:W-:Y:S02]  /*1b280*/  IMAD.U32 R52, RZ, RZ, UR4 ;  /* 0x00000004ff347e24 */ /* 0x001fe4000f8e00ff */
[----:B------:R-:W-:-:S07]  /*1b290*/  IMAD.U32 R53, RZ, RZ, UR5 ;  /* 0x00000005ff357e24 */ /* 0x000fce000f8e00ff */
.L_x_2611:
        /* <DEDUP_REMOVED lines=20> */
.L_x_2610:
[----:B------:R-:W0:Y:S01]  /*1b3e0*/  LDCU.64 UR4, c[0x0][0x3c8] ;  /* 0x00007900ff0477ac */ /* 0x000e220008000a00 */
[----:B------:R-:W-:Y:S01]  /*1b3f0*/  BSSY.RECONVERGENT B0, `(.L_x_2612) ;  /* 0x0000018000007945 */ /* 0x000fe20003800200 */
[----:B------:R-:W-:Y:S02]  /*1b400*/  IMAD.MOV.U32 R13, RZ, RZ, RZ ;  /* 0x000000ffff0d7224 */ /* 0x000fe400078e00ff */
[----:B------:R-:W-:Y:S02]  /*1b410*/  IMAD.MOV.U32 R56, RZ, RZ, RZ ;  /* 0x000000ffff387224 */ /* 0x000fe400078e00ff */
[----:B0-----:R-:W-:Y:S02]  /*1b420*/  IMAD.U32 R53, RZ, RZ, UR4 ;  /* 0x00000004ff357e24 */ /* 0x001fe4000f8e00ff */
[----:B------:R-:W-:-:S07]  /*1b430*/  IMAD.U32 R54, RZ, RZ, UR5 ;  /* 0x00000005ff367e24 */ /* 0x000fce000f8e00ff */
.L_x_2613:
        /* <DEDUP_REMOVED lines=20> */
.L_x_2612:
[----:B------:R-:W0:Y:S01]  /*1b580*/  LDCU.64 UR4, c[0x0][0x3c8] ;  /* 0x00007900ff0477ac */ /* 0x000e220008000a00 */
[----:B------:R-:W-:Y:S01]  /*1b590*/  BSSY.RECONVERGENT B0, `(.L_x_2614) ;  /* 0x0000018000007945 */ /* 0x000fe20003800200 */
[----:B------:R-:W-:Y:S02]  /*1b5a0*/  IMAD.MOV.U32 R16, RZ, RZ, RZ ;  /* 0x000000ffff107224 */ /* 0x000fe400078e00ff */
[----:B------:R-:W-:Y:S02]  /*1b5b0*/  IMAD.MOV.U32 R55, RZ, RZ, RZ ;  /* 0x000000ffff377224 */ /* 0x000fe400078e00ff */
[----:B0-----:R-:W-:Y:S02]  /*1b5c0*/  IMAD.U32 R53, RZ, RZ, UR4 ;  /* 0x00000004ff357e24 */ /* 0x001fe4000f8e00ff */
[----:B------:R-:W-:-:S07]  /*1b5d0*/  IMAD.U32 R54, RZ, RZ, UR5 ;  /* 0x00000005ff367e24 */ /* 0x000fce000f8e00ff */
.L_x_2615:
        /* <DEDUP_REMOVED lines=20> */
.L_x_2614:
[----:B------:R-:W0:Y:S01]  /*1b720*/  LDCU.64 UR4, c[0x0][0x3c8] ;  /* 0x00007900ff0477ac */ /* 0x000e220008000a00 */
[----:B------:R-:W-:Y:S01]  /*1b730*/  BSSY.RECONVERGENT B0, `(.L_x_2616) ;  /* 0x0000018000007945 */ /* 0x000fe20003800200 */
[----:B------:R-:W-:Y:S02]  /*1b740*/  IMAD.MOV.U32 R19, RZ, RZ, RZ ;  /* 0x000000ffff137224 */ /* 0x000fe400078e00ff */
[----:B------:R-:W-:Y:S02]  /*1b750*/  IMAD.MOV.U32 R56, RZ, RZ, RZ ;  /* 0x000000ffff387224 */ /* 0x000fe400078e00ff */
[----:B0-----:R-:W-:Y:S02]  /*1b760*/  IMAD.U32 R53, RZ, RZ, UR4 ;  /* 0x00000004ff357e24 */ /* 0x001fe4000f8e00ff */
[----:B------:R-:W-:-:S07]  /*1b770*/  IMAD.U32 R54, RZ, RZ, UR5 ;  /* 0x00000005ff367e24 */ /* 0x000fce000f8e00ff */
.L_x_2617:
        /* <DEDUP_REMOVED lines=20> */
.L_x_2616:
[----:B------:R-:W0:Y:S01]  /*1b8c0*/  LDCU.64 UR4, c[0x0][0x3c8] ;  /* 0x00007900ff0477ac */ /* 0x000e220008000a00 */
[----:B------:R-:W-:Y:S01]  /*1b8d0*/  BSSY.RECONVERGENT B0, `(.L_x_2618) ;  /* 0x0000018000007945 */ /* 0x000fe20003800200 */
[----:B------:R-:W-:Y:S02]  /*1b8e0*/  IMAD.MOV.U32 R13, RZ, RZ, RZ ;  /* 0x000000ffff0d7224 */ /* 0x000fe400078e00ff */
[----:B------:R-:W-:Y:S02]  /*1b8f0*/  IMAD.MOV.U32 R56, RZ, RZ, RZ ;  /* 0x000000ffff387224 */ /* 0x000fe400078e00ff */
[----:B0-----:R-:W-:Y:S02]  /*1b900*/  IMAD.U32 R53, RZ, RZ, UR4 ;  /* 0x00000004ff357e24 */ /* 0x001fe4000f8e00ff */
[----:B------:R-:W-:-:S07]  /*1b910*/  IMAD.U32 R54, RZ, RZ, UR5 ;  /* 0x00000005ff367e24 */ /* 0x000fce000f8e00ff */
.L_x_2619:
        /* <DEDUP_REMOVED lines=20> */
.L_x_2618:
[----:B------:R-:W0:Y:S01]  /*1ba60*/  LDCU.64 UR4, c[0x0][0x3c8] ;  /* 0x00007900ff0477ac */ /* 0x000e220008000a00 */
[----:B------:R-:W-:Y:S01]  /*1ba70*/  BSSY.RECONVERGENT B0, `(.L_x_2620) ;  /* 0x0000018000007945 */ /* 0x000fe20003800200 */
[----:B------:R-:W-:Y:S02]  /*1ba80*/  IMAD.MOV.U32 R16, RZ, RZ, RZ ;  /* 0x000000ffff107224 */ /* 0x000fe400078e00ff */
[----:B------:R-:W-:Y:S02]  /*1ba90*/  IMAD.MOV.U32 R55, RZ, RZ, RZ ;  /* 0x000000ffff377224 */ /* 0x000fe400078e00ff */
[----:B0-----:R-:W-:Y:S02]  /*1baa0*/  IMAD.U32 R53, RZ, RZ, UR4 ;  /* 0x00000004ff357e24 */ /* 0x001fe4000f8e00ff */
[----:B------:R-:W-:-:S07]  /*1bab0*/  IMAD.U32 R54, RZ, RZ, UR5 ;  /* 0x00000005ff367e24 */ /* 0x000fce000f8e00ff */
.L_x_2621:
        /* <DEDUP_REMOVED lines=20> */
.L_x_2620:
[----:B------:R-:W0:Y:S01]  /*1bc00*/  LDCU.64 UR4, c[0x0][0x3c8] ;  /* 0x00007900ff0477ac */ /* 0x000e220008000a00 */
[----:B------:R-:W-:Y:S01]  /*1bc10*/  BSSY.RECONVERGENT B0, `(.L_x_2622) ;  /* 0x0000018000007945 */ /* 0x000fe20003800200 */
[----:B------:R-:W-:Y:S02]  /*1bc20*/  IMAD.MOV.U32 R19, RZ, RZ, RZ ;  /* 0x000000ffff137224 */ /* 0x000fe400078e00ff */
[----:B------:R-:W-:Y:S02]  /*1bc30*/  IMAD.MOV.U32 R56, RZ, RZ, RZ ;  /* 0x000000ffff387224 */ /* 0x000fe400078e00ff */
[----:B0-----:R-:W-:Y:S02]  /*1bc40*/  IMAD.U32 R53, RZ, RZ, UR4 ;  /* 0x00000004ff357e24 */ /* 0x001fe4000f8e00ff */
[----:B------:R-:W-:-:S07]  /*1bc50*/  IMAD.U32 R54, RZ, RZ, UR5 ;  /* 0x00000005ff367e24 */ /* 0x000fce000f8e00ff */
.L_x_2623:
        /* <DEDUP_REMOVED lines=20> */
.L_x_2622:
[----:B------:R-:W0:Y:S01]  /*1bda0*/  LDCU.64 UR4, c[0x0][0x3c8] ;  /* 0x00007900ff0477ac */ /* 0x000e220008000a00 */
[----:B------:R-:W-:Y:S01]  /*1bdb0*/  BSSY.RECONVERGENT B0, `(.L_x_2624) ;  /* 0x0000018000007945 */ /* 0x000fe20003800200 */
[----:B------:R-:W-:Y:S02]  /*1bdc0*/  IMAD.MOV.U32 R13, RZ, RZ, RZ ;  /* 0x000000ffff0d7224 */ /* 0x000fe400078e00ff */
[----:B------:R-:W-:Y:S02]  /*1bdd0*/  IMAD.MOV.U32 R56, RZ, RZ, RZ ;  /* 0x000000ffff387224 */ /* 0x000fe400078e00ff */
[----:B0-----:R-:W-:Y:S02]  /*1bde0*/  IMAD.U32 R53, RZ, RZ, UR4 ;  /* 0x00000004ff357e24 */ /* 0x001fe4000f8e00ff */
[----:B------:R-:W-:-:S07]  /*1bdf0*/  IMAD.U32 R54, RZ, RZ, UR5 ;  /* 0x00000005ff367e24 */ /* 0x000fce000f8e00ff */
.L_x_2625:
        /* <DEDUP_REMOVED lines=20> */
.L_x_2624:
[----:B------:R-:W0:Y:S01]  /*1bf40*/  LDCU.64 UR4, c[0x0][0x3c8] ;  /* 0x00007900ff0477ac */ /* 0x000e220008000a00 */
[----:B------:R-:W-:Y:S01]  /*1bf50*/  BSSY.RECONVERGENT B0, `(.L_x_2626) ;  /* 0x0000018000007945 */ /* 0x000fe20003800200 */
[----:B------:R-:W-:Y:S02]  /*1bf60*/  IMAD.MOV.U32 R16, RZ, RZ, RZ ;  /* 0x000000ffff107224 */ /* 0x000fe400078e00ff */
[----:B------:R-:W-:Y:S02]  /*1bf70*/  IMAD.MOV.U32 R55, RZ, RZ, RZ ;  /* 0x000000ffff377224 */ /* 0x000fe400078e00ff */
[----:B0-----:R-:W-:Y:S02]  /*1bf80*/  IMAD.U32 R53, RZ, RZ, UR4 ;  /* 0x00000004ff357e24 */ /* 0x001fe4000f8e00ff */
[----:B------:R-:W-:-:S07]  /*1bf90*/  IMAD.U32 R54, RZ, RZ, UR5 ;  /* 0x00000005ff367e24 */ /* 0x000fce000f8e00ff */
.L_x_2627:
        /* <DEDUP_REMOVED lines=20> */
.L_x_2626:
[----:B------:R-:W0:Y:S01]  /*1c0e0*/  LDCU.64 UR4, c[0x0][0x3c8] ;  /* 0x00007900ff0477ac */ /* 0x000e220008000a00 */
[----:B------:R-:W-:Y:S01]  /*1c0f0*/  BSSY.RECONVERGENT B0, `(.L_x_2628) ;  /* 0x0000018000007945 */ /* 0x000fe20003800200 */
[----:B------:R-:W-:Y:S02]  /*1c100*/  IMAD.MOV.U32 R19, RZ, RZ, RZ ;  /* 0x000000ffff137224 */ /* 0x000fe400078e00ff */
[----:B------:R-:W-:Y:S02]  /*1c110*/  IMAD.MOV.U32 R56, RZ, RZ, RZ ;  /* 0x000000ffff387224 */ /* 0x000fe400078e00ff */
[----:B0-----:R-:W-:Y:S02]  /*1c120*/  IMAD.U32 R53, RZ, RZ, UR4 ;  /* 0x00000004ff357e24 */ /* 0x001fe4000f8e00ff */
[----:B------:R-:W-:-:S07]  /*1c130*/  IMAD.U32 R54, RZ, RZ, UR5 ;  /* 0x00000005ff367e24 */ /* 0x000fce000f8e00ff */
.L_x_2629:
        /* <DEDUP_REMOVED lines=20> */
.L_x_2628:
[----:B------:R-:W0:Y:S01]  /*1c280*/  LDCU.64 UR4, c[0x0][0x3c8] ;  /* 0x00007900ff0477ac */ /* 0x000e220008000a00 */
[----:B------:R-:W-:Y:S01]  /*1c290*/  BSSY.RECONVERGENT B0, `(.L_x_2630) ;  /* 0x0000018000007945 */ /* 0x000fe20003800200 */
[----:B------:R-:W-:Y:S02]  /*1c2a0*/  IMAD.MOV.U32 R13, RZ, RZ, RZ ;  /* 0x000000ffff0d7224 */ /* 0x000fe400078e00ff */
[----:B------:R-:W-:Y:S02]  /*1c2b0*/  IMAD.MOV.U32 R56, RZ, RZ, RZ ;  /* 0x000000ffff387224 */ /* 0x000fe400078e00ff */
[----:B0-----:R-:W-:Y:S02]  /*1c2c0*/  IMAD.U32 R53, RZ, RZ, UR4 ;  /* 0x00000004ff357e24 */ /* 0x001fe4000f8e00ff */
[----:B------:R-:W-:-:S07]  /*1c2d0*/  IMAD.U32 R54, RZ, RZ, UR5 ;  /* 0x00000005ff367e24 */ /* 0x000fce000f8e00ff */
.L_x_2631:
        /* <DEDUP_REMOVED lines=20> */
.L_x_2630:
[----:B------:R-:W0:Y:S01]  /*1c420*/  LDCU.64 UR4, c[0x0][0x3c8] ;  /* 0x00007900ff0477ac */ /* 0x000e220008000a00 */
[----:B------:R-:W-:Y:S01]  /*1c430*/  BSSY.RECONVERGENT B0, `(.L_x_2632) ;  /* 0x0000018000007945 */ /* 0x000fe20003800200 */
[----:B------:R-:W-:Y:S02]  /*1c440*/  IMAD.MOV.U32 R16, RZ, RZ, RZ ;  /* 0x000000ffff107224 */ /* 0x000fe400078e00ff */
[----:B------:R-:W-:Y:S02]  /*1c450*/  IMAD.MOV.U32 R55, RZ, RZ, RZ ;  /* 0x000000ffff377224 */ /* 0x000fe400078e00ff */
[----:B0-----:R-:W-:Y:S02]  /*1c460*/  IMAD.U32 R53, RZ, RZ, UR4 ;  /* 0x00000004ff357e24 */ /* 0x001fe4000f8e00ff */
[----:B------:R-:W-:-:S07]  /*1c470*/  IMAD.U32 R54, RZ, RZ, UR5 ;  /* 0x00000005ff367e24 */ /* 0x000fce000f8e00ff */
.L_x_2633:
        /* <DEDUP_REMOVED lines=20> */
.L_x_2632:
[----:B------:R-:W0:Y:S01]  /*1c5c0*/  LDCU.64 UR4, c[0x0][0x3c8] ;  /* 0x00007900ff0477ac */ /* 0x000e220008000a00 */
[----:B------:R-:W-:Y:S01]  /*1c5d0*/  BSSY.RECONVERGENT B0, `(.L_x_2634) ;  /* 0x0000018000007945 */ /* 0x000fe20003800200 */
[----:B------:R-:W-:Y:S02]  /*1c5e0*/  IMAD.MOV.U32 R19, RZ, RZ, RZ ;  /* 0x000000ffff137224 */ /* 0x000fe400078e00ff */
[----:B------:R-:W-:Y:S02]  /*1c5f0*/  IMAD.MOV.U32 R56, RZ, RZ, RZ ;  /* 0x000000ffff387224 */ /* 0x000fe400078e00ff */
[----:B0-----:R-:W-:Y:S02]  /*1c600*/  IMAD.U32 R53, RZ, RZ, UR4 ;  /* 0x00000004ff357e24 */ /* 0x001fe4000f8e00ff */
[----:B------:R-:W-:-:S07]  /*1c610*/  IMAD.U32 R54, RZ, RZ, UR5 ;  /* 0x00000005ff367e24 */ /* 0x000fce000f8e00ff */
.L_x_2635:
        /* <DEDUP_REMOVED lines=20> */
.L_x_2634:
[----:B------:R-:W0:Y:S01]  /*1c760*/  LDCU.64 UR4, c[0x0][0x3c8] ;  /* 0x00007900ff0477ac */ /* 0x000e220008000a00 */
[----:B------:R-:W-:Y:S01]  /*1c770*/  BSSY.RECONVERGENT B0, `(.L_x_2636) ;  /* 0x0000018000007945 */ /* 0x000fe20003800200 */
[----:B------:R-:W-:Y:S02]  /*1c780*/  IMAD.MOV.U32 R13, RZ, RZ, RZ ;  /* 0x000000ffff0d7224 */ /* 0x000fe400078e00ff */
[----:B------:R-:W-:Y:S02]  /*1c790*/  IMAD.MOV.U32 R56, RZ, RZ, RZ ;  /* 0x000000ffff387224 */ /* 0x000fe400078e00ff */
[----:B0-----:R-:W-:Y:S02]  /*1c7a0*/  IMAD.U32 R53, RZ, RZ, UR4 ;  /* 0x00000004ff357e24 */ /* 0x001fe4000f8e00ff */
[----:B------:R-:W-:-:S07]  /*1c7b0*/  IMAD.U32 R54, RZ, RZ, UR5 ;  /* 0x00000005ff367e24 */ /* 0x000fce000f8e00ff */
.L_x_2637:
        /* <DEDUP_REMOVED lines=20> */
.L_x_2636:
[----:B------:R-:W0:Y:S01]  /*1c900*/  LDCU.64 UR4, c[0x0][0x3c8] ;  /* 0x00007900ff0477ac */ /* 0x000e220008000a00 */
[----:B------:R-:W-:Y:S01]  /*1c910*/  BSSY.RECONVERGENT B0, `(.L_x_2638) ;  /* 0x0000018000007945 */ /* 0x000fe20003800200 */
[----:B------:R-:W-:Y:S02]  /*1c920*/  IMAD.MOV.U32 R16, RZ, RZ, RZ ;  /* 0x000000ffff107224 */ /* 0x000fe400078e00ff */
[----:B------:R-:W-:Y:S02]  /*1c930*/  IMAD.MOV.U32 R55, RZ, RZ, RZ ;  /* 0x000000ffff377224 */ /* 0x000fe400078e00ff */
[----:B0-----:R-:W-:Y:S02]  /*1c940*/  IMAD.U32 R53, RZ, RZ, UR4 ;  /* 0x00000004ff357e24 */ /* 0x001fe4000f8e00ff */
[----:B------:R-:W-:-:S07]  /*1c950*/  IMAD.U32 R54, RZ, RZ, UR5 ;  /* 0x00000005ff367e24 */ /* 0x000fce000f8e00ff */
.L_x_2639:
        /* <DEDUP_REMOVED lines=20> */
.L_x_2638:
[----:B------:R-:W0:Y:S01]  /*1caa0*/  LDCU.64 UR4, c[0x0][0x3c8] ;  /* 0x00007900ff0477ac */ /* 0x000e220008000a00 */
[----:B------:R-:W-:Y:S01]  /*1cab0*/  BSSY.RECONVERGENT B0, `(.L_x_2640) ;  /* 0x0000018000007945 */ /* 0x000fe20003800200 */
[----:B------:R-:W-:Y:S02]  /*1cac0*/  IMAD.MOV.U32 R19, RZ, RZ, RZ ;  /* 0x000000ffff137224 */ /* 0x000fe400078e00ff */
[----:B------:R-:W-:Y:S02]  /*1cad0*/  IMAD.MOV.U32 R56, RZ, RZ, RZ ;  /* 0x000000ffff387224 */ /* 0x000fe400078e00ff */
[----:B0-----:R-:W-:Y:S02]  /*1cae0*/  IMAD.U32 R53, RZ, RZ, UR4 ;  /* 0x00000004ff357e24 */ /* 0x001fe4000f8e00ff */
[----:B------:R-:W-:-:S07]  /*1caf0*/  IMAD.U32 R54, RZ, RZ, UR5 ;  /* 0x00000005ff367e24 */ /* 0x000fce000f8e00ff */
.L_x_2641:
        /* <DEDUP_REMOVED lines=20> */
.L_x_2640:
[----:B------:R-:W0:Y:S01]  /*1cc40*/  LDCU.64 UR4, c[0x0][0x3c8] ;  /* 0x00007900ff0477ac */ /* 0x000e220008000a00 */
[----:B------:R-:W-:Y:S01]  /*1cc50*/  BSSY.RECONVERGENT B0, `(.L_x_2642) ;  /* 0x0000018000007945 */ /* 0x000fe20003800200 */
[----:B------:R-:W-:Y:S02]  /*1cc60*/  IMAD.MOV.U32 R13, RZ, RZ, RZ ;  /* 0x000000ffff0d7224 */ /* 0x000fe400078e00ff */
[----:B------:R-:W-:Y:S02]  /*1cc70*/  IMAD.MOV.U32 R56, RZ, RZ, RZ ;  /* 0x000000ffff387224 */ /* 0x000fe400078e00ff */
[----:B0-----:R-:W-:Y:S02]  /*1cc80*/  IMAD.U32 R53, RZ, RZ, UR4 ;  /* 0x00000004ff357e24 */ /* 0x001fe4000f8e00ff */
[----:B------:R-:W-:-:S07]  /*1cc90*/  IMAD.U32 R54, RZ, RZ, UR5 ;  /* 0x00000005ff367e24 */ /* 0x000fce000f8e00ff */
.L_x_2643:
        /* <DEDUP_REMOVED lines=20> */
.L_x_2642:
[----:B------:R-:W0:Y:S01]  /*1cde0*/  LDCU.64 UR4, c[0x0][0x3c8] ;  /* 0x00007900ff0477ac */ /* 0x000e220008000a00 */
[----:B------:R-:W-:Y:S01]  /*1cdf0*/  BSSY.RECONVERGENT B0, `(.L_x_2644) ;  /* 0x0000018000007945 */ /* 0x000fe20003800200 */
[----:B------:R-:W-:Y:S02]  /*1ce00*/  IMAD.MOV.U32 R16, RZ, RZ, RZ ;  /* 0x000000ffff107224 */ /* 0x000fe400078e00ff */
[----:B------:R-:W-:Y:S02]  /*1ce10*/  IMAD.MOV.U32 R55, RZ, RZ, RZ ;  /* 0x000000ffff377224 */ /* 0x000fe400078e00ff */
[----:B0-----:R-:W-:Y:S02]  /*1ce20*/  IMAD.U32 R53, RZ, RZ, UR4 ;  /* 0x00000004ff357e24 */ /* 0x001fe4000f8e00ff */
[----:B------:R-:W-:-:S07]  /*1ce30*/  IMAD.U32 R54, RZ, RZ, UR5 ;  /* 0x00000005ff367e24 */ /* 0x000fce000f8e00ff */
.L_x_2645:
        /* <DEDUP_REMOVED lines=20> */
.L_x_2644:
[----:B------:R-:W0:Y:S01]  /*1cf80*/  LDCU.64 UR4, c[0x0][0x3c8] ;  /* 0x00007900ff0477ac */ /* 0x000e220008000a00 */
[----:B------:R-:W-:Y:S01]  /*1cf90*/  BSSY.RECONVERGENT B0, `(.L_x_2646) ;  /* 0x0000017000007945 */ /* 0x000fe20003800200 */
[----:B------:R-:W-:Y:S01]  /*1cfa0*/  CS2R R54, SRZ ;  /* 0x0000000000367805 */ /* 0x000fe2000001ff00 */
[----:B0-----:R-:W-:Y:S02]  /*1cfb0*/  IMAD.U32 R52, RZ, RZ, UR4 ;  /* 0x00000004ff347e24 */ /* 0x001fe4000f8e00ff */
[----:B------:R-:W-:-:S07]  /*1cfc0*/  IMAD.U32 R53, RZ, RZ, UR5 ;  /* 0x00000005ff357e24 */ /* 0x000fce000f8e00ff */
.L_x_2647:
        /* <DEDUP_REMOVED lines=20> */
.L_x_2646:
        /* <DEDUP_REMOVED lines=9> */
.L_x_2649:
        /* <DEDUP_REMOVED lines=20> */
.L_x_2648:
[----:B------:R-:W0:Y:S01]  /*1d2e0*/  LDCU.64 UR4, c[0x0][0x3c8] ;  /* 0x00007900ff0477ac */ /* 0x000e220008000a00 */
[----:B------:R-:W-:Y:S01]  /*1d2f0*/  BSSY.RECONVERGENT B0, `(.L_x_2650) ;  /* 0x0000018000007945 */ /* 0x000fe20003800200 */
[----:B------:R-:W-:Y:S02]  /*1d300*/  IMAD.MOV.U32 R20, RZ, RZ, RZ ;  /* 0x000000ffff147224 */ /* 0x000fe400078e00ff */
[----:B------:R-:W-:Y:S02]  /*1d310*/  IMAD.MOV.U32 R55, RZ, RZ, RZ ;  /* 0x000000ffff377224 */ /* 0x000fe400078e00ff */
[----:B0-----:R-:W-:Y:S02]  /*1d320*/  IMAD.U32 R52, RZ, RZ, UR4 ;  /* 0x00000004ff347e24 */ /* 0x001fe4000f8e00ff */
[----:B------:R-:W-:-:S07]  /*1d330*/  IMAD.U32 R53, RZ, RZ, UR5 ;  /* 0x00000005ff357e24 */ /* 0x000fce000f8e00ff */
.L_x_2651:
        /* <DEDUP_REMOVED lines=20> */
.L_x_2650:
[----:B------:R-:W0:Y:S01]  /*1d480*/  LDCU.64 UR4, c[0x0][0x3c8] ;  /* 0x00007900ff0477ac */ /* 0x000e220008000a00 */
[----:B------:R-:W-:Y:S01]  /*1d490*/  BSSY.RECONVERGENT B0, `(.L_x_2652) ;  /* 0x0000018000007945 */ /* 0x000fe20003800200 */
[----:B------:R-:W-:Y:S02]  /*1d4a0*/  IMAD.MOV.U32 R13, RZ, RZ, RZ ;  /* 0x000000ffff0d7224 */ /* 0x000fe400078e00ff */
[----:B------:R-:W-:Y:S02]  /*1d4b0*/  IMAD.MOV.U32 R56, RZ, RZ, RZ ;  /* 0x000000ffff387224 */ /* 0x000fe400078e00ff */
[----:B0-----:R-:W-:Y:S02]  /*1d4c0*/  IMAD.U32 R53, RZ, RZ, UR4 ;  /* 0x00000004ff357e24 */ /* 0x001fe4000f8e00ff */
[----:B------:R-:W-:-:S07]  /*1d4d0*/  IMAD.U32 R54, RZ, RZ, UR5 ;  /* 0x00000005ff367e24 */ /* 0x000fce000f8e00ff */
.L_x_2653:
        /* <DEDUP_REMOVED lines=20> */
.L_x_2652:
[----:B------:R-:W0:Y:S01]  /*1d620*/  LDCU.64 UR4, c[0x0][0x3c8] ;  /* 0x00007900ff0477ac */ /* 0x000e220008000a00 */
[----:B------:R-:W-:Y:S01]  /*1d630*/  BSSY.RECONVERGENT B0, `(.L_x_2654) ;  /* 0x0000018000007945 */ /* 0x000fe20003800200 */
[----:B------:R-:W-:Y:S02]  /*1d640*/  IMAD.MOV.U32 R19, RZ, RZ, RZ ;  /* 0x000000ffff137224 */ /* 0x000fe400078e00ff */
[----:B------:R-:W-:Y:S02]  /*1d650*/  IMAD.MOV.U32 R56, RZ, RZ, RZ ;  /* 0x000000ffff387224 */ /* 0x000fe400078e00ff */
[----:B0-----:R-:W-:Y:S02]  /*1d660*/  IMAD.U32 R53, RZ, RZ, UR4 ;  /* 0x00000004ff357e24 */ /* 0x001fe4000f8e00ff */
[----:B------:R-:W-:-:S07]  /*1d670*/  IMAD.U32 R54, RZ, RZ, UR5 ;  /* 0x00000005ff367e24 */ /* 0x000fce000f8e00ff */
.L_x_2655:
        /* <DEDUP_REMOVED lines=20> */
.L_x_2654:
[----:B------:R-:W0:Y:S01]  /*1d7c0*/  LDCU.64 UR4, c[0x0][0x3c8] ;  /* 0x00007900ff0477ac */ /* 0x000e220008000a00 */
[----:B------:R-:W-:Y:S01]  /*1d7d0*/  BSSY.RECONVERGENT B0, `(.L_x_2656) ;  /* 0x0000018000007945 */ /* 0x000fe20003800200 */
[----:B------:R-:W-:Y:S02]  /*1d7e0*/  IMAD.MOV.U32 R20, RZ, RZ, RZ ;  /* 0x000000ffff147224 */ /* 0x000fe400078e00ff */
[----:B------:R-:W-:Y:S02]  /*1d7f0*/  IMAD.MOV.U32 R55, RZ, RZ, RZ ;  /* 0x000000ffff377224 */ /* 0x000fe400078e00ff */
[----:B0-----:R-:W-:Y:S02]  /*1d800*/  IMAD.U32 R53, RZ, RZ, UR4 ;  /* 0x00000004ff357e24 */ /* 0x001fe4000f8e00ff */
[----:B------:R-:W-:-:S07]  /*1d810*/  IMAD.U32 R54, RZ, RZ, UR5 ;  /* 0x00000005ff367e24 */ /* 0x000fce000f8e00ff */
.L_x_2657:
        /* <DEDUP_REMOVED lines=20> */
.L_x_2656:
[----:B------:R-:W0:Y:S01]  /*1d960*/  LDCU.64 UR4, c[0x0][0x3c8] ;  /* 0x00007900ff0477ac */ /* 0x000e220008000a00 */
[----:B------:R-:W-:Y:S01]  /*1d970*/  BSSY.RECONVERGENT B0, `(.L_x_2658) ;  /* 0x0000018000007945 */ /* 0x000fe20003800200 */
[----:B------:R-:W-:Y:S02]  /*1d980*/  IMAD.MOV.U32 R13, RZ, RZ, RZ ;  /* 0x000000ffff0d7224 */ /* 0x000fe400078e00ff */
[----:B------:R-:W-:Y:S02]  /*1d990*/  IMAD.MOV.U32 R56, RZ, RZ, RZ ;  /* 0x000000ffff387224 */ /* 0x000fe400078e00ff */
[----:B0-----:R-:W-:Y:S02]  /*1d9a0*/  IMAD.U32 R53, RZ, RZ, UR4 ;  /* 0x00000004ff357e24 */ /* 0x001fe4000f8e00ff */
[----:B------:R-:W-:-:S07]  /*1d9b0*/  IMAD.U32 R54, RZ, RZ, UR5 ;  /* 0x00000005ff367e24 */ /* 0x000fce000f8e00ff */
.L_x_2659:
        /* <DEDUP_REMOVED lines=20> */
.L_x_2658:
[----:B------:R-:W0:Y:S01]  /*1db00*/  LDCU.64 UR4, c[0x0][0x3c8] ;  /* 0x00007900ff0477ac */ /* 0x000e220008000a00 */
[----:B------:R-:W-:Y:S01]  /*1db10*/  BSSY.RECONVERGENT B0, `(.L_x_2660) ;  /* 0x0000018000007945 */ /* 0x000fe20003800200 */
[----:B------:R-:W-:Y:S02]  /*1db20*/  IMAD.MOV.U32 R19, RZ, RZ, RZ ;  /* 0x000000ffff137224 */ /* 0x000fe400078e00ff */
[----:B------:R-:W-:Y:S02]  /*1db30*/  IMAD.MOV.U32 R56, RZ, RZ, RZ ;  /* 0x000000ffff387224 */ /* 0x000fe400078e00ff */
[----:B0-----:R-:W-:Y:S02]  /*1db40*/  IMAD.U32 R53, RZ, RZ, UR4 ;  /* 0x00000004ff357e24 */ /* 0x001fe4000f8e00ff */
[----:B------:R-:W-:-:S07]  /*1db50*/  IMAD.U32 R54, RZ, RZ, UR5 ;  /* 0x00000005ff367e24 */ /* 0x000fce000f8e00ff */
.L_x_2661:
        /* <DEDUP_REMOVED lines=20> */
.L_x_2660:
[----:B------:R-:W0:Y:S01]  /*1dca0*/  LDCU.64 UR4, c[0x0][0x3c8] ;  /* 0x00007900ff0477ac */ /* 0x000e220008000a00 */
[----:B------:R-:W-:Y:S01]  /*1dcb0*/  BSSY.RECONVERGENT B0, `(.L_x_2662) ;  /* 0x0000018000007945 */ /* 0x000fe20003800200 */
[----:B------:R-:W-:Y:S02]  /*1dcc0*/  IMAD.MOV.U32 R20, RZ, RZ, RZ ;  /* 0x000000ffff147224 */ /* 0x000fe400078e00ff */
[----:B------:R-:W-:Y:S02]  /*1dcd0*/  IMAD.MOV.U32 R55, RZ, RZ, RZ ;  /* 0x000000ffff377224 */ /* 0x000fe400078e00ff */
[----:B0-----:R-:W-:Y:S02]  /*1dce0*/  IMAD.U32 R53, RZ, RZ, UR4 ;  /* 0x00000004ff357e24 */ /* 0x001fe4000f8e00ff */
[----:B------:R-:W-:-:S07]  /*1dcf0*/  IMAD.U32 R54, RZ, RZ, UR5 ;  /* 0x00000005ff367e24 */ /* 0x000fce000f8e00ff */
.L_x_2663:
        /* <DEDUP_REMOVED lines=20> */
.L_x_2662:
[----:B------:R-:W0:Y:S01]  /*1de40*/  LDCU.64 UR4, c[0x0][0x3c8] ;  /* 0x00007900ff0477ac */ /* 0x000e220008000a00 */
[----:B------:R-:W-:Y:S01]  /*1de50*/  BSSY.RECONVERGENT B0, `(.L_x_2664) ;  /* 0x0000018000007945 */ /* 0x000fe20003800200 */
[----:B------:R-:W-:Y:S02]  /*1de60*/  IMAD.MOV.U32 R13, RZ, RZ, RZ ;  /* 0x000000ffff0d7224 */ /* 0x000fe400078e00ff */
[----:B------:R-:W-:Y:S02]  /*1de70*/  IMAD.MOV.U32 R56, RZ, RZ, RZ ;  /* 0x000000ffff387224 */ /* 0x000fe400078e00ff */
[----:B0-----:R-:W-:Y:S02]  /*1de80*/  IMAD.U32 R53, RZ, RZ, UR4 ;  /* 0x00000004ff357e24 */ /* 0x001fe4000f8e00ff */
[----:B------:R-:W-:-:S07]  /*1de90*/  IMAD.U32 R54, RZ, RZ, UR5 ;  /* 0x00000005ff367e24 */ /* 0x000fce000f8e00ff */
.L_x_2665:
        /* <DEDUP_REMOVED lines=20> */
.L_x_2664:
[----:B------:R-:W0:Y:S01]  /*1dfe0*/  LDCU.64 UR4, c[0x0][0x3c8] ;  /* 0x00007900ff0477ac */ /* 0x000e220008000a00 */
[----:B------:R-:W-:Y:S01]  /*1dff0*/  BSSY.RECONVERGENT B0, `(.L_x_2666) ;  /* 0x0000018000007945 */ /* 0x000fe20003800200 */
[----:B------:R-:W-:Y:S02]  /*1e000*/  IMAD.MOV.U32 R19, RZ, RZ, RZ ;  /* 0x000000ffff137224 */ /* 0x000fe400078e00ff */
[----:B------:R-:W-:Y:S02]  /*1e010*/  IMAD.MOV.U32 R56, RZ, RZ, RZ ;  /* 0x000000ffff387224 */ /* 0x000fe400078e00ff */
[----:B0-----:R-:W-:Y:S02]  /*1e020*/  IMAD.U32 R53, RZ, RZ, UR4 ;  /* 0x00000004ff357e24 */ /* 0x001fe4000f8e00ff */
[----:B------:R-:W-:-:S07]  /*1e030*/  IMAD.U32 R54, RZ, RZ, UR5 ;  /* 0x00000005ff367e24 */ /* 0x000fce000f8e00ff */
.L_x_2667:
        /* <DEDUP_REMOVED lines=20> */
.L_x_2666:
[----:B------:R-:W0:Y:S01]  /*1e180*/  LDCU.64 UR4, c[0x0][0x3c8] ;  /* 0x00007900ff0477ac */ /* 0x000e220008000a00 */
[----:B------:R-:W-:Y:S01]  /*1e190*/  BSSY.RECONVERGENT B0, `(.L_x_2668) ;  /* 0x0000018000007945 */ /* 0x000fe20003800200 */
[----:B------:R-:W-:Y:S02]  /*1e1a0*/  IMAD.MOV.U32 R20, RZ, RZ, RZ ;  /* 0x000000ffff147224 */ /* 0x000fe400078e00ff */
[----:B------:R-:W-:Y:S02]  /*1e1b0*/  IMAD.MOV.U32 R55, RZ, RZ, RZ ;  /* 0x000000ffff377224 */ /* 0x000fe400078e00ff */
[----:B0-----:R-:W-:Y:S02]  /*1e1c0*/  IMAD.U32 R53, RZ, RZ, UR4 ;  /* 0x00000004ff357e24 */ /* 0x001fe4000f8e00ff */
[----:B------:R-:W-:-:S07]  /*1e1d0*/  IMAD.U32 R54, RZ, RZ, UR5 ;  /* 0x00000005ff367e24 */ /* 0x000fce000f8e00ff */
.L_x_2669:
        /* <DEDUP_REMOVED lines=20> */
.L_x_2668:
[----:B------:R-:W0:Y:S01]  /*1e320*/  LDCU.64 UR4, c[0x0][0x3c8] ;  /* 0x00007900ff0477ac */ /* 0x000e220008000a00 */
[----:B------:R-:W-:Y:S01]  /*1e330*/  BSSY.RECONVERGENT B0, `(.L_x_2670) ;  /* 0x0000018000007945 */ /* 0x000fe20003800200 */
[----:B------:R-:W-:Y:S02]  /*1e340*/  IMAD.MOV.U32 R13, RZ, RZ, RZ ;  /* 0x000000ffff0d7224 */ /* 0x000fe400078e00ff */
[----:B------:R-:W-:Y:S02]  /*1e350*/  IMAD.MOV.U32 R56, RZ, RZ, RZ ;  /* 0x000000ffff387224 */ /* 0x000fe400078e00ff */
[----:B0-----:R-:W-:Y:S02]  /*1e360*/  IMAD.U32 R53, RZ, RZ, UR4 ;  /* 0x00000004ff357e24 */ /* 0x001fe4000f8e00ff */
[----:B------:R-:W-:-:S07]  /*1e370*/  IMAD.U32 R54, RZ, RZ, UR5 ;  /* 0x00000005ff367e24 */ /* 0x000fce000f8e00ff */
.L_x_2671:
        /* <DEDUP_REMOVED lines=20> */
.L_x_2670:
[----:B------:R-:W0:Y:S01]  /*1e4c0*/  LDCU.64 UR4, c[0x0][0x3c8] ;  /* 0x00007900ff0477ac */ /* 0x000e220008000a00 */
[----:B------:R-:W-:Y:S01]  /*1e4d0*/  BSSY.RECONVERGENT B0, `(.L_x_2672) ;  /* 0x0000018000007945 */ /* 0x000fe20003800200 */
[----:B------:R-:W-:Y:S02]  /*1e4e0*/  IMAD.MOV.U32 R19, RZ, RZ, RZ ;  /* 0x000000ffff137224 */ /* 0x000fe400078e00ff */
[----:B------:R-:W-:Y:S02]  /*1e4f0*/  IMAD.MOV.U32 R56, RZ, RZ, RZ ;  /* 0x000000ffff387224 */ /* 0x000fe400078e00ff */
[----:B0-----:R-:W-:Y:S02]  /*1e500*/  IMAD.U32 R53, RZ, RZ, UR4 ;  /* 0x00000004ff357e24 */ /* 0x001fe4000f8e00ff */
[----:B------:R-:W-:-:S07]  /*1e510*/  IMAD.U32 R54, RZ, RZ, UR5 ;  /* 0x00000005ff367e24 */ /* 0x000fce000f8e00ff */
.L_x_2673:
        /* <DEDUP_REMOVED lines=20> */
.L_x_2672:
[----:B------:R-:W0:Y:S01]  /*1e660*/  LDCU.64 UR4, c[0x0][0x3c8] ;  /* 0x00007900ff0477ac */ /* 0x000e220008000a00 */
[----:B------:R-:W-:Y:S01]  /*1e670*/  BSSY.RECONVERGENT B0, `(.L_x_2674) ;  /* 0x0000018000007945 */ /* 0x000fe20003800200 */
[----:B------:R-:W-:Y:S02]  /*1e680*/  IMAD.MOV.U32 R20, RZ, RZ, RZ ;  /* 0x000000ffff147224 */ /* 0x000fe400078e00ff */
[----:B------:R-:W-:Y:S02]  /*1e690*/  IMAD.MOV.U32 R55, RZ, RZ, RZ ;  /* 0x000000ffff377224 */ /* 0x000fe400078e00ff */
[----:B0-----:R-:W-:Y:S02]  /*1e6a0*/  IMAD.U32 R53, RZ, RZ, UR4 ;  /* 0x00000004ff357e24 */ /* 0x001fe4000f8e00ff */
[----:B------:R-:W-:-:S07]  /*1e6b0*/  IMAD.U32 R54, RZ, RZ, UR5 ;  /* 0x00000005ff367e24 */ /* 0x000fce000f8e00ff */
.L_x_2675:
        /* <DEDUP_REMOVED lines=20> */
.L_x_2674:
[----:B------:R-:W0:Y:S01]  /*1e800*/  LDCU.64 UR4, c[0x0][0x3c8] ;  /* 0x00007900ff0477ac */ /* 0x000e220008000a00 */
[----:B------:R-:W-:Y:S01]  /*1e810*/  BSSY.RECONVERGENT B0, `(.L_x_2676) ;  /* 0x0000018000007945 */ /* 0x000fe20003800200 */
[----:B------:R-:W-:Y:S02]  /*1e820*/  IMAD.MOV.U32 R13, RZ, RZ, RZ ;  /* 0x000000ffff0d7224 */ /* 0x000fe400078e00ff */
[----:B------:R-:W-:Y:S02]  /*1e830*/  IMAD.MOV.U32 R56, RZ, RZ, RZ ;  /* 0x000000ffff387224 */ /* 0x000fe400078e00ff */
[----:B0-----:R-:W-:Y:S02]  /*1e840*/  IMAD.U32 R53, RZ, RZ, UR4 ;  /* 0x00000004ff357e24 */ /* 0x001fe4000f8e00ff */
[----:B------:R-:W-:-:S07]  /*1e850*/  IMAD.U32 R54, RZ, RZ, UR5 ;  /* 0x00000005ff367e24 */ /* 0x000fce000f8e00ff */
.L_x_2677:
        /* <DEDUP_REMOVED lines=20> */
.L_x_2676:
[----:B------:R-:W0:Y:S01]  /*1e9a0*/  LDCU.64 UR4, c[0x0][0x3c8] ;  /* 0x00007900ff0477ac */ /* 0x000e220008000a00 */
[----:B------:R-:W-:Y:S01]  /*1e9b0*/  BSSY.RECONVERGENT B0, `(.L_x_2678) ;  /* 0x0000018000007945 */ /* 0x000fe20003800200 */
[----:B------:R-:W-:Y:S02]  /*1e9c0*/  IMAD.MOV.U32 R19, RZ, RZ, RZ ;  /* 0x000000ffff137224 */ /* 0x000fe400078e00ff */
[----:B------:R-:W-:Y:S02]  /*1e9d0*/  IMAD.MOV.U32 R56, RZ, RZ, RZ ;  /* 0x000000ffff387224 */ /* 0x000fe400078e00ff */
[----:B0-----:R-:W-:Y:S02]  /*1e9e0*/  IMAD.U32 R53, RZ, RZ, UR4 ;  /* 0x00000004ff357e24 */ /* 0x001fe4000f8e00ff */
[----:B------:R-:W-:-:S07]  /*1e9f0*/  IMAD.U32 R54, RZ, RZ, UR5 ;  /* 0x00000005ff367e24 */ /* 0x000fce000f8e00ff */
.L_x_2679:
        /* <DEDUP_REMOVED lines=20> */
.L_x_2678:
[----:B------:R-:W0:Y:S01]  /*1eb40*/  LDCU.64 UR4, c[0x0][0x3c8] ;  /* 0x00007900ff0477ac */ /* 0x000e220008000a00 */
[----:B------:R-:W-:Y:S01]  /*1eb50*/  BSSY.RECONVERGENT B0, `(.L_x_2680) ;  /* 0x0000018000007945 */ /* 0x000fe20003800200 */
[----:B------:R-:W-:Y:S02]  /*1eb60*/  IMAD.MOV.U32 R20, RZ, RZ, RZ ;  /* 0x000000ffff147224 */ /* 0x000fe400078e00ff */
[----:B------:R-:W-:Y:S02]  /*1eb70*/  IMAD.MOV.U32 R55, RZ, RZ, RZ ;  /* 0x000000ffff377224 */ /* 0x000fe400078e00ff */
[----:B0-----:R-:W-:Y:S02]  /*1eb80*/  IMAD.U32 R53, RZ, RZ, UR4 ;  /* 0x00000004ff357e24 */ /* 0x001fe4000f8e00ff */
[----:B------:R-:W-:-:S07]  /*1eb90*/  IMAD.U32 R54, RZ, RZ, UR5 ;  /* 0x00000005ff367e24 */ /* 0x000fce000f8e00ff */
.L_x_2681:
        /* <DEDUP_REMOVED lines=20> */
.L_x_2680:
[----:B------:R-:W0:Y:S01]  /*1ece0*/  LDCU.64 UR4, c[0x0][0x3c8] ;  /* 0x00007900ff0477ac */ /* 0x000e220008000a00 */
[----:B------:R-:W-:Y:S01]  /*1ecf0*/  BSSY.RECONVERGENT B0, `(.L_x_2682) ;  /* 0x0000018000007945 */ /* 0x000fe20003800200 */
[----:B------:R-:W-:Y:S02]  /*1ed00*/  IMAD.MOV.U32 R13, RZ, RZ, RZ ;  /* 0x000000ffff0d7224 */ /* 0x000fe400078e00ff */
[----:B------:R-:W-:Y:S02]  /*1ed10*/  IMAD.MOV.U32 R56, RZ, RZ, RZ ;  /* 0x000000ffff387224 */ /* 0x000fe400078e00ff */
[----:B0-----:R-:W-:Y:S02]  /*1ed20*/  IMAD.U32 R53, RZ, RZ, UR4 ;  /* 0x00000004ff357e24 */ /* 0x001fe4000f8e00ff */
[----:B------:R-:W-:-:S07]  /*1ed30*/  IMAD.U32 R54, RZ, RZ, UR5 ;  /* 0x00000005ff367e24 */ /* 0x000fce000f8e00ff */
.L_x_2683:
        /* <DEDUP_REMOVED lines=20> */
.L_x_2682:
[----:B------:R-:W0:Y:S01]  /*1ee80*/  LDCU.64 UR4, c[0x0][0x3c8] ;  /* 0x00007900ff0477ac */ /* 0x000e220008000a00 */
[----:B------:R-:W-:Y:S01]  /*1ee90*/  BSSY.RECONVERGENT B0, `(.L_x_2684) ;  /* 0x0000018000007945 */ /* 0x000fe20003800200 */
[----:B------:R-:W-:Y:S02]  /*1eea0*/  IMAD.MOV.U32 R19, RZ, RZ, RZ ;  /* 0x000000ffff137224 */ /* 0x000fe400078e00ff */
[----:B------:R-:W-:Y:S02]  /*1eeb0*/  IMAD.MOV.U32 R56, RZ, RZ, RZ ;  /* 0x000000ffff387224 */ /* 0x000fe400078e00ff */
[----:B0-----:R-:W-:Y:S02]  /*1eec0*/  IMAD.U32 R53, RZ, RZ, UR4 ;  /* 0x00000004ff357e24 */ /* 0x001fe4000f8e00ff */
[----:B------:R-:W-:-:S07]  /*1eed0*/  IMAD.U32 R54, RZ, RZ, UR5 ;  /* 0x00000005ff367e24 */ /* 0x000fce000f8e00ff */
.L_x_2685:
        /* <DEDUP_REMOVED lines=20> */
.L_x_2684:
[----:B------:R-:W0:Y:S01]  /*1f020*/  LDCU.64 UR4, c[0x0][0x3c8] ;  /* 0x00007900ff0477ac */ /* 0x000e220008000a00 */
[----:B------:R-:W-:Y:S01]  /*1f030*/  BSSY.RECONVERGENT B0, `(.L_x_2686) ;  /* 0x0000018000007945 */ /* 0x000fe20003800200 */
[----:B------:R-:W-:Y:S02]  /*1f040*/  IMAD.MOV.U32 R54, RZ, RZ, RZ ;  /* 0x000000ffff367224 */ /* 0x000fe400078e00ff */
[----:B------:R-:W-:Y:S02]  /*1f050*/  IMAD.MOV.U32 R56, RZ, RZ, RZ ;  /* 0x000000ffff387224 */ /* 0x000fe400078e00ff */
[----:B0-----:R-:W-:Y:S02]  /*1f060*/  IMAD.U32 R53, RZ, RZ, UR4 ;  /* 0x00000004ff357e24 */ /* 0x001fe4000f8e00ff */
[----:B------:R-:W-:-:S07]  /*1f070*/  IMAD.U32 R52, RZ, RZ, UR5 ;  /* 0x00000005ff347e24 */ /* 0x000fce000f8e00ff */
.L_x_2687:
        /* <DEDUP_REMOVED lines=20> */
.L_x_2686:
        /* <DEDUP_REMOVED lines=9> */
.L_x_2689:
        /* <DEDUP_REMOVED lines=20> */
.L_x_2688:
[----:B------:R-:W0:Y:S01]  /*1f390*/  LDCU.64 UR4, c[0x0][0x3c8] ;  /* 0x00007900ff0477ac */ /* 0x000e220008000a00 */
[----:B------:R-:W-:Y:S01]  /*1f3a0*/  BSSY.RECONVERGENT B0, `(.L_x_2690) ;  /* 0x0000018000007945 */ /* 0x000fe20003800200 */
[----:B------:R-:W-:Y:S02]  /*1f3b0*/  IMAD.MOV.U32 R19, RZ, RZ, RZ ;  /* 0x000000ffff137224 */ /* 0x000fe400078e00ff */
[----:B------:R-:W-:Y:S02]  /*1f3c0*/  IMAD.MOV.U32 R54, RZ, RZ, RZ ;  /* 0x000000ffff367224 */ /* 0x000fe400078e00ff */
[----:B0-----:R-:W-:Y:S02]  /*1f3d0*/  IMAD.U32 R53, RZ, RZ, UR4 ;  /* 0x00000004ff357e24 */ /* 0x001fe4000f8e00ff */
[----:B------:R-:W-:-:S07]  /*1f3e0*/  IMAD.U32 R52, RZ, RZ, UR5 ;  /* 0x00000005ff347e24 */ /* 0x000fce000f8e00ff */
.L_x_2691:
        /* <DEDUP_REMOVED lines=20> */
.L_x_2690:
[----:B------:R-:W0:Y:S01]  /*1f530*/  LDCU.64 UR4, c[0x0][0x3c8] ;  /* 0x00007900ff0477ac */ /* 0x000e220008000a00 */
[----:B------:R-:W-:Y:S01]  /*1f540*/  BSSY.RECONVERGENT B0, `(.L_x_2692) ;  /* 0x0000018000007945 */ /* 0x000fe20003800200 */
[----:B------:R-:W-:Y:S02]  /*1f550*/  IMAD.MOV.U32 R8, RZ, RZ, RZ ;  /* 0x000000ffff087224 */ /* 0x000fe400078e00ff */
[----:B------:R-:W-:Y:S02]  /*1f560*/  IMAD.MOV.U32 R55, RZ, RZ, RZ ;  /* 0x000000ffff377224 */ /* 0x000fe400078e00ff */
[----:B0-----:R-:W-:Y:S02]  /*1f570*/  IMAD.U32 R53, RZ, RZ, UR4 ;  /* 0x00000004ff357e24 */ /* 0x001fe4000f8e00ff */
[----:B------:R-:W-:-:S07]  /*1f580*/  IMAD.U32 R54, RZ, RZ, UR5 ;  /* 0x00000005ff367e24 */ /* 0x000fce000f8e00ff */
.L_x_2693:
        /* <DEDUP_REMOVED lines=20> */
.L_x_2692:
[----:B------:R-:W0:Y:S01]  /*1f6d0*/  LDCU.64 UR4, c[0x0][0x3c8] ;  /* 0x00007900ff0477ac */ /* 0x000e220008000a00 */
[----:B------:R-:W-:Y:S01]  /*1f6e0*/  BSSY.RECONVERGENT B0, `(.L_x_2694) ;  /* 0x0000018000007945 */ /* 0x000fe20003800200 */
[----:B------:R-:W-:Y:S02]  /*1f6f0*/  IMAD.MOV.U32 R13, RZ, RZ, RZ ;  /* 0x000000ffff0d7224 */ /* 0x000fe400078e00ff */
[----:B------:R-:W-:Y:S02]  /*1f700*/  IMAD.MOV.U32 R56, RZ, RZ, RZ ;  /* 0x000000ffff387224 */ /* 0x000fe400078e00ff */
[----:B0-----:R-:W-:Y:S02]  /*1f710*/  IMAD.U32 R53, RZ, RZ, UR4 ;  /* 0x00000004ff357e24 */ /* 0x001fe4000f8e00ff */
[----:B------:R-:W-:-:S07]  /*1f720*/  IMAD.U32 R54, RZ, RZ, UR5 ;  /* 0x00000005ff367e24 */ /* 0x000fce000f8e00ff */
.L_x_2695:
        /* <DEDUP_REMOVED lines=20> */
.L_x_2694:
[----:B------:R-:W0:Y:S01]  /*1f870*/  LDCU.64 UR4, c[0x0][0x3c8] ;  /* 0x00007900ff0477ac */ /* 0x000e220008000a00 */
[----:B------:R-:W-:Y:S01]  /*1f880*/  BSSY.RECONVERGENT B0, `(.L_x_2696) ;  /* 0x0000018000007945 */ /* 0x000fe20003800200 */
[----:B------:R-:W-:Y:S02]  /*1f890*/  IMAD.MOV.U32 R19, RZ, RZ, RZ ;  /* 0x000000ffff137224 */ /* 0x000fe400078e00ff */
[----:B------:R-:W-:Y:S02]  /*1f8a0*/  IMAD.MOV.U32 R56, RZ, RZ, RZ ;  /* 0x000000ffff387224 */ /* 0x000fe400078e00ff */
[----:B0-----:R-:W-:Y:S02]  /*1f8b0*/  IMAD.U32 R53, RZ, RZ, UR4 ;  /* 0x00000004ff357e24 */ /* 0x001fe4000f8e00ff */
[----:B------:R-:W-:-:S07]  /*1f8c0*/  IMAD.U32 R54, RZ, RZ, UR5 ;  /* 0x00000005ff367e24 */ /* 0x000fce000f8e00ff */
.L_x_2697:
        /* <DEDUP_REMOVED lines=20> */
.L_x_2696:
[----:B------:R-:W0:Y:S01]  /*1fa10*/  LDCU.64 UR4, c[0x0][0x3c8] ;  /* 0x00007900ff0477ac */ /* 0x000e220008000a00 */
[----:B------:R-:W-:Y:S01]  /*1fa20*/  BSSY.RECONVERGENT B0, `(.L_x_2698) ;  /* 0x0000018000007945 */ /* 0x000fe20003800200 */
[----:B------:R-:W-:Y:S02]  /*1fa30*/  IMAD.MOV.U32 R8, RZ, RZ, RZ ;  /* 0x000000ffff087224 */ /* 0x000fe400078e00ff */
[----:B------:R-:W-:Y:S02]  /*1fa40*/  IMAD.MOV.U32 R55, RZ, RZ, RZ ;  /* 0x000000ffff377224 */ /* 0x000fe400078e00ff */
[----:B0-----:R-:W-:Y:S02]  /*1fa50*/  IMAD.U32 R53, RZ, RZ, UR4 ;  /* 0x00000004ff357e24 */ /* 0x001fe4000f8e00ff */
[----:B------:R-:W-:-:S07]  /*1fa60*/  IMAD.U32 R54, RZ, RZ, UR5 ;  /* 0x00000005ff367e24 */ /* 0x000fce000f8e00ff */
.L_x_2699:
        /* <DEDUP_REMOVED lines=20> */
.L_x_2698:
[----:B------:R-:W0:Y:S01]  /*1fbb0*/  LDCU.64 UR4, c[0x0][0x3c8] ;  /* 0x00007900ff0477ac */ /* 0x000e220008000a00 */
[----:B------:R-:W-:Y:S01]  /*1fbc0*/  BSSY.RECONVERGENT B0, `(.L_x_2700) ;  /* 0x0000018000007945 */ /* 0x000fe20003800200 */
[----:B------:R-:W-:Y:S02]  /*1fbd0*/  IMAD.MOV.U32 R13, RZ, RZ, RZ ;  /* 0x000000ffff0d7224 */ /* 0x000fe400078e00ff */
[----:B------:R-:W-:Y:S02]  /*1fbe0*/  IMAD.MOV.U32 R56, RZ, RZ, RZ ;  /* 0x000000ffff387224 */ /* 0x000fe400078e00ff */
[----:B0-----:R-:W-:Y:S02]  /*1fbf0*/  IMAD.U32 R53, RZ, RZ, UR4 ;  /* 0x00000004ff357e24 */ /* 0x001fe4000f8e00ff */
[----:B------:R-:W-:-:S07]  /*1fc00*/  IMAD.U32 R54, RZ, RZ, UR5 ;  /* 0x00000005ff367e24 */ /* 0x000fce000f8e00ff */
.L_x_2701:
        /* <DEDUP_REMOVED lines=20> */
.L_x_2700:
[----:B------:R-:W0:Y:S01]  /*1fd50*/  LDCU.64 UR4, c[0x0][0x3c8] ;  /* 0x00007900ff0477ac */ /* 0x000e220008000a00 */
[----:B------:R-:W-:Y:S01]  /*1fd60*/  BSSY.RECONVERGENT B0, `(.L_x_2702) ;  /* 0x0000018000007945 */ /* 0x000fe20003800200 */
[----:B------:R-:W-:Y:S02]  /*1fd70*/  IMAD.MOV.U32 R19, RZ, RZ, RZ ;  /* 0x000000ffff137224 */ /* 0x000fe400078e00ff */
[----:B------:R-:W-:Y:S02]  /*1fd80*/  IMAD.MOV.U32 R56, RZ, RZ, RZ ;  /* 0x000000ffff387224 */ /* 0x000fe400078e00ff */
[----:B0-----:R-:W-:Y:S02]  /*1fd90*/  IMAD.U32 R53, RZ, RZ, UR4 ;  /* 0x00000004ff357e24 */ /* 0x001fe4000f8e00ff */
[----:B------:R-:W-:-:S07]  /*1fda0*/  IMAD.U32 R54, RZ, RZ, UR5 ;  /* 0x00000005ff367e24 */ /* 0x000fce000f8e00ff */
.L_x_2703:
        /* <DEDUP_REMOVED lines=20> */
.L_x_2702:
[----:B------:R-:W0:Y:S01]  /*1fef0*/  LDCU.64 UR4, c[0x0][0x3c8] ;  /* 0x00007900ff0477ac */ /* 0x000e220008000a00 */
[----:B------:R-:W-:Y:S01]  /*1ff00*/  BSSY.RECONVERGENT B0, `(.L_x_2704) ;  /* 0x0000018000007945 */ /* 0x000fe20003800200 */
[----:B------:R-:W-:Y:S02]  /*1ff10*/  IMAD.MOV.U32 R8, RZ, RZ, RZ ;  /* 0x000000ffff087224 */ /* 0x000fe400078e00ff */
[----:B------:R-:W-:Y:S02]  /*1ff20*/  IMAD.MOV.U32 R55, RZ, RZ, RZ ;  /* 0x000000ffff377224 */ /* 0x000fe400078e00ff */
[----:B0-----:R-:W-:Y:S02]  /*1ff30*/  IMAD.U32 R53, RZ, RZ, UR4 ;  /* 0x00000004ff357e24 */ /* 0x001fe4000f8e00ff */
[----:B------:R-:W-:-:S07]  /*1ff40*/  IMAD.U32 R54, RZ, RZ, UR5 ;  /* 0x00000005ff367e24 */ /* 0x000fce000f8e00ff */
.L_x_2705:
        /* <DEDUP_REMOVED lines=20> */
.L_x_2704:
[----:B------:R-:W0:Y:S01]  /*20090*/  LDCU.64 UR4, c[0x0][0x3c8] ;  /* 0x00007900ff0477ac */ /* 0x000e220008000a00 */
[----:B------:R-:W-:Y:S01]  /*200a0*/  BSSY.RECONVERGENT B0, `(.L_x_2706) ;  /* 0x0000018000007945 */ /* 0x000fe20003800200 */
[----:B------:R-:W-:Y:S02]  /*200b0*/  IMAD.MOV.U32 R13, RZ, RZ, RZ ;  /* 0x000000ffff0d7224 */ /* 0x000fe400078e00ff */
[----:B------:R-:W-:Y:S02]  /*200c0*/  IMAD.MOV.U32 R56, RZ, RZ, RZ ;  /* 0x000000ffff387224 */ /* 0x000fe400078e00ff */
[----:B0-----:R-:W-:Y:S02]  /*200d0*/  IMAD.U32 R53, RZ, RZ, UR4 ;  /* 0x00000004ff357e24 */ /* 0x001fe4000f8e00ff */
[----:B------:R-:W-:-:S07]  /*200e0*/  IMAD.U32 R54, RZ, RZ, UR5 ;  /* 0x00000005ff367e24 */ /* 0x000fce000f8e00ff */
.L_x_2707:
        /* <DEDUP_REMOVED lines=20> */
.L_x_2706:
[----:B------:R-:W0:Y:S01]  /*20230*/  LDCU.64 UR4, c[0x0][0x3c8] ;  /* 0x00007900ff0477ac */ /* 0x000e220008000a00 */
[----:B------:R-:W-:Y:S01]  /*20240*/  BSSY.RECONVERGENT B0, `(.L_x_2708) ;  /* 0x0000018000007945 */ /* 0x000fe20003800200 */
[----:B------:R-:W-:Y:S02]  /*20250*/  IMAD.MOV.U32 R19, RZ, RZ, RZ ;  /* 0x000000ffff137224 */ /* 0x000fe400078e00ff */
[----:B------:R-:W-:Y:S02]  /*20260*/  IMAD.MOV.U32 R56, RZ, RZ, RZ ;  /* 0x000000ffff387224 */ /* 0x000fe400078e00ff */
[----:B0-----:R-:W-:Y:S02]  /*20270*/  IMAD.U32 R53, RZ, RZ, UR4 ;  /* 0x00000004ff357e24 */ /* 0x001fe4000f8e00ff */
[----:B------:R-:W-:-:S07]  /*20280*/  IMAD.U32 R54, RZ, RZ, UR5 ;  /* 0x00000005ff367e24 */ /* 0x000fce000f8e00ff */
.L_x_2709:
        /* <DEDUP_REMOVED lines=20> */
.L_x_2708:
[----:B------:R-:W0:Y:S01]  /*203d0*/  LDCU.64 UR4, c[0x0][0x3c8] ;  /* 0x00007900ff0477ac */ /* 0x000e220008000a00 */
[----:B------:R-:W-:Y:S01]  /*203e0*/  BSSY.RECONVERGENT B0, `(.L_x_2710) ;  /* 0x0000018000007945 */ /* 0x000fe20003800200 */
[----:B------:R-:W-:Y:S02]  /*203f0*/  IMAD.MOV.U32 R8, RZ, RZ, RZ ;  /* 0x000000ffff087224 */ /* 0x000fe400078e00ff */
[----:B------:R-:W-:Y:S02]  /*20400*/  IMAD.MOV.U32 R55, RZ, RZ, RZ ;  /* 0x000000ffff377224 */ /* 0x000fe400078e00ff */
[----:B0-----:R-:W-:Y:S02]  /*20410*/  IMAD.U32 R53, RZ, RZ, UR4 ;  /* 0x00000004ff357e24 */ /* 0x001fe4000f8e00ff */
[----:B------:R-:W-:-:S07]  /*20420*/  IMAD.U32 R54, RZ, RZ, UR5 ;  /* 0x00000005ff367e24 */ /* 0x000fce000f8e00ff */
.L_x_2711:
        /* <DEDUP_REMOVED lines=20> */
.L_x_2710:
[----:B------:R-:W0:Y:S01]  /*20570*/  LDCU.64 UR4, c[0x0][0x3c8] ;  /* 0x00007900ff0477ac */ /* 0x000e220008000a00 */
[----:B------:R-:W-:Y:S01]  /*20580*/  BSSY.RECONVERGENT B0, `(.L_x_2712) ;  /* 0x0000018000007945 */ /* 0x000fe20003800200 */
[----:B------:R-:W-:Y:S02]  /*20590*/  IMAD.MOV.U32 R13, RZ, RZ, RZ ;  /* 0x000000ffff0d7224 */ /* 0x000fe400078e00ff */
[----:B------:R-:W-:Y:S02]  /*205a0*/  IMAD.MOV.U32 R56, RZ, RZ, RZ ;  /* 0x000000ffff387224 */ /* 0x000fe400078e00ff */
[----:B0-----:R-:W-:Y:S02]  /*205b0*/  IMAD.U32 R53, RZ, RZ, UR4 ;  /* 0x00000004ff357e24 */ /* 0x001fe4000f8e00ff */
[----:B------:R-:W-:-:S07]  /*205c0*/  IMAD.U32 R54, RZ, RZ, UR5 ;  /* 0x00000005ff367e24 */ /* 0x000fce000f8e00ff */
.L_x_2713:
        /* <DEDUP_REMOVED lines=20> */
.L_x_2712:
[----:B------:R-:W0:Y:S01]  /*20710*/  LDCU.64 UR4, c[0x0][0x3c8] ;  /* 0x00007900ff0477ac */ /* 0x000e220008000a00 */
[----:B------:R-:W-:Y:S01]  /*20720*/  BSSY.RECONVERGENT B0, `(.L_x_2714) ;  /* 0x0000018000007945 */ /* 0x000fe20003800200 */
[----:B------:R-:W-:Y:S02]  /*20730*/  IMAD.MOV.U32 R19, RZ, RZ, RZ ;  /* 0x000000ffff137224 */ /* 0x000fe400078e00ff */
[----:B------:R-:W-:Y:S02]  /*20740*/  IMAD.MOV.U32 R56, RZ, RZ, RZ ;  /* 0x000000ffff387224 */ /* 0x000fe400078e00ff */
[----:B0-----:R-:W-:Y:S02]  /*20750*/  IMAD.U32 R53, RZ, RZ, UR4 ;  /* 0x00000004ff357e24 */ /* 0x001fe4000f8e00ff */
[----:B------:R-:W-:-:S07]  /*20760*/  IMAD.U32 R54, RZ, RZ, UR5 ;  /* 0x00000005ff367e24 */ /* 0x000fce000f8e00ff */
.L_x_2715:
        /* <DEDUP_REMOVED lines=20> */
.L_x_2714:
[----:B------:R-:W0:Y:S01]  /*208b0*/  LDCU.64 UR4, c[0x0][0x3c8] ;  /* 0x00007900ff0477ac */ /* 0x000e220008000a00 */
[----:B------:R-:W-:Y:S01]  /*208c0*/  BSSY.RECONVERGENT B0, `(.L_x_2716) ;  /* 0x0000018000007945 */ /* 0x000fe20003800200 */
[----:B------:R-:W-:Y:S02]  /*208d0*/  IMAD.MOV.U32 R8, RZ, RZ, RZ ;  /* 0x000000ffff087224 */ /* 0x000fe400078e00ff */
[----:B------:R-:W-:Y:S02]  /*208e0*/  IMAD.MOV.U32 R55, RZ, RZ, RZ ;  /* 0x000000ffff377224 */ /* 0x000fe400078e00ff */
[----:B0-----:R-:W-:Y:S02]  /*208f0*/  IMAD.U32 R53, RZ, RZ, UR4 ;  /* 0x00000004ff357e24 */ /* 0x001fe4000f8e00ff */
[----:B------:R-:W-:-:S07]  /*20900*/  IMAD.U32 R54, RZ, RZ, UR5 ;  /* 0x00000005ff367e24 */ /* 0x000fce000f8e00ff */
.L_x_2717:
        /* <DEDUP_REMOVED lines=20> */
.L_x_2716:
[----:B------:R-:W0:Y:S01]  /*20a50*/  LDCU.64 UR4, c[0x0][0x3c8] ;  /* 0x00007900ff0477ac */ /* 0x000e220008000a00 */
[----:B------:R-:W-:Y:S01]  /*20a60*/  BSSY.RECONVERGENT B0, `(.L_x_2718) ;  /* 0x0000018000007945 */ /* 0x000fe20003800200 */
[----:B------:R-:W-:Y:S02]  /*20a70*/  IMAD.MOV.U32 R13, RZ, RZ, RZ ;  /* 0x000000ffff0d7224 */ /* 0x000fe400078e00ff */
[----:B------:R-:W-:Y:S02]  /*20a80*/  IMAD.MOV.U32 R56, RZ, RZ, RZ ;  /* 0x000000ffff387224 */ /* 0x000fe400078e00ff */
[----:B0-----:R-:W-:Y:S02]  /*20a90*/  IMAD.U32 R53, RZ, RZ, UR4 ;  /* 0x00000004ff357e24 */ /* 0x001fe4000f8e00ff */
[----:B------:R-:W-:-:S07]  /*20aa0*/  IMAD.U32 R54, RZ, RZ, UR5 ;  /* 0x00000005ff367e24 */ /* 0x000fce000f8e00ff */
.L_x_2719:
        /* <DEDUP_REMOVED lines=20> */
.L_x_2718:
[----:B------:R-:W0:Y:S01]  /*20bf0*/  LDCU.64 UR4, c[0x0][0x3c8] ;  /* 0x00007900ff0477ac */ /* 0x000e220008000a00 */
[----:B------:R-:W-:Y:S01]  /*20c00*/  BSSY.RECONVERGENT B0, `(.L_x_2720) ;  /* 0x0000018000007945 */ /* 0x000fe20003800200 */
[----:B------:R-:W-:Y:S02]  /*20c10*/  IMAD.MOV.U32 R19, RZ, RZ, RZ ;  /* 0x000000ffff137224 */ /* 0x000fe400078e00ff */
[----:B------:R-:W-:Y:S02]  /*20c20*/  IMAD.MOV.U32 R56, RZ, RZ, RZ ;  /* 0x000000ffff387224 */ /* 0x000fe400078e00ff */
[----:B0-----:R-:W-:Y:S02]  /*20c30*/  IMAD.U32 R53, RZ, RZ, UR4 ;  /* 0x00000004ff357e24 */ /* 0x001fe4000f8e00ff */
[----:B------:R-:W-:-:S07]  /*20c40*/  IMAD.U32 R54, RZ, RZ, UR5 ;  /* 0x00000005ff367e24 */ /* 0x000fce000f8e00ff */
.L_x_2721:
        /* <DEDUP_REMOVED lines=20> */
.L_x_2720:
[----:B------:R-:W0:Y:S01]  /*20d90*/  LDCU.64 UR4, c[0x0][0x3c8] ;  /* 0x00007900ff0477ac */ /* 0x000e220008000a00 */
[----:B------:R-:W-:Y:S01]  /*20da0*/  BSSY.RECONVERGENT B0, `(.L_x_2722) ;  /* 0x0000018000007945 */ /* 0x000fe20003800200 */
[----:B------:R-:W-:Y:S02]  /*20db0*/  IMAD.MOV.U32 R8, RZ, RZ, RZ ;  /* 0x000000ffff087224 */ /* 0x000fe400078e00ff */
[----:B------:R-:W-:Y:S02]  /*20dc0*/  IMAD.MOV.U32 R55, RZ, RZ, RZ ;  /* 0x000000ffff377224 */ /* 0x000fe400078e00ff */
[----:B0-----:R-:W-:Y:S02]  /*20dd0*/  IMAD.U32 R53, RZ, RZ, UR4 ;  /* 0x00000004ff357e24 */ /* 0x001fe4000f8e00ff */
[----:B------:R-:W-:-:S07]  /*20de0*/  IMAD.U32 R54, RZ, RZ, UR5 ;  /* 0x00000005ff367e24 */ /* 0x000fce000f8e00ff */
.L_x_2723:
        /* <DEDUP_REMOVED lines=20> */
.L_x_2722:
[----:B------:R-:W0:Y:S01]  /*20f30*/  LDCU.64 UR4, c[0x0][0x3c8] ;  /* 0x00007900ff0477ac */ /* 0x000e220008000a00 */
[----:B------:R-:W-:Y:S01]  /*20f40*/  BSSY.RECONVERGENT B0, `(.L_x_2724) ;  /* 0x0000018000007945 */ /* 0x000fe20003800200 */
[----:B------:R-:W-:Y:S02]  /*20f50*/  IMAD.MOV.U32 R13, RZ, RZ, RZ ;  /* 0x000000ffff0d7224 */ /* 0x000fe400078e00ff */
[----:B------:R-:W-:Y:S02]  /*20f60*/  IMAD.MOV.U32 R56, RZ, RZ, RZ ;  /* 0x000000ffff387224 */ /* 0x000fe400078e00ff */
[----:B0-----:R-:W-:Y:S02]  /*20f70*/  IMAD.U32 R53, RZ, RZ, UR4 ;  /* 0x00000004ff357e24 */ /* 0x001fe4000f8e00ff */
[----:B------:R-:W-:-:S07]  /*20f80*/  IMAD.U32 R54, RZ, RZ, UR5 ;  /* 0x00000005ff367e24 */ /* 0x000fce000f8e00ff */
.L_x_2725:
        /* <DEDUP_REMOVED lines=20> */
.L_x_2724:
[----:B------:R-:W0:Y:S01]  /*210d0*/  LDCU.64 UR4, c[0x0][0x3c8] ;  /* 0x00007900ff0477ac */ /* 0x000e220008000a00 */
[----:B------:R-:W-:Y:S01]  /*210e0*/  BSSY.RECONVERGENT B0, `(.L_x_2726) ;  /* 0x0000018000007945 */ /* 0x000fe20003800200 */
[----:B------:R-:W-:Y:S02]  /*210f0*/  IMAD.MOV.U32 R54, RZ, RZ, RZ ;  /* 0x000000ffff367224 */ /* 0x000fe400078e00ff */
[----:B------:R-:W-:Y:S02]  /*21100*/  IMAD.MOV.U32 R56, RZ, RZ, RZ ;  /* 0x000000ffff387224 */ /* 0x000fe400078e00ff */
[----:B0-----:R-:W-:Y:S02]  /*21110*/  IMAD.U32 R52, RZ, RZ, UR4 ;  /* 0x00000004ff347e24 */ /* 0x001fe4000f8e00ff */
[----:B------:R-:W-:-:S07]  /*21120*/  IMAD.U32 R53, RZ, RZ, UR5 ;  /* 0x00000005ff357e24 */ /* 0x000fce000f8e00ff */
.L_x_2727:
        /* <DEDUP_REMOVED lines=20> */
.L_x_2726:
        /* <DEDUP_REMOVED lines=9> */
.L_x_2729:
        /* <DEDUP_REMOVED lines=20> */
.L_x_2728:
[----:B------:R-:W0:Y:S01]  /*21440*/  LDCU.64 UR4, c[0x0][0x3c8] ;  /* 0x00007900ff0477ac */ /* 0x000e220008000a00 */
[----:B------:R-:W-:Y:S01]  /*21450*/  BSSY.RECONVERGENT B0, `(.L_x_2730) ;  /* 0x0000018000007945 */ /* 0x000fe20003800200 */
[----:B------:R-:W-:Y:S02]  /*21460*/  IMAD.MOV.U32 R19, RZ, RZ, RZ ;  /* 0x000000ffff137224 */ /* 0x000fe400078e00ff */
[----:B------:R-:W-:Y:S02]  /*21470*/  IMAD.MOV.U32 R54, RZ, RZ, RZ ;  /* 0x000000ffff367224 */ /* 0x000fe400078e00ff */
[----:B0-----:R-:W-:Y:S02]  /*21480*/  IMAD.U32 R52, RZ, RZ, UR4 ;  /* 0x00000004ff347e24 */ /* 0x001fe4000f8e00ff */
[----:B------:R-:W-:-:S07]  /*21490*/  IMAD.U32 R53, RZ, RZ, UR5 ;  /* 0x00000005ff357e24 */ /* 0x000fce000f8e00ff */
.L_x_2731:
        /* <DEDUP_REMOVED lines=20> */
.L_x_2730:
[----:B------:R-:W0:Y:S01]  /*215e0*/  LDCU.64 UR4, c[0x0][0x3c8] ;  /* 0x00007900ff0477ac */ /* 0x000e220008000a00 */
[----:B------:R-:W-:Y:S01]  /*215f0*/  BSSY.RECONVERGENT B0, `(.L_x_2732) ;  /* 0x0000018000007945 */ /* 0x000fe20003800200 */
[----:B------:R-:W-:Y:S02]  /*21600*/  IMAD.MOV.U32 R13, RZ, RZ, RZ ;  /* 0x000000ffff0d7224 */ /* 0x000fe400078e00ff */
[----:B------:R-:W-:Y:S02]  /*21610*/  IMAD.MOV.U32 R56, RZ, RZ, RZ ;  /* 0x000000ffff387224 */ /* 0x000fe400078e00ff */
[----:B0-----:R-:W-:Y:S02]  /*21620*/  IMAD.U32 R53, RZ, RZ, UR4 ;  /* 0x00000004ff357e24 */ /* 0x001fe4000f8e00ff */
[----:B------:R-:W-:-:S07]  /*21630*/  IMAD.U32 R54, RZ, RZ, UR5 ;  /* 0x00000005ff367e24 */ /* 0x000fce000f8e00ff */
.L_x_2733:
        /* <DEDUP_REMOVED lines=20> */
.L_x_2732:
[----:B------:R-:W0:Y:S01]  /*21780*/  LDCU.64 UR4, c[0x0][0x3c8] ;  /* 0x00007900ff0477ac */ /* 0x000e220008000a00 */
[----:B------:R-:W-:Y:S01]  /*21790*/  BSSY.RECONVERGENT B0, `(.L_x_2734) ;  /* 0x0000018000007945 */ /* 0x000fe20003800200 */
[----:B------:R-:W-:Y:S02]  /*217a0*/  IMAD.MOV.U32 R14, RZ, RZ, RZ ;  /* 0x000000ffff0e7224 */ /* 0x000fe400078e00ff */
[----:B------:R-:W-:Y:S02]  /*217b0*/  IMAD.MOV.U32 R55, RZ, RZ, RZ ;  /* 0x000000ffff377224 */ /* 0x000fe400078e00ff */
[----:B0-----:R-:W-:Y:S02]  /*217c0*/  IMAD.U32 R53, RZ, RZ, UR4 ;  /* 0x00000004ff357e24 */ /* 0x001fe4000f8e00ff */
[----:B------:R-:W-:-:S07]  /*217d0*/  IMAD.U32 R54, RZ, RZ, UR5 ;  /* 0x00000005ff367e24 */ /* 0x000fce000f8e00ff */
.L_x_2735:
        /* <DEDUP_REMOVED lines=20> */
.L_x_2734:
[----:B------:R-:W0:Y:S01]  /*21920*/  LDCU.64 UR4, c[0x0][0x3c8] ;  /* 0x00007900ff0477ac */ /* 0x000e220008000a00 */
[----:B------:R-:W-:Y:S01]  /*21930*/  BSSY.RECONVERGENT B0, `(.L_x_2736) ;  /* 0x0000018000007945 */ /* 0x000fe20003800200 */
[----:B------:R-:W-:Y:S02]  /*21940*/  IMAD.MOV.U32 R19, RZ, RZ, RZ ;  /* 0x000000ffff137224 */ /* 0x000fe400078e00ff */
[----:B------:R-:W-:Y:S02]  /*21950*/  IMAD.MOV.U32 R56, RZ, RZ, RZ ;  /* 0x000000ffff387224 */ /* 0x000fe400078e00ff */
[----:B0-----:R-:W-:Y:S02]  /*21960*/  IMAD.U32 R53, RZ, RZ, UR4 ;  /* 0x00000004ff357e24 */ /* 0x001fe4000f8e00ff */
[----:B------:R-:W-:-:S07]  /*21970*/  IMAD.U32 R54, RZ, RZ, UR5 ;  /* 0x00000005ff367e24 */ /* 0x000fce000f8e00ff */
.L_x_2737:
        /* <DEDUP_REMOVED lines=20> */
.L_x_2736:
[----:B------:R-:W0:Y:S01]  /*21ac0*/  LDCU.64 UR4, c[0x0][0x3c8] ;  /* 0x00007900ff0477ac */ /* 0x000e220008000a00 */
[----:B------:R-:W-:Y:S01]  /*21ad0*/  BSSY.RECONVERGENT B0, `(.L_x_2738) ;  /* 0x0000018000007945 */ /* 0x000fe20003800200 */
[----:B------:R-:W-:Y:S02]  /*21ae0*/  IMAD.MOV.U32 R13, RZ, RZ, RZ ;  /* 0x000000ffff0d7224 */ /* 0x000fe400078e00ff */
[----:B------:R-:W-:Y:S02]  /*21af0*/  IMAD.MOV.U32 R56, RZ, RZ, RZ ;  /* 0x000000ffff387224 */ /* 0x000fe400078e00ff */
[----:B0-----:R-:W-:Y:S02]  /*21b00*/  IMAD.U32 R53, RZ, RZ, UR4 ;  /* 0x00000004ff357e24 */ /* 0x001fe4000f8e00ff */
[----:B------:R-:W-:-:S07]  /*21b10*/  IMAD.U32 R54, RZ, RZ, UR5 ;  /* 0x00000005ff367e24 */ /* 0x000fce000f8e00ff */
.L_x_2739:
        /* <DEDUP_REMOVED lines=20> */
.L_x_2738:
[----:B------:R-:W0:Y:S01]  /*21c60*/  LDCU.64 UR4, c[0x0][0x3c8] ;  /* 0x00007900ff0477ac */ /* 0x000e220008000a00 */
[----:B------:R-:W-:Y:S01]  /*21c70*/  BSSY.RECONVERGENT B0, `(.L_x_2740) ;  /* 0x0000018000007945 */ /* 0x000fe20003800200 */
[----:B------:R-:W-:Y:S02]  /*21c80*/  IMAD.MOV.U32 R14, RZ, RZ, RZ ;  /* 0x000000ffff0e7224 */ /* 0x000fe400078e00ff */
[----:B------:R-:W-:Y:S02]  /*21c90*/  IMAD.MOV.U32 R55, RZ, RZ, RZ ;  /* 0x000000ffff377224 */ /* 0x000fe400078e00ff */
[----:B0-----:R-:W-:Y:S02]  /*21ca0*/  IMAD.U32 R53, RZ, RZ, UR4 ;  /* 0x00000004ff357e24 */ /* 0x001fe4000f8e00ff */
[----:B------:R-:W-:-:S07]  /*21cb0*/  IMAD.U32 R54, RZ, RZ, UR5 ;  /* 0x00000005ff367e24 */ /* 0x000fce000f8e00ff */
.L_x_2741:
        /* <DEDUP_REMOVED lines=20> */
.L_x_2740:
[----:B------:R-:W0:Y:S01]  /*21e00*/  LDCU.64 UR4, c[0x0][0x3c8] ;  /* 0x00007900ff0477ac */ /* 0x000e220008000a00 */
[----:B------:R-:W-:Y:S01]  /*21e10*/  BSSY.RECONVERGENT B0, `(.L_x_2742) ;  /* 0x0000018000007945 */ /* 0x000fe20003800200 */
[----:B------:R-:W-:Y:S02]  /*21e20*/  IMAD.MOV.U32 R19, RZ, RZ, RZ ;  /* 0x000000ffff137224 */ /* 0x000fe400078e00ff */
[----:B------:R-:W-:Y:S02]  /*21e30*/  IMAD.MOV.U32 R56, RZ, RZ, RZ ;  /* 0x000000ffff387224 */ /* 0x000fe400078e00ff */
[----:B0-----:R-:W-:Y:S02]  /*21e40*/  IMAD.U32 R53, RZ, RZ, UR4 ;  /* 0x00000004ff357e24 */ /* 0x001fe4000f8e00ff */
[----:B------:R-:W-:-:S07]  /*21e50*/  IMAD.U32 R54, RZ, RZ, UR5 ;  /* 0x00000005ff367e24 */ /* 0x000fce000f8e00ff */
.L_x_2743:
        /* <DEDUP_REMOVED lines=20> */
.L_x_2742:
[----:B------:R-:W0:Y:S01]  /*21fa0*/  LDCU.64 UR4, c[0x0][0x3c8] ;  /* 0x00007900ff0477ac */ /* 0x000e220008000a00 */
[----:B------:R-:W-:Y:S01]  /*21fb0*/  BSSY.RECONVERGENT B0, `(.L_x_2744) ;  /* 0x0000018000007945 */ /* 0x000fe20003800200 */
[----:B------:R-:W-:Y:S02]  /*21fc0*/  IMAD.MOV.U32 R13, RZ, RZ, RZ ;  /* 0x000000ffff0d7224 */ /* 0x000fe400078e00ff */
[----:B------:R-:W-:Y:S02]  /*21fd0*/  IMAD.MOV.U32 R56, RZ, RZ, RZ ;  /* 0x000000ffff387224 */ /* 0x000fe400078e00ff */
[----:B0-----:R-:W-:Y:S02]  /*21fe0*/  IMAD.U32 R53, RZ, RZ, UR4 ;  /* 0x00000004ff357e24 */ /* 0x001fe4000f8e00ff */
[----:B------:R-:W-:-:S07]  /*21ff0*/  IMAD.U32 R54, RZ, RZ, UR5 ;  /* 0x00000005ff367e24 */ /* 0x000fce000f8e00ff */
.L_x_2745:
        /* <DEDUP_REMOVED lines=20> */
.L_x_2744:
[----:B------:R-:W0:Y:S01]  /*22140*/  LDCU.64 UR4, c[0x0][0x3c8] ;  /* 0x00007900ff0477ac */ /* 0x000e220008000a00 */
[----:B------:R-:W-:Y:S01]  /*22150*/  BSSY.RECONVERGENT B0, `(.L_x_2746) ;  /* 0x0000018000007945 */ /* 0x000fe20003800200 */
[----:B------:R-:W-:Y:S02]  /*22160*/  IMAD.MOV.U32 R14, RZ, RZ, RZ ;  /* 0x000000ffff0e7224 */ /* 0x000fe400078e00ff */
[----:B------:R-:W-:Y:S02]  /*22170*/  IMAD.MOV.U32 R55, RZ, RZ, RZ ;  /* 0x000000ffff377224 */ /* 0x000fe400078e00ff */
[----:B0-----:R-:W-:Y:S02]  /*22180*/  IMAD.U32 R53, RZ, RZ, UR4 ;  /* 0x00000004ff357e24 */ /* 0x001fe4000f8e00ff */
[----:B------:R-:W-:-:S07]  /*22190*/  IMAD.U32 R54, RZ, RZ, UR5 ;  /* 0x00000005ff367e24 */ /* 0x000fce000f8e00ff */
.L_x_2747:
        /* <DEDUP_REMOVED lines=20> */
.L_x_2746:
[----:B------:R-:W0:Y:S01]  /*222e0*/  LDCU.64 UR4, c[0x0][0x3c8] ;  /* 0x00007900ff0477ac */ /* 0x000e220008000a00 */
[----:B------:R-:W-:Y:S01]  /*222f0*/  BSSY.RECONVERGENT B0, `(.L_x_2748) ;  /* 0x0000018000007945 */ /* 0x000fe20003800200 */
[----:B------:R-:W-:Y:S02]  /*22300*/  IMAD.MOV.U32 R19, RZ, RZ, RZ ;  /* 0x000000ffff137224 */ /* 0x000fe400078e00ff */
[----:B------:R-:W-:Y:S02]  /*22310*/  IMAD.MOV.U32 R56, RZ, RZ, RZ ;  /* 0x000000ffff387224 */ /* 0x000fe400078e00ff */
[----:B0-----:R-:W-:Y:S02]  /*22320*/  IMAD.U32 R53, RZ, RZ, UR4 ;  /* 0x00000004ff357e24 */ /* 0x001fe4000f8e00ff */
[----:B------:R-:W-:-:S07]  /*22330*/  IMAD.U32 R54, RZ, RZ, UR5 ;  /* 0x00000005ff367e24 */ /* 0x000fce000f8e00ff */
.L_x_2749:
        /* <DEDUP_REMOVED lines=20> */
.L_x_2748:
[----:B------:R-:W0:Y:S01]  /*22480*/  LDCU.64 UR4, c[0x0][0x3c8] ;  /* 0x00007900ff0477ac */ /* 0x000e220008000a00 */
[----:B------:R-:W-:Y:S01]  /*22490*/  BSSY.RECONVERGENT B0, `(.L_x_2750) ;  /* 0x0000018000007945 */ /* 0x000fe20003800200 */
[----:B------:R-:W-:Y:S02]  /*224a0*/  IMAD.MOV.U32 R13, RZ, RZ, RZ ;  /* 0x000000ffff0d7224 */ /* 0x000fe400078e00ff */
[----:B------:R-:W-:Y:S02]  /*224b0*/  IMAD.MOV.U32 R56, RZ, RZ, RZ ;  /* 0x000000ffff387224 */ /* 0x000fe400078e00ff */
[----:B0-----:R-:W-:Y:S02]  /*224c0*/  IMAD.U32 R53, RZ, RZ, UR4 ;  /* 0x00000004ff357e24 */ /* 0x001fe4000f8e00ff */
[----:B------:R-:W-:-:S07]  /*224d0*/  IMAD.U32 R54, RZ, RZ, UR5 ;  /* 0x00000005ff367e24 */ /* 0x000fce000f8e00ff */
.L_x_2751:
        /* <DEDUP_REMOVED lines=20> */
.L_x_2750:
[----:B------:R-:W0:Y:S01]  /*22620*/  LDCU.64 UR4, c[0x0][0x3c8] ;  /* 0x00007900ff0477ac */ /* 0x000e220008000a00 */
[----:B------:R-:W-:Y:S01]  /*22630*/  BSSY.RECONVERGENT B0, `(.L_x_2752) ;  /* 0x0000018000007945 */ /* 0x000fe20003800200 */
[----:B------:R-:W-:Y:S02]  /*22640*/  IMAD.MOV.U32 R14, RZ, RZ, RZ ;  /* 0x000000ffff0e7224 */ /* 0x000fe400078e00ff */
[----:B------:R-:W-:Y:S02]  /*22650*/  IMAD.MOV.U32 R55, RZ, RZ, RZ ;  /* 0x000000ffff377224 */ /* 0x000fe400078e00ff */
[----:B0-----:R-:W-:Y:S02]  /*22660*/  IMAD.U32 R53, RZ, RZ, UR4 ;  /* 0x00000004ff357e24 */ /* 0x001fe4000f8e00ff */
[----:B------:R-:W-:-:S07]  /*22670*/  IMAD.U32 R54, RZ, RZ, UR5 ;  /* 0x00000005ff367e24 */ /* 0x000fce000f8e00ff */
.L_x_2753:
        /* <DEDUP_REMOVED lines=20> */
.L_x_2752:
[----:B------:R-:W0:Y:S01]  /*227c0*/  LDCU.64 UR4, c[0x0][0x3c8] ;  /* 0x00007900ff0477ac */ /* 0x000e220008000a00 */
[----:B------:R-:W-:Y:S01]  /*227d0*/  BSSY.RECONVERGENT B0, `(.L_x_2754) ;  /* 0x0000018000007945 */ /* 0x000fe20003800200 */
[----:B------:R-:W-:Y:S02]  /*227e0*/  IMAD.MOV.U32 R19, RZ, RZ, RZ ;  /* 0x000000ffff137224 */ /* 0x000fe400078e00ff */
[----:B------:R-:W-:Y:S02]  /*227f0*/  IMAD.MOV.U32 R56, RZ, RZ, RZ ;  /* 0x000000ffff387224 */ /* 0x000fe400078e00ff */
[----:B0-----:R-:W-:Y:S02]  /*22800*/  IMAD.U32 R53, RZ, RZ, UR4 ;  /* 0x00000004ff357e24 */ /* 0x001fe4000f8e00ff */
[----:B------:R-:W-:-:S07]  /*22810*/  IMAD.U32 R54, RZ, RZ, UR5 ;  /* 0x00000005ff367e24 */ /* 0x000fce000f8e00ff */
.L_x_2755:
        /* <DEDUP_REMOVED lines=20> */
.L_x_2754:
[----:B------:R-:W0:Y:S01]  /*22960*/  LDCU.64 UR4, c[0x0][0x3c8] ;  /* 0x00007900ff0477ac */ /* 0x000e220008000a00 */
[----:B------:R-:W-:Y:S01]  /*22970*/  BSSY.RECONVERGENT B0, `(.L_x_2756) ;  /* 0x0000018000007945 */ /* 0x000fe20003800200 */
[----:B------:R-:W-:Y:S02]  /*22980*/  IMAD.MOV.U32 R13, RZ, RZ, RZ ;  /* 0x000000ffff0d7224 */ /* 0x000fe400078e00ff */
[----:B------:R-:W-:Y:S02]  /*22990*/  IMAD.MOV.U32 R56, RZ, RZ, RZ ;  /* 0x000000ffff387224 */ /* 0x000fe400078e00ff */
[----:B0-----:R-:W-:Y:S02]  /*229a0*/  IMAD.U32 R53, RZ, RZ, UR4 ;  /* 0x00000004ff357e24 */ /* 0x001fe4000f8e00ff */
[----:B------:R-:W-:-:S07]  /*229b0*/  IMAD.U32 R54, RZ, RZ, UR5 ;  /* 0x00000005ff367e24 */ /* 0x000fce000f8e00ff */
.L_x_2757:
        /* <DEDUP_REMOVED lines=20> */
.L_x_2756:
[----:B------:R-:W0:Y:S01]  /*22b00*/  LDCU.64 UR4, c[0x0][0x3c8] ;  /* 0x00007900ff0477ac */ /* 0x000e220008000a00 */
[----:B------:R-:W-:Y:S01]  /*22b10*/  BSSY.RECONVERGENT B0, `(.L_x_2758) ;  /* 0x0000018000007945 */ /* 0x000fe20003800200 */
[----:B------:R-:W-:Y:S02]  /*22b20*/  IMAD.MOV.U32 R14, RZ, RZ, RZ ;  /* 0x000000ffff0e7224 */ /* 0x000fe400078e00ff */
[----:B------:R-:W-:Y:S02]  /*22b30*/  IMAD.MOV.U32 R55, RZ, RZ, RZ ;  /* 0x000000ffff377224 */ /* 0x000fe400078e00ff */
[----:B0-----:R-:W-:Y:S02]  /*22b40*/  IMAD.U32 R53, RZ, RZ, UR4 ;  /* 0x00000004ff357e24 */ /* 0x001fe4000f8e00ff */
[----:B------:R-:W-:-:S07]  /*22b50*/  IMAD.U32 R54, RZ, RZ, UR5 ;  /* 0x00000005ff367e24 */ /* 0x000fce000f8e00ff */
.L_x_2759:
        /* <DEDUP_REMOVED lines=20> */
.L_x_2758:
[----:B------:R-:W0:Y:S01]  /*22ca0*/  LDCU.64 UR4, c[0x0][0x3c8] ;  /* 0x00007900ff0477ac */ /* 0x000e220008000a00 */
[----:B------:R-:W-:Y:S01]  /*22cb0*/  BSSY.RECONVERGENT B0, `(.L_x_2760) ;  /* 0x0000018000007945 */ /* 0x000fe20003800200 */
[----:B------:R-:W-:Y:S02]  /*22cc0*/  IMAD.MOV.U32 R19, RZ, RZ, RZ ;  /* 0x000000ffff137224 */ /* 0x000fe400078e00ff */
[----:B------:R-:W-:Y:S02]  /*22cd0*/  IMAD.MOV.U32 R56, RZ, RZ, RZ ;  /* 0x000000ffff387224 */ /* 0x000fe400078e00ff */
[----:B0-----:R-:W-:Y:S02]  /*22ce0*/  IMAD.U32 R53, RZ, RZ, UR4 ;  /* 0x00000004ff357e24 */ /* 0x001fe4000f8e00ff */
[----:B------:R-:W-:-:S07]  /*22cf0*/  IMAD.U32 R54, RZ, RZ, UR5 ;  /* 0x00000005ff367e24 */ /* 0x000fce000f8e00ff */
.L_x_2761:
        /* <DEDUP_REMOVED lines=20> */
.L_x_2760:
[----:B------:R-:W0:Y:S01]  /*22e40*/  LDCU.64 UR4, c[0x0][0x3c8] ;  /* 0x00007900ff0477ac */ /* 0x000e220008000a00 */
[----:B------:R-:W-:Y:S01]  /*22e50*/  BSSY.RECONVERGENT B0, `(.L_x_2762) ;  /* 0x0000018000007945 */ /* 0x000fe20003800200 */
[----:B------:R-:W-:Y:S02]  /*22e60*/  IMAD.MOV.U32 R13, RZ, RZ, RZ ;  /* 0x000000ffff0d7224 */ /* 0x000fe400078e00ff */
[----:B------:R-:W-:Y:S02]  /*22e70*/  IMAD.MOV.U32 R56, RZ, RZ, RZ ;  /* 0x000000ffff387224 */ /* 0x000fe400078e00ff */
[----:B0-----:R-:W-:Y:S02]  /*22e80*/  IMAD.U32 R53, RZ, RZ, UR4 ;  /* 0x00000004ff357e24 */ /* 0x001fe4000f8e00ff */
[----:B------:R-:W-:-:S07]  /*22e90*/  IMAD.U32 R54, RZ, RZ, UR5 ;  /* 0x00000005ff367e24 */ /* 0x000fce000f8e00ff */
.L_x_2763:
        /* <DEDUP_REMOVED lines=20> */
.L_x_2762:
[----:B------:R-:W0:Y:S01]  /*22fe0*/  LDCU.64 UR4, c[0x0][0x3c8] ;  /* 0x00007900ff0477ac */ /* 0x000e220008000a00 */
[----:B------:R-:W-:Y:S01]  /*22ff0*/  BSSY.RECONVERGENT B0, `(.L_x_2764) ;  /* 0x0000018000007945 */ /* 0x000fe20003800200 */
[----:B------:R-:W-:Y:S02]  /*23000*/  IMAD.MOV.U32 R14, RZ, RZ, RZ ;  /* 0x000000ffff0e7224 */ /* 0x000fe400078e00ff */
[----:B------:R-:W-:Y:S02]  /*23010*/  IMAD.MOV.U32 R55, RZ, RZ, RZ ;  /* 0x000000ffff377224 */ /* 0x000fe400078e00ff */
[----:B0-----:R-:W-:Y:S02]  /*23020*/  IMAD.U32 R53, RZ, RZ, UR4 ;  /* 0x00000004ff357e24 */ /* 0x001fe4000f8e00ff */
[----:B------:R-:W-:-:S07]  /*23030*/  IMAD.U32 R54, RZ, RZ, UR5 ;  /* 0x00000005ff367e24 */ /* 0x000fce000f8e00ff */
.L_x_2765:
        /* <DEDUP_REMOVED lines=20> */
.L_x_2764:
[----:B------:R-:W0:Y:S01]  /*23180*/  LDCU.64 UR4, c[0x0][0x3c8] ;  /* 0x00007900ff0477ac */ /* 0x000e220008000a00 */
[----:B------:R-:W-:Y:S01]  /*23190*/  BSSY.RECONVERGENT B0, `(.L_x_2766) ;  /* 0x0000017000007945 */ /* 0x000fe20003800200 */
[----:B------:R-:W-:Y:S01]  /*231a0*/  CS2R R54, SRZ ;  /* 0x0000000000367805 */ /* 0x000fe2000001ff00 */
[----:B0-----:R-:W-:Y:S02]  /*231b0*/  IMAD.U32 R52, RZ, RZ, UR4 ;  /* 0x00000004ff347e24 */ /* 0x001fe4000f8e00ff */
[----:B------:R-:W-:-:S07]  /*231c0*/  IMAD.U32 R53, RZ, RZ, UR5 ;  /* 0x00000005ff357e24 */ /* 0x000fce000f8e00ff */
.L_x_2767:
        /* <DEDUP_REMOVED lines=20> */
.L_x_2766:
        /* <DEDUP_REMOVED lines=9> */
.L_x_2769:
        /* <DEDUP_REMOVED lines=20> */
.L_x_2768:
[----:B------:R-:W0:Y:S01]  /*234e0*/  LDCU.64 UR4, c[0x0][0x3c8] ;  /* 0x00007900ff0477ac */ /* 0x000e220008000a00 */
[----:B------:R-:W-:Y:S01]  /*234f0*/  BSSY.RECONVERGENT B0, `(.L_x_2770) ;  /* 0x0000018000007945 */ /* 0x000fe20003800200 */
[----:B------:R-:W-:Y:S02]  /*23500*/  IMAD.MOV.U32 R19, RZ, RZ, RZ ;  /* 0x000000ffff137224 */ /* 0x000fe400078e00ff */
[----:B------:R-:W-:Y:S02]  /*23510*/  IMAD.MOV.U32 R54, RZ, RZ, RZ ;  /* 0x000000ffff367224 */ /* 0x000fe400078e00ff */
[----:B0-----:R-:W-:Y:S02]  /*23520*/  IMAD.U32 R52, RZ, RZ, UR4 ;  /* 0x00000004ff347e24 */ /* 0x001fe4000f8e00ff */
[----:B------:R-:W-:-:S07]  /*23530*/  IMAD.U32 R53, RZ, RZ, UR5 ;  /* 0x00000005ff357e24 */ /* 0x000fce000f8e00ff */
.L_x_2771:
        /* <DEDUP_REMOVED lines=20> */
.L_x_2770:
[----:B------:R-:W0:Y:S01]  /*23680*/  LDCU.64 UR4, c[0x0][0x3c8] ;  /* 0x00007900ff0477ac */ /* 0x000e220008000a00 */
[----:B------:R-:W-:Y:S01]  /*23690*/  BSSY.RECONVERGENT B0, `(.L_x_2772) ;  /* 0x0000018000007945 */ /* 0x000fe20003800200 */
[----:B------:R-:W-:Y:S02]  /*236a0*/  IMAD.MOV.U32 R11, RZ, RZ, RZ ;  /* 0x000000ffff0b7224 */ /* 0x000fe400078e00ff */
[----:B------:R-:W-:Y:S02]  /*236b0*/  IMAD.MOV.U32 R56, RZ, RZ, RZ ;  /* 0x000000ffff387224 */ /* 0x000fe400078e00ff */
[----:B0-----:R-:W-:Y:S02]  /*236c0*/  IMAD.U32 R53, RZ, RZ, UR4 ;  /* 0x00000004ff357e24 */ /* 0x001fe4000f8e00ff */
[----:B------:R-:W-:-:S07]  /*236d0*/  IMAD.U32 R54, RZ, RZ, UR5 ;  /* 0x00000005ff367e24 */ /* 0x000fce000f8e00ff */
.L_x_2773:
        /* <DEDUP_REMOVED lines=20> */
.L_x_2772:
[----:B------:R-:W0:Y:S01]  /*23820*/  LDCU.64 UR4, c[0x0][0x3c8] ;  /* 0x00007900ff0477ac */ /* 0x000e220008000a00 */
[----:B------:R-:W-:Y:S01]  /*23830*/  BSSY.RECONVERGENT B0, `(.L_x_2774) ;  /* 0x0000018000007945 */ /* 0x000fe20003800200 */
[----:B------:R-:W-:Y:S02]  /*23840*/  IMAD.MOV.U32 R14, RZ, RZ, RZ ;  /* 0x000000ffff0e7224 */ /* 0x000fe400078e00ff */
[----:B------:R-:W-:Y:S02]  /*23850*/  IMAD.MOV.U32 R55, RZ, RZ, RZ ;  /* 0x000000ffff377224 */ /* 0x000fe400078e00ff */
[----:B0-----:R-:W-:Y:S02]  /*23860*/  IMAD.U32 R53, RZ, RZ, UR4 ;  /* 0x00000004ff357e24 */ /* 0x001fe4000f8e00ff */
[----:B------:R-:W-:-:S07]  /*23870*/  IMAD.U32 R54, RZ, RZ, UR5 ;  /* 0x00000005ff367e24 */ /* 0x000fce000f8e00ff */
.L_x_2775:
        /* <DEDUP_REMOVED lines=20> */
.L_x_2774:
[----:B------:R-:W0:Y:S01]  /*239c0*/  LDCU.64 UR4, c[0x0][0x3c8] ;  /* 0x00007900ff0477ac */ /* 0x000e220008000a00 */
[----:B------:R-:W-:Y:S01]  /*239d0*/  BSSY.RECONVERGENT B0, `(.L_x_2776) ;  /* 0x0000018000007945 */ /* 0x000fe20003800200 */
[----:B------:R-:W-:Y:S02]  /*239e0*/  IMAD.MOV.U32 R19, RZ, RZ, RZ ;  /* 0x000000ffff137224 */ /* 0x000fe400078e00ff */
[----:B------:R-:W-:Y:S02]  /*239f0*/  IMAD.MOV.U32 R56, RZ, RZ, RZ ;  /* 0x000000ffff387224 */ /* 0x000fe400078e00ff */
[----:B0-----:R-:W-:Y:S02]  /*23a00*/  IMAD.U32 R53, RZ, RZ, UR4 ;  /* 0x00000004ff357e24 */ /* 0x001fe4000f8e00ff */
[----:B------:R-:W-:-:S07]  /*23a10*/  IMAD.U32 R54, RZ, RZ, UR5 ;  /* 0x00000005ff367e24 */ /* 0x000fce000f8e00ff */
.L_x_2777:
        /* <DEDUP_REMOVED lines=20> */
.L_x_2776:
[----:B------:R-:W0:Y:S01]  /*23b60*/  LDCU.64 UR4, c[0x0][0x3c8] ;  /* 0x00007900ff0477ac */ /* 0x000e220008000a00 */
[----:B------:R-:W-:Y:S01]  /*23b70*/  BSSY.RECONVERGENT B0, `(.L_x_2778) ;  /* 0x0000018000007945 */ /* 0x000fe20003800200 */
[----:B------:R-:W-:Y:S02]  /*23b80*/  IMAD.MOV.U32 R11, RZ, RZ, RZ ;  /* 0x000000ffff0b7224 */ /* 0x000fe400078e00ff */
[----:B------:R-:W-:Y:S02]  /*23b90*/  IMAD.MOV.U32 R56, RZ, RZ, RZ ;  /* 0x000000ffff387224 */ /* 0x000fe400078e00ff */
[----:B0-----:R-:W-:Y:S02]  /*23ba0*/  IMAD.U32 R53, RZ, RZ, UR4 ;  /* 0x00000004ff357e24 */ /* 0x001fe4000f8e00ff */
[----:B------:R-:W-:-:S07]  /*23bb0*/  IMAD.U32 R54, RZ, RZ, UR5 ;  /* 0x00000005ff367e24 */ /* 0x000fce000f8e00ff */
.L_x_2779:
        /* <DEDUP_REMOVED lines=20> */
.L_x_2778:
[----:B------:R-:W0:Y:S01]  /*23d00*/  LDCU.64 UR4, c[0x0][0x3c8] ;  /* 0x00007900ff0477ac */ /* 0x000e220008000a00 */
[----:B------:R-:W-:Y:S01]  /*23d10*/  BSSY.RECONVERGENT B0, `(.L_x_2780) ;  /* 0x0000018000007945 */ /* 0x000fe20003800200 */
[----:B------:R-:W-:Y:S02]  /*23d20*/  IMAD.MOV.U32 R14, RZ, RZ, RZ ;  /* 0x000000ffff0e7224 */ /* 0x000fe400078e00ff */
[----:B------:R-:W-:Y:S02]  /*23d30*/  IMAD.MOV.U32 R55, RZ, RZ, RZ ;  /* 0x000000ffff377224 */ /* 0x000fe400078e00ff */
[----:B0-----:R-:W-:Y:S02]  /*23d40*/  IMAD.U32 R53, RZ, RZ, UR4 ;  /* 0x00000004ff357e24 */ /* 0x001fe4000f8e00ff */
[----:B------:R-:W-:-:S07]  /*23d50*/  IMAD.U32 R54, RZ, RZ, UR5 ;  /* 0x00000005ff367e24 */ /* 0x000fce000f8e00ff */
.L_x_2781:
        /* <DEDUP_REMOVED lines=20> */
.L_x_2780:
[----:B------:R-:W0:Y:S01]  /*23ea0*/  LDCU.64 UR4, c[0x0][0x3c8] ;  /* 0x00007900ff0477ac */ /* 0x000e220008000a00 */
[----:B------:R-:W-:Y:S01]  /*23eb0*/  BSSY.RECONVERGENT B0, `(.L_x_2782) ;  /* 0x0000018000007945 */ /* 0x000fe20003800200 */
[----:B------:R-:W-:Y:S02]  /*23ec0*/  IMAD.MOV.U32 R19, RZ, RZ, RZ ;  /* 0x000000ffff137224 */ /* 0x000fe400078e00ff */
[----:B------:R-:W-:Y:S02]  /*23ed0*/  IMAD.MOV.U32 R56, RZ, RZ, RZ ;  /* 0x000000ffff387224 */ /* 0x000fe400078e00ff */
[----:B0-----:R-:W-:Y:S02]  /*23ee0*/  IMAD.U32 R53, RZ, RZ, UR4 ;  /* 0x00000004ff357e24 */ /* 0x001fe4000f8e00ff */
[----:B------:R-:W-:-:S07]  /*23ef0*/  IMAD.U32 R54, RZ, RZ, UR5 ;  /* 0x00000005ff367e24 */ /* 0x000fce000f8e00ff */
.L_x_2783:
        /* <DEDUP_REMOVED lines=20> */
.L_x_2782:
[----:B------:R-:W0:Y:S01]  /*24040*/  LDCU.64 UR4, c[0x0][0x3c8] ;  /* 0x00007900ff0477ac */ /* 0x000e220008000a00 */
[----:B------:R-:W-:Y:S01]  /*24050*/  BSSY.RECONVERGENT B0, `(.L_x_2784) ;  /* 0x0000018000007945 */ /* 0x000fe20003800200 */
[----:B------:R-:W-:Y:S02]  /*24060*/  IMAD.MOV.U32 R11, RZ, RZ, RZ ;  /* 0x000000ffff0b7224 */ /* 0x000fe400078e00ff */
[----:B------:R-:W-:Y:S02]  /*24070*/  IMAD.MOV.U32 R56, RZ, RZ, RZ ;  /* 0x000000ffff387224 */ /* 0x000fe400078e00ff */
[----:B0-----:R-:W-:Y:S02]  /*24080*/  IMAD.U32 R53, RZ, RZ, UR4 ;  /* 0x00000004ff357e24 */ /* 0x001fe4000f8e00ff */
[----:B------:R-:W-:-:S07]  /*24090*/  IMAD.U32 R54, RZ, RZ, UR5 ;  /* 0x00000005ff367e24 */ /* 0x000fce000f8e00ff */
.L_x_2785:
        /* <DEDUP_REMOVED lines=20> */
.L_x_2784:
[----:B------:R-:W0:Y:S01]  /*241e0*/  LDCU.64 UR4, c[0x0][0x3c8] ;  /* 0x00007900ff0477ac */ /* 0x000e220008000a00 */
[----:B------:R-:W-:Y:S01]  /*241f0*/  BSSY.RECONVERGENT B0, `(.L_x_2786) ;  /* 0x0000018000007945 */ /* 0x000fe20003800200 */
[----:B------:R-:W-:Y:S02]  /*24200*/  IMAD.MOV.U32 R14, RZ, RZ, RZ ;  /* 0x000000ffff0e7224 */ /* 0x000fe400078e00ff */
[----:B------:R-:W-:Y:S02]  /*24210*/  IMAD.MOV.U32 R55, RZ, RZ, RZ ;  /* 0x000000ffff377224 */ /* 0x000fe400078e00ff */
[----:B0-----:R-:W-:Y:S02]  /*24220*/  IMAD.U32 R53, RZ, RZ, UR4 ;  /* 0x00000004ff357e24 */ /* 0x001fe4000f8e00ff */
[----:B------:R-:W-:-:S07]  /*24230*/  IMAD.U32 R54, RZ, RZ, UR5 ;  /* 0x00000005ff367e24 */ /* 0x000fce000f8e00ff */
.L_x_2787:
        /* <DEDUP_REMOVED lines=20> */
.L_x_2786:
[----:B------:R-:W0:Y:S01]  /*24380*/  LDCU.64 UR4, c[0x0][0x3c8] ;  /* 0x00007900ff0477ac */ /* 0x000e220008000a00 */
[----:B------:R-:W-:Y:S01]  /*24390*/  BSSY.RECONVERGENT B0, `(.L_x_2788) ;  /* 0x0000018000007945 */ /* 0x000fe20003800200 */
[----:B------:R-:W-:Y:S02]  /*243a0*/  IMAD.MOV.U32 R19, RZ, RZ, RZ ;  /* 0x000000ffff137224 */ /* 0x000fe400078e00ff */
[----:B------:R-:W-:Y:S02]  /*243b0*/  IMAD.MOV.U32 R56, RZ, RZ, RZ ;  /* 0x000000ffff387224 */ /* 0x000fe400078e00ff */
[----:B0-----:R-:W-:Y:S02]  /*243c0*/  IMAD.U32 R53, RZ, RZ, UR4 ;  /* 0x00000004ff357e24 */ /* 0x001fe4000f8e00ff */
[----:B------:R-:W-:-:S07]  /*243d0*/  IMAD.U32 R54, RZ, RZ, UR5 ;  /* 0x00000005ff367e24 */ /* 0x000fce000f8e00ff */
.L_x_2789:
        /* <DEDUP_REMOVED lines=20> */
.L_x_2788:
[----:B------:R-:W0:Y:S01]  /*24520*/  LDCU.64 UR4, c[0x0][0x3c8] ;  /* 0x00007900ff0477ac */ /* 0x000e220008000a00 */
[----:B------:R-:W-:Y:S01]  /*24530*/  BSSY.RECONVERGENT B0, `(.L_x_2790) ;  /* 0x0000018000007945 */ /* 0x000fe20003800200 */
[----:B------:R-:W-:Y:S02]  /*24540*/  IMAD.MOV.U32 R11, RZ, RZ, RZ ;  /* 0x000000ffff0b7224 */ /* 0x000fe400078e00ff */
[----:B------:R-:W-:Y:S02]  /*24550*/  IMAD.MOV.U32 R56, RZ, RZ, RZ ;  /* 0x000000ffff387224 */ /* 0x000fe400078e00ff */
[----:B0-----:R-:W-:Y:S02]  /*24560*/  IMAD.U32 R53, RZ, RZ, UR4 ;  /* 0x00000004ff357e24 */ /* 0x001fe4000f8e00ff */
[----:B------:R-:W-:-:S07]  /*24570*/  IMAD.U32 R54, RZ, RZ, UR5 ;  /* 0x00000005ff367e24 */ /* 0x000fce000f8e00ff */
.L_x_2791:
        /* <DEDUP_REMOVED lines=20> */
.L_x_2790:
[----:B------:R-:W0:Y:S01]  /*246c0*/  LDCU.64 UR4, c[0x0][0x3c8] ;  /* 0x00007900ff0477ac */ /* 0x000e220008000a00 */
[----:B------:R-:W-:Y:S01]  /*246d0*/  BSSY.RECONVERGENT B0, `(.L_x_2792) ;  /* 0x0000018000007945 */ /* 0x000fe20003800200 */
[----:B------:R-:W-:Y:S02]  /*246e0*/  IMAD.MOV.U32 R14, RZ, RZ, RZ ;  /* 0x000000ffff0e7224 */ /* 0x000fe400078e00ff */
[----:B------:R-:W-:Y:S02]  /*246f0*/  IMAD.MOV.U32 R55, RZ, RZ, RZ ;  /* 0x000000ffff377224 */ /* 0x000fe400078e00ff */
[----:B0-----:R-:W-:Y:S02]  /*24700*/  IMAD.U32 R53, RZ, RZ, UR4 ;  /* 0x00000004ff357e24 */ /* 0x001fe4000f8e00ff */
[----:B------:R-:W-:-:S07]  /*24710*/  IMAD.U32 R54, RZ, RZ, UR5 ;  /* 0x00000005ff367e24 */ /* 0x000fce000f8e00ff */
.L_x_2793:
        /* <DEDUP_REMOVED lines=20> */
.L_x_2792:
[----:B------:R-:W0:Y:S01]  /*24860*/  LDCU.64 UR4, c[0x0][0x3c8] ;  /* 0x00007900ff0477ac */ /* 0x000e220008000a00 */
[----:B------:R-:W-:Y:S01]  /*24870*/  BSSY.RECONVERGENT B0, `(.L_x_2794) ;  /* 0x0000018000007945 */ /* 0x000fe20003800200 */
[----:B------:R-:W-:Y:S02]  /*24880*/  IMAD.MOV.U32 R19, RZ, RZ, RZ ;  /* 0x000000ffff137224 */ /* 0x000fe400078e00ff */
[----:B------:R-:W-:Y:S02]  /*24890*/  IMAD.MOV.U32 R56, RZ, RZ, RZ ;  /* 0x000000ffff387224 */ /* 0x000fe400078e00ff */
[----:B0-----:R-:W-:Y:S02]  /*248a0*/  IMAD.U32 R53, RZ, RZ, UR4 ;  /* 0x00000004ff357e24 */ /* 0x001fe4000f8e00ff */
[----:B------:R-:W-:-:S07]  /*248b0*/  IMAD.U32 R54, RZ, RZ, UR5 ;  /* 0x00000005ff367e24 */ /* 0x000fce000f8e00ff */
.L_x_2795:
        /* <DEDUP_REMOVED lines=20> */
.L_x_2794:
[----:B------:R-:W0:Y:S01]  /*24a00*/  LDCU.64 UR4, c[0x0][0x3c8] ;  /* 0x00007900ff0477ac */ /* 0x000e220008000a00 */
[----:B------:R-:W-:Y:S01]  /*24a10*/  BSSY.RECONVERGENT B0, `(.L_x_2796) ;  /* 0x0000018000007945 */ /* 0x000fe20003800200 */
[----:B------:R-:W-:Y:S02]  /*24a20*/  IMAD.MOV.U32 R11, RZ, RZ, RZ ;  /* 0x000000ffff0b7224 */ /* 0x000fe400078e00ff */
[----:B------:R-:W-:Y:S02]  /*24a30*/  IMAD.MOV.U32 R56, RZ, RZ, RZ ;  /* 0x000000ffff387224 */ /* 0x000fe400078e00ff */
[----:B0-----:R-:W-:Y:S02]  /*24a40*/  IMAD.U32 R53, RZ, RZ, UR4 ;  /* 0x00000004ff357e24 */ /* 0x001fe4000f8e00ff */
[----:B------:R-:W-:-:S07]  /*24a50*/  IMAD.U32 R54, RZ, RZ, UR5 ;  /* 0x00000005ff367e24 */ /* 0x000fce000f8e00ff */
.L_x_2797:
        /* <DEDUP_REMOVED lines=20> */
.L_x_2796:
[----:B------:R-:W0:Y:S01]  /*24ba0*/  LDCU.64 UR4, c[0x0][0x3c8] ;  /* 0x00007900ff0477ac */ /* 0x000e220008000a00 */
[----:B------:R-:W-:Y:S01]  /*24bb0*/  BSSY.RECONVERGENT B0, `(.L_x_2798) ;  /* 0x0000018000007945 */ /* 0x000fe20003800200 */
[----:B------:R-:W-:Y:S02]  /*24bc0*/  IMAD.MOV.U32 R14, RZ, RZ, RZ ;  /* 0x000000ffff0e7224 */ /* 0x000fe400078e00ff */
[----:B------:R-:W-:Y:S02]  /*24bd0*/  IMAD.MOV.U32 R55, RZ, RZ, RZ ;  /* 0x000000ffff377224 */ /* 0x000fe400078e00ff */
[----:B0-----:R-:W-:Y:S02]  /*24be0*/  IMAD.U32 R53, RZ, RZ, UR4 ;  /* 0x00000004ff357e24 */ /* 0x001fe4000f8e00ff */
[----:B------:R-:W-:-:S07]  /*24bf0*/  IMAD.U32 R54, RZ, RZ, UR5 ;  /* 0x00000005ff367e24 */ /* 0x000fce000f8e00ff */
.L_x_2799:
        /* <DEDUP_REMOVED lines=20> */
.L_x_2798:
[----:B------:R-:W0:Y:S01]  /*24d40*/  LDCU.64 UR4, c[0x0][0x3c8] ;  /* 0x00007900ff0477ac */ /* 0x000e220008000a00 */
[----:B------:R-:W-:Y:S01]  /*24d50*/  BSSY.RECONVERGENT B0, `(.L_x_2800) ;  /* 0x0000018000007945 */ /* 0x000fe20003800200 */
[----:B------:R-:W-:Y:S02]  /*24d60*/  IMAD.MOV.U32 R19, RZ, RZ, RZ ;  /* 0x000000ffff137224 */ /* 0x000fe400078e00ff */
[----:B------:R-:W-:Y:S02]  /*24d70*/  IMAD.MOV.U32 R56, RZ, RZ, RZ ;  /* 0x000000ffff387224 */ /* 0x000fe400078e00ff */
[----:B0-----:R-:W-:Y:S02]  /*24d80*/  IMAD.U32 R53, RZ, RZ, UR4 ;  /* 0x00000004ff357e24 */ /* 0x001fe4000f8e00ff */
[----:B------:R-:W-:-:S07]  /*24d90*/  IMAD.U32 R54, RZ, RZ, UR5 ;  /* 0x00000005ff367e24 */ /* 0x000fce000f8e00ff */
.L_x_2801:
        /* <DEDUP_REMOVED lines=20> */
.L_x_2800:
[----:B------:R-:W0:Y:S01]  /*24ee0*/  LDCU.64 UR4, c[0x0][0x3c8] ;  /* 0x00007900ff0477ac */ /* 0x000e220008000a00 */
[----:B------:R-:W-:Y:S01]  /*24ef0*/  BSSY.RECONVERGENT B0, `(.L_x_2802) ;  /* 0x0000018000007945 */ /* 0x000fe20003800200 */
[----:B------:R-:W-:Y:S02]  /*24f00*/  IMAD.MOV.U32 R11, RZ, RZ, RZ ;  /* 0x000000ffff0b7224 */ /* 0x000fe400078e00ff */
[----:B------:R-:W-:Y:S02]  /*24f10*/  IMAD.MOV.U32 R56, RZ, RZ, RZ ;  /* 0x000000ffff387224 */ /* 0x000fe400078e00ff */
[----:B0-----:R-:W-:Y:S02]  /*24f20*/  IMAD.U32 R53, RZ, RZ, UR4 ;  /* 0x00000004ff357e24 */ /* 0x001fe4000f8e00ff */
[----:B------:R-:W-:-:S07]  /*24f30*/  IMAD.U32 R54, RZ, RZ, UR5 ;  /* 0x00000005ff367e24 */ /* 0x000fce000f8e00ff */
.L_x_2803:
        /* <DEDUP_REMOVED lines=20> */
.L_x_2802:
[----:B------:R-:W0:Y:S01]  /*25080*/  LDCU.64 UR4, c[0x0][0x3c8] ;  /* 0x00007900ff0477ac */ /* 0x000e220008000a00 */
[----:B------:R-:W-:Y:S01]  /*25090*/  BSSY.RECONVERGENT B0, `(.L_x_2804) ;  /* 0x0000018000007945 */ /* 0x000fe20003800200 */
[----:B------:R-:W-:Y:S02]  /*250a0*/  IMAD.MOV.U32 R14, RZ, RZ, RZ ;  /* 0x000000ffff0e7224 */ /* 0x000fe400078e00ff */
[----:B------:R-:W-:Y:S02]  /*250b0*/  IMAD.MOV.U32 R55, RZ, RZ, RZ ;  /* 0x000000ffff377224 */ /* 0x000fe400078e00ff */
[----:B0-----:R-:W-:Y:S02]  /*250c0*/  IMAD.U32 R53, RZ, RZ, UR4 ;  /* 0x00000004ff357e24 */ /* 0x001fe4000f8e00ff */
[----:B------:R-:W-:-:S07]  /*250d0*/  IMAD.U32 R54, RZ, RZ, UR5 ;  /* 0x00000005ff367e24 */ /* 0x000fce000f8e00ff */
.L_x_2805:
        /* <DEDUP_REMOVED lines=20> */
.L_x_2804:
[----:B------:R-:W0:Y:S01]  /*25220*/  LDCU.64 UR4, c[0x0][0x3c8] ;  /* 0x00007900ff0477ac */ /* 0x000e220008000a00 */
[----:B------:R-:W-:Y:S01]  /*25230*/  BSSY.RECONVERGENT B0, `(.L_x_2806) ;  /* 0x0000017000007945 */ /* 0x000fe20003800200 */
[----:B------:R-:W-:Y:S01]  /*25240*/  CS2R R54, SRZ ;  /* 0x0000000000367805 */ /* 0x000fe2000001ff00 */
[----:B0-----:R-:W-:Y:S02]  /*25250*/  IMAD.U32 R52, RZ, RZ, UR4 ;  /* 0x00000004ff347e24 */ /* 0x001fe4000f8e00ff */
[----:B------:R-:W-:-:S07]  /*25260*/  IMAD.U32 R53, RZ, RZ, UR5 ;  /* 0x00000005ff357e24 */ /* 0x000fce000f8e00ff */
.L_x_2807:
        /* <DEDUP_REMOVED lines=20> */
.L_x_2806:
        /* <DEDUP_REMOVED lines=9> */
.L_x_2809:
        /* <DEDUP_REMOVED lines=20> */
.L_x_2808:
[----:B------:R-:W0:Y:S01]  /*25580*/  LDCU.64 UR4, c[0x0][0x3c8] ;  /* 0x00007900ff0477ac */ /* 0x000e220008000a00 */
[----:B------:R-:W-:Y:S01]  /*25590*/  BSSY.RECONVERGENT B0, `(.L_x_2810) ;  /* 0x0000018000007945 */ /* 0x000fe20003800200 */
[----:B------:R-:W-:Y:S02]  /*255a0*/  IMAD.MOV.U32 R49, RZ, RZ, RZ ;  /* 0x000000ffff317224 */ /* 0x000fe400078e00ff */
[----:B------:R-:W-:Y:S02]  /*255b0*/  IMAD.MOV.U32 R54, RZ, RZ, RZ ;  /* 0x000000ffff367224 */ /* 0x000fe400078e00ff */
[----:B0-----:R-:W-:Y:S02]  /*255c0*/  IMAD.U32 R52, RZ, RZ, UR4 ;  /* 0x00000004ff347e24 */ /* 0x001fe4000f8e00ff */
[----:B------:R-:W-:-:S07]  /*255d0*/  IMAD.U32 R53, RZ, RZ, UR5 ;  /* 0x00000005ff357e24 */ /* 0x000fce000f8e00ff */
.L_x_2811:
        /* <DEDUP_REMOVED lines=20> */
.L_x_2810:
[----:B------:R-:W0:Y:S01]  /*25720*/  LDCU.64 UR4, c[0x0][0x3c8] ;  /* 0x00007900ff0477ac */ /* 0x000e220008000a00 */
[----:B------:R-:W-:Y:S01]  /*25730*/  BSSY.RECONVERGENT B0, `(.L_x_2812) ;  /* 0x0000018000007945 */ /* 0x000fe20003800200 */
[----:B------:R-:W-:Y:S02]  /*25740*/  IMAD.MOV.U32 R11, RZ, RZ, RZ ;  /* 0x000000ffff0b7224 */ /* 0x000fe400078e00ff */
[----:B------:R-:W-:Y:S02]  /*25750*/  IMAD.MOV.U32 R56, RZ, RZ, RZ ;  /* 0x000000ffff387224 */ /* 0x000fe400078e00ff */
[----:B0-----:R-:W-:Y:S02]  /*25760*/  IMAD.U32 R53, RZ, RZ, UR4 ;  /* 0x00000004ff357e24 */ /* 0x001fe4000f8e00ff */
[----:B------:R-:W-:-:S07]  /*25770*/  IMAD.U32 R54, RZ, RZ, UR5 ;  /* 0x00000005ff367e24 */ /* 0x000fce000f8e00ff */
.L_x_2813:
        /* <DEDUP_REMOVED lines=20> */
.L_x_2812:
[----:B------:R-:W0:Y:S01]  /*258c0*/  LDCU.64 UR4, c[0x0][0x3c8] ;  /* 0x00007900ff0477ac */ /* 0x000e220008000a00 */
[----:B------:R-:W-:Y:S01]  /*258d0*/  BSSY.RECONVERGENT B0, `(.L_x_2814) ;  /* 0x0000018000007945 */ /* 0x000fe20003800200 */
[----:B------:R-:W-:Y:S02]  /*258e0*/  IMAD.MOV.U32 R19, RZ, RZ, RZ ;  /* 0x000000ffff137224 */ /* 0x000fe400078e00ff */
[----:B------:R-:W-:Y:S02]  /*258f0*/  IMAD.MOV.U32 R56, RZ, RZ, RZ ;  /* 0x000000ffff387224 */ /* 0x000fe400078e00ff */
[----:B0-----:R-:W-:Y:S02]  /*25900*/  IMAD.U32 R53, RZ, RZ, UR4 ;  /* 0x00000004ff357e24 */ /* 0x001fe4000f8e00ff */
[----:B------:R-:W-:-:S07]  /*25910*/  IMAD.U32 R54, RZ, RZ, UR5 ;  /* 0x00000005ff367e24 */ /* 0x000fce000f8e00ff */
.L_x_2815:
        /* <DEDUP_REMOVED lines=20> */
.L_x_2814:
[----:B------:R-:W0:Y:S01]  /*25a60*/  LDCU.64 UR4, c[0x0][0x3c8] ;  /* 0x00007900ff0477ac */ /* 0x000e220008000a00 */
[----:B------:R-:W-:Y:S01]  /*25a70*/  BSSY.RECONVERGENT B0, `(.L_x_2816) ;  /* 0x0000018000007945 */ /* 0x000fe20003800200 */
[----:B------:R-:W-:Y:S02]  /*25a80*/  IMAD.MOV.U32 R49, RZ, RZ, RZ ;  /* 0x000000ffff317224 */ /* 0x000fe400078e00ff */
[----:B------:R-:W-:Y:S02]  /*25a90*/  IMAD.MOV.U32 R56, RZ, RZ, RZ ;  /* 0x000000ffff387224 */ /* 0x000fe400078e00ff */
[----:B0-----:R-:W-:Y:S02]  /*25aa0*/  IMAD.U32 R53, RZ, RZ, UR4 ;  /* 0x00000004ff357e24 */ /* 0x001fe4000f8e00ff */
[----:B------:R-:W-:-:S07]  /*25ab0*/  IMAD.U32 R54, RZ, RZ, UR5 ;  /* 0x00000005ff367e24 */ /* 0x000fce000f8e00ff */
.L_x_2817:
        /* <DEDUP_REMOVED lines=20> */
.L_x_2816:
[----:B------:R-:W0:Y:S01]  /*25c00*/  LDCU.64 UR4, c[0x0][0x3c8] ;  /* 0x00007900ff0477ac */ /* 0x000e220008000a00 */
[----:B------:R-:W-:Y:S01]  /*25c10*/  BSSY.RECONVERGENT B0, `(.L_x_2818) ;  /* 0x0000018000007945 */ /* 0x000fe20003800200 */
[----:B------:R-:W-:Y:S02]  /*25c20*/  IMAD.MOV.U32 R11, RZ, RZ, RZ ;  /* 0x000000ffff0b7224 */ /* 0x000fe400078e00ff */
[----:B------:R-:W-:Y:S02]  /*25c30*/  IMAD.MOV.U32 R56, RZ, RZ, RZ ;  /* 0x000000ffff387224 */ /* 0x000fe400078e00ff */
[----:B0-----:R-:W-:Y:S02]  /*25c40*/  IMAD.U32 R53, RZ, RZ, UR4 ;  /* 0x00000004ff357e24 */ /* 0x001fe4000f8e00ff */
[----:B------:R-:W-:-:S07]  /*25c50*/  IMAD.U32 R54, RZ, RZ, UR5 ;  /* 0x00000005ff367e24 */ /* 0x000fce000f8e00ff */
.L_x_2819:
        /* <DEDUP_REMOVED lines=20> */
.L_x_2818:
[----:B------:R-:W0:Y:S01]  /*25da0*/  LDCU.64 UR4, c[0x0][0x3c8] ;  /* 0x00007900ff0477ac */ /* 0x000e220008000a00 */
[----:B------:R-:W-:Y:S01]  /*25db0*/  BSSY.RECONVERGENT B0, `(.L_x_2820) ;  /* 0x0000018000007945 */ /* 0x000fe20003800200 */
[----:B------:R-:W-:Y:S02]  /*25dc0*/  IMAD.MOV.U32 R19, RZ, RZ, RZ ;  /* 0x000000ffff137224 */ /* 0x000fe400078e00ff */
[----:B------:R-:W-:Y:S02]  /*25dd0*/  IMAD.MOV.U32 R56, RZ, RZ, RZ ;  /* 0x000000ffff387224 */ /* 0x000fe400078e00ff */
[----:B0-----:R-:W-:Y:S02]  /*25de0*/  IMAD.U32 R53, RZ, RZ, UR4 ;  /* 0x00000004ff357e24 */ /* 0x001fe4000f8e00ff */
[----:B------:R-:W-:-:S07]  /*25df0*/  IMAD.U32 R54, RZ, RZ, UR5 ;  /* 0x00000005ff367e24 */ /* 0x000fce000f8e00ff */
.L_x_2821:
        /* <DEDUP_REMOVED lines=20> */
.L_x_2820:
[----:B------:R-:W0:Y:S01]  /*25f40*/  LDCU.64 UR4, c[0x0][0x3c8] ;  /* 0x00007900ff0477ac */ /* 0x000e220008000a00 */
[----:B------:R-:W-:Y:S01]  /*25f50*/  BSSY.RECONVERGENT B0, `(.L_x_2822) ;  /* 0x0000018000007945 */ /* 0x000fe20003800200 */
[----:B------:R-:W-:Y:S02]  /*25f60*/  IMAD.MOV.U32 R49, RZ, RZ, RZ ;  /* 0x000000ffff317224 */ /* 0x000fe400078e00ff */
[----:B------:R-:W-:Y:S02]  /*25f70*/  IMAD.MOV.U32 R56, RZ, RZ, RZ ;  /* 0x000000ffff387224 */ /* 0x000fe400078e00ff */
[----:B0-----:R-:W-:Y:S02]  /*25f80*/  IMAD.U32 R53, RZ, RZ, UR4 ;  /* 0x00000004ff357e24 */ /* 0x001fe4000f8e00ff */
[----:B------:R-:W-:-:S07]  /*25f90*/  IMAD.U32 R54, RZ, RZ, UR5 ;  /* 0x00000005ff367e24 */ /* 0x000fce000f8e00ff */
.L_x_2823:
        /* <DEDUP_REMOVED lines=20> */
.L_x_2822:
[----:B------:R-:W0:Y:S01]  /*260e0*/  LDCU.64 UR4, c[0x0][0x3c8] ;  /* 0x00007900ff0477ac */ /* 0x000e220008000a00 */
[----:B------:R-:W-:Y:S01]  /*260f0*/  BSSY.RECONVERGENT B0, `(.L_x_2824) ;  /* 0x0000018000007945 */ /* 0x000fe20003800200 */
[----:B------:R-:W-:Y:S02]  /*26100*/  IMAD.MOV.U32 R11, RZ, RZ, RZ ;  /* 0x000000ffff0b7224 */ /* 0x000fe400078e00ff */
[----:B------:R-:W-:Y:S02]  /*26110*/  IMAD.MOV.U32 R56, RZ, RZ, RZ ;  /* 0x000000ffff387224 */ /* 0x000fe400078e00ff */
[----:B0-----:R-:W-:Y:S02]  /*26120*/  IMAD.U32 R53, RZ, RZ, UR4 ;  /* 0x00000004ff357e24 */ /* 0x001fe4000f8e00ff */
[----:B------:R-:W-:-:S07]  /*26130*/  IMAD.U32 R54, RZ, RZ, UR5 ;  /* 0x00000005ff367e24 */ /* 0x000fce000f8e00ff */
.L_x_2825:
        /* <DEDUP_REMOVED lines=20> */
.L_x_2824:
[----:B------:R-:W0:Y:S01]  /*26280*/  LDCU.64 UR4, c[0x0][0x3c8] ;  /* 0x00007900ff0477ac */ /* 0x000e220008000a00 */
[----:B------:R-:W-:Y:S01]  /*26290*/  BSSY.RECONVERGENT B0, `(.L_x_2826) ;  /* 0x0000018000007945 */ /* 0x000fe20003800200 */
[----:B------:R-:W-:Y:S02]  /*262a0*/  IMAD.MOV.U32 R19, RZ, RZ, RZ ;  /* 0x000000ffff137224 */ /* 0x000fe400078e00ff */
[----:B------:R-:W-:Y:S02]  /*262b0*/  IMAD.MOV.U32 R56, RZ, RZ, RZ ;  /* 0x000000ffff387224 */ /* 0x000fe400078e00ff */
[----:B0-----:R-:W-:Y:S02]  /*262c0*/  IMAD.U32 R53, RZ, RZ, UR4 ;  /* 0x00000004ff357e24 */ /* 0x001fe4000f8e00ff */
[----:B------:R-:W-:-:S07]  /*262d0*/  IMAD.U32 R54, RZ, RZ, UR5 ;  /* 0x00000005ff367e24 */ /* 0x000fce000f8e00ff */
.L_x_2827:
        /* <DEDUP_REMOVED lines=20> */
.L_x_2826:
[----:B------:R-:W0:Y:S01]  /*26420*/  LDCU.64 UR4, c[0x0][0x3c8] ;  /* 0x00007900ff0477ac */ /* 0x000e220008000a00 */
[----:B------:R-:W-:Y:S01]  /*26430*/  BSSY.RECONVERGENT B0, `(.L_x_2828) ;  /* 0x0000018000007945 */ /* 0x000fe20003800200 */
[----:B------:R-:W-:Y:S02]  /*26440*/  IMAD.MOV.U32 R49, RZ, RZ, RZ ;  /* 0x000000ffff317224 */ /* 0x000fe400078e00ff */
[----:B------:R-:W-:Y:S02]  /*26450*/  IMAD.MOV.U32 R56, RZ, RZ, RZ ;  /* 0x000000ffff387224 */ /* 0x000fe400078e00ff */
[----:B0-----:R-:W-:Y:S02]  /*26460*/  IMAD.U32 R53, RZ, RZ, UR4 ;  /* 0x00000004ff357e24 */ /* 0x001fe4000f8e00ff */
[----:B------:R-:W-:-:S07]  /*26470*/  IMAD.U32 R54, RZ, RZ, UR5 ;  /* 0x00000005ff367e24 */ /* 0x000fce000f8e00ff */
.L_x_2829:
        /* <DEDUP_REMOVED lines=20> */
.L_x_2828:
[----:B------:R-:W0:Y:S01]  /*265c0*/  LDCU.64 UR4, c[0x0][0x3c8] ;  /* 0x00007900ff0477ac */ /* 0x000e220008000a00 */
[----:B------:R-:W-:Y:S01]  /*265d0*/  BSSY.RECONVERGENT B0, `(.L_x_2830) ;  /* 0x0000018000007945 */ /* 0x000fe20003800200 */
[----:B------:R-:W-:Y:S02]  /*265e0*/  IMAD.MOV.U32 R11, RZ, RZ, RZ ;  /* 0x000000ffff0b7224 */ /* 0x000fe400078e00ff */
[----:B------:R-:W-:Y:S02]  /*265f0*/  IMAD.MOV.U32 R56, RZ, RZ, RZ ;  /* 0x000000ffff387224 */ /* 0x000fe400078e00ff */
[----:B0-----:R-:W-:Y:S02]  /*26600*/  IMAD.U32 R53, RZ, RZ, UR4 ;  /* 0x00000004ff357e24 */ /* 0x001fe4000f8e00ff */
[----:B------:R-:W-:-:S07]  /*26610*/  IMAD.U32 R54, RZ, RZ, UR5 ;  /* 0x00000005ff367e24 */ /* 0x000fce000f8e00ff */
.L_x_2831:
        /* <DEDUP_REMOVED lines=20> */
.L_x_2830:
[----:B------:R-:W0:Y:S01]  /*26760*/  LDCU.64 UR4, c[0x0][0x3c8] ;  /* 0x00007900ff0477ac */ /* 0x000e220008000a00 */
[----:B------:R-:W-:Y:S01]  /*26770*/  BSSY.RECONVERGENT B0, `(.L_x_2832) ;  /* 0x0000018000007945 */ /* 0x000fe20003800200 */
[----:B------:R-:W-:Y:S02]  /*26780*/  IMAD.MOV.U32 R19, RZ, RZ, RZ ;  /* 0x000000ffff137224 */ /* 0x000fe400078e00ff */
[----:B------:R-:W-:Y:S02]  /*26790*/  IMAD.MOV.U32 R56, RZ, RZ, RZ ;  /* 0x000000ffff387224 */ /* 0x000fe400078e00ff */
[----:B0-----:R-:W-:Y:S02]  /*267a0*/  IMAD.U32 R53, RZ, RZ, UR4 ;  /* 0x00000004ff357e24 */ /* 0x001fe4000f8e00ff */
[----:B------:R-:W-:-:S07]  /*267b0*/  IMAD.U32 R54, RZ, RZ, UR5 ;  /* 0x00000005ff367e24 */ /* 0x000fce000f8e00ff */
.L_x_2833:
        /* <DEDUP_REMOVED lines=20> */
.L_x_2832:
[----:B------:R-:W0:Y:S01]  /*26900*/  LDCU.64 UR4, c[0x0][0x3c8] ;  /* 0x00007900ff0477ac */ /* 0x000e220008000a00 */
[----:B------:R-:W-:Y:S01]  /*26910*/  BSSY.RECONVERGENT B0, `(.L_x_2834) ;  /* 0x0000018000007945 */ /* 0x000fe20003800200 */
[----:B------:R-:W-:Y:S02]  /*26920*/  IMAD.MOV.U32 R49, RZ, RZ, RZ ;  /* 0x000000ffff317224 */ /* 0x000fe400078e00ff */
[----:B------:R-:W-:Y:S02]  /*26930*/  IMAD.MOV.U32 R56, RZ, RZ, RZ ;  /* 0x000000ffff387224 */ /* 0x000fe400078e00ff */
[----:B0-----:R-:W-:Y:S02]  /*26940*/  IMAD.U32 R53, RZ, RZ, UR4 ;  /* 0x00000004ff357e24 */ /* 0x001fe4000f8e00ff */
[----:B------:R-:W-:-:S07]  /*26950*/  IMAD.U32 R54, RZ, RZ, UR5 ;  /* 0x00000005ff367e24 */ /* 0x000fce000f8e00ff */
.L_x_2835:
        /* <DEDUP_REMOVED lines=20> */
.L_x_2834:
[----:B------:R-:W0:Y:S01]  /*26aa0*/  LDCU.64 UR4, c[0x0][0x3c8] ;  /* 0x00007900ff0477ac */ /* 0x000e220008000a00 */
[----:B------:R-:W-:Y:S01]  /*26ab0*/  BSSY.RECONVERGENT B0, `(.L_x_2836) ;  /* 0x0000018000007945 */ /* 0x000fe20003800200 */
[----:B------:R-:W-:Y:S02]  /*26ac0*/  IMAD.MOV.U32 R11, RZ, RZ, RZ ;  /* 0x000000ffff0b7224 */ /* 0x000fe400078e00ff */
[----:B------:R-:W-:Y:S02]  /*26ad0*/  IMAD.MOV.U32 R56, RZ, RZ, RZ ;  /* 0x000000ffff387224 */ /* 0x000fe400078e00ff */
[----:B0-----:R-:W-:Y:S02]  /*26ae0*/  IMAD.U32 R53, RZ, RZ, UR4 ;  /* 0x00000004ff357e24 */ /* 0x001fe4000f8e00ff */
[----:B------:R-:W-:-:S07]  /*26af0*/  IMAD.U32 R54, RZ, RZ, UR5 ;  /* 0x00000005ff367e24 */ /* 0x000fce000f8e00ff */
.L_x_2837:
        /* <DEDUP_REMOVED lines=20> */
.L_x_2836:
[----:B------:R-:W0:Y:S01]  /*26c40*/  LDCU.64 UR4, c[0x0][0x3c8] ;  /* 0x00007900ff0477ac */ /* 0x000e220008000a00 */
[----:B------:R-:W-:Y:S01]  /*26c50*/  BSSY.RECONVERGENT B0, `(.L_x_2838) ;  /* 0x0000018000007945 */ /* 0x000fe20003800200 */
[----:B------:R-:W-:Y:S02]  /*26c60*/  IMAD.MOV.U32 R19, RZ, RZ, RZ ;  /* 0x000000ffff137224 */ /* 0x000fe400078e00ff */
[----:B------:R-:W-:Y:S02]  /*26c70*/  IMAD.MOV.U32 R56, RZ, RZ, RZ ;  /* 0x000000ffff387224 */ /* 0x000fe400078e00ff */
[----:B0-----:R-:W-:Y:S02]  /*26c80*/  IMAD.U32 R53, RZ, RZ, UR4 ;  /* 0x00000004ff357e24 */ /* 0x001fe4000f8e00ff */
[----:B------:R-:W-:-:S07]  /*26c90*/  IMAD.U32 R54, RZ, RZ, UR5 ;  /* 0x00000005ff367e24 */ /* 0x000fce000f8e00ff */
.L_x_2839:
        /* <DEDUP_REMOVED lines=20> */
.L_x_2838:
[----:B------:R-:W0:Y:S01]  /*26de0*/  LDCU.64 UR4, c[0x0][0x3c8] ;  /* 0x00007900ff0477ac */ /* 0x000e220008000a00 */
[----:B------:R-:W-:Y:S01]  /*26df0*/  BSSY.RECONVERGENT B0, `(.L_x_2840) ;  /* 0x0000018000007945 */ /* 0x000fe20003800200 */
[----:B------:R-:W-:Y:S02]  /*26e00*/  IMAD.MOV.U32 R49, RZ, RZ, RZ ;  /* 0x000000ffff317224 */ /* 0x000fe400078e00ff */
[----:B------:R-:W-:Y:S02]  /*26e10*/  IMAD.MOV.U32 R56, RZ, RZ, RZ ;  /* 0x000000ffff387224 */ /* 0x000fe400078e00ff */
[----:B0-----:R-:W-:Y:S02]  /*26e20*/  IMAD.U32 R53, RZ, RZ, UR4 ;  /* 0x00000004ff357e24 */ /* 0x001fe4000f8e00ff */
[----:B------:R-:W-:-:S07]  /*26e30*/  IMAD.U32 R54, RZ, RZ, UR5 ;  /* 0x00000005ff367e24 */ /* 0x000fce000f8e00ff */
.L_x_2841:
        /* <DEDUP_REMOVED lines=20> */
.L_x_2840:
[----:B------:R-:W0:Y:S01]  /*26f80*/  LDCU.64 UR4, c[0x0][0x3c8] ;  /* 0x00007900ff0477ac */ /* 0x000e220008000a00 */
[----:B------:R-:W-:Y:S01]  /*26f90*/  BSSY.RECONVERGENT B0, `(.L_x_2842) ;  /* 0x0000018000007945 */ /* 0x000fe20003800200 */
[----:B------:R-:W-:Y:S02]  /*26fa0*/  IMAD.MOV.U32 R11, RZ, RZ, RZ ;  /* 0x000000ffff0b7224 */ /* 0x000fe400078e00ff */
[----:B------:R-:W-:Y:S02]  /*26fb0*/  IMAD.MOV.U32 R56, RZ, RZ, RZ ;  /* 0x000000ffff387224 */ /* 0x000fe400078e00ff */
[----:B0-----:R-:W-:Y:S02]  /*26fc0*/  IMAD.U32 R53, RZ, RZ, UR4 ;  /* 0x00000004ff357e24 */ /* 0x001fe4000f8e00ff */
[----:B------:R-:W-:-:S07]  /*26fd0*/  IMAD.U32 R54, RZ, RZ, UR5 ;  /* 0x00000005ff367e24 */ /* 0x000fce000f8e00ff */
.L_x_2843:
        /* <DEDUP_REMOVED lines=20> */
.L_x_2842:
[----:B------:R-:W0:Y:S01]  /*27120*/  LDCU.64 UR4, c[0x0][0x3c8] ;  /* 0x00007900ff0477ac */ /* 0x000e220008000a00 */
[----:B------:R-:W-:Y:S01]  /*27130*/  BSSY.RECONVERGENT B0, `(.L_x_2844) ;  /* 0x0000018000007945 */ /* 0x000fe20003800200 */
[----:B------:R-:W-:Y:S02]  /*27140*/  IMAD.MOV.U32 R19, RZ, RZ, RZ ;  /* 0x000000ffff137224 */ /* 0x000fe400078e00ff */
[----:B------:R-:W-:Y:S02]  /*27150*/  IMAD.MOV.U32 R56, RZ, RZ, RZ ;  /* 0x000000ffff387224 */ /* 0x000fe400078e00ff */
[----:B0-----:R-:W-:Y:S02]  /*27160*/  IMAD.U32 R53, RZ, RZ, UR4 ;  /* 0x00000004ff357e24 */ /* 0x001fe4000f8e00ff */
[----:B------:R-:W-:-:S07]  /*27170*/  IMAD.U32 R54, RZ, RZ, UR5 ;  /* 0x00000005ff367e24 */ /* 0x000fce000f8e00ff */
.L_x_2845:
        /* <DEDUP_REMOVED lines=20> */
.L_x_2844:
[----:B------:R-:W0:Y:S01]  /*272c0*/  LDCU.64 UR4, c[0x0][0x3c8] ;  /* 0x00007900ff0477ac */ /* 0x000e220008000a00 */
[----:B------:R-:W-:Y:S01]  /*272d0*/  BSSY.RECONVERGENT B0, `(.L_x_2846) ;  /* 0x0000018000007945 */ /* 0x000fe20003800200 */
[----:B------:R-:W-:Y:S02]  /*272e0*/  IMAD.MOV.U32 R54, RZ, RZ, RZ ;  /* 0x000000ffff367224 */ /* 0x000fe400078e00ff */
[----:B------:R-:W-:Y:S02]  /*272f0*/  IMAD.MOV.U32 R56, RZ, RZ, RZ ;  /* 0x000000ffff387224 */ /* 0x000fe400078e00ff */
[----:B0-----:R-:W-:Y:S02]  /*27300*/  IMAD.U32 R52, RZ, RZ, UR4 ;  /* 0x00000004ff347e24 */ /* 0x001fe4000f8e00ff */
[----:B------:R-:W-:-:S07]  /*27310*/  IMAD.U32 R53, RZ, RZ, UR5 ;  /* 0x00000005ff357e24 */ /* 0x000fce000f8e00ff */
.L_x_2847:
        /* <DEDUP_REMOVED lines=20> */
.L_x_2846:
        /* <DEDUP_REMOVED lines=9> */
.L_x_2849:
        /* <DEDUP_REMOVED lines=20> */
.L_x_2848:
[----:B------:R-:W0:Y:S01]  /*27630*/  LDCU.64 UR4, c[0x0][0x3c8] ;  /* 0x00007900ff0477ac */ /* 0x000e220008000a00 */
[----:B------:R-:W-:Y:S01]  /*27640*/  BSSY.RECONVERGENT B0, `(.L_x_2850) ;  /* 0x0000018000007945 */ /* 0x000fe20003800200 */
[----:B------:R-:W-:Y:S02]  /*27650*/  IMAD.MOV.U32 R46, RZ, RZ, RZ ;  /* 0x000000ffff2e7224 */ /* 0x000fe400078e00ff */
[----:B------:R-:W-:Y:S02]  /*27660*/  IMAD.MOV.U32 R55, RZ, RZ, RZ ;  /* 0x000000ffff377224 */ /* 0x000fe400078e00ff */
[----:B0-----:R-:W-:Y:S02]  /*27670*/  IMAD.U32 R52, RZ, RZ, UR4 ;  /* 0x00000004ff347e24 */ /* 0x001fe4000f8e00ff */
[----:B------:R-:W-:-:S07]  /*27680*/  IMAD.U32 R53, RZ, RZ, UR5 ;  /* 0x00000005ff357e24 */ /* 0x000fce000f8e00ff */
.L_x_2851:
        /* <DEDUP_REMOVED lines=20> */
.L_x_2850:
[----:B------:R-:W0:Y:S01]  /*277d0*/  LDCU.64 UR4, c[0x0][0x3c8] ;  /* 0x00007900ff0477ac */ /* 0x000e220008000a00 */
[----:B------:R-:W-:Y:S01]  /*277e0*/  BSSY.RECONVERGENT B0, `(.L_x_2852) ;  /* 0x0000018000007945 */ /* 0x000fe20003800200 */
[----:B------:R-:W-:Y:S02]  /*277f0*/  IMAD.MOV.U32 R45, RZ, RZ, RZ ;  /* 0x000000ffff2d7224 */ /* 0x000fe400078e00ff */
[----:B------:R-:W-:Y:S02]  /*27800*/  IMAD.MOV.U32 R54, RZ, RZ, RZ ;  /* 0x000000ffff367224 */ /* 0x000fe400078e00ff */
[----:B0-----:R-:W-:Y:S02]  /*27810*/  IMAD.U32 R53, RZ, RZ, UR4 ;  /* 0x00000004ff357e24 */ /* 0x001fe4000f8e00ff */
[----:B------:R-:W-:-:S07]  /*27820*/  IMAD.U32 R52, RZ, RZ, UR5 ;  /* 0x00000005ff347e24 */ /* 0x000fce000f8e00ff */
.L_x_2853:
        /* <DEDUP_REMOVED lines=20> */
.L_x_2852:
[----:B------:R-:W0:Y:S01]  /*27970*/  LDCU.64 UR4, c[0x0][0x3c8] ;  /* 0x00007900ff0477ac */ /* 0x000e220008000a00 */
[----:B------:R-:W-:Y:S01]  /*27980*/  BSSY.RECONVERGENT B0, `(.L_x_2854) ;  /* 0x0000018000007945 */ /* 0x000fe20003800200 */
[----:B------:R-:W-:Y:S02]  /*27990*/  IMAD.MOV.U32 R44, RZ, RZ, RZ ;  /* 0x000000ffff2c7224 */ /* 0x000fe400078e00ff */
[----:B------:R-:W-:Y:S02]  /*279a0*/  IMAD.MOV.U32 R55, RZ, RZ, RZ ;  /* 0x000000ffff377224 */ /* 0x000fe400078e00ff */
[----:B0-----:R-:W-:Y:S02]  /*279b0*/  IMAD.U32 R52, RZ, RZ, UR4 ;  /* 0x00000004ff347e24 */ /* 0x001fe4000f8e00ff */
[----:B------:R-:W-:-:S07]  /*279c0*/  IMAD.U32 R53, RZ, RZ, UR5 ;  /* 0x00000005ff357e24 */ /* 0x000fce000f8e00ff */
.L_x_2855:
        /* <DEDUP_REMOVED lines=20> */
.L_x_2854:
[----:B------:R-:W0:Y:S01]  /*27b10*/  LDCU.64 UR4, c[0x0][0x3c8] ;  /* 0x00007900ff0477ac */ /* 0x000e220008000a00 */
[----:B------:R-:W-:Y:S01]  /*27b20*/  BSSY.RECONVERGENT B0, `(.L_x_2856) ;  /* 0x0000018000007945 */ /* 0x000fe20003800200 */
[----:B------:R-:W-:Y:S02]  /*27b30*/  IMAD.MOV.U32 R41, RZ, RZ, RZ ;  /* 0x000000ffff297224 */ /* 0x000fe400078e00ff */
[----:B------:R-:W-:Y:S02]  /*27b40*/  IMAD.MOV.U32 R52, RZ, RZ, RZ ;  /* 0x000000ffff347224 */ /* 0x000fe400078e00ff */
[----:B0-----:R-:W-:Y:S02]  /*27b50*/  IMAD.U32 R49, RZ, RZ, UR4 ;  /* 0x00000004ff317e24 */ /* 0x001fe4000f8e00ff */
[----:B------:R-:W-:-:S07]  /*27b60*/  IMAD.U32 R51, RZ, RZ, UR5 ;  /* 0x00000005ff337e24 */ /* 0x000fce000f8e00ff */
.L_x_2857:
        /* <DEDUP_REMOVED lines=20> */
.L_x_2856:
[----:B------:R-:W0:Y:S01]  /*27cb0*/  LDCU.64 UR4, c[0x0][0x3c8] ;  /* 0x00007900ff0477ac */ /* 0x000e220008000a00 */
[----:B------:R-:W-:Y:S01]  /*27cc0*/  BSSY.RECONVERGENT B0, `(.L_x_2858) ;  /* 0x0000018000007945 */ /* 0x000fe20003800200 */
[----:B------:R-:W-:Y:S02]  /*27cd0*/  IMAD.MOV.U32 R40, RZ, RZ, RZ ;  /* 0x000000ffff287224 */ /* 0x000fe400078e00ff */
[----:B------:R-:W-:Y:S02]  /*27ce0*/  IMAD.MOV.U32 R52, RZ, RZ, RZ ;  /* 0x000000ffff347224 */ /* 0x000fe400078e00ff */
[----:B0-----:R-:W-:Y:S02]  /*27cf0*/  IMAD.U32 R50, RZ, RZ, UR4 ;  /* 0x00000004ff327e24 */ /* 0x001fe4000f8e00ff */
[----:B------:R-:W-:-:S07]  /*27d00*/  IMAD.U32 R51, RZ, RZ, UR5 ;  /* 0x00000005ff337e24 */ /* 0x000fce000f8e00ff */
.L_x_2859:
        /* <DEDUP_REMOVED lines=20> */
.L_x_2858:
[----:B------:R-:W0:Y:S01]  /*27e50*/  LDCU.64 UR4, c[0x0][0x3c8] ;  /* 0x00007900ff0477ac */ /* 0x000e220008000a00 */
[----:B------:R-:W-:Y:S01]  /*27e60*/  BSSY.RECONVERGENT B0, `(.L_x_2860) ;  /* 0x0000018000007945 */ /* 0x000fe20003800200 */
[----:B------:R-:W-:Y:S02]  /*27e70*/  IMAD.MOV.U32 R39, RZ, RZ, RZ ;  /* 0x000000ffff277224 */ /* 0x000fe400078e00ff */
[----:B------:R-:W-:Y:S02]  /*27e80*/  IMAD.MOV.U32 R50, RZ, RZ, RZ ;  /* 0x000000ffff327224 */ /* 0x000fe400078e00ff */
[----:B0-----:R-:W-:Y:S02]  /*27e90*/  IMAD.U32 R47, RZ, RZ, UR4 ;  /* 0x00000004ff2f7e24 */ /* 0x001fe4000f8e00ff */
[----:B------:R-:W-:-:S07]  /*27ea0*/  IMAD.U32 R49, RZ, RZ, UR5 ;  /* 0x00000005ff317e24 */ /* 0x000fce000f8e00ff */
.L_x_2861:
        /* <DEDUP_REMOVED lines=20> */
.L_x_2860:
[----:B------:R-:W0:Y:S01]  /*27ff0*/  LDCU.64 UR4, c[0x0][0x3c8] ;  /* 0x00007900ff0477ac */ /* 0x000e220008000a00 */
[----:B------:R-:W-:Y:S01]  /*28000*/  BSSY.RECONVERGENT B0, `(.L_x_2862) ;  /* 0x0000018000007945 */ /* 0x000fe20003800200 */
[----:B------:R-:W-:Y:S02]  /*28010*/  IMAD.MOV.U32 R38, RZ, RZ, RZ ;  /* 0x000000ffff267224 */ /* 0x000fe400078e00ff */
[----:B------:R-:W-:Y:S02]  /*28020*/  IMAD.MOV.U32 R49, RZ, RZ, RZ ;  /* 0x000000ffff317224 */ /* 0x000fe400078e00ff */
[----:B0-----:R-:W-:Y:S02]  /*28030*/  IMAD.U32 R50, RZ, RZ, UR4 ;  /* 0x00000004ff327e24 */ /* 0x001fe4000f8e00ff */
[----:B------:R-:W-:-:S07]  /*28040*/  IMAD.U32 R47, RZ, RZ, UR5 ;  /* 0x00000005ff2f7e24 */ /* 0x000fce000f8e00ff */
.L_x_2863:
        /* <DEDUP_REMOVED lines=20> */
.L_x_2862:
[----:B------:R-:W0:Y:S01]  /*28190*/  LDCU.64 UR4, c[0x0][0x3c8] ;  /* 0x00007900ff0477ac */ /* 0x000e220008000a00 */
[----:B------:R-:W-:Y:S01]  /*281a0*/  BSSY.RECONVERGENT B0, `(.L_x_2864) ;  /* 0x0000018000007945 */ /* 0x000fe20003800200 */
[----:B------:R-:W-:Y:S02]  /*281b0*/  IMAD.MOV.U32 R37, RZ, RZ, RZ ;  /* 0x000000ffff257224 */ /* 0x000fe400078e00ff */
[----:B------:R-:W-:Y:S02]  /*281c0*/  IMAD.MOV.U32 R50, RZ, RZ, RZ ;  /* 0x000000ffff327224 */ /* 0x000fe400078e00ff */
[----:B0-----:R-:W-:Y:S02]  /*281d0*/  IMAD.U32 R45, RZ, RZ, UR4 ;  /* 0x00000004ff2d7e24 */ /* 0x001fe4000f8e00ff */
[----:B------:R-:W-:-:S07]  /*281e0*/  IMAD.U32 R46, RZ, RZ, UR5 ;  /* 0x00000005ff2e7e24 */ /* 0x000fce000f8e00ff */
.L_x_2865:
        /* <DEDUP_REMOVED lines=20> */
.L_x_2864:
[----:B------:R-:W0:Y:S01]  /*28330*/  LDCU.64 UR4, c[0x0][0x3c8] ;  /* 0x00007900ff0477ac */ /* 0x000e220008000a00 */
[----:B------:R-:W-:Y:S01]  /*28340*/  BSSY.RECONVERGENT B0, `(.L_x_2866) ;  /* 0x0000018000007945 */ /* 0x000fe20003800200 */
[----:B------:R-:W-:Y:S02]  /*28350*/  IMAD.MOV.U32 R36, RZ, RZ, RZ ;  /* 0x000000ffff247224 */ /* 0x000fe400078e00ff */
[----:B------:R-:W-:Y:S02]  /*28360*/  IMAD.MOV.U32 R47, RZ, RZ, RZ ;  /* 0x000000ffff2f7224 */ /* 0x000fe400078e00ff */
[----:B0-----:R-:W-:Y:S02]  /*28370*/  IMAD.U32 R46, RZ, RZ, UR4 ;  /* 0x00000004ff2e7e24 */ /* 0x001fe4000f8e00ff */
[----:B------:R-:W-:-:S07]  /*28380*/  IMAD.U32 R45, RZ, RZ, UR5 ;  /* 0x00000005ff2d7e24 */ /* 0x000fce000f8e00ff */
.L_x_2867:
        /* <DEDUP_REMOVED lines=20> */
.L_x_2866:
[----:B------:R-:W0:Y:S01]  /*284d0*/  LDCU.64 UR4, c[0x0][0x3c8] ;  /* 0x00007900ff0477ac */ /* 0x000e220008000a00 */
[----:B------:R-:W-:Y:S01]  /*284e0*/  BSSY.RECONVERGENT B0, `(.L_x_2868) ;  /* 0x0000018000007945 */ /* 0x000fe20003800200 */
[----:B------:R-:W-:Y:S02]  /*284f0*/  IMAD.MOV.U32 R35, RZ, RZ, RZ ;  /* 0x000000ffff237224 */ /* 0x000fe400078e00ff */
[----:B------:R-:W-:Y:S02]  /*28500*/  IMAD.MOV.U32 R46, RZ, RZ, RZ ;  /* 0x000000ffff2e7224 */ /* 0x000fe400078e00ff */
[----:B0-----:R-:W-:Y:S02]  /*28510*/  IMAD.U32 R41, RZ, RZ, UR4 ;  /* 0x00000004ff297e24 */ /* 0x001fe4000f8e00ff */
[----:B------:R-:W-:-:S07]  /*28520*/  IMAD.U32 R44, RZ, RZ, UR5 ;  /* 0x00000005ff2c7e24 */ /* 0x000fce000f8e00ff */
.L_x_2869:
        /* <DEDUP_REMOVED lines=20> */
.L_x_2868:
[----:B------:R-:W0:Y:S01]  /*28670*/  LDCU.64 UR4, c[0x0][0x3c8] ;  /* 0x00007900ff0477ac */ /* 0x000e220008000a00 */
[----:B------:R-:W-:Y:S01]  /*28680*/  BSSY.RECONVERGENT B0, `(.L_x_2870) ;  /* 0x0000018000007945 */ /* 0x000fe20003800200 */
[----:B------:R-:W-:Y:S02]  /*28690*/  IMAD.MOV.U32 R34, RZ, RZ, RZ ;  /* 0x000000ffff227224 */ /* 0x000fe400078e00ff */
[----:B------:R-:W-:Y:S02]  /*286a0*/  IMAD.MOV.U32 R45, RZ, RZ, RZ ;  /* 0x000000ffff2d7224 */ /* 0x000fe400078e00ff */
[----:B0-----:R-:W-:Y:S02]  /*286b0*/  IMAD.U32 R44, RZ, RZ, UR4 ;  /* 0x00000004ff2c7e24 */ /* 0x001fe4000f8e00ff */
[----:B------:R-:W-:-:S07]  /*286c0*/  IMAD.U32 R41, RZ, RZ, UR5 ;  /* 0x00000005ff297e24 */ /* 0x000fce000f8e00ff */
.L_x_2871:
        /* <DEDUP_REMOVED lines=20> */
.L_x_2870:
[----:B------:R-:W0:Y:S01]  /*28810*/  LDCU.64 UR4, c[0x0][0x3c8] ;  /* 0x00007900ff0477ac */ /* 0x000e220008000a00 */
[----:B------:R-:W-:Y:S01]  /*28820*/  BSSY.RECONVERGENT B0, `(.L_x_2872) ;  /* 0x0000018000007945 */ /* 0x000fe20003800200 */
[----:B------:R-:W-:Y:S02]  /*28830*/  IMAD.MOV.U32 R33, RZ, RZ, RZ ;  /* 0x000000ffff217224 */ /* 0x000fe400078e00ff */
[----:B------:R-:W-:Y:S02]  /*28840*/  IMAD.MOV.U32 R44, RZ, RZ, RZ ;  /* 0x000000ffff2c7224 */ /* 0x000fe400078e00ff */
[----:B0-----:R-:W-:Y:S02]  /*28850*/  IMAD.U32 R39, RZ, RZ, UR4 ;  /* 0x00000004ff277e24 */ /* 0x001fe4000f8e00ff */
[----:B------:R-:W-:-:S07]  /*28860*/  IMAD.U32 R40, RZ, RZ, UR5 ;  /* 0x00000005ff287e24 */ /* 0x000fce000f8e00ff */
.L_x_2873:
        /* <DEDUP_REMOVED lines=20> */
.L_x_2872:
[----:B------:R-:W0:Y:S01]  /*289b0*/  LDCU.64 UR4, c[0x0][0x3c8] ;  /* 0x00007900ff0477ac */ /* 0x000e220008000a00 */
[----:B------:R-:W-:Y:S01]  /*289c0*/  BSSY.RECONVERGENT B0, `(.L_x_2874) ;  /* 0x0000018000007945 */ /* 0x000fe20003800200 */
[----:B------:R-:W-:Y:S02]  /*289d0*/  IMAD.MOV.U32 R32, RZ, RZ, RZ ;  /* 0x000000ffff207224 */ /* 0x000fe400078e00ff */
[----:B------:R-:W-:Y:S02]  /*289e0*/  IMAD.MOV.U32 R41, RZ, RZ, RZ ;  /* 0x000000ffff297224 */ /* 0x000fe400078e00ff */
[----:B0-----:R-:W-:Y:S02]  /*289f0*/  IMAD.U32 R40, RZ, RZ, UR4 ;  /* 0x00000004ff287e24 */ /* 0x001fe4000f8e00ff */
[----:B------:R-:W-:-:S07]  /*28a00*/  IMAD.U32 R39, RZ, RZ, UR5 ;  /* 0x00000005ff277e24 */ /* 0x000fce000f8e00ff */
.L_x_2875:
        /* <DEDUP_REMOVED lines=20> */
.L_x_2874:
[----:B------:R-:W0:Y:S01]  /*28b50*/  LDCU.64 UR4, c[0x0][0x3c8] ;  /* 0x00007900ff0477ac */ /* 0x000e220008000a00 */
[----:B------:R-:W-:Y:S01]  /*28b60*/  BSSY.RECONVERGENT B0, `(.L_x_2876) ;  /* 0x0000018000007945 */ /* 0x000fe20003800200 */
[----:B------:R-:W-:Y:S02]  /*28b70*/  IMAD.MOV.U32 R31, RZ, RZ, RZ ;  /* 0x000000ffff1f7224 */ /* 0x000fe400078e00ff */
[----:B------:R-:W-:Y:S02]  /*28b80*/  IMAD.MOV.U32 R40, RZ, RZ, RZ ;  /* 0x000000ffff287224 */ /* 0x000fe400078e00ff */
[----:B0-----:R-:W-:Y:S02]  /*28b90*/  IMAD.U32 R37, RZ, RZ, UR4 ;  /* 0x00000004ff257e24 */ /* 0x001fe4000f8e00ff */
[----:B------:R-:W-:-:S07]  /*28ba0*/  IMAD.U32 R38, RZ, RZ, UR5 ;  /* 0x00000005ff267e24 */ /* 0x000fce000f8e00ff */
.L_x_2877:
        /* <DEDUP_REMOVED lines=20> */
.L_x_2876:
[----:B------:R-:W0:Y:S01]  /*28cf0*/  LDCU.64 UR4, c[0x0][0x3c8] ;  /* 0x00007900ff0477ac */ /* 0x000e220008000a00 */
[----:B------:R-:W-:Y:S01]  /*28d00*/  BSSY.RECONVERGENT B0, `(.L_x_2878) ;  /* 0x0000018000007945 */ /* 0x000fe20003800200 */
[----:B------:R-:W-:Y:S02]  /*28d10*/  IMAD.MOV.U32 R30, RZ, RZ, RZ ;  /* 0x000000ffff1e7224 */ /* 0x000fe400078e00ff */
[----:B------:R-:W-:Y:S02]  /*28d20*/  IMAD.MOV.U32 R39, RZ, RZ, RZ ;  /* 0x000000ffff277224 */ /* 0x000fe400078e00ff */
[----:B0-----:R-:W-:Y:S02]  /*28d30*/  IMAD.U32 R38, RZ, RZ, UR4 ;  /* 0x00000004ff267e24 */ /* 0x001fe4000f8e00ff */
[----:B------:R-:W-:-:S07]  /*28d40*/  IMAD.U32 R37, RZ, RZ, UR5 ;  /* 0x00000005ff257e24 */ /* 0x000fce000f8e00ff */
.L_x_2879:
        /* <DEDUP_REMOVED lines=20> */
.L_x_2878:
[----:B------:R-:W0:Y:S01]  /*28e90*/  LDCU.64 UR4, c[0x0][0x3c8] ;  /* 0x00007900ff0477ac */ /* 0x000e220008000a00 */
[----:B------:R-:W-:Y:S01]  /*28ea0*/  BSSY.RECONVERGENT B0, `(.L_x_2880) ;  /* 0x0000018000007945 */ /* 0x000fe20003800200 */
[----:B------:R-:W-:Y:S02]  /*28eb0*/  IMAD.MOV.U32 R29, RZ, RZ, RZ ;  /* 0x000000ffff1d7224 */ /* 0x000fe400078e00ff */
[----:B------:R-:W-:Y:S02]  /*28ec0*/  IMAD.MOV.U32 R38, RZ, RZ, RZ ;  /* 0x000000ffff267224 */ /* 0x000fe400078e00ff */
[----:B0-----:R-:W-:Y:S02]  /*28ed0*/  IMAD.U32 R35, RZ, RZ, UR4 ;  /* 0x00000004ff237e24 */ /* 0x001fe4000f8e00ff */
[----:B------:R-:W-:-:S07]  /*28ee0*/  IMAD.U32 R36, RZ, RZ, UR5 ;  /* 0x00000005ff247e24 */ /* 0x000fce000f8e00ff */
.L_x_2881:
        /* <DEDUP_REMOVED lines=20> */
.L_x_2880:
[----:B------:R-:W0:Y:S01]  /*29030*/  LDCU.64 UR4, c[0x0][0x3c8] ;  /* 0x00007900ff0477ac */ /* 0x000e220008000a00 */
[----:B------:R-:W-:Y:S01]  /*29040*/  BSSY.RECONVERGENT B0, `(.L_x_2882) ;  /* 0x0000018000007945 */ /* 0x000fe20003800200 */
[----:B------:R-:W-:Y:S02]  /*29050*/  IMAD.MOV.U32 R28, RZ, RZ, RZ ;  /* 0x000000ffff1c7224 */ /* 0x000fe400078e00ff */
[----:B------:R-:W-:Y:S02]  /*29060*/  IMAD.MOV.U32 R37, RZ, RZ, RZ ;  /* 0x000000ffff257224 */ /* 0x000fe400078e00ff */
[----:B0-----:R-:W-:Y:S02]  /*29070*/  IMAD.U32 R36, RZ, RZ, UR4 ;  /* 0x00000004ff247e24 */ /* 0x001fe4000f8e00ff */
[----:B------:R-:W-:-:S07]  /*29080*/  IMAD.U32 R35, RZ, RZ, UR5 ;  /* 0x00000005ff237e24 */ /* 0x000fce000f8e00ff */
.L_x_2883:
        /* <DEDUP_REMOVED lines=20> */
.L_x_2882:
[----:B------:R-:W0:Y:S01]  /*291d0*/  LDCU.64 UR4, c[0x0][0x3c8] ;  /* 0x00007900ff0477ac */ /* 0x000e220008000a00 */
[----:B------:R-:W-:Y:S01]  /*291e0*/  BSSY.RECONVERGENT B0, `(.L_x_2884) ;  /* 0x0000017000007945 */ /* 0x000fe20003800200 */
[----:B------:R-:W-:Y:S01]  /*291f0*/  CS2R R34, SRZ ;  /* 0x0000000000227805 */ /* 0x000fe2000001ff00 */
[----:B0-----:R-:W-:Y:S02]  /*29200*/  IMAD.U32 R33, RZ, RZ, UR4 ;  /* 0x00000004ff217e24 */ /* 0x001fe4000f8e00ff */
[----:B------:R-:W-:-:S07]  /*29210*/  IMAD.U32 R32, RZ, RZ, UR5 ;  /* 0x00000005ff207e24 */ /* 0x000fce000f8e00ff */
.L_x_2885:
        /* <DEDUP_REMOVED lines=20> */
.L_x_2884:
[----:B------:R-:W0:Y:S01]  /*29360*/  LDCU.64 UR4, c[0x0][0x3c8] ;  /* 0x00007900ff0477ac */ /* 0x000e220008000a00 */
[----:B------:R-:W-:Y:S01]  /*29370*/  BSSY.RECONVERGENT B0, `(.L_x_2886) ;  /* 0x0000018000007945 */ /* 0x000fe20003800200 */
[----:B------:R-:W-:Y:S02]  /*29380*/  IMAD.MOV.U32 R34, RZ, RZ, RZ ;  /* 0x000000ffff227224 */ /* 0x000fe400078e00ff */
[----:B------:R-:W-:Y:S02]  /*29390*/  IMAD.MOV.U32 R33, RZ, RZ, RZ ;  /* 0x000000ffff217224 */ /* 0x000fe400078e00ff */
[----:B0-----:R-:W-:Y:S02]  /*293a0*/  IMAD.U32 R31, RZ, RZ, UR4 ;  /* 0x00000004ff1f7e24 */ /* 0x001fe4000f8e00ff */
[----:B------:R-:W-:-:S07]  /*293b0*/  IMAD.U32 R32, RZ, RZ, UR5 ;  /* 0x00000005ff207e24 */ /* 0x000fce000f8e00ff */
.L_x_2887:
        /* <DEDUP_REMOVED lines=20> */
.L_x_2886:
        /* <DEDUP_REMOVED lines=11> */
.L_x_2889:
        /* <DEDUP_REMOVED lines=20> */
.L_x_2888:
[----:B------:R-:W0:Y:S01]  /*296f0*/  LDCU.64 UR4, c[0x0][0x3c8] ;  /* 0x00007900ff0477ac */ /* 0x000e220008000a00 */
[----:B------:R-:W-:Y:S01]  /*29700*/  BSSY.RECONVERGENT B0, `(.L_x_2890) ;  /* 0x0000018000007945 */ /* 0x000fe20003800200 */
[----:B------:R-:W-:Y:S02]  /*29710*/  IMAD.MOV.U32 R24, RZ, RZ, RZ ;  /* 0x000000ffff187224 */ /* 0x000fe400078e00ff */
[----:B------:R-:W-:Y:S02]  /*29720*/  IMAD.MOV.U32 R33, RZ, RZ, RZ ;  /* 0x000000ffff217224 */ /* 0x000fe400078e00ff */
[----:B0-----:R-:W-:Y:S02]  /*29730*/  IMAD.U32 R31, RZ, RZ, UR4 ;  /* 0x00000004ff1f7e24 */ /* 0x001fe4000f8e00ff */
[----:B------:R-:W-:-:S07]  /*29740*/  IMAD.U32 R30, RZ, RZ, UR5 ;  /* 0x00000005ff1e7e24 */ /* 0x000fce000f8e00ff */
.L_x_2891:
        /* <DEDUP_REMOVED lines=20> */
.L_x_2890:
        /* <DEDUP_REMOVED lines=8> */
.L_x_2893:
        /* <DEDUP_REMOVED lines=20> */
.L_x_2892:
[----:B------:R-:W0:Y:S01]  /*29a50*/  LDCU.64 UR4, c[0x0][0x3c8] ;  /* 0x00007900ff0477ac */ /* 0x000e220008000a00 */
[----:B------:R-:W-:Y:S01]  /*29a60*/  BSSY.RECONVERGENT B0, `(.L_x_2894) ;  /* 0x0000018000007945 */ /* 0x000fe20003800200 */
[----:B------:R-:W-:Y:S02]  /*29a70*/  IMAD.MOV.U32 R25, RZ, RZ, RZ ;  /* 0x000000ffff197224 */ /* 0x000fe400078e00ff */
[----:B------:R-:W-:Y:S02]  /*29a80*/  IMAD.MOV.U32 R34, RZ, RZ, RZ ;  /* 0x000000ffff227224 */ /* 0x000fe400078e00ff */
[----:B0-----:R-:W-:Y:S02]  /*29a90*/  IMAD.U32 R32, RZ, RZ, UR4 ;  /* 0x00000004ff207e24 */ /* 0x001fe4000f8e00ff */
[----:B------:R-:W-:-:S07]  /*29aa0*/  IMAD.U32 R31, RZ, RZ, UR5 ;  /* 0x00000005ff1f7e24 */ /* 0x000fce000f8e00ff */
.L_x_2895:
        /* <DEDUP_REMOVED lines=20> */
.L_x_2894:
        /* <DEDUP_REMOVED lines=8> */
.L_x_2897:
        /* <DEDUP_REMOVED lines=20> */
.L_x_2896:
[----:B------:R-:W0:Y:S01]  /*29db0*/  LDCU.64 UR4, c[0x0][0x3c8] ;  /* 0x00007900ff0477ac */ /* 0x000e220008000a00 */
[----:B------:R-:W-:Y:S01]  /*29dc0*/  BSSY.RECONVERGENT B0, `(.L_x_2898) ;  /* 0x0000018000007945 */ /* 0x000fe20003800200 */
[----:B------:R-:W-:Y:S02]  /*29dd0*/  IMAD.MOV.U32 R26, RZ, RZ, RZ ;  /* 0x000000ffff1a7224 */ /* 0x000fe400078e00ff */
[----:B------:R-:W-:Y:S02]  /*29de0*/  IMAD.MOV.U32 R33, RZ, RZ, RZ ;  /* 0x000000ffff217224 */ /* 0x000fe400078e00ff */
[----:B0-----:R-:W-:Y:S02]  /*29df0*/  IMAD.U32 R32, RZ, RZ, UR4 ;  /* 0x00000004ff207e24 */ /* 0x001fe4000f8e00ff */
[----:B------:R-:W-:-:S07]  /*29e00*/  IMAD.U32 R31, RZ, RZ, UR5 ;  /* 0x00000005ff1f7e24 */ /* 0x000fce000f8e00ff */
.L_x_2899:
        /* <DEDUP_REMOVED lines=20> */
.L_x_2898:
        /* <DEDUP_REMOVED lines=8> */
.L_x_2901:
        /* <DEDUP_REMOVED lines=20> */
.L_x_2900:
[----:B------:R-:W0:Y:S01]  /*2a110*/  LDCU.64 UR4, c[0x0][0x3c8] ;  /* 0x00007900ff0477ac */ /* 0x000e220008000a00 */
[----:B------:R-:W-:Y:S01]  /*2a120*/  BSSY.RECONVERGENT B0, `(.L_x_2902) ;  /* 0x0000018000007945 */ /* 0x000fe20003800200 */
[----:B------:R-:W-:Y:S02]  /*2a130*/  IMAD.MOV.U32 R24, RZ, RZ, RZ ;  /* 0x000000ffff187224 */ /* 0x000fe400078e00ff */
[----:B------:R-:W-:Y:S02]  /*2a140*/  IMAD.MOV.U32 R33, RZ, RZ, RZ ;  /* 0x000000ffff217224 */ /* 0x000fe400078e00ff */
[----:B0-----:R-:W-:Y:S02]  /*2a150*/  IMAD.U32 R32, RZ, RZ, UR4 ;  /* 0x00000004ff207e24 */ /* 0x001fe4000f8e00ff */
[----:B------:R-:W-:-:S07]  /*2a160*/  IMAD.U32 R31, RZ, RZ, UR5 ;  /* 0x00000005ff1f7e24 */ /* 0x000fce000f8e00ff */
.L_x_2903:
        /* <DEDUP_REMOVED lines=20> */
.L_x_2902:
        /* <DEDUP_REMOVED lines=8> */
.L_x_2905:
        /* <DEDUP_REMOVED lines=20> */
.L_x_2904:
[----:B------:R-:W0:Y:S01]  /*2a470*/  LDCU.64 UR4, c[0x0][0x3c8] ;  /* 0x00007900ff0477ac */ /* 0x000e220008000a00 */
[----:B------:R-:W-:Y:S01]  /*2a480*/  BSSY.RECONVERGENT B0, `(.L_x_2906) ;  /* 0x0000018000007945 */ /* 0x000fe20003800200 */
[----:B------:R-:W-:Y:S02]  /*2a490*/  IMAD.MOV.U32 R25, RZ, RZ, RZ ;  /* 0x000000ffff197224 */ /* 0x000fe400078e00ff */
[----:B------:R-:W-:Y:S02]  /*2a4a0*/  IMAD.MOV.U32 R50, RZ, RZ, RZ ;  /* 0x000000ffff327224 */ /* 0x000fe400078e00ff */
[----:B0-----:R-:W-:Y:S02]  /*2a4b0*/  IMAD.U32 R46, RZ, RZ, UR4 ;  /* 0x00000004ff2e7e24 */ /* 0x001fe4000f8e00ff */
[----:B------:R-:W-:-:S07]  /*2a4c0*/  IMAD.U32 R31, RZ, RZ, UR5 ;  /* 0x00000005ff1f7e24 */ /* 0x000fce000f8e00ff */
.L_x_2907:
        /* <DEDUP_REMOVED lines=20> */
.L_x_2906:
        /* <DEDUP_REMOVED lines=8> */
.L_x_2909:
        /* <DEDUP_REMOVED lines=20> */
.L_x_2908:
[----:B------:R-:W0:Y:S01]  /*2a7d0*/  LDCU.64 UR4, c[0x0][0x3c8] ;  /* 0x00007900ff0477ac */ /* 0x000e220008000a00 */
[----:B------:R-:W-:Y:S01]  /*2a7e0*/  BSSY.RECONVERGENT B0, `(.L_x_2910) ;  /* 0x0000018000007945 */ /* 0x000fe20003800200 */
[----:B------:R-:W-:Y:S02]  /*2a7f0*/  IMAD.MOV.U32 R26, RZ, RZ, RZ ;  /* 0x000000ffff1a7224 */ /* 0x000fe400078e00ff */
[----:B------:R-:W-:Y:S02]  /*2a800*/  IMAD.MOV.U32 R50, RZ, RZ, RZ ;  /* 0x000000ffff327224 */ /* 0x000fe400078e00ff */
[----:B0-----:R-:W-:Y:S02]  /*2a810*/  IMAD.U32 R46, RZ, RZ, UR4 ;  /* 0x00000004ff2e7e24 */ /* 0x001fe4000f8e00ff */
[----:B------:R-:W-:-:S07]  /*2a820*/  IMAD.U32 R45, RZ, RZ, UR5 ;  /* 0x00000005ff2d7e24 */ /* 0x000fce000f8e00ff */
.L_x_2911:
        /* <DEDUP_REMOVED lines=20> */
.L_x_2910:
        /* <DEDUP_REMOVED lines=8> */
.L_x_2913:
        /* <DEDUP_REMOVED lines=20> */
.L_x_2912:
[----:B------:R-:W0:Y:S01]  /*2ab30*/  LDCU.64 UR4, c[0x0][0x3c8] ;  /* 0x00007900ff0477ac */ /* 0x000e220008000a00 */
[----:B------:R-:W-:Y:S01]  /*2ab40*/  BSSY.RECONVERGENT B0, `(.L_x_2914) ;  /* 0x0000018000007945 */ /* 0x000fe20003800200 */
[----:B------:R-:W-:Y:S02]  /*2ab50*/  IMAD.MOV.U32 R24, RZ, RZ, RZ ;  /* 0x000000ffff187224 */ /* 0x000fe400078e00ff */
[----:B------:R-:W-:Y:S02]  /*2ab60*/  IMAD.MOV.U32 R49, RZ, RZ, RZ ;  /* 0x000000ffff317224 */ /* 0x000fe400078e00ff */
[----:B0-----:R-:W-:Y:S02]  /*2ab70*/  IMAD.U32 R50, RZ, RZ, UR4 ;  /* 0x00000004ff327e24 */ /* 0x001fe4000f8e00ff */
[----:B------:R-:W-:-:S07]  /*2ab80*/  IMAD.U32 R47, RZ, RZ, UR5 ;  /* 0x00000005ff2f7e24 */ /* 0x000fce000f8e00ff */
.L_x_2915:
        /* <DEDUP_REMOVED lines=20> */
.L_x_2914:
        /* <DEDUP_REMOVED lines=8> */
.L_x_2917:
        /* <DEDUP_REMOVED lines=20> */
.L_x_2916:
[----:B------:R-:W0:Y:S01]  /*2ae90*/  LDCU.64 UR4, c[0x0][0x3c8] ;  /* 0x00007900ff0477ac */ /* 0x000e220008000a00 */
[----:B------:R-:W-:Y:S01]  /*2aea0*/  BSSY.RECONVERGENT B0, `(.L_x_2918) ;  /* 0x0000018000007945 */ /* 0x000fe20003800200 */
[----:B------:R-:W-:Y:S02]  /*2aeb0*/  IMAD.MOV.U32 R45, RZ, RZ, RZ ;  /* 0x000000ffff2d7224 */ /* 0x000fe400078e00ff */
[----:B------:R-:W-:Y:S02]  /*2aec0*/  IMAD.MOV.U32 R54, RZ, RZ, RZ ;  /* 0x000000ffff367224 */ /* 0x000fe400078e00ff */
[----:B0-----:R-:W-:Y:S02]  /*2aed0*/  IMAD.U32 R52, RZ, RZ, UR4 ;  /* 0x00000004ff347e24 */ /* 0x001fe4000f8e00ff */
[----:B------:R-:W-:-:S07]  /*2aee0*/  IMAD.U32 R49, RZ, RZ, UR5 ;  /* 0x00000005ff317e24 */ /* 0x000fce000f8e00ff */
.L_x_2919:
        /* <DEDUP_REMOVED lines=20> */
.L_x_2918:
        /* <DEDUP_REMOVED lines=8> */
.L_x_2921:
        /* <DEDUP_REMOVED lines=20> */
.L_x_2920:
[----:B------:R-:W0:Y:S01]  /*2b1f0*/  LDCU.64 UR4, c[0x0][0x3c8] ;  /* 0x00007900ff0477ac */ /* 0x000e220008000a00 */
[----:B------:R-:W-:Y:S01]  /*2b200*/  BSSY.RECONVERGENT B0, `(.L_x_2922) ;  /* 0x0000018000007945 */ /* 0x000fe20003800200 */
[----:B------:R-:W-:Y:S02]  /*2b210*/  IMAD.MOV.U32 R43, RZ, RZ, RZ ;  /* 0x000000ffff2b7224 */ /* 0x000fe400078e00ff */
[----:B------:R-:W-:Y:S02]  /*2b220*/  IMAD.MOV.U32 R54, RZ, RZ, RZ ;  /* 0x000000ffff367224 */ /* 0x000fe400078e00ff */
[----:B0-----:R-:W-:Y:S02]  /*2b230*/  IMAD.U32 R53, RZ, RZ, UR4 ;  /* 0x00000004ff357e24 */ /* 0x001fe4000f8e00ff */
[----:B------:R-:W-:-:S07]  /*2b240*/  IMAD.U32 R52, RZ, RZ, UR5 ;  /* 0x00000005ff347e24 */ /* 0x000fce000f8e00ff */
.L_x_2923:
        /* <DEDUP_REMOVED lines=20> */
.L_x_2922:
        /* <DEDUP_REMOVED lines=8> */
.L_x_2925:
        /* <DEDUP_REMOVED lines=20> */
.L_x_2924:
[----:B------:R-:W0:Y:S01]  /*2b550*/  LDCU.64 UR4, c[0x0][0x3c8] ;  /* 0x00007900ff0477ac */ /* 0x000e220008000a00 */
[----:B------:R-:W-:Y:S01]  /*2b560*/  BSSY.RECONVERGENT B0, `(.L_x_2926) ;  /* 0x0000018000007945 */ /* 0x000fe20003800200 */
[----:B------:R-:W-:Y:S02]  /*2b570*/  IMAD.MOV.U32 R54, RZ, RZ, RZ ;  /* 0x000000ffff367224 */ /* 0x000fe400078e00ff */
[----:B------:R-:W-:Y:S02]  /*2b580*/  IMAD.MOV.U32 R56, RZ, RZ, RZ ;  /* 0x000000ffff387224 */ /* 0x000fe400078e00ff */
[----:B0-----:R-:W-:Y:S02]  /*2b590*/  IMAD.U32 R52, RZ, RZ, UR4 ;  /* 0x00000004ff347e24 */ /* 0x001fe4000f8e00ff */
[----:B------:R-:W-:-:S07]  /*2b5a0*/  IMAD.U32 R53, RZ, RZ, UR5 ;  /* 0x00000005ff357e24 */ /* 0x000fce000f8e00ff */
.L_x_2927:
        /* <DEDUP_REMOVED lines=20> */
.L_x_2926:
        /* <DEDUP_REMOVED lines=9> */
.L_x_2929:
        /* <DEDUP_REMOVED lines=20> */
.L_x_2928:
[----:B------:R-:W0:Y:S01]  /*2b8c0*/  LDCU.64 UR4, c[0x0][0x3c8] ;  /* 0x00007900ff0477ac */ /* 0x000e220008000a00 */
[----:B------:R-:W-:Y:S01]  /*2b8d0*/  BSSY.RECONVERGENT B0, `(.L_x_2930) ;  /* 0x0000018000007945 */ /* 0x000fe20003800200 */
[----:B------:R-:W-:Y:S02]  /*2b8e0*/  IMAD.MOV.U32 R49, RZ, RZ, RZ ;  /* 0x000000ffff317224 */ /* 0x000fe400078e00ff */
[----:B------:R-:W-:Y:S02]  /*2b8f0*/  IMAD.MOV.U32 R54, RZ, RZ, RZ ;  /* 0x000000ffff367224 */ /* 0x000fe400078e00ff */
[----:B0-----:R-:W-:Y:S02]  /*2b900*/  IMAD.U32 R52, RZ, RZ, UR4 ;  /* 0x00000004ff347e24 */ /* 0x001fe4000f8e00ff */
[----:B------:R-:W-:-:S07]  /*2b910*/  IMAD.U32 R53, RZ, RZ, UR5 ;  /* 0x00000005ff357e24 */ /* 0x000fce000f8e00ff */
.L_x_2931:
        /* <DEDUP_REMOVED lines=20> */
.L_x_2930:
[----:B------:R-:W0:Y:S01]  /*2ba60*/  LDCU.64 UR4, c[0x0][0x3c8] ;  /* 0x00007900ff0477ac */ /* 0x000e220008000a00 */
[----:B------:R-:W-:Y:S01]  /*2ba70*/  BSSY.RECONVERGENT B0, `(.L_x_2932) ;  /* 0x0000018000007945 */ /* 0x000fe20003800200 */
[----:B------:R-:W-:Y:S02]  /*2ba80*/  IMAD.MOV.U32 R9, RZ, RZ, RZ ;  /* 0x000000ffff097224 */ /* 0x000fe400078e00ff */
[----:B------:R-:W-:Y:S02]  /*2ba90*/  IMAD.MOV.U32 R56, RZ, RZ, RZ ;  /* 0x000000ffff387224 */ /* 0x000fe400078e00ff */
[----:B0-----:R-:W-:Y:S02]  /*2baa0*/  IMAD.U32 R53, RZ, RZ, UR4 ;  /* 0x00000004ff357e24 */ /* 0x001fe4000f8e00ff */
[----:B------:R-:W-:-:S07]  /*2bab0*/  IMAD.U32 R54, RZ, RZ, UR5 ;  /* 0x00000005ff367e24 */ /* 0x000fce000f8e00ff */
.L_x_2933:
        /* <DEDUP_REMOVED lines=20> */
.L_x_2932:
[----:B------:R-:W0:Y:S01]  /*2bc00*/  LDCU.64 UR4, c[0x0][0x3c8] ;  /* 0x00007900ff0477ac */ /* 0x000e220008000a00 */
[----:B------:R-:W-:Y:S01]  /*2bc10*/  BSSY.RECONVERGENT B0, `(.L_x_2934) ;  /* 0x0000018000007945 */ /* 0x000fe20003800200 */
[----:B------:R-:W-:Y:S02]  /*2bc20*/  IMAD.MOV.U32 R47, RZ, RZ, RZ ;  /* 0x000000ffff2f7224 */ /* 0x000fe400078e00ff */
[----:B------:R-:W-:Y:S02]  /*2bc30*/  IMAD.MOV.U32 R56, RZ, RZ, RZ ;  /* 0x000000ffff387224 */ /* 0x000fe400078e00ff */
[----:B0-----:R-:W-:Y:S02]  /*2bc40*/  IMAD.U32 R53, RZ, RZ, UR4 ;  /* 0x00000004ff357e24 */ /* 0x001fe4000f8e00ff */
[----:B------:R-:W-:-:S07]  /*2bc50*/  IMAD.U32 R54, RZ, RZ, UR5 ;  /* 0x00000005ff367e24 */ /* 0x000fce000f8e00ff */
.L_x_2935:
        /* <DEDUP_REMOVED lines=20> */
.L_x_2934:
[----:B------:R-:W0:Y:S01]  /*2bda0*/  LDCU.64 UR4, c[0x0][0x3c8] ;  /* 0x00007900ff0477ac */ /* 0x000e220008000a00 */
[----:B------:R-:W-:Y:S01]  /*2bdb0*/  BSSY.RECONVERGENT B0, `(.L_x_2936) ;  /* 0x0000018000007945 */ /* 0x000fe20003800200 */
[----:B------:R-:W-:Y:S02]  /*2bdc0*/  IMAD.MOV.U32 R49, RZ, RZ, RZ ;  /* 0x000000ffff317224 */ /* 0x000fe400078e00ff */
[----:B------:R-:W-:Y:S02]  /*2bdd0*/  IMAD.MOV.U32 R56, RZ, RZ, RZ ;  /* 0x000000ffff387224 */ /* 0x000fe400078e00ff */
[----:B0-----:R-:W-:Y:S02]  /*2bde0*/  IMAD.U32 R53, RZ, RZ, UR4 ;  /* 0x00000004ff357e24 */ /* 0x001fe4000f8e00ff */
[----:B------:R-:W-:-:S07]  /*2bdf0*/  IMAD.U32 R54, RZ, RZ, UR5 ;  /* 0x00000005ff367e24 */ /* 0x000fce000f8e00ff */
.L_x_2937:
        /* <DEDUP_REMOVED lines=20> */
.L_x_2936:
[----:B------:R-:W0:Y:S01]  /*2bf40*/  LDCU.64 UR4, c[0x0][0x3c8] ;  /* 0x00007900ff0477ac */ /* 0x000e220008000a00 */
[----:B------:R-:W-:Y:S01]  /*2bf50*/  BSSY.RECONVERGENT B0, `(.L_x_2938) ;  /* 0x0000018000007945 */ /* 0x000fe20003800200 */
[----:B------:R-:W-:Y:S02]  /*2bf60*/  IMAD.MOV.U32 R9, RZ, RZ, RZ ;  /* 0x000000ffff097224 */ /* 0x000fe400078e00ff */
[----:B------:R-:W-:Y:S02]  /*2bf70*/  IMAD.MOV.U32 R56, RZ, RZ, RZ ;  /* 0x000000ffff387224 */ /* 0x000fe400078e00ff */
[----:B0-----:R-:W-:Y:S02]  /*2bf80*/  IMAD.U32 R53, RZ, RZ, UR4 ;  /* 0x00000004ff357e24 */ /* 0x001fe4000f8e00ff */
[----:B------:R-:W-:-:S07]  /*2bf90*/  IMAD.U32 R54, RZ, RZ, UR5 ;  /* 0x00000005ff367e24 */ /* 0x000fce000f8e00ff */
.L_x_2939:
        /* <DEDUP_REMOVED lines=20> */
.L_x_2938:
[----:B------:R-:W0:Y:S01]  /*2c0e0*/  LDCU.64 UR4, c[0x0][0x3c8] ;  /* 0x00007900ff0477ac */ /* 0x000e220008000a00 */
[----:B------:R-:W-:Y:S01]  /*2c0f0*/  BSSY.RECONVERGENT B0, `(.L_x_2940) ;  /* 0x0000018000007945 */ /* 0x000fe20003800200 */
[----:B------:R-:W-:Y:S02]  /*2c100*/  IMAD.MOV.U32 R47, RZ, RZ, RZ ;  /* 0x000000ffff2f7224 */ /* 0x000fe400078e00ff */
[----:B------:R-:W-:Y:S02]  /*2c110*/  IMAD.MOV.U32 R56, RZ, RZ, RZ ;  /* 0x000000ffff387224 */ /* 0x000fe400078e00ff */
[----:B0-----:R-:W-:Y:S02]  /*2c120*/  IMAD.U32 R53, RZ, RZ, UR4 ;  /* 0x00000004ff357e24 */ /* 0x001fe4000f8e00ff */
[----:B------:R-:W-:-:S07]  /*2c130*/  IMAD.U32 R54, RZ, RZ, UR5 ;  /* 0x00000005ff367e24 */ /* 0x000fce000f8e00ff */
.L_x_2941:
        /* <DEDUP_REMOVED lines=20> */
.L_x_2940:
[----:B------:R-:W0:Y:S01]  /*2c280*/  LDCU.64 UR4, c[0x0][0x3c8] ;  /* 0x00007900ff0477ac */ /* 0x000e220008000a00 */
[----:B------:R-:W-:Y:S01]  /*2c290*/  BSSY.RECONVERGENT B0, `(.L_x_2942) ;  /* 0x0000018000007945 */ /* 0x000fe20003800200 */
[----:B------:R-:W-:Y:S02]  /*2c2a0*/  IMAD.MOV.U32 R49, RZ, RZ, RZ ;  /* 0x000000ffff317224 */ /* 0x000fe400078e00ff */
[----:B------:R-:W-:Y:S02]  /*2c2b0*/  IMAD.MOV.U32 R56, RZ, RZ, RZ ;  /* 0x000000ffff387224 */ /* 0x000fe400078e00ff */
[----:B0-----:R-:W-:Y:S02]  /*2c2c0*/  IMAD.U32 R53, RZ, RZ, UR4 ;  /* 0x00000004ff357e24 */ /* 0x001fe4000f8e00ff */
[----:B------:R-:W-:-:S07]  /*2c2d0*/  IMAD.U32 R54, RZ, RZ, UR5 ;  /* 0x00000005ff367e24 */ /* 0x000fce000f8e00ff */
.L_x_2943:
        /* <DEDUP_REMOVED lines=20> */
.L_x_2942:
[----:B------:R-:W0:Y:S01]  /*2c420*/  LDCU.64 UR4, c[0x0][0x3c8] ;  /* 0x00007900ff0477ac */ /* 0x000e220008000a00 */
[----:B------:R-:W-:Y:S01]  /*2c430*/  BSSY.RECONVERGENT B0, `(.L_x_2944) ;  /* 0x0000018000007945 */ /* 0x000fe20003800200 */
[----:B------:R-:W-:Y:S02]  /*2c440*/  IMAD.MOV.U32 R9, RZ, RZ, RZ ;  /* 0x000000ffff097224 */ /* 0x000fe400078e00ff */
[----:B------:R-:W-:Y:S02]  /*2c450*/  IMAD.MOV.U32 R56, RZ, RZ, RZ ;  /* 0x000000ffff387224 */ /* 0x000fe400078e00ff */
[----:B0-----:R-:W-:Y:S02]  /*2c460*/  IMAD.U32 R53, RZ, RZ, UR4 ;  /* 0x00000004ff357e24 */ /* 0x001fe4000f8e00ff */
[----:B------:R-:W-:-:S07]  /*2c470*/  IMAD.U32 R54, RZ, RZ, UR5 ;  /* 0x00000005ff367e24 */ /* 0x000fce000f8e00ff */
.L_x_2945:
        /* <DEDUP_REMOVED lines=20> */
.L_x_2944:
[----:B------:R-:W0:Y:S01]  /*2c5c0*/  LDCU.64 UR4, c[0x0][0x3c8] ;  /* 0x00007900ff0477ac */ /* 0x000e220008000a00 */
[----:B------:R-:W-:Y:S01]  /*2c5d0*/  BSSY.RECONVERGENT B0, `(.L_x_2946) ;  /* 0x0000018000007945 */ /* 0x000fe20003800200 */
[----:B------:R-:W-:Y:S02]  /*2c5e0*/  IMAD.MOV.U32 R47, RZ, RZ, RZ ;  /* 0x000000ffff2f7224 */ /* 0x000fe400078e00ff */
[----:B------:R-:W-:Y:S02]  /*2c5f0*/  IMAD.MOV.U32 R56, RZ, RZ, RZ ;  /* 0x000000ffff387224 */ /* 0x000fe400078e00ff */
[----:B0-----:R-:W-:Y:S02]  /*2c600*/  IMAD.U32 R53, RZ, RZ, UR4 ;  /* 0x00000004ff357e24 */ /* 0x001fe4000f8e00ff */
[----:B------:R-:W-:-:S07]  /*2c610*/  IMAD.U32 R54, RZ, RZ, UR5 ;  /* 0x00000005ff367e24 */ /* 0x000fce000f8e00ff */
.L_x_2947:
        /* <DEDUP_REMOVED lines=20> */
.L_x_2946:
[----:B------:R-:W0:Y:S01]  /*2c760*/  LDCU.64 UR4, c[0x0][0x3c8] ;  /* 0x00007900ff0477ac */ /* 0x000e220008000a00 */
[----:B------:R-:W-:Y:S01]  /*2c770*/  BSSY.RECONVERGENT B0, `(.L_x_2948) ;  /* 0x0000018000007945 */ /* 0x000fe20003800200 */
[----:B------:R-:W-:Y:S02]  /*2c780*/  IMAD.MOV.U32 R49, RZ, RZ, RZ ;  /* 0x000000ffff317224 */ /* 0x000fe400078e00ff */
[----:B------:R-:W-:Y:S02]  /*2c790*/  IMAD.MOV.U32 R56, RZ, RZ, RZ ;  /* 0x000000ffff387224 */ /* 0x000fe400078e00ff */
[----:B0-----:R-:W-:Y:S02]  /*2c7a0*/  IMAD.U32 R53, RZ, RZ, UR4 ;  /* 0x00000004ff357e24 */ /* 0x001fe4000f8e00ff */
[----:B------:R-:W-:-:S07]  /*2c7b0*/  IMAD.U32 R54, RZ, RZ, UR5 ;  /* 0x00000005ff367e24 */ /* 0x000fce000f8e00ff */
.L_x_2949:
        /* <DEDUP_REMOVED lines=20> */
.L_x_2948:
[----:B------:R-:W0:Y:S01]  /*2c900*/  LDCU.64 UR4, c[0x0][0x3c8] ;  /* 0x00007900ff0477ac */ /* 0x000e220008000a00 */
[----:B------:R-:W-:Y:S01]  /*2c910*/  BSSY.RECONVERGENT B0, `(.L_x_2950) ;  /* 0x0000018000007945 */ /* 0x000fe20003800200 */
[----:B------:R-:W-:Y:S02]  /*2c920*/  IMAD.MOV.U32 R9, RZ, RZ, RZ ;  /* 0x000000ffff097224 */ /* 0x000fe400078e00ff */
[----:B------:R-:W-:Y:S02]  /*2c930*/  IMAD.MOV.U32 R56, RZ, RZ, RZ ;  /* 0x000000ffff387224 */ /* 0x000fe400078e00ff */
[----:B0-----:R-:W-:Y:S02]  /*2c940*/  IMAD.U32 R53, RZ, RZ, UR4 ;  /* 0x00000004ff357e24 */ /* 0x001fe4000f8e00ff */
[----:B------:R-:W-:-:S07]  /*2c950*/  IMAD.U32 R54, RZ, RZ, UR5 ;  /* 0x00000005ff367e24 */ /* 0x000fce000f8e00ff */
.L_x_2951:
        /* <DEDUP_REMOVED lines=20> */
.L_x_2950:
[----:B------:R-:W0:Y:S01]  /*2caa0*/  LDCU.64 UR4, c[0x0][0x3c8] ;  /* 0x00007900ff0477ac */ /* 0x000e220008000a00 */
[----:B------:R-:W-:Y:S01]  /*2cab0*/  BSSY.RECONVERGENT B0, `(.L_x_2952) ;  /* 0x0000018000007945 */ /* 0x000fe20003800200 */
[----:B------:R-:W-:Y:S02]  /*2cac0*/  IMAD.MOV.U32 R47, RZ, RZ, RZ ;  /* 0x000000ffff2f7224 */ /* 0x000fe400078e00ff */
[----:B------:R-:W-:Y:S02]  /*2cad0*/  IMAD.MOV.U32 R56, RZ, RZ, RZ ;  /* 0x000000ffff387224 */ /* 0x000fe400078e00ff */
[----:B0-----:R-:W-:Y:S02]  /*2cae0*/  IMAD.U32 R53, RZ, RZ, UR4 ;  /* 0x00000004ff357e24 */ /* 0x001fe4000f8e00ff */
[----:B------:R-:W-:-:S07]  /*2caf0*/  IMAD.U32 R54, RZ, RZ, UR5 ;  /* 0x00000005ff367e24 */ /* 0x000fce000f8e00ff */
.L_x_2953:
        /* <DEDUP_REMOVED lines=20> */
.L_x_2952:
[----:B------:R-:W0:Y:S01]  /*2cc40*/  LDCU.64 UR4, c[0x0][0x3c8] ;  /* 0x00007900ff0477ac */ /* 0x000e220008000a00 */
[----:B------:R-:W-:Y:S01]  /*2cc50*/  BSSY.RECONVERGENT B0, `(.L_x_2954) ;  /* 0x0000018000007945 */ /* 0x000fe20003800200 */
[----:B------:R-:W-:Y:S02]  /*2cc60*/  IMAD.MOV.U32 R49, RZ, RZ, RZ ;  /* 0x000000ffff317224 */ /* 0x000fe400078e00ff */
[----:B------:R-:W-:Y:S02]  /*2cc70*/  IMAD.MOV.U32 R56, RZ, RZ, RZ ;  /* 0x000000ffff387224 */ /* 0x000fe400078e00ff */
[----:B0-----:R-:W-:Y:S02]  /*2cc80*/  IMAD.U32 R53, RZ, RZ, UR4 ;  /* 0x00000004ff357e24 */ /* 0x001fe4000f8e00ff */
[----:B------:R-:W-:-:S07]  /*2cc90*/  IMAD.U32 R54, RZ, RZ, UR5 ;  /* 0x00000005ff367e24 */ /* 0x000fce000f8e00ff */
.L_x_2955:
        /* <DEDUP_REMOVED lines=20> */
.L_x_2954:
[----:B------:R-:W0:Y:S01]  /*2cde0*/  LDCU.64 UR4, c[0x0][0x3c8] ;  /* 0x00007900ff0477ac */ /* 0x000e220008000a00 */
[----:B------:R-:W-:Y:S01]  /*2cdf0*/  BSSY.RECONVERGENT B0, `(.L_x_2956) ;  /* 0x0000018000007945 */ /* 0x000fe20003800200 */
[----:B------:R-:W-:Y:S02]  /*2ce00*/  IMAD.MOV.U32 R9, RZ, RZ, RZ ;  /* 0x000000ffff097224 */ /* 0x000fe400078e00ff */
[----:B------:R-:W-:Y:S02]  /*2ce10*/  IMAD.MOV.U32 R56, RZ, RZ, RZ ;  /* 0x000000ffff387224 */ /* 0x000fe400078e00ff */
[----:B0-----:R-:W-:Y:S02]  /*2ce20*/  IMAD.U32 R53, RZ, RZ, UR4 ;  /* 0x00000004ff357e24 */ /* 0x001fe4000f8e00ff */
[----:B------:R-:W-:-:S07]  /*2ce30*/  IMAD.U32 R54, RZ, RZ, UR5 ;  /* 0x00000005ff367e24 */ /* 0x000fce000f8e00ff */
.L_x_2957:
        /* <DEDUP_REMOVED lines=20> */
.L_x_2956:
[----:B------:R-:W0:Y:S01]  /*2cf80*/  LDCU.64 UR4, c[0x0][0x3c8] ;  /* 0x00007900ff0477ac */ /* 0x000e220008000a00 */
[----:B------:R-:W-:Y:S01]  /*2cf90*/  BSSY.RECONVERGENT B0, `(.L_x_2958) ;  /* 0x0000018000007945 */ /* 0x000fe20003800200 */
[----:B------:R-:W-:Y:S02]  /*2cfa0*/  IMAD.MOV.U32 R47, RZ, RZ, RZ ;  /* 0x000000ffff2f7224 */ /* 0x000fe400078e00ff */
[----:B------:R-:W-:Y:S02]  /*2cfb0*/  IMAD.MOV.U32 R56, RZ, RZ, RZ ;  /* 0x000000ffff387224 */ /* 0x000fe400078e00ff */
[----:B0-----:R-:W-:Y:S02]  /*2cfc0*/  IMAD.U32 R53, RZ, RZ, UR4 ;  /* 0x00000004ff357e24 */ /* 0x001fe4000f8e00ff */
[----:B------:R-:W-:-:S07]  /*2cfd0*/  IMAD.U32 R54, RZ, RZ, UR5 ;  /* 0x00000005ff367e24 */ /* 0x000fce000f8e00ff */
.L_x_2959:
        /* <DEDUP_REMOVED lines=20> */
.L_x_2958:
[----:B------:R-:W0:Y:S01]  /*2d120*/  LDCU.64 UR4, c[0x0][0x3c8] ;  /* 0x00007900ff0477ac */ /* 0x000e220008000a00 */
[----:B------:R-:W-:Y:S01]  /*2d130*/  BSSY.RECONVERGENT B0, `(.L_x_2960) ;  /* 0x0000018000007945 */ /* 0x000fe20003800200 */
[----:B------:R-:W-:Y:S02]  /*2d140*/  IMAD.MOV.U32 R49, RZ, RZ, RZ ;  /* 0x000000ffff317224 */ /* 0x000fe400078e00ff */
[----:B------:R-:W-:Y:S02]  /*2d150*/  IMAD.MOV.U32 R56, RZ, RZ, RZ ;  /* 0x000000ffff387224 */ /* 0x000fe400078e00ff */
[----:B0-----:R-:W-:Y:S02]  /*2d160*/  IMAD.U32 R53, RZ, RZ, UR4 ;  /* 0x00000004ff357e24 */ /* 0x001fe4000f8e00ff */
[----:B------:R-:W-:-:S07]  /*2d170*/  IMAD.U32 R54, RZ, RZ, UR5 ;  /* 0x00000005ff367e24 */ /* 0x000fce000f8e00ff */
.L_x_2961:
        /* <DEDUP_REMOVED lines=20> */
.L_x_2960:
[----:B------:R-:W0:Y:S01]  /*2d2c0*/  LDCU.64 UR4, c[0x0][0x3c8] ;  /* 0x00007900ff0477ac */ /* 0x000e220008000a00 */
[----:B------:R-:W-:Y:S01]  /*2d2d0*/  BSSY.RECONVERGENT B0, `(.L_x_2962) ;  /* 0x0000018000007945 */ /* 0x000fe20003800200 */
[----:B------:R-:W-:Y:S02]  /*2d2e0*/  IMAD.MOV.U32 R9, RZ, RZ, RZ ;  /* 0x000000ffff097224 */ /* 0x000fe400078e00ff */
[----:B------:R-:W-:Y:S02]  /*2d2f0*/  IMAD.MOV.U32 R56, RZ, RZ, RZ ;  /* 0x000000ffff387224 */ /* 0x000fe400078e00ff */
[----:B0-----:R-:W-:Y:S02]  /*2d300*/  IMAD.U32 R53, RZ, RZ, UR4 ;  /* 0x00000004ff357e24 */ /* 0x001fe4000f8e00ff */
[----:B------:R-:W-:-:S07]  /*2d310*/  IMAD.U32 R54, RZ, RZ, UR5 ;  /* 0x00000005ff367e24 */ /* 0x000fce000f8e00ff */
.L_x_2963:
        /* <DEDUP_REMOVED lines=20> */
.L_x_2962:
[----:B------:R-:W0:Y:S01]  /*2d460*/  LDCU.64 UR4, c[0x0][0x3c8] ;  /* 0x00007900ff0477ac */ /* 0x000e220008000a00 */
[----:B------:R-:W-:Y:S01]  /*2d470*/  BSSY.RECONVERGENT B0, `(.L_x_2964) ;  /* 0x0000018000007945 */ /* 0x000fe20003800200 */
[----:B------:R-:W-:Y:S02]  /*2d480*/  IMAD.MOV.U32 R47, RZ, RZ, RZ ;  /* 0x000000ffff2f7224 */ /* 0x000fe400078e00ff */
[----:B------:R-:W-:Y:S02]  /*2d490*/  IMAD.MOV.U32 R56, RZ, RZ, RZ ;  /* 0x000000ffff387224 */ /* 0x000fe400078e00ff */
[----:B0-----:R-:W-:Y:S02]  /*2d4a0*/  IMAD.U32 R53, RZ, RZ, UR4 ;  /* 0x00000004ff357e24 */ /* 0x001fe4000f8e00ff */
[----:B------:R-:W-:-:S07]  /*2d4b0*/  IMAD.U32 R54, RZ, RZ, UR5 ;  /* 0x00000005ff367e24 */ /* 0x000fce000f8e00ff */
.L_x_2965:
        /* <DEDUP_REMOVED lines=20> */
.L_x_2964:
[----:B------:R-:W0:Y:S01]  /*2d600*/  LDCU.64 UR4, c[0x0][0x3c8] ;  /* 0x00007900ff0477ac */ /* 0x000e220008000a00 */
[----:B------:R-:W-:Y:S01]  /*2d610*/  BSSY.RECONVERGENT B0, `(.L_x_2966) ;  /* 0x0000018000007945 */ /* 0x000fe20003800200 */
[----:B------:R-:W-:Y:S02]  /*2d620*/  IMAD.MOV.U32 R54, RZ, RZ, RZ ;  /* 0x000000ffff367224 */ /* 0x000fe400078e00ff */
[----:B------:R-:W-:Y:S02]  /*2d630*/  IMAD.MOV.U32 R56, RZ, RZ, RZ ;  /* 0x000000ffff387224 */ /* 0x000fe400078e00ff */
[----:B0-----:R-:W-:Y:S02]  /*2d640*/  IMAD.U32 R52, RZ, RZ, UR4 ;  /* 0x00000004ff347e24 */ /* 0x001fe4000f8e00ff */
[----:B------:R-:W-:-:S07]  /*2d650*/  IMAD.U32 R53, RZ, RZ, UR5 ;  /* 0x00000005ff357e24 */ /* 0x000fce000f8e00ff */
.L_x_2967:
        /* <DEDUP_REMOVED lines=20> */
.L_x_2966:
        /* <DEDUP_REMOVED lines=9> */
.L_x_2969:
        /* <DEDUP_REMOVED lines=20> */
.L_x_2968:
[----:B------:R-:W0:Y:S01]  /*2d970*/  LDCU.64 UR4, c[0x0][0x3c8] ;  /* 0x00007900ff0477ac */ /* 0x000e220008000a00 */
[----:B------:R-:W-:Y:S01]  /*2d980*/  BSSY.RECONVERGENT B0, `(.L_x_2970) ;  /* 0x0000018000007945 */ /* 0x000fe20003800200 */
[----:B------:R-:W-:Y:S02]  /*2d990*/  IMAD.MOV.U32 R21, RZ, RZ, RZ ;  /* 0x000000ffff157224 */ /* 0x000fe400078e00ff */
[----:B------:R-:W-:Y:S02]  /*2d9a0*/  IMAD.MOV.U32 R56, RZ, RZ, RZ ;  /* 0x000000ffff387224 */ /* 0x000fe400078e00ff */
[----:B0-----:R-:W-:Y:S02]  /*2d9b0*/  IMAD.U32 R54, RZ, RZ, UR4 ;  /* 0x00000004ff367e24 */ /* 0x001fe4000f8e00ff */
[----:B------:R-:W-:-:S07]  /*2d9c0*/  IMAD.U32 R51, RZ, RZ, UR5 ;  /* 0x00000005ff337e24 */ /* 0x000fce000f8e00ff */
.L_x_2971:
        /* <DEDUP_REMOVED lines=20> */
.L_x_2970:
[----:B------:R-:W0:Y:S01]  /*2db10*/  LDCU.64 UR4, c[0x0][0x3c8] ;  /* 0x00007900ff0477ac */ /* 0x000e220008000a00 */
[----:B------:R-:W-:Y:S01]  /*2db20*/  BSSY.RECONVERGENT B0, `(.L_x_2972) ;  /* 0x0000018000007945 */ /* 0x000fe20003800200 */
[----:B------:R-:W-:Y:S02]  /*2db30*/  IMAD.MOV.U32 R9, RZ, RZ, RZ ;  /* 0x000000ffff097224 */ /* 0x000fe400078e00ff */
[----:B------:R-:W-:Y:S02]  /*2db40*/  IMAD.MOV.U32 R56, RZ, RZ, RZ ;  /* 0x000000ffff387224 */ /* 0x000fe400078e00ff */
[----:B0-----:R-:W-:Y:S02]  /*2db50*/  IMAD.U32 R54, RZ, RZ, UR4 ;  /* 0x00000004ff367e24 */ /* 0x001fe4000f8e00ff */
[----:B------:R-:W-:-:S07]  /*2db60*/  IMAD.U32 R53, RZ, RZ, UR5 ;  /* 0x00000005ff357e24 */ /* 0x000fce000f8e00ff */
.L_x_2973:
        /* <DEDUP_REMOVED lines=20> */
.L_x_2972:
[----:B------:R-:W0:Y:S01]  /*2dcb0*/  LDCU.64 UR4, c[0x0][0x3c8] ;  /* 0x00007900ff0477ac */ /* 0x000e220008000a00 */
[----:B------:R-:W-:Y:S01]  /*2dcc0*/  BSSY.RECONVERGENT B0, `(.L_x_2974) ;  /* 0x0000018000007945 */ /* 0x000fe20003800200 */
[----:B------:R-:W-:Y:S02]  /*2dcd0*/  IMAD.MOV.U32 R18, RZ, RZ, RZ ;  /* 0x000000ffff127224 */ /* 0x000fe400078e00ff */
[----:B------:R-:W-:Y:S02]  /*2dce0*/  IMAD.MOV.U32 R55, RZ, RZ, RZ ;  /* 0x000000ffff377224 */ /* 0x000fe400078e00ff */
[----:B0-----:R-:W-:Y:S02]  /*2dcf0*/  IMAD.U32 R54, RZ, RZ, UR4 ;  /* 0x00000004ff367e24 */ /* 0x001fe4000f8e00ff */
[----:B------:R-:W-:-:S07]  /*2dd00*/  IMAD.U32 R53, RZ, RZ, UR5 ;  /* 0x00000005ff357e24 */ /* 0x000fce000f8e00ff */
.L_x_2975:
        /* <DEDUP_REMOVED lines=20> */
.L_x_2974:
[----:B------:R-:W0:Y:S01]  /*2de50*/  LDCU.64 UR4, c[0x0][0x3c8] ;  /* 0x00007900ff0477ac */ /* 0x000e220008000a00 */
[----:B------:R-:W-:Y:S01]  /*2de60*/  BSSY.RECONVERGENT B0, `(.L_x_2976) ;  /* 0x0000018000007945 */ /* 0x000fe20003800200 */
[----:B------:R-:W-:Y:S02]  /*2de70*/  IMAD.MOV.U32 R21, RZ, RZ, RZ ;  /* 0x000000ffff157224 */ /* 0x000fe400078e00ff */
[----:B------:R-:W-:Y:S02]  /*2de80*/  IMAD.MOV.U32 R56, RZ, RZ, RZ ;  /* 0x000000ffff387224 */ /* 0x000fe400078e00ff */
[----:B0-----:R-:W-:Y:S02]  /*2de90*/  IMAD.U32 R54, RZ, RZ, UR4 ;  /* 0x00000004ff367e24 */ /* 0x001fe4000f8e00ff */
[----:B------:R-:W-:-:S07]  /*2dea0*/  IMAD.U32 R53, RZ, RZ, UR5 ;  /* 0x00000005ff357e24 */ /* 0x000fce000f8e00ff */
.L_x_2977:
        /* <DEDUP_REMOVED lines=20> */
.L_x_2976:
[----:B------:R-:W0:Y:S01]  /*2dff0*/  LDCU.64 UR4, c[0x0][0x3c8] ;  /* 0x00007900ff0477ac */ /* 0x000e220008000a00 */
[----:B------:R-:W-:Y:S01]  /*2e000*/  BSSY.RECONVERGENT B0, `(.L_x_2978) ;  /* 0x0000018000007945 */ /* 0x000fe20003800200 */
[----:B------:R-:W-:Y:S02]  /*2e010*/  IMAD.MOV.U32 R9, RZ, RZ, RZ ;  /* 0x000000ffff097224 */ /* 0x000fe400078e00ff */
[----:B------:R-:W-:Y:S02]  /*2e020*/  IMAD.MOV.U32 R56, RZ, RZ, RZ ;  /* 0x000000ffff387224 */ /* 0x000fe400078e00ff */
[----:B0-----:R-:W-:Y:S02]  /*2e030*/  IMAD.U32 R54, RZ, RZ, UR4 ;  /* 0x00000004ff367e24 */ /* 0x001fe4000f8e00ff */
[----:B------:R-:W-:-:S07]  /*2e040*/  IMAD.U32 R53, RZ, RZ, UR5 ;  /* 0x00000005ff357e24 */ /* 0x000fce000f8e00ff */
.L_x_2979:
        /* <DEDUP_REMOVED lines=20> */
.L_x_2978:
[----:B------:R-:W0:Y:S01]  /*2e190*/  LDCU.64 UR4, c[0x0][0x3c8] ;  /* 0x00007900ff0477ac */ /* 0x000e220008000a00 */
[----:B------:R-:W-:Y:S01]  /*2e1a0*/  BSSY.RECONVERGENT B0, `(.L_x_2980) ;  /* 0x0000018000007945 */ /* 0x000fe20003800200 */
[----:B------:R-:W-:Y:S02]  /*2e1b0*/  IMAD.MOV.U32 R18, RZ, RZ, RZ ;  /* 0x000000ffff127224 */ /* 0x000fe400078e00ff */
[----:B------:R-:W-:Y:S02]  /*2e1c0*/  IMAD.MOV.U32 R55, RZ, RZ, RZ ;  /* 0x000000ffff377224 */ /* 0x000fe400078e00ff */
[----:B0-----:R-:W-:Y:S02]  /*2e1d0*/  IMAD.U32 R54, RZ, RZ, UR4 ;  /* 0x00000004ff367e24 */ /* 0x001fe4000f8e00ff */
[----:B------:R-:W-:-:S07]  /*2e1e0*/  IMAD.U32 R53, RZ, RZ, UR5 ;  /* 0x00000005ff357e24 */ /* 0x000fce000f8e00ff */
.L_x_2981:
        /* <DEDUP_REMOVED lines=20> */
.L_x_2980:
[----:B------:R-:W0:Y:S01]  /*2e330*/  LDCU.64 UR4, c[0x0][0x3c8] ;  /* 0x00007900ff0477ac */ /* 0x000e220008000a00 */
[----:B------:R-:W-:Y:S01]  /*2e340*/  BSSY.RECONVERGENT B0, `(.L_x_2982) ;  /* 0x0000018000007945 */ /* 0x000fe20003800200 */
[----:B------:R-:W-:Y:S02]  /*2e350*/  IMAD.MOV.U32 R21, RZ, RZ, RZ ;  /* 0x000000ffff157224 */ /* 0x000fe400078e00ff */
[----:B------:R-:W-:Y:S02]  /*2e360*/  IMAD.MOV.U32 R56, RZ, RZ, RZ ;  /* 0x000000ffff387224 */ /* 0x000fe400078e00ff */
[----:B0-----:R-:W-:Y:S02]  /*2e370*/  IMAD.U32 R54, RZ, RZ, UR4 ;  /* 0x00000004ff367e24 */ /* 0x001fe4000f8e00ff */
[----:B------:R-:W-:-:S07]  /*2e380*/  IMAD.U32 R53, RZ, RZ, UR5 ;  /* 0x00000005ff357e24 */ /* 0x000fce000f8e00ff */
.L_x_2983:
        /* <DEDUP_REMOVED lines=20> */
.L_x_2982:
[----:B------:R-:W0:Y:S01]  /*2e4d0*/  LDCU.64 UR4, c[0x0][0x3c8] ;  /* 0x00007900ff0477ac */ /* 0x000e220008000a00 */
[----:B------:R-:W-:Y:S01]  /*2e4e0*/  BSSY.RECONVERGENT B0, `(.L_x_2984) ;  /* 0x0000018000007945 */ /* 0x000fe20003800200 */
[----:B------:R-:W-:Y:S02]  /*2e4f0*/  IMAD.MOV.U32 R9, RZ, RZ, RZ ;  /* 0x000000ffff097224 */ /* 0x000fe400078e00ff */
[----:B------:R-:W-:Y:S02]  /*2e500*/  IMAD.MOV.U32 R56, RZ, RZ, RZ ;  /* 0x000000ffff387224 */ /* 0x000fe400078e00ff */
[----:B0-----:R-:W-:Y:S02]  /*2e510*/  IMAD.U32 R54, RZ, RZ, UR4 ;  /* 0x00000004ff367e24 */ /* 0x001fe4000f8e00ff */
[----:B------:R-:W-:-:S07]  /*2e520*/  IMAD.U32 R53, RZ, RZ, UR5 ;  /* 0x00000005ff357e24 */ /* 0x000fce000f8e00ff */
.L_x_2985:
        /* <DEDUP_REMOVED lines=20> */
.L_x_2984:
[----:B------:R-:W0:Y:S01]  /*2e670*/  LDCU.64 UR4, c[0x0][0x3c8] ;  /* 0x00007900ff0477ac */ /* 0x000e220008000a00 */
[----:B------:R-:W-:Y:S01]  /*2e680*/  BSSY.RECONVERGENT B0, `(.L_x_2986) ;  /* 0x0000018000007945 */ /* 0x000fe20003800200 */
[----:B------:R-:W-:Y:S02]  /*2e690*/  IMAD.MOV.U32 R18, RZ, RZ, RZ ;  /* 0x000000ffff127224 */ /* 0x000fe400078e00ff */
[----:B------:R-:W-:Y:S02]  /*2e6a0*/  IMAD.MOV.U32 R55, RZ, RZ, RZ ;  /* 0x000000ffff377224 */ /* 0x000fe400078e00ff */
[----:B0-----:R-:W-:Y:S02]  /*2e6b0*/  IMAD.U32 R54, RZ, RZ, UR4 ;  /* 0x00000004ff367e24 */ /* 0x001fe4000f8e00ff */
[----:B------:R-:W-:-:S07]  /*2e6c0*/  IMAD.U32 R53, RZ, RZ, UR5 ;  /* 0x00000005ff357e24 */ /* 0x000fce000f8e00ff */
.L_x_2987:
        /* <DEDUP_REMOVED lines=20> */
.L_x_2986:
[----:B------:R-:W0:Y:S01]  /*2e810*/  LDCU.64 UR4, c[0x0][0x3c8] ;  /* 0x00007900ff0477ac */ /* 0x000e220008000a00 */
[----:B------:R-:W-:Y:S01]  /*2e820*/  BSSY.RECONVERGENT B0, `(.L_x_2988) ;  /* 0x0000018000007945 */ /* 0x000fe20003800200 */
[----:B------:R-:W-:Y:S02]  /*2e830*/  IMAD.MOV.U32 R21, RZ, RZ, RZ ;  /* 0x000000ffff157224 */ /* 0x000fe400078e00ff */
[----:B------:R-:W-:Y:S02]  /*2e840*/  IMAD.MOV.U32 R56, RZ, RZ, RZ ;  /* 0x000000ffff387224 */ /* 0x000fe400078e00ff */
[----:B0-----:R-:W-:Y:S02]  /*2e850*/  IMAD.U32 R54, RZ, RZ, UR4 ;  /* 0x00000004ff367e24 */ /* 0x001fe4000f8e00ff */
[----:B------:R-:W-:-:S07]  /*2e860*/  IMAD.U32 R53, RZ, RZ, UR5 ;  /* 0x00000005ff357e24 */ /* 0x000fce000f8e00ff */
.L_x_2989:
        /* <DEDUP_REMOVED lines=20> */
.L_x_2988:
[----:B------:R-:W0:Y:S01]  /*2e9b0*/  LDCU.64 UR4, c[0x0][0x3c8] ;  /* 0x00007900ff0477ac */ /* 0x000e220008000a00 */
[----:B------:R-:W-:Y:S01]  /*2e9c0*/  BSSY.RECONVERGENT B0, `(.L_x_2990) ;  /* 0x0000018000007945 */ /* 0x000fe20003800200 */
[----:B------:R-:W-:Y:S02]  /*2e9d0*/  IMAD.MOV.U32 R9, RZ, RZ, RZ ;  /* 0x000000ffff097224 */ /* 0x000fe400078e00ff */
[----:B------:R-:W-:Y:S02]  /*2e9e0*/  IMAD.MOV.U32 R56, RZ, RZ, RZ ;  /* 0x000000ffff387224 */ /* 0x000fe400078e00ff */
[----:B0-----:R-:W-:Y:S02]  /*2e9f0*/  IMAD.U32 R54, RZ, RZ, UR4 ;  /* 0x00000004ff367e24 */ /* 0x001fe4000f8e00ff */
[----:B------:R-:W-:-:S07]  /*2ea00*/  IMAD.U32 R53, RZ, RZ, UR5 ;  /* 0x00000005ff357e24 */ /* 0x000fce000f8e00ff */
.L_x_2991:
        /* <DEDUP_REMOVED lines=20> */
.L_x_2990:
[----:B------:R-:W0:Y:S01]  /*2eb50*/  LDCU.64 UR4, c[0x0][0x3c8] ;  /* 0x00007900ff0477ac */ /* 0x000e220008000a00 */
[----:B------:R-:W-:Y:S01]  /*2eb60*/  BSSY.RECONVERGENT B0, `(.L_x_2992) ;  /* 0x0000018000007945 */ /* 0x000fe20003800200 */
[----:B------:R-:W-:Y:S02]  /*2eb70*/  IMAD.MOV.U32 R18, RZ, RZ, RZ ;  /* 0x000000ffff127224 */ /* 0x000fe400078e00ff */
[----:B------:R-:W-:Y:S02]  /*2eb80*/  IMAD.MOV.U32 R55, RZ, RZ, RZ ;  /* 0x000000ffff377224 */ /* 0x000fe400078e00ff */
[----:B0-----:R-:W-:Y:S02]  /*2eb90*/  IMAD.U32 R54, RZ, RZ, UR4 ;  /* 0x00000004ff367e24 */ /* 0x001fe4000f8e00ff */
[----:B------:R-:W-:-:S07]  /*2eba0*/  IMAD.U32 R53, RZ, RZ, UR5 ;  /* 0x00000005ff357e24 */ /* 0x000fce000f8e00ff */
.L_x_2993:
        /* <DEDUP_REMOVED lines=20> */
.L_x_2992:
[----:B------:R-:W0:Y:S01]  /*2ecf0*/  LDCU.64 UR4, c[0x0][0x3c8] ;  /* 0x00007900ff0477ac */ /* 0x000e220008000a00 */
[----:B------:R-:W-:Y:S01]  /*2ed00*/  BSSY.RECONVERGENT B0, `(.L_x_2994) ;  /* 0x0000018000007945 */ /* 0x000fe20003800200 */
[----:B------:R-:W-:Y:S02]  /*2ed10*/  IMAD.MOV.U32 R21, RZ, RZ, RZ ;  /* 0x000000ffff157224 */ /* 0x000fe400078e00ff */
[----:B------:R-:W-:Y:S02]  /*2ed20*/  IMAD.MOV.U32 R56, RZ, RZ, RZ ;  /* 0x000000ffff387224 */ /* 0x000fe400078e00ff */
[----:B0-----:R-:W-:Y:S02]  /*2ed30*/  IMAD.U32 R54, RZ, RZ, UR4 ;  /* 0x00000004ff367e24 */ /* 0x001fe4000f8e00ff */
[----:B------:R-:W-:-:S07]  /*2ed40*/  IMAD.U32 R53, RZ, RZ, UR5 ;  /* 0x00000005ff357e24 */ /* 0x000fce000f8e00ff */
.L_x_2995:
        /* <DEDUP_REMOVED lines=20> */
.L_x_2994:
[----:B------:R-:W0:Y:S01]  /*2ee90*/  LDCU.64 UR4, c[0x0][0x3c8] ;  /* 0x00007900ff0477ac */ /* 0x000e220008000a00 */
[----:B------:R-:W-:Y:S01]  /*2eea0*/  BSSY.RECONVERGENT B0, `(.L_x_2996) ;  /* 0x0000018000007945 */ /* 0x000fe20003800200 */
[----:B------:R-:W-:Y:S02]  /*2eeb0*/  IMAD.MOV.U32 R9, RZ, RZ, RZ ;  /* 0x000000ffff097224 */ /* 0x000fe400078e00ff */
[----:B------:R-:W-:Y:S02]  /*2eec0*/  IMAD.MOV.U32 R56, RZ, RZ, RZ ;  /* 0x000000ffff387224 */ /* 0x000fe400078e00ff */
[----:B0-----:R-:W-:Y:S02]  /*2eed0*/  IMAD.U32 R54, RZ, RZ, UR4 ;  /* 0x00000004ff367e24 */ /* 0x001fe4000f8e00ff */
[----:B------:R-:W-:-:S07]  /*2eee0*/  IMAD.U32 R53, RZ, RZ, UR5 ;  /* 0x00000005ff357e24 */ /* 0x000fce000f8e00ff */
.L_x_2997:
        /* <DEDUP_REMOVED lines=20> */
.L_x_2996:
[----:B------:R-:W0:Y:S01]  /*2f030*/  LDCU.64 UR4, c[0x0][0x3c8] ;  /* 0x00007900ff0477ac */ /* 0x000e220008000a00 */
[----:B------:R-:W-:Y:S01]  /*2f040*/  BSSY.RECONVERGENT B0, `(.L_x_2998) ;  /* 0x0000018000007945 */ /* 0x000fe20003800200 */
[----:B------:R-:W-:Y:S02]  /*2f050*/  IMAD.MOV.U32 R18, RZ, RZ, RZ ;  /* 0x000000ffff127224 */ /* 0x000fe400078e00ff */
[----:B------:R-:W-:Y:S02]  /*2f060*/  IMAD.MOV.U32 R55, RZ, RZ, RZ ;  /* 0x000000ffff377224 */ /* 0x000fe400078e00ff */
[----:B0-----:R-:W-:Y:S02]  /*2f070*/  IMAD.U32 R54, RZ, RZ, UR4 ;  /* 0x00000004ff367e24 */ /* 0x001fe4000f8e00ff */
[----:B------:R-:W-:-:S07]  /*2f080*/  IMAD.U32 R53, RZ, RZ, UR5 ;  /* 0x00000005ff357e24 */ /* 0x000fce000f8e00ff */
.L_x_2999:
        /* <DEDUP_REMOVED lines=20> */
.L_x_2998:
[----:B------:R-:W0:Y:S01]  /*2f1d0*/  LDCU.64 UR4, c[0x0][0x3c8] ;  /* 0x00007900ff0477ac */ /* 0x000e220008000a00 */
[----:B------:R-:W-:Y:S01]  /*2f1e0*/  BSSY.RECONVERGENT B0, `(.L_x_3000) ;  /* 0x0000018000007945 */ /* 0x000fe20003800200 */
[----:B------:R-:W-:Y:S02]  /*2f1f0*/  IMAD.MOV.U32 R21, RZ, RZ, RZ ;  /* 0x000000ffff157224 */ /* 0x000fe400078e00ff */
[----:B------:R-:W-:Y:S02]  /*2f200*/  IMAD.MOV.U32 R56, RZ, RZ, RZ ;  /* 0x000000ffff387224 */ /* 0x000fe400078e00ff */
[----:B0-----:R-:W-:Y:S02]  /*2f210*/  IMAD.U32 R54, RZ, RZ, UR4 ;  /* 0x00000004ff367e24 */ /* 0x001fe4000f8e00ff */
[----:B------:R-:W-:-:S07]  /*2f220*/  IMAD.U32 R53, RZ, RZ, UR5 ;  /* 0x00000005ff357e24 */ /* 0x000fce000f8e00ff */
.L_x_3001:
        /* <DEDUP_REMOVED lines=20> */
.L_x_3000:
[----:B------:R-:W0:Y:S01]  /*2f370*/  LDCU.64 UR4, c[0x0][0x3c8] ;  /* 0x00007900ff0477ac */ /* 0x000e220008000a00 */
[----:B------:R-:W-:Y:S01]  /*2f380*/  BSSY.RECONVERGENT B0, `(.L_x_3002) ;  /* 0x0000018000007945 */ /* 0x000fe20003800200 */
[----:B------:R-:W-:Y:S02]  /*2f390*/  IMAD.MOV.U32 R9, RZ, RZ, RZ ;  /* 0x000000ffff097224 */ /* 0x000fe400078e00ff */
[----:B------:R-:W-:Y:S02]  /*2f3a0*/  IMAD.MOV.U32 R56, RZ, RZ, RZ ;  /* 0x000000ffff387224 */ /* 0x000fe400078e00ff */
[----:B0-----:R-:W-:Y:S02]  /*2f3b0*/  IMAD.U32 R54, RZ, RZ, UR4 ;  /* 0x00000004ff367e24 */ /* 0x001fe4000f8e00ff */
[----:B------:R-:W-:-:S07]  /*2f3c0*/  IMAD.U32 R53, RZ, RZ, UR5 ;  /* 0x00000005ff357e24 */ /* 0x000fce000f8e00ff */
.L_x_3003:
        /* <DEDUP_REMOVED lines=20> */
.L_x_3002:
[----:B------:R-:W0:Y:S01]  /*2f510*/  LDCU.64 UR4, c[0x0][0x3c8] ;  /* 0x00007900ff0477ac */ /* 0x000e220008000a00 */
[----:B------:R-:W-:Y:S01]  /*2f520*/  BSSY.RECONVERGENT B0, `(.L_x_3004) ;  /* 0x0000018000007945 */ /* 0x000fe20003800200 */
[----:B------:R-:W-:Y:S02]  /*2f530*/  IMAD.MOV.U32 R18, RZ, RZ, RZ ;  /* 0x000000ffff127224 */ /* 0x000fe400078e00ff */
[----:B------:R-:W-:Y:S02]  /*2f540*/  IMAD.MOV.U32 R55, RZ, RZ, RZ ;  /* 0x000000ffff377224 */ /* 0x000fe400078e00ff */
[----:B0-----:R-:W-:Y:S02]  /*2f550*/  IMAD.U32 R54, RZ, RZ, UR4 ;  /* 0x00000004ff367e24 */ /* 0x001fe4000f8e00ff */
[----:B------:R-:W-:-:S07]  /*2f560*/  IMAD.U32 R53, RZ, RZ, UR5 ;  /* 0x00000005ff357e24 */ /* 0x000fce000f8e00ff */
.L_x_3005:
        /* <DEDUP_REMOVED lines=20> */
.L_x_3004:
[----:B------:R-:W0:Y:S01]  /*2f6b0*/  LDCU.64 UR4, c[0x0][0x3c8] ;  /* 0x00007900ff0477ac */ /* 0x000e220008000a00 */
[----:B------:R-:W-:Y:S01]  /*2f6c0*/  BSSY.RECONVERGENT B0, `(.L_x_3006) ;  /* 0x0000018000007945 */ /* 0x000fe20003800200 */
[----:B------:R-:W-:Y:S02]  /*2f6d0*/  IMAD.MOV.U32 R54, RZ, RZ, RZ ;  /* 0x000000ffff367224 */ /* 0x000fe400078e00ff */
[----:B------:R-:W-:Y:S02]  /*2f6e0*/  IMAD.MOV.U32 R56, RZ, RZ, RZ ;  /* 0x000000ffff387224 */ /* 0x000fe400078e00ff */
[----:B0-----:R-:W-:Y:S02]  /*2f6f0*/  IMAD.U32 R52, RZ, RZ, UR4 ;  /* 0x00000004ff347e24 */ /* 0x001fe4000f8e00ff */
[----:B------:R-:W-:-:S07]  /*2f700*/  IMAD.U32 R53, RZ, RZ, UR5 ;  /* 0x00000005ff357e24 */ /* 0x000fce000f8e00ff */
.L_x_3007:
        /* <DEDUP_REMOVED lines=20> */
.L_x_3006:
        /* <DEDUP_REMOVED lines=9> */
.L_x_3009:
        /* <DEDUP_REMOVED lines=20> */
.L_x_3008:
[----:B------:R-:W0:Y:S01]  /*2fa20*/  LDCU.64 UR4, c[0x0][0x3c8] ;  /* 0x00007900ff0477ac */ /* 0x000e220008000a00 */
[----:B------:R-:W-:Y:S01]  /*2fa30*/  BSSY.RECONVERGENT B0, `(.L_x_3010) ;  /* 0x0000018000007945 */ /* 0x000fe20003800200 */
[----:B------:R-:W-:Y:S02]  /*2fa40*/  IMAD.MOV.U32 R42, RZ, RZ, RZ ;  /* 0x000000ffff2a7224 */ /* 0x000fe400078e00ff */
[----:B------:R-:W-:Y:S02]  /*2fa50*/  IMAD.MOV.U32 R54, RZ, RZ, RZ ;  /* 0x000000ffff367224 */ /* 0x000fe400078e00ff */
[----:B0-----:R-:W-:Y:S02]  /*2fa60*/  IMAD.U32 R53, RZ, RZ, UR4 ;  /* 0x00000004ff357e24 */ /* 0x001fe4000f8e00ff */
[----:B------:R-:W-:-:S07]  /*2fa70*/  IMAD.U32 R52, RZ, RZ, UR5 ;  /* 0x00000005ff347e24 */ /* 0x000fce000f8e00ff */
.L_x_3011:
        /* <DEDUP_REMOVED lines=20> */
.L_x_3010:
[----:B------:R-:W0:Y:S01]  /*2fbc0*/  LDCU.64 UR4, c[0x0][0x3c8] ;  /* 0x00007900ff0477ac */ /* 0x000e220008000a00 */
[----:B------:R-:W-:Y:S01]  /*2fbd0*/  BSSY.RECONVERGENT B0, `(.L_x_3012) ;  /* 0x0000018000007945 */ /* 0x000fe20003800200 */
[----:B------:R-:W-:Y:S02]  /*2fbe0*/  IMAD.MOV.U32 R18, RZ, RZ, RZ ;  /* 0x000000ffff127224 */ /* 0x000fe400078e00ff */
[----:B------:R-:W-:Y:S02]  /*2fbf0*/  IMAD.MOV.U32 R55, RZ, RZ, RZ ;  /* 0x000000ffff377224 */ /* 0x000fe400078e00ff */
[----:B0-----:R-:W-:Y:S02]  /*2fc00*/  IMAD.U32 R54, RZ, RZ, UR4 ;  /* 0x00000004ff367e24 */ /* 0x001fe4000f8e00ff */
[----:B------:R-:W-:-:S07]  /*2fc10*/  IMAD.U32 R53, RZ, RZ, UR5 ;  /* 0x00000005ff357e24 */ /* 0x000fce000f8e00ff */
.L_x_3013:
        /* <DEDUP_REMOVED lines=20> */
.L_x_3012:
[----:B------:R-:W0:Y:S01]  /*2fd60*/  LDCU.64 UR4, c[0x0][0x3c8] ;  /* 0x00007900ff0477ac */ /* 0x000e220008000a00 */
[----:B------:R-:W-:Y:S01]  /*2fd70*/  BSSY.RECONVERGENT B0, `(.L_x_3014) ;  /* 0x0000018000007945 */ /* 0x000fe20003800200 */
[----:B------:R-:W-:Y:S02]  /*2fd80*/  IMAD.MOV.U32 R21, RZ, RZ, RZ ;  /* 0x000000ffff157224 */ /* 0x000fe400078e00ff */
[----:B------:R-:W-:Y:S02]  /*2fd90*/  IMAD.MOV.U32 R56, RZ, RZ, RZ ;  /* 0x000000ffff387224 */ /* 0x000fe400078e00ff */
[----:B0-----:R-:W-:Y:S02]  /*2fda0*/  IMAD.U32 R54, RZ, RZ, UR4 ;  /* 0x00000004ff367e24 */ /* 0x001fe4000f8e00ff */
[----:B------:R-:W-:-:S07]  /*2fdb0*/  IMAD.U32 R53, RZ, RZ, UR5 ;  /* 0x00000005ff357e24 */ /* 0x000fce000f8e00ff */
.L_x_3015:
        /* <DEDUP_REMOVED lines=20> */
.L_x_3014:
[----:B------:R-:W0:Y:S01]  /*2ff00*/  LDCU.64 UR4, c[0x0][0x3c8] ;  /* 0x00007900ff0477ac */ /* 0x000e220008000a00 */
[----:B------:R-:W-:Y:S01]  /*2ff10*/  BSSY.RECONVERGENT B0, `(.L_x_3016) ;  /* 0x0000018000007945 */ /* 0x000fe20003800200 */
[----:B------:R-:W-:Y:S02]  /*2ff20*/  IMAD.MOV.U32 R42, RZ, RZ, RZ ;  /* 0x000000ffff2a7224 */ /* 0x000fe400078e00ff */
[----:B------:R-:W-:Y:S02]  /*2ff30*/  IMAD.MOV.U32 R55, RZ, RZ, RZ ;  /* 0x000000ffff377224 */ /* 0x000fe400078e00ff */
[----:B0-----:R-:W-:Y:S02]  /*2ff40*/  IMAD.U32 R54, RZ, RZ, UR4 ;  /* 0x00000004ff367e24 */ /* 0x001fe4000f8e00ff */
[----:B------:R-:W-:-:S07]  /*2ff50*/  IMAD.U32 R53, RZ, RZ, UR5 ;  /* 0x00000005ff357e24 */ /* 0x000fce000f8e00ff */
.L_x_3017:
        /* <DEDUP_REMOVED lines=20> */
.L_x_3016:
[----:B------:R-:W0:Y:S01]  /*300a0*/  LDCU.64 UR4, c[0x0][0x3c8] ;  /* 0x00007900ff0477ac */ /* 0x000e220008000a00 */
[----:B------:R-:W-:Y:S01]  /*300b0*/  BSSY.RECONVERGENT B0, `(.L_x_3018) ;  /* 0x0000018000007945 */ /* 0x000fe20003800200 */
[----:B------:R-:W-:Y:S02]  /*300c0*/  IMAD.MOV.U32 R18, RZ, RZ, RZ ;  /* 0x000000ffff127224 */ /* 0x000fe400078e00ff */
[----:B------:R-:W-:Y:S02]  /*300d0*/  IMAD.MOV.U32 R55, RZ, RZ, RZ ;  /* 0x000000ffff377224 */ /* 0x000fe400078e00ff */
[----:B0-----:R-:W-:Y:S02]  /*300e0*/  IMAD.U32 R54, RZ, RZ, UR4 ;  /* 0x00000004ff367e24 */ /* 0x001fe4000f8e00ff */
[----:B------:R-:W-:-:S07]  /*300f0*/  IMAD.U32 R53, RZ, RZ, UR5 ;  /* 0x00000005ff357e24 */ /* 0x000fce000f8e00ff */
.L_x_3019:
        /* <DEDUP_REMOVED lines=20> */
.L_x_3018:
[----:B------:R-:W0:Y:S01]  /*30240*/  LDCU.64 UR4, c[0x0][0x3c8] ;  /* 0x00007900ff0477ac */ /* 0x000e220008000a00 */
[----:B------:R-:W-:Y:S01]  /*30250*/  BSSY.RECONVERGENT B0, `(.L_x_3020) ;  /* 0x0000018000007945 */ /* 0x000fe20003800200 */
[----:B------:R-:W-:Y:S02]  /*30260*/  IMAD.MOV.U32 R21, RZ, RZ, RZ ;  /* 0x000000ffff157224 */ /* 0x000fe400078e00ff */
[----:B------:R-:W-:Y:S02]  /*30270*/  IMAD.MOV.U32 R56, RZ, RZ, RZ ;  /* 0x000000ffff387224 */ /* 0x000fe400078e00ff */
[----:B0-----:R-:W-:Y:S02]  /*30280*/  IMAD.U32 R54, RZ, RZ, UR4 ;  /* 0x00000004ff367e24 */ /* 0x001fe4000f8e00ff */
[----:B------:R-:W-:-:S07]  /*30290*/  IMAD.U32 R53, RZ, RZ, UR5 ;  /* 0x00000005ff357e24 */ /* 0x000fce000f8e00ff */
.L_x_3021:
        /* <DEDUP_REMOVED lines=20> */
.L_x_3020:
[----:B------:R-:W0:Y:S01]  /*303e0*/  LDCU.64 UR4, c[0x0][0x3c8] ;  /* 0x00007900ff0477ac */ /* 0x000e220008000a00 */
[----:B------:R-:W-:Y:S01]  /*303f0*/  BSSY.RECONVERGENT B0, `(.L_x_3022) ;  /* 0x0000018000007945 */ /* 0x000fe20003800200 */
[----:B------:R-:W-:Y:S02]  /*30400*/  IMAD.MOV.U32 R42, RZ, RZ, RZ ;  /* 0x000000ffff2a7224 */ /* 0x000fe400078e00ff */
[----:B------:R-:W-:Y:S02]  /*30410*/  IMAD.MOV.U32 R55, RZ, RZ, RZ ;  /* 0x000000ffff377224 */ /* 0x000fe400078e00ff */
[----:B0-----:R-:W-:Y:S02]  /*30420*/  IMAD.U32 R54, RZ, RZ, UR4 ;  /* 0x00000004ff367e24 */ /* 0x001fe4000f8e00ff */
[----:B------:R-:W-:-:S07]  /*30430*/  IMAD.U32 R53, RZ, RZ, UR5 ;  /* 0x00000005ff357e24 */ /* 0x000fce000f8e00ff */
.L_x_3023:
        /* <DEDUP_REMOVED lines=20> */
.L_x_3022:
[----:B------:R-:W0:Y:S01]  /*30580*/  LDCU.64 UR4, c[0x0][0x3c8] ;  /* 0x00007900ff0477ac */ /* 0x000e220008000a00 */
[----:B------:R-:W-:Y:S01]  /*30590*/  BSSY.RECONVERGENT B0, `(.L_x_3024) ;  /* 0x0000018000007945 */ /* 0x000fe20003800200 */
[----:B------:R-:W-:Y:S02]  /*305a0*/  IMAD.MOV.U32 R18, RZ, RZ, RZ ;  /* 0x000000ffff127224 */ /* 0x000fe400078e00ff */
[----:B------:R-:W-:Y:S02]  /*305b0*/  IMAD.MOV.U32 R55, RZ, RZ, RZ ;  /* 0x000000ffff377224 */ /* 0x000fe400078e00ff */
[----:B0-----:R-:W-:Y:S02]  /*305c0*/  IMAD.U32 R54, RZ, RZ, UR4 ;  /* 0x00000004ff367e24 */ /* 0x001fe4000f8e00ff */
[----:B------:R-:W-:-:S07]  /*305d0*/  IMAD.U32 R53, RZ, RZ, UR5 ;  /* 0x00000005ff357e24 */ /* 0x000fce000f8e00ff */
.L_x_3025:
        /* <DEDUP_REMOVED lines=20> */
.L_x_3024:
[----:B------:R-:W0:Y:S01]  /*30720*/  LDCU.64 UR4, c[0x0][0x3c8] ;  /* 0x00007900ff0477ac */ /* 0x000e220008000a00 */
[----:B------:R-:W-:Y:S01]  /*30730*/  BSSY.RECONVERGENT B0, `(.L_x_3026) ;  /* 0x0000018000007945 */ /* 0x000fe20003800200 */
[----:B------:R-:W-:Y:S02]  /*30740*/  IMAD.MOV.U32 R21, RZ, RZ, RZ ;  /* 0x000000ffff157224 */ /* 0x000fe400078e00ff */
[----:B------:R-:W-:Y:S02]  /*30750*/  IMAD.MOV.U32 R56, RZ, RZ, RZ ;  /* 0x000000ffff387224 */ /* 0x000fe400078e00ff */
[----:B0-----:R-:W-:Y:S02]  /*30760*/  IMAD.U32 R54, RZ, RZ, UR4 ;  /* 0x00000004ff367e24 */ /* 0x001fe4000f8e00ff */
[----:B------:R-:W-:-:S07]  /*30770*/  IMAD.U32 R53, RZ, RZ, UR5 ;  /* 0x00000005ff357e24 */ /* 0x000fce000f8e00ff */
.L_x_3027:
        /* <DEDUP_REMOVED lines=20> */
.L_x_3026:
[----:B------:R-:W0:Y:S01]  /*308c0*/  LDCU.64 UR4, c[0x0][0x3c8] ;  /* 0x00007900ff0477ac */ /* 0x000e220008000a00 */
[----:B------:R-:W-:Y:S01]  /*308d0*/  BSSY.RECONVERGENT B0, `(.L_x_3028) ;  /* 0x0000018000007945 */ /* 0x000fe20003800200 */
[----:B------:R-:W-:Y:S02]  /*308e0*/  IMAD.MOV.U32 R42, RZ, RZ, RZ ;  /* 0x000000ffff2a7224 */ /* 0x000fe400078e00ff */
[----:B------:R-:W-:Y:S02]  /*308f0*/  IMAD.MOV.U32 R55, RZ, RZ, RZ ;  /* 0x000000ffff377224 */ /* 0x000fe400078e00ff */
[----:B0-----:R-:W-:Y:S02]  /*30900*/  IMAD.U32 R54, RZ, RZ, UR4 ;  /* 0x00000004ff367e24 */ /* 0x001fe4000f8e00ff */
[----:B------:R-:W-:-:S07]  /*30910*/  IMAD.U32 R53, RZ, RZ, UR5 ;  /* 0x00000005ff357e24 */ /* 0x000fce000f8e00ff */
.L_x_3029:
        /* <DEDUP_REMOVED lines=20> */
.L_x_3028:
[----:B------:R-:W0:Y:S01]  /*30a60*/  LDCU.64 UR4, c[0x0][0x3c8] ;  /* 0x00007900ff0477ac */ /* 0x000e220008000a00 */
[----:B------:R-:W-:Y:S01]  /*30a70*/  BSSY.RECONVERGENT B0, `(.L_x_3030) ;  /* 0x0000018000007945 */ /* 0x000fe20003800200 */
[----:B------:R-:W-:Y:S02]  /*30a80*/  IMAD.MOV.U32 R18, RZ, RZ, RZ ;  /* 0x000000ffff127224 */ /* 0x000fe400078e00ff */
[----:B------:R-:W-:Y:S02]  /*30a90*/  IMAD.MOV.U32 R55, RZ, RZ, RZ ;  /* 0x000000ffff377224 */ /* 0x000fe400078e00ff */
[----:B0-----:R-:W-:Y:S02]  /*30aa0*/  IMAD.U32 R54, RZ, RZ, UR4 ;  /* 0x00000004ff367e24 */ /* 0x001fe4000f8e00ff */
[----:B------:R-:W-:-:S07]  /*30ab0*/  IMAD.U32 R53, RZ, RZ, UR5 ;  /* 0x00000005ff357e24 */ /* 0x000fce000f8e00ff */
.L_x_3031:
        /* <DEDUP_REMOVED lines=20> */
.L_x_3030:
[----:B------:R-:W0:Y:S01]  /*30c00*/  LDCU.64 UR4, c[0x0][0x3c8] ;  /* 0x00007900ff0477ac */ /* 0x000e220008000a00 */
[----:B------:R-:W-:Y:S01]  /*30c10*/  BSSY.RECONVERGENT B0, `(.L_x_3032) ;  /* 0x0000018000007945 */ /* 0x000fe20003800200 */
[----:B------:R-:W-:Y:S02]  /*30c20*/  IMAD.MOV.U32 R21, RZ, RZ, RZ ;  /* 0x000000ffff157224 */ /* 0x000fe400078e00ff */
[----:B------:R-:W-:Y:S02]  /*30c30*/  IMAD.MOV.U32 R56, RZ, RZ, RZ ;  /* 0x000000ffff387224 */ /* 0x000fe400078e00ff */
[----:B0-----:R-:W-:Y:S02]  /*30c40*/  IMAD.U32 R54, RZ, RZ, UR4 ;  /* 0x00000004ff367e24 */ /* 0x001fe4000f8e00ff */
[----:B------:R-:W-:-:S07]  /*30c50*/  IMAD.U32 R53, RZ, RZ, UR5 ;  /* 0x00000005ff357e24 */ /* 0x000fce000f8e00ff */
.L_x_3033:
        /* <DEDUP_REMOVED lines=20> */
.L_x_3032:
[----:B------:R-:W0:Y:S01]  /*30da0*/  LDCU.64 UR4, c[0x0][0x3c8] ;  /* 0x00007900ff0477ac */ /* 0x000e220008000a00 */
[----:B------:R-:W-:Y:S01]  /*30db0*/  BSSY.RECONVERGENT B0, `(.L_x_3034) ;  /* 0x0000018000007945 */ /* 0x000fe20003800200 */
[----:B------:R-:W-:Y:S02]  /*30dc0*/  IMAD.MOV.U32 R42, RZ, RZ, RZ ;  /* 0x000000ffff2a7224 */ /* 0x000fe400078e00ff */
[----:B------:R-:W-:Y:S02]  /*30dd0*/  IMAD.MOV.U32 R55, RZ, RZ, RZ ;  /* 0x000000ffff377224 */ /* 0x000fe400078e00ff */
[----:B0-----:R-:W-:Y:S02]  /*30de0*/  IMAD.U32 R54, RZ, RZ, UR4 ;  /* 0x00000004ff367e24 */ /* 0x001fe4000f8e00ff */
[----:B------:R-:W-:-:S07]  /*30df0*/  IMAD.U32 R53, RZ, RZ, UR5 ;  /* 0x00000005ff357e24 */ /* 0x000fce000f8e00ff */
.L_x_3035:
        /* <DEDUP_REMOVED lines=20> */
.L_x_3034:
[----:B------:R-:W0:Y:S01]  /*30f40*/  LDCU.64 UR4, c[0x0][0x3c8] ;  /* 0x00007900ff0477ac */ /* 0x000e220008000a00 */
[----:B------:R-:W-:Y:S01]  /*30f50*/  BSSY.RECONVERGENT B0, `(.L_x_3036) ;  /* 0x0000018000007945 */ /* 0x000fe20003800200 */
[----:B------:R-:W-:Y:S02]  /*30f60*/  IMAD.MOV.U32 R18, RZ, RZ, RZ ;  /* 0x000000ffff127224 */ /* 0x000fe400078e00ff */
[----:B------:R-:W-:Y:S02]  /*30f70*/  IMAD.MOV.U32 R55, RZ, RZ, RZ ;  /* 0x000000ffff377224 */ /* 0x000fe400078e00ff */
[----:B0-----:R-:W-:Y:S02]  /*30f80*/  IMAD.U32 R54, RZ, RZ, UR4 ;  /* 0x00000004ff367e24 */ /* 0x001fe4000f8e00ff */
[----:B------:R-:W-:-:S07]  /*30f90*/  IMAD.U32 R53, RZ, RZ, UR5 ;  /* 0x00000005ff357e24 */ /* 0x000fce000f8e00ff */
.L_x_3037:
        /* <DEDUP_REMOVED lines=20> */
.L_x_3036:
[----:B------:R-:W0:Y:S01]  /*310e0*/  LDCU.64 UR4, c[0x0][0x3c8] ;  /* 0x00007900ff0477ac */ /* 0x000e220008000a00 */
[----:B------:R-:W-:Y:S01]  /*310f0*/  BSSY.RECONVERGENT B0, `(.L_x_3038) ;  /* 0x0000018000007945 */ /* 0x000fe20003800200 */
[----:B------:R-:W-:Y:S02]  /*31100*/  IMAD.MOV.U32 R21, RZ, RZ, RZ ;  /* 0x000000ffff157224 */ /* 0x000fe400078e00ff */
[----:B------:R-:W-:Y:S02]  /*31110*/  IMAD.MOV.U32 R56, RZ, RZ, RZ ;  /* 0x000000ffff387224 */ /* 0x000fe400078e00ff */
[----:B0-----:R-:W-:Y:S02]  /*31120*/  IMAD.U32 R54, RZ, RZ, UR4 ;  /* 0x00000004ff367e24 */ /* 0x001fe4000f8e00ff */
[----:B------:R-:W-:-:S07]  /*31130*/  IMAD.U32 R53, RZ, RZ, UR5 ;  /* 0x00000005ff357e24 */ /* 0x000fce000f8e00ff */
.L_x_3039:
        /* <DEDUP_REMOVED lines=20> */
.L_x_3038:
[----:B------:R-:W0:Y:S01]  /*31280*/  LDCU.64 UR4, c[0x0][0x3c8] ;  /* 0x00007900ff0477ac */ /* 0x000e220008000a00 */
[----:B------:R-:W-:Y:S01]  /*31290*/  BSSY.RECONVERGENT B0, `(.L_x_3040) ;  /* 0x0000018000007945 */ /* 0x000fe20003800200 */
[----:B------:R-:W-:Y:S02]  /*312a0*/  IMAD.MOV.U32 R42, RZ, RZ, RZ ;  /* 0x000000ffff2a7224 */ /* 0x000fe400078e00ff */
[----:B------:R-:W-:Y:S02]  /*312b0*/  IMAD.MOV.U32 R55, RZ, RZ, RZ ;  /* 0x000000ffff377224 */ /* 0x000fe400078e00ff */
[----:B0-----:R-:W-:Y:S02]  /*312c0*/  IMAD.U32 R54, RZ, RZ, UR4 ;  /* 0x00000004ff367e24 */ /* 0x001fe4000f8e00ff */
[----:B------:R-:W-:-:S07]  /*312d0*/  IMAD.U32 R53, RZ, RZ, UR5 ;  /* 0x00000005ff357e24 */ /* 0x000fce000f8e00ff */
.L_x_3041:
        /* <DEDUP_REMOVED lines=20> */
.L_x_3040:
[----:B------:R-:W0:Y:S01]  /*31420*/  LDCU.64 UR4, c[0x0][0x3c8] ;  /* 0x00007900ff0477ac */ /* 0x000e220008000a00 */
[----:B------:R-:W-:Y:S01]  /*31430*/  BSSY.RECONVERGENT B0, `(.L_x_3042) ;  /* 0x0000018000007945 */ /* 0x000fe20003800200 */
[----:B------:R-:W-:Y:S02]  /*31440*/  IMAD.MOV.U32 R18, RZ, RZ, RZ ;  /* 0x000000ffff127224 */ /* 0x000fe400078e00ff */
[----:B------:R-:W-:Y:S02]  /*31450*/  IMAD.MOV.U32 R55, RZ, RZ, RZ ;  /* 0x000000ffff377224 */ /* 0x000fe400078e00ff */
[----:B0-----:R-:W-:Y:S02]  /*31460*/  IMAD.U32 R54, RZ, RZ, UR4 ;  /* 0x00000004ff367e24 */ /* 0x001fe4000f8e00ff */
[----:B------:R-:W-:-:S07]  /*31470*/  IMAD.U32 R53, RZ, RZ, UR5 ;  /* 0x00000005ff357e24 */ /* 0x000fce000f8e00ff */
.L_x_3043:
        /* <DEDUP_REMOVED lines=20> */
.L_x_3042:
[----:B------:R-:W0:Y:S01]  /*315c0*/  LDCU.64 UR4, c[0x0][0x3c8] ;  /* 0x00007900ff0477ac */ /* 0x000e220008000a00 */
[----:B------:R-:W-:Y:S01]  /*315d0*/  BSSY.RECONVERGENT B0, `(.L_x_3044) ;  /* 0x0000018000007945 */ /* 0x000fe20003800200 */
[----:B------:R-:W-:Y:S02]  /*315e0*/  IMAD.MOV.U32 R21, RZ, RZ, RZ ;  /* 0x000000ffff157224 */ /* 0x000fe400078e00ff */
[----:B------:R-:W-:Y:S02]  /*315f0*/  IMAD.MOV.U32 R56, RZ, RZ, RZ ;  /* 0x000000ffff387224 */ /* 0x000fe400078e00ff */
[----:B0-----:R-:W-:Y:S02]  /*31600*/  IMAD.U32 R54, RZ, RZ, UR4 ;  /* 0x00000004ff367e24 */ /* 0x001fe4000f8e00ff */
[----:B------:R-:W-:-:S07]  /*31610*/  IMAD.U32 R53, RZ, RZ, UR5 ;  /* 0x00000005ff357e24 */ /* 0x000fce000f8e00ff */
.L_x_3045:
        /* <DEDUP_REMOVED lines=20> */
.L_x_3044:
[----:B------:R-:W0:Y:S01]  /*31760*/  LDCU.64 UR4, c[0x0][0x3c8] ;  /* 0x00007900ff0477ac */ /* 0x000e220008000a00 */
[----:B------:R-:W-:Y:S01]  /*31770*/  BSSY.RECONVERGENT B0, `(.L_x_3046) ;  /* 0x0000018000007945 */ /* 0x000fe20003800200 */
[----:B------:R-:W-:Y:S02]  /*31780*/  IMAD.MOV.U32 R54, RZ, RZ, RZ ;  /* 0x000000ffff367224 */ /* 0x000fe400078e00ff */
[----:B------:R-:W-:Y:S02]  /*31790*/  IMAD.MOV.U32 R56, RZ, RZ, RZ ;  /* 0x000000ffff387224 */ /* 0x000fe400078e00ff */
[----:B0-----:R-:W-:Y:S02]  /*317a0*/  IMAD.U32 R53, RZ, RZ, UR4 ;  /* 0x00000004ff357e24 */ /* 0x001fe4000f8e00ff */
[----:B------:R-:W-:-:S07]  /*317b0*/  IMAD.U32 R52, RZ, RZ, UR5 ;  /* 0x00000005ff347e24 */ /* 0x000fce000f8e00ff */
.L_x_3047:
        /* <DEDUP_REMOVED lines=20> */
.L_x_3046:
        /* <DEDUP_REMOVED lines=9> */
.L_x_3049:
        /* <DEDUP_REMOVED lines=20> */
.L_x_3048:
[----:B------:R-:W0:Y:S01]  /*31ad0*/  LDCU.64 UR4, c[0x0][0x3c8] ;  /* 0x00007900ff0477ac */ /* 0x000e220008000a00 */
[----:B------:R-:W-:Y:S01]  /*31ae0*/  BSSY.RECONVERGENT B0, `(.L_x_3050) ;  /* 0x0000018000007945 */ /* 0x000fe20003800200 */
[----:B------:R-:W-:Y:S02]  /*31af0*/  IMAD.MOV.U32 R18, RZ, RZ, RZ ;  /* 0x000000ffff127224 */ /* 0x000fe400078e00ff */
[----:B------:R-:W-:Y:S02]  /*31b00*/  IMAD.MOV.U32 R54, RZ, RZ, RZ ;  /* 0x000000ffff367224 */ /* 0x000fe400078e00ff */
[----:B0-----:R-:W-:Y:S02]  /*31b10*/  IMAD.U32 R52, RZ, RZ, UR4 ;  /* 0x00000004ff347e24 */ /* 0x001fe4000f8e00ff */
[----:B------:R-:W-:-:S07]  /*31b20*/  IMAD.U32 R53, RZ, RZ, UR5 ;  /* 0x00000005ff357e24 */ /* 0x000fce000f8e00ff */
.L_x_3051:
        /* <DEDUP_REMOVED lines=20> */
.L_x_3050:
[----:B------:R-:W0:Y:S01]  /*31c70*/  LDCU.64 UR4, c[0x0][0x3c8] ;  /* 0x00007900ff0477ac */ /* 0x000e220008000a00 */
[----:B------:R-:W-:Y:S01]  /*31c80*/  BSSY.RECONVERGENT B0, `(.L_x_3052) ;  /* 0x0000018000007945 */ /* 0x000fe20003800200 */
[----:B------:R-:W-:Y:S02]  /*31c90*/  IMAD.MOV.U32 R15, RZ, RZ, RZ ;  /* 0x000000ffff0f7224 */ /* 0x000fe400078e00ff */
[----:B------:R-:W-:Y:S02]  /*31ca0*/  IMAD.MOV.U32 R56, RZ, RZ, RZ ;  /* 0x000000ffff387224 */ /* 0x000fe400078e00ff */
[----:B0-----:R-:W-:Y:S02]  /*31cb0*/  IMAD.U32 R54, RZ, RZ, UR4 ;  /* 0x00000004ff367e24 */ /* 0x001fe4000f8e00ff */
[----:B------:R-:W-:-:S07]  /*31cc0*/  IMAD.U32 R53, RZ, RZ, UR5 ;  /* 0x00000005ff357e24 */ /* 0x000fce000f8e00ff */
.L_x_3053:
        /* <DEDUP_REMOVED lines=20> */
.L_x_3052:
[----:B------:R-:W0:Y:S01]  /*31e10*/  LDCU.64 UR4, c[0x0][0x3c8] ;  /* 0x00007900ff0477ac */ /* 0x000e220008000a00 */
[----:B------:R-:W-:Y:S01]  /*31e20*/  BSSY.RECONVERGENT B0, `(.L_x_3054) ;  /* 0x0000018000007945 */ /* 0x000fe20003800200 */
[----:B------:R-:W-:Y:S02]  /*31e30*/  IMAD.MOV.U32 R16, RZ, RZ, RZ ;  /* 0x000000ffff107224 */ /* 0x000fe400078e00ff */
[----:B------:R-:W-:Y:S02]  /*31e40*/  IMAD.MOV.U32 R55, RZ, RZ, RZ ;  /* 0x000000ffff377224 */ /* 0x000fe400078e00ff */
[----:B0-----:R-:W-:Y:S02]  /*31e50*/  IMAD.U32 R54, RZ, RZ, UR4 ;  /* 0x00000004ff367e24 */ /* 0x001fe4000f8e00ff */
[----:B------:R-:W-:-:S07]  /*31e60*/  IMAD.U32 R53, RZ, RZ, UR5 ;  /* 0x00000005ff357e24 */ /* 0x000fce000f8e00ff */
.L_x_3055:
        /* <DEDUP_REMOVED lines=20> */
.L_x_3054:
[----:B------:R-:W0:Y:S01]  /*31fb0*/  LDCU.64 UR4, c[0x0][0x3c8] ;  /* 0x00007900ff0477ac */ /* 0x000e220008000a00 */
[----:B------:R-:W-:Y:S01]  /*31fc0*/  BSSY.RECONVERGENT B0, `(.L_x_3056) ;  /* 0x0000018000007945 */ /* 0x000fe20003800200 */
[----:B------:R-:W-:Y:S02]  /*31fd0*/  IMAD.MOV.U32 R18, RZ, RZ, RZ ;  /* 0x000000ffff127224 */ /* 0x000fe400078e00ff */
[----:B------:R-:W-:Y:S02]  /*31fe0*/  IMAD.MOV.U32 R55, RZ, RZ, RZ ;  /* 0x000000ffff377224 */ /* 0x000fe400078e00ff */
[----:B0-----:R-:W-:Y:S02]  /*31ff0*/  IMAD.U32 R54, RZ, RZ, UR4 ;  /* 0x00000004ff367e24 */ /* 0x001fe4000f8e00ff */
[----:B------:R-:W-:-:S07]  /*32000*/  IMAD.U32 R53, RZ, RZ, UR5 ;  /* 0x00000005ff357e24 */ /* 0x000fce000f8e00ff */
.L_x_3057:
        /* <DEDUP_REMOVED lines=20> */
.L_x_3056:
[----:B------:R-:W0:Y:S01]  /*32150*/  LDCU.64 UR4, c[0x0][0x3c8] ;  /* 0x00007900ff0477ac */ /* 0x000e220008000a00 */
[----:B------:R-:W-:Y:S01]  /*32160*/  BSSY.RECONVERGENT B0, `(.L_x_3058) ;  /* 0x0000018000007945 */ /* 0x000fe20003800200 */
[----:B------:R-:W-:Y:S02]  /*32170*/  IMAD.MOV.U32 R15, RZ, RZ, RZ ;  /* 0x000000ffff0f7224 */ /* 0x000fe400078e00ff */
[----:B------:R-:W-:Y:S02]  /*32180*/  IMAD.MOV.U32 R56, RZ, RZ, RZ ;  /* 0x000000ffff387224 */ /* 0x000fe400078e00ff */
[----:B0-----:R-:W-:Y:S02]  /*32190*/  IMAD.U32 R54, RZ, RZ, UR4 ;  /* 0x00000004ff367e24 */ /* 0x001fe4000f8e00ff */
[----:B------:R-:W-:-:S07]  /*321a0*/  IMAD.U32 R53, RZ, RZ, UR5 ;  /* 0x00000005ff357e24 */ /* 0x000fce000f8e00ff */
.L_x_3059:
        /* <DEDUP_REMOVED lines=20> */
.L_x_3058:
[----:B------:R-:W0:Y:S01]  /*322f0*/  LDCU.64 UR4, c[0x0][0x3c8] ;  /* 0x00007900ff0477ac */ /* 0x000e220008000a00 */
[----:B------:R-:W-:Y:S01]  /*32300*/  BSSY.RECONVERGENT B0, `(.L_x_3060) ;  /* 0x0000018000007945 */ /* 0x000fe20003800200 */
[----:B------:R-:W-:Y:S02]  /*32310*/  IMAD.MOV.U32 R16, RZ, RZ, RZ ;  /* 0x000000ffff107224 */ /* 0x000fe400078e00ff */
[----:B------:R-:W-:Y:S02]  /*32320*/  IMAD.MOV.U32 R55, RZ, RZ, RZ ;  /* 0x000000ffff377224 */ /* 0x000fe400078e00ff */
[----:B0-----:R-:W-:Y:S02]  /*32330*/  IMAD.U32 R54, RZ, RZ, UR4 ;  /* 0x00000004ff367e24 */ /* 0x001fe4000f8e00ff */
[----:B------:R-:W-:-:S07]  /*32340*/  IMAD.U32 R53, RZ, RZ, UR5 ;  /* 0x00000005ff357e24 */ /* 0x000fce000f8e00ff */
.L_x_3061:
        /* <DEDUP_REMOVED lines=20> */
.L_x_3060:
[----:B------:R-:W0:Y:S01]  /*32490*/  LDCU.64 UR4, c[0x0][0x3c8] ;  /* 0x00007900ff0477ac */ /* 0x000e220008000a00 */
[----:B------:R-:W-:Y:S01]  /*324a0*/  BSSY.RECONVERGENT B0, `(.L_x_3062) ;  /* 0x0000018000007945 */ /* 0x000fe20003800200 */
[----:B------:R-:W-:Y:S02]  /*324b0*/  IMAD.MOV.U32 R18, RZ, RZ, RZ ;  /* 0x000000ffff127224 */ /* 0x000fe400078e00ff */
[----:B------:R-:W-:Y:S02]  /*324c0*/  IMAD.MOV.U32 R55, RZ, RZ, RZ ;  /* 0x000000ffff377224 */ /* 0x000fe400078e00ff */
[----:B0-----:R-:W-:Y:S02]  /*324d0*/  IMAD.U32 R54, RZ, RZ, UR4 ;  /* 0x00000004ff367e24 */ /* 0x001fe4000f8e00ff */
[----:B------:R-:W-:-:S07]  /*324e0*/  IMAD.U32 R53, RZ, RZ, UR5 ;  /* 0x00000005ff357e24 */ /* 0x000fce000f8e00ff */
.L_x_3063:
        /* <DEDUP_REMOVED lines=20> */
.L_x_3062:
[----:B------:R-:W0:Y:S01]  /*32630*/  LDCU.64 UR4, c[0x0][0x3c8] ;  /* 0x00007900ff0477ac */ /* 0x000e220008000a00 */
[----:B------:R-:W-:Y:S01]  /*32640*/  BSSY.RECONVERGENT B0, `(.L_x_3064) ;  /* 0x0000018000007945 */ /* 0x000fe20003800200 */
[----:B------:R-:W-:Y:S02]  /*32650*/  IMAD.MOV.U32 R15, RZ, RZ, RZ ;  /* 0x000000ffff0f7224 */ /* 0x000fe400078e00ff */
[----:B------:R-:W-:Y:S02]  /*32660*/  IMAD.MOV.U32 R56, RZ, RZ, RZ ;  /* 0x000000ffff387224 */ /* 0x000fe400078e00ff */
[----:B0-----:R-:W-:Y:S02]  /*32670*/  IMAD.U32 R54, RZ, RZ, UR4 ;  /* 0x00000004ff367e24 */ /* 0x001fe4000f8e00ff */
[----:B------:R-:W-:-:S07]  /*32680*/  IMAD.U32 R53, RZ, RZ, UR5 ;  /* 0x00000005ff357e24 */ /* 0x000fce000f8e00ff */
.L_x_3065:
        /* <DEDUP_REMOVED lines=20> */
.L_x_3064:
[----:B------:R-:W0:Y:S01]  /*327d0*/  LDCU.64 UR4, c[0x0][0x3c8] ;  /* 0x00007900ff0477ac */ /* 0x000e220008000a00 */
[----:B------:R-:W-:Y:S01]  /*327e0*/  BSSY.RECONVERGENT B0, `(.L_x_3066) ;  /* 0x0000018000007945 */ /* 0x000fe20003800200 */
[----:B------:R-:W-:Y:S02]  /*327f0*/  IMAD.MOV.U32 R16, RZ, RZ, RZ ;  /* 0x000000ffff107224 */ /* 0x000fe400078e00ff */
[----:B------:R-:W-:Y:S02]  /*32800*/  IMAD.MOV.U32 R55, RZ, RZ, RZ ;  /* 0x000000ffff377224 */ /* 0x000fe400078e00ff */
[----:B0-----:R-:W-:Y:S02]  /*32810*/  IMAD.U32 R54, RZ, RZ, UR4 ;  /* 0x00000004ff367e24 */ /* 0x001fe4000f8e00ff */
[----:B------:R-:W-:-:S07]  /*32820*/  IMAD.U32 R53, RZ, RZ, UR5 ;  /* 0x00000005ff357e24 */ /* 0x000fce000f8e00ff */
.L_x_3067:
        /* <DEDUP_REMOVED lines=20> */
.L_x_3066:
[----:B------:R-:W0:Y:S01]  /*32970*/  LDCU.64 UR4, c[0x0][0x3c8] ;  /* 0x00007900ff0477ac */ /* 0x000e220008000a00 */
[----:B------:R-:W-:Y:S01]  /*32980*/  BSSY.RECONVERGENT B0, `(.L_x_3068) ;  /* 0x0000018000007945 */ /* 0x000fe20003800200 */
[----:B------:R-:W-:Y:S02]  /*32990*/  IMAD.MOV.U32 R18, RZ, RZ, RZ ;  /* 0x000000ffff127224 */ /* 0x000fe400078e00ff */
[----:B------:R-:W-:Y:S02]  /*329a0*/  IMAD.MOV.U32 R55, RZ, RZ, RZ ;  /* 0x000000ffff377224 */ /* 0x000fe400078e00ff */
[----:B0-----:R-:W-:Y:S02]  /*329b0*/  IMAD.U32 R54, RZ, RZ, UR4 ;  /* 0x00000004ff367e24 */ /* 0x001fe4000f8e00ff */
[----:B------:R-:W-:-:S07]  /*329c0*/  IMAD.U32 R53, RZ, RZ, UR5 ;  /* 0x00000005ff357e24 */ /* 0x000fce000f8e00ff */
.L_x_3069:
        /* <DEDUP_REMOVED lines=20> */
.L_x_3068:
[----:B------:R-:W0:Y:S01]  /*32b10*/  LDCU.64 UR4, c[0x0][0x3c8] ;  /* 0x00007900ff0477ac */ /* 0x000e220008000a00 */
[----:B------:R-:W-:Y:S01]  /*32b20*/  BSSY.RECONVERGENT B0, `(.L_x_3070) ;  /* 0x0000018000007945 */ /* 0x000fe20003800200 */
[----:B------:R-:W-:Y:S02]  /*32b30*/  IMAD.MOV.U32 R15, RZ, RZ, RZ ;  /* 0x000000ffff0f7224 */ /* 0x000fe400078e00ff */
[----:B------:R-:W-:Y:S02]  /*32b40*/  IMAD.MOV.U32 R56, RZ, RZ, RZ ;  /* 0x000000ffff387224 */ /* 0x000fe400078e00ff */
[----:B0-----:R-:W-:Y:S02]  /*32b50*/  IMAD.U32 R54, RZ, RZ, UR4 ;  /* 0x00000004ff367e24 */ /* 0x001fe4000f8e00ff */
[----:B------:R-:W-:-:S07]  /*32b60*/  IMAD.U32 R53, RZ, RZ, UR5 ;  /* 0x00000005ff357e24 */ /* 0x000fce000f8e00ff */
.L_x_3071:
        /* <DEDUP_REMOVED lines=20> */
.L_x_3070:
[----:B------:R-:W0:Y:S01]  /*32cb0*/  LDCU.64 UR4, c[0x0][0x3c8] ;  /* 0x00007900ff0477ac */ /* 0x000e220008000a00 */
[----:B------:R-:W-:Y:S01]  /*32cc0*/  BSSY.RECONVERGENT B0, `(.L_x_3072) ;  /* 0x0000018000007945 */ /* 0x000fe20003800200 */
[----:B------:R-:W-:Y:S02]  /*32cd0*/  IMAD.MOV.U32 R16, RZ, RZ, RZ ;  /* 0x000000ffff107224 */ /* 0x000fe400078e00ff */
[----:B------:R-:W-:Y:S02]  /*32ce0*/  IMAD.MOV.U32 R55, RZ, RZ, RZ ;  /* 0x000000ffff377224 */ /* 0x000fe400078e00ff */
[----:B0-----:R-:W-:Y:S02]  /*32cf0*/  IMAD.U32 R54, RZ, RZ, UR4 ;  /* 0x00000004ff367e24 */ /* 0x001fe4000f8e00ff */
[----:B------:R-:W-:-:S07]  /*32d00*/  IMAD.U32 R53, RZ, RZ, UR5 ;  /* 0x00000005ff357e24 */ /* 0x000fce000f8e00ff */
.L_x_3073:
        /* <DEDUP_REMOVED lines=20> */
.L_x_3072:
[----:B------:R-:W0:Y:S01]  /*32e50*/  LDCU.64 UR4, c[0x0][0x3c8] ;  /* 0x00007900ff0477ac */ /* 0x000e220008000a00 */
[----:B------:R-:W-:Y:S01]  /*32e60*/  BSSY.RECONVERGENT B0, `(.L_x_3074) ;  /* 0x0000018000007945 */ /* 0x000fe20003800200 */
[----:B------:R-:W-:Y:S02]  /*32e70*/  IMAD.MOV.U32 R18, RZ, RZ, RZ ;  /* 0x000000ffff127224 */ /* 0x000fe400078e00ff */
[----:B------:R-:W-:Y:S02]  /*32e80*/  IMAD.MOV.U32 R55, RZ, RZ, RZ ;  /* 0x000000ffff377224 */ /* 0x000fe400078e00ff */
[----:B0-----:R-:W-:Y:S02]  /*32e90*/  IMAD.U32 R54, RZ, RZ, UR4 ;  /* 0x00000004ff367e24 */ /* 0x001fe4000f8e00ff */
[----:B------:R-:W-:-:S07]  /*32ea0*/  IMAD.U32 R53, RZ, RZ, UR5 ;  /* 0x00000005ff357e24 */ /* 0x000fce000f8e00ff */
.L_x_3075:
        /* <DEDUP_REMOVED lines=20> */
.L_x_3074:
[----:B------:R-:W0:Y:S01]  /*32ff0*/  LDCU.64 UR4, c[0x0][0x3c8] ;  /* 0x00007900ff0477ac */ /* 0x000e220008000a00 */
[----:B------:R-:W-:Y:S01]  /*33000*/  BSSY.RECONVERGENT B0, `(.L_x_3076) ;  /* 0x0000018000007945 */ /* 0x000fe20003800200 */
[----:B------:R-:W-:Y:S02]  /*33010*/  IMAD.MOV.U32 R15, RZ, RZ, RZ ;  /* 0x000000ffff0f7224 */ /* 0x000fe400078e00ff */
[----:B------:R-:W-:Y:S02]  /*33020*/  IMAD.MOV.U32 R56, RZ, RZ, RZ ;  /* 0x000000ffff387224 */ /* 0x000fe400078e00ff */
[----:B0-----:R-:W-:Y:S02]  /*33030*/  IMAD.U32 R54, RZ, RZ, UR4 ;  /* 0x00000004ff367e24 */ /* 0x001fe4000f8e00ff */
[----:B------:R-:W-:-:S07]  /*33040*/  IMAD.U32 R53, RZ, RZ, UR5 ;  /* 0x00000005ff357e24 */ /* 0x000fce000f8e00ff */
.L_x_3077:
        /* <DEDUP_REMOVED lines=20> */
.L_x_3076:
[----:B------:R-:W0:Y:S01]  /*33190*/  LDCU.64 UR4, c[0x0][0x3c8] ;  /* 0x00007900ff0477ac */ /* 0x000e220008000a00 */
[----:B------:R-:W-:Y:S01]  /*331a0*/  BSSY.RECONVERGENT B0, `(.L_x_3078) ;  /* 0x0000018000007945 */ /* 0x000fe20003800200 */
[----:B------:R-:W-:Y:S02]  /*331b0*/  IMAD.MOV.U32 R16, RZ, RZ, RZ ;  /* 0x000000ffff107224 */ /* 0x000fe400078e00ff */
[----:B------:R-:W-:Y:S02]  /*331c0*/  IMAD.MOV.U32 R55, RZ, RZ, RZ ;  /* 0x000000ffff377224 */ /* 0x000fe400078e00ff */
[----:B0-----:R-:W-:Y:S02]  /*331d0*/  IMAD.U32 R54, RZ, RZ, UR4 ;  /* 0x00000004ff367e24 */ /* 0x001fe4000f8e00ff */
[----:B------:R-:W-:-:S07]  /*331e0*/  IMAD.U32 R53, RZ, RZ, UR5 ;  /* 0x00000005ff357e24 */ /* 0x000fce000f8e00ff */
.L_x_3079:
        /* <DEDUP_REMOVED lines=20> */
.L_x_3078:
[----:B------:R-:W0:Y:S01]  /*33330*/  LDCU.64 UR4, c[0x0][0x3c8] ;  /* 0x00007900ff0477ac */ /* 0x000e220008000a00 */
[----:B------:R-:W-:Y:S01]  /*33340*/  BSSY.RECONVERGENT B0, `(.L_x_3080) ;  /* 0x0000018000007945 */ /* 0x000fe20003800200 */
[----:B------:R-:W-:Y:S02]  /*33350*/  IMAD.MOV.U32 R18, RZ, RZ, RZ ;  /* 0x000000ffff127224 */ /* 0x000fe400078e00ff */
[----:B------:R-:W-:Y:S02]  /*33360*/  IMAD.MOV.U32 R55, RZ, RZ, RZ ;  /* 0x000000ffff377224 */ /* 0x000fe400078e00ff */
[----:B0-----:R-:W-:Y:S02]  /*33370*/  IMAD.U32 R54, RZ, RZ, UR4 ;  /* 0x00000004ff367e24 */ /* 0x001fe4000f8e00ff */
[----:B------:R-:W-:-:S07]  /*33380*/  IMAD.U32 R53, RZ, RZ, UR5 ;  /* 0x00000005ff357e24 */ /* 0x000fce000f8e00ff */
.L_x_3081:
        /* <DEDUP_REMOVED lines=20> */
.L_x_3080:
[----:B------:R-:W0:Y:S01]  /*334d0*/  LDCU.64 UR4, c[0x0][0x3c8] ;  /* 0x00007900ff0477ac */ /* 0x000e220008000a00 */
[----:B------:R-:W-:Y:S01]  /*334e0*/  BSSY.RECONVERGENT B0, `(.L_x_3082) ;  /* 0x0000018000007945 */ /* 0x000fe20003800200 */
[----:B------:R-:W-:Y:S02]  /*334f0*/  IMAD.MOV.U32 R15, RZ, RZ, RZ ;  /* 0x000000ffff0f7224 */ /* 0x000fe400078e00ff */
[----:B------:R-:W-:Y:S02]  /*33500*/  IMAD.MOV.U32 R56, RZ, RZ, RZ ;  /* 0x000000ffff387224 */ /* 0x000fe400078e00ff */
[----:B0-----:R-:W-:Y:S02]  /*33510*/  IMAD.U32 R54, RZ, RZ, UR4 ;  /* 0x00000004ff367e24 */ /* 0x001fe4000f8e00ff */
[----:B------:R-:W-:-:S07]  /*33520*/  IMAD.U32 R53, RZ, RZ, UR5 ;  /* 0x00000005ff357e24 */ /* 0x000fce000f8e00ff */
.L_x_3083:
        /* <DEDUP_REMOVED lines=20> */
.L_x_3082:
[----:B------:R-:W0:Y:S01]  /*33670*/  LDCU.64 UR4, c[0x0][0x3c8] ;  /* 0x00007900ff0477ac */ /* 0x000e220008000a00 */
[----:B------:R-:W-:Y:S01]  /*33680*/  BSSY.RECONVERGENT B0, `(.L_x_3084) ;  /* 0x0000018000007945 */ /* 0x000fe20003800200 */
[----:B------:R-:W-:Y:S02]  /*33690*/  IMAD.MOV.U32 R16, RZ, RZ, RZ ;  /* 0x000000ffff107224 */ /* 0x000fe400078e00ff */
[----:B------:R-:W-:Y:S02]  /*336a0*/  IMAD.MOV.U32 R55, RZ, RZ, RZ ;  /* 0x000000ffff377224 */ /* 0x000fe400078e00ff */
[----:B0-----:R-:W-:Y:S02]  /*336b0*/  IMAD.U32 R54, RZ, RZ, UR4 ;  /* 0x00000004ff367e24 */ /* 0x001fe4000f8e00ff */
[----:B------:R-:W-:-:S07]  /*336c0*/  IMAD.U32 R53, RZ, RZ, UR5 ;  /* 0x00000005ff357e24 */ /* 0x000fce000f8e00ff */
.L_x_3085:
        /* <DEDUP_REMOVED lines=20> */
.L_x_3084:
[----:B------:R-:W0:Y:S01]  /*33810*/  LDCU.64 UR4, c[0x0][0x3c8] ;  /* 0x00007900ff0477ac */ /* 0x000e220008000a00 */
[----:B------:R-:W-:Y:S01]  /*33820*/  BSSY.RECONVERGENT B0, `(.L_x_3086) ;  /* 0x0000018000007945 */ /* 0x000fe20003800200 */
[----:B------:R-:W-:Y:S02]  /*33830*/  IMAD.MOV.U32 R54, RZ, RZ, RZ ;  /* 0x000000ffff367224 */ /* 0x000fe400078e00ff */
[----:B------:R-:W-:Y:S02]  /*33840*/  IMAD.MOV.U32 R56, RZ, RZ, RZ ;  /* 0x000000ffff387224 */ /* 0x000fe400078e00ff */
[----:B0-----:R-:W-:Y:S02]  /*33850*/  IMAD.U32 R53, RZ, RZ, UR4 ;  /* 0x00000004ff357e24 */ /* 0x001fe4000f8e00ff */
[----:B------:R-:W-:-:S07]  /*33860*/  IMAD.U32 R52, RZ, RZ, UR5 ;  /* 0x00000005ff347e24 */ /* 0x000fce000f8e00ff */
.L_x_3087:
        /* <DEDUP_REMOVED lines=20> */
.L_x_3086:
        /* <DEDUP_REMOVED lines=9> */
.L_x_3089:
        /* <DEDUP_REMOVED lines=20> */
.L_x_3088:
[----:B------:R-:W0:Y:S01]  /*33b80*/  LDCU.64 UR4, c[0x0][0x3c8] ;  /* 0x00007900ff0477ac */ /* 0x000e220008000a00 */
[----:B------:R-:W-:Y:S01]  /*33b90*/  BSSY.RECONVERGENT B0, `(.L_x_3090) ;  /* 0x0000018000007945 */ /* 0x000fe20003800200 */
[----:B------:R-:W-:Y:S02]  /*33ba0*/  IMAD.MOV.U32 R18, RZ, RZ, RZ ;  /* 0x000000ffff127224 */ /* 0x000fe400078e00ff */
[----:B------:R-:W-:Y:S02]  /*33bb0*/  IMAD.MOV.U32 R54, RZ, RZ, RZ ;  /* 0x000000ffff367224 */ /* 0x000fe400078e00ff */
[----:B0-----:R-:W-:Y:S02]  /*33bc0*/  IMAD.U32 R53, RZ, RZ, UR4 ;  /* 0x00000004ff357e24 */ /* 0x001fe4000f8e00ff */
[----:B------:R-:W-:-:S07]  /*33bd0*/  IMAD.U32 R52, RZ, RZ, UR5 ;  /* 0x00000005ff347e24 */ /* 0x000fce000f8e00ff */
.L_x_3091:
        /* <DEDUP_REMOVED lines=20> */
.L_x_3090:
[----:B------:R-:W0:Y:S01]  /*33d20*/  LDCU.64 UR4, c[0x0][0x3c8] ;  /* 0x00007900ff0477ac */ /* 0x000e220008000a00 */
[----:B------:R-:W-:Y:S01]  /*33d30*/  BSSY.RECONVERGENT B0, `(.L_x_3092) ;  /* 0x0000018000007945 */ /* 0x000fe20003800200 */
[----:B------:R-:W-:Y:S02]  /*33d40*/  IMAD.MOV.U32 R12, RZ, RZ, RZ ;  /* 0x000000ffff0c7224 */ /* 0x000fe400078e00ff */
[----:B------:R-:W-:Y:S02]  /*33d50*/  IMAD.MOV.U32 R55, RZ, RZ, RZ ;  /* 0x000000ffff377224 */ /* 0x000fe400078e00ff */
[----:B0-----:R-:W-:Y:S02]  /*33d60*/  IMAD.U32 R54, RZ, RZ, UR4 ;  /* 0x00000004ff367e24 */ /* 0x001fe4000f8e00ff */
[----:B------:R-:W-:-:S07]  /*33d70*/  IMAD.U32 R53, RZ, RZ, UR5 ;  /* 0x00000005ff357e24 */ /* 0x000fce000f8e00ff */
.L_x_3093:
        /* <DEDUP_REMOVED lines=20> */
.L_x_3092:
[----:B------:R-:W0:Y:S01]  /*33ec0*/  LDCU.64 UR4, c[0x0][0x3c8] ;  /* 0x00007900ff0477ac */ /* 0x000e220008000a00 */
[----:B------:R-:W-:Y:S01]  /*33ed0*/  BSSY.RECONVERGENT B0, `(.L_x_3094) ;  /* 0x0000018000007945 */ /* 0x000fe20003800200 */
[----:B------:R-:W-:Y:S02]  /*33ee0*/  IMAD.MOV.U32 R16, RZ, RZ, RZ ;  /* 0x000000ffff107224 */ /* 0x000fe400078e00ff */
[----:B------:R-:W-:Y:S02]  /*33ef0*/  IMAD.MOV.U32 R55, RZ, RZ, RZ ;  /* 0x000000ffff377224 */ /* 0x000fe400078e00ff */
[----:B0-----:R-:W-:Y:S02]  /*33f00*/  IMAD.U32 R54, RZ, RZ, UR4 ;  /* 0x00000004ff367e24 */ /* 0x001fe4000f8e00ff */
[----:B------:R-:W-:-:S07]  /*33f10*/  IMAD.U32 R53, RZ, RZ, UR5 ;  /* 0x00000005ff357e24 */ /* 0x000fce000f8e00ff */
.L_x_3095:
        /* <DEDUP_REMOVED lines=20> */
.L_x_3094:
[----:B------:R-:W0:Y:S01]  /*34060*/  LDCU.64 UR4, c[0x0][0x3c8] ;  /* 0x00007900ff0477ac */ /* 0x000e220008000a00 */
[----:B------:R-:W-:Y:S01]  /*34070*/  BSSY.RECONVERGENT B0, `(.L_x_3096) ;  /* 0x0000018000007945 */ /* 0x000fe20003800200 */
[----:B------:R-:W-:Y:S02]  /*34080*/  IMAD.MOV.U32 R18, RZ, RZ, RZ ;  /* 0x000000ffff127224 */ /* 0x000fe400078e00ff */
[----:B------:R-:W-:Y:S02]  /*34090*/  IMAD.MOV.U32 R55, RZ, RZ, RZ ;  /* 0x000000ffff377224 */ /* 0x000fe400078e00ff */
[----:B0-----:R-:W-:Y:S02]  /*340a0*/  IMAD.U32 R54, RZ, RZ, UR4 ;  /* 0x00000004ff367e24 */ /* 0x001fe4000f8e00ff */
[----:B------:R-:W-:-:S07]  /*340b0*/  IMAD.U32 R53, RZ, RZ, UR5 ;  /* 0x00000005ff357e24 */ /* 0x000fce000f8e00ff */
.L_x_3097:
        /* <DEDUP_REMOVED lines=20> */
.L_x_3096:
[----:B------:R-:W0:Y:S01]  /*34200*/  LDCU.64 UR4, c[0x0][0x3c8] ;  /* 0x00007900ff0477ac */ /* 0x000e220008000a00 */
[----:B------:R-:W-:Y:S01]  /*34210*/  BSSY.RECONVERGENT B0, `(.L_x_3098) ;  /* 0x0000018000007945 */ /* 0x000fe20003800200 */
[----:B------:R-:W-:Y:S02]  /*34220*/  IMAD.MOV.U32 R12, RZ, RZ, RZ ;  /* 0x000000ffff0c7224 */ /* 0x000fe400078e00ff */
[----:B------:R-:W-:Y:S02]  /*34230*/  IMAD.MOV.U32 R55, RZ, RZ, RZ ;  /* 0x000000ffff377224 */ /* 0x000fe400078e00ff */
[----:B0-----:R-:W-:Y:S02]  /*34240*/  IMAD.U32 R54, RZ, RZ, UR4 ;  /* 0x00000004ff367e24 */ /* 0x001fe4000f8e00ff */
[----:B------:R-:W-:-:S07]  /*34250*/  IMAD.U32 R53, RZ, RZ, UR5 ;  /* 0x00000005ff357e24 */ /* 0x000fce000f8e00ff */
.L_x_3099:
        /* <DEDUP_REMOVED lines=20> */
.L_x_3098:
[----:B------:R-:W0:Y:S01]  /*343a0*/  LDCU.64 UR4, c[0x0][0x3c8] ;  /* 0x00007900ff0477ac */ /* 0x000e220008000a00 */
[----:B------:R-:W-:Y:S01]  /*343b0*/  BSSY.RECONVERGENT B0, `(.L_x_3100) ;  /* 0x0000018000007945 */ /* 0x000fe20003800200 */
[----:B------:R-:W-:Y:S02]  /*343c0*/  IMAD.MOV.U32 R16, RZ, RZ, RZ ;  /* 0x000000ffff107224 */ /* 0x000fe400078e00ff */
[----:B------:R-:W-:Y:S02]  /*343d0*/  IMAD.MOV.U32 R55, RZ, RZ, RZ ;  /* 0x000000ffff377224 */ /* 0x000fe400078e00ff */
[----:B0-----:R-:W-:Y:S02]  /*343e0*/  IMAD.U32 R54, RZ, RZ, UR4 ;  /* 0x00000004ff367e24 */ /* 0x001fe4000f8e00ff */
[----:B------:R-:W-:-:S07]  /*343f0*/  IMAD.U32 R53, RZ, RZ, UR5 ;  /* 0x00000005ff357e24 */ /* 0x000fce000f8e00ff */
.L_x_3101:
        /* <DEDUP_REMOVED lines=20> */
.L_x_3100:
[----:B------:R-:W0:Y:S01]  /*34540*/  LDCU.64 UR4, c[0x0][0x3c8] ;  /* 0x00007900ff0477ac */ /* 0x000e220008000a00 */
[----:B------:R-:W-:Y:S01]  /*34550*/  BSSY.RECONVERGENT B0, `(.L_x_3102) ;  /* 0x0000018000007945 */ /* 0x000fe20003800200 */
[----:B------:R-:W-:Y:S02]  /*34560*/  IMAD.MOV.U32 R18, RZ, RZ, RZ ;  /* 0x000000ffff127224 */ /* 0x000fe400078e00ff */
[----:B------:R-:W-:Y:S02]  /*34570*/  IMAD.MOV.U32 R55, RZ, RZ, RZ ;  /* 0x000000ffff377224 */ /* 0x000fe400078e00ff */
[----:B0-----:R-:W-:Y:S02]  /*34580*/  IMAD.U32 R54, RZ, RZ, UR4 ;  /* 0x00000004ff367e24 */ /* 0x001fe4000f8e00ff */
[----:B------:R-:W-:-:S07]  /*34590*/  IMAD.U32 R53, RZ, RZ, UR5 ;  /* 0x00000005ff357e24 */ /* 0x000fce000f8e00ff */
.L_x_3103:
        /* <DEDUP_REMOVED lines=20> */
.L_x_3102:
[----:B------:R-:W0:Y:S01]  /*346e0*/  LDCU.64 UR4, c[0x0][0x3c8] ;  /* 0x00007900ff0477ac */ /* 0x000e220008000a00 */
[----:B------:R-:W-:Y:S01]  /*346f0*/  BSSY.RECONVERGENT B0, `(.L_x_3104) ;  /* 0x0000018000007945 */ /* 0x000fe20003800200 */
[----:B------:R-:W-:Y:S02]  /*34700*/  IMAD.MOV.U32 R12, RZ, RZ, RZ ;  /* 0x000000ffff0c7224 */ /* 0x000fe400078e00ff */
[----:B------:R-:W-:Y:S02]  /*34710*/  IMAD.MOV.U32 R55, RZ, RZ, RZ ;  /* 0x000000ffff377224 */ /* 0x000fe400078e00ff */
[----:B0-----:R-:W-:Y:S02]  /*34720*/  IMAD.U32 R54, RZ, RZ, UR4 ;  /* 0x00000004ff367e24 */ /* 0x001fe4000f8e00ff */
[----:B------:R-:W-:-:S07]  /*34730*/  IMAD.U32 R53, RZ, RZ, UR5 ;  /* 0x00000005ff357e24 */ /* 0x000fce000f8e00ff */
.L_x_3105:
        /* <DEDUP_REMOVED lines=20> */
.L_x_3104:
[----:B------:R-:W0:Y:S01]  /*34880*/  LDCU.64 UR4, c[0x0][0x3c8] ;  /* 0x00007900ff0477ac */ /* 0x000e220008000a00 */
[----:B------:R-:W-:Y:S01]  /*34890*/  BSSY.RECONVERGENT B0, `(.L_x_3106) ;  /* 0x0000018000007945 */ /* 0x000fe20003800200 */
[----:B------:R-:W-:Y:S02]  /*348a0*/  IMAD.MOV.U32 R16, RZ, RZ, RZ ;  /* 0x000000ffff107224 */ /* 0x000fe400078e00ff */
[----:B------:R-:W-:Y:S02]  /*348b0*/  IMAD.MOV.U32 R55, RZ, RZ, RZ ;  /* 0x000000ffff377224 */ /* 0x000fe400078e00ff */
[----:B0-----:R-:W-:Y:S02]  /*348c0*/  IMAD.U32 R54, RZ, RZ, UR4 ;  /* 0x00000004ff367e24 */ /* 0x001fe4000f8e00ff */
[----:B------:R-:W-:-:S07]  /*348d0*/  IMAD.U32 R53, RZ, RZ, UR5 ;  /* 0x00000005ff357e24 */ /* 0x000fce000f8e00ff */
.L_x_3107:
        /* <DEDUP_REMOVED lines=20> */
.L_x_3106:
[----:B------:R-:W0:Y:S01]  /*34a20*/  LDCU.64 UR4, c[0x0][0x3c8] ;  /* 0x00007900ff0477ac */ /* 0x000e220008000a00 */
[----:B------:R-:W-:Y:S01]  /*34a30*/  BSSY.RECONVERGENT B0, `(.L_x_3108) ;  /* 0x0000018000007945 */ /* 0x000fe20003800200 */
[----:B------:R-:W-:Y:S02]  /*34a40*/  IMAD.MOV.U32 R18, RZ, RZ, RZ ;  /* 0x000000ffff127224 */ /* 0x000fe400078e00ff */
[----:B------:R-:W-:Y:S02]  /*34a50*/  IMAD.MOV.U32 R55, RZ, RZ, RZ ;  /* 0x000000ffff377224 */ /* 0x000fe400078e00ff */
[----:B0-----:R-:W-:Y:S02]  /*34a60*/  IMAD.U32 R54, RZ, RZ, UR4 ;  /* 0x00000004ff367e24 */ /* 0x001fe4000f8e00ff */
[----:B------:R-:W-:-:S07]  /*34a70*/  IMAD.U32 R53, RZ, RZ, UR5 ;  /* 0x00000005ff357e24 */ /* 0x000fce000f8e00ff */
.L_x_3109:
        /* <DEDUP_REMOVED lines=20> */
.L_x_3108:
[----:B------:R-:W0:Y:S01]  /*34bc0*/  LDCU.64 UR4, c[0x0][0x3c8] ;  /* 0x00007900ff0477ac */ /* 0x000e220008000a00 */
[----:B------:R-:W-:Y:S01]  /*34bd0*/  BSSY.RECONVERGENT B0, `(.L_x_3110) ;  /* 0x0000018000007945 */ /* 0x000fe20003800200 */
[----:B------:R-:W-:Y:S02]  /*34be0*/  IMAD.MOV.U32 R12, RZ, RZ, RZ ;  /* 0x000000ffff0c7224 */ /* 0x000fe400078e00ff */
[----:B------:R-:W-:Y:S02]  /*34bf0*/  IMAD.MOV.U32 R55, RZ, RZ, RZ ;  /* 0x000000ffff377224 */ /* 0x000fe400078e00ff */
[----:B0-----:R-:W-:Y:S02]  /*34c00*/  IMAD.U32 R54, RZ, RZ, UR4 ;  /* 0x00000004ff367e24 */ /* 0x001fe4000f8e00ff */
[----:B------:R-:W-:-:S07]  /*34c10*/  IMAD.U32 R53, RZ, RZ, UR5 ;  /* 0x00000005ff357e24 */ /* 0x000fce000f8e00ff */
.L_x_3111:
        /* <DEDUP_REMOVED lines=20> */
.L_x_3110:
[----:B------:R-:W0:Y:S01]  /*34d60*/  LDCU.64 UR4, c[0x0][0x3c8] ;  /* 0x00007900ff0477ac */ /* 0x000e220008000a00 */
[----:B------:R-:W-:Y:S01]  /*34d70*/  BSSY.RECONVERGENT B0, `(.L_x_3112) ;  /* 0x0000018000007945 */ /* 0x000fe20003800200 */
[----:B------:R-:W-:Y:S02]  /*34d80*/  IMAD.MOV.U32 R16, RZ, RZ, RZ ;  /* 0x000000ffff107224 */ /* 0x000fe400078e00ff */
[----:B------:R-:W-:Y:S02]  /*34d90*/  IMAD.MOV.U32 R55, RZ, RZ, RZ ;  /* 0x000000ffff377224 */ /* 0x000fe400078e00ff */
[----:B0-----:R-:W-:Y:S02]  /*34da0*/  IMAD.U32 R54, RZ, RZ, UR4 ;  /* 0x00000004ff367e24 */ /* 0x001fe4000f8e00ff */
[----:B------:R-:W-:-:S07]  /*34db0*/  IMAD.U32 R53, RZ, RZ, UR5 ;  /* 0x00000005ff357e24 */ /* 0x000fce000f8e00ff */
.L_x_3113:
        /* <DEDUP_REMOVED lines=20> */
.L_x_3112:
[----:B------:R-:W0:Y:S01]  /*34f00*/  LDCU.64 UR4, c[0x0][0x3c8] ;  /* 0x00007900ff0477ac */ /* 0x000e220008000a00 */
[----:B------:R-:W-:Y:S01]  /*34f10*/  BSSY.RECONVERGENT B0, `(.L_x_3114) ;  /* 0x0000018000007945 */ /* 0x000fe20003800200 */
[----:B------:R-:W-:Y:S02]  /*34f20*/  IMAD.MOV.U32 R18, RZ, RZ, RZ ;  /* 0x000000ffff127224 */ /* 0x000fe400078e00ff */
[----:B------:R-:W-:Y:S02]  /*34f30*/  IMAD.MOV.U32 R55, RZ, RZ, RZ ;  /* 0x000000ffff377224 */ /* 0x000fe400078e00ff */
[----:B0-----:R-:W-:Y:S02]  /*34f40*/  IMAD.U32 R54, RZ, RZ, UR4 ;  /* 0x00000004ff367e24 */ /* 0x001fe4000f8e00ff */
[----:B------:R-:W-:-:S07]  /*34f50*/  IMAD.U32 R53, RZ, RZ, UR5 ;  /* 0x00000005ff357e24 */ /* 0x000fce000f8e00ff */
.L_x_3115:
        /* <DEDUP_REMOVED lines=20> */
.L_x_3114:
[----:B------:R-:W0:Y:S01]  /*350a0*/  LDCU.64 UR4, c[0x0][0x3c8] ;  /* 0x00007900ff0477ac */ /* 0x000e220008000a00 */
[----:B------:R-:W-:Y:S01]  /*350b0*/  BSSY.RECONVERGENT B0, `(.L_x_3116) ;  /* 0x0000018000007945 */ /* 0x000fe20003800200 */
[----:B------:R-:W-:Y:S02]  /*350c0*/  IMAD.MOV.U32 R12, RZ, RZ, RZ ;  /* 0x000000ffff0c7224 */ /* 0x000fe400078e00ff */
[----:B------:R-:W-:Y:S02]  /*350d0*/  IMAD.MOV.U32 R55, RZ, RZ, RZ ;  /* 0x000000ffff377224 */ /* 0x000fe400078e00ff */
[----:B0-----:R-:W-:Y:S02]  /*350e0*/  IMAD.U32 R54, RZ, RZ, UR4 ;  /* 0x00000004ff367e24 */ /* 0x001fe4000f8e00ff */
[----:B------:R-:W-:-:S07]  /*350f0*/  IMAD.U32 R53, RZ, RZ, UR5 ;  /* 0x00000005ff357e24 */ /* 0x000fce000f8e00ff */
.L_x_3117:
        /* <DEDUP_REMOVED lines=20> */
.L_x_3116:
[----:B------:R-:W0:Y:S01]  /*35240*/  LDCU.64 UR4, c[0x0][0x3c8] ;  /* 0x00007900ff0477ac */ /* 0x000e220008000a00 */
[----:B------:R-:W-:Y:S01]  /*35250*/  BSSY.RECONVERGENT B0, `(.L_x_3118) ;  /* 0x0000018000007945 */ /* 0x000fe20003800200 */
[----:B------:R-:W-:Y:S02]  /*35260*/  IMAD.MOV.U32 R16, RZ, RZ, RZ ;  /* 0x000000ffff107224 */ /* 0x000fe400078e00ff */
[----:B------:R-:W-:Y:S02]  /*35270*/  IMAD.MOV.U32 R55, RZ, RZ, RZ ;  /* 0x000000ffff377224 */ /* 0x000fe400078e00ff */
[----:B0-----:R-:W-:Y:S02]  /*35280*/  IMAD.U32 R54, RZ, RZ, UR4 ;  /* 0x00000004ff367e24 */ /* 0x001fe4000f8e00ff */
[----:B------:R-:W-:-:S07]  /*35290*/  IMAD.U32 R53, RZ, RZ, UR5 ;  /* 0x00000005ff357e24 */ /* 0x000fce000f8e00ff */
.L_x_3119:
        /* <DEDUP_REMOVED lines=20> */
.L_x_3118:
[----:B------:R-:W0:Y:S01]  /*353e0*/  LDCU.64 UR4, c[0x0][0x3c8] ;  /* 0x00007900ff0477ac */ /* 0x000e220008000a00 */
[----:B------:R-:W-:Y:S01]  /*353f0*/  BSSY.RECONVERGENT B0, `(.L_x_3120) ;  /* 0x0000018000007945 */ /* 0x000fe20003800200 */
[----:B------:R-:W-:Y:S02]  /*35400*/  IMAD.MOV.U32 R18, RZ, RZ, RZ ;  /* 0x000000ffff127224 */ /* 0x000fe400078e00ff */
[----:B------:R-:W-:Y:S02]  /*35410*/  IMAD.MOV.U32 R55, RZ, RZ, RZ ;  /* 0x000000ffff377224 */ /* 0x000fe400078e00ff */
[----:B0-----:R-:W-:Y:S02]  /*35420*/  IMAD.U32 R54, RZ, RZ, UR4 ;  /* 0x00000004ff367e24 */ /* 0x001fe4000f8e00ff */
[----:B------:R-:W-:-:S07]  /*35430*/  IMAD.U32 R53, RZ, RZ, UR5 ;  /* 0x00000005ff357e24 */ /* 0x000fce000f8e00ff */
.L_x_3121:
        /* <DEDUP_REMOVED lines=20> */
.L_x_3120:
[----:B------:R-:W0:Y:S01]  /*35580*/  LDCU.64 UR4, c[0x0][0x3c8] ;  /* 0x00007900ff0477ac */ /* 0x000e220008000a00 */
[----:B------:R-:W-:Y:S01]  /*35590*/  BSSY.RECONVERGENT B0, `(.L_x_3122) ;  /* 0x0000018000007945 */ /* 0x000fe20003800200 */
[----:B------:R-:W-:Y:S02]  /*355a0*/  IMAD.MOV.U32 R12, RZ, RZ, RZ ;  /* 0x000000ffff0c7224 */ /* 0x000fe400078e00ff */
[----:B------:R-:W-:Y:S02]  /*355b0*/  IMAD.MOV.U32 R55, RZ, RZ, RZ ;  /* 0x000000ffff377224 */ /* 0x000fe400078e00ff */
[----:B0-----:R-:W-:Y:S02]  /*355c0*/  IMAD.U32 R54, RZ, RZ, UR4 ;  /* 0x00000004ff367e24 */ /* 0x001fe4000f8e00ff */
[----:B------:R-:W-:-:S07]  /*355d0*/  IMAD.U32 R53, RZ, RZ, UR5 ;  /* 0x00000005ff357e24 */ /* 0x000fce000f8e00ff */
.L_x_3123:
        /* <DEDUP_REMOVED lines=20> */
.L_x_3122:
[----:B------:R-:W0:Y:S01]  /*35720*/  LDCU.64 UR4, c[0x0][0x3c8] ;  /* 0x00007900ff0477ac */ /* 0x000e220008000a00 */
[----:B------:R-:W-:Y:S01]  /*35730*/  BSSY.RECONVERGENT B0, `(.L_x_3124) ;  /* 0x0000018000007945 */ /* 0x000fe20003800200 */
[----:B------:R-:W-:Y:S02]  /*35740*/  IMAD.MOV.U32 R16, RZ, RZ, RZ ;  /* 0x000000ffff107224 */ /* 0x000fe400078e00ff */
[----:B------:R-:W-:Y:S02]  /*35750*/  IMAD.MOV.U32 R55, RZ, RZ, RZ ;  /* 0x000000ffff377224 */ /* 0x000fe400078e00ff */
[----:B0-----:R-:W-:Y:S02]  /*35760*/  IMAD.U32 R54, RZ, RZ, UR4 ;  /* 0x00000004ff367e24 */ /* 0x001fe4000f8e00ff */
[----:B------:R-:W-:-:S07]  /*35770*/  IMAD.U32 R53, RZ, RZ, UR5 ;  /* 0x00000005ff357e24 */ /* 0x000fce000f8e00ff */
.L_x_3125:
        /* <DEDUP_REMOVED lines=20> */
.L_x_3124:
[----:B------:R-:W0:Y:S01]  /*358c0*/  LDCU.64 UR4, c[0x0][0x3c8] ;  /* 0x00007900ff0477ac */ /* 0x000e220008000a00 */
[----:B------:R-:W-:Y:S01]  /*358d0*/  BSSY.RECONVERGENT B0, `(.L_x_3126) ;  /* 0x0000018000007945 */ /* 0x000fe20003800200 */
[----:B------:R-:W-:Y:S02]  /*358e0*/  IMAD.MOV.U32 R54, RZ, RZ, RZ ;  /* 0x000000ffff367224 */ /* 0x000fe400078e00ff */
[----:B------:R-:W-:Y:S02]  /*358f0*/  IMAD.MOV.U32 R56, RZ, RZ, RZ ;  /* 0x000000ffff387224 */ /* 0x000fe400078e00ff */
[----:B0-----:R-:W-:Y:S02]  /*35900*/  IMAD.U32 R53, RZ, RZ, UR4 ;  /* 0x00000004ff357e24 */ /* 0x001fe4000f8e00ff */
[----:B------:R-:W-:-:S07]  /*35910*/  IMAD.U32 R52, RZ, RZ, UR5 ;  /* 0x00000005ff347e24 */ /* 0x000fce000f8e00ff */
.L_x_3127:
        /* <DEDUP_REMOVED lines=20> */
.L_x_3126:
        /* <DEDUP_REMOVED lines=9> */
.L_x_3129:
        /* <DEDUP_REMOVED lines=20> */
.L_x_3128:
[----:B------:R-:W0:Y:S01]  /*35c30*/  LDCU.64 UR4, c[0x0][0x3c8] ;  /* 0x00007900ff0477ac */ /* 0x000e220008000a00 */
[----:B------:R-:W-:Y:S01]  /*35c40*/  BSSY.RECONVERGENT B0, `(.L_x_3130) ;  /* 0x0000018000007945 */ /* 0x000fe20003800200 */
[----:B------:R-:W-:Y:S02]  /*35c50*/  IMAD.MOV.U32 R16, RZ, RZ, RZ ;  /* 0x000000ffff107224 */ /* 0x000fe400078e00ff */
[----:B------:R-:W-:Y:S02]  /*35c60*/  IMAD.MOV.U32 R54, RZ, RZ, RZ ;  /* 0x000000ffff367224 */ /* 0x000fe400078e00ff */
[----:B0-----:R-:W-:Y:S02]  /*35c70*/  IMAD.U32 R52, RZ, RZ, UR4 ;  /* 0x00000004ff347e24 */ /* 0x001fe4000f8e00ff */
[----:B------:R-:W-:-:S07]  /*35c80*/  IMAD.U32 R53, RZ, RZ, UR5 ;  /* 0x00000005ff357e24 */ /* 0x000fce000f8e00ff */
.L_x_3131:
        /* <DEDUP_REMOVED lines=20> */
.L_x_3130:
[----:B------:R-:W0:Y:S01]  /*35dd0*/  LDCU.64 UR4, c[0x0][0x3c8] ;  /* 0x00007900ff0477ac */ /* 0x000e220008000a00 */
[----:B------:R-:W-:Y:S01]  /*35de0*/  BSSY.RECONVERGENT B0, `(.L_x_3132) ;  /* 0x0000018000007945 */ /* 0x000fe20003800200 */
[----:B------:R-:W-:Y:S02]  /*35df0*/  IMAD.MOV.U32 R11, RZ, RZ, RZ ;  /* 0x000000ffff0b7224 */ /* 0x000fe400078e00ff */
[----:B------:R-:W-:Y:S02]  /*35e00*/  IMAD.MOV.U32 R56, RZ, RZ, RZ ;  /* 0x000000ffff387224 */ /* 0x000fe400078e00ff */
[----:B0-----:R-:W-:Y:S02]  /*35e10*/  IMAD.U32 R54, RZ, RZ, UR4 ;  /* 0x00000004ff367e24 */ /* 0x001fe4000f8e00ff */
[----:B------:R-:W-:-:S07]  /*35e20*/  IMAD.U32 R53, RZ, RZ, UR5 ;  /* 0x00000005ff357e24 */ /* 0x000fce000f8e00ff */
.L_x_3133:
        /* <DEDUP_REMOVED lines=20> */
.L_x_3132:
[----:B------:R-:W0:Y:S01]  /*35f70*/  LDCU.64 UR4, c[0x0][0x3c8] ;  /* 0x00007900ff0477ac */ /* 0x000e220008000a00 */
[----:B------:R-:W-:Y:S01]  /*35f80*/  BSSY.RECONVERGENT B0, `(.L_x_3134) ;  /* 0x0000018000007945 */ /* 0x000fe20003800200 */
[----:B------:R-:W-:Y:S02]  /*35f90*/  IMAD.MOV.U32 R12, RZ, RZ, RZ ;  /* 0x000000ffff0c7224 */ /* 0x000fe400078e00ff */
[----:B------:R-:W-:Y:S02]  /*35fa0*/  IMAD.MOV.U32 R55, RZ, RZ, RZ ;  /* 0x000000ffff377224 */ /* 0x000fe400078e00ff */
[----:B0-----:R-:W-:Y:S02]  /*35fb0*/  IMAD.U32 R54, RZ, RZ, UR4 ;  /* 0x00000004ff367e24 */ /* 0x001fe4000f8e00ff */
[----:B------:R-:W-:-:S07]  /*35fc0*/  IMAD.U32 R53, RZ, RZ, UR5 ;  /* 0x00000005ff357e24 */ /* 0x000fce000f8e00ff */
.L_x_3135:
        /* <DEDUP_REMOVED lines=20> */
.L_x_3134:
[----:B------:R-:W0:Y:S01]  /*36110*/  LDCU.64 UR4, c[0x0][0x3c8] ;  /* 0x00007900ff0477ac */ /* 0x000e220008000a00 */
[----:B------:R-:W-:Y:S01]  /*36120*/  BSSY.RECONVERGENT B0, `(.L_x_3136) ;  /* 0x0000018000007945 */ /* 0x000fe20003800200 */
[----:B------:R-:W-:Y:S02]  /*36130*/  IMAD.MOV.U32 R16, RZ, RZ, RZ ;  /* 0x000000ffff107224 */ /* 0x000fe400078e00ff */
[----:B------:R-:W-:Y:S02]  /*36140*/  IMAD.MOV.U32 R55, RZ, RZ, RZ ;  /* 0x000000ffff377224 */ /* 0x000fe400078e00ff */
[----:B0-----:R-:W-:Y:S02]  /*36150*/  IMAD.U32 R54, RZ, RZ, UR4 ;  /* 0x00000004ff367e24 */ /* 0x001fe4000f8e00ff */
[----:B------:R-:W-:-:S07]  /*36160*/  IMAD.U32 R53, RZ, RZ, UR5 ;  /* 0x00000005ff357e24 */ /* 0x000fce000f8e00ff */
.L_x_3137:
        /* <DEDUP_REMOVED lines=20> */
.L_x_3136:
[----:B------:R-:W0:Y:S01]  /*362b0*/  LDCU.64 UR4, c[0x0][0x3c8] ;  /* 0x00007900ff0477ac */ /* 0x000e220008000a00 */
[----:B------:R-:W-:Y:S01]  /*362c0*/  BSSY.RECONVERGENT B0, `(.L_x_3138) ;  /* 0x0000018000007945 */ /* 0x000fe20003800200 */
[----:B------:R-:W-:Y:S02]  /*362d0*/  IMAD.MOV.U32 R11, RZ, RZ, RZ ;  /* 0x000000ffff0b7224 */ /* 0x000fe400078e00ff */
[----:B------:R-:W-:Y:S02]  /*362e0*/  IMAD.MOV.U32 R56, RZ, RZ, RZ ;  /* 0x000000ffff387224 */ /* 0x000fe400078e00ff */
[----:B0-----:R-:W-:Y:S02]  /*362f0*/  IMAD.U32 R54, RZ, RZ, UR4 ;  /* 0x00000004ff367e24 */ /* 0x001fe4000f8e00ff */
[----:B------:R-:W-:-:S07]  /*36300*/  IMAD.U32 R53, RZ, RZ, UR5 ;  /* 0x00000005ff357e24 */ /* 0x000fce000f8e00ff */
.L_x_3139:
        /* <DEDUP_REMOVED lines=20> */
.L_x_3138:
[----:B------:R-:W0:Y:S01]  /*36450*/  LDCU.64 UR4, c[0x0][0x3c8] ;  /* 0x00007900ff0477ac */ /* 0x000e220008000a00 */
[----:B------:R-:W-:Y:S01]  /*36460*/  BSSY.RECONVERGENT B0, `(.L_x_3140) ;  /* 0x0000018000007945 */ /* 0x000fe20003800200 */
[----:B------:R-:W-:Y:S02]  /*36470*/  IMAD.MOV.U32 R12, RZ, RZ, RZ ;  /* 0x000000ffff0c7224 */ /* 0x000fe400078e00ff */
[----:B------:R-:W-:Y:S02]  /*36480*/  IMAD.MOV.U32 R55, RZ, RZ, RZ ;  /* 0x000000ffff377224 */ /* 0x000fe400078e00ff */
[----:B0-----:R-:W-:Y:S02]  /*36490*/  IMAD.U32 R54, RZ, RZ, UR4 ;  /* 0x00000004ff367e24 */ /* 0x001fe4000f8e00ff */
[----:B------:R-:W-:-:S07]  /*364a0*/  IMAD.U32 R53, RZ, RZ, UR5 ;  /* 0x00000005ff357e24 */ /* 0x000fce000f8e00ff */
.L_x_3141:
        /* <DEDUP_REMOVED lines=20> */
.L_x_3140:
[----:B------:R-:W0:Y:S01]  /*365f0*/  LDCU.64 UR4, c[0x0][0x3c8] ;  /* 0x00007900ff0477ac */ /* 0x000e220008000a00 */
[----:B------:R-:W-:Y:S01]  /*36600*/  BSSY.RECONVERGENT B0, `(.L_x_3142) ;  /* 0x0000018000007945 */ /* 0x000fe20003800200 */
[----:B------:R-:W-:Y:S02]  /*36610*/  IMAD.MOV.U32 R16, RZ, RZ, RZ ;  /* 0x000000ffff107224 */ /* 0x000fe400078e00ff */
[----:B------:R-:W-:Y:S02]  /*36620*/  IMAD.MOV.U32 R55, RZ, RZ, RZ ;  /* 0x000000ffff377224 */ /* 0x000fe400078e00ff */
[----:B0-----:R-:W-:Y:S02]  /*36630*/  IMAD.U32 R54, RZ, RZ, UR4 ;  /* 0x00000004ff367e24 */ /* 0x001fe4000f8e00ff */
[----:B------:R-:W-:-:S07]  /*36640*/  IMAD.U32 R53, RZ, RZ, UR5 ;  /* 0x00000005ff357e24 */ /* 0x000fce000f8e00ff */
.L_x_3143:
        /* <DEDUP_REMOVED lines=20> */
.L_x_3142:
[----:B------:R-:W0:Y:S01]  /*36790*/  LDCU.64 UR4, c[0x0][0x3c8] ;  /* 0x00007900ff0477ac */ /* 0x000e220008000a00 */
[----:B------:R-:W-:Y:S01]  /*367a0*/  BSSY.RECONVERGENT B0, `(.L_x_3144) ;  /* 0x0000018000007945 */ /* 0x000fe20003800200 */
[----:B------:R-:W-:Y:S02]  /*367b0*/  IMAD.MOV.U32 R11, RZ, RZ, RZ ;  /* 0x000000ffff0b7224 */ /* 0x000fe400078e00ff */
[----:B------:R-:W-:Y:S02]  /*367c0*/  IMAD.MOV.U32 R56, RZ, RZ, RZ ;  /* 0x000000ffff387224 */ /* 0x000fe400078e00ff */
[----:B0-----:R-:W-:Y:S02]  /*367d0*/  IMAD.U32 R54, RZ, RZ, UR4 ;  /* 0x00000004ff367e24 */ /* 0x001fe4000f8e00ff */
[----:B------:R-:W-:-:S07]  /*367e0*/  IMAD.U32 R53, RZ, RZ, UR5 ;  /* 0x00000005ff357e24 */ /* 0x000fce000f8e00ff */
.L_x_3145:
        /* <DEDUP_REMOVED lines=20> */
.L_x_3144:
[----:B------:R-:W0:Y:S01]  /*36930*/  LDCU.64 UR4, c[0x0][0x3c8] ;  /* 0x00007900ff0477ac */ /* 0x000e220008000a00 */
[----:B------:R-:W-:Y:S01]  /*36940*/  BSSY.RECONVERGENT B0, `(.L_x_3146) ;  /* 0x0000018000007945 */ /* 0x000fe20003800200 */
[----:B------:R-:W-:Y:S02]  /*36950*/  IMAD.MOV.U32 R12, RZ, RZ, RZ ;  /* 0x000000ffff0c7224 */ /* 0x000fe400078e00ff */
[----:B------:R-:W-:Y:S02]  /*36960*/  IMAD.MOV.U32 R55, RZ, RZ, RZ ;  /* 0x000000ffff377224 */ /* 0x000fe400078e00ff */
[----:B0-----:R-:W-:Y:S02]  /*36970*/  IMAD.U32 R54, RZ, RZ, UR4 ;  /* 0x00000004ff367e24 */ /* 0x001fe4000f8e00ff */
[----:B------:R-:W-:-:S07]  /*36980*/  IMAD.U32 R53, RZ, RZ, UR5 ;  /* 0x00000005ff357e24 */ /* 0x000fce000f8e00ff */
.L_x_3147:
        /* <DEDUP_REMOVED lines=20> */
.L_x_3146:
[----:B------:R-:W0:Y:S01]  /*36ad0*/  LDCU.64 UR4, c[0x0][0x3c8] ;  /* 0x00007900ff0477ac */ /* 0x000e220008000a00 */
[----:B------:R-:W-:Y:S01]  /*36ae0*/  BSSY.RECONVERGENT B0, `(.L_x_3148) ;  /* 0x0000018000007945 */ /* 0x000fe20003800200 */
[----:B------:R-:W-:Y:S02]  /*36af0*/  IMAD.MOV.U32 R16, RZ, RZ, RZ ;  /* 0x000000ffff107224 */ /* 0x000fe400078e00ff */
[----:B------:R-:W-:Y:S02]  /*36b00*/  IMAD.MOV.U32 R55, RZ, RZ, RZ ;  /* 0x000000ffff377224 */ /* 0x000fe400078e00ff */
[----:B0-----:R-:W-:Y:S02]  /*36b10*/  IMAD.U32 R54, RZ, RZ, UR4 ;  /* 0x00000004ff367e24 */ /* 0x001fe4000f8e00ff */
[----:B------:R-:W-:-:S07]  /*36b20*/  IMAD.U32 R53, RZ, RZ, UR5 ;  /* 0x00000005ff357e24 */ /* 0x000fce000f8e00ff */
.L_x_3149:
        /* <DEDUP_REMOVED lines=20> */
.L_x_3148:
[----:B------:R-:W0:Y:S01]  /*36c70*/  LDCU.64 UR4, c[0x0][0x3c8] ;  /* 0x00007900ff0477ac */ /* 0x000e220008000a00 */
[----:B------:R-:W-:Y:S01]  /*36c80*/  BSSY.RECONVERGENT B0, `(.L_x_3150) ;  /* 0x0000018000007945 */ /* 0x000fe20003800200 */
[----:B------:R-:W-:Y:S02]  /*36c90*/  IMAD.MOV.U32 R11, RZ, RZ, RZ ;  /* 0x000000ffff0b7224 */ /* 0x000fe400078e00ff */
[----:B------:R-:W-:Y:S02]  /*36ca0*/  IMAD.MOV.U32 R56, RZ, RZ, RZ ;  /* 0x000000ffff387224 */ /* 0x000fe400078e00ff */
[----:B0-----:R-:W-:Y:S02]  /*36cb0*/  IMAD.U32 R54, RZ, RZ, UR4 ;  /* 0x00000004ff367e24 */ /* 0x001fe4000f8e00ff */
[----:B------:R-:W-:-:S07]  /*36cc0*/  IMAD.U32 R53, RZ, RZ, UR5 ;  /* 0x00000005ff357e24 */ /* 0x000fce000f8e00ff */
.L_x_3151:
        /* <DEDUP_REMOVED lines=20> */
.L_x_3150:
[----:B------:R-:W0:Y:S01]  /*36e10*/  LDCU.64 UR4, c[0x0][0x3c8] ;  /* 0x00007900ff0477ac */ /* 0x000e220008000a00 */
[----:B------:R-:W-:Y:S01]  /*36e20*/  BSSY.RECONVERGENT B0, `(.L_x_3152) ;  /* 0x0000018000007945 */ /* 0x000fe20003800200 */
[----:B------:R-:W-:Y:S02]  /*36e30*/  IMAD.MOV.U32 R12, RZ, RZ, RZ ;  /* 0x000000ffff0c7224 */ /* 0x000fe400078e00ff */
[----:B------:R-:W-:Y:S02]  /*36e40*/  IMAD.MOV.U32 R55, RZ, RZ, RZ ;  /* 0x000000ffff377224 */ /* 0x000fe400078e00ff */
[----:B0-----:R-:W-:Y:S02]  /*36e50*/  IMAD.U32 R54, RZ, RZ, UR4 ;  /* 0x00000004ff367e24 */ /* 0x001fe4000f8e00ff */
[----:B------:R-:W-:-:S07]  /*36e60*/  IMAD.U32 R53, RZ, RZ, UR5 ;  /* 0x00000005ff357e24 */ /* 0x000fce000f8e00ff */
.L_x_3153:
        /* <DEDUP_REMOVED lines=20> */
.L_x_3152:
[----:B------:R-:W0:Y:S01]  /*36fb0*/  LDCU.64 UR4, c[0x0][0x3c8] ;  /* 0x00007900ff0477ac */ /* 0x000e220008000a00 */
[----:B------:R-:W-:Y:S01]  /*36fc0*/  BSSY.RECONVERGENT B0, `(.L_x_3154) ;  /* 0x0000018000007945 */ /* 0x000fe20003800200 */
[----:B------:R-:W-:Y:S02]  /*36fd0*/  IMAD.MOV.U32 R16, RZ, RZ, RZ ;  /* 0x000000ffff107224 */ /* 0x000fe400078e00ff */
[----:B------:R-:W-:Y:S02]  /*36fe0*/  IMAD.MOV.U32 R55, RZ, RZ, RZ ;  /* 0x000000ffff377224 */ /* 0x000fe400078e00ff */
[----:B0-----:R-:W-:Y:S02]  /*36ff0*/  IMAD.U32 R54, RZ, RZ, UR4 ;  /* 0x00000004ff367e24 */ /* 0x001fe4000f8e00ff */
[----:B------:R-:W-:-:S07]  /*37000*/  IMAD.U32 R53, RZ, RZ, UR5 ;  /* 0x00000005ff357e24 */ /* 0x000fce000f8e00ff */
.L_x_3155:
        /* <DEDUP_REMOVED lines=20> */
.L_x_3154:
[----:B------:R-:W0:Y:S01]  /*37150*/  LDCU.64 UR4, c[0x0][0x3c8] ;  /* 0x00007900ff0477ac */ /* 0x000e220008000a00 */
[----:B------:R-:W-:Y:S01]  /*37160*/  BSSY.RECONVERGENT B0, `(.L_x_3156) ;  /* 0x0000018000007945 */ /* 0x000fe20003800200 */
[----:B------:R-:W-:Y:S02]  /*37170*/  IMAD.MOV.U32 R11, RZ, RZ, RZ ;  /* 0x000000ffff0b7224 */ /* 0x000fe400078e00ff */
[----:B------:R-:W-:Y:S02]  /*37180*/  IMAD.MOV.U32 R56, RZ, RZ, RZ ;  /* 0x000000ffff387224 */ /* 0x000fe400078e00ff */
[----:B0-----:R-:W-:Y:S02]  /*37190*/  IMAD.U32 R54, RZ, RZ, UR4 ;  /* 0x00000004ff367e24 */ /* 0x001fe4000f8e00ff */
[----:B------:R-:W-:-:S07]  /*371a0*/  IMAD.U32 R53, RZ, RZ, UR5 ;  /* 0x00000005ff357e24 */ /* 0x000fce000f8e00ff */
.L_x_3157:
        /* <DEDUP_REMOVED lines=20> */
.L_x_3156:
[----:B------:R-:W0:Y:S01]  /*372f0*/  LDCU.64 UR4, c[0x0][0x3c8] ;  /* 0x00007900ff0477ac */ /* 0x000e220008000a00 */
[----:B------:R-:W-:Y:S01]  /*37300*/  BSSY.RECONVERGENT B0, `(.L_x_3158) ;  /* 0x0000018000007945 */ /* 0x000fe20003800200 */
[----:B------:R-:W-:Y:S02]  /*37310*/  IMAD.MOV.U32 R12, RZ, RZ, RZ ;  /* 0x000000ffff0c7224 */ /* 0x000fe400078e00ff */
[----:B------:R-:W-:Y:S02]  /*37320*/  IMAD.MOV.U32 R55, RZ, RZ, RZ ;  /* 0x000000ffff377224 */ /* 0x000fe400078e00ff */
[----:B0-----:R-:W-:Y:S02]  /*37330*/  IMAD.U32 R54, RZ, RZ, UR4 ;  /* 0x00000004ff367e24 */ /* 0x001fe4000f8e00ff */
[----:B------:R-:W-:-:S07]  /*37340*/  IMAD.U32 R53, RZ, RZ, UR5 ;  /* 0x00000005ff357e24 */ /* 0x000fce000f8e00ff */
.L_x_3159:
        /* <DEDUP_REMOVED lines=20> */
.L_x_3158:
[----:B------:R-:W0:Y:S01]  /*37490*/  LDCU.64 UR4, c[0x0][0x3c8] ;  /* 0x00007900ff0477ac */ /* 0x000e220008000a00 */
[----:B------:R-:W-:Y:S01]  /*374a0*/  BSSY.RECONVERGENT B0, `(.L_x_3160) ;  /* 0x0000018000007945 */ /* 0x000fe20003800200 */
[----:B------:R-:W-:Y:S02]  /*374b0*/  IMAD.MOV.U32 R16, RZ, RZ, RZ ;  /* 0x000000ffff107224 */ /* 0x000fe400078e00ff */
[----:B------:R-:W-:Y:S02]  /*374c0*/  IMAD.MOV.U32 R55, RZ, RZ, RZ ;  /* 0x000000ffff377224 */ /* 0x000fe400078e00ff */
[----:B0-----:R-:W-:Y:S02]  /*374d0*/  IMAD.U32 R54, RZ, RZ, UR4 ;  /* 0x00000004ff367e24 */ /* 0x001fe4000f8e00ff */
[----:B------:R-:W-:-:S07]  /*374e0*/  IMAD.U32 R53, RZ, RZ, UR5 ;  /* 0x00000005ff357e24 */ /* 0x000fce000f8e00ff */
.L_x_3161:
        /* <DEDUP_REMOVED lines=20> */
.L_x_3160:
[----:B------:R-:W0:Y:S01]  /*37630*/  LDCU.64 UR4, c[0x0][0x3c8] ;  /* 0x00007900ff0477ac */ /* 0x000e220008000a00 */
[----:B------:R-:W-:Y:S01]  /*37640*/  BSSY.RECONVERGENT B0, `(.L_x_3162) ;  /* 0x0000018000007945 */ /* 0x000fe20003800200 */
[----:B------:R-:W-:Y:S02]  /*37650*/  IMAD.MOV.U32 R11, RZ, RZ, RZ ;  /* 0x000000ffff0b7224 */ /* 0x000fe400078e00ff */
[----:B------:R-:W-:Y:S02]  /*37660*/  IMAD.MOV.U32 R56, RZ, RZ, RZ ;  /* 0x000000ffff387224 */ /* 0x000fe400078e00ff */
[----:B0-----:R-:W-:Y:S02]  /*37670*/  IMAD.U32 R54, RZ, RZ, UR4 ;  /* 0x00000004ff367e24 */ /* 0x001fe4000f8e00ff */
[----:B------:R-:W-:-:S07]  /*37680*/  IMAD.U32 R53, RZ, RZ, UR5 ;  /* 0x00000005ff357e24 */ /* 0x000fce000f8e00ff */
.L_x_3163:
        /* <DEDUP_REMOVED lines=20> */
.L_x_3162:
[----:B------:R-:W0:Y:S01]  /*377d0*/  LDCU.64 UR4, c[0x0][0x3c8] ;  /* 0x00007900ff0477ac */ /* 0x000e220008000a00 */
[----:B------:R-:W-:Y:S01]  /*377e0*/  BSSY.RECONVERGENT B0, `(.L_x_3164) ;  /* 0x0000018000007945 */ /* 0x000fe20003800200 */
[----:B------:R-:W-:Y:S02]  /*377f0*/  IMAD.MOV.U32 R12, RZ, RZ, RZ ;  /* 0x000000ffff0c7224 */ /* 0x000fe400078e00ff */
[----:B------:R-:W-:Y:S02]  /*37800*/  IMAD.MOV.U32 R55, RZ, RZ, RZ ;  /* 0x000000ffff377224 */ /* 0x000fe400078e00ff */
[----:B0-----:R-:W-:Y:S02]  /*37810*/  IMAD.U32 R54, RZ, RZ, UR4 ;  /* 0x00000004ff367e24 */ /* 0x001fe4000f8e00ff */
[----:B------:R-:W-:-:S07]  /*37820*/  IMAD.U32 R53, RZ, RZ, UR5 ;  /* 0x00000005ff357e24 */ /* 0x000fce000f8e00ff */
.L_x_3165:
        /* <DEDUP_REMOVED lines=20> */
.L_x_3164:
[----:B------:R-:W0:Y:S01]  /*37970*/  LDCU.64 UR4, c[0x0][0x3c8] ;  /* 0x00007900ff0477ac */ /* 0x000e220008000a00 */
[----:B------:R-:W-:Y:S01]  /*37980*/  BSSY.RECONVERGENT B0, `(.L_x_3166) ;  /* 0x0000018000007945 */ /* 0x000fe20003800200 */
[----:B------:R-:W-:Y:S02]  /*37990*/  IMAD.MOV.U32 R54, RZ, RZ, RZ ;  /* 0x000000ffff367224 */ /* 0x000fe400078e00ff */
[----:B------:R-:W-:Y:S02]  /*379a0*/  IMAD.MOV.U32 R56, RZ, RZ, RZ ;  /* 0x000000ffff387224 */ /* 0x000fe400078e00ff */
[----:B0-----:R-:W-:Y:S02]  /*379b0*/  IMAD.U32 R53, RZ, RZ, UR4 ;  /* 0x00000004ff357e24 */ /* 0x001fe4000f8e00ff */
[----:B------:R-:W-:-:S07]  /*379c0*/  IMAD.U32 R52, RZ, RZ, UR5 ;  /* 0x00000005ff347e24 */ /* 0x000fce000f8e00ff */
.L_x_3167:
        /* <DEDUP_REMOVED lines=20> */
.L_x_3166:
        /* <DEDUP_REMOVED lines=9> */
.L_x_3169:
        /* <DEDUP_REMOVED lines=20> */
.L_x_3168:
[----:B------:R-:W0:Y:S01]  /*37ce0*/  LDCU.64 UR4, c[0x0][0x3c8] ;  /* 0x00007900ff0477ac */ /* 0x000e220008000a00 */
[----:B------:R-:W-:Y:S01]  /*37cf0*/  BSSY.RECONVERGENT B0, `(.L_x_3170) ;  /* 0x0000018000007945 */ /* 0x000fe20003800200 */
[----:B------:R-:W-:Y:S02]  /*37d00*/  IMAD.MOV.U32 R21, RZ, RZ, RZ ;  /* 0x000000ffff157224 */ /* 0x000fe400078e00ff */
[----:B------:R-:W-:Y:S02]  /*37d10*/  IMAD.MOV.U32 R54, RZ, RZ, RZ ;  /* 0x000000ffff367224 */ /* 0x000fe400078e00ff */
[----:B0-----:R-:W-:Y:S02]  /*37d20*/  IMAD.U32 R52, RZ, RZ, UR4 ;  /* 0x00000004ff347e24 */ /* 0x001fe4000f8e00ff */
[----:B------:R-:W-:-:S07]  /*37d30*/  IMAD.U32 R53, RZ, RZ, UR5 ;  /* 0x00000005ff357e24 */ /* 0x000fce000f8e00ff */
.L_x_3171:
        /* <DEDUP_REMOVED lines=20> */
.L_x_3170:
[----:B------:R-:W0:Y:S01]  /*37e80*/  LDCU.64 UR4, c[0x0][0x3c8] ;  /* 0x00007900ff0477ac */ /* 0x000e220008000a00 */
[----:B------:R-:W-:Y:S01]  /*37e90*/  BSSY.RECONVERGENT B0, `(.L_x_3172) ;  /* 0x0000018000007945 */ /* 0x000fe20003800200 */
[----:B------:R-:W-:Y:S02]  /*37ea0*/  IMAD.MOV.U32 R11, RZ, RZ, RZ ;  /* 0x000000ffff0b7224 */ /* 0x000fe400078e00ff */
[----:B------:R-:W-:Y:S02]  /*37eb0*/  IMAD.MOV.U32 R56, RZ, RZ, RZ ;  /* 0x000000ffff387224 */ /* 0x000fe400078e00ff */
[----:B0-----:R-:W-:Y:S02]  /*37ec0*/  IMAD.U32 R53, RZ, RZ, UR4 ;  /* 0x00000004ff357e24 */ /* 0x001fe4000f8e00ff */
[----:B------:R-:W-:-:S07]  /*37ed0*/  IMAD.U32 R54, RZ, RZ, UR5 ;  /* 0x00000005ff367e24 */ /* 0x000fce000f8e00ff */
.L_x_3173:
        /* <DEDUP_REMOVED lines=20> */
.L_x_3172:
[----:B------:R-:W0:Y:S01]  /*38020*/  LDCU.64 UR4, c[0x0][0x3c8] ;  /* 0x00007900ff0477ac */ /* 0x000e220008000a00 */
[----:B------:R-:W-:Y:S01]  /*38030*/  BSSY.RECONVERGENT B0, `(.L_x_3174) ;  /* 0x0000018000007945 */ /* 0x000fe20003800200 */
[----:B------:R-:W-:Y:S02]  /*38040*/  IMAD.MOV.U32 R12, RZ, RZ, RZ ;  /* 0x000000ffff0c7224 */ /* 0x000fe400078e00ff */
[----:B------:R-:W-:Y:S02]  /*38050*/  IMAD.MOV.U32 R55, RZ, RZ, RZ ;  /* 0x000000ffff377224 */ /* 0x000fe400078e00ff */
[----:B0-----:R-:W-:Y:S02]  /*38060*/  IMAD.U32 R53, RZ, RZ, UR4 ;  /* 0x00000004ff357e24 */ /* 0x001fe4000f8e00ff */
[----:B------:R-:W-:-:S07]  /*38070*/  IMAD.U32 R54, RZ, RZ, UR5 ;  /* 0x00000005ff367e24 */ /* 0x000fce000f8e00ff */
.L_x_3175:
        /* <DEDUP_REMOVED lines=20> */
.L_x_3174:
[----:B------:R-:W0:Y:S01]  /*381c0*/  LDCU.64 UR4, c[0x0][0x3c8] ;  /* 0x00007900ff0477ac */ /* 0x000e220008000a00 */
[----:B------:R-:W-:Y:S01]  /*381d0*/  BSSY.RECONVERGENT B0, `(.L_x_3176) ;  /* 0x0000018000007945 */ /* 0x000fe20003800200 */
[----:B------:R-:W-:Y:S02]  /*381e0*/  IMAD.MOV.U32 R21, RZ, RZ, RZ ;  /* 0x000000ffff157224 */ /* 0x000fe400078e00ff */
[----:B------:R-:W-:Y:S02]  /*381f0*/  IMAD.MOV.U32 R56, RZ, RZ, RZ ;  /* 0x000000ffff387224 */ /* 0x000fe400078e00ff */
[----:B0-----:R-:W-:Y:S02]  /*38200*/  IMAD.U32 R53, RZ, RZ, UR4 ;  /* 0x00000004ff357e24 */ /* 0x001fe4000f8e00ff */
[----:B------:R-:W-:-:S07]  /*38210*/  IMAD.U32 R54, RZ, RZ, UR5 ;  /* 0x00000005ff367e24 */ /* 0x000fce000f8e00ff */
.L_x_3177:
        /* <DEDUP_REMOVED lines=20> */
.L_x_3176:
[----:B------:R-:W0:Y:S01]  /*38360*/  LDCU.64 UR4, c[0x0][0x3c8] ;  /* 0x00007900ff0477ac */ /* 0x000e220008000a00 */
[----:B------:R-:W-:Y:S01]  /*38370*/  BSSY.RECONVERGENT B0, `(.L_x_3178) ;  /* 0x0000018000007945 */ /* 0x000fe20003800200 */
[----:B------:R-:W-:Y:S02]  /*38380*/  IMAD.MOV.U32 R11, RZ, RZ, RZ ;  /* 0x000000ffff0b7224 */ /* 0x000fe400078e00ff */
[----:B------:R-:W-:Y:S02]  /*38390*/  IMAD.MOV.U32 R56, RZ, RZ, RZ ;  /* 0x000000ffff387224 */ /* 0x000fe400078e00ff */
[----:B0-----:R-:W-:Y:S02]  /*383a0*/  IMAD.U32 R53, RZ, RZ, UR4 ;  /* 0x00000004ff357e24 */ /* 0x001fe4000f8e00ff */
[----:B------:R-:W-:-:S07]  /*383b0*/  IMAD.U32 R54, RZ, RZ, UR5 ;  /* 0x00000005ff367e24 */ /* 0x000fce000f8e00ff */
.L_x_3179:
        /* <DEDUP_REMOVED lines=20> */
.L_x_3178:
[----:B------:R-:W0:Y:S01]  /*38500*/  LDCU.64 UR4, c[0x0][0x3c8] ;  /* 0x00007900ff0477ac */ /* 0x000e220008000a00 */
[----:B------:R-:W-:Y:S01]  /*38510*/  BSSY.RECONVERGENT B0, `(.L_x_3180) ;  /* 0x0000018000007945 */ /* 0x000fe20003800200 */
[----:B------:R-:W-:Y:S02]  /*38520*/  IMAD.MOV.U32 R12, RZ, RZ, RZ ;  /* 0x000000ffff0c7224 */ /* 0x000fe400078e00ff */
[----:B------:R-:W-:Y:S02]  /*38530*/  IMAD.MOV.U32 R55, RZ, RZ, RZ ;  /* 0x000000ffff377224 */ /* 0x000fe400078e00ff */
[----:B0-----:R-:W-:Y:S02]  /*38540*/  IMAD.U32 R53, RZ, RZ, UR4 ;  /* 0x00000004ff357e24 */ /* 0x001fe4000f8e00ff */
[----:B------:R-:W-:-:S07]  /*38550*/  IMAD.U32 R54, RZ, RZ, UR5 ;  /* 0x00000005ff367e24 */ /* 0x000fce000f8e00ff */
.L_x_3181:
        /* <DEDUP_REMOVED lines=20> */
.L_x_3180:
[----:B------:R-:W0:Y:S01]  /*386a0*/  LDCU.64 UR4, c[0x0][0x3c8] ;  /* 0x00007900ff0477ac */ /* 0x000e220008000a00 */
[----:B------:R-:W-:Y:S01]  /*386b0*/  BSSY.RECONVERGENT B0, `(.L_x_3182) ;  /* 0x0000018000007945 */ /* 0x000fe20003800200 */
[----:B------:R-:W-:Y:S02]  /*386c0*/  IMAD.MOV.U32 R21, RZ, RZ, RZ ;  /* 0x000000ffff157224 */ /* 0x000fe400078e00ff */
[----:B------:R-:W-:Y:S02]  /*386d0*/  IMAD.MOV.U32 R56, RZ, RZ, RZ ;  /* 0x000000ffff387224 */ /* 0x000fe400078e00ff */
[----:B0-----:R-:W-:Y:S02]  /*386e0*/  IMAD.U32 R53, RZ, RZ, UR4 ;  /* 0x00000004ff357e24 */ /* 0x001fe4000f8e00ff */
[----:B------:R-:W-:-:S07]  /*386f0*/  IMAD.U32 R54, RZ, RZ, UR5 ;  /* 0x00000005ff367e24 */ /* 0x000fce000f8e00ff */
.L_x_3183:
        /* <DEDUP_REMOVED lines=20> */
.L_x_3182:
[----:B------:R-:W0:Y:S01]  /*38840*/  LDCU.64 UR4, c[0x0][0x3c8] ;  /* 0x00007900ff0477ac */ /* 0x000e220008000a00 */
[----:B------:R-:W-:Y:S01]  /*38850*/  BSSY.RECONVERGENT B0, `(.L_x_3184) ;  /* 0x0000018000007945 */ /* 0x000fe20003800200 */
[----:B------:R-:W-:Y:S02]  /*38860*/  IMAD.MOV.U32 R11, RZ, RZ, RZ ;  /* 0x000000ffff0b7224 */ /* 0x000fe400078e00ff */
[----:B------:R-:W-:Y:S02]  /*38870*/  IMAD.MOV.U32 R56, RZ, RZ, RZ ;  /* 0x000000ffff387224 */ /* 0x000fe400078e00ff */
[----:B0-----:R-:W-:Y:S02]  /*38880*/  IMAD.U32 R53, RZ, RZ, UR4 ;  /* 0x00000004ff357e24 */ /* 0x001fe4000f8e00ff */
[----:B------:R-:W-:-:S07]  /*38890*/  IMAD.U32 R54, RZ, RZ, UR5 ;  /* 0x00000005ff367e24 */ /* 0x000fce000f8e00ff */
.L_x_3185:
        /* <DEDUP_REMOVED lines=20> */
.L_x_3184:
[----:B------:R-:W0:Y:S01]  /*389e0*/  LDCU.64 UR4, c[0x0][0x3c8] ;  /* 0x00007900ff0477ac */ /* 0x000e220008000a00 */
[----:B------:R-:W-:Y:S01]  /*389f0*/  BSSY.RECONVERGENT B0, `(.L_x_3186) ;  /* 0x0000018000007945 */ /* 0x000fe20003800200 */
[----:B------:R-:W-:Y:S02]  /*38a00*/  IMAD.MOV.U32 R12, RZ, RZ, RZ ;  /* 0x000000ffff0c7224 */ /* 0x000fe400078e00ff */
[----:B------:R-:W-:Y:S02]  /*38a10*/  IMAD.MOV.U32 R55, RZ, RZ, RZ ;  /* 0x000000ffff377224 */ /* 0x000fe400078e00ff */
[----:B0-----:R-:W-:Y:S02]  /*38a20*/  IMAD.U32 R53, RZ, RZ, UR4 ;  /* 0x00000004ff357e24 */ /* 0x001fe4000f8e00ff */
[----:B------:R-:W-:-:S07]  /*38a30*/  IMAD.U32 R54, RZ, RZ, UR5 ;  /* 0x00000005ff367e24 */ /* 0x000fce000f8e00ff */
.L_x_3187:
        /* <DEDUP_REMOVED lines=20> */
.L_x_3186:
[----:B------:R-:W0:Y:S01]  /*38b80*/  LDCU.64 UR4, c[0x0][0x3c8] ;  /* 0x00007900ff0477ac */ /* 0x000e220008000a00 */
[----:B------:R-:W-:Y:S01]  /*38b90*/  BSSY.RECONVERGENT B0, `(.L_x_3188) ;  /* 0x0000018000007945 */ /* 0x000fe20003800200 */
[----:B------:R-:W-:Y:S02]  /*38ba0*/  IMAD.MOV.U32 R21, RZ, RZ, RZ ;  /* 0x000000ffff157224 */ /* 0x000fe400078e00ff */
[----:B------:R-:W-:Y:S02]  /*38bb0*/  IMAD.MOV.U32 R56, RZ, RZ, RZ ;  /* 0x000000ffff387224 */ /* 0x000fe400078e00ff */
[----:B0-----:R-:W-:Y:S02]  /*38bc0*/  IMAD.U32 R53, RZ, RZ, UR4 ;  /* 0x00000004ff357e24 */ /* 0x001fe4000f8e00ff */
[----:B------:R-:W-:-:S07]  /*38bd0*/  IMAD.U32 R54, RZ, RZ, UR5 ;  /* 0x00000005ff367e24 */ /* 0x000fce000f8e00ff */
.L_x_3189:
        /* <DEDUP_REMOVED lines=20> */
.L_x_3188:
[----:B------:R-:W0:Y:S01]  /*38d20*/  LDCU.64 UR4, c[0x0][0x3c8] ;  /* 0x00007900ff0477ac */ /* 0x000e220008000a00 */
[----:B------:R-:W-:Y:S01]  /*38d30*/  BSSY.RECONVERGENT B0, `(.L_x_3190) ;  /* 0x0000018000007945 */ /* 0x000fe20003800200 */
[----:B------:R-:W-:Y:S02]  /*38d40*/  IMAD.MOV.U32 R11, RZ, RZ, RZ ;  /* 0x000000ffff0b7224 */ /* 0x000fe400078e00ff */
[----:B------:R-:W-:Y:S02]  /*38d50*/  IMAD.MOV.U32 R56, RZ, RZ, RZ ;  /* 0x000000ffff387224 */ /* 0x000fe400078e00ff */
[----:B0-----:R-:W-:Y:S02]  /*38d60*/  IMAD.U32 R53, RZ, RZ, UR4 ;  /* 0x00000004ff357e24 */ /* 0x001fe4000f8e00ff */
[----:B------:R-:W-:-:S07]  /*38d70*/  IMAD.U32 R54, RZ, RZ, UR5 ;  /* 0x00000005ff367e24 */ /* 0x000fce000f8e00ff */
.L_x_3191:
        /* <DEDUP_REMOVED lines=20> */
.L_x_3190:
[----:B------:R-:W0:Y:S01]  /*38ec0*/  LDCU.64 UR4, c[0x0][0x3c8] ;  /* 0x00007900ff0477ac */ /* 0x000e220008000a00 */
[----:B------:R-:W-:Y:S01]  /*38ed0*/  BSSY.RECONVERGENT B0, `(.L_x_3192) ;  /* 0x0000018000007945 */ /* 0x000fe20003800200 */
[----:B------:R-:W-:Y:S02]  /*38ee0*/  IMAD.MOV.U32 R12, RZ, RZ, RZ ;  /* 0x000000ffff0c7224 */ /* 0x000fe400078e00ff */
[----:B------:R-:W-:Y:S02]  /*38ef0*/  IMAD.MOV.U32 R55, RZ, RZ, RZ ;  /* 0x000000ffff377224 */ /* 0x000fe400078e00ff */
[----:B0-----:R-:W-:Y:S02]  /*38f00*/  IMAD.U32 R53, RZ, RZ, UR4 ;  /* 0x00000004ff357e24 */ /* 0x001fe4000f8e00ff */
[----:B------:R-:W-:-:S07]  /*38f10*/  IMAD.U32 R54, RZ, RZ, UR5 ;  /* 0x00000005ff367e24 */ /* 0x000fce000f8e00ff */
.L_x_3193:
        /* <DEDUP_REMOVED lines=20> */
.L_x_3192:
[----:B------:R-:W0:Y:S01]  /*39060*/  LDCU.64 UR4, c[0x0][0x3c8] ;  /* 0x00007900ff0477ac */ /* 0x000e220008000a00 */
[----:B------:R-:W-:Y:S01]  /*39070*/  BSSY.RECONVERGENT B0, `(.L_x_3194) ;  /* 0x0000018000007945 */ /* 0x000fe20003800200 */
[----:B------:R-:W-:Y:S02]  /*39080*/  IMAD.MOV.U32 R21, RZ, RZ, RZ ;  /* 0x000000ffff157224 */ /* 0x000fe400078e00ff */
[----:B------:R-:W-:Y:S02]  /*39090*/  IMAD.MOV.U32 R56, RZ, RZ, RZ ;  /* 0x000000ffff387224 */ /* 0x000fe400078e00ff */
[----:B0-----:R-:W-:Y:S02]  /*390a0*/  IMAD.U32 R53, RZ, RZ, UR4 ;  /* 0x00000004ff357e24 */ /* 0x001fe4000f8e00ff */
[----:B------:R-:W-:-:S07]  /*390b0*/  IMAD.U32 R54, RZ, RZ, UR5 ;  /* 0x00000005ff367e24 */ /* 0x000fce000f8e00ff */
.L_x_3195:
        /* <DEDUP_REMOVED lines=20> */
.L_x_3194:
[----:B------:R-:W0:Y:S01]  /*39200*/  LDCU.64 UR4, c[0x0][0x3c8] ;  /* 0x00007900ff0477ac */ /* 0x000e220008000a00 */
[----:B------:R-:W-:Y:S01]  /*39210*/  BSSY.RECONVERGENT B0, `(.L_x_3196) ;  /* 0x0000018000007945 */ /* 0x000fe20003800200 */
[----:B------:R-:W-:Y:S02]  /*39220*/  IMAD.MOV.U32 R11, RZ, RZ, RZ ;  /* 0x000000ffff0b7224 */ /* 0x000fe400078e00ff */
[----:B------:R-:W-:Y:S02]  /*39230*/  IMAD.MOV.U32 R56, RZ, RZ, RZ ;  /* 0x000000ffff387224 */ /* 0x000fe400078e00ff */
[----:B0-----:R-:W-:Y:S02]  /*39240*/  IMAD.U32 R53, RZ, RZ, UR4 ;  /* 0x00000004ff357e24 */ /* 0x001fe4000f8e00ff */
[----:B------:R-:W-:-:S07]  /*39250*/  IMAD.U32 R54, RZ, RZ, UR5 ;  /* 0x00000005ff367e24 */ /* 0x000fce000f8e00ff */
.L_x_3197:
        /* <DEDUP_REMOVED lines=20> */
.L_x_3196:
[----:B------:R-:W0:Y:S01]  /*393a0*/  LDCU.64 UR4, c[0x0][0x3c8] ;  /* 0x00007900ff0477ac */ /* 0x000e220008000a00 */
[----:B------:R-:W-:Y:S01]  /*393b0*/  BSSY.RECONVERGENT B0, `(.L_x_3198) ;  /* 0x0000018000007945 */ /* 0x000fe20003800200 */
[----:B------:R-:W-:Y:S02]  /*393c0*/  IMAD.MOV.U32 R12, RZ, RZ, RZ ;  /* 0x000000ffff0c7224 */ /* 0x000fe400078e00ff */
[----:B------:R-:W-:Y:S02]  /*393d0*/  IMAD.MOV.U32 R55, RZ, RZ, RZ ;  /* 0x000000ffff377224 */ /* 0x000fe400078e00ff */
[----:B0-----:R-:W-:Y:S02]  /*393e0*/  IMAD.U32 R53, RZ, RZ, UR4 ;  /* 0x00000004ff357e24 */ /* 0x001fe4000f8e00ff */
[----:B------:R-:W-:-:S07]  /*393f0*/  IMAD.U32 R54, RZ, RZ, UR5 ;  /* 0x00000005ff367e24 */ /* 0x000fce000f8e00ff */
.L_x_3199:
        /* <DEDUP_REMOVED lines=20> */
.L_x_3198:
[----:B------:R-:W0:Y:S01]  /*39540*/  LDCU.64 UR4, c[0x0][0x3c8] ;  /* 0x00007900ff0477ac */ /* 0x000e220008000a00 */
[----:B------:R-:W-:Y:S01]  /*39550*/  BSSY.RECONVERGENT B0, `(.L_x_3200) ;  /* 0x0000018000007945 */ /* 0x000fe20003800200 */
[----:B------:R-:W-:Y:S02]  /*39560*/  IMAD.MOV.U32 R21, RZ, RZ, RZ ;  /* 0x000000ffff157224 */ /* 0x000fe400078e00ff */
[----:B------:R-:W-:Y:S02]  /*39570*/  IMAD.MOV.U32 R56, RZ, RZ, RZ ;  /* 0x000000ffff387224 */ /* 0x000fe400078e00ff */
[----:B0-----:R-:W-:Y:S02]  /*39580*/  IMAD.U32 R53, RZ, RZ, UR4 ;  /* 0x00000004ff357e24 */ /* 0x001fe4000f8e00ff */
[----:B------:R-:W-:-:S07]  /*39590*/  IMAD.U32 R54, RZ, RZ, UR5 ;  /* 0x00000005ff367e24 */ /* 0x000fce000f8e00ff */
.L_x_3201:
        /* <DEDUP_REMOVED lines=20> */
.L_x_3200:
[----:B------:R-:W0:Y:S01]  /*396e0*/  LDCU.64 UR4, c[0x0][0x3c8] ;  /* 0x00007900ff0477ac */ /* 0x000e220008000a00 */
[----:B------:R-:W-:Y:S01]  /*396f0*/  BSSY.RECONVERGENT B0, `(.L_x_3202) ;  /* 0x0000018000007945 */ /* 0x000fe20003800200 */
[----:B------:R-:W-:Y:S02]  /*39700*/  IMAD.MOV.U32 R11, RZ, RZ, RZ ;  /* 0x000000ffff0b7224 */ /* 0x000fe400078e00ff */
[----:B------:R-:W-:Y:S02]  /*39710*/  IMAD.MOV.U32 R56, RZ, RZ, RZ ;  /* 0x000000ffff387224 */ /* 0x000fe400078e00ff */
[----:B0-----:R-:W-:Y:S02]  /*39720*/  IMAD.U32 R53, RZ, RZ, UR4 ;  /* 0x00000004ff357e24 */ /* 0x001fe4000f8e00ff */
[----:B------:R-:W-:-:S07]  /*39730*/  IMAD.U32 R54, RZ, RZ, UR5 ;  /* 0x00000005ff367e24 */ /* 0x000fce000f8e00ff */
.L_x_3203:
        /* <DEDUP_REMOVED lines=20> */
.L_x_3202:
[----:B------:R-:W0:Y:S01]  /*39880*/  LDCU.64 UR4, c[0x0][0x3c8] ;  /* 0x00007900ff0477ac */ /* 0x000e220008000a00 */
[----:B------:R-:W-:Y:S01]  /*39890*/  BSSY.RECONVERGENT B0, `(.L_x_3204) ;  /* 0x0000018000007945 */ /* 0x000fe20003800200 */
[----:B------:R-:W-:Y:S02]  /*398a0*/  IMAD.MOV.U32 R12, RZ, RZ, RZ ;  /* 0x000000ffff0c7224 */ /* 0x000fe400078e00ff */
[----:B------:R-:W-:Y:S02]  /*398b0*/  IMAD.MOV.U32 R55, RZ, RZ, RZ ;  /* 0x000000ffff377224 */ /* 0x000fe400078e00ff */
[----:B0-----:R-:W-:Y:S02]  /*398c0*/  IMAD.U32 R53, RZ, RZ, UR4 ;  /* 0x00000004ff357e24 */ /* 0x001fe4000f8e00ff */
[----:B------:R-:W-:-:S07]  /*398d0*/  IMAD.U32 R54, RZ, RZ, UR5 ;  /* 0x00000005ff367e24 */ /* 0x000fce000f8e00ff */
.L_x_3205:
        /* <DEDUP_REMOVED lines=20> */
.L_x_3204:
[----:B------:R-:W0:Y:S01]  /*39a20*/  LDCU.64 UR4, c[0x0][0x3c8] ;  /* 0x00007900ff0477ac */ /* 0x000e220008000a00 */
[----:B------:R-:W-:Y:S01]  /*39a30*/  BSSY.RECONVERGENT B0, `(.L_x_3206) ;  /* 0x0000017000007945 */ /* 0x000fe20003800200 */
[----:B------:R-:W-:Y:S01]  /*39a40*/  CS2R R54, SRZ ;  /* 0x0000000000367805 */ /* 0x000fe2000001ff00 */
[----:B0-----:R-:W-:Y:S02]  /*39a50*/  IMAD.U32 R52, RZ, RZ, UR4 ;  /* 0x00000004ff347e24 */ /* 0x001fe4000f8e00ff */
[----:B------:R-:W-:-:S07]  /*39a60*/  IMAD.U32 R53, RZ, RZ, UR5 ;  /* 0x00000005ff357e24 */ /* 0x000fce000f8e00ff */
.L_x_3207:
        /* <DEDUP_REMOVED lines=20> */
.L_x_3206:
        /* <DEDUP_REMOVED lines=9> */
.L_x_3209:
        /* <DEDUP_REMOVED lines=20> */
.L_x_3208:
[----:B------:R-:W0:Y:S01]  /*39d80*/  LDCU.64 UR4, c[0x0][0x3c8] ;  /* 0x00007900ff0477ac */ /* 0x000e220008000a00 */
[----:B------:R-:W-:Y:S01]  /*39d90*/  BSSY.RECONVERGENT B0, `(.L_x_3210) ;  /* 0x0000018000007945 */ /* 0x000fe20003800200 */
[----:B------:R-:W-:Y:S02]  /*39da0*/  IMAD.MOV.U32 R42, RZ, RZ, RZ ;  /* 0x000000ffff2a7224 */ /* 0x000fe400078e00ff */
[----:B------:R-:W-:Y:S02]  /*39db0*/  IMAD.MOV.U32 R55, RZ, RZ, RZ ;  /* 0x000000ffff377224 */ /* 0x000fe400078e00ff */
[----:B0-----:R-:W-:Y:S02]  /*39dc0*/  IMAD.U32 R53, RZ, RZ, UR4 ;  /* 0x00000004ff357e24 */ /* 0x001fe4000f8e00ff */
[----:B------:R-:W-:-:S07]  /*39dd0*/  IMAD.U32 R52, RZ, RZ, UR5 ;  /* 0x00000005ff347e24 */ /* 0x000fce000f8e00ff */
.L_x_3211:
        /* <DEDUP_REMOVED lines=20> */
.L_x_3210:
[----:B------:R-:W0:Y:S01]  /*39f20*/  LDCU.64 UR4, c[0x0][0x3c8] ;  /* 0x00007900ff0477ac */ /* 0x000e220008000a00 */
[----:B------:R-:W-:Y:S01]  /*39f30*/  BSSY.RECONVERGENT B0, `(.L_x_3212) ;  /* 0x0000018000007945 */ /* 0x000fe20003800200 */
[----:B------:R-:W-:Y:S02]  /*39f40*/  IMAD.MOV.U32 R12, RZ, RZ, RZ ;  /* 0x000000ffff0c7224 */ /* 0x000fe400078e00ff */
[----:B------:R-:W-:Y:S02]  /*39f50*/  IMAD.MOV.U32 R55, RZ, RZ, RZ ;  /* 0x000000ffff377224 */ /* 0x000fe400078e00ff */
[----:B0-----:R-:W-:Y:S02]  /*39f60*/  IMAD.U32 R53, RZ, RZ, UR4 ;  /* 0x00000004ff357e24 */ /* 0x001fe4000f8e00ff */
[----:B------:R-:W-:-:S07]  /*39f70*/  IMAD.U32 R54, RZ, RZ, UR5 ;  /* 0x00000005ff367e24 */ /* 0x000fce000f8e00ff */
.L_x_3213:
        /* <DEDUP_REMOVED lines=20> */
.L_x_3212:
[----:B------:R-:W0:Y:S01]  /*3a0c0*/  LDCU.64 UR4, c[0x0][0x3c8] ;  /* 0x00007900ff0477ac */ /* 0x000e220008000a00 */
[----:B------:R-:W-:Y:S01]  /*3a0d0*/  BSSY.RECONVERGENT B0, `(.L_x_3214) ;  /* 0x0000018000007945 */ /* 0x000fe20003800200 */
[----:B------:R-:W-:Y:S02]  /*3a0e0*/  IMAD.MOV.U32 R21, RZ, RZ, RZ ;  /* 0x000000ffff157224 */ /* 0x000fe400078e00ff */
[----:B------:R-:W-:Y:S02]  /*3a0f0*/  IMAD.MOV.U32 R56, RZ, RZ, RZ ;  /* 0x000000ffff387224 */ /* 0x000fe400078e00ff */
[----:B0-----:R-:W-:Y:S02]  /*3a100*/  IMAD.U32 R53, RZ, RZ, UR4 ;  /* 0x00000004ff357e24 */ /* 0x001fe4000f8e00ff */
[----:B------:R-:W-:-:S07]  /*3a110*/  IMAD.U32 R54, RZ, RZ, UR5 ;  /* 0x00000005ff367e24 */ /* 0x000fce000f8e00ff */
.L_x_3215:
        /* <DEDUP_REMOVED lines=20> */
.L_x_3214:
[----:B------:R-:W0:Y:S01]  /*3a260*/  LDCU.64 UR4, c[0x0][0x3c8] ;  /* 0x00007900ff0477ac */ /* 0x000e220008000a00 */
[----:B------:R-:W-:Y:S01]  /*3a270*/  BSSY.RECONVERGENT B0, `(.L_x_3216) ;  /* 0x0000018000007945 */ /* 0x000fe20003800200 */
[----:B------:R-:W-:Y:S02]  /*3a280*/  IMAD.MOV.U32 R42, RZ, RZ, RZ ;  /* 0x000000ffff2a7224 */ /* 0x000fe400078e00ff */
[----:B------:R-:W-:Y:S02]  /*3a290*/  IMAD.MOV.U32 R55, RZ, RZ, RZ ;  /* 0x000000ffff377224 */ /* 0x000fe400078e00ff */
[----:B0-----:R-:W-:Y:S02]  /*3a2a0*/  IMAD.U32 R53, RZ, RZ, UR4 ;  /* 0x00000004ff357e24 */ /* 0x001fe4000f8e00ff */
[----:B------:R-:W-:-:S07]  /*3a2b0*/  IMAD.U32 R54, RZ, RZ, UR5 ;  /* 0x00000005ff367e24 */ /* 0x000fce000f8e00ff */
.L_x_3217:
        /* <DEDUP_REMOVED lines=20> */
.L_x_3216:
[----:B------:R-:W0:Y:S01]  /*3a400*/  LDCU.64 UR4, c[0x0][0x3c8] ;  /* 0x00007900ff0477ac */ /* 0x000e220008000a00 */
[----:B------:R-:W-:Y:S01]  /*3a410*/  BSSY.RECONVERGENT B0, `(.L_x_3218) ;  /* 0x0000018000007945 */ /* 0x000fe20003800200 */
[----:B------:R-:W-:Y:S02]  /*3a420*/  IMAD.MOV.U32 R12, RZ, RZ, RZ ;  /* 0x000000ffff0c7224 */ /* 0x000fe400078e00ff */
[----:B------:R-:W-:Y:S02]  /*3a430*/  IMAD.MOV.U32 R55, RZ, RZ, RZ ;  /* 0x000000ffff377224 */ /* 0x000fe400078e00ff */
[----:B0-----:R-:W-:Y:S02]  /*3a440*/  IMAD.U32 R53, RZ, RZ, UR4 ;  /* 0x00000004ff357e24 */ /* 0x001fe4000f8e00ff */
[----:B------:R-:W-:-:S07]  /*3a450*/  IMAD.U32 R54, RZ, RZ, UR5 ;  /* 0x00000005ff367e24 */ /* 0x000fce000f8e00ff */
.L_x_3219:
        /* <DEDUP_REMOVED lines=20> */
.L_x_3218:
[----:B------:R-:W0:Y:S01]  /*3a5a0*/  LDCU.64 UR4, c[0x0][0x3c8] ;  /* 0x00007900ff0477ac */ /* 0x000e220008000a00 */
[----:B------:R-:W-:Y:S01]  /*3a5b0*/  BSSY.RECONVERGENT B0, `(.L_x_3220) ;  /* 0x0000018000007945 */ /* 0x000fe20003800200 */
[----:B------:R-:W-:Y:S02]  /*3a5c0*/  IMAD.MOV.U32 R21, RZ, RZ, RZ ;  /* 0x000000ffff157224 */ /* 0x000fe400078e00ff */
[----:B------:R-:W-:Y:S02]  /*3a5d0*/  IMAD.MOV.U32 R56, RZ, RZ, RZ ;  /* 0x000000ffff387224 */ /* 0x000fe400078e00ff */
[----:B0-----:R-:W-:Y:S02]  /*3a5e0*/  IMAD.U32 R53, RZ, RZ, UR4 ;  /* 0x00000004ff357e24 */ /* 0x001fe4000f8e00ff */
[----:B------:R-:W-:-:S07]  /*3a5f0*/  IMAD.U32 R54, RZ, RZ, UR5 ;  /* 0x00000005ff367e24 */ /* 0x000fce000f8e00ff */
.L_x_3221:
        /* <DEDUP_REMOVED lines=20> */
.L_x_3220:
[----:B------:R-:W0:Y:S01]  /*3a740*/  LDCU.64 UR4, c[0x0][0x3c8] ;  /* 0x00007900ff0477ac */ /* 0x000e220008000a00 */
[----:B------:R-:W-:Y:S01]  /*3a750*/  BSSY.RECONVERGENT B0, `(.L_x_3222) ;  /* 0x0000018000007945 */ /* 0x000fe20003800200 */
[----:B------:R-:W-:Y:S02]  /*3a760*/  IMAD.MOV.U32 R42, RZ, RZ, RZ ;  /* 0x000000ffff2a7224 */ /* 0x000fe400078e00ff */
[----:B------:R-:W-:Y:S02]  /*3a770*/  IMAD.MOV.U32 R55, RZ, RZ, RZ ;  /* 0x000000ffff377224 */ /* 0x000fe400078e00ff */
[----:B0-----:R-:W-:Y:S02]  /*3a780*/  IMAD.U32 R53, RZ, RZ, UR4 ;  /* 0x00000004ff357e24 */ /* 0x001fe4000f8e00ff */
[----:B------:R-:W-:-:S07]  /*3a790*/  IMAD.U32 R54, RZ, RZ, UR5 ;  /* 0x00000005ff367e24 */ /* 0x000fce000f8e00ff */
.L_x_3223:
        /* <DEDUP_REMOVED lines=20> */
.L_x_3222:
[----:B------:R-:W0:Y:S01]  /*3a8e0*/  LDCU.64 UR4, c[0x0][0x3c8] ;  /* 0x00007900ff0477ac */ /* 0x000e220008000a00 */
[----:B------:R-:W-:Y:S01]  /*3a8f0*/  BSSY.RECONVERGENT B0, `(.L_x_3224) ;  /* 0x0000018000007945 */ /* 0x000fe20003800200 */
[----:B------:R-:W-:Y:S02]  /*3a900*/  IMAD.MOV.U32 R12, RZ, RZ, RZ ;  /* 0x000000ffff0c7224 */ /* 0x000fe400078e00ff */
[----:B------:R-:W-:Y:S02]  /*3a910*/  IMAD.MOV.U32 R55, RZ, RZ, RZ ;  /* 0x000000ffff377224 */ /* 0x000fe400078e00ff */
[----:B0-----:R-:W-:Y:S02]  /*3a920*/  IMAD.U32 R53, RZ, RZ, UR4 ;  /* 0x00000004ff357e24 */ /* 0x001fe4000f8e00ff */
[----:B------:R-:W-:-:S07]  /*3a930*/  IMAD.U32 R54, RZ, RZ, UR5 ;  /* 0x00000005ff367e24 */ /* 0x000fce000f8e00ff */
.L_x_3225:
        /* <DEDUP_REMOVED lines=20> */
.L_x_3224:
[----:B------:R-:W0:Y:S01]  /*3aa80*/  LDCU.64 UR4, c[0x0][0x3c8] ;  /* 0x00007900ff0477ac */ /* 0x000e220008000a00 */
[----:B------:R-:W-:Y:S01]  /*3aa90*/  BSSY.RECONVERGENT B0, `(.L_x_3226) ;  /* 0x0000018000007945 */ /* 0x000fe20003800200 */
[----:B------:R-:W-:Y:S02]  /*3aaa0*/  IMAD.MOV.U32 R21, RZ, RZ, RZ ;  /* 0x000000ffff157224 */ /* 0x000fe400078e00ff */
[----:B------:R-:W-:Y:S02]  /*3aab0*/  IMAD.MOV.U32 R56, RZ, RZ, RZ ;  /* 0x000000ffff387224 */ /* 0x000fe400078e00ff */
[----:B0-----:R-:W-:Y:S02]  /*3aac0*/  IMAD.U32 R53, RZ, RZ, UR4 ;  /* 0x00000004ff357e24 */ /* 0x001fe4000f8e00ff */
[----:B------:R-:W-:-:S07]  /*3aad0*/  IMAD.U32 R54, RZ, RZ, UR5 ;  /* 0x00000005ff367e24 */ /* 0x000fce000f8e00ff */
.L_x_3227:
        /* <DEDUP_REMOVED lines=20> */
.L_x_3226:
[----:B------:R-:W0:Y:S01]  /*3ac20*/  LDCU.64 UR4, c[0x0][0x3c8] ;  /* 0x00007900ff0477ac */ /* 0x000e220008000a00 */
[----:B------:R-:W-:Y:S01]  /*3ac30*/  BSSY.RECONVERGENT B0, `(.L_x_3228) ;  /* 0x0000018000007945 */ /* 0x000fe20003800200 */
[----:B------:R-:W-:Y:S02]  /*3ac40*/  IMAD.MOV.U32 R42, RZ, RZ, RZ ;  /* 0x000000ffff2a7224 */ /* 0x000fe400078e00ff */
[----:B------:R-:W-:Y:S02]  /*3ac50*/  IMAD.MOV.U32 R55, RZ, RZ, RZ ;  /* 0x000000ffff377224 */ /* 0x000fe400078e00ff */
[----:B0-----:R-:W-:Y:S02]  /*3ac60*/  IMAD.U32 R53, RZ, RZ, UR4 ;  /* 0x00000004ff357e24 */ /* 0x001fe4000f8e00ff */
[----:B------:R-:W-:-:S07]  /*3ac70*/  IMAD.U32 R54, RZ, RZ, UR5 ;  /* 0x00000005ff367e24 */ /* 0x000fce000f8e00ff */
.L_x_3229:
        /* <DEDUP_REMOVED lines=20> */
.L_x_3228:
[----:B------:R-:W0:Y:S01]  /*3adc0*/  LDCU.64 UR4, c[0x0][0x3c8] ;  /* 0x00007900ff0477ac */ /* 0x000e220008000a00 */
[----:B------:R-:W-:Y:S01]  /*3add0*/  BSSY.RECONVERGENT B0, `(.L_x_3230) ;  /* 0x0000018000007945 */ /* 0x000fe20003800200 */
[----:B------:R-:W-:Y:S02]  /*3ade0*/  IMAD.MOV.U32 R12, RZ, RZ, RZ ;  /* 0x000000ffff0c7224 */ /* 0x000fe400078e00ff */
[----:B------:R-:W-:Y:S02]  /*3adf0*/  IMAD.MOV.U32 R55, RZ, RZ, RZ ;  /* 0x000000ffff377224 */ /* 0x000fe400078e00ff */
[----:B0-----:R-:W-:Y:S02]  /*3ae00*/  IMAD.U32 R53, RZ, RZ, UR4 ;  /* 0x00000004ff357e24 */ /* 0x001fe4000f8e00ff */
[----:B------:R-:W-:-:S07]  /*3ae10*/  IMAD.U32 R54, RZ, RZ, UR5 ;  /* 0x00000005ff367e24 */ /* 0x000fce000f8e00ff */
.L_x_3231:
        /* <DEDUP_REMOVED lines=20> */
.L_x_3230:
[----:B------:R-:W0:Y:S01]  /*3af60*/  LDCU.64 UR4, c[0x0][0x3c8] ;  /* 0x00007900ff0477ac */ /* 0x000e220008000a00 */
[----:B------:R-:W-:Y:S01]  /*3af70*/  BSSY.RECONVERGENT B0, `(.L_x_3232) ;  /* 0x0000018000007945 */ /* 0x000fe20003800200 */
[----:B------:R-:W-:Y:S02]  /*3af80*/  IMAD.MOV.U32 R21, RZ, RZ, RZ ;  /* 0x000000ffff157224 */ /* 0x000fe400078e00ff */
[----:B------:R-:W-:Y:S02]  /*3af90*/  IMAD.MOV.U32 R56, RZ, RZ, RZ ;  /* 0x000000ffff387224 */ /* 0x000fe400078e00ff */
[----:B0-----:R-:W-:Y:S02]  /*3afa0*/  IMAD.U32 R53, RZ, RZ, UR4 ;  /* 0x00000004ff357e24 */ /* 0x001fe4000f8e00ff */
[----:B------:R-:W-:-:S07]  /*3afb0*/  IMAD.U32 R54, RZ, RZ, UR5 ;  /* 0x00000005ff367e24 */ /* 0x000fce000f8e00ff */
.L_x_3233:
        /* <DEDUP_REMOVED lines=20> */
.L_x_3232:
[----:B------:R-:W0:Y:S01]  /*3b100*/  LDCU.64 UR4, c[0x0][0x3c8] ;  /* 0x00007900ff0477ac */ /* 0x000e220008000a00 */
[----:B------:R-:W-:Y:S01]  /*3b110*/  BSSY.RECONVERGENT B0, `(.L_x_3234) ;  /* 0x0000018000007945 */ /* 0x000fe20003800200 */
[----:B------:R-:W-:Y:S02]  /*3b120*/  IMAD.MOV.U32 R42, RZ, RZ, RZ ;  /* 0x000000ffff2a7224 */ /* 0x000fe400078e00ff */
[----:B------:R-:W-:Y:S02]  /*3b130*/  IMAD.MOV.U32 R55, RZ, RZ, RZ ;  /* 0x000000ffff377224 */ /* 0x000fe400078e00ff */
[----:B0-----:R-:W-:Y:S02]  /*3b140*/  IMAD.U32 R53, RZ, RZ, UR4 ;  /* 0x00000004ff357e24 */ /* 0x001fe4000f8e00ff */
[----:B------:R-:W-:-:S07]  /*3b150*/  IMAD.U32 R54, RZ, RZ, UR5 ;  /* 0x00000005ff367e24 */ /* 0x000fce000f8e00ff */
.L_x_3235:
        /* <DEDUP_REMOVED lines=20> */
.L_x_3234:
[----:B------:R-:W0:Y:S01]  /*3b2a0*/  LDCU.64 UR4, c[0x0][0x3c8] ;  /* 0x00007900ff0477ac */ /* 0x000e220008000a00 */
[----:B------:R-:W-:Y:S01]  /*3b2b0*/  BSSY.RECONVERGENT B0, `(.L_x_3236) ;  /* 0x0000018000007945 */ /* 0x000fe20003800200 */
[----:B------:R-:W-:Y:S02]  /*3b2c0*/  IMAD.MOV.U32 R12, RZ, RZ, RZ ;  /* 0x000000ffff0c7224 */ /* 0x000fe400078e00ff */
[----:B------:R-:W-:Y:S02]  /*3b2d0*/  IMAD.MOV.U32 R55, RZ, RZ, RZ ;  /* 0x000000ffff377224 */ /* 0x000fe400078e00ff */
[----:B0-----:R-:W-:Y:S02]  /*3b2e0*/  IMAD.U32 R53, RZ, RZ, UR4 ;  /* 0x00000004ff357e24 */ /* 0x001fe4000f8e00ff */
[----:B------:R-:W-:-:S07]  /*3b2f0*/  IMAD.U32 R54, RZ, RZ, UR5 ;  /* 0x00000005ff367e24 */ /* 0x000fce000f8e00ff */
.L_x_3237:
        /* <DEDUP_REMOVED lines=20> */
.L_x_3236:
[----:B------:R-:W0:Y:S01]  /*3b440*/  LDCU.64 UR4, c[0x0][0x3c8] ;  /* 0x00007900ff0477ac */ /* 0x000e220008000a00 */
[----:B------:R-:W-:Y:S01]  /*3b450*/  BSSY.RECONVERGENT B0, `(.L_x_3238) ;  /* 0x0000018000007945 */ /* 0x000fe20003800200 */
[----:B------:R-:W-:Y:S02]  /*3b460*/  IMAD.MOV.U32 R21, RZ, RZ, RZ ;  /* 0x000000ffff157224 */ /* 0x000fe400078e00ff */
[----:B------:R-:W-:Y:S02]  /*3b470*/  IMAD.MOV.U32 R56, RZ, RZ, RZ ;  /* 0x000000ffff387224 */ /* 0x000fe400078e00ff */
[----:B0-----:R-:W-:Y:S02]  /*3b480*/  IMAD.U32 R53, RZ, RZ, UR4 ;  /* 0x00000004ff357e24 */ /* 0x001fe4000f8e00ff */
[----:B------:R-:W-:-:S07]  /*3b490*/  IMAD.U32 R54, RZ, RZ, UR5 ;  /* 0x00000005ff367e24 */ /* 0x000fce000f8e00ff */
.L_x_3239:
        /* <DEDUP_REMOVED lines=20> */
.L_x_3238:
[----:B------:R-:W0:Y:S01]  /*3b5e0*/  LDCU.64 UR4, c[0x0][0x3c8] ;  /* 0x00007900ff0477ac */ /* 0x000e220008000a00 */
[----:B------:R-:W-:Y:S01]  /*3b5f0*/  BSSY.RECONVERGENT B0, `(.L_x_3240) ;  /* 0x0000018000007945 */ /* 0x000fe20003800200 */
[----:B------:R-:W-:Y:S02]  /*3b600*/  IMAD.MOV.U32 R42, RZ, RZ, RZ ;  /* 0x000000ffff2a7224 */ /* 0x000fe400078e00ff */
[----:B------:R-:W-:Y:S02]  /*3b610*/  IMAD.MOV.U32 R55, RZ, RZ, RZ ;  /* 0x000000ffff377224 */ /* 0x000fe400078e00ff */
[----:B0-----:R-:W-:Y:S02]  /*3b620*/  IMAD.U32 R53, RZ, RZ, UR4 ;  /* 0x00000004ff357e24 */ /* 0x001fe4000f8e00ff */
[----:B------:R-:W-:-:S07]  /*3b630*/  IMAD.U32 R54, RZ, RZ, UR5 ;  /* 0x00000005ff367e24 */ /* 0x000fce000f8e00ff */
.L_x_3241:
        /* <DEDUP_REMOVED lines=20> */
.L_x_3240:
[----:B------:R-:W0:Y:S01]  /*3b780*/  LDCU.64 UR4, c[0x0][0x3c8] ;  /* 0x00007900ff0477ac */ /* 0x000e220008000a00 */
[----:B------:R-:W-:Y:S01]  /*3b790*/  BSSY.RECONVERGENT B0, `(.L_x_3242) ;  /* 0x0000018000007945 */ /* 0x000fe20003800200 */
[----:B------:R-:W-:Y:S02]  /*3b7a0*/  IMAD.MOV.U32 R12, RZ, RZ, RZ ;  /* 0x000000ffff0c7224 */ /* 0x000fe400078e00ff */
[----:B------:R-:W-:Y:S02]  /*3b7b0*/  IMAD.MOV.U32 R55, RZ, RZ, RZ ;  /* 0x000000ffff377224 */ /* 0x000fe400078e00ff */
[----:B0-----:R-:W-:Y:S02]  /*3b7c0*/  IMAD.U32 R53, RZ, RZ, UR4 ;  /* 0x00000004ff357e24 */ /* 0x001fe4000f8e00ff */
[----:B------:R-:W-:-:S07]  /*3b7d0*/  IMAD.U32 R54, RZ, RZ, UR5 ;  /* 0x00000005ff367e24 */ /* 0x000fce000f8e00ff */
.L_x_3243:
        /* <DEDUP_REMOVED lines=20> */
.L_x_3242:
[----:B------:R-:W0:Y:S01]  /*3b920*/  LDCU.64 UR4, c[0x0][0x3c8] ;  /* 0x00007900ff0477ac */ /* 0x000e220008000a00 */
[----:B------:R-:W-:Y:S01]  /*3b930*/  BSSY.RECONVERGENT B0, `(.L_x_3244) ;  /* 0x0000018000007945 */ /* 0x000fe20003800200 */
[----:B------:R-:W-:Y:S02]  /*3b940*/  IMAD.MOV.U32 R21, RZ, RZ, RZ ;  /* 0x000000ffff157224 */ /* 0x000fe400078e00ff */
[----:B------:R-:W-:Y:S02]  /*3b950*/  IMAD.MOV.U32 R56, RZ, RZ, RZ ;  /* 0x000000ffff387224 */ /* 0x000fe400078e00ff */
[----:B0-----:R-:W-:Y:S02]  /*3b960*/  IMAD.U32 R53, RZ, RZ, UR4 ;  /* 0x00000004ff357e24 */ /* 0x001fe4000f8e00ff */
[----:B------:R-:W-:-:S07]  /*3b970*/  IMAD.U32 R54, RZ, RZ, UR5 ;  /* 0x00000005ff367e24 */ /* 0x000fce000f8e00ff */
.L_x_3245:
        /* <DEDUP_REMOVED lines=20> */
.L_x_3244:
[----:B------:R-:W0:Y:S01]  /*3bac0*/  LDCU.64 UR4, c[0x0][0x3c8] ;  /* 0x00007900ff0477ac */ /* 0x000e220008000a00 */
[----:B------:R-:W-:Y:S01]  /*3bad0*/  BSSY.RECONVERGENT B0, `(.L_x_3246) ;  /* 0x0000018000007945 */ /* 0x000fe20003800200 */
[----:B------:R-:W-:Y:S02]  /*3bae0*/  IMAD.MOV.U32 R54, RZ, RZ, RZ ;  /* 0x000000ffff367224 */ /* 0x000fe400078e00ff */
[----:B------:R-:W-:Y:S02]  /*3baf0*/  IMAD.MOV.U32 R56, RZ, RZ, RZ ;  /* 0x000000ffff387224 */ /* 0x000fe400078e00ff */
[----:B0-----:R-:W-:Y:S02]  /*3bb00*/  IMAD.U32 R53, RZ, RZ, UR4 ;  /* 0x00000004ff357e24 */ /* 0x001fe4000f8e00ff */
[----:B------:R-:W-:-:S07]  /*3bb10*/  IMAD.U32 R52, RZ, RZ, UR5 ;  /* 0x00000005ff347e24 */ /* 0x000fce000f8e00ff */
.L_x_3247:
        /* <DEDUP_REMOVED lines=20> */
.L_x_3246:
        /* <DEDUP_REMOVED lines=9> */
.L_x_3249:
        /* <DEDUP_REMOVED lines=20> */
.L_x_3248:
[----:B------:R-:W0:Y:S01]  /*3be30*/  LDCU.64 UR4, c[0x0][0x3c8] ;  /* 0x00007900ff0477ac */ /* 0x000e220008000a00 */
[----:B------:R-:W-:Y:S01]  /*3be40*/  BSSY.RECONVERGENT B0, `(.L_x_3250) ;  /* 0x0000018000007945 */ /* 0x000fe20003800200 */
[----:B------:R-:W-:Y:S02]  /*3be50*/  IMAD.MOV.U32 R46, RZ, RZ, RZ ;  /* 0x000000ffff2e7224 */ /* 0x000fe400078e00ff */
[----:B------:R-:W-:Y:S02]  /*3be60*/  IMAD.MOV.U32 R54, RZ, RZ, RZ ;  /* 0x000000ffff367224 */ /* 0x000fe400078e00ff */
[----:B0-----:R-:W-:Y:S02]  /*3be70*/  IMAD.U32 R53, RZ, RZ, UR4 ;  /* 0x00000004ff357e24 */ /* 0x001fe4000f8e00ff */
[----:B------:R-:W-:-:S07]  /*3be80*/  IMAD.U32 R52, RZ, RZ, UR5 ;  /* 0x00000005ff347e24 */ /* 0x000fce000f8e00ff */
.L_x_3251:
        /* <DEDUP_REMOVED lines=20> */
.L_x_3250:
[----:B------:R-:W0:Y:S01]  /*3bfd0*/  LDCU.64 UR4, c[0x0][0x3c8] ;  /* 0x00007900ff0477ac */ /* 0x000e220008000a00 */
[----:B------:R-:W-:Y:S01]  /*3bfe0*/  BSSY.RECONVERGENT B0, `(.L_x_3252) ;  /* 0x0000018000007945 */ /* 0x000fe20003800200 */
[----:B------:R-:W-:Y:S02]  /*3bff0*/  IMAD.MOV.U32 R44, RZ, RZ, RZ ;  /* 0x000000ffff2c7224 */ /* 0x000fe400078e00ff */
[----:B------:R-:W-:Y:S02]  /*3c000*/  IMAD.MOV.U32 R54, RZ, RZ, RZ ;  /* 0x000000ffff367224 */ /* 0x000fe400078e00ff */
[----:B0-----:R-:W-:Y:S02]  /*3c010*/  IMAD.U32 R52, RZ, RZ, UR4 ;  /* 0x00000004ff347e24 */ /* 0x001fe4000f8e00ff */
[----:B------:R-:W-:-:S07]  /*3c020*/  IMAD.U32 R53, RZ, RZ, UR5 ;  /* 0x00000005ff357e24 */ /* 0x000fce000f8e00ff */
.L_x_3253:
        /* <DEDUP_REMOVED lines=20> */
.L_x_3252:
[----:B------:R-:W0:Y:S01]  /*3c170*/  LDCU.64 UR4, c[0x0][0x3c8] ;  /* 0x00007900ff0477ac */ /* 0x000e220008000a00 */
[----:B------:R-:W-:Y:S01]  /*3c180*/  BSSY.RECONVERGENT B0, `(.L_x_3254) ;  /* 0x0000018000007945 */ /* 0x000fe20003800200 */
[----:B------:R-:W-:Y:S02]  /*3c190*/  IMAD.MOV.U32 R42, RZ, RZ, RZ ;  /* 0x000000ffff2a7224 */ /* 0x000fe400078e00ff */
[----:B------:R-:W-:Y:S02]  /*3c1a0*/  IMAD.MOV.U32 R54, RZ, RZ, RZ ;  /* 0x000000ffff367224 */ /* 0x000fe400078e00ff */
[----:B0-----:R-:W-:Y:S02]  /*3c1b0*/  IMAD.U32 R52, RZ, RZ, UR4 ;  /* 0x00000004ff347e24 */ /* 0x001fe4000f8e00ff */
[----:B------:R-:W-:-:S07]  /*3c1c0*/  IMAD.U32 R53, RZ, RZ, UR5 ;  /* 0x00000005ff357e24 */ /* 0x000fce000f8e00ff */
.L_x_3255:
        /* <DEDUP_REMOVED lines=20> */
.L_x_3254:
[----:B------:R-:W0:Y:S01]  /*3c310*/  LDCU.64 UR4, c[0x0][0x3c8] ;  /* 0x00007900ff0477ac */ /* 0x000e220008000a00 */
[----:B------:R-:W-:Y:S01]  /*3c320*/  BSSY.RECONVERGENT B0, `(.L_x_3256) ;  /* 0x0000018000007945 */ /* 0x000fe20003800200 */
[----:B------:R-:W-:Y:S02]  /*3c330*/  IMAD.MOV.U32 R41, RZ, RZ, RZ ;  /* 0x000000ffff297224 */ /* 0x000fe400078e00ff */
[----:B------:R-:W-:Y:S02]  /*3c340*/  IMAD.MOV.U32 R51, RZ, RZ, RZ ;  /* 0x000000ffff337224 */ /* 0x000fe400078e00ff */
[----:B0-----:R-:W-:Y:S02]  /*3c350*/  IMAD.U32 R49, RZ, RZ, UR4 ;  /* 0x00000004ff317e24 */ /* 0x001fe4000f8e00ff */
[----:B------:R-:W-:-:S07]  /*3c360*/  IMAD.U32 R52, RZ, RZ, UR5 ;  /* 0x00000005ff347e24 */ /* 0x000fce000f8e00ff */
.L_x_3257:
        /* <DEDUP_REMOVED lines=20> */
.L_x_3256:
[----:B------:R-:W0:Y:S01]  /*3c4b0*/  LDCU.64 UR4, c[0x0][0x3c8] ;  /* 0x00007900ff0477ac */ /* 0x000e220008000a00 */
[----:B------:R-:W-:Y:S01]  /*3c4c0*/  BSSY.RECONVERGENT B0, `(.L_x_3258) ;  /* 0x0000018000007945 */ /* 0x000fe20003800200 */
[----:B------:R-:W-:Y:S02]  /*3c4d0*/  IMAD.MOV.U32 R40, RZ, RZ, RZ ;  /* 0x000000ffff287224 */ /* 0x000fe400078e00ff */
[----:B------:R-:W-:Y:S02]  /*3c4e0*/  IMAD.MOV.U32 R53, RZ, RZ, RZ ;  /* 0x000000ffff357224 */ /* 0x000fe400078e00ff */
[----:B0-----:R-:W-:Y:S02]  /*3c4f0*/  IMAD.U32 R51, RZ, RZ, UR4 ;  /* 0x00000004ff337e24 */ /* 0x001fe4000f8e00ff */
[----:B------:R-:W-:-:S07]  /*3c500*/  IMAD.U32 R48, RZ, RZ, UR5 ;  /* 0x00000005ff307e24 */ /* 0x000fce000f8e00ff */
.L_x_3259:
        /* <DEDUP_REMOVED lines=20> */
.L_x_3258:
[----:B------:R-:W0:Y:S01]  /*3c650*/  LDCU.64 UR4, c[0x0][0x3c8] ;  /* 0x00007900ff0477ac */ /* 0x000e220008000a00 */
[----:B------:R-:W-:Y:S01]  /*3c660*/  BSSY.RECONVERGENT B0, `(.L_x_3260) ;  /* 0x0000018000007945 */ /* 0x000fe20003800200 */
[----:B------:R-:W-:Y:S02]  /*3c670*/  IMAD.MOV.U32 R39, RZ, RZ, RZ ;  /* 0x000000ffff277224 */ /* 0x000fe400078e00ff */
[----:B------:R-:W-:Y:S02]  /*3c680*/  IMAD.MOV.U32 R48, RZ, RZ, RZ ;  /* 0x000000ffff307224 */ /* 0x000fe400078e00ff */
[----:B0-----:R-:W-:Y:S02]  /*3c690*/  IMAD.U32 R49, RZ, RZ, UR4 ;  /* 0x00000004ff317e24 */ /* 0x001fe4000f8e00ff */
[----:B------:R-:W-:-:S07]  /*3c6a0*/  IMAD.U32 R46, RZ, RZ, UR5 ;  /* 0x00000005ff2e7e24 */ /* 0x000fce000f8e00ff */
.L_x_3261:
        /* <DEDUP_REMOVED lines=20> */
.L_x_3260:
[----:B------:R-:W0:Y:S01]  /*3c7f0*/  LDCU.64 UR4, c[0x0][0x3c8] ;  /* 0x00007900ff0477ac */ /* 0x000e220008000a00 */
[----:B------:R-:W-:Y:S01]  /*3c800*/  BSSY.RECONVERGENT B0, `(.L_x_3262) ;  /* 0x0000018000007945 */ /* 0x000fe20003800200 */
[----:B------:R-:W-:Y:S02]  /*3c810*/  IMAD.MOV.U32 R38, RZ, RZ, RZ ;  /* 0x000000ffff267224 */ /* 0x000fe400078e00ff */
[----:B------:R-:W-:Y:S02]  /*3c820*/  IMAD.MOV.U32 R51, RZ, RZ, RZ ;  /* 0x000000ffff337224 */ /* 0x000fe400078e00ff */
[----:B0-----:R-:W-:Y:S02]  /*3c830*/  IMAD.U32 R46, RZ, RZ, UR4 ;  /* 0x00000004ff2e7e24 */ /* 0x001fe4000f8e00ff */
[----:B------:R-:W-:-:S07]  /*3c840*/  IMAD.U32 R49, RZ, RZ, UR5 ;  /* 0x00000005ff317e24 */ /* 0x000fce000f8e00ff */
.L_x_3263:
        /* <DEDUP_REMOVED lines=20> */
.L_x_3262:
[----:B------:R-:W0:Y:S01]  /*3c990*/  LDCU.64 UR4, c[0x0][0x3c8] ;  /* 0x00007900ff0477ac */ /* 0x000e220008000a00 */
[----:B------:R-:W-:Y:S01]  /*3c9a0*/  BSSY.RECONVERGENT B0, `(.L_x_3264) ;  /* 0x0000018000007945 */ /* 0x000fe20003800200 */
[----:B------:R-:W-:Y:S02]  /*3c9b0*/  IMAD.MOV.U32 R37, RZ, RZ, RZ ;  /* 0x000000ffff257224 */ /* 0x000fe400078e00ff */
[----:B------:R-:W-:Y:S02]  /*3c9c0*/  IMAD.MOV.U32 R46, RZ, RZ, RZ ;  /* 0x000000ffff2e7224 */ /* 0x000fe400078e00ff */
[----:B0-----:R-:W-:Y:S02]  /*3c9d0*/  IMAD.U32 R45, RZ, RZ, UR4 ;  /* 0x00000004ff2d7e24 */ /* 0x001fe4000f8e00ff */
[----:B------:R-:W-:-:S07]  /*3c9e0*/  IMAD.U32 R44, RZ, RZ, UR5 ;  /* 0x00000005ff2c7e24 */ /* 0x000fce000f8e00ff */
.L_x_3265:
        /* <DEDUP_REMOVED lines=20> */
.L_x_3264:
[----:B------:R-:W0:Y:S01]  /*3cb30*/  LDCU.64 UR4, c[0x0][0x3c8] ;  /* 0x00007900ff0477ac */ /* 0x000e220008000a00 */
[----:B------:R-:W-:Y:S01]  /*3cb40*/  BSSY.RECONVERGENT B0, `(.L_x_3266) ;  /* 0x0000018000007945 */ /* 0x000fe20003800200 */
[----:B------:R-:W-:Y:S02]  /*3cb50*/  IMAD.MOV.U32 R36, RZ, RZ, RZ ;  /* 0x000000ffff247224 */ /* 0x000fe400078e00ff */
[----:B------:R-:W-:Y:S02]  /*3cb60*/  IMAD.MOV.U32 R49, RZ, RZ, RZ ;  /* 0x000000ffff317224 */ /* 0x000fe400078e00ff */
[----:B0-----:R-:W-:Y:S02]  /*3cb70*/  IMAD.U32 R44, RZ, RZ, UR4 ;  /* 0x00000004ff2c7e24 */ /* 0x001fe4000f8e00ff */
[----:B------:R-:W-:-:S07]  /*3cb80*/  IMAD.U32 R45, RZ, RZ, UR5 ;  /* 0x00000005ff2d7e24 */ /* 0x000fce000f8e00ff */
.L_x_3267:
        /* <DEDUP_REMOVED lines=20> */
.L_x_3266:
[----:B------:R-:W0:Y:S01]  /*3ccd0*/  LDCU.64 UR4, c[0x0][0x3c8] ;  /* 0x00007900ff0477ac */ /* 0x000e220008000a00 */
[----:B------:R-:W-:Y:S01]  /*3cce0*/  BSSY.RECONVERGENT B0, `(.L_x_3268) ;  /* 0x0000018000007945 */ /* 0x000fe20003800200 */
[----:B------:R-:W-:Y:S02]  /*3ccf0*/  IMAD.MOV.U32 R35, RZ, RZ, RZ ;  /* 0x000000ffff237224 */ /* 0x000fe400078e00ff */
[----:B------:R-:W-:Y:S02]  /*3cd00*/  IMAD.MOV.U32 R44, RZ, RZ, RZ ;  /* 0x000000ffff2c7224 */ /* 0x000fe400078e00ff */
[----:B0-----:R-:W-:Y:S02]  /*3cd10*/  IMAD.U32 R41, RZ, RZ, UR4 ;  /* 0x00000004ff297e24 */ /* 0x001fe4000f8e00ff */
[----:B------:R-:W-:-:S07]  /*3cd20*/  IMAD.U32 R42, RZ, RZ, UR5 ;  /* 0x00000005ff2a7e24 */ /* 0x000fce000f8e00ff */
.L_x_3269:
        /* <DEDUP_REMOVED lines=20> */
.L_x_3268:
[----:B------:R-:W0:Y:S01]  /*3ce70*/  LDCU.64 UR4, c[0x0][0x3c8] ;  /* 0x00007900ff0477ac */ /* 0x000e220008000a00 */
[----:B------:R-:W-:Y:S01]  /*3ce80*/  BSSY.RECONVERGENT B0, `(.L_x_3270) ;  /* 0x0000018000007945 */ /* 0x000fe20003800200 */
[----:B------:R-:W-:Y:S02]  /*3ce90*/  IMAD.MOV.U32 R34, RZ, RZ, RZ ;  /* 0x000000ffff227224 */ /* 0x000fe400078e00ff */
[----:B------:R-:W-:Y:S02]  /*3cea0*/  IMAD.MOV.U32 R45, RZ, RZ, RZ ;  /* 0x000000ffff2d7224 */ /* 0x000fe400078e00ff */
[----:B0-----:R-:W-:Y:S02]  /*3ceb0*/  IMAD.U32 R42, RZ, RZ, UR4 ;  /* 0x00000004ff2a7e24 */ /* 0x001fe4000f8e00ff */
[----:B------:R-:W-:-:S07]  /*3cec0*/  IMAD.U32 R41, RZ, RZ, UR5 ;  /* 0x00000005ff297e24 */ /* 0x000fce000f8e00ff */
.L_x_3271:
        /* <DEDUP_REMOVED lines=20> */
.L_x_3270:
[----:B------:R-:W0:Y:S01]  /*3d010*/  LDCU.64 UR4, c[0x0][0x3c8] ;  /* 0x00007900ff0477ac */ /* 0x000e220008000a00 */
[----:B------:R-:W-:Y:S01]  /*3d020*/  BSSY.RECONVERGENT B0, `(.L_x_3272) ;  /* 0x0000018000007945 */ /* 0x000fe20003800200 */
[----:B------:R-:W-:Y:S02]  /*3d030*/  IMAD.MOV.U32 R33, RZ, RZ, RZ ;  /* 0x000000ffff217224 */ /* 0x000fe400078e00ff */
[----:B------:R-:W-:Y:S02]  /*3d040*/  IMAD.MOV.U32 R42, RZ, RZ, RZ ;  /* 0x000000ffff2a7224 */ /* 0x000fe400078e00ff */
[----:B0-----:R-:W-:Y:S02]  /*3d050*/  IMAD.U32 R39, RZ, RZ, UR4 ;  /* 0x00000004ff277e24 */ /* 0x001fe4000f8e00ff */
[----:B------:R-:W-:-:S07]  /*3d060*/  IMAD.U32 R40, RZ, RZ, UR5 ;  /* 0x00000005ff287e24 */ /* 0x000fce000f8e00ff */
.L_x_3273:
        /* <DEDUP_REMOVED lines=20> */
.L_x_3272:
[----:B------:R-:W0:Y:S01]  /*3d1b0*/  LDCU.64 UR4, c[0x0][0x3c8] ;  /* 0x00007900ff0477ac */ /* 0x000e220008000a00 */
[----:B------:R-:W-:Y:S01]  /*3d1c0*/  BSSY.RECONVERGENT B0, `(.L_x_3274) ;  /* 0x0000018000007945 */ /* 0x000fe20003800200 */
[----:B------:R-:W-:Y:S02]  /*3d1d0*/  IMAD.MOV.U32 R32, RZ, RZ, RZ ;  /* 0x000000ffff207224 */ /* 0x000fe400078e00ff */
[----:B------:R-:W-:Y:S02]  /*3d1e0*/  IMAD.MOV.U32 R41, RZ, RZ, RZ ;  /* 0x000000ffff297224 */ /* 0x000fe400078e00ff */
[----:B0-----:R-:W-:Y:S02]  /*3d1f0*/  IMAD.U32 R40, RZ, RZ, UR4 ;  /* 0x00000004ff287e24 */ /* 0x001fe4000f8e00ff */
[----:B------:R-:W-:-:S07]  /*3d200*/  IMAD.U32 R39, RZ, RZ, UR5 ;  /* 0x00000005ff277e24 */ /* 0x000fce000f8e00ff */
.L_x_3275:
        /* <DEDUP_REMOVED lines=20> */
.L_x_3274:
[----:B------:R-:W0:Y:S01]  /*3d350*/  LDCU.64 UR4, c[0x0][0x3c8] ;  /* 0x00007900ff0477ac */ /* 0x000e220008000a00 */
[----:B------:R-:W-:Y:S01]  /*3d360*/  BSSY.RECONVERGENT B0, `(.L_x_3276) ;  /* 0x0000018000007945 */ /* 0x000fe20003800200 */
[----:B------:R-:W-:Y:S02]  /*3d370*/  IMAD.MOV.U32 R31, RZ, RZ, RZ ;  /* 0x000000ffff1f7224 */ /* 0x000fe400078e00ff */
[----:B------:R-:W-:Y:S02]  /*3d380*/  IMAD.MOV.U32 R40, RZ, RZ, RZ ;  /* 0x000000ffff287224 */ /* 0x000fe400078e00ff */
[----:B0-----:R-:W-:Y:S02]  /*3d390*/  IMAD.U32 R37, RZ, RZ, UR4 ;  /* 0x00000004ff257e24 */ /* 0x001fe4000f8e00ff */
[----:B------:R-:W-:-:S07]  /*3d3a0*/  IMAD.U32 R38, RZ, RZ, UR5 ;  /* 0x00000005ff267e24 */ /* 0x000fce000f8e00ff */
.L_x_3277:
        /* <DEDUP_REMOVED lines=20> */
.L_x_3276:
[----:B------:R-:W0:Y:S01]  /*3d4f0*/  LDCU.64 UR4, c[0x0][0x3c8] ;  /* 0x00007900ff0477ac */ /* 0x000e220008000a00 */
[----:B------:R-:W-:Y:S01]  /*3d500*/  BSSY.RECONVERGENT B0, `(.L_x_3278) ;  /* 0x0000018000007945 */ /* 0x000fe20003800200 */
[----:B------:R-:W-:Y:S02]  /*3d510*/  IMAD.MOV.U32 R30, RZ, RZ, RZ ;  /* 0x000000ffff1e7224 */ /* 0x000fe400078e00ff */
[----:B------:R-:W-:Y:S02]  /*3d520*/  IMAD.MOV.U32 R39, RZ, RZ, RZ ;  /* 0x000000ffff277224 */ /* 0x000fe400078e00ff */
[----:B0-----:R-:W-:Y:S02]  /*3d530*/  IMAD.U32 R38, RZ, RZ, UR4 ;  /* 0x00000004ff267e24 */ /* 0x001fe4000f8e00ff */
[----:B------:R-:W-:-:S07]  /*3d540*/  IMAD.U32 R37, RZ, RZ, UR5 ;  /* 0x00000005ff257e24 */ /* 0x000fce000f8e00ff */
.L_x_3279:
        /* <DEDUP_REMOVED lines=20> */
.L_x_3278:
[----:B------:R-:W0:Y:S01]  /*3d690*/  LDCU.64 UR4, c[0x0][0x3c8] ;  /* 0x00007900ff0477ac */ /* 0x000e220008000a00 */
[----:B------:R-:W-:Y:S01]  /*3d6a0*/  BSSY.RECONVERGENT B0, `(.L_x_3280) ;  /* 0x0000018000007945 */ /* 0x000fe20003800200 */
[----:B------:R-:W-:Y:S02]  /*3d6b0*/  IMAD.MOV.U32 R29, RZ, RZ, RZ ;  /* 0x000000ffff1d7224 */ /* 0x000fe400078e00ff */
[----:B------:R-:W-:Y:S02]  /*3d6c0*/  IMAD.MOV.U32 R38, RZ, RZ, RZ ;  /* 0x000000ffff267224 */ /* 0x000fe400078e00ff */
[----:B0-----:R-:W-:Y:S02]  /*3d6d0*/  IMAD.U32 R35, RZ, RZ, UR4 ;  /* 0x00000004ff237e24 */ /* 0x001fe4000f8e00ff */
[----:B------:R-:W-:-:S07]  /*3d6e0*/  IMAD.U32 R36, RZ, RZ, UR5 ;  /* 0x00000005ff247e24 */ /* 0x000fce000f8e00ff */
.L_x_3281:
        /* <DEDUP_REMOVED lines=20> */
.L_x_3280:
[----:B------:R-:W0:Y:S01]  /*3d830*/  LDCU.64 UR4, c[0x0][0x3c8] ;  /* 0x00007900ff0477ac */ /* 0x000e220008000a00 */
[----:B------:R-:W-:Y:S01]  /*3d840*/  BSSY.RECONVERGENT B0, `(.L_x_3282) ;  /* 0x0000018000007945 */ /* 0x000fe20003800200 */
[----:B------:R-:W-:Y:S02]  /*3d850*/  IMAD.MOV.U32 R28, RZ, RZ, RZ ;  /* 0x000000ffff1c7224 */ /* 0x000fe400078e00ff */
[----:B------:R-:W-:Y:S02]  /*3d860*/  IMAD.MOV.U32 R37, RZ, RZ, RZ ;  /* 0x000000ffff257224 */ /* 0x000fe400078e00ff */
[----:B0-----:R-:W-:Y:S02]  /*3d870*/  IMAD.U32 R36, RZ, RZ, UR4 ;  /* 0x00000004ff247e24 */ /* 0x001fe4000f8e00ff */
[----:B------:R-:W-:-:S07]  /*3d880*/  IMAD.U32 R35, RZ, RZ, UR5 ;  /* 0x00000005ff237e24 */ /* 0x000fce000f8e00ff */
.L_x_3283:
        /* <DEDUP_REMOVED lines=20> */
.L_x_3282:
[----:B------:R-:W0:Y:S01]  /*3d9d0*/  LDCU.64 UR4, c[0x0][0x3c8] ;  /* 0x00007900ff0477ac */ /* 0x000e220008000a00 */
[----:B------:R-:W-:Y:S01]  /*3d9e0*/  BSSY.RECONVERGENT B0, `(.L_x_3284) ;  /* 0x0000017000007945 */ /* 0x000fe20003800200 */
[----:B------:R-:W-:Y:S01]  /*3d9f0*/  CS2R R34, SRZ ;  /* 0x0000000000227805 */ /* 0x000fe2000001ff00 */
[----:B0-----:R-:W-:Y:S02]  /*3da00*/  IMAD.U32 R33, RZ, RZ, UR4 ;  /* 0x00000004ff217e24 */ /* 0x001fe4000f8e00ff */
[----:B------:R-:W-:-:S07]  /*3da10*/  IMAD.U32 R32, RZ, RZ, UR5 ;  /* 0x00000005ff207e24 */ /* 0x000fce000f8e00ff */
.L_x_3285:
        /* <DEDUP_REMOVED lines=20> */
.L_x_3284:
[----:B------:R-:W0:Y:S01]  /*3db60*/  LDCU.64 UR4, c[0x0][0x3c8] ;  /* 0x00007900ff0477ac */ /* 0x000e220008000a00 */
[----:B------:R-:W-:Y:S01]  /*3db70*/  BSSY.RECONVERGENT B0, `(.L_x_3286) ;  /* 0x0000018000007945 */ /* 0x000fe20003800200 */
[----:B------:R-:W-:Y:S02]  /*3db80*/  IMAD.MOV.U32 R34, RZ, RZ, RZ ;  /* 0x000000ffff227224 */ /* 0x000fe400078e00ff */
[----:B------:R-:W-:Y:S02]  /*3db90*/  IMAD.MOV.U32 R33, RZ, RZ, RZ ;  /* 0x000000ffff217224 */ /* 0x000fe400078e00ff */
[----:B0-----:R-:W-:Y:S02]  /*3dba0*/  IMAD.U32 R31, RZ, RZ, UR4 ;  /* 0x00000004ff1f7e24 */ /* 0x001fe4000f8e00ff */
[----:B------:R-:W-:-:S07]  /*3dbb0*/  IMAD.U32 R32, RZ, RZ, UR5 ;  /* 0x00000005ff207e24 */ /* 0x000fce000f8e00ff */
.L_x_3287:
        /* <DEDUP_REMOVED lines=20> */
.L_x_3286:
        /* <DEDUP_REMOVED lines=11> */
.L_x_3289:
        /* <DEDUP_REMOVED lines=20> */
.L_x_3288:
[----:B------:R-:W0:Y:S01]  /*3def0*/  LDCU.64 UR4, c[0x0][0x3c8] ;  /* 0x00007900ff0477ac */ /* 0x000e220008000a00 */
[----:B------:R-:W-:Y:S01]  /*3df00*/  BSSY.RECONVERGENT B0, `(.L_x_3290) ;  /* 0x0000018000007945 */ /* 0x000fe20003800200 */
[----:B------:R-:W-:Y:S02]  /*3df10*/  IMAD.MOV.U32 R24, RZ, RZ, RZ ;  /* 0x000000ffff187224 */ /* 0x000fe400078e00ff */
[----:B------:R-:W-:Y:S02]  /*3df20*/  IMAD.MOV.U32 R33, RZ, RZ, RZ ;  /* 0x000000ffff217224 */ /* 0x000fe400078e00ff */
[----:B0-----:R-:W-:Y:S02]  /*3df30*/  IMAD.U32 R31, RZ, RZ, UR4 ;  /* 0x00000004ff1f7e24 */ /* 0x001fe4000f8e00ff */
[----:B------:R-:W-:-:S07]  /*3df40*/  IMAD.U32 R30, RZ, RZ, UR5 ;  /* 0x00000005ff1e7e24 */ /* 0x000fce000f8e00ff */
.L_x_3291:
        /* <DEDUP_REMOVED lines=20> */
.L_x_3290:
        /* <DEDUP_REMOVED lines=8> */
.L_x_3293:
        /* <DEDUP_REMOVED lines=20> */
.L_x_3292:
[----:B------:R-:W0:Y:S01]  /*3e250*/  LDCU.64 UR4, c[0x0][0x3c8] ;  /* 0x00007900ff0477ac */ /* 0x000e220008000a00 */
[----:B------:R-:W-:Y:S01]  /*3e260*/  BSSY.RECONVERGENT B0, `(.L_x_3294) ;  /* 0x0000018000007945 */ /* 0x000fe20003800200 */
[----:B------:R-:W-:Y:S02]  /*3e270*/  IMAD.MOV.U32 R25, RZ, RZ, RZ ;  /* 0x000000ffff197224 */ /* 0x000fe400078e00ff */
[----:B------:R-:W-:Y:S02]  /*3e280*/  IMAD.MOV.U32 R34, RZ, RZ, RZ ;  /* 0x000000ffff227224 */ /* 0x000fe400078e00ff */
[----:B0-----:R-:W-:Y:S02]  /*3e290*/  IMAD.U32 R32, RZ, RZ, UR4 ;  /* 0x00000004ff207e24 */ /* 0x001fe4000f8e00ff */
[----:B------:R-:W-:-:S07]  /*3e2a0*/  IMAD.U32 R31, RZ, RZ, UR5 ;  /* 0x00000005ff1f7e24 */ /* 0x000fce000f8e00ff */
.L_x_3295:
        /* <DEDUP_REMOVED lines=20> */
.L_x_3294:
        /* <DEDUP_REMOVED lines=8> */
.L_x_3297:
        /* <DEDUP_REMOVED lines=20> */
.L_x_3296:
[----:B------:R-:W0:Y:S01]  /*3e5b0*/  LDCU.64 UR4, c[0x0][0x3c8] ;  /* 0x00007900ff0477ac */ /* 0x000e220008000a00 */
[----:B------:R-:W-:Y:S01]  /*3e5c0*/  BSSY.RECONVERGENT B0, `(.L_x_3298) ;  /* 0x0000018000007945 */ /* 0x000fe20003800200 */
[----:B------:R-:W-:Y:S02]  /*3e5d0*/  IMAD.MOV.U32 R26, RZ, RZ, RZ ;  /* 0x000000ffff1a7224 */ /* 0x000fe400078e00ff */
[----:B------:R-:W-:Y:S02]  /*3e5e0*/  IMAD.MOV.U32 R33, RZ, RZ, RZ ;  /* 0x000000ffff217224 */ /* 0x000fe400078e00ff */
[----:B0-----:R-:W-:Y:S02]  /*3e5f0*/  IMAD.U32 R32, RZ, RZ, UR4 ;  /* 0x00000004ff207e24 */ /* 0x001fe4000f8e00ff */
[----:B------:R-:W-:-:S07]  /*3e600*/  IMAD.U32 R31, RZ, RZ, UR5 ;  /* 0x00000005ff1f7e24 */ /* 0x000fce000f8e00ff */
.L_x_3299:
        /* <DEDUP_REMOVED lines=20> */
.L_x_3298:
        /* <DEDUP_REMOVED lines=8> */
.L_x_3301:
        /* <DEDUP_REMOVED lines=20> */
.L_x_3300:
[----:B------:R-:W0:Y:S01]  /*3e910*/  LDCU.64 UR4, c[0x0][0x3c8] ;  /* 0x00007900ff0477ac */ /* 0x000e220008000a00 */
[----:B------:R-:W-:Y:S01]  /*3e920*/  BSSY.RECONVERGENT B0, `(.L_x_3302) ;  /* 0x0000018000007945 */ /* 0x000fe20003800200 */
[----:B------:R-:W-:Y:S02]  /*3e930*/  IMAD.MOV.U32 R24, RZ, RZ, RZ ;  /* 0x000000ffff187224 */ /* 0x000fe400078e00ff */
[----:B------:R-:W-:Y:S02]  /*3e940*/  IMAD.MOV.U32 R33, RZ, RZ, RZ ;  /* 0x000000ffff217224 */ /* 0x000fe400078e00ff */
[----:B0-----:R-:W-:Y:S02]  /*3e950*/  IMAD.U32 R32, RZ, RZ, UR4 ;  /* 0x00000004ff207e24 */ /* 0x001fe4000f8e00ff */
[----:B------:R-:W-:-:S07]  /*3e960*/  IMAD.U32 R31, RZ, RZ, UR5 ;  /* 0x00000005ff1f7e24 */ /* 0x000fce000f8e00ff */
.L_x_3303:
        /* <DEDUP_REMOVED lines=20> */
.L_x_3302:
        /* <DEDUP_REMOVED lines=8> */
.L_x_3305:
        /* <DEDUP_REMOVED lines=20> */
.L_x_3304:
[----:B------:R-:W0:Y:S01]  /*3ec70*/  LDCU.64 UR4, c[0x0][0x3c8] ;  /* 0x00007900ff0477ac */ /* 0x000e220008000a00 */
[----:B------:R-:W-:Y:S01]  /*3ec80*/  BSSY.RECONVERGENT B0, `(.L_x_3306) ;  /* 0x0000018000007945 */ /* 0x000fe20003800200 */
[----:B------:R-:W-:Y:S02]  /*3ec90*/  IMAD.MOV.U32 R25, RZ, RZ, RZ ;  /* 0x000000ffff197224 */ /* 0x000fe400078e00ff */
[----:B------:R-:W-:Y:S02]  /*3eca0*/  IMAD.MOV.U32 R44, RZ, RZ, RZ ;  /* 0x000000ffff2c7224 */ /* 0x000fe400078e00ff */
[----:B0-----:R-:W-:Y:S02]  /*3ecb0*/  IMAD.U32 R42, RZ, RZ, UR4 ;  /* 0x00000004ff2a7e24 */ /* 0x001fe4000f8e00ff */
[----:B------:R-:W-:-:S07]  /*3ecc0*/  IMAD.U32 R31, RZ, RZ, UR5 ;  /* 0x00000005ff1f7e24 */ /* 0x000fce000f8e00ff */
.L_x_3307:
        /* <DEDUP_REMOVED lines=20> */
.L_x_3306:
        /* <DEDUP_REMOVED lines=8> */
.L_x_3309:
        /* <DEDUP_REMOVED lines=20> */
.L_x_3308:
[----:B------:R-:W0:Y:S01]  /*3efd0*/  LDCU.64 UR4, c[0x0][0x3c8] ;  /* 0x00007900ff0477ac */ /* 0x000e220008000a00 */
[----:B------:R-:W-:Y:S01]  /*3efe0*/  BSSY.RECONVERGENT B0, `(.L_x_3310) ;  /* 0x0000018000007945 */ /* 0x000fe20003800200 */
[----:B------:R-:W-:Y:S02]  /*3eff0*/  IMAD.MOV.U32 R26, RZ, RZ, RZ ;  /* 0x000000ffff1a7224 */ /* 0x000fe400078e00ff */
[----:B------:R-:W-:Y:S02]  /*3f000*/  IMAD.MOV.U32 R47, RZ, RZ, RZ ;  /* 0x000000ffff2f7224 */ /* 0x000fe400078e00ff */
[----:B0-----:R-:W-:Y:S02]  /*3f010*/  IMAD.U32 R44, RZ, RZ, UR4 ;  /* 0x00000004ff2c7e24 */ /* 0x001fe4000f8e00ff */
[----:B------:R-:W-:-:S07]  /*3f020*/  IMAD.U32 R45, RZ, RZ, UR5 ;  /* 0x00000005ff2d7e24 */ /* 0x000fce000f8e00ff */
.L_x_3311:
        /* <DEDUP_REMOVED lines=20> */
.L_x_3310:
        /* <DEDUP_REMOVED lines=8> */
.L_x_3313:
        /* <DEDUP_REMOVED lines=20> */
.L_x_3312:
[----:B------:R-:W0:Y:S01]  /*3f330*/  LDCU.64 UR4, c[0x0][0x3c8] ;  /* 0x00007900ff0477ac */ /* 0x000e220008000a00 */
[----:B------:R-:W-:Y:S01]  /*3f340*/  BSSY.RECONVERGENT B0, `(.L_x_3314) ;  /* 0x0000018000007945 */ /* 0x000fe20003800200 */
[----:B------:R-:W-:Y:S02]  /*3f350*/  IMAD.MOV.U32 R24, RZ, RZ, RZ ;  /* 0x000000ffff187224 */ /* 0x000fe400078e00ff */
[----:B------:R-:W-:Y:S02]  /*3f360*/  IMAD.MOV.U32 R49, RZ, RZ, RZ ;  /* 0x000000ffff317224 */ /* 0x000fe400078e00ff */
[----:B0-----:R-:W-:Y:S02]  /*3f370*/  IMAD.U32 R46, RZ, RZ, UR4 ;  /* 0x00000004ff2e7e24 */ /* 0x001fe4000f8e00ff */
[----:B------:R-:W-:-:S07]  /*3f380*/  IMAD.U32 R47, RZ, RZ, UR5 ;  /* 0x00000005ff2f7e24 */ /* 0x000fce000f8e00ff */
.L_x_3315:
        /* <DEDUP_REMOVED lines=20> */
.L_x_3314:
        /* <DEDUP_REMOVED lines=8> */
.L_x_3317:
        /* <DEDUP_REMOVED lines=20> */
.L_x_3316:
[----:B------:R-:W0:Y:S01]  /*3f690*/  LDCU.64 UR4, c[0x0][0x3c8] ;  /* 0x00007900ff0477ac */ /* 0x000e220008000a00 */
[----:B------:R-:W-:Y:S01]  /*3f6a0*/  BSSY.RECONVERGENT B0, `(.L_x_3318) ;  /* 0x0000018000007945 */ /* 0x000fe20003800200 */
[----:B------:R-:W-:Y:S02]  /*3f6b0*/  IMAD.MOV.U32 R44, RZ, RZ, RZ ;  /* 0x000000ffff2c7224 */ /* 0x000fe400078e00ff */
[----:B------:R-:W-:Y:S02]  /*3f6c0*/  IMAD.MOV.U32 R51, RZ, RZ, RZ ;  /* 0x000000ffff337224 */ /* 0x000fe400078e00ff */
[----:B0-----:R-:W-:Y:S02]  /*3f6d0*/  IMAD.U32 R52, RZ, RZ, UR4 ;  /* 0x00000004ff347e24 */ /* 0x001fe4000f8e00ff */
[----:B------:R-:W-:-:S07]  /*3f6e0*/  IMAD.U32 R49, RZ, RZ, UR5 ;  /* 0x00000005ff317e24 */ /* 0x000fce000f8e00ff */
.L_x_3319:
        /* <DEDUP_REMOVED lines=20> */
.L_x_3318:
        /* <DEDUP_REMOVED lines=8> */
.L_x_3321:
        /* <DEDUP_REMOVED lines=20> */
.L_x_3320:
[----:B------:R-:W0:Y:S01]  /*3f9f0*/  LDCU.64 UR4, c[0x0][0x3c8] ;  /* 0x00007900ff0477ac */ /* 0x000e220008000a00 */
[----:B------:R-:W-:Y:S01]  /*3fa00*/  BSSY.RECONVERGENT B0, `(.L_x_3322) ;  /* 0x0000018000007945 */ /* 0x000fe20003800200 */
[----:B------:R-:W-:Y:S02]  /*3fa10*/  IMAD.MOV.U32 R42, RZ, RZ, RZ ;  /* 0x000000ffff2a7224 */ /* 0x000fe400078e00ff */
[----:B------:R-:W-:Y:S02]  /*3fa20*/  IMAD.MOV.U32 R54, RZ, RZ, RZ ;  /* 0x000000ffff367224 */ /* 0x000fe400078e00ff */
[----:B0-----:R-:W-:Y:S02]  /*3fa30*/  IMAD.U32 R52, RZ, RZ, UR4 ;  /* 0x00000004ff347e24 */ /* 0x001fe4000f8e00ff */
[----:B------:R-:W-:-:S07]  /*3fa40*/  IMAD.U32 R53, RZ, RZ, UR5 ;  /* 0x00000005ff357e24 */ /* 0x000fce000f8e00ff */
.L_x_3323:
        /* <DEDUP_REMOVED lines=20> */
.L_x_3322:
        /* <DEDUP_REMOVED lines=8> */
.L_x_3325:
        /* <DEDUP_REMOVED lines=20> */
.L_x_3324:
[----:B------:R-:W0:Y:S01]  /*3fd50*/  LDCU.64 UR4, c[0x0][0x3c8] ;  /* 0x00007900ff0477ac */ /* 0x000e220008000a00 */
[----:B------:R-:W-:Y:S01]  /*3fd60*/  BSSY.RECONVERGENT B0, `(.L_x_3326) ;  /* 0x0000018000007945 */ /* 0x000fe20003800200 */
[----:B------:R-:W-:Y:S02]  /*3fd70*/  IMAD.MOV.U32 R54, RZ, RZ, RZ ;  /* 0x000000ffff367224 */ /* 0x000fe400078e00ff */
[----:B------:R-:W-:Y:S02]  /*3fd80*/  IMAD.MOV.U32 R56, RZ, RZ, RZ ;  /* 0x000000ffff387224 */ /* 0x000fe400078e00ff */
[----:B0-----:R-:W-:Y:S02]  /*3fd90*/  IMAD.U32 R52, RZ, RZ, UR4 ;  /* 0x00000004ff347e24 */ /* 0x001fe4000f8e00ff */
[----:B------:R-:W-:-:S07]  /*3fda0*/  IMAD.U32 R53, RZ, RZ, UR5 ;  /* 0x00000005ff357e24 */ /* 0x000fce000f8e00ff */
.L_x_3327:
        /* <DEDUP_REMOVED lines=20> */
.L_x_3326:
        /* <DEDUP_REMOVED lines=9> */
.L_x_3329:
        /* <DEDUP_REMOVED lines=20> */
.L_x_3328:
[----:B------:R-:W0:Y:S01]  /*400c0*/  LDCU.64 UR4, c[0x0][0x3c8] ;  /* 0x00007900ff0477ac */ /* 0x000e220008000a00 */
[----:B------:R-:W-:Y:S01]  /*400d0*/  BSSY.RECONVERGENT B0, `(.L_x_3330) ;  /* 0x0000018000007945 */ /* 0x000fe20003800200 */
[----:B------:R-:W-:Y:S02]  /*400e0*/  IMAD.MOV.U32 R42, RZ, RZ, RZ ;  /* 0x000000ffff2a7224 */ /* 0x000fe400078e00ff */
[----:B------:R-:W-:Y:S02]  /*400f0*/  IMAD.MOV.U32 R54, RZ, RZ, RZ ;  /* 0x000000ffff367224 */ /* 0x000fe400078e00ff */
[----:B0-----:R-:W-:Y:S02]  /*40100*/  IMAD.U32 R52, RZ, RZ, UR4 ;  /* 0x00000004ff347e24 */ /* 0x001fe4000f8e00ff */
[----:B------:R-:W-:-:S07]  /*40110*/  IMAD.U32 R53, RZ, RZ, UR5 ;  /* 0x00000005ff357e24 */ /* 0x000fce000f8e00ff */
.L_x_3331:
        /* <DEDUP_REMOVED lines=20> */
.L_x_3330:
[----:B------:R-:W0:Y:S01]  /*40260*/  LDCU.64 UR4, c[0x0][0x3c8] ;  /* 0x00007900ff0477ac */ /* 0x000e220008000a00 */
[----:B------:R-:W-:Y:S01]  /*40270*/  BSSY.RECONVERGENT B0, `(.L_x_3332) ;  /* 0x0000018000007945 */ /* 0x000fe20003800200 */
[----:B------:R-:W-:Y:S02]  /*40280*/  IMAD.MOV.U32 R9, RZ, RZ, RZ ;  /* 0x000000ffff097224 */ /* 0x000fe400078e00ff */
[----:B------:R-:W-:Y:S02]  /*40290*/  IMAD.MOV.U32 R56, RZ, RZ, RZ ;  /* 0x000000ffff387224 */ /* 0x000fe400078e00ff */
[----:B0-----:R-:W-:Y:S02]  /*402a0*/  IMAD.U32 R54, RZ, RZ, UR4 ;  /* 0x00000004ff367e24 */ /* 0x001fe4000f8e00ff */
[----:B------:R-:W-:-:S07]  /*402b0*/  IMAD.U32 R53, RZ, RZ, UR5 ;  /* 0x00000005ff357e24 */ /* 0x000fce000f8e00ff */
.L_x_3333:
        /* <DEDUP_REMOVED lines=20> */
.L_x_3332:
[----:B------:R-:W0:Y:S01]  /*40400*/  LDCU.64 UR4, c[0x0][0x3c8] ;  /* 0x00007900ff0477ac */ /* 0x000e220008000a00 */
[----:B------:R-:W-:Y:S01]  /*40410*/  BSSY.RECONVERGENT B0, `(.L_x_3334) ;  /* 0x0000018000007945 */ /* 0x000fe20003800200 */
[----:B------:R-:W-:Y:S02]  /*40420*/  IMAD.MOV.U32 R20, RZ, RZ, RZ ;  /* 0x000000ffff147224 */ /* 0x000fe400078e00ff */
[----:B------:R-:W-:Y:S02]  /*40430*/  IMAD.MOV.U32 R55, RZ, RZ, RZ ;  /* 0x000000ffff377224 */ /* 0x000fe400078e00ff */
[----:B0-----:R-:W-:Y:S02]  /*40440*/  IMAD.U32 R54, RZ, RZ, UR4 ;  /* 0x00000004ff367e24 */ /* 0x001fe4000f8e00ff */
[----:B------:R-:W-:-:S07]  /*40450*/  IMAD.U32 R53, RZ, RZ, UR5 ;  /* 0x00000005ff357e24 */ /* 0x000fce000f8e00ff */
.L_x_3335:
        /* <DEDUP_REMOVED lines=20> */
.L_x_3334:
[----:B------:R-:W0:Y:S01]  /*405a0*/  LDCU.64 UR4, c[0x0][0x3c8] ;  /* 0x00007900ff0477ac */ /* 0x000e220008000a00 */
[----:B------:R-:W-:Y:S01]  /*405b0*/  BSSY.RECONVERGENT B0, `(.L_x_3336) ;  /* 0x0000018000007945 */ /* 0x000fe20003800200 */
[----:B------:R-:W-:Y:S02]  /*405c0*/  IMAD.MOV.U32 R42, RZ, RZ, RZ ;  /* 0x000000ffff2a7224 */ /* 0x000fe400078e00ff */
[----:B------:R-:W-:Y:S02]  /*405d0*/  IMAD.MOV.U32 R55, RZ, RZ, RZ ;  /* 0x000000ffff377224 */ /* 0x000fe400078e00ff */
[----:B0-----:R-:W-:Y:S02]  /*405e0*/  IMAD.U32 R54, RZ, RZ, UR4 ;  /* 0x00000004ff367e24 */ /* 0x001fe4000f8e00ff */
[----:B------:R-:W-:-:S07]  /*405f0*/  IMAD.U32 R53, RZ, RZ, UR5 ;  /* 0x00000005ff357e24 */ /* 0x000fce000f8e00ff */
.L_x_3337:
        /* <DEDUP_REMOVED lines=20> */
.L_x_3336:
[----:B------:R-:W0:Y:S01]  /*40740*/  LDCU.64 UR4, c[0x0][0x3c8] ;  /* 0x00007900ff0477ac */ /* 0x000e220008000a00 */
[----:B------:R-:W-:Y:S01]  /*40750*/  BSSY.RECONVERGENT B0, `(.L_x_3338) ;  /* 0x0000018000007945 */ /* 0x000fe20003800200 */
[----:B------:R-:W-:Y:S02]  /*40760*/  IMAD.MOV.U32 R9, RZ, RZ, RZ ;  /* 0x000000ffff097224 */ /* 0x000fe400078e00ff */
[----:B------:R-:W-:Y:S02]  /*40770*/  IMAD.MOV.U32 R56, RZ, RZ, RZ ;  /* 0x000000ffff387224 */ /* 0x000fe400078e00ff */
[----:B0-----:R-:W-:Y:S02]  /*40780*/  IMAD.U32 R54, RZ, RZ, UR4 ;  /* 0x00000004ff367e24 */ /* 0x001fe4000f8e00ff */
[----:B------:R-:W-:-:S07]  /*40790*/  IMAD.U32 R53, RZ, RZ, UR5 ;  /* 0x00000005ff357e24 */ /* 0x000fce000f8e00ff */
.L_x_3339:
        /* <DEDUP_REMOVED lines=20> */
.L_x_3338:
[----:B------:R-:W0:Y:S01]  /*408e0*/  LDCU.64 UR4, c[0x0][0x3c8] ;  /* 0x00007900ff0477ac */ /* 0x000e220008000a00 */
[----:B------:R-:W-:Y:S01]  /*408f0*/  BSSY.RECONVERGENT B0, `(.L_x_3340) ;  /* 0x0000018000007945 */ /* 0x000fe20003800200 */
[----:B------:R-:W-:Y:S02]  /*40900*/  IMAD.MOV.U32 R20, RZ, RZ, RZ ;  /* 0x000000ffff147224 */ /* 0x000fe400078e00ff */
[----:B------:R-:W-:Y:S02]  /*40910*/  IMAD.MOV.U32 R55, RZ, RZ, RZ ;  /* 0x000000ffff377224 */ /* 0x000fe400078e00ff */
[----:B0-----:R-:W-:Y:S02]  /*40920*/  IMAD.U32 R54, RZ, RZ, UR4 ;  /* 0x00000004ff367e24 */ /* 0x001fe4000f8e00ff */
[----:B------:R-:W-:-:S07]  /*40930*/  IMAD.U32 R53, RZ, RZ, UR5 ;  /* 0x00000005ff357e24 */ /* 0x000fce000f8e00ff */
.L_x_3341:
        /* <DEDUP_REMOVED lines=20> */
.L_x_3340:
[----:B------:R-:W0:Y:S01]  /*40a80*/  LDCU.64 UR4, c[0x0][0x3c8] ;  /* 0x00007900ff0477ac */ /* 0x000e220008000a00 */
[----:B------:R-:W-:Y:S01]  /*40a90*/  BSSY.RECONVERGENT B0, `(.L_x_3342) ;  /* 0x0000018000007945 */ /* 0x000fe20003800200 */
[----:B------:R-:W-:Y:S02]  /*40aa0*/  IMAD.MOV.U32 R42, RZ, RZ, RZ ;  /* 0x000000ffff2a7224 */ /* 0x000fe400078e00ff */
[----:B------:R-:W-:Y:S02]  /*40ab0*/  IMAD.MOV.U32 R55, RZ, RZ, RZ ;  /* 0x000000ffff377224 */ /* 0x000fe400078e00ff */
[----:B0-----:R-:W-:Y:S02]  /*40ac0*/  IMAD.U32 R54, RZ, RZ, UR4 ;  /* 0x00000004ff367e24 */ /* 0x001fe4000f8e00ff */
[----:B------:R-:W-:-:S07]  /*40ad0*/  IMAD.U32 R53, RZ, RZ, UR5 ;  /* 0x00000005ff357e24 */ /* 0x000fce000f8e00ff */
.L_x_3343:
        /* <DEDUP_REMOVED lines=20> */
.L_x_3342:
[----:B------:R-:W0:Y:S01]  /*40c20*/  LDCU.64 UR4, c[0x0][0x3c8] ;  /* 0x00007900ff0477ac */ /* 0x000e220008000a00 */
[----:B------:R-:W-:Y:S01]  /*40c30*/  BSSY.RECONVERGENT B0, `(.L_x_3344) ;  /* 0x0000018000007945 */ /* 0x000fe20003800200 */
[----:B------:R-:W-:Y:S02]  /*40c40*/  IMAD.MOV.U32 R9, RZ, RZ, RZ ;  /* 0x000000ffff097224 */ /* 0x000fe400078e00ff */
[----:B------:R-:W-:Y:S02]  /*40c50*/  IMAD.MOV.U32 R56, RZ, RZ, RZ ;  /* 0x000000ffff387224 */ /* 0x000fe400078e00ff */
[----:B0-----:R-:W-:Y:S02]  /*40c60*/  IMAD.U32 R54, RZ, RZ, UR4 ;  /* 0x00000004ff367e24 */ /* 0x001fe4000f8e00ff */
[----:B------:R-:W-:-:S07]  /*40c70*/  IMAD.U32 R53, RZ, RZ, UR5 ;  /* 0x00000005ff357e24 */ /* 0x000fce000f8e00ff */
.L_x_3345:
        /* <DEDUP_REMOVED lines=20> */
.L_x_3344:
[----:B------:R-:W0:Y:S01]  /*40dc0*/  LDCU.64 UR4, c[0x0][0x3c8] ;  /* 0x00007900ff0477ac */ /* 0x000e220008000a00 */
[----:B------:R-:W-:Y:S01]  /*40dd0*/  BSSY.RECONVERGENT B0, `(.L_x_3346) ;  /* 0x0000018000007945 */ /* 0x000fe20003800200 */
[----:B------:R-:W-:Y:S02]  /*40de0*/  IMAD.MOV.U32 R20, RZ, RZ, RZ ;  /* 0x000000ffff147224 */ /* 0x000fe400078e00ff */
[----:B------:R-:W-:Y:S02]  /*40df0*/  IMAD.MOV.U32 R55, RZ, RZ, RZ ;  /* 0x000000ffff377224 */ /* 0x000fe400078e00ff */
[----:B0-----:R-:W-:Y:S02]  /*40e00*/  IMAD.U32 R54, RZ, RZ, UR4 ;  /* 0x00000004ff367e24 */ /* 0x001fe4000f8e00ff */
[----:B------:R-:W-:-:S07]  /*40e10*/  IMAD.U32 R53, RZ, RZ, UR5 ;  /* 0x00000005ff357e24 */ /* 0x000fce000f8e00ff */
.L_x_3347:
        /* <DEDUP_REMOVED lines=20> */
.L_x_3346:
[----:B------:R-:W0:Y:S01]  /*40f60*/  LDCU.64 UR4, c[0x0][0x3c8] ;  /* 0x00007900ff0477ac */ /* 0x000e220008000a00 */
[----:B------:R-:W-:Y:S01]  /*40f70*/  BSSY.RECONVERGENT B0, `(.L_x_3348) ;  /* 0x0000018000007945 */ /* 0x000fe20003800200 */
[----:B------:R-:W-:Y:S02]  /*40f80*/  IMAD.MOV.U32 R42, RZ, RZ, RZ ;  /* 0x000000ffff2a7224 */ /* 0x000fe400078e00ff */
[----:B------:R-:W-:Y:S02]  /*40f90*/  IMAD.MOV.U32 R55, RZ, RZ, RZ ;  /* 0x000000ffff377224 */ /* 0x000fe400078e00ff */
[----:B0-----:R-:W-:Y:S02]  /*40fa0*/  IMAD.U32 R54, RZ, RZ, UR4 ;  /* 0x00000004ff367e24 */ /* 0x001fe4000f8e00ff */
[----:B------:R-:W-:-:S07]  /*40fb0*/  IMAD.U32 R53, RZ, RZ, UR5 ;  /* 0x00000005ff357e24 */ /* 0x000fce000f8e00ff */
.L_x_3349:
        /* <DEDUP_REMOVED lines=20> */
.L_x_3348:
[----:B------:R-:W0:Y:S01]  /*41100*/  LDCU.64 UR4, c[0x0][0x3c8] ;  /* 0x00007900ff0477ac */ /* 0x000e220008000a00 */
[----:B------:R-:W-:Y:S01]  /*41110*/  BSSY.RECONVERGENT B0, `(.L_x_3350) ;  /* 0x0000018000007945 */ /* 0x000fe20003800200 */
[----:B------:R-:W-:Y:S02]  /*41120*/  IMAD.MOV.U32 R9, RZ, RZ, RZ ;  /* 0x000000ffff097224 */ /* 0x000fe400078e00ff */
[----:B------:R-:W-:Y:S02]  /*41130*/  IMAD.MOV.U32 R56, RZ, RZ, RZ ;  /* 0x000000ffff387224 */ /* 0x000fe400078e00ff */
[----:B0-----:R-:W-:Y:S02]  /*41140*/  IMAD.U32 R54, RZ, RZ, UR4 ;  /* 0x00000004ff367e24 */ /* 0x001fe4000f8e00ff */
[----:B------:R-:W-:-:S07]  /*41150*/  IMAD.U32 R53, RZ, RZ, UR5 ;  /* 0x00000005ff357e24 */ /* 0x000fce000f8e00ff */
.L_x_3351:
        /* <DEDUP_REMOVED lines=20> */
.L_x_3350:
[----:B------:R-:W0:Y:S01]  /*412a0*/  LDCU.64 UR4, c[0x0][0x3c8] ;  /* 0x00007900ff0477ac */ /* 0x000e220008000a00 */
[----:B------:R-:W-:Y:S01]  /*412b0*/  BSSY.RECONVERGENT B0, `(.L_x_3352) ;  /* 0x0000018000007945 */ /* 0x000fe20003800200 */
[----:B------:R-:W-:Y:S02]  /*412c0*/  IMAD.MOV.U32 R20, RZ, RZ, RZ ;  /* 0x000000ffff147224 */ /* 0x000fe400078e00ff */
[----:B------:R-:W-:Y:S02]  /*412d0*/  IMAD.MOV.U32 R55, RZ, RZ, RZ ;  /* 0x000000ffff377224 */ /* 0x000fe400078e00ff */
[----:B0-----:R-:W-:Y:S02]  /*412e0*/  IMAD.U32 R54, RZ, RZ, UR4 ;  /* 0x00000004ff367e24 */ /* 0x001fe4000f8e00ff */
[----:B------:R-:W-:-:S07]  /*412f0*/  IMAD.U32 R53, RZ, RZ, UR5 ;  /* 0x00000005ff357e24 */ /* 0x000fce000f8e00ff */
.L_x_3353:
        /* <DEDUP_REMOVED lines=20> */
.L_x_3352:
[----:B------:R-:W0:Y:S01]  /*41440*/  LDCU.64 UR4, c[0x0][0x3c8] ;  /* 0x00007900ff0477ac */ /* 0x000e220008000a00 */
[----:B------:R-:W-:Y:S01]  /*41450*/  BSSY.RECONVERGENT B0, `(.L_x_3354) ;  /* 0x0000018000007945 */ /* 0x000fe20003800200 */
[----:B------:R-:W-:Y:S02]  /*41460*/  IMAD.MOV.U32 R42, RZ, RZ, RZ ;  /* 0x000000ffff2a7224 */ /* 0x000fe400078e00ff */
[----:B------:R-:W-:Y:S02]  /*41470*/  IMAD.MOV.U32 R55, RZ, RZ, RZ ;  /* 0x000000ffff377224 */ /* 0x000fe400078e00ff */
[----:B0-----:R-:W-:Y:S02]  /*41480*/  IMAD.U32 R54, RZ, RZ, UR4 ;  /* 0x00000004ff367e24 */ /* 0x001fe4000f8e00ff */
[----:B------:R-:W-:-:S07]  /*41490*/  IMAD.U32 R53, RZ, RZ, UR5 ;  /* 0x00000005ff357e24 */ /* 0x000fce000f8e00ff */
.L_x_3355:
        /* <DEDUP_REMOVED lines=20> */
.L_x_3354:
[----:B------:R-:W0:Y:S01]  /*415e0*/  LDCU.64 UR4, c[0x0][0x3c8] ;  /* 0x00007900ff0477ac */ /* 0x000e220008000a00 */
[----:B------:R-:W-:Y:S01]  /*415f0*/  BSSY.RECONVERGENT B0, `(.L_x_3356) ;  /* 0x0000018000007945 */ /* 0x000fe20003800200 */
[----:B------:R-:W-:Y:S02]  /*41600*/  IMAD.MOV.U32 R9, RZ, RZ, RZ ;  /* 0x000000ffff097224 */ /* 0x000fe400078e00ff */
[----:B------:R-:W-:Y:S02]  /*41610*/  IMAD.MOV.U32 R56, RZ, RZ, RZ ;  /* 0x000000ffff387224 */ /* 0x000fe400078e00ff */
[----:B0-----:R-:W-:Y:S02]  /*41620*/  IMAD.U32 R54, RZ, RZ, UR4 ;  /* 0x00000004ff367e24 */ /* 0x001fe4000f8e00ff */
[----:B------:R-:W-:-:S07]  /*41630*/  IMAD.U32 R53, RZ, RZ, UR5 ;  /* 0x00000005ff357e24 */ /* 0x000fce000f8e00ff */
.L_x_3357:
        /* <DEDUP_REMOVED lines=20> */
.L_x_3356:
[----:B------:R-:W0:Y:S01]  /*41780*/  LDCU.64 UR4, c[0x0][0x3c8] ;  /* 0x00007900ff0477ac */ /* 0x000e220008000a00 */
[----:B------:R-:W-:Y:S01]  /*41790*/  BSSY.RECONVERGENT B0, `(.L_x_3358) ;  /* 0x0000018000007945 */ /* 0x000fe20003800200 */
[----:B------:R-:W-:Y:S02]  /*417a0*/  IMAD.MOV.U32 R20, RZ, RZ, RZ ;  /* 0x000000ffff147224 */ /* 0x000fe400078e00ff */
[----:B------:R-:W-:Y:S02]  /*417b0*/  IMAD.MOV.U32 R55, RZ, RZ, RZ ;  /* 0x000000ffff377224 */ /* 0x000fe400078e00ff */
[----:B0-----:R-:W-:Y:S02]  /*417c0*/  IMAD.U32 R54, RZ, RZ, UR4 ;  /* 0x00000004ff367e24 */ /* 0x001fe4000f8e00ff */
[----:B------:R-:W-:-:S07]  /*417d0*/  IMAD.U32 R53, RZ, RZ, UR5 ;  /* 0x00000005ff357e24 */ /* 0x000fce000f8e00ff */
.L_x_3359:
        /* <DEDUP_REMOVED lines=20> */
.L_x_3358:
[----:B------:R-:W0:Y:S01]  /*41920*/  LDCU.64 UR4, c[0x0][0x3c8] ;  /* 0x00007900ff0477ac */ /* 0x000e220008000a00 */
[----:B------:R-:W-:Y:S01]  /*41930*/  BSSY.RECONVERGENT B0, `(.L_x_3360) ;  /* 0x0000018000007945 */ /* 0x000fe20003800200 */
[----:B------:R-:W-:Y:S02]  /*41940*/  IMAD.MOV.U32 R42, RZ, RZ, RZ ;  /* 0x000000ffff2a7224 */ /* 0x000fe400078e00ff */
[----:B------:R-:W-:Y:S02]  /*41950*/  IMAD.MOV.U32 R55, RZ, RZ, RZ ;  /* 0x000000ffff377224 */ /* 0x000fe400078e00ff */
[----:B0-----:R-:W-:Y:S02]  /*41960*/  IMAD.U32 R54, RZ, RZ, UR4 ;  /* 0x00000004ff367e24 */ /* 0x001fe4000f8e00ff */
[----:B------:R-:W-:-:S07]  /*41970*/  IMAD.U32 R53, RZ, RZ, UR5 ;  /* 0x00000005ff357e24 */ /* 0x000fce000f8e00ff */
.L_x_3361:
        /* <DEDUP_REMOVED lines=20> */
.L_x_3360:
[----:B------:R-:W0:Y:S01]  /*41ac0*/  LDCU.64 UR4, c[0x0][0x3c8] ;  /* 0x00007900ff0477ac */ /* 0x000e220008000a00 */
[----:B------:R-:W-:Y:S01]  /*41ad0*/  BSSY.RECONVERGENT B0, `(.L_x_3362) ;  /* 0x0000018000007945 */ /* 0x000fe20003800200 */
[----:B------:R-:W-:Y:S02]  /*41ae0*/  IMAD.MOV.U32 R9, RZ, RZ, RZ ;  /* 0x000000ffff097224 */ /* 0x000fe400078e00ff */
[----:B------:R-:W-:Y:S02]  /*41af0*/  IMAD.MOV.U32 R56, RZ, RZ, RZ ;  /* 0x000000ffff387224 */ /* 0x000fe400078e00ff */
[----:B0-----:R-:W-:Y:S02]  /*41b00*/  IMAD.U32 R54, RZ, RZ, UR4 ;  /* 0x00000004ff367e24 */ /* 0x001fe4000f8e00ff */
[----:B------:R-:W-:-:S07]  /*41b10*/  IMAD.U32 R53, RZ, RZ, UR5 ;  /* 0x00000005ff357e24 */ /* 0x000fce000f8e00ff */
.L_x_3363:
        /* <DEDUP_REMOVED lines=20> */
.L_x_3362:
[----:B------:R-:W0:Y:S01]  /*41c60*/  LDCU.64 UR4, c[0x0][0x3c8] ;  /* 0x00007900ff0477ac */ /* 0x000e220008000a00 */
[----:B------:R-:W-:Y:S01]  /*41c70*/  BSSY.RECONVERGENT B0, `(.L_x_3364) ;  /* 0x0000018000007945 */ /* 0x000fe20003800200 */
[----:B------:R-:W-:Y:S02]  /*41c80*/  IMAD.MOV.U32 R20, RZ, RZ, RZ ;  /* 0x000000ffff147224 */ /* 0x000fe400078e00ff */
[----:B------:R-:W-:Y:S02]  /*41c90*/  IMAD.MOV.U32 R55, RZ, RZ, RZ ;  /* 0x000000ffff377224 */ /* 0x000fe400078e00ff */
[----:B0-----:R-:W-:Y:S02]  /*41ca0*/  IMAD.U32 R54, RZ, RZ, UR4 ;  /* 0x00000004ff367e24 */ /* 0x001fe4000f8e00ff */
[----:B------:R-:W-:-:S07]  /*41cb0*/  IMAD.U32 R53, RZ, RZ, UR5 ;  /* 0x00000005ff357e24 */ /* 0x000fce000f8e00ff */
.L_x_3365:
        /* <DEDUP_REMOVED lines=20> */
.L_x_3364:
[----:B------:R-:W0:Y:S01]  /*41e00*/  LDCU.64 UR4, c[0x0][0x3c8] ;  /* 0x00007900ff0477ac */ /* 0x000e220008000a00 */
[----:B------:R-:W-:Y:S01]  /*41e10*/  BSSY.RECONVERGENT B0, `(.L_x_3366) ;  /* 0x0000018000007945 */ /* 0x000fe20003800200 */
[----:B------:R-:W-:Y:S02]  /*41e20*/  IMAD.MOV.U32 R54, RZ, RZ, RZ ;  /* 0x000000ffff367224 */ /* 0x000fe400078e00ff */
[----:B------:R-:W-:Y:S02]  /*41e30*/  IMAD.MOV.U32 R56, RZ, RZ, RZ ;  /* 0x000000ffff387224 */ /* 0x000fe400078e00ff */
[----:B0-----:R-:W-:Y:S02]  /*41e40*/  IMAD.U32 R53, RZ, RZ, UR4 ;  /* 0x00000004ff357e24 */ /* 0x001fe4000f8e00ff */
[----:B------:R-:W-:-:S07]  /*41e50*/  IMAD.U32 R52, RZ, RZ, UR5 ;  /* 0x00000005ff347e24 */ /* 0x000fce000f8e00ff */
.L_x_3367:
        /* <DEDUP_REMOVED lines=20> */
.L_x_3366:
        /* <DEDUP_REMOVED lines=9> */
.L_x_3369:
        /* <DEDUP_REMOVED lines=20> */
.L_x_3368:
[----:B------:R-:W0:Y:S01]  /*42170*/  LDCU.64 UR4, c[0x0][0x3c8] ;  /* 0x00007900ff0477ac */ /* 0x000e220008000a00 */
[----:B------:R-:W-:Y:S01]  /*42180*/  BSSY.RECONVERGENT B0, `(.L_x_3370) ;  /* 0x0000018000007945 */ /* 0x000fe20003800200 */
[----:B------:R-:W-:Y:S02]  /*42190*/  IMAD.MOV.U32 R20, RZ, RZ, RZ ;  /* 0x000000ffff147224 */ /* 0x000fe400078e00ff */
[----:B------:R-:W-:Y:S02]  /*421a0*/  IMAD.MOV.U32 R55, RZ, RZ, RZ ;  /* 0x000000ffff377224 */ /* 0x000fe400078e00ff */
[----:B0-----:R-:W-:Y:S02]  /*421b0*/  IMAD.U32 R53, RZ, RZ, UR4 ;  /* 0x00000004ff357e24 */ /* 0x001fe4000f8e00ff */
[----:B------:R-:W-:-:S07]  /*421c0*/  IMAD.U32 R52, RZ, RZ, UR5 ;  /* 0x00000005ff347e24 */ /* 0x000fce000f8e00ff */
.L_x_3371:
        /* <DEDUP_REMOVED lines=20> */
.L_x_3370:
[----:B------:R-:W0:Y:S01]  /*42310*/  LDCU.64 UR4, c[0x0][0x3c8] ;  /* 0x00007900ff0477ac */ /* 0x000e220008000a00 */
[----:B------:R-:W-:Y:S01]  /*42320*/  BSSY.RECONVERGENT B0, `(.L_x_3372) ;  /* 0x0000018000007945 */ /* 0x000fe20003800200 */
[----:B------:R-:W-:Y:S02]  /*42330*/  IMAD.MOV.U32 R8, RZ, RZ, RZ ;  /* 0x000000ffff087224 */ /* 0x000fe400078e00ff */
[----:B------:R-:W-:Y:S02]  /*42340*/  IMAD.MOV.U32 R55, RZ, RZ, RZ ;  /* 0x000000ffff377224 */ /* 0x000fe400078e00ff */
[----:B0-----:R-:W-:Y:S02]  /*42350*/  IMAD.U32 R53, RZ, RZ, UR4 ;  /* 0x00000004ff357e24 */ /* 0x001fe4000f8e00ff */
[----:B------:R-:W-:-:S07]  /*42360*/  IMAD.U32 R54, RZ, RZ, UR5 ;  /* 0x00000005ff367e24 */ /* 0x000fce000f8e00ff */
.L_x_3373:
        /* <DEDUP_REMOVED lines=20> */
.L_x_3372:
[----:B------:R-:W0:Y:S01]  /*424b0*/  LDCU.64 UR4, c[0x0][0x3c8] ;  /* 0x00007900ff0477ac */ /* 0x000e220008000a00 */
[----:B------:R-:W-:Y:S01]  /*424c0*/  BSSY.RECONVERGENT B0, `(.L_x_3374) ;  /* 0x0000018000007945 */ /* 0x000fe20003800200 */
[----:B------:R-:W-:Y:S02]  /*424d0*/  IMAD.MOV.U32 R17, RZ, RZ, RZ ;  /* 0x000000ffff117224 */ /* 0x000fe400078e00ff */
[----:B------:R-:W-:Y:S02]  /*424e0*/  IMAD.MOV.U32 R56, RZ, RZ, RZ ;  /* 0x000000ffff387224 */ /* 0x000fe400078e00ff */
[----:B0-----:R-:W-:Y:S02]  /*424f0*/  IMAD.U32 R53, RZ, RZ, UR4 ;  /* 0x00000004ff357e24 */ /* 0x001fe4000f8e00ff */
[----:B------:R-:W-:-:S07]  /*42500*/  IMAD.U32 R54, RZ, RZ, UR5 ;  /* 0x00000005ff367e24 */ /* 0x000fce000f8e00ff */
.L_x_3375:
        /* <DEDUP_REMOVED lines=20> */
.L_x_3374:
[----:B------:R-:W0:Y:S01]  /*42650*/  LDCU.64 UR4, c[0x0][0x3c8] ;  /* 0x00007900ff0477ac */ /* 0x000e220008000a00 */
[----:B------:R-:W-:Y:S01]  /*42660*/  BSSY.RECONVERGENT B0, `(.L_x_3376) ;  /* 0x0000018000007945 */ /* 0x000fe20003800200 */
[----:B------:R-:W-:Y:S02]  /*42670*/  IMAD.MOV.U32 R20, RZ, RZ, RZ ;  /* 0x000000ffff147224 */ /* 0x000fe400078e00ff */
[----:B------:R-:W-:Y:S02]  /*42680*/  IMAD.MOV.U32 R55, RZ, RZ, RZ ;  /* 0x000000ffff377224 */ /* 0x000fe400078e00ff */
[----:B0-----:R-:W-:Y:S02]  /*42690*/  IMAD.U32 R53, RZ, RZ, UR4 ;  /* 0x00000004ff357e24 */ /* 0x001fe4000f8e00ff */
[----:B------:R-:W-:-:S07]  /*426a0*/  IMAD.U32 R54, RZ, RZ, UR5 ;  /* 0x00000005ff367e24 */ /* 0x000fce000f8e00ff */
.L_x_3377:
        /* <DEDUP_REMOVED lines=20> */
.L_x_3376:
[----:B------:R-:W0:Y:S01]  /*427f0*/  LDCU.64 UR4, c[0x0][0x3c8] ;  /* 0x00007900ff0477ac */ /* 0x000e220008000a00 */
[----:B------:R-:W-:Y:S01]  /*42800*/  BSSY.RECONVERGENT B0, `(.L_x_3378) ;  /* 0x0000018000007945 */ /* 0x000fe20003800200 */
[----:B------:R-:W-:Y:S02]  /*42810*/  IMAD.MOV.U32 R8, RZ, RZ, RZ ;  /* 0x000000ffff087224 */ /* 0x000fe400078e00ff */
[----:B------:R-:W-:Y:S02]  /*42820*/  IMAD.MOV.U32 R55, RZ, RZ, RZ ;  /* 0x000000ffff377224 */ /* 0x000fe400078e00ff */
[----:B0-----:R-:W-:Y:S02]  /*42830*/  IMAD.U32 R53, RZ, RZ, UR4 ;  /* 0x00000004ff357e24 */ /* 0x001fe4000f8e00ff */
[----:B------:R-:W-:-:S07]  /*42840*/  IMAD.U32 R54, RZ, RZ, UR5 ;  /* 0x00000005ff367e24 */ /* 0x000fce000f8e00ff */
.L_x_3379:
        /* <DEDUP_REMOVED lines=20> */
.L_x_3378:
[----:B------:R-:W0:Y:S01]  /*42990*/  LDCU.64 UR4, c[0x0][0x3c8] ;  /* 0x00007900ff0477ac */ /* 0x000e220008000a00 */
[----:B------:R-:W-:Y:S01]  /*429a0*/  BSSY.RECONVERGENT B0, `(.L_x_3380) ;  /* 0x0000018000007945 */ /* 0x000fe20003800200 */
[----:B------:R-:W-:Y:S02]  /*429b0*/  IMAD.MOV.U32 R17, RZ, RZ, RZ ;  /* 0x000000ffff117224 */ /* 0x000fe400078e00ff */
[----:B------:R-:W-:Y:S02]  /*429c0*/  IMAD.MOV.U32 R56, RZ, RZ, RZ ;  /* 0x000000ffff387224 */ /* 0x000fe400078e00ff */
[----:B0-----:R-:W-:Y:S02]  /*429d0*/  IMAD.U32 R53, RZ, RZ, UR4 ;  /* 0x00000004ff357e24 */ /* 0x001fe4000f8e00ff */
[----:B------:R-:W-:-:S07]  /*429e0*/  IMAD.U32 R54, RZ, RZ, UR5 ;  /* 0x00000005ff367e24 */ /* 0x000fce000f8e00ff */
.L_x_3381:
        /* <DEDUP_REMOVED lines=20> */
.L_x_3380:
[----:B------:R-:W0:Y:S01]  /*42b30*/  LDCU.64 UR4, c[0x0][0x3c8] ;  /* 0x00007900ff0477ac */ /* 0x000e220008000a00 */
[----:B------:R-:W-:Y:S01]  /*42b40*/  BSSY.RECONVERGENT B0, `(.L_x_3382) ;  /* 0x0000018000007945 */ /* 0x000fe20003800200 */
[----:B------:R-:W-:Y:S02]  /*42b50*/  IMAD.MOV.U32 R20, RZ, RZ, RZ ;  /* 0x000000ffff147224 */ /* 0x000fe400078e00ff */
[----:B------:R-:W-:Y:S02]  /*42b60*/  IMAD.MOV.U32 R55, RZ, RZ, RZ ;  /* 0x000000ffff377224 */ /* 0x000fe400078e00ff */
[----:B0-----:R-:W-:Y:S02]  /*42b70*/  IMAD.U32 R53, RZ, RZ, UR4 ;  /* 0x00000004ff357e24 */ /* 0x001fe4000f8e00ff */
[----:B------:R-:W-:-:S07]  /*42b80*/  IMAD.U32 R54, RZ, RZ, UR5 ;  /* 0x00000005ff367e24 */ /* 0x000fce000f8e00ff */
.L_x_3383:
        /* <DEDUP_REMOVED lines=20> */
.L_x_3382:
[----:B------:R-:W0:Y:S01]  /*42cd0*/  LDCU.64 UR4, c[0x0][0x3c8] ;  /* 0x00007900ff0477ac */ /* 0x000e220008000a00 */
[----:B------:R-:W-:Y:S01]  /*42ce0*/  BSSY.RECONVERGENT B0, `(.L_x_3384) ;  /* 0x0000018000007945 */ /* 0x000fe20003800200 */
[----:B------:R-:W-:Y:S02]  /*42cf0*/  IMAD.MOV.U32 R8, RZ, RZ, RZ ;  /* 0x000000ffff087224 */ /* 0x000fe400078e00ff */
[----:B------:R-:W-:Y:S02]  /*42d00*/  IMAD.MOV.U32 R55, RZ, RZ, RZ ;  /* 0x000000ffff377224 */ /* 0x000fe400078e00ff */
[----:B0-----:R-:W-:Y:S02]  /*42d10*/  IMAD.U32 R53, RZ, RZ, UR4 ;  /* 0x00000004ff357e24 */ /* 0x001fe4000f8e00ff */
[----:B------:R-:W-:-:S07]  /*42d20*/  IMAD.U32 R54, RZ, RZ, UR5 ;  /* 0x00000005ff367e24 */ /* 0x000fce000f8e00ff */
.L_x_3385:
        /* <DEDUP_REMOVED lines=20> */
.L_x_3384:
[----:B------:R-:W0:Y:S01]  /*42e70*/  LDCU.64 UR4, c[0x0][0x3c8] ;  /* 0x00007900ff0477ac */ /* 0x000e220008000a00 */
[----:B------:R-:W-:Y:S01]  /*42e80*/  BSSY.RECONVERGENT B0, `(.L_x_3386) ;  /* 0x0000018000007945 */ /* 0x000fe20003800200 */
[----:B------:R-:W-:Y:S02]  /*42e90*/  IMAD.MOV.U32 R17, RZ, RZ, RZ ;  /* 0x000000ffff117224 */ /* 0x000fe400078e00ff */
[----:B------:R-:W-:Y:S02]  /*42ea0*/  IMAD.MOV.U32 R56, RZ, RZ, RZ ;  /* 0x000000ffff387224 */ /* 0x000fe400078e00ff */
[----:B0-----:R-:W-:Y:S02]  /*42eb0*/  IMAD.U32 R53, RZ, RZ, UR4 ;  /* 0x00000004ff357e24 */ /* 0x001fe4000f8e00ff */
[----:B------:R-:W-:-:S07]  /*42ec0*/  IMAD.U32 R54, RZ, RZ, UR5 ;  /* 0x00000005ff367e24 */ /* 0x000fce000f8e00ff */
.L_x_3387:
        /* <DEDUP_REMOVED lines=20> */
.L_x_3386:
[----:B------:R-:W0:Y:S01]  /*43010*/  LDCU.64 UR4, c[0x0][0x3c8] ;  /* 0x00007900ff0477ac */ /* 0x000e220008000a00 */
[----:B------:R-:W-:Y:S01]  /*43020*/  BSSY.RECONVERGENT B0, `(.L_x_3388) ;  /* 0x0000018000007945 */ /* 0x000fe20003800200 */
[----:B------:R-:W-:Y:S02]  /*43030*/  IMAD.MOV.U32 R20, RZ, RZ, RZ ;  /* 0x000000ffff147224 */ /* 0x000fe400078e00ff */
[----:B------:R-:W-:Y:S02]  /*43040*/  IMAD.MOV.U32 R55, RZ, RZ, RZ ;  /* 0x000000ffff377224 */ /* 0x000fe400078e00ff */
[----:B0-----:R-:W-:Y:S02]  /*43050*/  IMAD.U32 R53, RZ, RZ, UR4 ;  /* 0x00000004ff357e24 */ /* 0x001fe4000f8e00ff */
[----:B------:R-:W-:-:S07]  /*43060*/  IMAD.U32 R54, RZ, RZ, UR5 ;  /* 0x00000005ff367e24 */ /* 0x000fce000f8e00ff */
.L_x_3389:
        /* <DEDUP_REMOVED lines=20> */
.L_x_3388:
[----:B------:R-:W0:Y:S01]  /*431b0*/  LDCU.64 UR4, c[0x0][0x3c8] ;  /* 0x00007900ff0477ac */ /* 0x000e220008000a00 */
[----:B------:R-:W-:Y:S01]  /*431c0*/  BSSY.RECONVERGENT B0, `(.L_x_3390) ;  /* 0x0000018000007945 */ /* 0x000fe20003800200 */
[----:B------:R-:W-:Y:S02]  /*431d0*/  IMAD.MOV.U32 R8, RZ, RZ, RZ ;  /* 0x000000ffff087224 */ /* 0x000fe400078e00ff */
[----:B------:R-:W-:Y:S02]  /*431e0*/  IMAD.MOV.U32 R55, RZ, RZ, RZ ;  /* 0x000000ffff377224 */ /* 0x000fe400078e00ff */
[----:B0-----:R-:W-:Y:S02]  /*431f0*/  IMAD.U32 R53, RZ, RZ, UR4 ;  /* 0x00000004ff357e24 */ /* 0x001fe4000f8e00ff */
[----:B------:R-:W-:-:S07]  /*43200*/  IMAD.U32 R54, RZ, RZ, UR5 ;  /* 0x00000005ff367e24 */ /* 0x000fce000f8e00ff */
.L_x_3391:
        /* <DEDUP_REMOVED lines=20> */
.L_x_3390:
[----:B------:R-:W0:Y:S01]  /*43350*/  LDCU.64 UR4, c[0x0][0x3c8] ;  /* 0x00007900ff0477ac */ /* 0x000e220008000a00 */
[----:B------:R-:W-:Y:S01]  /*43360*/  BSSY.RECONVERGENT B0, `(.L_x_3392) ;  /* 0x0000018000007945 */ /* 0x000fe20003800200 */
[----:B------:R-:W-:Y:S02]  /*43370*/  IMAD.MOV.U32 R17, RZ, RZ, RZ ;  /* 0x000000ffff117224 */ /* 0x000fe400078e00ff */
[----:B------:R-:W-:Y:S02]  /*43380*/  IMAD.MOV.U32 R56, RZ, RZ, RZ ;  /* 0x000000ffff387224 */ /* 0x000fe400078e00ff */
[----:B0-----:R-:W-:Y:S02]  /*43390*/  IMAD.U32 R53, RZ, RZ, UR4 ;  /* 0x00000004ff357e24 */ /* 0x001fe4000f8e00ff */
[----:B------:R-:W-:-:S07]  /*433a0*/  IMAD.U32 R54, RZ, RZ, UR5 ;  /* 0x00000005ff367e24 */ /* 0x000fce000f8e00ff */
.L_x_3393:
        /* <DEDUP_REMOVED lines=20> */
.L_x_3392:
[----:B------:R-:W0:Y:S01]  /*434f0*/  LDCU.64 UR4, c[0x0][0x3c8] ;  /* 0x00007900ff0477ac */ /* 0x000e220008000a00 */
[----:B------:R-:W-:Y:S01]  /*43500*/  BSSY.RECONVERGENT B0, `(.L_x_3394) ;  /* 0x0000018000007945 */ /* 0x000fe20003800200 */
[----:B------:R-:W-:Y:S02]  /*43510*/  IMAD.MOV.U32 R20, RZ, RZ, RZ ;  /* 0x000000ffff147224 */ /* 0x000fe400078e00ff */
[----:B------:R-:W-:Y:S02]  /*43520*/  IMAD.MOV.U32 R55, RZ, RZ, RZ ;  /* 0x000000ffff377224 */ /* 0x000fe400078e00ff */
[----:B0-----:R-:W-:Y:S02]  /*43530*/  IMAD.U32 R53, RZ, RZ, UR4 ;  /* 0x00000004ff357e24 */ /* 0x001fe4000f8e00ff */
[----:B------:R-:W-:-:S07]  /*43540*/  IMAD.U32 R54, RZ, RZ, UR5 ;  /* 0x00000005ff367e24 */ /* 0x000fce000f8e00ff */
.L_x_3395:
        /* <DEDUP_REMOVED lines=20> */
.L_x_3394:
[----:B------:R-:W0:Y:S01]  /*43690*/  LDCU.64 UR4, c[0x0][0x3c8] ;  /* 0x00007900ff0477ac */ /* 0x000e220008000a00 */
[----:B------:R-:W-:Y:S01]  /*436a0*/  BSSY.RECONVERGENT B0, `(.L_x_3396) ;  /* 0x0000018000007945 */ /* 0x000fe20003800200 */
[----:B------:R-:W-:Y:S02]  /*436b0*/  IMAD.MOV.U32 R8, RZ, RZ, RZ ;  /* 0x000000ffff087224 */ /* 0x000fe400078e00ff */
[----:B------:R-:W-:Y:S02]  /*436c0*/  IMAD.MOV.U32 R55, RZ, RZ, RZ ;  /* 0x000000ffff377224 */ /* 0x000fe400078e00ff */
[----:B0-----:R-:W-:Y:S02]  /*436d0*/  IMAD.U32 R53, RZ, RZ, UR4 ;  /* 0x00000004ff357e24 */ /* 0x001fe4000f8e00ff */
[----:B------:R-:W-:-:S07]  /*436e0*/  IMAD.U32 R54, RZ, RZ, UR5 ;  /* 0x00000005ff367e24 */ /* 0x000fce000f8e00ff */
.L_x_3397:
        /* <DEDUP_REMOVED lines=20> */
.L_x_3396:
[----:B------:R-:W0:Y:S01]  /*43830*/  LDCU.64 UR4, c[0x0][0x3c8] ;  /* 0x00007900ff0477ac */ /* 0x000e220008000a00 */
[----:B------:R-:W-:Y:S01]  /*43840*/  BSSY.RECONVERGENT B0, `(.L_x_3398) ;  /* 0x0000018000007945 */ /* 0x000fe20003800200 */
[----:B------:R-:W-:Y:S02]  /*43850*/  IMAD.MOV.U32 R17, RZ, RZ, RZ ;  /* 0x000000ffff117224 */ /* 0x000fe400078e00ff */
[----:B------:R-:W-:Y:S02]  /*43860*/  IMAD.MOV.U32 R56, RZ, RZ, RZ ;  /* 0x000000ffff387224 */ /* 0x000fe400078e00ff */
[----:B0-----:R-:W-:Y:S02]  /*43870*/  IMAD.U32 R53, RZ, RZ, UR4 ;  /* 0x00000004ff357e24 */ /* 0x001fe4000f8e00ff */
[----:B------:R-:W-:-:S07]  /*43880*/  IMAD.U32 R54, RZ, RZ, UR5 ;  /* 0x00000005ff367e24 */ /* 0x000fce000f8e00ff */
.L_x_3399:
        /* <DEDUP_REMOVED lines=20> */
.L_x_3398:
[----:B------:R-:W0:Y:S01]  /*439d0*/  LDCU.64 UR4, c[0x0][0x3c8] ;  /* 0x00007900ff0477ac */ /* 0x000e220008000a00 */
[----:B------:R-:W-:Y:S01]  /*439e0*/  BSSY.RECONVERGENT B0, `(.L_x_3400) ;  /* 0x0000018000007945 */ /* 0x000fe20003800200 */
[----:B------:R-:W-:Y:S02]  /*439f0*/  IMAD.MOV.U32 R20, RZ, RZ, RZ ;  /* 0x000000ffff147224 */ /* 0x000fe400078e00ff */
[----:B------:R-:W-:Y:S02]  /*43a00*/  IMAD.MOV.U32 R55, RZ, RZ, RZ ;  /* 0x000000ffff377224 */ /* 0x000fe400078e00ff */
[----:B0-----:R-:W-:Y:S02]  /*43a10*/  IMAD.U32 R53, RZ, RZ, UR4 ;  /* 0x00000004ff357e24 */ /* 0x001fe4000f8e00ff */
[----:B------:R-:W-:-:S07]  /*43a20*/  IMAD.U32 R54, RZ, RZ, UR5 ;  /* 0x00000005ff367e24 */ /* 0x000fce000f8e00ff */
.L_x_3401:
        /* <DEDUP_REMOVED lines=20> */
.L_x_3400:
[----:B------:R-:W0:Y:S01]  /*43b70*/  LDCU.64 UR4, c[0x0][0x3c8] ;  /* 0x00007900ff0477ac */ /* 0x000e220008000a00 */
[----:B------:R-:W-:Y:S01]  /*43b80*/  BSSY.RECONVERGENT B0, `(.L_x_3402) ;  /* 0x0000018000007945 */ /* 0x000fe20003800200 */
[----:B------:R-:W-:Y:S02]  /*43b90*/  IMAD.MOV.U32 R8, RZ, RZ, RZ ;  /* 0x000000ffff087224 */ /* 0x000fe400078e00ff */
[----:B------:R-:W-:Y:S02]  /*43ba0*/  IMAD.MOV.U32 R55, RZ, RZ, RZ ;  /* 0x000000ffff377224 */ /* 0x000fe400078e00ff */
[----:B0-----:R-:W-:Y:S02]  /*43bb0*/  IMAD.U32 R53, RZ, RZ, UR4 ;  /* 0x00000004ff357e24 */ /* 0x001fe4000f8e00ff */
[----:B------:R-:W-:-:S07]  /*43bc0*/  IMAD.U32 R54, RZ, RZ, UR5 ;  /* 0x00000005ff367e24 */ /* 0x000fce000f8e00ff */
.L_x_3403:
        /* <DEDUP_REMOVED lines=20> */
.L_x_3402:
[----:B------:R-:W0:Y:S01]  /*43d10*/  LDCU.64 UR4, c[0x0][0x3c8] ;  /* 0x00007900ff0477ac */ /* 0x000e220008000a00 */
[----:B------:R-:W-:Y:S01]  /*43d20*/  BSSY.RECONVERGENT B0, `(.L_x_3404) ;  /* 0x0000018000007945 */ /* 0x000fe20003800200 */
[----:B------:R-:W-:Y:S02]  /*43d30*/  IMAD.MOV.U32 R17, RZ, RZ, RZ ;  /* 0x000000ffff117224 */ /* 0x000fe400078e00ff */
[----:B------:R-:W-:Y:S02]  /*43d40*/  IMAD.MOV.U32 R56, RZ, RZ, RZ ;  /* 0x000000ffff387224 */ /* 0x000fe400078e00ff */
[----:B0-----:R-:W-:Y:S02]  /*43d50*/  IMAD.U32 R53, RZ, RZ, UR4 ;  /* 0x00000004ff357e24 */ /* 0x001fe4000f8e00ff */
[----:B------:R-:W-:-:S07]  /*43d60*/  IMAD.U32 R54, RZ, RZ, UR5 ;  /* 0x00000005ff367e24 */ /* 0x000fce000f8e00ff */
.L_x_3405:
        /* <DEDUP_REMOVED lines=20> */
.L_x_3404:
[----:B------:R-:W0:Y:S01]  /*43eb0*/  LDCU.64 UR4, c[0x0][0x3c8] ;  /* 0x00007900ff0477ac */ /* 0x000e220008000a00 */
[----:B------:R-:W-:Y:S01]  /*43ec0*/  BSSY.RECONVERGENT B0, `(.L_x_3406) ;  /* 0x0000018000007945 */ /* 0x000fe20003800200 */
[----:B------:R-:W-:Y:S02]  /*43ed0*/  IMAD.MOV.U32 R54, RZ, RZ, RZ ;  /* 0x000000ffff367224 */ /* 0x000fe400078e00ff */
[----:B------:R-:W-:Y:S02]  /*43ee0*/  IMAD.MOV.U32 R56, RZ, RZ, RZ ;  /* 0x000000ffff387224 */ /* 0x000fe400078e00ff */
[----:B0-----:R-:W-:Y:S02]  /*43ef0*/  IMAD.U32 R53, RZ, RZ, UR4 ;  /* 0x00000004ff357e24 */ /* 0x001fe4000f8e00ff */
[----:B------:R-:W-:-:S07]  /*43f00*/  IMAD.U32 R52, RZ, RZ, UR5 ;  /* 0x00000005ff347e24 */ /* 0x000fce000f8e00ff */
.L_x_3407:
        /* <DEDUP_REMOVED lines=20> */
.L_x_3406:
        /* <DEDUP_REMOVED lines=9> */
.L_x_3409:
        /* <DEDUP_REMOVED lines=20> */
.L_x_3408:
[----:B------:R-:W0:Y:S01]  /*44220*/  LDCU.64 UR4, c[0x0][0x3c8] ;  /* 0x00007900ff0477ac */ /* 0x000e220008000a00 */
[----:B------:R-:W-:Y:S01]  /*44230*/  BSSY.RECONVERGENT B0, `(.L_x_3410) ;  /* 0x0000018000007945 */ /* 0x000fe20003800200 */
[----:B------:R-:W-:Y:S02]  /*44240*/  IMAD.MOV.U32 R20, RZ, RZ, RZ ;  /* 0x000000ffff147224 */ /* 0x000fe400078e00ff */
[----:B------:R-:W-:Y:S02]  /*44250*/  IMAD.MOV.U32 R55, RZ, RZ, RZ ;  /* 0x000000ffff377224 */ /* 0x000fe400078e00ff */
[----:B0-----:R-:W-:Y:S02]  /*44260*/  IMAD.U32 R52, RZ, RZ, UR4 ;  /* 0x00000004ff347e24 */ /* 0x001fe4000f8e00ff */
[----:B------:R-:W-:-:S07]  /*44270*/  IMAD.U32 R53, RZ, RZ, UR5 ;  /* 0x00000005ff357e24 */ /* 0x000fce000f8e00ff */
.L_x_3411:
        /* <DEDUP_REMOVED lines=20> */
.L_x_3410:
[----:B------:R-:W0:Y:S01]  /*443c0*/  LDCU.64 UR4, c[0x0][0x3c8] ;  /* 0x00007900ff0477ac */ /* 0x000e220008000a00 */
[----:B------:R-:W-:Y:S01]  /*443d0*/  BSSY.RECONVERGENT B0, `(.L_x_3412) ;  /* 0x0000018000007945 */ /* 0x000fe20003800200 */
[----:B------:R-:W-:Y:S02]  /*443e0*/  IMAD.MOV.U32 R13, RZ, RZ, RZ ;  /* 0x000000ffff0d7224 */ /* 0x000fe400078e00ff */
[----:B------:R-:W-:Y:S02]  /*443f0*/  IMAD.MOV.U32 R56, RZ, RZ, RZ ;  /* 0x000000ffff387224 */ /* 0x000fe400078e00ff */
[----:B0-----:R-:W-:Y:S02]  /*44400*/  IMAD.U32 R53, RZ, RZ, UR4 ;  /* 0x00000004ff357e24 */ /* 0x001fe4000f8e00ff */
[----:B------:R-:W-:-:S07]  /*44410*/  IMAD.U32 R54, RZ, RZ, UR5 ;  /* 0x00000005ff367e24 */ /* 0x000fce000f8e00ff */
.L_x_3413:
        /* <DEDUP_REMOVED lines=20> */
.L_x_3412:
[----:B------:R-:W0:Y:S01]  /*44560*/  LDCU.64 UR4, c[0x0][0x3c8] ;  /* 0x00007900ff0477ac */ /* 0x000e220008000a00 */
[----:B------:R-:W-:Y:S01]  /*44570*/  BSSY.RECONVERGENT B0, `(.L_x_3414) ;  /* 0x0000018000007945 */ /* 0x000fe20003800200 */
[----:B------:R-:W-:Y:S02]  /*44580*/  IMAD.MOV.U32 R17, RZ, RZ, RZ ;  /* 0x000000ffff117224 */ /* 0x000fe400078e00ff */
[----:B------:R-:W-:Y:S02]  /*44590*/  IMAD.MOV.U32 R56, RZ, RZ, RZ ;  /* 0x000000ffff387224 */ /* 0x000fe400078e00ff */
[----:B0-----:R-:W-:Y:S02]  /*445a0*/  IMAD.U32 R53, RZ, RZ, UR4 ;  /* 0x00000004ff357e24 */ /* 0x001fe4000f8e00ff */
[----:B------:R-:W-:-:S07]  /*445b0*/  IMAD.U32 R54, RZ, RZ, UR5 ;  /* 0x00000005ff367e24 */ /* 0x000fce000f8e00ff */
.L_x_3415:
        /* <DEDUP_REMOVED lines=20> */
.L_x_3414:
[----:B------:R-:W0:Y:S01]  /*44700*/  LDCU.64 UR4, c[0x0][0x3c8] ;  /* 0x00007900ff0477ac */ /* 0x000e220008000a00 */
[----:B------:R-:W-:Y:S01]  /*44710*/  BSSY.RECONVERGENT B0, `(.L_x_3416) ;  /* 0x0000018000007945 */ /* 0x000fe20003800200 */
[----:B------:R-:W-:Y:S02]  /*44720*/  IMAD.MOV.U32 R20, RZ, RZ, RZ ;  /* 0x000000ffff147224 */ /* 0x000fe400078e00ff */
[----:B------:R-:W-:Y:S02]  /*44730*/  IMAD.MOV.U32 R55, RZ, RZ, RZ ;  /* 0x000000ffff377224 */ /* 0x000fe400078e00ff */
[----:B0-----:R-:W-:Y:S02]  /*44740*/  IMAD.U32 R53, RZ, RZ, UR4 ;  /* 0x00000004ff357e24 */ /* 0x001fe4000f8e00ff */
[----:B------:R-:W-:-:S07]  /*44750*/  IMAD.U32 R54, RZ, RZ, UR5 ;  /* 0x00000005ff367e24 */ /* 0x000fce000f8e00ff */
.L_x_3417:
        /* <DEDUP_REMOVED lines=20> */
.L_x_3416:
[----:B------:R-:W0:Y:S01]  /*448a0*/  LDCU.64 UR4, c[0x0][0x3c8] ;  /* 0x00007900ff0477ac */ /* 0x000e220008000a00 */
[----:B------:R-:W-:Y:S01]  /*448b0*/  BSSY.RECONVERGENT B0, `(.L_x_3418) ;  /* 0x0000018000007945 */ /* 0x000fe20003800200 */
[----:B------:R-:W-:Y:S02]  /*448c0*/  IMAD.MOV.U32 R13, RZ, RZ, RZ ;  /* 0x000000ffff0d7224 */ /* 0x000fe400078e00ff */
[----:B------:R-:W-:Y:S02]  /*448d0*/  IMAD.MOV.U32 R56, RZ, RZ, RZ ;  /* 0x000000ffff387224 */ /* 0x000fe400078e00ff */
[----:B0-----:R-:W-:Y:S02]  /*448e0*/  IMAD.U32 R53, RZ, RZ, UR4 ;  /* 0x00000004ff357e24 */ /* 0x001fe4000f8e00ff */
[----:B------:R-:W-:-:S07]  /*448f0*/  IMAD.U32 R54, RZ, RZ, UR5 ;  /* 0x00000005ff367e24 */ /* 0x000fce000f8e00ff */
.L_x_3419:
        /* <DEDUP_REMOVED lines=20> */
.L_x_3418:
[----:B------:R-:W0:Y:S01]  /*44a40*/  LDCU.64 UR4, c[0x0][0x3c8] ;  /* 0x00007900ff0477ac */ /* 0x000e220008000a00 */
[----:B------:R-:W-:Y:S01]  /*44a50*/  BSSY.RECONVERGENT B0, `(.L_x_3420) ;  /* 0x0000018000007945 */ /* 0x000fe20003800200 */
[----:B------:R-:W-:Y:S02]  /*44a60*/  IMAD.MOV.U32 R17, RZ, RZ, RZ ;  /* 0x000000ffff117224 */ /* 0x000fe400078e00ff */
[----:B------:R-:W-:Y:S02]  /*44a70*/  IMAD.MOV.U32 R56, RZ, RZ, RZ ;  /* 0x000000ffff387224 */ /* 0x000fe400078e00ff */
[----:B0-----:R-:W-:Y:S02]  /*44a80*/  IMAD.U32 R53, RZ, RZ, UR4 ;  /* 0x00000004ff357e24 */ /* 0x001fe4000f8e00ff */
[----:B------:R-:W-:-:S07]  /*44a90*/  IMAD.U32 R54, RZ, RZ, UR5 ;  /* 0x00000005ff367e24 */ /* 0x000fce000f8e00ff */
.L_x_3421:
        /* <DEDUP_REMOVED lines=20> */
.L_x_3420:
[----:B------:R-:W0:Y:S01]  /*44be0*/  LDCU.64 UR4, c[0x0][0x3c8] ;  /* 0x00007900ff0477ac */ /* 0x000e220008000a00 */
[----:B------:R-:W-:Y:S01]  /*44bf0*/  BSSY.RECONVERGENT B0, `(.L_x_3422) ;  /* 0x0000018000007945 */ /* 0x000fe20003800200 */
[----:B------:R-:W-:Y:S02]  /*44c00*/  IMAD.MOV.U32 R20, RZ, RZ, RZ ;  /* 0x000000ffff147224 */ /* 0x000fe400078e00ff */
[----:B------:R-:W-:Y:S02]  /*44c10*/  IMAD.MOV.U32 R55, RZ, RZ, RZ ;  /* 0x000000ffff377224 */ /* 0x000fe400078e00ff */
[----:B0-----:R-:W-:Y:S02]  /*44c20*/  IMAD.U32 R53, RZ, RZ, UR4 ;  /* 0x00000004ff357e24 */ /* 0x001fe4000f8e00ff */
[----:B------:R-:W-:-:S07]  /*44c30*/  IMAD.U32 R54, RZ, RZ, UR5 ;  /* 0x00000005ff367e24 */ /* 0x000fce000f8e00ff */
.L_x_3423:
        /* <DEDUP_REMOVED lines=20> */
.L_x_3422:
[----:B------:R-:W0:Y:S01]  /*44d80*/  LDCU.64 UR4, c[0x0][0x3c8] ;  /* 0x00007900ff0477ac */ /* 0x000e220008000a00 */
[----:B------:R-:W-:Y:S01]  /*44d90*/  BSSY.RECONVERGENT B0, `(.L_x_3424) ;  /* 0x0000018000007945 */ /* 0x000fe20003800200 */
[----:B------:R-:W-:Y:S02]  /*44da0*/  IMAD.MOV.U32 R13, RZ, RZ, RZ ;  /* 0x000000ffff0d7224 */ /* 0x000fe400078e00ff */
[----:B------:R-:W-:Y:S02]  /*44db0*/  IMAD.MOV.U32 R56, RZ, RZ, RZ ;  /* 0x000000ffff387224 */ /* 0x000fe400078e00ff */
[----:B0-----:R-:W-:Y:S02]  /*44dc0*/  IMAD.U32 R53, RZ, RZ, UR4 ;  /* 0x00000004ff357e24 */ /* 0x001fe4000f8e00ff */
[----:B------:R-:W-:-:S07]  /*44dd0*/  IMAD.U32 R54, RZ, RZ, UR5 ;  /* 0x00000005ff367e24 */ /* 0x000fce000f8e00ff */
.L_x_3425:
        /* <DEDUP_REMOVED lines=20> */
.L_x_3424:
[----:B------:R-:W0:Y:S01]  /*44f20*/  LDCU.64 UR4, c[0x0][0x3c8] ;  /* 0x00007900ff0477ac */ /* 0x000e220008000a00 */
[----:B------:R-:W-:Y:S01]  /*44f30*/  BSSY.RECONVERGENT B0, `(.L_x_3426) ;  /* 0x0000018000007945 */ /* 0x000fe20003800200 */
[----:B------:R-:W-:Y:S02]  /*44f40*/  IMAD.MOV.U32 R17, RZ, RZ, RZ ;  /* 0x000000ffff117224 */ /* 0x000fe400078e00ff */
[----:B------:R-:W-:Y:S02]  /*44f50*/  IMAD.MOV.U32 R56, RZ, RZ, RZ ;  /* 0x000000ffff387224 */ /* 0x000fe400078e00ff */
[----:B0-----:R-:W-:Y:S02]  /*44f60*/  IMAD.U32 R53, RZ, RZ, UR4 ;  /* 0x00000004ff357e24 */ /* 0x001fe4000f8e00ff */
[----:B------:R-:W-:-:S07]  /*44f70*/  IMAD.U32 R54, RZ, RZ, UR5 ;  /* 0x00000005ff367e24 */ /* 0x000fce000f8e00ff */
.L_x_3427:
        /* <DEDUP_REMOVED lines=20> */
.L_x_3426:
[----:B------:R-:W0:Y:S01]  /*450c0*/  LDCU.64 UR4, c[0x0][0x3c8] ;  /* 0x00007900ff0477ac */ /* 0x000e220008000a00 */
[----:B------:R-:W-:Y:S01]  /*450d0*/  BSSY.RECONVERGENT B0, `(.L_x_3428) ;  /* 0x0000018000007945 */ /* 0x000fe20003800200 */
[----:B------:R-:W-:Y:S02]  /*450e0*/  IMAD.MOV.U32 R20, RZ, RZ, RZ ;  /* 0x000000ffff147224 */ /* 0x000fe400078e00ff */
[----:B------:R-:W-:Y:S02]  /*450f0*/  IMAD.MOV.U32 R55, RZ, RZ, RZ ;  /* 0x000000ffff377224 */ /* 0x000fe400078e00ff */
[----:B0-----:R-:W-:Y:S02]  /*45100*/  IMAD.U32 R53, RZ, RZ, UR4 ;  /* 0x00000004ff357e24 */ /* 0x001fe4000f8e00ff */
[----:B------:R-:W-:-:S07]  /*45110*/  IMAD.U32 R54, RZ, RZ, UR5 ;  /* 0x00000005ff367e24 */ /* 0x000fce000f8e00ff */
.L_x_3429:
        /* <DEDUP_REMOVED lines=20> */
.L_x_3428:
[----:B------:R-:W0:Y:S01]  /*45260*/  LDCU.64 UR4, c[0x0][0x3c8] ;  /* 0x00007900ff0477ac */ /* 0x000e220008000a00 */
[----:B------:R-:W-:Y:S01]  /*45270*/  BSSY.RECONVERGENT B0, `(.L_x_3430) ;  /* 0x0000018000007945 */ /* 0x000fe20003800200 */
[----:B------:R-:W-:Y:S02]  /*45280*/  IMAD.MOV.U32 R13, RZ, RZ, RZ ;  /* 0x000000ffff0d7224 */ /* 0x000fe400078e00ff */
[----:B------:R-:W-:Y:S02]  /*45290*/  IMAD.MOV.U32 R56, RZ, RZ, RZ ;  /* 0x000000ffff387224 */ /* 0x000fe400078e00ff */
[----:B0-----:R-:W-:Y:S02]  /*452a0*/  IMAD.U32 R53, RZ, RZ, UR4 ;  /* 0x00000004ff357e24 */ /* 0x001fe4000f8e00ff */
[----:B------:R-:W-:-:S07]  /*452b0*/  IMAD.U32 R54, RZ, RZ, UR5 ;  /* 0x00000005ff367e24 */ /* 0x000fce000f8e00ff */
.L_x_3431:
        /* <DEDUP_REMOVED lines=20> */
.L_x_3430:
[----:B------:R-:W0:Y:S01]  /*45400*/  LDCU.64 UR4, c[0x0][0x3c8] ;  /* 0x00007900ff0477ac */ /* 0x000e220008000a00 */
[----:B------:R-:W-:Y:S01]  /*45410*/  BSSY.RECONVERGENT B0, `(.L_x_3432) ;  /* 0x0000018000007945 */ /* 0x000fe20003800200 */
[----:B------:R-:W-:Y:S02]  /*45420*/  IMAD.MOV.U32 R17, RZ, RZ, RZ ;  /* 0x000000ffff117224 */ /* 0x000fe400078e00ff */
[----:B------:R-:W-:Y:S02]  /*45430*/  IMAD.MOV.U32 R56, RZ, RZ, RZ ;  /* 0x000000ffff387224 */ /* 0x000fe400078e00ff */
[----:B0-----:R-:W-:Y:S02]  /*45440*/  IMAD.U32 R53, RZ, RZ, UR4 ;  /* 0x00000004ff357e24 */ /* 0x001fe4000f8e00ff */
[----:B------:R-:W-:-:S07]  /*45450*/  IMAD.U32 R54, RZ, RZ, UR5 ;  /* 0x00000005ff367e24 */ /* 0x000fce000f8e00ff */
.L_x_3433:
        /* <DEDUP_REMOVED lines=20> */
.L_x_3432:
[----:B------:R-:W0:Y:S01]  /*455a0*/  LDCU.64 UR4, c[0x0][0x3c8] ;  /* 0x00007900ff0477ac */ /* 0x000e220008000a00 */
[----:B------:R-:W-:Y:S01]  /*455b0*/  BSSY.RECONVERGENT B0, `(.L_x_3434) ;  /* 0x0000018000007945 */ /* 0x000fe20003800200 */
[----:B------:R-:W-:Y:S02]  /*455c0*/  IMAD.MOV.U32 R20, RZ, RZ, RZ ;  /* 0x000000ffff147224 */ /* 0x000fe400078e00ff */
[----:B------:R-:W-:Y:S02]  /*455d0*/  IMAD.MOV.U32 R55, RZ, RZ, RZ ;  /* 0x000000ffff377224 */ /* 0x000fe400078e00ff */
[----:B0-----:R-:W-:Y:S02]  /*455e0*/  IMAD.U32 R53, RZ, RZ, UR4 ;  /* 0x00000004ff357e24 */ /* 0x001fe4000f8e00ff */
[----:B------:R-:W-:-:S07]  /*455f0*/  IMAD.U32 R54, RZ, RZ, UR5 ;  /* 0x00000005ff367e24 */ /* 0x000fce000f8e00ff */
.L_x_3435:
        /* <DEDUP_REMOVED lines=20> */
.L_x_3434:
[----:B------:R-:W0:Y:S01]  /*45740*/  LDCU.64 UR4, c[0x0][0x3c8] ;  /* 0x00007900ff0477ac */ /* 0x000e220008000a00 */
[----:B------:R-:W-:Y:S01]  /*45750*/  BSSY.RECONVERGENT B0, `(.L_x_3436) ;  /* 0x0000018000007945 */ /* 0x000fe20003800200 */
[----:B------:R-:W-:Y:S02]  /*45760*/  IMAD.MOV.U32 R13, RZ, RZ, RZ ;  /* 0x000000ffff0d7224 */ /* 0x000fe400078e00ff */
[----:B------:R-:W-:Y:S02]  /*45770*/  IMAD.MOV.U32 R56, RZ, RZ, RZ ;  /* 0x000000ffff387224 */ /* 0x000fe400078e00ff */
[----:B0-----:R-:W-:Y:S02]  /*45780*/  IMAD.U32 R53, RZ, RZ, UR4 ;  /* 0x00000004ff357e24 */ /* 0x001fe4000f8e00ff */
[----:B------:R-:W-:-:S07]  /*45790*/  IMAD.U32 R54, RZ, RZ, UR5 ;  /* 0x00000005ff367e24 */ /* 0x000fce000f8e00ff */
.L_x_3437:
        /* <DEDUP_REMOVED lines=20> */
.L_x_3436:
[----:B------:R-:W0:Y:S01]  /*458e0*/  LDCU.64 UR4, c[0x0][0x3c8] ;  /* 0x00007900ff0477ac */ /* 0x000e220008000a00 */
[----:B------:R-:W-:Y:S01]  /*458f0*/  BSSY.RECONVERGENT B0, `(.L_x_3438) ;  /* 0x0000018000007945 */ /* 0x000fe20003800200 */
[----:B------:R-:W-:Y:S02]  /*45900*/  IMAD.MOV.U32 R17, RZ, RZ, RZ ;  /* 0x000000ffff117224 */ /* 0x000fe400078e00ff */
[----:B------:R-:W-:Y:S02]  /*45910*/  IMAD.MOV.U32 R56, RZ, RZ, RZ ;  /* 0x000000ffff387224 */ /* 0x000fe400078e00ff */
[----:B0-----:R-:W-:Y:S02]  /*45920*/  IMAD.U32 R53, RZ, RZ, UR4 ;  /* 0x00000004ff357e24 */ /* 0x001fe4000f8e00ff */
[----:B------:R-:W-:-:S07]  /*45930*/  IMAD.U32 R54, RZ, RZ, UR5 ;  /* 0x00000005ff367e24 */ /* 0x000fce000f8e00ff */
.L_x_3439:
        /* <DEDUP_REMOVED lines=20> */
.L_x_3438:
[----:B------:R-:W0:Y:S01]  /*45a80*/  LDCU.64 UR4, c[0x0][0x3c8] ;  /* 0x00007900ff0477ac */ /* 0x000e220008000a00 */
[----:B------:R-:W-:Y:S01]  /*45a90*/  BSSY.RECONVERGENT B0, `(.L_x_3440) ;  /* 0x0000018000007945 */ /* 0x000fe20003800200 */
[----:B------:R-:W-:Y:S02]  /*45aa0*/  IMAD.MOV.U32 R20, RZ, RZ, RZ ;  /* 0x000000ffff147224 */ /* 0x000fe400078e00ff */
[----:B------:R-:W-:Y:S02]  /*45ab0*/  IMAD.MOV.U32 R55, RZ, RZ, RZ ;  /* 0x000000ffff377224 */ /* 0x000fe400078e00ff */
[----:B0-----:R-:W-:Y:S02]  /*45ac0*/  IMAD.U32 R53, RZ, RZ, UR4 ;  /* 0x00000004ff357e24 */ /* 0x001fe4000f8e00ff */
[----:B------:R-:W-:-:S07]  /*45ad0*/  IMAD.U32 R54, RZ, RZ, UR5 ;  /* 0x00000005ff367e24 */ /* 0x000fce000f8e00ff */
.L_x_3441:
        /* <DEDUP_REMOVED lines=20> */
.L_x_3440:
[----:B------:R-:W0:Y:S01]  /*45c20*/  LDCU.64 UR4, c[0x0][0x3c8] ;  /* 0x00007900ff0477ac */ /* 0x000e220008000a00 */
[----:B------:R-:W-:Y:S01]  /*45c30*/  BSSY.RECONVERGENT B0, `(.L_x_3442) ;  /* 0x0000018000007945 */ /* 0x000fe20003800200 */
[----:B------:R-:W-:Y:S02]  /*45c40*/  IMAD.MOV.U32 R13, RZ, RZ, RZ ;  /* 0x000000ffff0d7224 */ /* 0x000fe400078e00ff */
[----:B------:R-:W-:Y:S02]  /*45c50*/  IMAD.MOV.U32 R56, RZ, RZ, RZ ;  /* 0x000000ffff387224 */ /* 0x000fe400078e00ff */
[----:B0-----:R-:W-:Y:S02]  /*45c60*/  IMAD.U32 R53, RZ, RZ, UR4 ;  /* 0x00000004ff357e24 */ /* 0x001fe4000f8e00ff */
[----:B------:R-:W-:-:S07]  /*45c70*/  IMAD.U32 R54, RZ, RZ, UR5 ;  /* 0x00000005ff367e24 */ /* 0x000fce000f8e00ff */
.L_x_3443:
        /* <DEDUP_REMOVED lines=20> */
.L_x_3442:
[----:B------:R-:W0:Y:S01]  /*45dc0*/  LDCU.64 UR4, c[0x0][0x3c8] ;  /* 0x00007900ff0477ac */ /* 0x000e220008000a00 */
[----:B------:R-:W-:Y:S01]  /*45dd0*/  BSSY.RECONVERGENT B0, `(.L_x_3444) ;  /* 0x0000018000007945 */ /* 0x000fe20003800200 */
[----:B------:R-:W-:Y:S02]  /*45de0*/  IMAD.MOV.U32 R17, RZ, RZ, RZ ;  /* 0x000000ffff117224 */ /* 0x000fe400078e00ff */
[----:B------:R-:W-:Y:S02]  /*45df0*/  IMAD.MOV.U32 R56, RZ, RZ, RZ ;  /* 0x000000ffff387224 */ /* 0x000fe400078e00ff */
[----:B0-----:R-:W-:Y:S02]  /*45e00*/  IMAD.U32 R53, RZ, RZ, UR4 ;  /* 0x00000004ff357e24 */ /* 0x001fe4000f8e00ff */
[----:B------:R-:W-:-:S07]  /*45e10*/  IMAD.U32 R54, RZ, RZ, UR5 ;  /* 0x00000005ff367e24 */ /* 0x000fce000f8e00ff */
.L_x_3445:
        /* <DEDUP_REMOVED lines=20> */
.L_x_3444:
[----:B------:R-:W0:Y:S01]  /*45f60*/  LDCU.64 UR4, c[0x0][0x3c8] ;  /* 0x00007900ff0477ac */ /* 0x000e220008000a00 */
[----:B------:R-:W-:Y:S01]  /*45f70*/  BSSY.RECONVERGENT B0, `(.L_x_3446) ;  /* 0x0000018000007945 */ /* 0x000fe20003800200 */
[----:B------:R-:W-:Y:S02]  /*45f80*/  IMAD.MOV.U32 R54, RZ, RZ, RZ ;  /* 0x000000ffff367224 */ /* 0x000fe400078e00ff */
[----:B------:R-:W-:Y:S02]  /*45f90*/  IMAD.MOV.U32 R56, RZ, RZ, RZ ;  /* 0x000000ffff387224 */ /* 0x000fe400078e00ff */
[----:B0-----:R-:W-:Y:S02]  /*45fa0*/  IMAD.U32 R53, RZ, RZ, UR4 ;  /* 0x00000004ff357e24 */ /* 0x001fe4000f8e00ff */
[----:B------:R-:W-:-:S07]  /*45fb0*/  IMAD.U32 R52, RZ, RZ, UR5 ;  /* 0x00000005ff347e24 */ /* 0x000fce000f8e00ff */
.L_x_3447:
        /* <DEDUP_REMOVED lines=20> */
.L_x_3446:
        /* <DEDUP_REMOVED lines=9> */
.L_x_3449:
        /* <DEDUP_REMOVED lines=20> */
.L_x_3448:
[----:B------:R-:W0:Y:S01]  /*462d0*/  LDCU.64 UR4, c[0x0][0x3c8] ;  /* 0x00007900ff0477ac */ /* 0x000e220008000a00 */
[----:B------:R-:W-:Y:S01]  /*462e0*/  BSSY.RECONVERGENT B0, `(.L_x_3450) ;  /* 0x0000018000007945 */ /* 0x000fe20003800200 */
[----:B------:R-:W-:Y:S02]  /*462f0*/  IMAD.MOV.U32 R20, RZ, RZ, RZ ;  /* 0x000000ffff147224 */ /* 0x000fe400078e00ff */
[----:B------:R-:W-:Y:S02]  /*46300*/  IMAD.MOV.U32 R55, RZ, RZ, RZ ;  /* 0x000000ffff377224 */ /* 0x000fe400078e00ff */
[----:B0-----:R-:W-:Y:S02]  /*46310*/  IMAD.U32 R53, RZ, RZ, UR4 ;  /* 0x00000004ff357e24 */ /* 0x001fe4000f8e00ff */
[----:B------:R-:W-:-:S07]  /*46320*/  IMAD.U32 R52, RZ, RZ, UR5 ;  /* 0x00000005ff347e24 */ /* 0x000fce000f8e00ff */
.L_x_3451:
        /* <DEDUP_REMOVED lines=20> */
.L_x_3450:
[----:B------:R-:W0:Y:S01]  /*46470*/  LDCU.64 UR4, c[0x0][0x3c8] ;  /* 0x00007900ff0477ac */ /* 0x000e220008000a00 */
[----:B------:R-:W-:Y:S01]  /*46480*/  BSSY.RECONVERGENT B0, `(.L_x_3452) ;  /* 0x0000018000007945 */ /* 0x000fe20003800200 */
[----:B------:R-:W-:Y:S02]  /*46490*/  IMAD.MOV.U32 R14, RZ, RZ, RZ ;  /* 0x000000ffff0e7224 */ /* 0x000fe400078e00ff */
[----:B------:R-:W-:Y:S02]  /*464a0*/  IMAD.MOV.U32 R55, RZ, RZ, RZ ;  /* 0x000000ffff377224 */ /* 0x000fe400078e00ff */
[----:B0-----:R-:W-:Y:S02]  /*464b0*/  IMAD.U32 R53, RZ, RZ, UR4 ;  /* 0x00000004ff357e24 */ /* 0x001fe4000f8e00ff */
[----:B------:R-:W-:-:S07]  /*464c0*/  IMAD.U32 R54, RZ, RZ, UR5 ;  /* 0x00000005ff367e24 */ /* 0x000fce000f8e00ff */
.L_x_3453:
        /* <DEDUP_REMOVED lines=20> */
.L_x_3452:
[----:B------:R-:W0:Y:S01]  /*46610*/  LDCU.64 UR4, c[0x0][0x3c8] ;  /* 0x00007900ff0477ac */ /* 0x000e220008000a00 */
[----:B------:R-:W-:Y:S01]  /*46620*/  BSSY.RECONVERGENT B0, `(.L_x_3454) ;  /* 0x0000018000007945 */ /* 0x000fe20003800200 */
[----:B------:R-:W-:Y:S02]  /*46630*/  IMAD.MOV.U32 R17, RZ, RZ, RZ ;  /* 0x000000ffff117224 */ /* 0x000fe400078e00ff */
[----:B------:R-:W-:Y:S02]  /*46640*/  IMAD.MOV.U32 R56, RZ, RZ, RZ ;  /* 0x000000ffff387224 */ /* 0x000fe400078e00ff */
[----:B0-----:R-:W-:Y:S02]  /*46650*/  IMAD.U32 R53, RZ, RZ, UR4 ;  /* 0x00000004ff357e24 */ /* 0x001fe4000f8e00ff */
[----:B------:R-:W-:-:S07]  /*46660*/  IMAD.U32 R54, RZ, RZ, UR5 ;  /* 0x00000005ff367e24 */ /* 0x000fce000f8e00ff */
.L_x_3455:
        /* <DEDUP_REMOVED lines=20> */
.L_x_3454:
[----:B------:R-:W0:Y:S01]  /*467b0*/  LDCU.64 UR4, c[0x0][0x3c8] ;  /* 0x00007900ff0477ac */ /* 0x000e220008000a00 */
[----:B------:R-:W-:Y:S01]  /*467c0*/  BSSY.RECONVERGENT B0, `(.L_x_3456) ;  /* 0x0000018000007945 */ /* 0x000fe20003800200 */
[----:B------:R-:W-:Y:S02]  /*467d0*/  IMAD.MOV.U32 R20, RZ, RZ, RZ ;  /* 0x000000ffff147224 */ /* 0x000fe400078e00ff */
[----:B------:R-:W-:Y:S02]  /*467e0*/  IMAD.MOV.U32 R55, RZ, RZ, RZ ;  /* 0x000000ffff377224 */ /* 0x000fe400078e00ff */
[----:B0-----:R-:W-:Y:S02]  /*467f0*/  IMAD.U32 R53, RZ, RZ, UR4 ;  /* 0x00000004ff357e24 */ /* 0x001fe4000f8e00ff */
[----:B------:R-:W-:-:S07]  /*46800*/  IMAD.U32 R54, RZ, RZ, UR5 ;  /* 0x00000005ff367e24 */ /* 0x000fce000f8e00ff */
.L_x_3457:
        /* <DEDUP_REMOVED lines=20> */
.L_x_3456:
[----:B------:R-:W0:Y:S01]  /*46950*/  LDCU.64 UR4, c[0x0][0x3c8] ;  /* 0x00007900ff0477ac */ /* 0x000e220008000a00 */
[----:B------:R-:W-:Y:S01]  /*46960*/  BSSY.RECONVERGENT B0, `(.L_x_3458) ;  /* 0x0000018000007945 */ /* 0x000fe20003800200 */
[----:B------:R-:W-:Y:S02]  /*46970*/  IMAD.MOV.U32 R14, RZ, RZ, RZ ;  /* 0x000000ffff0e7224 */ /* 0x000fe400078e00ff */
[----:B------:R-:W-:Y:S02]  /*46980*/  IMAD.MOV.U32 R55, RZ, RZ, RZ ;  /* 0x000000ffff377224 */ /* 0x000fe400078e00ff */
[----:B0-----:R-:W-:Y:S02]  /*46990*/  IMAD.U32 R53, RZ, RZ, UR4 ;  /* 0x00000004ff357e24 */ /* 0x001fe4000f8e00ff */
[----:B------:R-:W-:-:S07]  /*469a0*/  IMAD.U32 R54, RZ, RZ, UR5 ;  /* 0x00000005ff367e24 */ /* 0x000fce000f8e00ff */
.L_x_3459:
        /* <DEDUP_REMOVED lines=20> */
.L_x_3458:
[----:B------:R-:W0:Y:S01]  /*46af0*/  LDCU.64 UR4, c[0x0][0x3c8] ;  /* 0x00007900ff0477ac */ /* 0x000e220008000a00 */
[----:B------:R-:W-:Y:S01]  /*46b00*/  BSSY.RECONVERGENT B0, `(.L_x_3460) ;  /* 0x0000018000007945 */ /* 0x000fe20003800200 */
[----:B------:R-:W-:Y:S02]  /*46b10*/  IMAD.MOV.U32 R17, RZ, RZ, RZ ;  /* 0x000000ffff117224 */ /* 0x000fe400078e00ff */
[----:B------:R-:W-:Y:S02]  /*46b20*/  IMAD.MOV.U32 R56, RZ, RZ, RZ ;  /* 0x000000ffff387224 */ /* 0x000fe400078e00ff */
[----:B0-----:R-:W-:Y:S02]  /*46b30*/  IMAD.U32 R53, RZ, RZ, UR4 ;  /* 0x00000004ff357e24 */ /* 0x001fe4000f8e00ff */
[----:B------:R-:W-:-:S07]  /*46b40*/  IMAD.U32 R54, RZ, RZ, UR5 ;  /* 0x00000005ff367e24 */ /* 0x000fce000f8e00ff */
.L_x_3461:
        /* <DEDUP_REMOVED lines=20> */
.L_x_3460:
[----:B------:R-:W0:Y:S01]  /*46c90*/  LDCU.64 UR4, c[0x0][0x3c8] ;  /* 0x00007900ff0477ac */ /* 0x000e220008000a00 */
[----:B------:R-:W-:Y:S01]  /*46ca0*/  BSSY.RECONVERGENT B0, `(.L_x_3462) ;  /* 0x0000018000007945 */ /* 0x000fe20003800200 */
[----:B------:R-:W-:Y:S02]  /*46cb0*/  IMAD.MOV.U32 R20, RZ, RZ, RZ ;  /* 0x000000ffff147224 */ /* 0x000fe400078e00ff */
[----:B------:R-:W-:Y:S02]  /*46cc0*/  IMAD.MOV.U32 R55, RZ, RZ, RZ ;  /* 0x000000ffff377224 */ /* 0x000fe400078e00ff */
[----:B0-----:R-:W-:Y:S02]  /*46cd0*/  IMAD.U32 R53, RZ, RZ, UR4 ;  /* 0x00000004ff357e24 */ /* 0x001fe4000f8e00ff */
[----:B------:R-:W-:-:S07]  /*46ce0*/  IMAD.U32 R54, RZ, RZ, UR5 ;  /* 0x00000005ff367e24 */ /* 0x000fce000f8e00ff */
.L_x_3463:
        /* <DEDUP_REMOVED lines=20> */
.L_x_3462:
[----:B------:R-:W0:Y:S01]  /*46e30*/  LDCU.64 UR4, c[0x0][0x3c8] ;  /* 0x00007900ff0477ac */ /* 0x000e220008000a00 */
[----:B------:R-:W-:Y:S01]  /*46e40*/  BSSY.RECONVERGENT B0, `(.L_x_3464) ;  /* 0x0000018000007945 */ /* 0x000fe20003800200 */
[----:B------:R-:W-:Y:S02]  /*46e50*/  IMAD.MOV.U32 R14, RZ, RZ, RZ ;  /* 0x000000ffff0e7224 */ /* 0x000fe400078e00ff */
[----:B------:R-:W-:Y:S02]  /*46e60*/  IMAD.MOV.U32 R55, RZ, RZ, RZ ;  /* 0x000000ffff377224 */ /* 0x000fe400078e00ff */
[----:B0-----:R-:W-:Y:S02]  /*46e70*/  IMAD.U32 R53, RZ, RZ, UR4 ;  /* 0x00000004ff357e24 */ /* 0x001fe4000f8e00ff */
[----:B------:R-:W-:-:S07]  /*46e80*/  IMAD.U32 R54, RZ, RZ, UR5 ;  /* 0x00000005ff367e24 */ /* 0x000fce000f8e00ff */
.L_x_3465:
        /* <DEDUP_REMOVED lines=20> */
.L_x_3464:
[----:B------:R-:W0:Y:S01]  /*46fd0*/  LDCU.64 UR4, c[0x0][0x3c8] ;  /* 0x00007900ff0477ac */ /* 0x000e220008000a00 */
[----:B------:R-:W-:Y:S01]  /*46fe0*/  BSSY.RECONVERGENT B0, `(.L_x_3466) ;  /* 0x0000018000007945 */ /* 0x000fe20003800200 */
[----:B------:R-:W-:Y:S02]  /*46ff0*/  IMAD.MOV.U32 R17, RZ, RZ, RZ ;  /* 0x000000ffff117224 */ /* 0x000fe400078e00ff */
[----:B------:R-:W-:Y:S02]  /*47000*/  IMAD.MOV.U32 R56, RZ, RZ, RZ ;  /* 0x000000ffff387224 */ /* 0x000fe400078e00ff */
[----:B0-----:R-:W-:Y:S02]  /*47010*/  IMAD.U32 R53, RZ, RZ, UR4 ;  /* 0x00000004ff357e24 */ /* 0x001fe4000f8e00ff */
[----:B------:R-:W-:-:S07]  /*47020*/  IMAD.U32 R54, RZ, RZ, UR5 ;  /* 0x00000005ff367e24 */ /* 0x000fce000f8e00ff */
.L_x_3467:
        /* <DEDUP_REMOVED lines=20> */
.L_x_3466:
[----:B------:R-:W0:Y:S01]  /*47170*/  LDCU.64 UR4, c[0x0][0x3c8] ;  /* 0x00007900ff0477ac */ /* 0x000e220008000a00 */
[----:B------:R-:W-:Y:S01]  /*47180*/  BSSY.RECONVERGENT B0, `(.L_x_3468) ;  /* 0x0000018000007945 */ /* 0x000fe20003800200 */
[----:B------:R-:W-:Y:S02]  /*47190*/  IMAD.MOV.U32 R20, RZ, RZ, RZ ;  /* 0x000000ffff147224 */ /* 0x000fe400078e00ff */
[----:B------:R-:W-:Y:S02]  /*471a0*/  IMAD.MOV.U32 R55, RZ, RZ, RZ ;  /* 0x000000ffff377224 */ /* 0x000fe400078e00ff */
[----:B0-----:R-:W-:Y:S02]  /*471b0*/  IMAD.U32 R53, RZ, RZ, UR4 ;  /* 0x00000004ff357e24 */ /* 0x001fe4000f8e00ff */
[----:B------:R-:W-:-:S07]  /*471c0*/  IMAD.U32 R54, RZ, RZ, UR5 ;  /* 0x00000005ff367e24 */ /* 0x000fce000f8e00ff */
.L_x_3469:
        /* <DEDUP_REMOVED lines=20> */
.L_x_3468:
[----:B------:R-:W0:Y:S01]  /*47310*/  LDCU.64 UR4, c[0x0][0x3c8] ;  /* 0x00007900ff0477ac */ /* 0x000e220008000a00 */
[----:B------:R-:W-:Y:S01]  /*47320*/  BSSY.RECONVERGENT B0, `(.L_x_3470) ;  /* 0x0000018000007945 */ /* 0x000fe20003800200 */
[----:B------:R-:W-:Y:S02]  /*47330*/  IMAD.MOV.U32 R14, RZ, RZ, RZ ;  /* 0x000000ffff0e7224 */ /* 0x000fe400078e00ff */
[----:B------:R-:W-:Y:S02]  /*47340*/  IMAD.MOV.U32 R55, RZ, RZ, RZ ;  /* 0x000000ffff377224 */ /* 0x000fe400078e00ff */
[----:B0-----:R-:W-:Y:S02]  /*47350*/  IMAD.U32 R53, RZ, RZ, UR4 ;  /* 0x00000004ff357e24 */ /* 0x001fe4000f8e00ff */
[----:B------:R-:W-:-:S07]  /*47360*/  IMAD.U32 R54, RZ, RZ, UR5 ;  /* 0x00000005ff367e24 */ /* 0x000fce000f8e00ff */
.L_x_3471:
        /* <DEDUP_REMOVED lines=20> */
.L_x_3470:
[----:B------:R-:W0:Y:S01]  /*474b0*/  LDCU.64 UR4, c[0x0][0x3c8] ;  /* 0x00007900ff0477ac */ /* 0x000e220008000a00 */
[----:B------:R-:W-:Y:S01]  /*474c0*/  BSSY.RECONVERGENT B0, `(.L_x_3472) ;  /* 0x0000018000007945 */ /* 0x000fe20003800200 */
[----:B------:R-:W-:Y:S02]  /*474d0*/  IMAD.MOV.U32 R17, RZ, RZ, RZ ;  /* 0x000000ffff117224 */ /* 0x000fe400078e00ff */
[----:B------:R-:W-:Y:S02]  /*474e0*/  IMAD.MOV.U32 R56, RZ, RZ, RZ ;  /* 0x000000ffff387224 */ /* 0x000fe400078e00ff */
[----:B0-----:R-:W-:Y:S02]  /*474f0*/  IMAD.U32 R53, RZ, RZ, UR4 ;  /* 0x00000004ff357e24 */ /* 0x001fe4000f8e00ff */
[----:B------:R-:W-:-:S07]  /*47500*/  IMAD.U32 R54, RZ, RZ, UR5 ;  /* 0x00000005ff367e24 */ /* 0x000fce000f8e00ff */
.L_x_3473:
        /* <DEDUP_REMOVED lines=20> */
.L_x_3472:
[----:B------:R-:W0:Y:S01]  /*47650*/  LDCU.64 UR4, c[0x0][0x3c8] ;  /* 0x00007900ff0477ac */ /* 0x000e220008000a00 */
[----:B------:R-:W-:Y:S01]  /*47660*/  BSSY.RECONVERGENT B0, `(.L_x_3474) ;  /* 0x0000018000007945 */ /* 0x000fe20003800200 */
[----:B------:R-:W-:Y:S02]  /*47670*/  IMAD.MOV.U32 R20, RZ, RZ, RZ ;  /* 0x000000ffff147224 */ /* 0x000fe400078e00ff */
[----:B------:R-:W-:Y:S02]  /*47680*/  IMAD.MOV.U32 R55, RZ, RZ, RZ ;  /* 0x000000ffff377224 */ /* 0x000fe400078e00ff */
[----:B0-----:R-:W-:Y:S02]  /*47690*/  IMAD.U32 R53, RZ, RZ, UR4 ;  /* 0x00000004ff357e24 */ /* 0x001fe4000f8e00ff */
[----:B------:R-:W-:-:S07]  /*476a0*/  IMAD.U32 R54, RZ, RZ, UR5 ;  /* 0x00000005ff367e24 */ /* 0x000fce000f8e00ff */
.L_x_3475:
        /* <DEDUP_REMOVED lines=20> */
.L_x_3474:
[----:B------:R-:W0:Y:S01]  /*477f0*/  LDCU.64 UR4, c[0x0][0x3c8] ;  /* 0x00007900ff0477ac */ /* 0x000e220008000a00 */
[----:B------:R-:W-:Y:S01]  /*47800*/  BSSY.RECONVERGENT B0, `(.L_x_3476) ;  /* 0x0000018000007945 */ /* 0x000fe20003800200 */
[----:B------:R-:W-:Y:S02]  /*47810*/  IMAD.MOV.U32 R14, RZ, RZ, RZ ;  /* 0x000000ffff0e7224 */ /* 0x000fe400078e00ff */
[----:B------:R-:W-:Y:S02]  /*47820*/  IMAD.MOV.U32 R55, RZ, RZ, RZ ;  /* 0x000000ffff377224 */ /* 0x000fe400078e00ff */
[----:B0-----:R-:W-:Y:S02]  /*47830*/  IMAD.U32 R53, RZ, RZ, UR4 ;  /* 0x00000004ff357e24 */ /* 0x001fe4000f8e00ff */
[----:B------:R-:W-:-:S07]  /*47840*/  IMAD.U32 R54, RZ, RZ, UR5 ;  /* 0x00000005ff367e24 */ /* 0x000fce000f8e00ff */
.L_x_3477:
        /* <DEDUP_REMOVED lines=20> */
.L_x_3476:
[----:B------:R-:W0:Y:S01]  /*47990*/  LDCU.64 UR4, c[0x0][0x3c8] ;  /* 0x00007900ff0477ac */ /* 0x000e220008000a00 */
[----:B------:R-:W-:Y:S01]  /*479a0*/  BSSY.RECONVERGENT B0, `(.L_x_3478) ;  /* 0x0000018000007945 */ /* 0x000fe20003800200 */
[----:B------:R-:W-:Y:S02]  /*479b0*/  IMAD.MOV.U32 R17, RZ, RZ, RZ ;  /* 0x000000ffff117224 */ /* 0x000fe400078e00ff */
[----:B------:R-:W-:Y:S02]  /*479c0*/  IMAD.MOV.U32 R56, RZ, RZ, RZ ;  /* 0x000000ffff387224 */ /* 0x000fe400078e00ff */
[----:B0-----:R-:W-:Y:S02]  /*479d0*/  IMAD.U32 R53, RZ, RZ, UR4 ;  /* 0x00000004ff357e24 */ /* 0x001fe4000f8e00ff */
[----:B------:R-:W-:-:S07]  /*479e0*/  IMAD.U32 R54, RZ, RZ, UR5 ;  /* 0x00000005ff367e24 */ /* 0x000fce000f8e00ff */
.L_x_3479:
        /* <DEDUP_REMOVED lines=20> */
.L_x_3478:
[----:B------:R-:W0:Y:S01]  /*47b30*/  LDCU.64 UR4, c[0x0][0x3c8] ;  /* 0x00007900ff0477ac */ /* 0x000e220008000a00 */
[----:B------:R-:W-:Y:S01]  /*47b40*/  BSSY.RECONVERGENT B0, `(.L_x_3480) ;  /* 0x0000018000007945 */ /* 0x000fe20003800200 */
[----:B------:R-:W-:Y:S02]  /*47b50*/  IMAD.MOV.U32 R20, RZ, RZ, RZ ;  /* 0x000000ffff147224 */ /* 0x000fe400078e00ff */
[----:B------:R-:W-:Y:S02]  /*47b60*/  IMAD.MOV.U32 R55, RZ, RZ, RZ ;  /* 0x000000ffff377224 */ /* 0x000fe400078e00ff */
[----:B0-----:R-:W-:Y:S02]  /*47b70*/  IMAD.U32 R53, RZ, RZ, UR4 ;  /* 0x00000004ff357e24 */ /* 0x001fe4000f8e00ff */
[----:B------:R-:W-:-:S07]  /*47b80*/  IMAD.U32 R54, RZ, RZ, UR5 ;  /* 0x00000005ff367e24 */ /* 0x000fce000f8e00ff */
.L_x_3481:
        /* <DEDUP_REMOVED lines=20> */
.L_x_3480:
[----:B------:R-:W0:Y:S01]  /*47cd0*/  LDCU.64 UR4, c[0x0][0x3c8] ;  /* 0x00007900ff0477ac */ /* 0x000e220008000a00 */
[----:B------:R-:W-:Y:S01]  /*47ce0*/  BSSY.RECONVERGENT B0, `(.L_x_3482) ;  /* 0x0000018000007945 */ /* 0x000fe20003800200 */
[----:B------:R-:W-:Y:S02]  /*47cf0*/  IMAD.MOV.U32 R14, RZ, RZ, RZ ;  /* 0x000000ffff0e7224 */ /* 0x000fe400078e00ff */
[----:B------:R-:W-:Y:S02]  /*47d00*/  IMAD.MOV.U32 R55, RZ, RZ, RZ ;  /* 0x000000ffff377224 */ /* 0x000fe400078e00ff */
[----:B0-----:R-:W-:Y:S02]  /*47d10*/  IMAD.U32 R53, RZ, RZ, UR4 ;  /* 0x00000004ff357e24 */ /* 0x001fe4000f8e00ff */
[----:B------:R-:W-:-:S07]  /*47d20*/  IMAD.U32 R54, RZ, RZ, UR5 ;  /* 0x00000005ff367e24 */ /* 0x000fce000f8e00ff */
.L_x_3483:
        /* <DEDUP_REMOVED lines=20> */
.L_x_3482:
[----:B------:R-:W0:Y:S01]  /*47e70*/  LDCU.64 UR4, c[0x0][0x3c8] ;  /* 0x00007900ff0477ac */ /* 0x000e220008000a00 */
[----:B------:R-:W-:Y:S01]  /*47e80*/  BSSY.RECONVERGENT B0, `(.L_x_3484) ;  /* 0x0000018000007945 */ /* 0x000fe20003800200 */
[----:B------:R-:W-:Y:S02]  /*47e90*/  IMAD.MOV.U32 R17, RZ, RZ, RZ ;  /* 0x000000ffff117224 */ /* 0x000fe400078e00ff */
[----:B------:R-:W-:Y:S02]  /*47ea0*/  IMAD.MOV.U32 R56, RZ, RZ, RZ ;  /* 0x000000ffff387224 */ /* 0x000fe400078e00ff */
[----:B0-----:R-:W-:Y:S02]  /*47eb0*/  IMAD.U32 R53, RZ, RZ, UR4 ;  /* 0x00000004ff357e24 */ /* 0x001fe4000f8e00ff */
[----:B------:R-:W-:-:S07]  /*47ec0*/  IMAD.U32 R54, RZ, RZ, UR5 ;  /* 0x00000005ff367e24 */ /* 0x000fce000f8e00ff */
.L_x_3485:
        /* <DEDUP_REMOVED lines=20> */
.L_x_3484:
[----:B------:R-:W0:Y:S01]  /*48010*/  LDCU.64 UR4, c[0x0][0x3c8] ;  /* 0x00007900ff0477ac */ /* 0x000e220008000a00 */
[----:B------:R-:W-:Y:S01]  /*48020*/  BSSY.RECONVERGENT B0, `(.L_x_3486) ;  /* 0x0000018000007945 */ /* 0x000fe20003800200 */
[----:B------:R-:W-:Y:S02]  /*48030*/  IMAD.MOV.U32 R54, RZ, RZ, RZ ;  /* 0x000000ffff367224 */ /* 0x000fe400078e00ff */
[----:B------:R-:W-:Y:S02]  /*48040*/  IMAD.MOV.U32 R56, RZ, RZ, RZ ;  /* 0x000000ffff387224 */ /* 0x000fe400078e00ff */
[----:B0-----:R-:W-:Y:S02]  /*48050*/  IMAD.U32 R53, RZ, RZ, UR4 ;  /* 0x00000004ff357e24 */ /* 0x001fe4000f8e00ff */
[----:B------:R-:W-:-:S07]  /*48060*/  IMAD.U32 R52, RZ, RZ, UR5 ;  /* 0x00000005ff347e24 */ /* 0x000fce000f8e00ff */
.L_x_3487:
        /* <DEDUP_REMOVED lines=20> */
.L_x_3486:
        /* <DEDUP_REMOVED lines=9> */
.L_x_3489:
        /* <DEDUP_REMOVED lines=20> */
.L_x_3488:
[----:B------:R-:W0:Y:S01]  /*48380*/  LDCU.64 UR4, c[0x0][0x3c8] ;  /* 0x00007900ff0477ac */ /* 0x000e220008000a00 */
[----:B------:R-:W-:Y:S01]  /*48390*/  BSSY.RECONVERGENT B0, `(.L_x_3490) ;  /* 0x0000018000007945 */ /* 0x000fe20003800200 */
[----:B------:R-:W-:Y:S02]  /*483a0*/  IMAD.MOV.U32 R20, RZ, RZ, RZ ;  /* 0x000000ffff147224 */ /* 0x000fe400078e00ff */
[----:B------:R-:W-:Y:S02]  /*483b0*/  IMAD.MOV.U32 R55, RZ, RZ, RZ ;  /* 0x000000ffff377224 */ /* 0x000fe400078e00ff */
[----:B0-----:R-:W-:Y:S02]  /*483c0*/  IMAD.U32 R53, RZ, RZ, UR4 ;  /* 0x00000004ff357e24 */ /* 0x001fe4000f8e00ff */
[----:B------:R-:W-:-:S07]  /*483d0*/  IMAD.U32 R52, RZ, RZ, UR5 ;  /* 0x00000005ff347e24 */ /* 0x000fce000f8e00ff */
.L_x_3491:
        /* <DEDUP_REMOVED lines=20> */
.L_x_3490:
[----:B------:R-:W0:Y:S01]  /*48520*/  LDCU.64 UR4, c[0x0][0x3c8] ;  /* 0x00007900ff0477ac */ /* 0x000e220008000a00 */
[----:B------:R-:W-:Y:S01]  /*48530*/  BSSY.RECONVERGENT B0, `(.L_x_3492) ;  /* 0x0000018000007945 */ /* 0x000fe20003800200 */
[----:B------:R-:W-:Y:S02]  /*48540*/  IMAD.MOV.U32 R14, RZ, RZ, RZ ;  /* 0x000000ffff0e7224 */ /* 0x000fe400078e00ff */
[----:B------:R-:W-:Y:S02]  /*48550*/  IMAD.MOV.U32 R55, RZ, RZ, RZ ;  /* 0x000000ffff377224 */ /* 0x000fe400078e00ff */
[----:B0-----:R-:W-:Y:S02]  /*48560*/  IMAD.U32 R53, RZ, RZ, UR4 ;  /* 0x00000004ff357e24 */ /* 0x001fe4000f8e00ff */
[----:B------:R-:W-:-:S07]  /*48570*/  IMAD.U32 R54, RZ, RZ, UR5 ;  /* 0x00000005ff367e24 */ /* 0x000fce000f8e00ff */
.L_x_3493:
        /* <DEDUP_REMOVED lines=20> */
.L_x_3492:
[----:B------:R-:W0:Y:S01]  /*486c0*/  LDCU.64 UR4, c[0x0][0x3c8] ;  /* 0x00007900ff0477ac */ /* 0x000e220008000a00 */
[----:B------:R-:W-:Y:S01]  /*486d0*/  BSSY.RECONVERGENT B0, `(.L_x_3494) ;  /* 0x0000018000007945 */ /* 0x000fe20003800200 */
[----:B------:R-:W-:Y:S02]  /*486e0*/  IMAD.MOV.U32 R19, RZ, RZ, RZ ;  /* 0x000000ffff137224 */ /* 0x000fe400078e00ff */
[----:B------:R-:W-:Y:S02]  /*486f0*/  IMAD.MOV.U32 R56, RZ, RZ, RZ ;  /* 0x000000ffff387224 */ /* 0x000fe400078e00ff */
[----:B0-----:R-:W-:Y:S02]  /*48700*/  IMAD.U32 R53, RZ, RZ, UR4 ;  /* 0x00000004ff357e24 */ /* 0x001fe4000f8e00ff */
[----:B------:R-:W-:-:S07]  /*48710*/  IMAD.U32 R54, RZ, RZ, UR5 ;  /* 0x00000005ff367e24 */ /* 0x000fce000f8e00ff */
.L_x_3495:
        /* <DEDUP_REMOVED lines=20> */
.L_x_3494:
[----:B------:R-:W0:Y:S01]  /*48860*/  LDCU.64 UR4, c[0x0][0x3c8] ;  /* 0x00007900ff0477ac */ /* 0x000e220008000a00 */
[----:B------:R-:W-:Y:S01]  /*48870*/  BSSY.RECONVERGENT B0, `(.L_x_3496) ;  /* 0x0000018000007945 */ /* 0x000fe20003800200 */
[----:B------:R-:W-:Y:S02]  /*48880*/  IMAD.MOV.U32 R20, RZ, RZ, RZ ;  /* 0x000000ffff147224 */ /* 0x000fe400078e00ff */
[----:B------:R-:W-:Y:S02]  /*48890*/  IMAD.MOV.U32 R55, RZ, RZ, RZ ;  /* 0x000000ffff377224 */ /* 0x000fe400078e00ff */
[----:B0-----:R-:W-:Y:S02]  /*488a0*/  IMAD.U32 R53, RZ, RZ, UR4 ;  /* 0x00000004ff357e24 */ /* 0x001fe4000f8e00ff */
[----:B------:R-:W-:-:S07]  /*488b0*/  IMAD.U32 R54, RZ, RZ, UR5 ;  /* 0x00000005ff367e24 */ /* 0x000fce000f8e00ff */
.L_x_3497:
        /* <DEDUP_REMOVED lines=20> */
.L_x_3496:
[----:B------:R-:W0:Y:S01]  /*48a00*/  LDCU.64 UR4, c[0x0][0x3c8] ;  /* 0x00007900ff0477ac */ /* 0x000e220008000a00 */
[----:B------:R-:W-:Y:S01]  /*48a10*/  BSSY.RECONVERGENT B0, `(.L_x_3498) ;  /* 0x0000018000007945 */ /* 0x000fe20003800200 */
[----:B------:R-:W-:Y:S02]  /*48a20*/  IMAD.MOV.U32 R14, RZ, RZ, RZ ;  /* 0x000000ffff0e7224 */ /* 0x000fe400078e00ff */
[----:B------:R-:W-:Y:S02]  /*48a30*/  IMAD.MOV.U32 R55, RZ, RZ, RZ ;  /* 0x000000ffff377224 */ /* 0x000fe400078e00ff */
[----:B0-----:R-:W-:Y:S02]  /*48a40*/  IMAD.U32 R53, RZ, RZ, UR4 ;  /* 0x00000004ff357e24 */ /* 0x001fe4000f8e00ff */
[----:B------:R-:W-:-:S07]  /*48a50*/  IMAD.U32 R54, RZ, RZ, UR5 ;  /* 0x00000005ff367e24 */ /* 0x000fce000f8e00ff */
.L_x_3499:
        /* <DEDUP_REMOVED lines=20> */
.L_x_3498:
[----:B------:R-:W0:Y:S01]  /*48ba0*/  LDCU.64 UR4, c[0x0][0x3c8] ;  /* 0x00007900ff0477ac */ /* 0x000e220008000a00 */
[----:B------:R-:W-:Y:S01]  /*48bb0*/  BSSY.RECONVERGENT B0, `(.L_x_3500) ;  /* 0x0000018000007945 */ /* 0x000fe20003800200 */
[----:B------:R-:W-:Y:S02]  /*48bc0*/  IMAD.MOV.U32 R19, RZ, RZ, RZ ;  /* 0x000000ffff137224 */ /* 0x000fe400078e00ff */
[----:B------:R-:W-:Y:S02]  /*48bd0*/  IMAD.MOV.U32 R56, RZ, RZ, RZ ;  /* 0x000000ffff387224 */ /* 0x000fe400078e00ff */
[----:B0-----:R-:W-:Y:S02]  /*48be0*/  IMAD.U32 R53, RZ, RZ, UR4 ;  /* 0x00000004ff357e24 */ /* 0x001fe4000f8e00ff */
[----:B------:R-:W-:-:S07]  /*48bf0*/  IMAD.U32 R54, RZ, RZ, UR5 ;  /* 0x00000005ff367e24 */ /* 0x000fce000f8e00ff */
.L_x_3501:
        /* <DEDUP_REMOVED lines=20> */
.L_x_3500:
[----:B------:R-:W0:Y:S01]  /*48d40*/  LDCU.64 UR4, c[0x0][0x3c8] ;  /* 0x00007900ff0477ac */ /* 0x000e220008000a00 */
[----:B------:R-:W-:Y:S01]  /*48d50*/  BSSY.RECONVERGENT B0, `(.L_x_3502) ;  /* 0x0000018000007945 */ /* 0x000fe20003800200 */
[----:B------:R-:W-:Y:S02]  /*48d60*/  IMAD.MOV.U32 R20, RZ, RZ, RZ ;  /* 0x000000ffff147224 */ /* 0x000fe400078e00ff */
[----:B------:R-:W-:Y:S02]  /*48d70*/  IMAD.MOV.U32 R55, RZ, RZ, RZ ;  /* 0x000000ffff377224 */ /* 0x000fe400078e00ff */
[----:B0-----:R-:W-:Y:S02]  /*48d80*/  IMAD.U32 R53, RZ, RZ, UR4 ;  /* 0x00000004ff357e24 */ /* 0x001fe4000f8e00ff */
[----:B------:R-:W-:-:S07]  /*48d90*/  IMAD.U32 R54, RZ, RZ, UR5 ;  /* 0x00000005ff367e24 */ /* 0x000fce000f8e00ff */
.L_x_3503:
        /* <DEDUP_REMOVED lines=20> */
.L_x_3502:
[----:B------:R-:W0:Y:S01]  /*48ee0*/  LDCU.64 UR4, c[0x0][0x3c8] ;  /* 0x00007900ff0477ac */ /* 0x000e220008000a00 */
[----:B------:R-:W-:Y:S01]  /*48ef0*/  BSSY.RECONVERGENT B0, `(.L_x_3504) ;  /* 0x0000018000007945 */ /* 0x000fe20003800200 */
[----:B------:R-:W-:Y:S02]  /*48f00*/  IMAD.MOV.U32 R14, RZ, RZ, RZ ;  /* 0x000000ffff0e7224 */ /* 0x000fe400078e00ff */
[----:B------:R-:W-:Y:S02]  /*48f10*/  IMAD.MOV.U32 R55, RZ, RZ, RZ ;  /* 0x000000ffff377224 */ /* 0x000fe400078e00ff */
[----:B0-----:R-:W-:Y:S02]  /*48f20*/  IMAD.U32 R53, RZ, RZ, UR4 ;  /* 0x00000004ff357e24 */ /* 0x001fe4000f8e00ff */
[----:B------:R-:W-:-:S07]  /*48f30*/  IMAD.U32 R54, RZ, RZ, UR5 ;  /* 0x00000005ff367e24 */ /* 0x000fce000f8e00ff */
.L_x_3505:
        /* <DEDUP_REMOVED lines=20> */
.L_x_3504:
[----:B------:R-:W0:Y:S01]  /*49080*/  LDCU.64 UR4, c[0x0][0x3c8] ;  /* 0x00007900ff0477ac */ /* 0x000e220008000a00 */
[----:B------:R-:W-:Y:S01]  /*49090*/  BSSY.RECONVERGENT B0, `(.L_x_3506) ;  /* 0x0000018000007945 */ /* 0x000fe20003800200 */
[----:B------:R-:W-:Y:S02]  /*490a0*/  IMAD.MOV.U32 R19, RZ, RZ, RZ ;  /* 0x000000ffff137224 */ /* 0x000fe400078e00ff */
[----:B------:R-:W-:Y:S02]  /*490b0*/  IMAD.MOV.U32 R56, RZ, RZ, RZ ;  /* 0x000000ffff387224 */ /* 0x000fe400078e00ff */
[----:B0-----:R-:W-:Y:S02]  /*490c0*/  IMAD.U32 R53, RZ, RZ, UR4 ;  /* 0x00000004ff357e24 */ /* 0x001fe4000f8e00ff */
[----:B------:R-:W-:-:S07]  /*490d0*/  IMAD.U32 R54, RZ, RZ, UR5 ;  /* 0x00000005ff367e24 */ /* 0x000fce000f8e00ff */
.L_x_3507:
        /* <DEDUP_REMOVED lines=20> */
.L_x_3506:
[----:B------:R-:W0:Y:S01]  /*49220*/  LDCU.64 UR4, c[0x0][0x3c8] ;  /* 0x00007900ff0477ac */ /* 0x000e220008000a00 */
[----:B------:R-:W-:Y:S01]  /*49230*/  BSSY.RECONVERGENT B0, `(.L_x_3508) ;  /* 0x0000018000007945 */ /* 0x000fe20003800200 */
[----:B------:R-:W-:Y:S02]  /*49240*/  IMAD.MOV.U32 R20, RZ, RZ, RZ ;  /* 0x000000ffff147224 */ /* 0x000fe400078e00ff */
[----:B------:R-:W-:Y:S02]  /*49250*/  IMAD.MOV.U32 R55, RZ, RZ, RZ ;  /* 0x000000ffff377224 */ /* 0x000fe400078e00ff */
[----:B0-----:R-:W-:Y:S02]  /*49260*/  IMAD.U32 R53, RZ, RZ, UR4 ;  /* 0x00000004ff357e24 */ /* 0x001fe4000f8e00ff */
[----:B------:R-:W-:-:S07]  /*49270*/  IMAD.U32 R54, RZ, RZ, UR5 ;  /* 0x00000005ff367e24 */ /* 0x000fce000f8e00ff */
.L_x_3509:
        /* <DEDUP_REMOVED lines=20> */
.L_x_3508:
[----:B------:R-:W0:Y:S01]  /*493c0*/  LDCU.64 UR4, c[0x0][0x3c8] ;  /* 0x00007900ff0477ac */ /* 0x000e220008000a00 */
[----:B------:R-:W-:Y:S01]  /*493d0*/  BSSY.RECONVERGENT B0, `(.L_x_3510) ;  /* 0x0000018000007945 */ /* 0x000fe20003800200 */
[----:B------:R-:W-:Y:S02]  /*493e0*/  IMAD.MOV.U32 R14, RZ, RZ, RZ ;  /* 0x000000ffff0e7224 */ /* 0x000fe400078e00ff */
[----:B------:R-:W-:Y:S02]  /*493f0*/  IMAD.MOV.U32 R55, RZ, RZ, RZ ;  /* 0x000000ffff377224 */ /* 0x000fe400078e00ff */
[----:B0-----:R-:W-:Y:S02]  /*49400*/  IMAD.U32 R53, RZ, RZ, UR4 ;  /* 0x00000004ff357e24 */ /* 0x001fe4000f8e00ff */
[----:B------:R-:W-:-:S07]  /*49410*/  IMAD.U32 R54, RZ, RZ, UR5 ;  /* 0x00000005ff367e24 */ /* 0x000fce000f8e00ff */
.L_x_3511:
        /* <DEDUP_REMOVED lines=20> */
.L_x_3510:
[----:B------:R-:W0:Y:S01]  /*49560*/  LDCU.64 UR4, c[0x0][0x3c8] ;  /* 0x00007900ff0477ac */ /* 0x000e220008000a00 */
[----:B------:R-:W-:Y:S01]  /*49570*/  BSSY.RECONVERGENT B0, `(.L_x_3512) ;  /* 0x0000018000007945 */ /* 0x000fe20003800200 */
[----:B------:R-:W-:Y:S02]  /*49580*/  IMAD.MOV.U32 R19, RZ, RZ, RZ ;  /* 0x000000ffff137224 */ /* 0x000fe400078e00ff */
[----:B------:R-:W-:Y:S02]  /*49590*/  IMAD.MOV.U32 R56, RZ, RZ, RZ ;  /* 0x000000ffff387224 */ /* 0x000fe400078e00ff */
[----:B0-----:R-:W-:Y:S02]  /*495a0*/  IMAD.U32 R53, RZ, RZ, UR4 ;  /* 0x00000004ff357e24 */ /* 0x001fe4000f8e00ff */
[----:B------:R-:W-:-:S07]  /*495b0*/  IMAD.U32 R54, RZ, RZ, UR5 ;  /* 0x00000005ff367e24 */ /* 0x000fce000f8e00ff */
.L_x_3513:
        /* <DEDUP_REMOVED lines=20> */
.L_x_3512:
[----:B------:R-:W0:Y:S01]  /*49700*/  LDCU.64 UR4, c[0x0][0x3c8] ;  /* 0x00007900ff0477ac */ /* 0x000e220008000a00 */
[----:B------:R-:W-:Y:S01]  /*49710*/  BSSY.RECONVERGENT B0, `(.L_x_3514) ;  /* 0x0000018000007945 */ /* 0x000fe20003800200 */
[----:B------:R-:W-:Y:S02]  /*49720*/  IMAD.MOV.U32 R20, RZ, RZ, RZ ;  /* 0x000000ffff147224 */ /* 0x000fe400078e00ff */
[----:B------:R-:W-:Y:S02]  /*49730*/  IMAD.MOV.U32 R55, RZ, RZ, RZ ;  /* 0x000000ffff377224 */ /* 0x000fe400078e00ff */
[----:B0-----:R-:W-:Y:S02]  /*49740*/  IMAD.U32 R53, RZ, RZ, UR4 ;  /* 0x00000004ff357e24 */ /* 0x001fe4000f8e00ff */
[----:B------:R-:W-:-:S07]  /*49750*/  IMAD.U32 R54, RZ, RZ, UR5 ;  /* 0x00000005ff367e24 */ /* 0x000fce000f8e00ff */
.L_x_3515:
        /* <DEDUP_REMOVED lines=20> */
.L_x_3514:
[----:B------:R-:W0:Y:S01]  /*498a0*/  LDCU.64 UR4, c[0x0][0x3c8] ;  /* 0x00007900ff0477ac */ /* 0x000e220008000a00 */
[----:B------:R-:W-:Y:S01]  /*498b0*/  BSSY.RECONVERGENT B0, `(.L_x_3516) ;  /* 0x0000018000007945 */ /* 0x000fe20003800200 */
[----:B------:R-:W-:Y:S02]  /*498c0*/  IMAD.MOV.U32 R14, RZ, RZ, RZ ;  /* 0x000000ffff0e7224 */ /* 0x000fe400078e00ff */
[----:B------:R-:W-:Y:S02]  /*498d0*/  IMAD.MOV.U32 R55, RZ, RZ, RZ ;  /* 0x000000ffff377224 */ /* 0x000fe400078e00ff */
[----:B0-----:R-:W-:Y:S02]  /*498e0*/  IMAD.U32 R53, RZ, RZ, UR4 ;  /* 0x00000004ff357e24 */ /* 0x001fe4000f8e00ff */
[----:B------:R-:W-:-:S07]  /*498f0*/  IMAD.U32 R54, RZ, RZ, UR5 ;  /* 0x00000005ff367e24 */ /* 0x000fce000f8e00ff */
.L_x_3517:
        /* <DEDUP_REMOVED lines=20> */
.L_x_3516:
[----:B------:R-:W0:Y:S01]  /*49a40*/  LDCU.64 UR4, c[0x0][0x3c8] ;  /* 0x00007900ff0477ac */ /* 0x000e220008000a00 */
[----:B------:R-:W-:Y:S01]  /*49a50*/  BSSY.RECONVERGENT B0, `(.L_x_3518) ;  /* 0x0000018000007945 */ /* 0x000fe20003800200 */
[----:B------:R-:W-:Y:S02]  /*49a60*/  IMAD.MOV.U32 R19, RZ, RZ, RZ ;  /* 0x000000ffff137224 */ /* 0x000fe400078e00ff */
[----:B------:R-:W-:Y:S02]  /*49a70*/  IMAD.MOV.U32 R56, RZ, RZ, RZ ;  /* 0x000000ffff387224 */ /* 0x000fe400078e00ff */
[----:B0-----:R-:W-:Y:S02]  /*49a80*/  IMAD.U32 R53, RZ, RZ, UR4 ;  /* 0x00000004ff357e24 */ /* 0x001fe4000f8e00ff */
[----:B------:R-:W-:-:S07]  /*49a90*/  IMAD.U32 R54, RZ, RZ, UR5 ;  /* 0x00000005ff367e24 */ /* 0x000fce000f8e00ff */
.L_x_3519:
        /* <DEDUP_REMOVED lines=20> */
.L_x_3518:
[----:B------:R-:W0:Y:S01]  /*49be0*/  LDCU.64 UR4, c[0x0][0x3c8] ;  /* 0x00007900ff0477ac */ /* 0x000e220008000a00 */
[----:B------:R-:W-:Y:S01]  /*49bf0*/  BSSY.RECONVERGENT B0, `(.L_x_3520) ;  /* 0x0000018000007945 */ /* 0x000fe20003800200 */
[----:B------:R-:W-:Y:S02]  /*49c00*/  IMAD.MOV.U32 R20, RZ, RZ, RZ ;  /* 0x000000ffff147224 */ /* 0x000fe400078e00ff */
[----:B------:R-:W-:Y:S02]  /*49c10*/  IMAD.MOV.U32 R55, RZ, RZ, RZ ;  /* 0x000000ffff377224 */ /* 0x000fe400078e00ff */
[----:B0-----:R-:W-:Y:S02]  /*49c20*/  IMAD.U32 R53, RZ, RZ, UR4 ;  /* 0x00000004ff357e24 */ /* 0x001fe4000f8e00ff */
[----:B------:R-:W-:-:S07]  /*49c30*/  IMAD.U32 R54, RZ, RZ, UR5 ;  /* 0x00000005ff367e24 */ /* 0x000fce000f8e00ff */
.L_x_3521:
        /* <DEDUP_REMOVED lines=20> */
.L_x_3520:
[----:B------:R-:W0:Y:S01]  /*49d80*/  LDCU.64 UR4, c[0x0][0x3c8] ;  /* 0x00007900ff0477ac */ /* 0x000e220008000a00 */
[----:B------:R-:W-:Y:S01]  /*49d90*/  BSSY.RECONVERGENT B0, `(.L_x_3522) ;  /* 0x0000018000007945 */ /* 0x000fe20003800200 */
[----:B------:R-:W-:Y:S02]  /*49da0*/  IMAD.MOV.U32 R14, RZ, RZ, RZ ;  /* 0x000000ffff0e7224 */ /* 0x000fe400078e00ff */
[----:B------:R-:W-:Y:S02]  /*49db0*/  IMAD.MOV.U32 R55, RZ, RZ, RZ ;  /* 0x000000ffff377224 */ /* 0x000fe400078e00ff */
[----:B0-----:R-:W-:Y:S02]  /*49dc0*/  IMAD.U32 R53, RZ, RZ, UR4 ;  /* 0x00000004ff357e24 */ /* 0x001fe4000f8e00ff */
[----:B------:R-:W-:-:S07]  /*49dd0*/  IMAD.U32 R54, RZ, RZ, UR5 ;  /* 0x00000005ff367e24 */ /* 0x000fce000f8e00ff */
.L_x_3523:
        /* <DEDUP_REMOVED lines=20> */
.L_x_3522:
[----:B------:R-:W0:Y:S01]  /*49f20*/  LDCU.64 UR4, c[0x0][0x3c8] ;  /* 0x00007900ff0477ac */ /* 0x000e220008000a00 */
[----:B------:R-:W-:Y:S01]  /*49f30*/  BSSY.RECONVERGENT B0, `(.L_x_3524) ;  /* 0x0000018000007945 */ /* 0x000fe20003800200 */
[----:B------:R-:W-:Y:S02]  /*49f40*/  IMAD.MOV.U32 R19, RZ, RZ, RZ ;  /* 0x000000ffff137224 */ /* 0x000fe400078e00ff */
[----:B------:R-:W-:Y:S02]  /*49f50*/  IMAD.MOV.U32 R56, RZ, RZ, RZ ;  /* 0x000000ffff387224 */ /* 0x000fe400078e00ff */
[----:B0-----:R-:W-:Y:S02]  /*49f60*/  IMAD.U32 R53, RZ, RZ, UR4 ;  /* 0x00000004ff357e24 */ /* 0x001fe4000f8e00ff */
[----:B------:R-:W-:-:S07]  /*49f70*/  IMAD.U32 R54, RZ, RZ, UR5 ;  /* 0x00000005ff367e24 */ /* 0x000fce000f8e00ff */
.L_x_3525:
        /* <DEDUP_REMOVED lines=20> */
.L_x_3524:
[----:B------:R-:W0:Y:S01]  /*4a0c0*/  LDCU.64 UR4, c[0x0][0x3c8] ;  /* 0x00007900ff0477ac */ /* 0x000e220008000a00 */
[----:B------:R-:W-:Y:S01]  /*4a0d0*/  BSSY.RECONVERGENT B0, `(.L_x_3526) ;  /* 0x0000018000007945 */ /* 0x000fe20003800200 */
[----:B------:R-:W-:Y:S02]  /*4a0e0*/  IMAD.MOV.U32 R54, RZ, RZ, RZ ;  /* 0x000000ffff367224 */ /* 0x000fe400078e00ff */
[----:B------:R-:W-:Y:S02]  /*4a0f0*/  IMAD.MOV.U32 R56, RZ, RZ, RZ ;  /* 0x000000ffff387224 */ /* 0x000fe400078e00ff */
[----:B0-----:R-:W-:Y:S02]  /*4a100*/  IMAD.U32 R53, RZ, RZ, UR4 ;  /* 0x00000004ff357e24 */ /* 0x001fe4000f8e00ff */
[----:B------:R-:W-:-:S07]  /*4a110*/  IMAD.U32 R52, RZ, RZ, UR5 ;  /* 0x00000005ff347e24 */ /* 0x000fce000f8e00ff */
.L_x_3527:
        /* <DEDUP_REMOVED lines=20> */
.L_x_3526:
        /* <DEDUP_REMOVED lines=9> */
.L_x_3529:
        /* <DEDUP_REMOVED lines=20> */
.L_x_3528:
[----:B------:R-:W0:Y:S01]  /*4a430*/  LDCU.64 UR4, c[0x0][0x3c8] ;  /* 0x00007900ff0477ac */ /* 0x000e220008000a00 */
[----:B------:R-:W-:Y:S01]  /*4a440*/  BSSY.RECONVERGENT B0, `(.L_x_3530) ;  /* 0x0000018000007945 */ /* 0x000fe20003800200 */
[----:B------:R-:W-:Y:S02]  /*4a450*/  IMAD.MOV.U32 R19, RZ, RZ, RZ ;  /* 0x000000ffff137224 */ /* 0x000fe400078e00ff */
[----:B------:R-:W-:Y:S02]  /*4a460*/  IMAD.MOV.U32 R54, RZ, RZ, RZ ;  /* 0x000000ffff367224 */ /* 0x000fe400078e00ff */
[----:B0-----:R-:W-:Y:S02]  /*4a470*/  IMAD.U32 R52, RZ, RZ, UR4 ;  /* 0x00000004ff347e24 */ /* 0x001fe4000f8e00ff */
[----:B------:R-:W-:-:S07]  /*4a480*/  IMAD.U32 R53, RZ, RZ, UR5 ;  /* 0x00000005ff357e24 */ /* 0x000fce000f8e00ff */
.L_x_3531:
        /* <DEDUP_REMOVED lines=20> */
.L_x_3530:
[----:B------:R-:W0:Y:S01]  /*4a5d0*/  LDCU.64 UR4, c[0x0][0x3c8] ;  /* 0x00007900ff0477ac */ /* 0x000e220008000a00 */
[----:B------:R-:W-:Y:S01]  /*4a5e0*/  BSSY.RECONVERGENT B0, `(.L_x_3532) ;  /* 0x0000018000007945 */ /* 0x000fe20003800200 */
[----:B------:R-:W-:Y:S02]  /*4a5f0*/  IMAD.MOV.U32 R11, RZ, RZ, RZ ;  /* 0x000000ffff0b7224 */ /* 0x000fe400078e00ff */
[----:B------:R-:W-:Y:S02]  /*4a600*/  IMAD.MOV.U32 R56, RZ, RZ, RZ ;  /* 0x000000ffff387224 */ /* 0x000fe400078e00ff */
[----:B0-----:R-:W-:Y:S02]  /*4a610*/  IMAD.U32 R53, RZ, RZ, UR4 ;  /* 0x00000004ff357e24 */ /* 0x001fe4000f8e00ff */
[----:B------:R-:W-:-:S07]  /*4a620*/  IMAD.U32 R54, RZ, RZ, UR5 ;  /* 0x00000005ff367e24 */ /* 0x000fce000f8e00ff */
.L_x_3533:
        /* <DEDUP_REMOVED lines=20> */
.L_x_3532:
[----:B------:R-:W0:Y:S01]  /*4a770*/  LDCU.64 UR4, c[0x0][0x3c8] ;  /* 0x00007900ff0477ac */ /* 0x000e220008000a00 */
[----:B------:R-:W-:Y:S01]  /*4a780*/  BSSY.RECONVERGENT B0, `(.L_x_3534) ;  /* 0x0000018000007945 */ /* 0x000fe20003800200 */
[----:B------:R-:W-:Y:S02]  /*4a790*/  IMAD.MOV.U32 R14, RZ, RZ, RZ ;  /* 0x000000ffff0e7224 */ /* 0x000fe400078e00ff */
[----:B------:R-:W-:Y:S02]  /*4a7a0*/  IMAD.MOV.U32 R55, RZ, RZ, RZ ;  /* 0x000000ffff377224 */ /* 0x000fe400078e00ff */
[----:B0-----:R-:W-:Y:S02]  /*4a7b0*/  IMAD.U32 R53, RZ, RZ, UR4 ;  /* 0x00000004ff357e24 */ /* 0x001fe4000f8e00ff */
[----:B------:R-:W-:-:S07]  /*4a7c0*/  IMAD.U32 R54, RZ, RZ, UR5 ;  /* 0x00000005ff367e24 */ /* 0x000fce000f8e00ff */
.L_x_3535:
        /* <DEDUP_REMOVED lines=20> */
.L_x_3534:
[----:B------:R-:W0:Y:S01]  /*4a910*/  LDCU.64 UR4, c[0x0][0x3c8] ;  /* 0x00007900ff0477ac */ /* 0x000e220008000a00 */
[----:B------:R-:W-:Y:S01]  /*4a920*/  BSSY.RECONVERGENT B0, `(.L_x_3536) ;  /* 0x0000018000007945 */ /* 0x000fe20003800200 */
[----:B------:R-:W-:Y:S02]  /*4a930*/  IMAD.MOV.U32 R19, RZ, RZ, RZ ;  /* 0x000000ffff137224 */ /* 0x000fe400078e00ff */
[----:B------:R-:W-:Y:S02]  /*4a940*/  IMAD.MOV.U32 R56, RZ, RZ, RZ ;  /* 0x000000ffff387224 */ /* 0x000fe400078e00ff */
[----:B0-----:R-:W-:Y:S02]  /*4a950*/  IMAD.U32 R53, RZ, RZ, UR4 ;  /* 0x00000004ff357e24 */ /* 0x001fe4000f8e00ff */
[----:B------:R-:W-:-:S07]  /*4a960*/  IMAD.U32 R54, RZ, RZ, UR5 ;  /* 0x00000005ff367e24 */ /* 0x000fce000f8e00ff */
.L_x_3537:
        /* <DEDUP_REMOVED lines=20> */
.L_x_3536:
[----:B------:R-:W0:Y:S01]  /*4aab0*/  LDCU.64 UR4, c[0x0][0x3c8] ;  /* 0x00007900ff0477ac */ /* 0x000e220008000a00 */
[----:B------:R-:W-:Y:S01]  /*4aac0*/  BSSY.RECONVERGENT B0, `(.L_x_3538) ;  /* 0x0000018000007945 */ /* 0x000fe20003800200 */
[----:B------:R-:W-:Y:S02]  /*4aad0*/  IMAD.MOV.U32 R11, RZ, RZ, RZ ;  /* 0x000000ffff0b7224 */ /* 0x000fe400078e00ff */
[----:B------:R-:W-:Y:S02]  /*4aae0*/  IMAD.MOV.U32 R56, RZ, RZ, RZ ;  /* 0x000000ffff387224 */ /* 0x000fe400078e00ff */
[----:B0-----:R-:W-:Y:S02]  /*4aaf0*/  IMAD.U32 R53, RZ, RZ, UR4 ;  /* 0x00000004ff357e24 */ /* 0x001fe4000f8e00ff */
[----:B------:R-:W-:-:S07]  /*4ab00*/  IMAD.U32 R54, RZ, RZ, UR5 ;  /* 0x00000005ff367e24 */ /* 0x000fce000f8e00ff */
.L_x_3539:
        /* <DEDUP_REMOVED lines=20> */
.L_x_3538:
[----:B------:R-:W0:Y:S01]  /*4ac50*/  LDCU.64 UR4, c[0x0][0x3c8] ;  /* 0x00007900ff0477ac */ /* 0x000e220008000a00 */
[----:B------:R-:W-:Y:S01]  /*4ac60*/  BSSY.RECONVERGENT B0, `(.L_x_3540) ;  /* 0x0000018000007945 */ /* 0x000fe20003800200 */
[----:B------:R-:W-:Y:S02]  /*4ac70*/  IMAD.MOV.U32 R14, RZ, RZ, RZ ;  /* 0x000000ffff0e7224 */ /* 0x000fe400078e00ff */
[----:B------:R-:W-:Y:S02]  /*4ac80*/  IMAD.MOV.U32 R55, RZ, RZ, RZ ;  /* 0x000000ffff377224 */ /* 0x000fe400078e00ff */
[----:B0-----:R-:W-:Y:S02]  /*4ac90*/  IMAD.U32 R53, RZ, RZ, UR4 ;  /* 0x00000004ff357e24 */ /* 0x001fe4000f8e00ff */
[----:B------:R-:W-:-:S07]  /*4aca0*/  IMAD.U32 R54, RZ, RZ, UR5 ;  /* 0x00000005ff367e24 */ /* 0x000fce000f8e00ff */
.L_x_3541:
        /* <DEDUP_REMOVED lines=20> */
.L_x_3540:
[----:B------:R-:W0:Y:S01]  /*4adf0*/  LDCU.64 UR4, c[0x0][0x3c8] ;  /* 0x00007900ff0477ac */ /* 0x000e220008000a00 */
[----:B------:R-:W-:Y:S01]  /*4ae00*/  BSSY.RECONVERGENT B0, `(.L_x_3542) ;  /* 0x0000018000007945 */ /* 0x000fe20003800200 */
[----:B------:R-:W-:Y:S02]  /*4ae10*/  IMAD.MOV.U32 R19, RZ, RZ, RZ ;  /* 0x000000ffff137224 */ /* 0x000fe400078e00ff */
[----:B------:R-:W-:Y:S02]  /*4ae20*/  IMAD.MOV.U32 R56, RZ, RZ, RZ ;  /* 0x000000ffff387224 */ /* 0x000fe400078e00ff */
[----:B0-----:R-:W-:Y:S02]  /*4ae30*/  IMAD.U32 R53, RZ, RZ, UR4 ;  /* 0x00000004ff357e24 */ /* 0x001fe4000f8e00ff */
[----:B------:R-:W-:-:S07]  /*4ae40*/  IMAD.U32 R54, RZ, RZ, UR5 ;  /* 0x00000005ff367e24 */ /* 0x000fce000f8e00ff */
.L_x_3543:
        /* <DEDUP_REMOVED lines=20> */
.L_x_3542:
[----:B------:R-:W0:Y:S01]  /*4af90*/  LDCU.64 UR4, c[0x0][0x3c8] ;  /* 0x00007900ff0477ac */ /* 0x000e220008000a00 */
[----:B------:R-:W-:Y:S01]  /*4afa0*/  BSSY.RECONVERGENT B0, `(.L_x_3544) ;  /* 0x0000018000007945 */ /* 0x000fe20003800200 */
[----:B------:R-:W-:Y:S02]  /*4afb0*/  IMAD.MOV.U32 R11, RZ, RZ, RZ ;  /* 0x000000ffff0b7224 */ /* 0x000fe400078e00ff */
[----:B------:R-:W-:Y:S02]  /*4afc0*/  IMAD.MOV.U32 R56, RZ, RZ, RZ ;  /* 0x000000ffff387224 */ /* 0x000fe400078e00ff */
[----:B0-----:R-:W-:Y:S02]  /*4afd0*/  IMAD.U32 R53, RZ, RZ, UR4 ;  /* 0x00000004ff357e24 */ /* 0x001fe4000f8e00ff */
[----:B------:R-:W-:-:S07]  /*4afe0*/  IMAD.U32 R54, RZ, RZ, UR5 ;  /* 0x00000005ff367e24 */ /* 0x000fce000f8e00ff */
.L_x_3545:
        /* <DEDUP_REMOVED lines=20> */
.L_x_3544:
[----:B------:R-:W0:Y:S01]  /*4b130*/  LDCU.64 UR4, c[0x0][0x3c8] ;  /* 0x00007900ff0477ac */ /* 0x000e220008000a00 */
[----:B------:R-:W-:Y:S01]  /*4b140*/  BSSY.RECONVERGENT B0, `(.L_x_3546) ;  /* 0x0000018000007945 */ /* 0x000fe20003800200 */
[----:B------:R-:W-:Y:S02]  /*4b150*/  IMAD.MOV.U32 R14, RZ, RZ, RZ ;  /* 0x000000ffff0e7224 */ /* 0x000fe400078e00ff */
[----:B------:R-:W-:Y:S02]  /*4b160*/  IMAD.MOV.U32 R55, RZ, RZ, RZ ;  /* 0x000000ffff377224 */ /* 0x000fe400078e00ff */
[----:B0-----:R-:W-:Y:S02]  /*4b170*/  IMAD.U32 R53, RZ, RZ, UR4 ;  /* 0x00000004ff357e24 */ /* 0x001fe4000f8e00ff */
[----:B------:R-:W-:-:S07]  /*4b180*/  IMAD.U32 R54, RZ, RZ, UR5 ;  /* 0x00000005ff367e24 */ /* 0x000fce000f8e00ff */
.L_x_3547:
        /* <DEDUP_REMOVED lines=20> */
.L_x_3546:
[----:B------:R-:W0:Y:S01]  /*4b2d0*/  LDCU.64 UR4, c[0x0][0x3c8] ;  /* 0x00007900ff0477ac */ /* 0x000e220008000a00 */
[----:B------:R-:W-:Y:S01]  /*4b2e0*/  BSSY.RECONVERGENT B0, `(.L_x_3548) ;  /* 0x0000018000007945 */ /* 0x000fe20003800200 */
[----:B------:R-:W-:Y:S02]  /*4b2f0*/  IMAD.MOV.U32 R19, RZ, RZ, RZ ;  /* 0x000000ffff137224 */ /* 0x000fe400078e00ff */
[----:B------:R-:W-:Y:S02]  /*4b300*/  IMAD.MOV.U32 R56, RZ, RZ, RZ ;  /* 0x000000ffff387224 */ /* 0x000fe400078e00ff */
[----:B0-----:R-:W-:Y:S02]  /*4b310*/  IMAD.U32 R53, RZ, RZ, UR4 ;  /* 0x00000004ff357e24 */ /* 0x001fe4000f8e00ff */
[----:B------:R-:W-:-:S07]  /*4b320*/  IMAD.U32 R54, RZ, RZ, UR5 ;  /* 0x00000005ff367e24 */ /* 0x000fce000f8e00ff */
.L_x_3549:
        /* <DEDUP_REMOVED lines=20> */
.L_x_3548:
[----:B------:R-:W0:Y:S01]  /*4b470*/  LDCU.64 UR4, c[0x0][0x3c8] ;  /* 0x00007900ff0477ac */ /* 0x000e220008000a00 */
[----:B------:R-:W-:Y:S01]  /*4b480*/  BSSY.RECONVERGENT B0, `(.L_x_3550) ;  /* 0x0000018000007945 */ /* 0x000fe20003800200 */
[----:B------:R-:W-:Y:S02]  /*4b490*/  IMAD.MOV.U32 R11, RZ, RZ, RZ ;  /* 0x000000ffff0b7224 */ /* 0x000fe400078e00ff */
[----:B------:R-:W-:Y:S02]  /*4b4a0*/  IMAD.MOV.U32 R56, RZ, RZ, RZ ;  /* 0x000000ffff387224 */ /* 0x000fe400078e00ff */
[----:B0-----:R-:W-:Y:S02]  /*4b4b0*/  IMAD.U32 R53, RZ, RZ, UR4 ;  /* 0x00000004ff357e24 */ /* 0x001fe4000f8e00ff */
[----:B------:R-:W-:-:S07]  /*4b4c0*/  IMAD.U32 R54, RZ, RZ, UR5 ;  /* 0x00000005ff367e24 */ /* 0x000fce000f8e00ff */
.L_x_3551:
        /* <DEDUP_REMOVED lines=20> */
.L_x_3550:
[----:B------:R-:W0:Y:S01]  /*4b610*/  LDCU.64 UR4, c[0x0][0x3c8] ;  /* 0x00007900ff0477ac */ /* 0x000e220008000a00 */
[----:B------:R-:W-:Y:S01]  /*4b620*/  BSSY.RECONVERGENT B0, `(.L_x_3552) ;  /* 0x0000018000007945 */ /* 0x000fe20003800200 */
[----:B------:R-:W-:Y:S02]  /*4b630*/  IMAD.MOV.U32 R14, RZ, RZ, RZ ;  /* 0x000000ffff0e7224 */ /* 0x000fe400078e00ff */
[----:B------:R-:W-:Y:S02]  /*4b640*/  IMAD.MOV.U32 R55, RZ, RZ, RZ ;  /* 0x000000ffff377224 */ /* 0x000fe400078e00ff */
[----:B0-----:R-:W-:Y:S02]  /*4b650*/  IMAD.U32 R53, RZ, RZ, UR4 ;  /* 0x00000004ff357e24 */ /* 0x001fe4000f8e00ff */
[----:B------:R-:W-:-:S07]  /*4b660*/  IMAD.U32 R54, RZ, RZ, UR5 ;  /* 0x00000005ff367e24 */ /* 0x000fce000f8e00ff */
.L_x_3553:
        /* <DEDUP_REMOVED lines=20> */
.L_x_3552:
[----:B------:R-:W0:Y:S01]  /*4b7b0*/  LDCU.64 UR4, c[0x0][0x3c8] ;  /* 0x00007900ff0477ac */ /* 0x000e220008000a00 */
[----:B------:R-:W-:Y:S01]  /*4b7c0*/  BSSY.RECONVERGENT B0, `(.L_x_3554) ;  /* 0x0000018000007945 */ /* 0x000fe20003800200 */
[----:B------:R-:W-:Y:S02]  /*4b7d0*/  IMAD.MOV.U32 R19, RZ, RZ, RZ ;  /* 0x000000ffff137224 */ /* 0x000fe400078e00ff */
[----:B------:R-:W-:Y:S02]  /*4b7e0*/  IMAD.MOV.U32 R56, RZ, RZ, RZ ;  /* 0x000000ffff387224 */ /* 0x000fe400078e00ff */
[----:B0-----:R-:W-:Y:S02]  /*4b7f0*/  IMAD.U32 R53, RZ, RZ, UR4 ;  /* 0x00000004ff357e24 */ /* 0x001fe4000f8e00ff */
[----:B------:R-:W-:-:S07]  /*4b800*/  IMAD.U32 R54, RZ, RZ, UR5 ;  /* 0x00000005ff367e24 */ /* 0x000fce000f8e00ff */
.L_x_3555:
        /* <DEDUP_REMOVED lines=20> */
.L_x_3554:
[----:B------:R-:W0:Y:S01]  /*4b950*/  LDCU.64 UR4, c[0x0][0x3c8] ;  /* 0x00007900ff0477ac */ /* 0x000e220008000a00 */
[----:B------:R-:W-:Y:S01]  /*4b960*/  BSSY.RECONVERGENT B0, `(.L_x_3556) ;  /* 0x0000018000007945 */ /* 0x000fe20003800200 */
[----:B------:R-:W-:Y:S02]  /*4b970*/  IMAD.MOV.U32 R11, RZ, RZ, RZ ;  /* 0x000000ffff0b7224 */ /* 0x000fe400078e00ff */
[----:B------:R-:W-:Y:S02]  /*4b980*/  IMAD.MOV.U32 R56, RZ, RZ, RZ ;  /* 0x000000ffff387224 */ /* 0x000fe400078e00ff */
[----:B0-----:R-:W-:Y:S02]  /*4b990*/  IMAD.U32 R53, RZ, RZ, UR4 ;  /* 0x00000004ff357e24 */ /* 0x001fe4000f8e00ff */
[----:B------:R-:W-:-:S07]  /*4b9a0*/  IMAD.U32 R54, RZ, RZ, UR5 ;  /* 0x00000005ff367e24 */ /* 0x000fce000f8e00ff */
.L_x_3557:
        /* <DEDUP_REMOVED lines=20> */
.L_x_3556:
[----:B------:R-:W0:Y:S01]  /*4baf0*/  LDCU.64 UR4, c[0x0][0x3c8] ;  /* 0x00007900ff0477ac */ /* 0x000e220008000a00 */
[----:B------:R-:W-:Y:S01]  /*4bb00*/  BSSY.RECONVERGENT B0, `(.L_x_3558) ;  /* 0x0000018000007945 */ /* 0x000fe20003800200 */
[----:B------:R-:W-:Y:S02]  /*4bb10*/  IMAD.MOV.U32 R14, RZ, RZ, RZ ;  /* 0x000000ffff0e7224 */ /* 0x000fe400078e00ff */
[----:B------:R-:W-:Y:S02]  /*4bb20*/  IMAD.MOV.U32 R55, RZ, RZ, RZ ;  /* 0x000000ffff377224 */ /* 0x000fe400078e00ff */
[----:B0-----:R-:W-:Y:S02]  /*4bb30*/  IMAD.U32 R53, RZ, RZ, UR4 ;  /* 0x00000004ff357e24 */ /* 0x001fe4000f8e00ff */
[----:B------:R-:W-:-:S07]  /*4bb40*/  IMAD.U32 R54, RZ, RZ, UR5 ;  /* 0x00000005ff367e24 */ /* 0x000fce000f8e00ff */
.L_x_3559:
        /* <DEDUP_REMOVED lines=20> */
.L_x_3558:
[----:B------:R-:W0:Y:S01]  /*4bc90*/  LDCU.64 UR4, c[0x0][0x3c8] ;  /* 0x00007900ff0477ac */ /* 0x000e220008000a00 */
[----:B------:R-:W-:Y:S01]  /*4bca0*/  BSSY.RECONVERGENT B0, `(.L_x_3560) ;  /* 0x0000018000007945 */ /* 0x000fe20003800200 */
[----:B------:R-:W-:Y:S02]  /*4bcb0*/  IMAD.MOV.U32 R19, RZ, RZ, RZ ;  /* 0x000000ffff137224 */ /* 0x000fe400078e00ff */
[----:B------:R-:W-:Y:S02]  /*4bcc0*/  IMAD.MOV.U32 R56, RZ, RZ, RZ ;  /* 0x000000ffff387224 */ /* 0x000fe400078e00ff */
[----:B0-----:R-:W-:Y:S02]  /*4bcd0*/  IMAD.U32 R53, RZ, RZ, UR4 ;  /* 0x00000004ff357e24 */ /* 0x001fe4000f8e00ff */
[----:B------:R-:W-:-:S07]  /*4bce0*/  IMAD.U32 R54, RZ, RZ, UR5 ;  /* 0x00000005ff367e24 */ /* 0x000fce000f8e00ff */
.L_x_3561:
        /* <DEDUP_REMOVED lines=20> */
.L_x_3560:
[----:B------:R-:W0:Y:S01]  /*4be30*/  LDCU.64 UR4, c[0x0][0x3c8] ;  /* 0x00007900ff0477ac */ /* 0x000e220008000a00 */
[----:B------:R-:W-:Y:S01]  /*4be40*/  BSSY.RECONVERGENT B0, `(.L_x_3562) ;  /* 0x0000018000007945 */ /* 0x000fe20003800200 */
[----:B------:R-:W-:Y:S02]  /*4be50*/  IMAD.MOV.U32 R11, RZ, RZ, RZ ;  /* 0x000000ffff0b7224 */ /* 0x000fe400078e00ff */
[----:B------:R-:W-:Y:S02]  /*4be60*/  IMAD.MOV.U32 R56, RZ, RZ, RZ ;  /* 0x000000ffff387224 */ /* 0x000fe400078e00ff */
[----:B0-----:R-:W-:Y:S02]  /*4be70*/  IMAD.U32 R53, RZ, RZ, UR4 ;  /* 0x00000004ff357e24 */ /* 0x001fe4000f8e00ff */
[----:B------:R-:W-:-:S07]  /*4be80*/  IMAD.U32 R54, RZ, RZ, UR5 ;  /* 0x00000005ff367e24 */ /* 0x000fce000f8e00ff */
.L_x_3563:
        /* <DEDUP_REMOVED lines=20> */
.L_x_3562:
[----:B------:R-:W0:Y:S01]  /*4bfd0*/  LDCU.64 UR4, c[0x0][0x3c8] ;  /* 0x00007900ff0477ac */ /* 0x000e220008000a00 */
[----:B------:R-:W-:Y:S01]  /*4bfe0*/  BSSY.RECONVERGENT B0, `(.L_x_3564) ;  /* 0x0000018000007945 */ /* 0x000fe20003800200 */
[----:B------:R-:W-:Y:S02]  /*4bff0*/  IMAD.MOV.U32 R14, RZ, RZ, RZ ;  /* 0x000000ffff0e7224 */ /* 0x000fe400078e00ff */
[----:B------:R-:W-:Y:S02]  /*4c000*/  IMAD.MOV.U32 R55, RZ, RZ, RZ ;  /* 0x000000ffff377224 */ /* 0x000fe400078e00ff */
[----:B0-----:R-:W-:Y:S02]  /*4c010*/  IMAD.U32 R53, RZ, RZ, UR4 ;  /* 0x00000004ff357e24 */ /* 0x001fe4000f8e00ff */
[----:B------:R-:W-:-:S07]  /*4c020*/  IMAD.U32 R54, RZ, RZ, UR5 ;  /* 0x00000005ff367e24 */ /* 0x000fce000f8e00ff */
.L_x_3565:
        /* <DEDUP_REMOVED lines=20> */
.L_x_3564:
[----:B------:R-:W0:Y:S01]  /*4c170*/  LDCU.64 UR4, c[0x0][0x3c8] ;  /* 0x00007900ff0477ac */ /* 0x000e220008000a00 */
[----:B------:R-:W-:Y:S01]  /*4c180*/  BSSY.RECONVERGENT B0, `(.L_x_3566) ;  /* 0x0000017000007945 */ /* 0x000fe20003800200 */
[----:B------:R-:W-:Y:S01]  /*4c190*/  CS2R R54, SRZ ;  /* 0x0000000000367805 */ /* 0x000fe2000001ff00 */
[----:B0-----:R-:W-:Y:S02]  /*4c1a0*/  IMAD.U32 R52, RZ, RZ, UR4 ;  /* 0x00000004ff347e24 */ /* 0x001fe4000f8e00ff */
[----:B------:R-:W-:-:S07]  /*4c1b0*/  IMAD.U32 R53, RZ, RZ, UR5 ;  /* 0x00000005ff357e24 */ /* 0x000fce000f8e00ff */
.L_x_3567:
        /* <DEDUP_REMOVED lines=20> */
.L_x_3566:
        /* <DEDUP_REMOVED lines=9> */
.L_x_3569:
        /* <DEDUP_REMOVED lines=20> */
.L_x_3568:
[----:B------:R-:W0:Y:S01]  /*4c4d0*/  LDCU.64 UR4, c[0x0][0x3c8] ;  /* 0x00007900ff0477ac */ /* 0x000e220008000a00 */
[----:B------:R-:W-:Y:S01]  /*4c4e0*/  BSSY.RECONVERGENT B0, `(.L_x_3570) ;  /* 0x0000018000007945 */ /* 0x000fe20003800200 */
[----:B------:R-:W-:Y:S02]  /*4c4f0*/  IMAD.MOV.U32 R19, RZ, RZ, RZ ;  /* 0x000000ffff137224 */ /* 0x000fe400078e00ff */
[----:B------:R-:W-:Y:S02]  /*4c500*/  IMAD.MOV.U32 R54, RZ, RZ, RZ ;  /* 0x000000ffff367224 */ /* 0x000fe400078e00ff */
[----:B0-----:R-:W-:Y:S02]  /*4c510*/  IMAD.U32 R52, RZ, RZ, UR4 ;  /* 0x00000004ff347e24 */ /* 0x001fe4000f8e00ff */
[----:B------:R-:W-:-:S07]  /*4c520*/  IMAD.U32 R53, RZ, RZ, UR5 ;  /* 0x00000005ff357e24 */ /* 0x000fce000f8e00ff */
.L_x_3571:
        /* <DEDUP_REMOVED lines=20> */
.L_x_3570:
[----:B------:R-:W0:Y:S01]  /*4c670*/  LDCU.64 UR4, c[0x0][0x3c8] ;  /* 0x00007900ff0477ac */ /* 0x000e220008000a00 */
[----:B------:R-:W-:Y:S01]  /*4c680*/  BSSY.RECONVERGENT B0, `(.L_x_3572) ;  /* 0x0000018000007945 */ /* 0x000fe20003800200 */
[----:B------:R-:W-:Y:S02]  /*4c690*/  IMAD.MOV.U32 R11, RZ, RZ, RZ ;  /* 0x000000ffff0b7224 */ /* 0x000fe400078e00ff */
[----:B------:R-:W-:Y:S02]  /*4c6a0*/  IMAD.MOV.U32 R56, RZ, RZ, RZ ;  /* 0x000000ffff387224 */ /* 0x000fe400078e00ff */
[----:B0-----:R-:W-:Y:S02]  /*4c6b0*/  IMAD.U32 R53, RZ, RZ, UR4 ;  /* 0x00000004ff357e24 */ /* 0x001fe4000f8e00ff */
[----:B------:R-:W-:-:S07]  /*4c6c0*/  IMAD.U32 R54, RZ, RZ, UR5 ;  /* 0x00000005ff367e24 */ /* 0x000fce000f8e00ff */
.L_x_3573:
        /* <DEDUP_REMOVED lines=20> */
.L_x_3572:
[----:B------:R-:W0:Y:S01]  /*4c810*/  LDCU.64 UR4, c[0x0][0x3c8] ;  /* 0x00007900ff0477ac */ /* 0x000e220008000a00 */
[----:B------:R-:W-:Y:S01]  /*4c820*/  BSSY.RECONVERGENT B0, `(.L_x_3574) ;  /* 0x0000018000007945 */ /* 0x000fe20003800200 */
[----:B------:R-:W-:Y:S02]  /*4c830*/  IMAD.MOV.U32 R12, RZ, RZ, RZ ;  /* 0x000000ffff0c7224 */ /* 0x000fe400078e00ff */
[----:B------:R-:W-:Y:S02]  /*4c840*/  IMAD.MOV.U32 R55, RZ, RZ, RZ ;  /* 0x000000ffff377224 */ /* 0x000fe400078e00ff */
[----:B0-----:R-:W-:Y:S02]  /*4c850*/  IMAD.U32 R53, RZ, RZ, UR4 ;  /* 0x00000004ff357e24 */ /* 0x001fe4000f8e00ff */
[----:B------:R-:W-:-:S07]  /*4c860*/  IMAD.U32 R54, RZ, RZ, UR5 ;  /* 0x00000005ff367e24 */ /* 0x000fce000f8e00ff */
.L_x_3575:
        /* <DEDUP_REMOVED lines=20> */
.L_x_3574:
[----:B------:R-:W0:Y:S01]  /*4c9b0*/  LDCU.64 UR4, c[0x0][0x3c8] ;  /* 0x00007900ff0477ac */ /* 0x000e220008000a00 */
[----:B------:R-:W-:Y:S01]  /*4c9c0*/  BSSY.RECONVERGENT B0, `(.L_x_3576) ;  /* 0x0000018000007945 */ /* 0x000fe20003800200 */
[----:B------:R-:W-:Y:S02]  /*4c9d0*/  IMAD.MOV.U32 R19, RZ, RZ, RZ ;  /* 0x000000ffff137224 */ /* 0x000fe400078e00ff */
[----:B------:R-:W-:Y:S02]  /*4c9e0*/  IMAD.MOV.U32 R56, RZ, RZ, RZ ;  /* 0x000000ffff387224 */ /* 0x000fe400078e00ff */
[----:B0-----:R-:W-:Y:S02]  /*4c9f0*/  IMAD.U32 R53, RZ, RZ, UR4 ;  /* 0x00000004ff357e24 */ /* 0x001fe4000f8e00ff */
[----:B------:R-:W-:-:S07]  /*4ca00*/  IMAD.U32 R54, RZ, RZ, UR5 ;  /* 0x00000005ff367e24 */ /* 0x000fce000f8e00ff */
.L_x_3577:
        /* <DEDUP_REMOVED lines=20> */
.L_x_3576:
[----:B------:R-:W0:Y:S01]  /*4cb50*/  LDCU.64 UR4, c[0x0][0x3c8] ;  /* 0x00007900ff0477ac */ /* 0x000e220008000a00 */
[----:B------:R-:W-:Y:S01]  /*4cb60*/  BSSY.RECONVERGENT B0, `(.L_x_3578) ;  /* 0x0000018000007945 */ /* 0x000fe20003800200 */
[----:B------:R-:W-:Y:S02]  /*4cb70*/  IMAD.MOV.U32 R11, RZ, RZ, RZ ;  /* 0x000000ffff0b7224 */ /* 0x000fe400078e00ff */
[----:B------:R-:W-:Y:S02]  /*4cb80*/  IMAD.MOV.U32 R56, RZ, RZ, RZ ;  /* 0x000000ffff387224 */ /* 0x000fe400078e00ff */
[----:B0-----:R-:W-:Y:S02]  /*4cb90*/  IMAD.U32 R53, RZ, RZ, UR4 ;  /* 0x00000004ff357e24 */ /* 0x001fe4000f8e00ff */
[----:B------:R-:W-:-:S07]  /*4cba0*/  IMAD.U32 R54, RZ, RZ, UR5 ;  /* 0x00000005ff367e24 */ /* 0x000fce000f8e00ff */
.L_x_3579:
        /* <DEDUP_REMOVED lines=20> */
.L_x_3578:
[----:B------:R-:W0:Y:S01]  /*4ccf0*/  LDCU.64 UR4, c[0x0][0x3c8] ;  /* 0x00007900ff0477ac */ /* 0x000e220008000a00 */
[----:B------:R-:W-:Y:S01]  /*4cd00*/  BSSY.RECONVERGENT B0, `(.L_x_3580) ;  /* 0x0000018000007945 */ /* 0x000fe20003800200 */
[----:B------:R-:W-:Y:S02]  /*4cd10*/  IMAD.MOV.U32 R12, RZ, RZ, RZ ;  /* 0x000000ffff0c7224 */ /* 0x000fe400078e00ff */
[----:B------:R-:W-:Y:S02]  /*4cd20*/  IMAD.MOV.U32 R55, RZ, RZ, RZ ;  /* 0x000000ffff377224 */ /* 0x000fe400078e00ff */
[----:B0-----:R-:W-:Y:S02]  /*4cd30*/  IMAD.U32 R53, RZ, RZ, UR4 ;  /* 0x00000004ff357e24 */ /* 0x001fe4000f8e00ff */
[----:B------:R-:W-:-:S07]  /*4cd40*/  IMAD.U32 R54, RZ, RZ, UR5 ;  /* 0x00000005ff367e24 */ /* 0x000fce000f8e00ff */
.L_x_3581:
        /* <DEDUP_REMOVED lines=20> */
.L_x_3580:
[----:B------:R-:W0:Y:S01]  /*4ce90*/  LDCU.64 UR4, c[0x0][0x3c8] ;  /* 0x00007900ff0477ac */ /* 0x000e220008000a00 */
[----:B------:R-:W-:Y:S01]  /*4cea0*/  BSSY.RECONVERGENT B0, `(.L_x_3582) ;  /* 0x0000018000007945 */ /* 0x000fe20003800200 */
[----:B------:R-:W-:Y:S02]  /*4ceb0*/  IMAD.MOV.U32 R19, RZ, RZ, RZ ;  /* 0x000000ffff137224 */ /* 0x000fe400078e00ff */
[----:B------:R-:W-:Y:S02]  /*4cec0*/  IMAD.MOV.U32 R56, RZ, RZ, RZ ;  /* 0x000000ffff387224 */ /* 0x000fe400078e00ff */
[----:B0-----:R-:W-:Y:S02]  /*4ced0*/  IMAD.U32 R53, RZ, RZ, UR4 ;  /* 0x00000004ff357e24 */ /* 0x001fe4000f8e00ff */
[----:B------:R-:W-:-:S07]  /*4cee0*/  IMAD.U32 R54, RZ, RZ, UR5 ;  /* 0x00000005ff367e24 */ /* 0x000fce000f8e00ff */
.L_x_3583:
        /* <DEDUP_REMOVED lines=20> */
.L_x_3582:
[----:B------:R-:W0:Y:S01]  /*4d030*/  LDCU.64 UR4, c[0x0][0x3c8] ;  /* 0x00007900ff0477ac */ /* 0x000e220008000a00 */
[----:B------:R-:W-:Y:S01]  /*4d040*/  BSSY.RECONVERGENT B0, `(.L_x_3584) ;  /* 0x0000018000007945 */ /* 0x000fe20003800200 */
[----:B------:R-:W-:Y:S02]  /*4d050*/  IMAD.MOV.U32 R11, RZ, RZ, RZ ;  /* 0x000000ffff0b7224 */ /* 0x000fe400078e00ff */
[----:B------:R-:W-:Y:S02]  /*4d060*/  IMAD.MOV.U32 R56, RZ, RZ, RZ ;  /* 0x000000ffff387224 */ /* 0x000fe400078e00ff */
[----:B0-----:R-:W-:Y:S02]  /*4d070*/  IMAD.U32 R53, RZ, RZ, UR4 ;  /* 0x00000004ff357e24 */ /* 0x001fe4000f8e00ff */
[----:B------:R-:W-:-:S07]  /*4d080*/  IMAD.U32 R54, RZ, RZ, UR5 ;  /* 0x00000005ff367e24 */ /* 0x000fce000f8e00ff */
.L_x_3585:
        /* <DEDUP_REMOVED lines=20> */
.L_x_3584:
[----:B------:R-:W0:Y:S01]  /*4d1d0*/  LDCU.64 UR4, c[0x0][0x3c8] ;  /* 0x00007900ff0477ac */ /* 0x000e220008000a00 */
[----:B------:R-:W-:Y:S01]  /*4d1e0*/  BSSY.RECONVERGENT B0, `(.L_x_3586) ;  /* 0x0000018000007945 */ /* 0x000fe20003800200 */
[----:B------:R-:W-:Y:S02]  /*4d1f0*/  IMAD.MOV.U32 R12, RZ, RZ, RZ ;  /* 0x000000ffff0c7224 */ /* 0x000fe400078e00ff */
[----:B------:R-:W-:Y:S02]  /*4d200*/  IMAD.MOV.U32 R55, RZ, RZ, RZ ;  /* 0x000000ffff377224 */ /* 0x000fe400078e00ff */
[----:B0-----:R-:W-:Y:S02]  /*4d210*/  IMAD.U32 R53, RZ, RZ, UR4 ;  /* 0x00000004ff357e24 */ /* 0x001fe4000f8e00ff */
[----:B------:R-:W-:-:S07]  /*4d220*/  IMAD.U32 R54, RZ, RZ, UR5 ;  /* 0x00000005ff367e24 */ /* 0x000fce000f8e00ff */
.L_x_3587:
        /* <DEDUP_REMOVED lines=20> */
.L_x_3586:
[----:B------:R-:W0:Y:S01]  /*4d370*/  LDCU.64 UR4, c[0x0][0x3c8] ;  /* 0x00007900ff0477ac */ /* 0x000e220008000a00 */
[----:B------:R-:W-:Y:S01]  /*4d380*/  BSSY.RECONVERGENT B0, `(.L_x_3588) ;  /* 0x0000018000007945 */ /* 0x000fe20003800200 */
[----:B------:R-:W-:Y:S02]  /*4d390*/  IMAD.MOV.U32 R19, RZ, RZ, RZ ;  /* 0x000000ffff137224 */ /* 0x000fe400078e00ff */
[----:B------:R-:W-:Y:S02]  /*4d3a0*/  IMAD.MOV.U32 R56, RZ, RZ, RZ ;  /* 0x000000ffff387224 */ /* 0x000fe400078e00ff */
[----:B0-----:R-:W-:Y:S02]  /*4d3b0*/  IMAD.U32 R53, RZ, RZ, UR4 ;  /* 0x00000004ff357e24 */ /* 0x001fe4000f8e00ff */
[----:B------:R-:W-:-:S07]  /*4d3c0*/  IMAD.U32 R54, RZ, RZ, UR5 ;  /* 0x00000005ff367e24 */ /* 0x000fce000f8e00ff */
.L_x_3589:
        /* <DEDUP_REMOVED lines=20> */
.L_x_3588:
[----:B------:R-:W0:Y:S01]  /*4d510*/  LDCU.64 UR4, c[0x0][0x3c8] ;  /* 0x00007900ff0477ac */ /* 0x000e220008000a00 */
[----:B------:R-:W-:Y:S01]  /*4d520*/  BSSY.RECONVERGENT B0, `(.L_x_3590) ;  /* 0x0000018000007945 */ /* 0x000fe20003800200 */
[----:B------:R-:W-:Y:S02]  /*4d530*/  IMAD.MOV.U32 R11, RZ, RZ, RZ ;  /* 0x000000ffff0b7224 */ /* 0x000fe400078e00ff */
[----:B------:R-:W-:Y:S02]  /*4d540*/  IMAD.MOV.U32 R56, RZ, RZ, RZ ;  /* 0x000000ffff387224 */ /* 0x000fe400078e00ff */
[----:B0-----:R-:W-:Y:S02]  /*4d550*/  IMAD.U32 R53, RZ, RZ, UR4 ;  /* 0x00000004ff357e24 */ /* 0x001fe4000f8e00ff */
[----:B------:R-:W-:-:S07]  /*4d560*/  IMAD.U32 R54, RZ, RZ, UR5 ;  /* 0x00000005ff367e24 */ /* 0x000fce000f8e00ff */
.L_x_3591:
        /* <DEDUP_REMOVED lines=20> */
.L_x_3590:
[----:B------:R-:W0:Y:S01]  /*4d6b0*/  LDCU.64 UR4, c[0x0][0x3c8] ;  /* 0x00007900ff0477ac */ /* 0x000e220008000a00 */
[----:B------:R-:W-:Y:S01]  /*4d6c0*/  BSSY.RECONVERGENT B0, `(.L_x_3592) ;  /* 0x0000018000007945 */ /* 0x000fe20003800200 */
[----:B------:R-:W-:Y:S02]  /*4d6d0*/  IMAD.MOV.U32 R12, RZ, RZ, RZ ;  /* 0x000000ffff0c7224 */ /* 0x000fe400078e00ff */
[----:B------:R-:W-:Y:S02]  /*4d6e0*/  IMAD.MOV.U32 R55, RZ, RZ, RZ ;  /* 0x000000ffff377224 */ /* 0x000fe400078e00ff */
[----:B0-----:R-:W-:Y:S02]  /*4d6f0*/  IMAD.U32 R53, RZ, RZ, UR4 ;  /* 0x00000004ff357e24 */ /* 0x001fe4000f8e00ff */
[----:B------:R-:W-:-:S07]  /*4d700*/  IMAD.U32 R54, RZ, RZ, UR5 ;  /* 0x00000005ff367e24 */ /* 0x000fce000f8e00ff */
.L_x_3593:
        /* <DEDUP_REMOVED lines=20> */
.L_x_3592:
[----:B------:R-:W0:Y:S01]  /*4d850*/  LDCU.64 UR4, c[0x0][0x3c8] ;  /* 0x00007900ff0477ac */ /* 0x000e220008000a00 */
[----:B------:R-:W-:Y:S01]  /*4d860*/  BSSY.RECONVERGENT B0, `(.L_x_3594) ;  /* 0x0000018000007945 */ /* 0x000fe20003800200 */
[----:B------:R-:W-:Y:S02]  /*4d870*/  IMAD.MOV.U32 R19, RZ, RZ, RZ ;  /* 0x000000ffff137224 */ /* 0x000fe400078e00ff */
[----:B------:R-:W-:Y:S02]  /*4d880*/  IMAD.MOV.U32 R56, RZ, RZ, RZ ;  /* 0x000000ffff387224 */ /* 0x000fe400078e00ff */
[----:B0-----:R-:W-:Y:S02]  /*4d890*/  IMAD.U32 R53, RZ, RZ, UR4 ;  /* 0x00000004ff357e24 */ /* 0x001fe4000f8e00ff */
[----:B------:R-:W-:-:S07]  /*4d8a0*/  IMAD.U32 R54, RZ, RZ, UR5 ;  /* 0x00000005ff367e24 */ /* 0x000fce000f8e00ff */
.L_x_3595:
        /* <DEDUP_REMOVED lines=20> */
.L_x_3594:
[----:B------:R-:W0:Y:S01]  /*4d9f0*/  LDCU.64 UR4, c[0x0][0x3c8] ;  /* 0x00007900ff0477ac */ /* 0x000e220008000a00 */
[----:B------:R-:W-:Y:S01]  /*4da00*/  BSSY.RECONVERGENT B0, `(.L_x_3596) ;  /* 0x0000018000007945 */ /* 0x000fe20003800200 */
[----:B------:R-:W-:Y:S02]  /*4da10*/  IMAD.MOV.U32 R11, RZ, RZ, RZ ;  /* 0x000000ffff0b7224 */ /* 0x000fe400078e00ff */
[----:B------:R-:W-:Y:S02]  /*4da20*/  IMAD.MOV.U32 R56, RZ, RZ, RZ ;  /* 0x000000ffff387224 */ /* 0x000fe400078e00ff */
[----:B0-----:R-:W-:Y:S02]  /*4da30*/  IMAD.U32 R53, RZ, RZ, UR4 ;  /* 0x00000004ff357e24 */ /* 0x001fe4000f8e00ff */
[----:B------:R-:W-:-:S07]  /*4da40*/  IMAD.U32 R54, RZ, RZ, UR5 ;  /* 0x00000005ff367e24 */ /* 0x000fce000f8e00ff */
.L_x_3597:
        /* <DEDUP_REMOVED lines=20> */
.L_x_3596:
[----:B------:R-:W0:Y:S01]  /*4db90*/  LDCU.64 UR4, c[0x0][0x3c8] ;  /* 0x00007900ff0477ac */ /* 0x000e220008000a00 */
[----:B------:R-:W-:Y:S01]  /*4dba0*/  BSSY.RECONVERGENT B0, `(.L_x_3598) ;  /* 0x0000018000007945 */ /* 0x000fe20003800200 */
[----:B------:R-:W-:Y:S02]  /*4dbb0*/  IMAD.MOV.U32 R12, RZ, RZ, RZ ;  /* 0x000000ffff0c7224 */ /* 0x000fe400078e00ff */
[----:B------:R-:W-:Y:S02]  /*4dbc0*/  IMAD.MOV.U32 R55, RZ, RZ, RZ ;  /* 0x000000ffff377224 */ /* 0x000fe400078e00ff */
[----:B0-----:R-:W-:Y:S02]  /*4dbd0*/  IMAD.U32 R53, RZ, RZ, UR4 ;  /* 0x00000004ff357e24 */ /* 0x001fe4000f8e00ff */
[----:B------:R-:W-:-:S07]  /*4dbe0*/  IMAD.U32 R54, RZ, RZ, UR5 ;  /* 0x00000005ff367e24 */ /* 0x000fce000f8e00ff */
.L_x_3599:
        /* <DEDUP_REMOVED lines=20> */
.L_x_3598:
[----:B------:R-:W0:Y:S01]  /*4dd30*/  LDCU.64 UR4, c[0x0][0x3c8] ;  /* 0x00007900ff0477ac */ /* 0x000e220008000a00 */
[----:B------:R-:W-:Y:S01]  /*4dd40*/  BSSY.RECONVERGENT B0, `(.L_x_3600) ;  /* 0x0000018000007945 */ /* 0x000fe20003800200 */
[----:B------:R-:W-:Y:S02]  /*4dd50*/  IMAD.MOV.U32 R19, RZ, RZ, RZ ;  /* 0x000000ffff137224 */ /* 0x000fe400078e00ff */
[----:B------:R-:W-:Y:S02]  /*4dd60*/  IMAD.MOV.U32 R56, RZ, RZ, RZ ;  /* 0x000000ffff387224 */ /* 0x000fe400078e00ff */
[----:B0-----:R-:W-:Y:S02]  /*4dd70*/  IMAD.U32 R53, RZ, RZ, UR4 ;  /* 0x00000004ff357e24 */ /* 0x001fe4000f8e00ff */
[----:B------:R-:W-:-:S07]  /*4dd80*/  IMAD.U32 R54, RZ, RZ, UR5 ;  /* 0x00000005ff367e24 */ /* 0x000fce000f8e00ff */
.L_x_3601:
        /* <DEDUP_REMOVED lines=20> */
.L_x_3600:
[----:B------:R-:W0:Y:S01]  /*4ded0*/  LDCU.64 UR4, c[0x0][0x3c8] ;  /* 0x00007900ff0477ac */ /* 0x000e220008000a00 */
[----:B------:R-:W-:Y:S01]  /*4dee0*/  BSSY.RECONVERGENT B0, `(.L_x_3602) ;  /* 0x0000018000007945 */ /* 0x000fe20003800200 */
[----:B------:R-:W-:Y:S02]  /*4def0*/  IMAD.MOV.U32 R11, RZ, RZ, RZ ;  /* 0x000000ffff0b7224 */ /* 0x000fe400078e00ff */
[----:B------:R-:W-:Y:S02]  /*4df00*/  IMAD.MOV.U32 R56, RZ, RZ, RZ ;  /* 0x000000ffff387224 */ /* 0x000fe400078e00ff */
[----:B0-----:R-:W-:Y:S02]  /*4df10*/  IMAD.U32 R53, RZ, RZ, UR4 ;  /* 0x00000004ff357e24 */ /* 0x001fe4000f8e00ff */
[----:B------:R-:W-:-:S07]  /*4df20*/  IMAD.U32 R54, RZ, RZ, UR5 ;  /* 0x00000005ff367e24 */ /* 0x000fce000f8e00ff */
.L_x_3603:
        /* <DEDUP_REMOVED lines=20> */
.L_x_3602:
[----:B------:R-:W0:Y:S01]  /*4e070*/  LDCU.64 UR4, c[0x0][0x3c8] ;  /* 0x00007900ff0477ac */ /* 0x000e220008000a00 */
[----:B------:R-:W-:Y:S01]  /*4e080*/  BSSY.RECONVERGENT B0, `(.L_x_3604) ;  /* 0x0000018000007945 */ /* 0x000fe20003800200 */
[----:B------:R-:W-:Y:S02]  /*4e090*/  IMAD.MOV.U32 R12, RZ, RZ, RZ ;  /* 0x000000ffff0c7224 */ /* 0x000fe400078e00ff */
[----:B------:R-:W-:Y:S02]  /*4e0a0*/  IMAD.MOV.U32 R55, RZ, RZ, RZ ;  /* 0x000000ffff377224 */ /* 0x000fe400078e00ff */
[----:B0-----:R-:W-:Y:S02]  /*4e0b0*/  IMAD.U32 R53, RZ, RZ, UR4 ;  /* 0x00000004ff357e24 */ /* 0x001fe4000f8e00ff */
[----:B------:R-:W-:-:S07]  /*4e0c0*/  IMAD.U32 R54, RZ, RZ, UR5 ;  /* 0x00000005ff367e24 */ /* 0x000fce000f8e00ff */
.L_x_3605:
        /* <DEDUP_REMOVED lines=20> */
.L_x_3604:
[----:B------:R-:W0:Y:S01]  /*4e210*/  LDCU.64 UR4, c[0x0][0x3c8] ;  /* 0x00007900ff0477ac */ /* 0x000e220008000a00 */
[----:B------:R-:W-:Y:S01]  /*4e220*/  BSSY.RECONVERGENT B0, `(.L_x_3606) ;  /* 0x0000017000007945 */ /* 0x000fe20003800200 */
[----:B------:R-:W-:Y:S01]  /*4e230*/  CS2R R54, SRZ ;  /* 0x0000000000367805 */ /* 0x000fe2000001ff00 */
[----:B0-----:R-:W-:Y:S02]  /*4e240*/  IMAD.U32 R52, RZ, RZ, UR4 ;  /* 0x00000004ff347e24 */ /* 0x001fe4000f8e00ff */
[----:B------:R-:W-:-:S07]  /*4e250*/  IMAD.U32 R53, RZ, RZ, UR5 ;  /* 0x00000005ff357e24 */ /* 0x000fce000f8e00ff */
.L_x_3607:
        /* <DEDUP_REMOVED lines=20> */
.L_x_3606:
        /* <DEDUP_REMOVED lines=9> */
.L_x_3609:
        /* <DEDUP_REMOVED lines=20> */
.L_x_3608:
[----:B------:R-:W0:Y:S01]  /*4e570*/  LDCU.64 UR4, c[0x0][0x3c8] ;  /* 0x00007900ff0477ac */ /* 0x000e220008000a00 */
[----:B------:R-:W-:Y:S01]  /*4e580*/  BSSY.RECONVERGENT B0, `(.L_x_3610) ;  /* 0x0000018000007945 */ /* 0x000fe20003800200 */
[----:B------:R-:W-:Y:S02]  /*4e590*/  IMAD.MOV.U32 R20, RZ, RZ, RZ ;  /* 0x000000ffff147224 */ /* 0x000fe400078e00ff */
[----:B------:R-:W-:Y:S02]  /*4e5a0*/  IMAD.MOV.U32 R55, RZ, RZ, RZ ;  /* 0x000000ffff377224 */ /* 0x000fe400078e00ff */
[----:B0-----:R-:W-:Y:S02]  /*4e5b0*/  IMAD.U32 R52, RZ, RZ, UR4 ;  /* 0x00000004ff347e24 */ /* 0x001fe4000f8e00ff */
[----:B------:R-:W-:-:S07]  /*4e5c0*/  IMAD.U32 R53, RZ, RZ, UR5 ;  /* 0x00000005ff357e24 */ /* 0x000fce000f8e00ff */
.L_x_3611:
        /* <DEDUP_REMOVED lines=20> */
.L_x_3610:
[----:B------:R-:W0:Y:S01]  /*4e710*/  LDCU.64 UR4, c[0x0][0x3c8] ;  /* 0x00007900ff0477ac */ /* 0x000e220008000a00 */
[----:B------:R-:W-:Y:S01]  /*4e720*/  BSSY.RECONVERGENT B0, `(.L_x_3612) ;  /* 0x0000018000007945 */ /* 0x000fe20003800200 */
[----:B------:R-:W-:Y:S02]  /*4e730*/  IMAD.MOV.U32 R11, RZ, RZ, RZ ;  /* 0x000000ffff0b7224 */ /* 0x000fe400078e00ff */
[----:B------:R-:W-:Y:S02]  /*4e740*/  IMAD.MOV.U32 R56, RZ, RZ, RZ ;  /* 0x000000ffff387224 */ /* 0x000fe400078e00ff */
[----:B0-----:R-:W-:Y:S02]  /*4e750*/  IMAD.U32 R53, RZ, RZ, UR4 ;  /* 0x00000004ff357e24 */ /* 0x001fe4000f8e00ff */
[----:B------:R-:W-:-:S07]  /*4e760*/  IMAD.U32 R54, RZ, RZ, UR5 ;  /* 0x00000005ff367e24 */ /* 0x000fce000f8e00ff */
.L_x_3613:
        /* <DEDUP_REMOVED lines=20> */
.L_x_3612:
[----:B------:R-:W0:Y:S01]  /*4e8b0*/  LDCU.64 UR4, c[0x0][0x3c8] ;  /* 0x00007900ff0477ac */ /* 0x000e220008000a00 */
[----:B------:R-:W-:Y:S01]  /*4e8c0*/  BSSY.RECONVERGENT B0, `(.L_x_3614) ;  /* 0x0000018000007945 */ /* 0x000fe20003800200 */
[----:B------:R-:W-:Y:S02]  /*4e8d0*/  IMAD.MOV.U32 R19, RZ, RZ, RZ ;  /* 0x000000ffff137224 */ /* 0x000fe400078e00ff */
[----:B------:R-:W-:Y:S02]  /*4e8e0*/  IMAD.MOV.U32 R56, RZ, RZ, RZ ;  /* 0x000000ffff387224 */ /* 0x000fe400078e00ff */
[----:B0-----:R-:W-:Y:S02]  /*4e8f0*/  IMAD.U32 R53, RZ, RZ, UR4 ;  /* 0x00000004ff357e24 */ /* 0x001fe4000f8e00ff */
[----:B------:R-:W-:-:S07]  /*4e900*/  IMAD.U32 R54, RZ, RZ, UR5 ;  /* 0x00000005ff367e24 */ /* 0x000fce000f8e00ff */
.L_x_3615:
        /* <DEDUP_REMOVED lines=20> */
.L_x_3614:
[----:B------:R-:W0:Y:S01]  /*4ea50*/  LDCU.64 UR4, c[0x0][0x3c8] ;  /* 0x00007900ff0477ac */ /* 0x000e220008000a00 */
[----:B------:R-:W-:Y:S01]  /*4ea60*/  BSSY.RECONVERGENT B0, `(.L_x_3616) ;  /* 0x0000018000007945 */ /* 0x000fe20003800200 */
[----:B------:R-:W-:Y:S02]  /*4ea70*/  IMAD.MOV.U32 R20, RZ, RZ, RZ ;  /* 0x000000ffff147224 */ /* 0x000fe400078e00ff */
[----:B------:R-:W-:Y:S02]  /*4ea80*/  IMAD.MOV.U32 R55, RZ, RZ, RZ ;  /* 0x000000ffff377224 */ /* 0x000fe400078e00ff */
[----:B0-----:R-:W-:Y:S02]  /*4ea90*/  IMAD.U32 R53, RZ, RZ, UR4 ;  /* 0x00000004ff357e24 */ /* 0x001fe4000f8e00ff */
[----:B------:R-:W-:-:S07]  /*4eaa0*/  IMAD.U32 R54, RZ, RZ, UR5 ;  /* 0x00000005ff367e24 */ /* 0x000fce000f8e00ff */
.L_x_3617:
        /* <DEDUP_REMOVED lines=20> */
.L_x_3616:
[----:B------:R-:W0:Y:S01]  /*4ebf0*/  LDCU.64 UR4, c[0x0][0x3c8] ;  /* 0x00007900ff0477ac */ /* 0x000e220008000a00 */
[----:B------:R-:W-:Y:S01]  /*4ec00*/  BSSY.RECONVERGENT B0, `(.L_x_3618) ;  /* 0x0000018000007945 */ /* 0x000fe20003800200 */
[----:B------:R-:W-:Y:S02]  /*4ec10*/  IMAD.MOV.U32 R11, RZ, RZ, RZ ;  /* 0x000000ffff0b7224 */ /* 0x000fe400078e00ff */
[----:B------:R-:W-:Y:S02]  /*4ec20*/  IMAD.MOV.U32 R56, RZ, RZ, RZ ;  /* 0x000000ffff387224 */ /* 0x000fe400078e00ff */
[----:B0-----:R-:W-:Y:S02]  /*4ec30*/  IMAD.U32 R53, RZ, RZ, UR4 ;  /* 0x00000004ff357e24 */ /* 0x001fe4000f8e00ff */
[----:B------:R-:W-:-:S07]  /*4ec40*/  IMAD.U32 R54, RZ, RZ, UR5 ;  /* 0x00000005ff367e24 */ /* 0x000fce000f8e00ff */
.L_x_3619:
        /* <DEDUP_REMOVED lines=20> */
.L_x_3618:
[----:B------:R-:W0:Y:S01]  /*4ed90*/  LDCU.64 UR4, c[0x0][0x3c8] ;  /* 0x00007900ff0477ac */ /* 0x000e220008000a00 */
[----:B------:R-:W-:Y:S01]  /*4eda0*/  BSSY.RECONVERGENT B0, `(.L_x_3620) ;  /* 0x0000018000007945 */ /* 0x000fe20003800200 */
[----:B------:R-:W-:Y:S02]  /*4edb0*/  IMAD.MOV.U32 R19, RZ, RZ, RZ ;  /* 0x000000ffff137224 */ /* 0x000fe400078e00ff */
[----:B------:R-:W-:Y:S02]  /*4edc0*/  IMAD.MOV.U32 R56, RZ, RZ, RZ ;  /* 0x000000ffff387224 */ /* 0x000fe400078e00ff */
[----:B0-----:R-:W-:Y:S02]  /*4edd0*/  IMAD.U32 R53, RZ, RZ, UR4 ;  /* 0x00000004ff357e24 */ /* 0x001fe4000f8e00ff */
[----:B------:R-:W-:-:S07]  /*4ede0*/  IMAD.U32 R54, RZ, RZ, UR5 ;  /* 0x00000005ff367e24 */ /* 0x000fce000f8e00ff */
.L_x_3621:
        /* <DEDUP_REMOVED lines=20> */
.L_x_3620:
[----:B------:R-:W0:Y:S01]  /*4ef30*/  LDCU.64 UR4, c[0x0][0x3c8] ;  /* 0x00007900ff0477ac */ /* 0x000e220008000a00 */
[----:B------:R-:W-:Y:S01]  /*4ef40*/  BSSY.RECONVERGENT B0, `(.L_x_3622) ;  /* 0x0000018000007945 */ /* 0x000fe20003800200 */
[----:B------:R-:W-:Y:S02]  /*4ef50*/  IMAD.MOV.U32 R20, RZ, RZ, RZ ;  /* 0x000000ffff147224 */ /* 0x000fe400078e00ff */
[----:B------:R-:W-:Y:S02]  /*4ef60*/  IMAD.MOV.U32 R55, RZ, RZ, RZ ;  /* 0x000000ffff377224 */ /* 0x000fe400078e00ff */
[----:B0-----:R-:W-:Y:S02]  /*4ef70*/  IMAD.U32 R53, RZ, RZ, UR4 ;  /* 0x00000004ff357e24 */ /* 0x001fe4000f8e00ff */
[----:B------:R-:W-:-:S07]  /*4ef80*/  IMAD.U32 R54, RZ, RZ, UR5 ;  /* 0x00000005ff367e24 */ /* 0x000fce000f8e00ff */
.L_x_3623:
        /* <DEDUP_REMOVED lines=20> */
.L_x_3622:
[----:B------:R-:W0:Y:S01]  /*4f0d0*/  LDCU.64 UR4, c[0x0][0x3c8] ;  /* 0x00007900ff0477ac */ /* 0x000e220008000a00 */
[----:B------:R-:W-:Y:S01]  /*4f0e0*/  BSSY.RECONVERGENT B0, `(.L_x_3624) ;  /* 0x0000018000007945 */ /* 0x000fe20003800200 */
[----:B------:R-:W-:Y:S02]  /*4f0f0*/  IMAD.MOV.U32 R11, RZ, RZ, RZ ;  /* 0x000000ffff0b7224 */ /* 0x000fe400078e00ff */
[----:B------:R-:W-:Y:S02]  /*4f100*/  IMAD.MOV.U32 R56, RZ, RZ, RZ ;  /* 0x000000ffff387224 */ /* 0x000fe400078e00ff */
[----:B0-----:R-:W-:Y:S02]  /*4f110*/  IMAD.U32 R53, RZ, RZ, UR4 ;  /* 0x00000004ff357e24 */ /* 0x001fe4000f8e00ff */
[----:B------:R-:W-:-:S07]  /*4f120*/  IMAD.U32 R54, RZ, RZ, UR5 ;  /* 0x00000005ff367e24 */ /* 0x000fce000f8e00ff */
.L_x_3625:
        /* <DEDUP_REMOVED lines=20> */
.L_x_3624:
[----:B------:R-:W0:Y:S01]  /*4f270*/  LDCU.64 UR4, c[0x0][0x3c8] ;  /* 0x00007900ff0477ac */ /* 0x000e220008000a00 */
[----:B------:R-:W-:Y:S01]  /*4f280*/  BSSY.RECONVERGENT B0, `(.L_x_3626) ;  /* 0x0000018000007945 */ /* 0x000fe20003800200 */
[----:B------:R-:W-:Y:S02]  /*4f290*/  IMAD.MOV.U32 R19, RZ, RZ, RZ ;  /* 0x000000ffff137224 */ /* 0x000fe400078e00ff */
[----:B------:R-:W-:Y:S02]  /*4f2a0*/  IMAD.MOV.U32 R56, RZ, RZ, RZ ;  /* 0x000000ffff387224 */ /* 0x000fe400078e00ff */
[----:B0-----:R-:W-:Y:S02]  /*4f2b0*/  IMAD.U32 R53, RZ, RZ, UR4 ;  /* 0x00000004ff357e24 */ /* 0x001fe4000f8e00ff */
[----:B------:R-:W-:-:S07]  /*4f2c0*/  IMAD.U32 R54, RZ, RZ, UR5 ;  /* 0x00000005ff367e24 */ /* 0x000fce000f8e00ff */
.L_x_3627:
        /* <DEDUP_REMOVED lines=20> */
.L_x_3626:
[----:B------:R-:W0:Y:S01]  /*4f410*/  LDCU.64 UR4, c[0x0][0x3c8] ;  /* 0x00007900ff0477ac */ /* 0x000e220008000a00 */
[----:B------:R-:W-:Y:S01]  /*4f420*/  BSSY.RECONVERGENT B0, `(.L_x_3628) ;  /* 0x0000018000007945 */ /* 0x000fe20003800200 */
[----:B------:R-:W-:Y:S02]  /*4f430*/  IMAD.MOV.U32 R20, RZ, RZ, RZ ;  /* 0x000000ffff147224 */ /* 0x000fe400078e00ff */
[----:B------:R-:W-:Y:S02]  /*4f440*/  IMAD.MOV.U32 R55, RZ, RZ, RZ ;  /* 0x000000ffff377224 */ /* 0x000fe400078e00ff */
[----:B0-----:R-:W-:Y:S02]  /*4f450*/  IMAD.U32 R53, RZ, RZ, UR4 ;  /* 0x00000004ff357e24 */ /* 0x001fe4000f8e00ff */
[----:B------:R-:W-:-:S07]  /*4f460*/  IMAD.U32 R54, RZ, RZ, UR5 ;  /* 0x00000005ff367e24 */ /* 0x000fce000f8e00ff */
.L_x_3629:
        /* <DEDUP_REMOVED lines=20> */
.L_x_3628:
[----:B------:R-:W0:Y:S01]  /*4f5b0*/  LDCU.64 UR4, c[0x0][0x3c8] ;  /* 0x00007900ff0477ac */ /* 0x000e220008000a00 */
[----:B------:R-:W-:Y:S01]  /*4f5c0*/  BSSY.RECONVERGENT B0, `(.L_x_3630) ;  /* 0x0000018000007945 */ /* 0x000fe20003800200 */
[----:B------:R-:W-:Y:S02]  /*4f5d0*/  IMAD.MOV.U32 R11, RZ, RZ, RZ ;  /* 0x000000ffff0b7224 */ /* 0x000fe400078e00ff */
[----:B------:R-:W-:Y:S02]  /*4f5e0*/  IMAD.MOV.U32 R56, RZ, RZ, RZ ;  /* 0x000000ffff387224 */ /* 0x000fe400078e00ff */
[----:B0-----:R-:W-:Y:S02]  /*4f5f0*/  IMAD.U32 R53, RZ, RZ, UR4 ;  /* 0x00000004ff357e24 */ /* 0x001fe4000f8e00ff */
[----:B------:R-:W-:-:S07]  /*4f600*/  IMAD.U32 R54, RZ, RZ, UR5 ;  /* 0x00000005ff367e24 */ /* 0x000fce000f8e00ff */
.L_x_3631:
        /* <DEDUP_REMOVED lines=20> */
.L_x_3630:
[----:B------:R-:W0:Y:S01]  /*4f750*/  LDCU.64 UR4, c[0x0][0x3c8] ;  /* 0x00007900ff0477ac */ /* 0x000e220008000a00 */
[----:B------:R-:W-:Y:S01]  /*4f760*/  BSSY.RECONVERGENT B0, `(.L_x_3632) ;  /* 0x0000018000007945 */ /* 0x000fe20003800200 */
[----:B------:R-:W-:Y:S02]  /*4f770*/  IMAD.MOV.U32 R19, RZ, RZ, RZ ;  /* 0x000000ffff137224 */ /* 0x000fe400078e00ff */
[----:B------:R-:W-:Y:S02]  /*4f780*/  IMAD.MOV.U32 R56, RZ, RZ, RZ ;  /* 0x000000ffff387224 */ /* 0x000fe400078e00ff */
[----:B0-----:R-:W-:Y:S02]  /*4f790*/  IMAD.U32 R53, RZ, RZ, UR4 ;  /* 0x00000004ff357e24 */ /* 0x001fe4000f8e00ff */
[----:B------:R-:W-:-:S07]  /*4f7a0*/  IMAD.U32 R54, RZ, RZ, UR5 ;  /* 0x00000005ff367e24 */ /* 0x000fce000f8e00ff */
.L_x_3633:
        /* <DEDUP_REMOVED lines=20> */
.L_x_3632:
[----:B------:R-:W0:Y:S01]  /*4f8f0*/  LDCU.64 UR4, c[0x0][0x3c8] ;  /* 0x00007900ff0477ac */ /* 0x000e220008000a00 */
[----:B------:R-:W-:Y:S01]  /*4f900*/  BSSY.RECONVERGENT B0, `(.L_x_3634) ;  /* 0x0000018000007945 */ /* 0x000fe20003800200 */
[----:B------:R-:W-:Y:S02]  /*4f910*/  IMAD.MOV.U32 R20, RZ, RZ, RZ ;  /* 0x000000ffff147224 */ /* 0x000fe400078e00ff */
[----:B------:R-:W-:Y:S02]  /*4f920*/  IMAD.MOV.U32 R55, RZ, RZ, RZ ;  /* 0x000000ffff377224 */ /* 0x000fe400078e00ff */
[----:B0-----:R-:W-:Y:S02]  /*4f930*/  IMAD.U32 R53, RZ, RZ, UR4 ;  /* 0x00000004ff357e24 */ /* 0x001fe4000f8e00ff */
[----:B------:R-:W-:-:S07]  /*4f940*/  IMAD.U32 R54, RZ, RZ, UR5 ;  /* 0x00000005ff367e24 */ /* 0x000fce000f8e00ff */
.L_x_3635:
        /* <DEDUP_REMOVED lines=20> */
.L_x_3634:
[----:B------:R-:W0:Y:S01]  /*4fa90*/  LDCU.64 UR4, c[0x0][0x3c8] ;  /* 0x00007900ff0477ac */ /* 0x000e220008000a00 */
[----:B------:R-:W-:Y:S01]  /*4faa0*/  BSSY.RECONVERGENT B0, `(.L_x_3636) ;  /* 0x0000018000007945 */ /* 0x000fe20003800200 */
[----:B------:R-:W-:Y:S02]  /*4fab0*/  IMAD.MOV.U32 R11, RZ, RZ, RZ ;  /* 0x000000ffff0b7224 */ /* 0x000fe400078e00ff */
[----:B------:R-:W-:Y:S02]  /*4fac0*/  IMAD.MOV.U32 R56, RZ, RZ, RZ ;  /* 0x000000ffff387224 */ /* 0x000fe400078e00ff */
[----:B0-----:R-:W-:Y:S02]  /*4fad0*/  IMAD.U32 R53, RZ, RZ, UR4 ;  /* 0x00000004ff357e24 */ /* 0x001fe4000f8e00ff */
[----:B------:R-:W-:-:S07]  /*4fae0*/  IMAD.U32 R54, RZ, RZ, UR5 ;  /* 0x00000005ff367e24 */ /* 0x000fce000f8e00ff */
.L_x_3637:
        /* <DEDUP_REMOVED lines=20> */
.L_x_3636:
[----:B------:R-:W0:Y:S01]  /*4fc30*/  LDCU.64 UR4, c[0x0][0x3c8] ;  /* 0x00007900ff0477ac */ /* 0x000e220008000a00 */
[----:B------:R-:W-:Y:S01]  /*4fc40*/  BSSY.RECONVERGENT B0, `(.L_x_3638) ;  /* 0x0000018000007945 */ /* 0x000fe20003800200 */
[----:B------:R-:W-:Y:S02]  /*4fc50*/  IMAD.MOV.U32 R19, RZ, RZ, RZ ;  /* 0x000000ffff137224 */ /* 0x000fe400078e00ff */
[----:B------:R-:W-:Y:S02]  /*4fc60*/  IMAD.MOV.U32 R56, RZ, RZ, RZ ;  /* 0x000000ffff387224 */ /* 0x000fe400078e00ff */
[----:B0-----:R-:W-:Y:S02]  /*4fc70*/  IMAD.U32 R53, RZ, RZ, UR4 ;  /* 0x00000004ff357e24 */ /* 0x001fe4000f8e00ff */
[----:B------:R-:W-:-:S07]  /*4fc80*/  IMAD.U32 R54, RZ, RZ, UR5 ;  /* 0x00000005ff367e24 */ /* 0x000fce000f8e00ff */
.L_x_3639:
        /* <DEDUP_REMOVED lines=20> */
.L_x_3638:
[----:B------:R-:W0:Y:S01]  /*4fdd0*/  LDCU.64 UR4, c[0x0][0x3c8] ;  /* 0x00007900ff0477ac */ /* 0x000e220008000a00 */
[----:B------:R-:W-:Y:S01]  /*4fde0*/  BSSY.RECONVERGENT B0, `(.L_x_3640) ;  /* 0x0000018000007945 */ /* 0x000fe20003800200 */
[----:B------:R-:W-:Y:S02]  /*4fdf0*/  IMAD.MOV.U32 R20, RZ, RZ, RZ ;  /* 0x000000ffff147224 */ /* 0x000fe400078e00ff */
[----:B------:R-:W-:Y:S02]  /*4fe00*/  IMAD.MOV.U32 R55, RZ, RZ, RZ ;  /* 0x000000ffff377224 */ /* 0x000fe400078e00ff */
[----:B0-----:R-:W-:Y:S02]  /*4fe10*/  IMAD.U32 R53, RZ, RZ, UR4 ;  /* 0x00000004ff357e24 */ /* 0x001fe4000f8e00ff */
[----:B------:R-:W-:-:S07]  /*4fe20*/  IMAD.U32 R54, RZ, RZ, UR5 ;  /* 0x00000005ff367e24 */ /* 0x000fce000f8e00ff */
.L_x_3641:
        /* <DEDUP_REMOVED lines=20> */
.L_x_3640:
[----:B------:R-:W0:Y:S01]  /*4ff70*/  LDCU.64 UR4, c[0x0][0x3c8] ;  /* 0x00007900ff0477ac */ /* 0x000e220008000a00 */
[----:B------:R-:W-:Y:S01]  /*4ff80*/  BSSY.RECONVERGENT B0, `(.L_x_3642) ;  /* 0x0000018000007945 */ /* 0x000fe20003800200 */
[----:B------:R-:W-:Y:S02]  /*4ff90*/  IMAD.MOV.U32 R11, RZ, RZ, RZ ;  /* 0x000000ffff0b7224 */ /* 0x000fe400078e00ff */
[----:B------:R-:W-:Y:S02]  /*4ffa0*/  IMAD.MOV.U32 R56, RZ, RZ, RZ ;  /* 0x000000ffff387224 */ /* 0x000fe400078e00ff */
[----:B0-----:R-:W-:Y:S02]  /*4ffb0*/  IMAD.U32 R53, RZ, RZ, UR4 ;  /* 0x00000004ff357e24 */ /* 0x001fe4000f8e00ff */
[----:B------:R-:W-:-:S07]  /*4ffc0*/  IMAD.U32 R54, RZ, RZ, UR5 ;  /* 0x00000005ff367e24 */ /* 0x000fce000f8e00ff */
.L_x_3643:
        /* <DEDUP_REMOVED lines=20> */
.L_x_3642:
[----:B------:R-:W0:Y:S01]  /*50110*/  LDCU.64 UR4, c[0x0][0x3c8] ;  /* 0x00007900ff0477ac */ /* 0x000e220008000a00 */
[----:B------:R-:W-:Y:S01]  /*50120*/  BSSY.RECONVERGENT B0, `(.L_x_3644) ;  /* 0x0000018000007945 */ /* 0x000fe20003800200 */
[----:B------:R-:W-:Y:S02]  /*50130*/  IMAD.MOV.U32 R19, RZ, RZ, RZ ;  /* 0x000000ffff137224 */ /* 0x000fe400078e00ff */
[----:B------:R-:W-:Y:S02]  /*50140*/  IMAD.MOV.U32 R56, RZ, RZ, RZ ;  /* 0x000000ffff387224 */ /* 0x000fe400078e00ff */
[----:B0-----:R-:W-:Y:S02]  /*50150*/  IMAD.U32 R53, RZ, RZ, UR4 ;  /* 0x00000004ff357e24 */ /* 0x001fe4000f8e00ff */
[----:B------:R-:W-:-:S07]  /*50160*/  IMAD.U32 R54, RZ, RZ, UR5 ;  /* 0x00000005ff367e24 */ /* 0x000fce000f8e00ff */
.L_x_3645:
        /* <DEDUP_REMOVED lines=20> */
.L_x_3644:
[----:B------:R-:W0:Y:S01]  /*502b0*/  LDCU.64 UR4, c[0x0][0x3c8] ;  /* 0x00007900ff0477ac */ /* 0x000e220008000a00 */
[----:B------:R-:W-:Y:S01]  /*502c0*/  BSSY.RECONVERGENT B0, `(.L_x_3646) ;  /* 0x0000018000007945 */ /* 0x000fe20003800200 */
[----:B------:R-:W-:Y:S02]  /*502d0*/  IMAD.MOV.U32 R54, RZ, RZ, RZ ;  /* 0x000000ffff367224 */ /* 0x000fe400078e00ff */
[----:B------:R-:W-:Y:S02]  /*502e0*/  IMAD.MOV.U32 R56, RZ, RZ, RZ ;  /* 0x000000ffff387224 */ /* 0x000fe400078e00ff */
[----:B0-----:R-:W-:Y:S02]  /*502f0*/  IMAD.U32 R53, RZ, RZ, UR4 ;  /* 0x00000004ff357e24 */ /* 0x001fe4000f8e00ff */
[----:B------:R-:W-:-:S07]  /*50300*/  IMAD.U32 R52, RZ, RZ, UR5 ;  /* 0x00000005ff347e24 */ /* 0x000fce000f8e00ff */
.L_x_3647:
        /* <DEDUP_REMOVED lines=20> */
.L_x_3646:
        /* <DEDUP_REMOVED lines=9> */
.L_x_3649:
        /* <DEDUP_REMOVED lines=20> */
.L_x_3648:
[----:B------:R-:W0:Y:S01]  /*50620*/  LDCU.64 UR4, c[0x0][0x3c8] ;  /* 0x00007900ff0477ac */ /* 0x000e220008000a00 */
[----:B------:R-:W-:Y:S01]  /*50630*/  BSSY.RECONVERGENT B0, `(.L_x_3650) ;  /* 0x0000018000007945 */ /* 0x000fe20003800200 */
[----:B------:R-:W-:Y:S02]  /*50640*/  IMAD.MOV.U32 R48, RZ, RZ, RZ ;  /* 0x000000ffff307224 */ /* 0x000fe400078e00ff */
[----:B------:R-:W-:Y:S02]  /*50650*/  IMAD.MOV.U32 R55, RZ, RZ, RZ ;  /* 0x000000ffff377224 */ /* 0x000fe400078e00ff */
[----:B0-----:R-:W-:Y:S02]  /*50660*/  IMAD.U32 R53, RZ, RZ, UR4 ;  /* 0x00000004ff357e24 */ /* 0x001fe4000f8e00ff */
[----:B------:R-:W-:-:S07]  /*50670*/  IMAD.U32 R52, RZ, RZ, UR5 ;  /* 0x00000005ff347e24 */ /* 0x000fce000f8e00ff */
.L_x_3651:
        /* <DEDUP_REMOVED lines=20> */
.L_x_3650:
[----:B------:R-:W0:Y:S01]  /*507c0*/  LDCU.64 UR4, c[0x0][0x3c8] ;  /* 0x00007900ff0477ac */ /* 0x000e220008000a00 */
[----:B------:R-:W-:Y:S01]  /*507d0*/  BSSY.RECONVERGENT B0, `(.L_x_3652) ;  /* 0x0000018000007945 */ /* 0x000fe20003800200 */
[----:B------:R-:W-:Y:S02]  /*507e0*/  IMAD.MOV.U32 R20, RZ, RZ, RZ ;  /* 0x000000ffff147224 */ /* 0x000fe400078e00ff */
[----:B------:R-:W-:Y:S02]  /*507f0*/  IMAD.MOV.U32 R55, RZ, RZ, RZ ;  /* 0x000000ffff377224 */ /* 0x000fe400078e00ff */
[----:B0-----:R-:W-:Y:S02]  /*50800*/  IMAD.U32 R53, RZ, RZ, UR4 ;  /* 0x00000004ff357e24 */ /* 0x001fe4000f8e00ff */
[----:B------:R-:W-:-:S07]  /*50810*/  IMAD.U32 R52, RZ, RZ, UR5 ;  /* 0x00000005ff347e24 */ /* 0x000fce000f8e00ff */
.L_x_3653:
        /* <DEDUP_REMOVED lines=20> */
.L_x_3652:
[----:B------:R-:W0:Y:S01]  /*50960*/  LDCU.64 UR4, c[0x0][0x3c8] ;  /* 0x00007900ff0477ac */ /* 0x000e220008000a00 */
[----:B------:R-:W-:Y:S01]  /*50970*/  BSSY.RECONVERGENT B0, `(.L_x_3654) ;  /* 0x0000018000007945 */ /* 0x000fe20003800200 */
[----:B------:R-:W-:Y:S02]  /*50980*/  IMAD.MOV.U32 R46, RZ, RZ, RZ ;  /* 0x000000ffff2e7224 */ /* 0x000fe400078e00ff */
[----:B------:R-:W-:Y:S02]  /*50990*/  IMAD.MOV.U32 R55, RZ, RZ, RZ ;  /* 0x000000ffff377224 */ /* 0x000fe400078e00ff */
[----:B0-----:R-:W-:Y:S02]  /*509a0*/  IMAD.U32 R52, RZ, RZ, UR4 ;  /* 0x00000004ff347e24 */ /* 0x001fe4000f8e00ff */
[----:B------:R-:W-:-:S07]  /*509b0*/  IMAD.U32 R53, RZ, RZ, UR5 ;  /* 0x00000005ff357e24 */ /* 0x000fce000f8e00ff */
.L_x_3655:
        /* <DEDUP_REMOVED lines=20> */
.L_x_3654:
[----:B------:R-:W0:Y:S01]  /*50b00*/  LDCU.64 UR4, c[0x0][0x3c8] ;  /* 0x00007900ff0477ac */ /* 0x000e220008000a00 */
[----:B------:R-:W-:Y:S01]  /*50b10*/  BSSY.RECONVERGENT B0, `(.L_x_3656) ;  /* 0x0000018000007945 */ /* 0x000fe20003800200 */
[----:B------:R-:W-:Y:S02]  /*50b20*/  IMAD.MOV.U32 R40, RZ, RZ, RZ ;  /* 0x000000ffff287224 */ /* 0x000fe400078e00ff */
[----:B------:R-:W-:Y:S02]  /*50b30*/  IMAD.MOV.U32 R53, RZ, RZ, RZ ;  /* 0x000000ffff357224 */ /* 0x000fe400078e00ff */
[----:B0-----:R-:W-:Y:S02]  /*50b40*/  IMAD.U32 R50, RZ, RZ, UR4 ;  /* 0x00000004ff327e24 */ /* 0x001fe4000f8e00ff */
[----:B------:R-:W-:-:S07]  /*50b50*/  IMAD.U32 R51, RZ, RZ, UR5 ;  /* 0x00000005ff337e24 */ /* 0x000fce000f8e00ff */
.L_x_3657:
        /* <DEDUP_REMOVED lines=20> */
.L_x_3656:
[----:B------:R-:W0:Y:S01]  /*50ca0*/  LDCU.64 UR4, c[0x0][0x3c8] ;  /* 0x00007900ff0477ac */ /* 0x000e220008000a00 */
[----:B------:R-:W-:Y:S01]  /*50cb0*/  BSSY.RECONVERGENT B0, `(.L_x_3658) ;  /* 0x0000018000007945 */ /* 0x000fe20003800200 */
[----:B------:R-:W-:Y:S02]  /*50cc0*/  IMAD.MOV.U32 R20, RZ, RZ, RZ ;  /* 0x000000ffff147224 */ /* 0x000fe400078e00ff */
[----:B------:R-:W-:Y:S02]  /*50cd0*/  IMAD.MOV.U32 R53, RZ, RZ, RZ ;  /* 0x000000ffff357224 */ /* 0x000fe400078e00ff */
[----:B0-----:R-:W-:Y:S02]  /*50ce0*/  IMAD.U32 R50, RZ, RZ, UR4 ;  /* 0x00000004ff327e24 */ /* 0x001fe4000f8e00ff */
[----:B------:R-:W-:-:S07]  /*50cf0*/  IMAD.U32 R51, RZ, RZ, UR5 ;  /* 0x00000005ff337e24 */ /* 0x000fce000f8e00ff */
.L_x_3659:
        /* <DEDUP_REMOVED lines=20> */
.L_x_3658:
[----:B------:R-:W0:Y:S01]  /*50e40*/  LDCU.64 UR4, c[0x0][0x3c8] ;  /* 0x00007900ff0477ac */ /* 0x000e220008000a00 */
[----:B------:R-:W-:Y:S01]  /*50e50*/  BSSY.RECONVERGENT B0, `(.L_x_3660) ;  /* 0x0000018000007945 */ /* 0x000fe20003800200 */
[----:B------:R-:W-:Y:S02]  /*50e60*/  IMAD.MOV.U32 R39, RZ, RZ, RZ ;  /* 0x000000ffff277224 */ /* 0x000fe400078e00ff */
[----:B------:R-:W-:Y:S02]  /*50e70*/  IMAD.MOV.U32 R50, RZ, RZ, RZ ;  /* 0x000000ffff327224 */ /* 0x000fe400078e00ff */
[----:B0-----:R-:W-:Y:S02]  /*50e80*/  IMAD.U32 R49, RZ, RZ, UR4 ;  /* 0x00000004ff317e24 */ /* 0x001fe4000f8e00ff */
[----:B------:R-:W-:-:S07]  /*50e90*/  IMAD.U32 R48, RZ, RZ, UR5 ;  /* 0x00000005ff307e24 */ /* 0x000fce000f8e00ff */
.L_x_3661:
        /* <DEDUP_REMOVED lines=20> */
.L_x_3660:
[----:B------:R-:W0:Y:S01]  /*50fe0*/  LDCU.64 UR4, c[0x0][0x3c8] ;  /* 0x00007900ff0477ac */ /* 0x000e220008000a00 */
[----:B------:R-:W-:Y:S01]  /*50ff0*/  BSSY.RECONVERGENT B0, `(.L_x_3662) ;  /* 0x0000018000007945 */ /* 0x000fe20003800200 */
[----:B------:R-:W-:Y:S02]  /*51000*/  IMAD.MOV.U32 R38, RZ, RZ, RZ ;  /* 0x000000ffff267224 */ /* 0x000fe400078e00ff */
[----:B------:R-:W-:Y:S02]  /*51010*/  IMAD.MOV.U32 R51, RZ, RZ, RZ ;  /* 0x000000ffff337224 */ /* 0x000fe400078e00ff */
[----:B0-----:R-:W-:Y:S02]  /*51020*/  IMAD.U32 R49, RZ, RZ, UR4 ;  /* 0x00000004ff317e24 */ /* 0x001fe4000f8e00ff */
[----:B------:R-:W-:-:S07]  /*51030*/  IMAD.U32 R48, RZ, RZ, UR5 ;  /* 0x00000005ff307e24 */ /* 0x000fce000f8e00ff */
.L_x_3663:
        /* <DEDUP_REMOVED lines=20> */
.L_x_3662:
[----:B------:R-:W0:Y:S01]  /*51180*/  LDCU.64 UR4, c[0x0][0x3c8] ;  /* 0x00007900ff0477ac */ /* 0x000e220008000a00 */
[----:B------:R-:W-:Y:S01]  /*51190*/  BSSY.RECONVERGENT B0, `(.L_x_3664) ;  /* 0x0000018000007945 */ /* 0x000fe20003800200 */
[----:B------:R-:W-:Y:S02]  /*511a0*/  IMAD.MOV.U32 R20, RZ, RZ, RZ ;  /* 0x000000ffff147224 */ /* 0x000fe400078e00ff */
[----:B------:R-:W-:Y:S02]  /*511b0*/  IMAD.MOV.U32 R49, RZ, RZ, RZ ;  /* 0x000000ffff317224 */ /* 0x000fe400078e00ff */
[----:B0-----:R-:W-:Y:S02]  /*511c0*/  IMAD.U32 R47, RZ, RZ, UR4 ;  /* 0x00000004ff2f7e24 */ /* 0x001fe4000f8e00ff */
[----:B------:R-:W-:-:S07]  /*511d0*/  IMAD.U32 R46, RZ, RZ, UR5 ;  /* 0x00000005ff2e7e24 */ /* 0x000fce000f8e00ff */
.L_x_3665:
        /* <DEDUP_REMOVED lines=20> */
.L_x_3664:
[----:B------:R-:W0:Y:S01]  /*51320*/  LDCU.64 UR4, c[0x0][0x3c8] ;  /* 0x00007900ff0477ac */ /* 0x000e220008000a00 */
[----:B------:R-:W-:Y:S01]  /*51330*/  BSSY.RECONVERGENT B0, `(.L_x_3666) ;  /* 0x0000018000007945 */ /* 0x000fe20003800200 */
[----:B------:R-:W-:Y:S02]  /*51340*/  IMAD.MOV.U32 R36, RZ, RZ, RZ ;  /* 0x000000ffff247224 */ /* 0x000fe400078e00ff */
[----:B------:R-:W-:Y:S02]  /*51350*/  IMAD.MOV.U32 R49, RZ, RZ, RZ ;  /* 0x000000ffff317224 */ /* 0x000fe400078e00ff */
[----:B0-----:R-:W-:Y:S02]  /*51360*/  IMAD.U32 R46, RZ, RZ, UR4 ;  /* 0x00000004ff2e7e24 */ /* 0x001fe4000f8e00ff */
[----:B------:R-:W-:-:S07]  /*51370*/  IMAD.U32 R47, RZ, RZ, UR5 ;  /* 0x00000005ff2f7e24 */ /* 0x000fce000f8e00ff */
.L_x_3667:
        /* <DEDUP_REMOVED lines=20> */
.L_x_3666:
[----:B------:R-:W0:Y:S01]  /*514c0*/  LDCU.64 UR4, c[0x0][0x3c8] ;  /* 0x00007900ff0477ac */ /* 0x000e220008000a00 */
[----:B------:R-:W-:Y:S01]  /*514d0*/  BSSY.RECONVERGENT B0, `(.L_x_3668) ;  /* 0x0000018000007945 */ /* 0x000fe20003800200 */
[----:B------:R-:W-:Y:S02]  /*514e0*/  IMAD.MOV.U32 R34, RZ, RZ, RZ ;  /* 0x000000ffff227224 */ /* 0x000fe400078e00ff */
[----:B------:R-:W-:Y:S02]  /*514f0*/  IMAD.MOV.U32 R47, RZ, RZ, RZ ;  /* 0x000000ffff2f7224 */ /* 0x000fe400078e00ff */
[----:B0-----:R-:W-:Y:S02]  /*51500*/  IMAD.U32 R40, RZ, RZ, UR4 ;  /* 0x00000004ff287e24 */ /* 0x001fe4000f8e00ff */
[----:B------:R-:W-:-:S07]  /*51510*/  IMAD.U32 R41, RZ, RZ, UR5 ;  /* 0x00000005ff297e24 */ /* 0x000fce000f8e00ff */
.L_x_3669:
        /* <DEDUP_REMOVED lines=20> */
.L_x_3668:
[----:B------:R-:W0:Y:S01]  /*51660*/  LDCU.64 UR4, c[0x0][0x3c8] ;  /* 0x00007900ff0477ac */ /* 0x000e220008000a00 */
[----:B------:R-:W-:Y:S01]  /*51670*/  BSSY.RECONVERGENT B0, `(.L_x_3670) ;  /* 0x0000018000007945 */ /* 0x000fe20003800200 */
[----:B------:R-:W-:Y:S02]  /*51680*/  IMAD.MOV.U32 R20, RZ, RZ, RZ ;  /* 0x000000ffff147224 */ /* 0x000fe400078e00ff */
[----:B------:R-:W-:Y:S02]  /*51690*/  IMAD.MOV.U32 R47, RZ, RZ, RZ ;  /* 0x000000ffff2f7224 */ /* 0x000fe400078e00ff */
[----:B0-----:R-:W-:Y:S02]  /*516a0*/  IMAD.U32 R40, RZ, RZ, UR4 ;  /* 0x00000004ff287e24 */ /* 0x001fe4000f8e00ff */
[----:B------:R-:W-:-:S07]  /*516b0*/  IMAD.U32 R41, RZ, RZ, UR5 ;  /* 0x00000005ff297e24 */ /* 0x000fce000f8e00ff */
.L_x_3671:
        /* <DEDUP_REMOVED lines=20> */
.L_x_3670:
[----:B------:R-:W0:Y:S01]  /*51800*/  LDCU.64 UR4, c[0x0][0x3c8] ;  /* 0x00007900ff0477ac */ /* 0x000e220008000a00 */
[----:B------:R-:W-:Y:S01]  /*51810*/  BSSY.RECONVERGENT B0, `(.L_x_3672) ;  /* 0x0000018000007945 */ /* 0x000fe20003800200 */
[----:B------:R-:W-:Y:S02]  /*51820*/  IMAD.MOV.U32 R33, RZ, RZ, RZ ;  /* 0x000000ffff217224 */ /* 0x000fe400078e00ff */
[----:B------:R-:W-:Y:S02]  /*51830*/  IMAD.MOV.U32 R40, RZ, RZ, RZ ;  /* 0x000000ffff287224 */ /* 0x000fe400078e00ff */
[----:B0-----:R-:W-:Y:S02]  /*51840*/  IMAD.U32 R39, RZ, RZ, UR4 ;  /* 0x00000004ff277e24 */ /* 0x001fe4000f8e00ff */
[----:B------:R-:W-:-:S07]  /*51850*/  IMAD.U32 R38, RZ, RZ, UR5 ;  /* 0x00000005ff267e24 */ /* 0x000fce000f8e00ff */
.L_x_3673:
        /* <DEDUP_REMOVED lines=20> */
.L_x_3672:
[----:B------:R-:W0:Y:S01]  /*519a0*/  LDCU.64 UR4, c[0x0][0x3c8] ;  /* 0x00007900ff0477ac */ /* 0x000e220008000a00 */
[----:B------:R-:W-:Y:S01]  /*519b0*/  BSSY.RECONVERGENT B0, `(.L_x_3674) ;  /* 0x0000018000007945 */ /* 0x000fe20003800200 */
[----:B------:R-:W-:Y:S02]  /*519c0*/  IMAD.MOV.U32 R32, RZ, RZ, RZ ;  /* 0x000000ffff207224 */ /* 0x000fe400078e00ff */
[----:B------:R-:W-:Y:S02]  /*519d0*/  IMAD.MOV.U32 R41, RZ, RZ, RZ ;  /* 0x000000ffff297224 */ /* 0x000fe400078e00ff */
[----:B0-----:R-:W-:Y:S02]  /*519e0*/  IMAD.U32 R39, RZ, RZ, UR4 ;  /* 0x00000004ff277e24 */ /* 0x001fe4000f8e00ff */
[----:B------:R-:W-:-:S07]  /*519f0*/  IMAD.U32 R38, RZ, RZ, UR5 ;  /* 0x00000005ff267e24 */ /* 0x000fce000f8e00ff */
.L_x_3675:
        /* <DEDUP_REMOVED lines=20> */
.L_x_3674:
[----:B------:R-:W0:Y:S01]  /*51b40*/  LDCU.64 UR4, c[0x0][0x3c8] ;  /* 0x00007900ff0477ac */ /* 0x000e220008000a00 */
[----:B------:R-:W-:Y:S01]  /*51b50*/  BSSY.RECONVERGENT B0, `(.L_x_3676) ;  /* 0x0000018000007945 */ /* 0x000fe20003800200 */
[----:B------:R-:W-:Y:S02]  /*51b60*/  IMAD.MOV.U32 R20, RZ, RZ, RZ ;  /* 0x000000ffff147224 */ /* 0x000fe400078e00ff */
[----:B------:R-:W-:Y:S02]  /*51b70*/  IMAD.MOV.U32 R39, RZ, RZ, RZ ;  /* 0x000000ffff277224 */ /* 0x000fe400078e00ff */
[----:B0-----:R-:W-:Y:S02]  /*51b80*/  IMAD.U32 R37, RZ, RZ, UR4 ;  /* 0x00000004ff257e24 */ /* 0x001fe4000f8e00ff */
[----:B------:R-:W-:-:S07]  /*51b90*/  IMAD.U32 R36, RZ, RZ, UR5 ;  /* 0x00000005ff247e24 */ /* 0x000fce000f8e00ff */
.L_x_3677:
        /* <DEDUP_REMOVED lines=20> */
.L_x_3676:
[----:B------:R-:W0:Y:S01]  /*51ce0*/  LDCU.64 UR4, c[0x0][0x3c8] ;  /* 0x00007900ff0477ac */ /* 0x000e220008000a00 */
[----:B------:R-:W-:Y:S01]  /*51cf0*/  BSSY.RECONVERGENT B0, `(.L_x_3678) ;  /* 0x0000018000007945 */ /* 0x000fe20003800200 */
[----:B------:R-:W-:Y:S02]  /*51d00*/  IMAD.MOV.U32 R30, RZ, RZ, RZ ;  /* 0x000000ffff1e7224 */ /* 0x000fe400078e00ff */
[----:B------:R-:W-:Y:S02]  /*51d10*/  IMAD.MOV.U32 R39, RZ, RZ, RZ ;  /* 0x000000ffff277224 */ /* 0x000fe400078e00ff */
[----:B0-----:R-:W-:Y:S02]  /*51d20*/  IMAD.U32 R36, RZ, RZ, UR4 ;  /* 0x00000004ff247e24 */ /* 0x001fe4000f8e00ff */
[----:B------:R-:W-:-:S07]  /*51d30*/  IMAD.U32 R37, RZ, RZ, UR5 ;  /* 0x00000005ff257e24 */ /* 0x000fce000f8e00ff */
.L_x_3679:
        /* <DEDUP_REMOVED lines=20> */
.L_x_3678:
[----:B------:R-:W0:Y:S01]  /*51e80*/  LDCU.64 UR4, c[0x0][0x3c8] ;  /* 0x00007900ff0477ac */ /* 0x000e220008000a00 */
[----:B------:R-:W-:Y:S01]  /*51e90*/  BSSY.RECONVERGENT B0, `(.L_x_3680) ;  /* 0x0000018000007945 */ /* 0x000fe20003800200 */
[----:B------:R-:W-:Y:S02]  /*51ea0*/  IMAD.MOV.U32 R28, RZ, RZ, RZ ;  /* 0x000000ffff1c7224 */ /* 0x000fe400078e00ff */
[----:B------:R-:W-:Y:S02]  /*51eb0*/  IMAD.MOV.U32 R37, RZ, RZ, RZ ;  /* 0x000000ffff257224 */ /* 0x000fe400078e00ff */
[----:B0-----:R-:W-:Y:S02]  /*51ec0*/  IMAD.U32 R34, RZ, RZ, UR4 ;  /* 0x00000004ff227e24 */ /* 0x001fe4000f8e00ff */
[----:B------:R-:W-:-:S07]  /*51ed0*/  IMAD.U32 R35, RZ, RZ, UR5 ;  /* 0x00000005ff237e24 */ /* 0x000fce000f8e00ff */
.L_x_3681:
        /* <DEDUP_REMOVED lines=20> */
.L_x_3680:
[----:B------:R-:W0:Y:S01]  /*52020*/  LDCU.64 UR4, c[0x0][0x3c8] ;  /* 0x00007900ff0477ac */ /* 0x000e220008000a00 */
[----:B------:R-:W-:Y:S01]  /*52030*/  BSSY.RECONVERGENT B0, `(.L_x_3682) ;  /* 0x0000018000007945 */ /* 0x000fe20003800200 */
[----:B------:R-:W-:Y:S02]  /*52040*/  IMAD.MOV.U32 R20, RZ, RZ, RZ ;  /* 0x000000ffff147224 */ /* 0x000fe400078e00ff */
[----:B------:R-:W-:Y:S02]  /*52050*/  IMAD.MOV.U32 R37, RZ, RZ, RZ ;  /* 0x000000ffff257224 */ /* 0x000fe400078e00ff */
[----:B0-----:R-:W-:Y:S02]  /*52060*/  IMAD.U32 R34, RZ, RZ, UR4 ;  /* 0x00000004ff227e24 */ /* 0x001fe4000f8e00ff */
[----:B------:R-:W-:-:S07]  /*52070*/  IMAD.U32 R35, RZ, RZ, UR5 ;  /* 0x00000005ff237e24 */ /* 0x000fce000f8e00ff */
.L_x_3683:
        /* <DEDUP_REMOVED lines=20> */
.L_x_3682:
[----:B------:R-:W0:Y:S01]  /*521c0*/  LDCU.64 UR4, c[0x0][0x3c8] ;  /* 0x00007900ff0477ac */ /* 0x000e220008000a00 */
[----:B------:R-:W-:Y:S01]  /*521d0*/  BSSY.RECONVERGENT B0, `(.L_x_3684) ;  /* 0x0000018000007945 */ /* 0x000fe20003800200 */
[----:B------:R-:W-:Y:S02]  /*521e0*/  IMAD.MOV.U32 R34, RZ, RZ, RZ ;  /* 0x000000ffff227224 */ /* 0x000fe400078e00ff */
[----:B------:R-:W-:Y:S02]  /*521f0*/  IMAD.MOV.U32 R33, RZ, RZ, RZ ;  /* 0x000000ffff217224 */ /* 0x000fe400078e00ff */
[----:B0-----:R-:W-:Y:S02]  /*52200*/  IMAD.U32 R31, RZ, RZ, UR4 ;  /* 0x00000004ff1f7e24 */ /* 0x001fe4000f8e00ff */
[----:B------:R-:W-:-:S07]  /*52210*/  IMAD.U32 R32, RZ, RZ, UR5 ;  /* 0x00000005ff207e24 */ /* 0x000fce000f8e00ff */
.L_x_3685:
        /* <DEDUP_REMOVED lines=20> */
.L_x_3684:
[----:B------:R-:W0:Y:S01]  /*52360*/  LDCU.64 UR4, c[0x0][0x3c8] ;  /* 0x00007900ff0477ac */ /* 0x000e220008000a00 */
[----:B------:R-:W-:Y:S01]  /*52370*/  BSSY.RECONVERGENT B0, `(.L_x_3686) ;  /* 0x0000017000007945 */ /* 0x000fe20003800200 */
[----:B------:R-:W-:Y:S01]  /*52380*/  CS2R R32, SRZ ;  /* 0x0000000000207805 */ /* 0x000fe2000001ff00 */
[----:B0-----:R-:W-:Y:S02]  /*52390*/  IMAD.U32 R31, RZ, RZ, UR4 ;  /* 0x00000004ff1f7e24 */ /* 0x001fe4000f8e00ff */
[----:B------:R-:W-:-:S07]  /*523a0*/  IMAD.U32 R30, RZ, RZ, UR5 ;  /* 0x00000005ff1e7e24 */ /* 0x000fce000f8e00ff */
.L_x_3687:
        /* <DEDUP_REMOVED lines=20> */
.L_x_3686:
        /* <DEDUP_REMOVED lines=11> */
.L_x_3689:
        /* <DEDUP_REMOVED lines=20> */
.L_x_3688:
[----:B------:R-:W0:Y:S01]  /*526e0*/  LDCU.64 UR4, c[0x0][0x3c8] ;  /* 0x00007900ff0477ac */ /* 0x000e220008000a00 */
[----:B------:R-:W-:Y:S01]  /*526f0*/  BSSY.RECONVERGENT B0, `(.L_x_3690) ;  /* 0x0000018000007945 */ /* 0x000fe20003800200 */
[----:B------:R-:W-:Y:S02]  /*52700*/  IMAD.MOV.U32 R24, RZ, RZ, RZ ;  /* 0x000000ffff187224 */ /* 0x000fe400078e00ff */
[----:B------:R-:W-:Y:S02]  /*52710*/  IMAD.MOV.U32 R31, RZ, RZ, RZ ;  /* 0x000000ffff1f7224 */ /* 0x000fe400078e00ff */
[----:B0-----:R-:W-:Y:S02]  /*52720*/  IMAD.U32 R29, RZ, RZ, UR4 ;  /* 0x00000004ff1d7e24 */ /* 0x001fe4000f8e00ff */
[----:B------:R-:W-:-:S07]  /*52730*/  IMAD.U32 R30, RZ, RZ, UR5 ;  /* 0x00000005ff1e7e24 */ /* 0x000fce000f8e00ff */
.L_x_3691:
        /* <DEDUP_REMOVED lines=20> */
.L_x_3690:
        /* <DEDUP_REMOVED lines=8> */
.L_x_3693:
        /* <DEDUP_REMOVED lines=20> */
.L_x_3692:
[----:B------:R-:W0:Y:S01]  /*52a40*/  LDCU.64 UR4, c[0x0][0x3c8] ;  /* 0x00007900ff0477ac */ /* 0x000e220008000a00 */
[----:B------:R-:W-:Y:S01]  /*52a50*/  BSSY.RECONVERGENT B0, `(.L_x_3694) ;  /* 0x0000018000007945 */ /* 0x000fe20003800200 */
[----:B------:R-:W-:Y:S02]  /*52a60*/  IMAD.MOV.U32 R25, RZ, RZ, RZ ;  /* 0x000000ffff197224 */ /* 0x000fe400078e00ff */
[----:B------:R-:W-:Y:S02]  /*52a70*/  IMAD.MOV.U32 R32, RZ, RZ, RZ ;  /* 0x000000ffff207224 */ /* 0x000fe400078e00ff */
[----:B0-----:R-:W-:Y:S02]  /*52a80*/  IMAD.U32 R31, RZ, RZ, UR4 ;  /* 0x00000004ff1f7e24 */ /* 0x001fe4000f8e00ff */
[----:B------:R-:W-:-:S07]  /*52a90*/  IMAD.U32 R30, RZ, RZ, UR5 ;  /* 0x00000005ff1e7e24 */ /* 0x000fce000f8e00ff */
.L_x_3695:
        /* <DEDUP_REMOVED lines=20> */
.L_x_3694:
        /* <DEDUP_REMOVED lines=8> */
.L_x_3697:
        /* <DEDUP_REMOVED lines=20> */
.L_x_3696:
[----:B------:R-:W0:Y:S01]  /*52da0*/  LDCU.64 UR4, c[0x0][0x3c8] ;  /* 0x00007900ff0477ac */ /* 0x000e220008000a00 */
[----:B------:R-:W-:Y:S01]  /*52db0*/  BSSY.RECONVERGENT B0, `(.L_x_3698) ;  /* 0x0000018000007945 */ /* 0x000fe20003800200 */
[----:B------:R-:W-:Y:S02]  /*52dc0*/  IMAD.MOV.U32 R20, RZ, RZ, RZ ;  /* 0x000000ffff147224 */ /* 0x000fe400078e00ff */
[----:B------:R-:W-:Y:S02]  /*52dd0*/  IMAD.MOV.U32 R33, RZ, RZ, RZ ;  /* 0x000000ffff217224 */ /* 0x000fe400078e00ff */
[----:B0-----:R-:W-:Y:S02]  /*52de0*/  IMAD.U32 R31, RZ, RZ, UR4 ;  /* 0x00000004ff1f7e24 */ /* 0x001fe4000f8e00ff */
[----:B------:R-:W-:-:S07]  /*52df0*/  IMAD.U32 R30, RZ, RZ, UR5 ;  /* 0x00000005ff1e7e24 */ /* 0x000fce000f8e00ff */
.L_x_3699:
        /* <DEDUP_REMOVED lines=20> */
.L_x_3698:
        /* <DEDUP_REMOVED lines=8> */
.L_x_3701:
        /* <DEDUP_REMOVED lines=20> */
.L_x_3700:
[----:B------:R-:W0:Y:S01]  /*53100*/  LDCU.64 UR4, c[0x0][0x3c8] ;  /* 0x00007900ff0477ac */ /* 0x000e220008000a00 */
[----:B------:R-:W-:Y:S01]  /*53110*/  BSSY.RECONVERGENT B0, `(.L_x_3702) ;  /* 0x0000018000007945 */ /* 0x000fe20003800200 */
[----:B------:R-:W-:Y:S02]  /*53120*/  IMAD.MOV.U32 R24, RZ, RZ, RZ ;  /* 0x000000ffff187224 */ /* 0x000fe400078e00ff */
[----:B------:R-:W-:Y:S02]  /*53130*/  IMAD.MOV.U32 R33, RZ, RZ, RZ ;  /* 0x000000ffff217224 */ /* 0x000fe400078e00ff */
[----:B0-----:R-:W-:Y:S02]  /*53140*/  IMAD.U32 R31, RZ, RZ, UR4 ;  /* 0x00000004ff1f7e24 */ /* 0x001fe4000f8e00ff */
[----:B------:R-:W-:-:S07]  /*53150*/  IMAD.U32 R30, RZ, RZ, UR5 ;  /* 0x00000005ff1e7e24 */ /* 0x000fce000f8e00ff */
.L_x_3703:
        /* <DEDUP_REMOVED lines=20> */
.L_x_3702:
        /* <DEDUP_REMOVED lines=8> */
.L_x_3705:
        /* <DEDUP_REMOVED lines=20> */
.L_x_3704:
[----:B------:R-:W0:Y:S01]  /*53460*/  LDCU.64 UR4, c[0x0][0x3c8] ;  /* 0x00007900ff0477ac */ /* 0x000e220008000a00 */
[----:B------:R-:W-:Y:S01]  /*53470*/  BSSY.RECONVERGENT B0, `(.L_x_3706) ;  /* 0x0000018000007945 */ /* 0x000fe20003800200 */
[----:B------:R-:W-:Y:S02]  /*53480*/  IMAD.MOV.U32 R25, RZ, RZ, RZ ;  /* 0x000000ffff197224 */ /* 0x000fe400078e00ff */
[----:B------:R-:W-:Y:S02]  /*53490*/  IMAD.MOV.U32 R48, RZ, RZ, RZ ;  /* 0x000000ffff307224 */ /* 0x000fe400078e00ff */
[----:B0-----:R-:W-:Y:S02]  /*534a0*/  IMAD.U32 R31, RZ, RZ, UR4 ;  /* 0x00000004ff1f7e24 */ /* 0x001fe4000f8e00ff */
[----:B------:R-:W-:-:S07]  /*534b0*/  IMAD.U32 R30, RZ, RZ, UR5 ;  /* 0x00000005ff1e7e24 */ /* 0x000fce000f8e00ff */
.L_x_3707:
        /* <DEDUP_REMOVED lines=20> */
.L_x_3706:
        /* <DEDUP_REMOVED lines=8> */
.L_x_3709:
        /* <DEDUP_REMOVED lines=20> */
.L_x_3708:
[----:B------:R-:W0:Y:S01]  /*537c0*/  LDCU.64 UR4, c[0x0][0x3c8] ;  /* 0x00007900ff0477ac */ /* 0x000e220008000a00 */
[----:B------:R-:W-:Y:S01]  /*537d0*/  BSSY.RECONVERGENT B0, `(.L_x_3710) ;  /* 0x0000018000007945 */ /* 0x000fe20003800200 */
[----:B------:R-:W-:Y:S02]  /*537e0*/  IMAD.MOV.U32 R20, RZ, RZ, RZ ;  /* 0x000000ffff147224 */ /* 0x000fe400078e00ff */
[----:B------:R-:W-:Y:S02]  /*537f0*/  IMAD.MOV.U32 R47, RZ, RZ, RZ ;  /* 0x000000ffff2f7224 */ /* 0x000fe400078e00ff */
[----:B0-----:R-:W-:Y:S02]  /*53800*/  IMAD.U32 R45, RZ, RZ, UR4 ;  /* 0x00000004ff2d7e24 */ /* 0x001fe4000f8e00ff */
[----:B------:R-:W-:-:S07]  /*53810*/  IMAD.U32 R48, RZ, RZ, UR5 ;  /* 0x00000005ff307e24 */ /* 0x000fce000f8e00ff */
.L_x_3711:
        /* <DEDUP_REMOVED lines=20> */
.L_x_3710:
        /* <DEDUP_REMOVED lines=8> */
.L_x_3713:
        /* <DEDUP_REMOVED lines=20> */
.L_x_3712:
[----:B------:R-:W0:Y:S01]  /*53b20*/  LDCU.64 UR4, c[0x0][0x3c8] ;  /* 0x00007900ff0477ac */ /* 0x000e220008000a00 */
[----:B------:R-:W-:Y:S01]  /*53b30*/  BSSY.RECONVERGENT B0, `(.L_x_3714) ;  /* 0x0000018000007945 */ /* 0x000fe20003800200 */
[----:B------:R-:W-:Y:S02]  /*53b40*/  IMAD.MOV.U32 R24, RZ, RZ, RZ ;  /* 0x000000ffff187224 */ /* 0x000fe400078e00ff */
[----:B------:R-:W-:Y:S02]  /*53b50*/  IMAD.MOV.U32 R50, RZ, RZ, RZ ;  /* 0x000000ffff327224 */ /* 0x000fe400078e00ff */
[----:B0-----:R-:W-:Y:S02]  /*53b60*/  IMAD.U32 R49, RZ, RZ, UR4 ;  /* 0x00000004ff317e24 */ /* 0x001fe4000f8e00ff */
[----:B------:R-:W-:-:S07]  /*53b70*/  IMAD.U32 R48, RZ, RZ, UR5 ;  /* 0x00000005ff307e24 */ /* 0x000fce000f8e00ff */
.L_x_3715:
        /* <DEDUP_REMOVED lines=20> */
.L_x_3714:
        /* <DEDUP_REMOVED lines=8> */
.L_x_3717:
        /* <DEDUP_REMOVED lines=20> */
.L_x_3716:
[----:B------:R-:W0:Y:S01]  /*53e80*/  LDCU.64 UR4, c[0x0][0x3c8] ;  /* 0x00007900ff0477ac */ /* 0x000e220008000a00 */
[----:B------:R-:W-:Y:S01]  /*53e90*/  BSSY.RECONVERGENT B0, `(.L_x_3718) ;  /* 0x0000018000007945 */ /* 0x000fe20003800200 */
[----:B------:R-:W-:Y:S02]  /*53ea0*/  IMAD.MOV.U32 R45, RZ, RZ, RZ ;  /* 0x000000ffff2d7224 */ /* 0x000fe400078e00ff */
[----:B------:R-:W-:Y:S02]  /*53eb0*/  IMAD.MOV.U32 R52, RZ, RZ, RZ ;  /* 0x000000ffff347224 */ /* 0x000fe400078e00ff */
[----:B0-----:R-:W-:Y:S02]  /*53ec0*/  IMAD.U32 R50, RZ, RZ, UR4 ;  /* 0x00000004ff327e24 */ /* 0x001fe4000f8e00ff */
[----:B------:R-:W-:-:S07]  /*53ed0*/  IMAD.U32 R51, RZ, RZ, UR5 ;  /* 0x00000005ff337e24 */ /* 0x000fce000f8e00ff */
.L_x_3719:
        /* <DEDUP_REMOVED lines=20> */
.L_x_3718:
        /* <DEDUP_REMOVED lines=8> */
.L_x_3721:
        /* <DEDUP_REMOVED lines=20> */
.L_x_3720:
[----:B------:R-:W0:Y:S01]  /*541e0*/  LDCU.64 UR4, c[0x0][0x3c8] ;  /* 0x00007900ff0477ac */ /* 0x000e220008000a00 */
[----:B------:R-:W-:Y:S01]  /*541f0*/  BSSY.RECONVERGENT B0, `(.L_x_3722) ;  /* 0x0000018000007945 */ /* 0x000fe20003800200 */
[----:B------:R-:W-:Y:S02]  /*54200*/  IMAD.MOV.U32 R20, RZ, RZ, RZ ;  /* 0x000000ffff147224 */ /* 0x000fe400078e00ff */
[----:B------:R-:W-:Y:S02]  /*54210*/  IMAD.MOV.U32 R55, RZ, RZ, RZ ;  /* 0x000000ffff377224 */ /* 0x000fe400078e00ff */
[----:B0-----:R-:W-:Y:S02]  /*54220*/  IMAD.U32 R53, RZ, RZ, UR4 ;  /* 0x00000004ff357e24 */ /* 0x001fe4000f8e00ff */
[----:B------:R-:W-:-:S07]  /*54230*/  IMAD.U32 R52, RZ, RZ, UR5 ;  /* 0x00000005ff347e24 */ /* 0x000fce000f8e00ff */
.L_x_3723:
        /* <DEDUP_REMOVED lines=20> */
.L_x_3722:
        /* <DEDUP_REMOVED lines=8> */
.L_x_3725:
        /* <DEDUP_REMOVED lines=20> */
.L_x_3724:
[----:B------:R-:W0:Y:S01]  /*54540*/  LDCU.64 UR4, c[0x0][0x3c8] ;  /* 0x00007900ff0477ac */ /* 0x000e220008000a00 */
[----:B------:R-:W-:Y:S01]  /*54550*/  BSSY.RECONVERGENT B0, `(.L_x_3726) ;  /* 0x0000018000007945 */ /* 0x000fe20003800200 */
[----:B------:R-:W-:Y:S02]  /*54560*/  IMAD.MOV.U32 R54, RZ, RZ, RZ ;  /* 0x000000ffff367224 */ /* 0x000fe400078e00ff */
[----:B------:R-:W-:Y:S02]  /*54570*/  IMAD.MOV.U32 R56, RZ, RZ, RZ ;  /* 0x000000ffff387224 */ /* 0x000fe400078e00ff */
[----:B0-----:R-:W-:Y:S02]  /*54580*/  IMAD.U32 R52, RZ, RZ, UR4 ;  /* 0x00000004ff347e24 */ /* 0x001fe4000f8e00ff */
[----:B------:R-:W-:-:S07]  /*54590*/  IMAD.U32 R53, RZ, RZ, UR5 ;  /* 0x00000005ff357e24 */ /* 0x000fce000f8e00ff */
.L_x_3727:
        /* <DEDUP_REMOVED lines=20> */
.L_x_3726:
        /* <DEDUP_REMOVED lines=9> */
.L_x_3729:
        /* <DEDUP_REMOVED lines=20> */
.L_x_3728:
[----:B------:R-:W0:Y:S01]  /*548b0*/  LDCU.64 UR4, c[0x0][0x3c8] ;  /* 0x00007900ff0477ac */ /* 0x000e220008000a00 */
[----:B------:R-:W-:Y:S01]  /*548c0*/  BSSY.RECONVERGENT B0, `(.L_x_3730) ;  /* 0x0000018000007945 */ /* 0x000fe20003800200 */
[----:B------:R-:W-:Y:S02]  /*548d0*/  IMAD.MOV.U32 R20, RZ, RZ, RZ ;  /* 0x000000ffff147224 */ /* 0x000fe400078e00ff */
[----:B------:R-:W-:Y:S02]  /*548e0*/  IMAD.MOV.U32 R54, RZ, RZ, RZ ;  /* 0x000000ffff367224 */ /* 0x000fe400078e00ff */
[----:B0-----:R-:W-:Y:S02]  /*548f0*/  IMAD.U32 R51, RZ, RZ, UR4 ;  /* 0x00000004ff337e24 */ /* 0x001fe4000f8e00ff */
[----:B------:R-:W-:-:S07]  /*54900*/  IMAD.U32 R48, RZ, RZ, UR5 ;  /* 0x00000005ff307e24 */ /* 0x000fce000f8e00ff */
.L_x_3731:
        /* <DEDUP_REMOVED lines=20> */
.L_x_3730:
[----:B------:R-:W0:Y:S01]  /*54a50*/  LDCU.64 UR4, c[0x0][0x3c8] ;  /* 0x00007900ff0477ac */ /* 0x000e220008000a00 */
[----:B------:R-:W-:Y:S01]  /*54a60*/  BSSY.RECONVERGENT B0, `(.L_x_3732) ;  /* 0x0000018000007945 */ /* 0x000fe20003800200 */
[----:B------:R-:W-:Y:S02]  /*54a70*/  IMAD.MOV.U32 R8, RZ, RZ, RZ ;  /* 0x000000ffff087224 */ /* 0x000fe400078e00ff */
[----:B------:R-:W-:Y:S02]  /*54a80*/  IMAD.MOV.U32 R55, RZ, RZ, RZ ;  /* 0x000000ffff377224 */ /* 0x000fe400078e00ff */
[----:B0-----:R-:W-:Y:S02]  /*54a90*/  IMAD.U32 R54, RZ, RZ, UR4 ;  /* 0x00000004ff367e24 */ /* 0x001fe4000f8e00ff */
[----:B------:R-:W-:-:S07]  /*54aa0*/  IMAD.U32 R51, RZ, RZ, UR5 ;  /* 0x00000005ff337e24 */ /* 0x000fce000f8e00ff */
.L_x_3733:
        /* <DEDUP_REMOVED lines=20> */
.L_x_3732:
[----:B------:R-:W0:Y:S01]  /*54bf0*/  LDCU.64 UR4, c[0x0][0x3c8] ;  /* 0x00007900ff0477ac */ /* 0x000e220008000a00 */
[----:B------:R-:W-:Y:S01]  /*54c00*/  BSSY.RECONVERGENT B0, `(.L_x_3734) ;  /* 0x0000018000007945 */ /* 0x000fe20003800200 */
[----:B------:R-:W-:Y:S02]  /*54c10*/  IMAD.MOV.U32 R15, RZ, RZ, RZ ;  /* 0x000000ffff0f7224 */ /* 0x000fe400078e00ff */
[----:B------:R-:W-:Y:S02]  /*54c20*/  IMAD.MOV.U32 R56, RZ, RZ, RZ ;  /* 0x000000ffff387224 */ /* 0x000fe400078e00ff */
[----:B0-----:R-:W-:Y:S02]  /*54c30*/  IMAD.U32 R54, RZ, RZ, UR4 ;  /* 0x00000004ff367e24 */ /* 0x001fe4000f8e00ff */
[----:B------:R-:W-:-:S07]  /*54c40*/  IMAD.U32 R51, RZ, RZ, UR5 ;  /* 0x00000005ff337e24 */ /* 0x000fce000f8e00ff */
.L_x_3735:
        /* <DEDUP_REMOVED lines=20> */
.L_x_3734:
[----:B------:R-:W0:Y:S01]  /*54d90*/  LDCU.64 UR4, c[0x0][0x3c8] ;  /* 0x00007900ff0477ac */ /* 0x000e220008000a00 */
[----:B------:R-:W-:Y:S01]  /*54da0*/  BSSY.RECONVERGENT B0, `(.L_x_3736) ;  /* 0x0000018000007945 */ /* 0x000fe20003800200 */
[----:B------:R-:W-:Y:S02]  /*54db0*/  IMAD.MOV.U32 R20, RZ, RZ, RZ ;  /* 0x000000ffff147224 */ /* 0x000fe400078e00ff */
[----:B------:R-:W-:Y:S02]  /*54dc0*/  IMAD.MOV.U32 R55, RZ, RZ, RZ ;  /* 0x000000ffff377224 */ /* 0x000fe400078e00ff */
[----:B0-----:R-:W-:Y:S02]  /*54dd0*/  IMAD.U32 R54, RZ, RZ, UR4 ;  /* 0x00000004ff367e24 */ /* 0x001fe4000f8e00ff */
[----:B------:R-:W-:-:S07]  /*54de0*/  IMAD.U32 R51, RZ, RZ, UR5 ;  /* 0x00000005ff337e24 */ /* 0x000fce000f8e00ff */
.L_x_3737:
        /* <DEDUP_REMOVED lines=20> */
.L_x_3736:
[----:B------:R-:W0:Y:S01]  /*54f30*/  LDCU.64 UR4, c[0x0][0x3c8] ;  /* 0x00007900ff0477ac */ /* 0x000e220008000a00 */
[----:B------:R-:W-:Y:S01]  /*54f40*/  BSSY.RECONVERGENT B0, `(.L_x_3738) ;  /* 0x0000018000007945 */ /* 0x000fe20003800200 */
[----:B------:R-:W-:Y:S02]  /*54f50*/  IMAD.MOV.U32 R8, RZ, RZ, RZ ;  /* 0x000000ffff087224 */ /* 0x000fe400078e00ff */
[----:B------:R-:W-:Y:S02]  /*54f60*/  IMAD.MOV.U32 R55, RZ, RZ, RZ ;  /* 0x000000ffff377224 */ /* 0x000fe400078e00ff */
[----:B0-----:R-:W-:Y:S02]  /*54f70*/  IMAD.U32 R54, RZ, RZ, UR4 ;  /* 0x00000004ff367e24 */ /* 0x001fe4000f8e00ff */
[----:B------:R-:W-:-:S07]  /*54f80*/  IMAD.U32 R51, RZ, RZ, UR5 ;  /* 0x00000005ff337e24 */ /* 0x000fce000f8e00ff */
.L_x_3739:
        /* <DEDUP_REMOVED lines=20> */
.L_x_3738:
[----:B------:R-:W0:Y:S01]  /*550d0*/  LDCU.64 UR4, c[0x0][0x3c8] ;  /* 0x00007900ff0477ac */ /* 0x000e220008000a00 */
[----:B------:R-:W-:Y:S01]  /*550e0*/  BSSY.RECONVERGENT B0, `(.L_x_3740) ;  /* 0x0000018000007945 */ /* 0x000fe20003800200 */
[----:B------:R-:W-:Y:S02]  /*550f0*/  IMAD.MOV.U32 R15, RZ, RZ, RZ ;  /* 0x000000ffff0f7224 */ /* 0x000fe400078e00ff */
[----:B------:R-:W-:Y:S02]  /*55100*/  IMAD.MOV.U32 R56, RZ, RZ, RZ ;  /* 0x000000ffff387224 */ /* 0x000fe400078e00ff */
[----:B0-----:R-:W-:Y:S02]  /*55110*/  IMAD.U32 R54, RZ, RZ, UR4 ;  /* 0x00000004ff367e24 */ /* 0x001fe4000f8e00ff */
[----:B------:R-:W-:-:S07]  /*55120*/  IMAD.U32 R51, RZ, RZ, UR5 ;  /* 0x00000005ff337e24 */ /* 0x000fce000f8e00ff */
.L_x_3741:
        /* <DEDUP_REMOVED lines=20> */
.L_x_3740:
[----:B------:R-:W0:Y:S01]  /*55270*/  LDCU.64 UR4, c[0x0][0x3c8] ;  /* 0x00007900ff0477ac */ /* 0x000e220008000a00 */
[----:B------:R-:W-:Y:S01]  /*55280*/  BSSY.RECONVERGENT B0, `(.L_x_3742) ;  /* 0x0000018000007945 */ /* 0x000fe20003800200 */
[----:B------:R-:W-:Y:S02]  /*55290*/  IMAD.MOV.U32 R20, RZ, RZ, RZ ;  /* 0x000000ffff147224 */ /* 0x000fe400078e00ff */
[----:B------:R-:W-:Y:S02]  /*552a0*/  IMAD.MOV.U32 R55, RZ, RZ, RZ ;  /* 0x000000ffff377224 */ /* 0x000fe400078e00ff */
[----:B0-----:R-:W-:Y:S02]  /*552b0*/  IMAD.U32 R54, RZ, RZ, UR4 ;  /* 0x00000004ff367e24 */ /* 0x001fe4000f8e00ff */
[----:B------:R-:W-:-:S07]  /*552c0*/  IMAD.U32 R51, RZ, RZ, UR5 ;  /* 0x00000005ff337e24 */ /* 0x000fce000f8e00ff */
.L_x_3743:
        /* <DEDUP_REMOVED lines=20> */
.L_x_3742:
[----:B------:R-:W0:Y:S01]  /*55410*/  LDCU.64 UR4, c[0x0][0x3c8] ;  /* 0x00007900ff0477ac */ /* 0x000e220008000a00 */
[----:B------:R-:W-:Y:S01]  /*55420*/  BSSY.RECONVERGENT B0, `(.L_x_3744) ;  /* 0x0000018000007945 */ /* 0x000fe20003800200 */
[----:B------:R-:W-:Y:S02]  /*55430*/  IMAD.MOV.U32 R8, RZ, RZ, RZ ;  /* 0x000000ffff087224 */ /* 0x000fe400078e00ff */
[----:B------:R-:W-:Y:S02]  /*55440*/  IMAD.MOV.U32 R55, RZ, RZ, RZ ;  /* 0x000000ffff377224 */ /* 0x000fe400078e00ff */
[----:B0-----:R-:W-:Y:S02]  /*55450*/  IMAD.U32 R54, RZ, RZ, UR4 ;  /* 0x00000004ff367e24 */ /* 0x001fe4000f8e00ff */
[----:B------:R-:W-:-:S07]  /*55460*/  IMAD.U32 R51, RZ, RZ, UR5 ;  /* 0x00000005ff337e24 */ /* 0x000fce000f8e00ff */
.L_x_3745:
        /* <DEDUP_REMOVED lines=20> */
.L_x_3744:
[----:B------:R-:W0:Y:S01]  /*555b0*/  LDCU.64 UR4, c[0x0][0x3c8] ;  /* 0x00007900ff0477ac */ /* 0x000e220008000a00 */
[----:B------:R-:W-:Y:S01]  /*555c0*/  BSSY.RECONVERGENT B0, `(.L_x_3746) ;  /* 0x0000018000007945 */ /* 0x000fe20003800200 */
[----:B------:R-:W-:Y:S02]  /*555d0*/  IMAD.MOV.U32 R15, RZ, RZ, RZ ;  /* 0x000000ffff0f7224 */ /* 0x000fe400078e00ff */
[----:B------:R-:W-:Y:S02]  /*555e0*/  IMAD.MOV.U32 R56, RZ, RZ, RZ ;  /* 0x000000ffff387224 */ /* 0x000fe400078e00ff */
[----:B0-----:R-:W-:Y:S02]  /*555f0*/  IMAD.U32 R54, RZ, RZ, UR4 ;  /* 0x00000004ff367e24 */ /* 0x001fe4000f8e00ff */
[----:B------:R-:W-:-:S07]  /*55600*/  IMAD.U32 R51, RZ, RZ, UR5 ;  /* 0x00000005ff337e24 */ /* 0x000fce000f8e00ff */
.L_x_3747:
        /* <DEDUP_REMOVED lines=20> */
.L_x_3746:
[----:B------:R-:W0:Y:S01]  /*55750*/  LDCU.64 UR4, c[0x0][0x3c8] ;  /* 0x00007900ff0477ac */ /* 0x000e220008000a00 */
[----:B------:R-:W-:Y:S01]  /*55760*/  BSSY.RECONVERGENT B0, `(.L_x_3748) ;  /* 0x0000018000007945 */ /* 0x000fe20003800200 */
[----:B------:R-:W-:Y:S02]  /*55770*/  IMAD.MOV.U32 R20, RZ, RZ, RZ ;  /* 0x000000ffff147224 */ /* 0x000fe400078e00ff */
[----:B------:R-:W-:Y:S02]  /*55780*/  IMAD.MOV.U32 R55, RZ, RZ, RZ ;  /* 0x000000ffff377224 */ /* 0x000fe400078e00ff */
[----:B0-----:R-:W-:Y:S02]  /*55790*/  IMAD.U32 R54, RZ, RZ, UR4 ;  /* 0x00000004ff367e24 */ /* 0x001fe4000f8e00ff */
[----:B------:R-:W-:-:S07]  /*557a0*/  IMAD.U32 R51, RZ, RZ, UR5 ;  /* 0x00000005ff337e24 */ /* 0x000fce000f8e00ff */
.L_x_3749:
        /* <DEDUP_REMOVED lines=20> */
.L_x_3748:
[----:B------:R-:W0:Y:S01]  /*558f0*/  LDCU.64 UR4, c[0x0][0x3c8] ;  /* 0x00007900ff0477ac */ /* 0x000e220008000a00 */
[----:B------:R-:W-:Y:S01]  /*55900*/  BSSY.RECONVERGENT B0, `(.L_x_3750) ;  /* 0x0000018000007945 */ /* 0x000fe20003800200 */
[----:B------:R-:W-:Y:S02]  /*55910*/  IMAD.MOV.U32 R8, RZ, RZ, RZ ;  /* 0x000000ffff087224 */ /* 0x000fe400078e00ff */
[----:B------:R-:W-:Y:S02]  /*55920*/  IMAD.MOV.U32 R55, RZ, RZ, RZ ;  /* 0x000000ffff377224 */ /* 0x000fe400078e00ff */
[----:B0-----:R-:W-:Y:S02]  /*55930*/  IMAD.U32 R54, RZ, RZ, UR4 ;  /* 0x00000004ff367e24 */ /* 0x001fe4000f8e00ff */
[----:B------:R-:W-:-:S07]  /*55940*/  IMAD.U32 R51, RZ, RZ, UR5 ;  /* 0x00000005ff337e24 */ /* 0x000fce000f8e00ff */
.L_x_3751:
        /* <DEDUP_REMOVED lines=20> */
.L_x_3750:
[----:B------:R-:W0:Y:S01]  /*55a90*/  LDCU.64 UR4, c[0x0][0x3c8] ;  /* 0x00007900ff0477ac */ /* 0x000e220008000a00 */
[----:B------:R-:W-:Y:S01]  /*55aa0*/  BSSY.RECONVERGENT B0, `(.L_x_3752) ;  /* 0x0000018000007945 */ /* 0x000fe20003800200 */
[----:B------:R-:W-:Y:S02]  /*55ab0*/  IMAD.MOV.U32 R15, RZ, RZ, RZ ;  /* 0x000000ffff0f7224 */ /* 0x000fe400078e00ff */
[----:B------:R-:W-:Y:S02]  /*55ac0*/  IMAD.MOV.U32 R56, RZ, RZ, RZ ;  /* 0x000000ffff387224 */ /* 0x000fe400078e00ff */
[----:B0-----:R-:W-:Y:S02]  /*55ad0*/  IMAD.U32 R54, RZ, RZ, UR4 ;  /* 0x00000004ff367e24 */ /* 0x001fe4000f8e00ff */
[----:B------:R-:W-:-:S07]  /*55ae0*/  IMAD.U32 R51, RZ, RZ, UR5 ;  /* 0x00000005ff337e24 */ /* 0x000fce000f8e00ff */
.L_x_3753:
        /* <DEDUP_REMOVED lines=20> */
.L_x_3752:
[----:B------:R-:W0:Y:S01]  /*55c30*/  LDCU.64 UR4, c[0x0][0x3c8] ;  /* 0x00007900ff0477ac */ /* 0x000e220008000a00 */
[----:B------:R-:W-:Y:S01]  /*55c40*/  BSSY.RECONVERGENT B0, `(.L_x_3754) ;  /* 0x0000018000007945 */ /* 0x000fe20003800200 */
[----:B------:R-:W-:Y:S02]  /*55c50*/  IMAD.MOV.U32 R20, RZ, RZ, RZ ;  /* 0x000000ffff147224 */ /* 0x000fe400078e00ff */
[----:B------:R-:W-:Y:S02]  /*55c60*/  IMAD.MOV.U32 R55, RZ, RZ, RZ ;  /* 0x000000ffff377224 */ /* 0x000fe400078e00ff */
[----:B0-----:R-:W-:Y:S02]  /*55c70*/  IMAD.U32 R54, RZ, RZ, UR4 ;  /* 0x00000004ff367e24 */ /* 0x001fe4000f8e00ff */
[----:B------:R-:W-:-:S07]  /*55c80*/  IMAD.U32 R51, RZ, RZ, UR5 ;  /* 0x00000005ff337e24 */ /* 0x000fce000f8e00ff */
.L_x_3755:
        /* <DEDUP_REMOVED lines=20> */
.L_x_3754:
[----:B------:R-:W0:Y:S01]  /*55dd0*/  LDCU.64 UR4, c[0x0][0x3c8] ;  /* 0x00007900ff0477ac */ /* 0x000e220008000a00 */
[----:B------:R-:W-:Y:S01]  /*55de0*/  BSSY.RECONVERGENT B0, `(.L_x_3756) ;  /* 0x0000018000007945 */ /* 0x000fe20003800200 */
[----:B------:R-:W-:Y:S02]  /*55df0*/  IMAD.MOV.U32 R8, RZ, RZ, RZ ;  /* 0x000000ffff087224 */ /* 0x000fe400078e00ff */
[----:B------:R-:W-:Y:S02]  /*55e00*/  IMAD.MOV.U32 R55, RZ, RZ, RZ ;  /* 0x000000ffff377224 */ /* 0x000fe400078e00ff */
[----:B0-----:R-:W-:Y:S02]  /*55e10*/  IMAD.U32 R54, RZ, RZ, UR4 ;  /* 0x00000004ff367e24 */ /* 0x001fe4000f8e00ff */
[----:B------:R-:W-:-:S07]  /*55e20*/  IMAD.U32 R51, RZ, RZ, UR5 ;  /* 0x00000005ff337e24 */ /* 0x000fce000f8e00ff */
.L_x_3757:
        /* <DEDUP_REMOVED lines=20> */
.L_x_3756:
[----:B------:R-:W0:Y:S01]  /*55f70*/  LDCU.64 UR4, c[0x0][0x3c8] ;  /* 0x00007900ff0477ac */ /* 0x000e220008000a00 */
[----:B------:R-:W-:Y:S01]  /*55f80*/  BSSY.RECONVERGENT B0, `(.L_x_3758) ;  /* 0x0000018000007945 */ /* 0x000fe20003800200 */
[----:B------:R-:W-:Y:S02]  /*55f90*/  IMAD.MOV.U32 R15, RZ, RZ, RZ ;  /* 0x000000ffff0f7224 */ /* 0x000fe400078e00ff */
[----:B------:R-:W-:Y:S02]  /*55fa0*/  IMAD.MOV.U32 R56, RZ, RZ, RZ ;  /* 0x000000ffff387224 */ /* 0x000fe400078e00ff */
[----:B0-----:R-:W-:Y:S02]  /*55fb0*/  IMAD.U32 R54, RZ, RZ, UR4 ;  /* 0x00000004ff367e24 */ /* 0x001fe4000f8e00ff */
[----:B------:R-:W-:-:S07]  /*55fc0*/  IMAD.U32 R51, RZ, RZ, UR5 ;  /* 0x00000005ff337e24 */ /* 0x000fce000f8e00ff */
.L_x_3759:
        /* <DEDUP_REMOVED lines=20> */
.L_x_3758:
[----:B------:R-:W0:Y:S01]  /*56110*/  LDCU.64 UR4, c[0x0][0x3c8] ;  /* 0x00007900ff0477ac */ /* 0x000e220008000a00 */
[----:B------:R-:W-:Y:S01]  /*56120*/  BSSY.RECONVERGENT B0, `(.L_x_3760) ;  /* 0x0000018000007945 */ /* 0x000fe20003800200 */
[----:B------:R-:W-:Y:S02]  /*56130*/  IMAD.MOV.U32 R20, RZ, RZ, RZ ;  /* 0x000000ffff147224 */ /* 0x000fe400078e00ff */
[----:B------:R-:W-:Y:S02]  /*56140*/  IMAD.MOV.U32 R55, RZ, RZ, RZ ;  /* 0x000000ffff377224 */ /* 0x000fe400078e00ff */
[----:B0-----:R-:W-:Y:S02]  /*56150*/  IMAD.U32 R54, RZ, RZ, UR4 ;  /* 0x00000004ff367e24 */ /* 0x001fe4000f8e00ff */
[----:B------:R-:W-:-:S07]  /*56160*/  IMAD.U32 R51, RZ, RZ, UR5 ;  /* 0x00000005ff337e24 */ /* 0x000fce000f8e00ff */
.L_x_3761:
        /* <DEDUP_REMOVED lines=20> */
.L_x_3760:
[----:B------:R-:W0:Y:S01]  /*562b0*/  LDCU.64 UR4, c[0x0][0x3c8] ;  /* 0x00007900ff0477ac */ /* 0x000e220008000a00 */
[----:B------:R-:W-:Y:S01]  /*562c0*/  BSSY.RECONVERGENT B0, `(.L_x_3762) ;  /* 0x0000018000007945 */ /* 0x000fe20003800200 */
[----:B------:R-:W-:Y:S02]  /*562d0*/  IMAD.MOV.U32 R8, RZ, RZ, RZ ;  /* 0x000000ffff087224 */ /* 0x000fe400078e00ff */
[----:B------:R-:W-:Y:S02]  /*562e0*/  IMAD.MOV.U32 R55, RZ, RZ, RZ ;  /* 0x000000ffff377224 */ /* 0x000fe400078e00ff */
[----:B0-----:R-:W-:Y:S02]  /*562f0*/  IMAD.U32 R54, RZ, RZ, UR4 ;  /* 0x00000004ff367e24 */ /* 0x001fe4000f8e00ff */
[----:B------:R-:W-:-:S07]  /*56300*/  IMAD.U32 R51, RZ, RZ, UR5 ;  /* 0x00000005ff337e24 */ /* 0x000fce000f8e00ff */
.L_x_3763:
        /* <DEDUP_REMOVED lines=20> */
.L_x_3762:
[----:B------:R-:W0:Y:S01]  /*56450*/  LDCU.64 UR4, c[0x0][0x3c8] ;  /* 0x00007900ff0477ac */ /* 0x000e220008000a00 */
[----:B------:R-:W-:Y:S01]  /*56460*/  BSSY.RECONVERGENT B0, `(.L_x_3764) ;  /* 0x0000018000007945 */ /* 0x000fe20003800200 */
[----:B------:R-:W-:Y:S02]  /*56470*/  IMAD.MOV.U32 R15, RZ, RZ, RZ ;  /* 0x000000ffff0f7224 */ /* 0x000fe400078e00ff */
[----:B------:R-:W-:Y:S02]  /*56480*/  IMAD.MOV.U32 R56, RZ, RZ, RZ ;  /* 0x000000ffff387224 */ /* 0x000fe400078e00ff */
[----:B0-----:R-:W-:Y:S02]  /*56490*/  IMAD.U32 R54, RZ, RZ, UR4 ;  /* 0x00000004ff367e24 */ /* 0x001fe4000f8e00ff */
[----:B------:R-:W-:-:S07]  /*564a0*/  IMAD.U32 R51, RZ, RZ, UR5 ;  /* 0x00000005ff337e24 */ /* 0x000fce000f8e00ff */
.L_x_3765:
        /* <DEDUP_REMOVED lines=20> */
.L_x_3764:
[----:B------:R-:W0:Y:S01]  /*565f0*/  LDCU.64 UR4, c[0x0][0x3c8] ;  /* 0x00007900ff0477ac */ /* 0x000e220008000a00 */
[----:B------:R-:W-:Y:S01]  /*56600*/  BSSY.RECONVERGENT B0, `(.L_x_3766) ;  /* 0x0000018000007945 */ /* 0x000fe20003800200 */
[----:B------:R-:W-:Y:S02]  /*56610*/  IMAD.MOV.U32 R54, RZ, RZ, RZ ;  /* 0x000000ffff367224 */ /* 0x000fe400078e00ff */
[----:B------:R-:W-:Y:S02]  /*56620*/  IMAD.MOV.U32 R56, RZ, RZ, RZ ;  /* 0x000000ffff387224 */ /* 0x000fe400078e00ff */
[----:B0-----:R-:W-:Y:S02]  /*56630*/  IMAD.U32 R51, RZ, RZ, UR4 ;  /* 0x00000004ff337e24 */ /* 0x001fe4000f8e00ff */
[----:B------:R-:W-:-:S07]  /*56640*/  IMAD.U32 R48, RZ, RZ, UR5 ;  /* 0x00000005ff307e24 */ /* 0x000fce000f8e00ff */
.L_x_3767:
        /* <DEDUP_REMOVED lines=20> */
.L_x_3766:
        /* <DEDUP_REMOVED lines=9> */
.L_x_3769:
        /* <DEDUP_REMOVED lines=20> */
.L_x_3768:
[----:B------:R-:W0:Y:S01]  /*56960*/  LDCU.64 UR4, c[0x0][0x3c8] ;  /* 0x00007900ff0477ac */ /* 0x000e220008000a00 */
[----:B------:R-:W-:Y:S01]  /*56970*/  BSSY.RECONVERGENT B0, `(.L_x_3770) ;  /* 0x0000018000007945 */ /* 0x000fe20003800200 */
[----:B------:R-:W-:Y:S02]  /*56980*/  IMAD.MOV.U32 R18, RZ, RZ, RZ ;  /* 0x000000ffff127224 */ /* 0x000fe400078e00ff */
[----:B------:R-:W-:Y:S02]  /*56990*/  IMAD.MOV.U32 R55, RZ, RZ, RZ ;  /* 0x000000ffff377224 */ /* 0x000fe400078e00ff */
[----:B0-----:R-:W-:Y:S02]  /*569a0*/  IMAD.U32 R48, RZ, RZ, UR4 ;  /* 0x00000004ff307e24 */ /* 0x001fe4000f8e00ff */
[----:B------:R-:W-:-:S07]  /*569b0*/  IMAD.U32 R51, RZ, RZ, UR5 ;  /* 0x00000005ff337e24 */ /* 0x000fce000f8e00ff */
.L_x_3771:
        /* <DEDUP_REMOVED lines=20> */
.L_x_3770:
[----:B------:R-:W0:Y:S01]  /*56b00*/  LDCU.64 UR4, c[0x0][0x3c8] ;  /* 0x00007900ff0477ac */ /* 0x000e220008000a00 */
[----:B------:R-:W-:Y:S01]  /*56b10*/  BSSY.RECONVERGENT B0, `(.L_x_3772) ;  /* 0x0000018000007945 */ /* 0x000fe20003800200 */
[----:B------:R-:W-:Y:S02]  /*56b20*/  IMAD.MOV.U32 R13, RZ, RZ, RZ ;  /* 0x000000ffff0d7224 */ /* 0x000fe400078e00ff */
[----:B------:R-:W-:Y:S02]  /*56b30*/  IMAD.MOV.U32 R56, RZ, RZ, RZ ;  /* 0x000000ffff387224 */ /* 0x000fe400078e00ff */
[----:B0-----:R-:W-:Y:S02]  /*56b40*/  IMAD.U32 R51, RZ, RZ, UR4 ;  /* 0x00000004ff337e24 */ /* 0x001fe4000f8e00ff */
[----:B------:R-:W-:-:S07]  /*56b50*/  IMAD.U32 R54, RZ, RZ, UR5 ;  /* 0x00000005ff367e24 */ /* 0x000fce000f8e00ff */
.L_x_3773:
        /* <DEDUP_REMOVED lines=20> */
.L_x_3772:
[----:B------:R-:W0:Y:S01]  /*56ca0*/  LDCU.64 UR4, c[0x0][0x3c8] ;  /* 0x00007900ff0477ac */ /* 0x000e220008000a00 */
[----:B------:R-:W-:Y:S01]  /*56cb0*/  BSSY.RECONVERGENT B0, `(.L_x_3774) ;  /* 0x0000018000007945 */ /* 0x000fe20003800200 */
[----:B------:R-:W-:Y:S02]  /*56cc0*/  IMAD.MOV.U32 R15, RZ, RZ, RZ ;  /* 0x000000ffff0f7224 */ /* 0x000fe400078e00ff */
[----:B------:R-:W-:Y:S02]  /*56cd0*/  IMAD.MOV.U32 R56, RZ, RZ, RZ ;  /* 0x000000ffff387224 */ /* 0x000fe400078e00ff */
[----:B0-----:R-:W-:Y:S02]  /*56ce0*/  IMAD.U32 R51, RZ, RZ, UR4 ;  /* 0x00000004ff337e24 */ /* 0x001fe4000f8e00ff */
[----:B------:R-:W-:-:S07]  /*56cf0*/  IMAD.U32 R54, RZ, RZ, UR5 ;  /* 0x00000005ff367e24 */ /* 0x000fce000f8e00ff */
.L_x_3775:
        /* <DEDUP_REMOVED lines=20> */
.L_x_3774:
[----:B------:R-:W0:Y:S01]  /*56e40*/  LDCU.64 UR4, c[0x0][0x3c8] ;  /* 0x00007900ff0477ac */ /* 0x000e220008000a00 */
[----:B------:R-:W-:Y:S01]  /*56e50*/  BSSY.RECONVERGENT B0, `(.L_x_3776) ;  /* 0x0000018000007945 */ /* 0x000fe20003800200 */
[----:B------:R-:W-:Y:S02]  /*56e60*/  IMAD.MOV.U32 R18, RZ, RZ, RZ ;  /* 0x000000ffff127224 */ /* 0x000fe400078e00ff */
[----:B------:R-:W-:Y:S02]  /*56e70*/  IMAD.MOV.U32 R55, RZ, RZ, RZ ;  /* 0x000000ffff377224 */ /* 0x000fe400078e00ff */
[----:B0-----:R-:W-:Y:S02]  /*56e80*/  IMAD.U32 R51, RZ, RZ, UR4 ;  /* 0x00000004ff337e24 */ /* 0x001fe4000f8e00ff */
[----:B------:R-:W-:-:S07]  /*56e90*/  IMAD.U32 R54, RZ, RZ, UR5 ;  /* 0x00000005ff367e24 */ /* 0x000fce000f8e00ff */
.L_x_3777:
        /* <DEDUP_REMOVED lines=20> */
.L_x_3776:
[----:B------:R-:W0:Y:S01]  /*56fe0*/  LDCU.64 UR4, c[0x0][0x3c8] ;  /* 0x00007900ff0477ac */ /* 0x000e220008000a00 */
[----:B------:R-:W-:Y:S01]  /*56ff0*/  BSSY.RECONVERGENT B0, `(.L_x_3778) ;  /* 0x0000018000007945 */ /* 0x000fe20003800200 */
[----:B------:R-:W-:Y:S02]  /*57000*/  IMAD.MOV.U32 R13, RZ, RZ, RZ ;  /* 0x000000ffff0d7224 */ /* 0x000fe400078e00ff */
[----:B------:R-:W-:Y:S02]  /*57010*/  IMAD.MOV.U32 R56, RZ, RZ, RZ ;  /* 0x000000ffff387224 */ /* 0x000fe400078e00ff */
[----:B0-----:R-:W-:Y:S02]  /*57020*/  IMAD.U32 R51, RZ, RZ, UR4 ;  /* 0x00000004ff337e24 */ /* 0x001fe4000f8e00ff */
[----:B------:R-:W-:-:S07]  /*57030*/  IMAD.U32 R54, RZ, RZ, UR5 ;  /* 0x00000005ff367e24 */ /* 0x000fce000f8e00ff */
.L_x_3779:
        /* <DEDUP_REMOVED lines=20> */
.L_x_3778:
[----:B------:R-:W0:Y:S01]  /*57180*/  LDCU.64 UR4, c[0x0][0x3c8] ;  /* 0x00007900ff0477ac */ /* 0x000e220008000a00 */
[----:B------:R-:W-:Y:S01]  /*57190*/  BSSY.RECONVERGENT B0, `(.L_x_3780) ;  /* 0x0000018000007945 */ /* 0x000fe20003800200 */
[----:B------:R-:W-:Y:S02]  /*571a0*/  IMAD.MOV.U32 R15, RZ, RZ, RZ ;  /* 0x000000ffff0f7224 */ /* 0x000fe400078e00ff */
[----:B------:R-:W-:Y:S02]  /*571b0*/  IMAD.MOV.U32 R56, RZ, RZ, RZ ;  /* 0x000000ffff387224 */ /* 0x000fe400078e00ff */
[----:B0-----:R-:W-:Y:S02]  /*571c0*/  IMAD.U32 R51, RZ, RZ, UR4 ;  /* 0x00000004ff337e24 */ /* 0x001fe4000f8e00ff */
[----:B------:R-:W-:-:S07]  /*571d0*/  IMAD.U32 R54, RZ, RZ, UR5 ;  /* 0x00000005ff367e24 */ /* 0x000fce000f8e00ff */
.L_x_3781:
        /* <DEDUP_REMOVED lines=20> */
.L_x_3780:
[----:B------:R-:W0:Y:S01]  /*57320*/  LDCU.64 UR4, c[0x0][0x3c8] ;  /* 0x00007900ff0477ac */ /* 0x000e220008000a00 */
[----:B------:R-:W-:Y:S01]  /*57330*/  BSSY.RECONVERGENT B0, `(.L_x_3782) ;  /* 0x0000018000007945 */ /* 0x000fe20003800200 */
[----:B------:R-:W-:Y:S02]  /*57340*/  IMAD.MOV.U32 R18, RZ, RZ, RZ ;  /* 0x000000ffff127224 */ /* 0x000fe400078e00ff */
[----:B------:R-:W-:Y:S02]  /*57350*/  IMAD.MOV.U32 R55, RZ, RZ, RZ ;  /* 0x000000ffff377224 */ /* 0x000fe400078e00ff */
[----:B0-----:R-:W-:Y:S02]  /*57360*/  IMAD.U32 R51, RZ, RZ, UR4 ;  /* 0x00000004ff337e24 */ /* 0x001fe4000f8e00ff */
[----:B------:R-:W-:-:S07]  /*57370*/  IMAD.U32 R54, RZ, RZ, UR5 ;  /* 0x00000005ff367e24 */ /* 0x000fce000f8e00ff */
.L_x_3783:
        /* <DEDUP_REMOVED lines=20> */
.L_x_3782:
[----:B------:R-:W0:Y:S01]  /*574c0*/  LDCU.64 UR4, c[0x0][0x3c8] ;  /* 0x00007900ff0477ac */ /* 0x000e220008000a00 */
[----:B------:R-:W-:Y:S01]  /*574d0*/  BSSY.RECONVERGENT B0, `(.L_x_3784) ;  /* 0x0000018000007945 */ /* 0x000fe20003800200 */
[----:B------:R-:W-:Y:S02]  /*574e0*/  IMAD.MOV.U32 R13, RZ, RZ, RZ ;  /* 0x000000ffff0d7224 */ /* 0x000fe400078e00ff */
[----:B------:R-:W-:Y:S02]  /*574f0*/  IMAD.MOV.U32 R56, RZ, RZ, RZ ;  /* 0x000000ffff387224 */ /* 0x000fe400078e00ff */
[----:B0-----:R-:W-:Y:S02]  /*57500*/  IMAD.U32 R51, RZ, RZ, UR4 ;  /* 0x00000004ff337e24 */ /* 0x001fe4000f8e00ff */
[----:B------:R-:W-:-:S07]  /*57510*/  IMAD.U32 R54, RZ, RZ, UR5 ;  /* 0x00000005ff367e24 */ /* 0x000fce000f8e00ff */
.L_x_3785:
        /* <DEDUP_REMOVED lines=20> */
.L_x_3784:
[----:B------:R-:W0:Y:S01]  /*57660*/  LDCU.64 UR4, c[0x0][0x3c8] ;  /* 0x00007900ff0477ac */ /* 0x000e220008000a00 */
[----:B------:R-:W-:Y:S01]  /*57670*/  BSSY.RECONVERGENT B0, `(.L_x_3786) ;  /* 0x0000018000007945 */ /* 0x000fe20003800200 */
[----:B------:R-:W-:Y:S02]  /*57680*/  IMAD.MOV.U32 R15, RZ, RZ, RZ ;  /* 0x000000ffff0f7224 */ /* 0x000fe400078e00ff */
[----:B------:R-:W-:Y:S02]  /*57690*/  IMAD.MOV.U32 R56, RZ, RZ, RZ ;  /* 0x000000ffff387224 */ /* 0x000fe400078e00ff */
[----:B0-----:R-:W-:Y:S02]  /*576a0*/  IMAD.U32 R51, RZ, RZ, UR4 ;  /* 0x00000004ff337e24 */ /* 0x001fe4000f8e00ff */
[----:B------:R-:W-:-:S07]  /*576b0*/  IMAD.U32 R54, RZ, RZ, UR5 ;  /* 0x00000005ff367e24 */ /* 0x000fce000f8e00ff */
.L_x_3787:
        /* <DEDUP_REMOVED lines=20> */
.L_x_3786:
[----:B------:R-:W0:Y:S01]  /*57800*/  LDCU.64 UR4, c[0x0][0x3c8] ;  /* 0x00007900ff0477ac */ /* 0x000e220008000a00 */
[----:B------:R-:W-:Y:S01]  /*57810*/  BSSY.RECONVERGENT B0, `(.L_x_3788) ;  /* 0x0000018000007945 */ /* 0x000fe20003800200 */
[----:B------:R-:W-:Y:S02]  /*57820*/  IMAD.MOV.U32 R18, RZ, RZ, RZ ;  /* 0x000000ffff127224 */ /* 0x000fe400078e00ff */
[----:B------:R-:W-:Y:S02]  /*57830*/  IMAD.MOV.U32 R55, RZ, RZ, RZ ;  /* 0x000000ffff377224 */ /* 0x000fe400078e00ff */
[----:B0-----:R-:W-:Y:S02]  /*57840*/  IMAD.U32 R51, RZ, RZ, UR4 ;  /* 0x00000004ff337e24 */ /* 0x001fe4000f8e00ff */
[----:B------:R-:W-:-:S07]  /*57850*/  IMAD.U32 R54, RZ, RZ, UR5 ;  /* 0x00000005ff367e24 */ /* 0x000fce000f8e00ff */
.L_x_3789:
        /* <DEDUP_REMOVED lines=20> */
.L_x_3788:
[----:B------:R-:W0:Y:S01]  /*579a0*/  LDCU.64 UR4, c[0x0][0x3c8] ;  /* 0x00007900ff0477ac */ /* 0x000e220008000a00 */
[----:B------:R-:W-:Y:S01]  /*579b0*/  BSSY.RECONVERGENT B0, `(.L_x_3790) ;  /* 0x0000018000007945 */ /* 0x000fe20003800200 */
[----:B------:R-:W-:Y:S02]  /*579c0*/  IMAD.MOV.U32 R13, RZ, RZ, RZ ;  /* 0x000000ffff0d7224 */ /* 0x000fe400078e00ff */
[----:B------:R-:W-:Y:S02]  /*579d0*/  IMAD.MOV.U32 R56, RZ, RZ, RZ ;  /* 0x000000ffff387224 */ /* 0x000fe400078e00ff */
[----:B0-----:R-:W-:Y:S02]  /*579e0*/  IMAD.U32 R51, RZ, RZ, UR4 ;  /* 0x00000004ff337e24 */ /* 0x001fe4000f8e00ff */
[----:B------:R-:W-:-:S07]  /*579f0*/  IMAD.U32 R54, RZ, RZ, UR5 ;  /* 0x00000005ff367e24 */ /* 0x000fce000f8e00ff */
.L_x_3791:
        /* <DEDUP_REMOVED lines=20> */
.L_x_3790:
[----:B------:R-:W0:Y:S01]  /*57b40*/  LDCU.64 UR4, c[0x0][0x3c8] ;  /* 0x00007900ff0477ac */ /* 0x000e220008000a00 */
[----:B------:R-:W-:Y:S01]  /*57b50*/  BSSY.RECONVERGENT B0, `(.L_x_3792) ;  /* 0x0000018000007945 */ /* 0x000fe20003800200 */
[----:B------:R-:W-:Y:S02]  /*57b60*/  IMAD.MOV.U32 R15, RZ, RZ, RZ ;  /* 0x000000ffff0f7224 */ /* 0x000fe400078e00ff */
[----:B------:R-:W-:Y:S02]  /*57b70*/  IMAD.MOV.U32 R56, RZ, RZ, RZ ;  /* 0x000000ffff387224 */ /* 0x000fe400078e00ff */
[----:B0-----:R-:W-:Y:S02]  /*57b80*/  IMAD.U32 R51, RZ, RZ, UR4 ;  /* 0x00000004ff337e24 */ /* 0x001fe4000f8e00ff */
[----:B------:R-:W-:-:S07]  /*57b90*/  IMAD.U32 R54, RZ, RZ, UR5 ;  /* 0x00000005ff367e24 */ /* 0x000fce000f8e00ff */
.L_x_3793:
        /* <DEDUP_REMOVED lines=20> */
.L_x_3792:
[----:B------:R-:W0:Y:S01]  /*57ce0*/  LDCU.64 UR4, c[0x0][0x3c8] ;  /* 0x00007900ff0477ac */ /* 0x000e220008000a00 */
[----:B------:R-:W-:Y:S01]  /*57cf0*/  BSSY.RECONVERGENT B0, `(.L_x_3794) ;  /* 0x0000018000007945 */ /* 0x000fe20003800200 */
[----:B------:R-:W-:Y:S02]  /*57d00*/  IMAD.MOV.U32 R18, RZ, RZ, RZ ;  /* 0x000000ffff127224 */ /* 0x000fe400078e00ff */
[----:B------:R-:W-:Y:S02]  /*57d10*/  IMAD.MOV.U32 R55, RZ, RZ, RZ ;  /* 0x000000ffff377224 */ /* 0x000fe400078e00ff */
[----:B0-----:R-:W-:Y:S02]  /*57d20*/  IMAD.U32 R51, RZ, RZ, UR4 ;  /* 0x00000004ff337e24 */ /* 0x001fe4000f8e00ff */
[----:B------:R-:W-:-:S07]  /*57d30*/  IMAD.U32 R54, RZ, RZ, UR5 ;  /* 0x00000005ff367e24 */ /* 0x000fce000f8e00ff */
.L_x_3795:
        /* <DEDUP_REMOVED lines=20> */
.L_x_3794:
[----:B------:R-:W0:Y:S01]  /*57e80*/  LDCU.64 UR4, c[0x0][0x3c8] ;  /* 0x00007900ff0477ac */ /* 0x000e220008000a00 */
[----:B------:R-:W-:Y:S01]  /*57e90*/  BSSY.RECONVERGENT B0, `(.L_x_3796) ;  /* 0x0000018000007945 */ /* 0x000fe20003800200 */
[----:B------:R-:W-:Y:S02]  /*57ea0*/  IMAD.MOV.U32 R13, RZ, RZ, RZ ;  /* 0x000000ffff0d7224 */ /* 0x000fe400078e00ff */
[----:B------:R-:W-:Y:S02]  /*57eb0*/  IMAD.MOV.U32 R56, RZ, RZ, RZ ;  /* 0x000000ffff387224 */ /* 0x000fe400078e00ff */
[----:B0-----:R-:W-:Y:S02]  /*57ec0*/  IMAD.U32 R51, RZ, RZ, UR4 ;  /* 0x00000004ff337e24 */ /* 0x001fe4000f8e00ff */
[----:B------:R-:W-:-:S07]  /*57ed0*/  IMAD.U32 R54, RZ, RZ, UR5 ;  /* 0x00000005ff367e24 */ /* 0x000fce000f8e00ff */
.L_x_3797:
        /* <DEDUP_REMOVED lines=20> */
.L_x_3796:
[----:B------:R-:W0:Y:S01]  /*58020*/  LDCU.64 UR4, c[0x0][0x3c8] ;  /* 0x00007900ff0477ac */ /* 0x000e220008000a00 */
[----:B------:R-:W-:Y:S01]  /*58030*/  BSSY.RECONVERGENT B0, `(.L_x_3798) ;  /* 0x0000018000007945 */ /* 0x000fe20003800200 */
[----:B------:R-:W-:Y:S02]  /*58040*/  IMAD.MOV.U32 R15, RZ, RZ, RZ ;  /* 0x000000ffff0f7224 */ /* 0x000fe400078e00ff */
[----:B------:R-:W-:Y:S02]  /*58050*/  IMAD.MOV.U32 R56, RZ, RZ, RZ ;  /* 0x000000ffff387224 */ /* 0x000fe400078e00ff */
[----:B0-----:R-:W-:Y:S02]  /*58060*/  IMAD.U32 R51, RZ, RZ, UR4 ;  /* 0x00000004ff337e24 */ /* 0x001fe4000f8e00ff */
[----:B------:R-:W-:-:S07]  /*58070*/  IMAD.U32 R54, RZ, RZ, UR5 ;  /* 0x00000005ff367e24 */ /* 0x000fce000f8e00ff */
.L_x_3799:
        /* <DEDUP_REMOVED lines=20> */
.L_x_3798:
[----:B------:R-:W0:Y:S01]  /*581c0*/  LDCU.64 UR4, c[0x0][0x3c8] ;  /* 0x00007900ff0477ac */ /* 0x000e220008000a00 */
[----:B------:R-:W-:Y:S01]  /*581d0*/  BSSY.RECONVERGENT B0, `(.L_x_3800) ;  /* 0x0000018000007945 */ /* 0x000fe20003800200 */
[----:B------:R-:W-:Y:S02]  /*581e0*/  IMAD.MOV.U32 R18, RZ, RZ, RZ ;  /* 0x000000ffff127224 */ /* 0x000fe400078e00ff */
[----:B------:R-:W-:Y:S02]  /*581f0*/  IMAD.MOV.U32 R55, RZ, RZ, RZ ;  /* 0x000000ffff377224 */ /* 0x000fe400078e00ff */
[----:B0-----:R-:W-:Y:S02]  /*58200*/  IMAD.U32 R51, RZ, RZ, UR4 ;  /* 0x00000004ff337e24 */ /* 0x001fe4000f8e00ff */
[----:B------:R-:W-:-:S07]  /*58210*/  IMAD.U32 R54, RZ, RZ, UR5 ;  /* 0x00000005ff367e24 */ /* 0x000fce000f8e00ff */
.L_x_3801:
        /* <DEDUP_REMOVED lines=20> */
.L_x_3800:
[----:B------:R-:W0:Y:S01]  /*58360*/  LDCU.64 UR4, c[0x0][0x3c8] ;  /* 0x00007900ff0477ac */ /* 0x000e220008000a00 */
[----:B------:R-:W-:Y:S01]  /*58370*/  BSSY.RECONVERGENT B0, `(.L_x_3802) ;  /* 0x0000018000007945 */ /* 0x000fe20003800200 */
[----:B------:R-:W-:Y:S02]  /*58380*/  IMAD.MOV.U32 R13, RZ, RZ, RZ ;  /* 0x000000ffff0d7224 */ /* 0x000fe400078e00ff */
[----:B------:R-:W-:Y:S02]  /*58390*/  IMAD.MOV.U32 R56, RZ, RZ, RZ ;  /* 0x000000ffff387224 */ /* 0x000fe400078e00ff */
[----:B0-----:R-:W-:Y:S02]  /*583a0*/  IMAD.U32 R51, RZ, RZ, UR4 ;  /* 0x00000004ff337e24 */ /* 0x001fe4000f8e00ff */
[----:B------:R-:W-:-:S07]  /*583b0*/  IMAD.U32 R54, RZ, RZ, UR5 ;  /* 0x00000005ff367e24 */ /* 0x000fce000f8e00ff */
.L_x_3803:
        /* <DEDUP_REMOVED lines=20> */
.L_x_3802:
[----:B------:R-:W0:Y:S01]  /*58500*/  LDCU.64 UR4, c[0x0][0x3c8] ;  /* 0x00007900ff0477ac */ /* 0x000e220008000a00 */
[----:B------:R-:W-:Y:S01]  /*58510*/  BSSY.RECONVERGENT B0, `(.L_x_3804) ;  /* 0x0000018000007945 */ /* 0x000fe20003800200 */
[----:B------:R-:W-:Y:S02]  /*58520*/  IMAD.MOV.U32 R15, RZ, RZ, RZ ;  /* 0x000000ffff0f7224 */ /* 0x000fe400078e00ff */
[----:B------:R-:W-:Y:S02]  /*58530*/  IMAD.MOV.U32 R56, RZ, RZ, RZ ;  /* 0x000000ffff387224 */ /* 0x000fe400078e00ff */
[----:B0-----:R-:W-:Y:S02]  /*58540*/  IMAD.U32 R51, RZ, RZ, UR4 ;  /* 0x00000004ff337e24 */ /* 0x001fe4000f8e00ff */
[----:B------:R-:W-:-:S07]  /*58550*/  IMAD.U32 R54, RZ, RZ, UR5 ;  /* 0x00000005ff367e24 */ /* 0x000fce000f8e00ff */
.L_x_3805:
        /* <DEDUP_REMOVED lines=20> */
.L_x_3804:
[----:B------:R-:W0:Y:S01]  /*586a0*/  LDCU.64 UR4, c[0x0][0x3c8] ;  /* 0x00007900ff0477ac */ /* 0x000e220008000a00 */
[----:B------:R-:W-:Y:S01]  /*586b0*/  BSSY.RECONVERGENT B0, `(.L_x_3806) ;  /* 0x0000018000007945 */ /* 0x000fe20003800200 */
[----:B------:R-:W-:Y:S02]  /*586c0*/  IMAD.MOV.U32 R54, RZ, RZ, RZ ;  /* 0x000000ffff367224 */ /* 0x000fe400078e00ff */
[----:B------:R-:W-:Y:S02]  /*586d0*/  IMAD.MOV.U32 R56, RZ, RZ, RZ ;  /* 0x000000ffff387224 */ /* 0x000fe400078e00ff */
[----:B0-----:R-:W-:Y:S02]  /*586e0*/  IMAD.U32 R51, RZ, RZ, UR4 ;  /* 0x00000004ff337e24 */ /* 0x001fe4000f8e00ff */
[----:B------:R-:W-:-:S07]  /*586f0*/  IMAD.U32 R48, RZ, RZ, UR5 ;  /* 0x00000005ff307e24 */ /* 0x000fce000f8e00ff */
.L_x_3807:
        /* <DEDUP_REMOVED lines=20> */
.L_x_3806:
        /* <DEDUP_REMOVED lines=9> */
.L_x_3809:
        /* <DEDUP_REMOVED lines=20> */
.L_x_3808:
[----:B------:R-:W0:Y:S01]  /*58a10*/  LDCU.64 UR4, c[0x0][0x3c8] ;  /* 0x00007900ff0477ac */ /* 0x000e220008000a00 */
[----:B------:R-:W-:Y:S01]  /*58a20*/  BSSY.RECONVERGENT B0, `(.L_x_3810) ;  /* 0x0000018000007945 */ /* 0x000fe20003800200 */
[----:B------:R-:W-:Y:S02]  /*58a30*/  IMAD.MOV.U32 R18, RZ, RZ, RZ ;  /* 0x000000ffff127224 */ /* 0x000fe400078e00ff */
[----:B------:R-:W-:Y:S02]  /*58a40*/  IMAD.MOV.U32 R55, RZ, RZ, RZ ;  /* 0x000000ffff377224 */ /* 0x000fe400078e00ff */
[----:B0-----:R-:W-:Y:S02]  /*58a50*/  IMAD.U32 R48, RZ, RZ, UR4 ;  /* 0x00000004ff307e24 */ /* 0x001fe4000f8e00ff */
[----:B------:R-:W-:-:S07]  /*58a60*/  IMAD.U32 R51, RZ, RZ, UR5 ;  /* 0x00000005ff337e24 */ /* 0x000fce000f8e00ff */
.L_x_3811:
        /* <DEDUP_REMOVED lines=20> */
.L_x_3810:
[----:B------:R-:W0:Y:S01]  /*58bb0*/  LDCU.64 UR4, c[0x0][0x3c8] ;  /* 0x00007900ff0477ac */ /* 0x000e220008000a00 */
[----:B------:R-:W-:Y:S01]  /*58bc0*/  BSSY.RECONVERGENT B0, `(.L_x_3812) ;  /* 0x0000018000007945 */ /* 0x000fe20003800200 */
[----:B------:R-:W-:Y:S02]  /*58bd0*/  IMAD.MOV.U32 R13, RZ, RZ, RZ ;  /* 0x000000ffff0d7224 */ /* 0x000fe400078e00ff */
[----:B------:R-:W-:Y:S02]  /*58be0*/  IMAD.MOV.U32 R56, RZ, RZ, RZ ;  /* 0x000000ffff387224 */ /* 0x000fe400078e00ff */
[----:B0-----:R-:W-:Y:S02]  /*58bf0*/  IMAD.U32 R51, RZ, RZ, UR4 ;  /* 0x00000004ff337e24 */ /* 0x001fe4000f8e00ff */
[----:B------:R-:W-:-:S07]  /*58c00*/  IMAD.U32 R54, RZ, RZ, UR5 ;  /* 0x00000005ff367e24 */ /* 0x000fce000f8e00ff */
.L_x_3813:
        /* <DEDUP_REMOVED lines=20> */
.L_x_3812:
[----:B------:R-:W0:Y:S01]  /*58d50*/  LDCU.64 UR4, c[0x0][0x3c8] ;  /* 0x00007900ff0477ac */ /* 0x000e220008000a00 */
[----:B------:R-:W-:Y:S01]  /*58d60*/  BSSY.RECONVERGENT B0, `(.L_x_3814) ;  /* 0x0000018000007945 */ /* 0x000fe20003800200 */
[----:B------:R-:W-:Y:S02]  /*58d70*/  IMAD.MOV.U32 R16, RZ, RZ, RZ ;  /* 0x000000ffff107224 */ /* 0x000fe400078e00ff */
[----:B------:R-:W-:Y:S02]  /*58d80*/  IMAD.MOV.U32 R55, RZ, RZ, RZ ;  /* 0x000000ffff377224 */ /* 0x000fe400078e00ff */
[----:B0-----:R-:W-:Y:S02]  /*58d90*/  IMAD.U32 R51, RZ, RZ, UR4 ;  /* 0x00000004ff337e24 */ /* 0x001fe4000f8e00ff */
[----:B------:R-:W-:-:S07]  /*58da0*/  IMAD.U32 R54, RZ, RZ, UR5 ;  /* 0x00000005ff367e24 */ /* 0x000fce000f8e00ff */
.L_x_3815:
        /* <DEDUP_REMOVED lines=20> */
.L_x_3814:
[----:B------:R-:W0:Y:S01]  /*58ef0*/  LDCU.64 UR4, c[0x0][0x3c8] ;  /* 0x00007900ff0477ac */ /* 0x000e220008000a00 */
[----:B------:R-:W-:Y:S01]  /*58f00*/  BSSY.RECONVERGENT B0, `(.L_x_3816) ;  /* 0x0000018000007945 */ /* 0x000fe20003800200 */
[----:B------:R-:W-:Y:S02]  /*58f10*/  IMAD.MOV.U32 R18, RZ, RZ, RZ ;  /* 0x000000ffff127224 */ /* 0x000fe400078e00ff */
[----:B------:R-:W-:Y:S02]  /*58f20*/  IMAD.MOV.U32 R55, RZ, RZ, RZ ;  /* 0x000000ffff377224 */ /* 0x000fe400078e00ff */
[----:B0-----:R-:W-:Y:S02]  /*58f30*/  IMAD.U32 R51, RZ, RZ, UR4 ;  /* 0x00000004ff337e24 */ /* 0x001fe4000f8e00ff */
[----:B------:R-:W-:-:S07]  /*58f40*/  IMAD.U32 R54, RZ, RZ, UR5 ;  /* 0x00000005ff367e24 */ /* 0x000fce000f8e00ff */
.L_x_3817:
        /* <DEDUP_REMOVED lines=20> */
.L_x_3816:
[----:B------:R-:W0:Y:S01]  /*59090*/  LDCU.64 UR4, c[0x0][0x3c8] ;  /* 0x00007900ff0477ac */ /* 0x000e220008000a00 */
[----:B------:R-:W-:Y:S01]  /*590a0*/  BSSY.RECONVERGENT B0, `(.L_x_3818) ;  /* 0x0000018000007945 */ /* 0x000fe20003800200 */
[----:B------:R-:W-:Y:S02]  /*590b0*/  IMAD.MOV.U32 R13, RZ, RZ, RZ ;  /* 0x000000ffff0d7224 */ /* 0x000fe400078e00ff */
[----:B------:R-:W-:Y:S02]  /*590c0*/  IMAD.MOV.U32 R56, RZ, RZ, RZ ;  /* 0x000000ffff387224 */ /* 0x000fe400078e00ff */
[----:B0-----:R-:W-:Y:S02]  /*590d0*/  IMAD.U32 R51, RZ, RZ, UR4 ;  /* 0x00000004ff337e24 */ /* 0x001fe4000f8e00ff */
[----:B------:R-:W-:-:S07]  /*590e0*/  IMAD.U32 R54, RZ, RZ, UR5 ;  /* 0x00000005ff367e24 */ /* 0x000fce000f8e00ff */
.L_x_3819:
        /* <DEDUP_REMOVED lines=20> */
.L_x_3818:
[----:B------:R-:W0:Y:S01]  /*59230*/  LDCU.64 UR4, c[0x0][0x3c8] ;  /* 0x00007900ff0477ac */ /* 0x000e220008000a00 */
[----:B------:R-:W-:Y:S01]  /*59240*/  BSSY.RECONVERGENT B0, `(.L_x_3820) ;  /* 0x0000018000007945 */ /* 0x000fe20003800200 */
[----:B------:R-:W-:Y:S02]  /*59250*/  IMAD.MOV.U32 R16, RZ, RZ, RZ ;  /* 0x000000ffff107224 */ /* 0x000fe400078e00ff */
[----:B------:R-:W-:Y:S02]  /*59260*/  IMAD.MOV.U32 R55, RZ, RZ, RZ ;  /* 0x000000ffff377224 */ /* 0x000fe400078e00ff */
[----:B0-----:R-:W-:Y:S02]  /*59270*/  IMAD.U32 R51, RZ, RZ, UR4 ;  /* 0x00000004ff337e24 */ /* 0x001fe4000f8e00ff */
[----:B------:R-:W-:-:S07]  /*59280*/  IMAD.U32 R54, RZ, RZ, UR5 ;  /* 0x00000005ff367e24 */ /* 0x000fce000f8e00ff */
.L_x_3821:
        /* <DEDUP_REMOVED lines=20> */
.L_x_3820:
[----:B------:R-:W0:Y:S01]  /*593d0*/  LDCU.64 UR4, c[0x0][0x3c8] ;  /* 0x00007900ff0477ac */ /* 0x000e220008000a00 */
[----:B------:R-:W-:Y:S01]  /*593e0*/  BSSY.RECONVERGENT B0, `(.L_x_3822) ;  /* 0x0000018000007945 */ /* 0x000fe20003800200 */
[----:B------:R-:W-:Y:S02]  /*593f0*/  IMAD.MOV.U32 R18, RZ, RZ, RZ ;  /* 0x000000ffff127224 */ /* 0x000fe400078e00ff */
[----:B------:R-:W-:Y:S02]  /*59400*/  IMAD.MOV.U32 R55, RZ, RZ, RZ ;  /* 0x000000ffff377224 */ /* 0x000fe400078e00ff */
[----:B0-----:R-:W-:Y:S02]  /*59410*/  IMAD.U32 R51, RZ, RZ, UR4 ;  /* 0x00000004ff337e24 */ /* 0x001fe4000f8e00ff */
[----:B------:R-:W-:-:S07]  /*59420*/  IMAD.U32 R54, RZ, RZ, UR5 ;  /* 0x00000005ff367e24 */ /* 0x000fce000f8e00ff */
.L_x_3823:
        /* <DEDUP_REMOVED lines=20> */
.L_x_3822:
[----:B------:R-:W0:Y:S01]  /*59570*/  LDCU.64 UR4, c[0x0][0x3c8] ;  /* 0x00007900ff0477ac */ /* 0x000e220008000a00 */
[----:B------:R-:W-:Y:S01]  /*59580*/  BSSY.RECONVERGENT B0, `(.L_x_3824) ;  /* 0x0000018000007945 */ /* 0x000fe20003800200 */
[----:B------:R-:W-:Y:S02]  /*59590*/  IMAD.MOV.U32 R13, RZ, RZ, RZ ;  /* 0x000000ffff0d7224 */ /* 0x000fe400078e00ff */
[----:B------:R-:W-:Y:S02]  /*595a0*/  IMAD.MOV.U32 R56, RZ, RZ, RZ ;  /* 0x000000ffff387224 */ /* 0x000fe400078e00ff */
[----:B0-----:R-:W-:Y:S02]  /*595b0*/  IMAD.U32 R51, RZ, RZ, UR4 ;  /* 0x00000004ff337e24 */ /* 0x001fe4000f8e00ff */
[----:B------:R-:W-:-:S07]  /*595c0*/  IMAD.U32 R54, RZ, RZ, UR5 ;  /* 0x00000005ff367e24 */ /* 0x000fce000f8e00ff */
.L_x_3825:
        /* <DEDUP_REMOVED lines=20> */
.L_x_3824:
[----:B------:R-:W0:Y:S01]  /*59710*/  LDCU.64 UR4, c[0x0][0x3c8] ;  /* 0x00007900ff0477ac */ /* 0x000e220008000a00 */
[----:B------:R-:W-:Y:S01]  /*59720*/  BSSY.RECONVERGENT B0, `(.L_x_3826) ;  /* 0x0000018000007945 */ /* 0x000fe20003800200 */
[----:B------:R-:W-:Y:S02]  /*59730*/  IMAD.MOV.U32 R16, RZ, RZ, RZ ;  /* 0x000000ffff107224 */ /* 0x000fe400078e00ff */
[----:B------:R-:W-:Y:S02]  /*59740*/  IMAD.MOV.U32 R55, RZ, RZ, RZ ;  /* 0x000000ffff377224 */ /* 0x000fe400078e00ff */
[----:B0-----:R-:W-:Y:S02]  /*59750*/  IMAD.U32 R51, RZ, RZ, UR4 ;  /* 0x00000004ff337e24 */ /* 0x001fe4000f8e00ff */
[----:B------:R-:W-:-:S07]  /*59760*/  IMAD.U32 R54, RZ, RZ, UR5 ;  /* 0x00000005ff367e24 */ /* 0x000fce000f8e00ff */
.L_x_3827:
        /* <DEDUP_REMOVED lines=20> */
.L_x_3826:
[----:B------:R-:W0:Y:S01]  /*598b0*/  LDCU.64 UR4, c[0x0][0x3c8] ;  /* 0x00007900ff0477ac */ /* 0x000e220008000a00 */
[----:B------:R-:W-:Y:S01]  /*598c0*/  BSSY.RECONVERGENT B0, `(.L_x_3828) ;  /* 0x0000018000007945 */ /* 0x000fe20003800200 */
[----:B------:R-:W-:Y:S02]  /*598d0*/  IMAD.MOV.U32 R18, RZ, RZ, RZ ;  /* 0x000000ffff127224 */ /* 0x000fe400078e00ff */
[----:B------:R-:W-:Y:S02]  /*598e0*/  IMAD.MOV.U32 R55, RZ, RZ, RZ ;  /* 0x000000ffff377224 */ /* 0x000fe400078e00ff */
[----:B0-----:R-:W-:Y:S02]  /*598f0*/  IMAD.U32 R51, RZ, RZ, UR4 ;  /* 0x00000004ff337e24 */ /* 0x001fe4000f8e00ff */
[----:B------:R-:W-:-:S07]  /*59900*/  IMAD.U32 R54, RZ, RZ, UR5 ;  /* 0x00000005ff367e24 */ /* 0x000fce000f8e00ff */
.L_x_3829:
        /* <DEDUP_REMOVED lines=20> */
.L_x_3828:
[----:B------:R-:W0:Y:S01]  /*59a50*/  LDCU.64 UR4, c[0x0][0x3c8] ;  /* 0x00007900ff0477ac */ /* 0x000e220008000a00 */
[----:B------:R-:W-:Y:S01]  /*59a60*/  BSSY.RECONVERGENT B0, `(.L_x_3830) ;  /* 0x0000018000007945 */ /* 0x000fe20003800200 */
[----:B------:R-:W-:Y:S02]  /*59a70*/  IMAD.MOV.U32 R13, RZ, RZ, RZ ;  /* 0x000000ffff0d7224 */ /* 0x000fe400078e00ff */
[----:B------:R-:W-:Y:S02]  /*59a80*/  IMAD.MOV.U32 R56, RZ, RZ, RZ ;  /* 0x000000ffff387224 */ /* 0x000fe400078e00ff */
[----:B0-----:R-:W-:Y:S02]  /*59a90*/  IMAD.U32 R51, RZ, RZ, UR4 ;  /* 0x00000004ff337e24 */ /* 0x001fe4000f8e00ff */
[----:B------:R-:W-:-:S07]  /*59aa0*/  IMAD.U32 R54, RZ, RZ, UR5 ;  /* 0x00000005ff367e24 */ /* 0x000fce000f8e00ff */
.L_x_3831:
        /* <DEDUP_REMOVED lines=20> */
.L_x_3830:
[----:B------:R-:W0:Y:S01]  /*59bf0*/  LDCU.64 UR4, c[0x0][0x3c8] ;  /* 0x00007900ff0477ac */ /* 0x000e220008000a00 */
[----:B------:R-:W-:Y:S01]  /*59c00*/  BSSY.RECONVERGENT B0, `(.L_x_3832) ;  /* 0x0000018000007945 */ /* 0x000fe20003800200 */
[----:B------:R-:W-:Y:S02]  /*59c10*/  IMAD.MOV.U32 R16, RZ, RZ, RZ ;  /* 0x000000ffff107224 */ /* 0x000fe400078e00ff */
[----:B------:R-:W-:Y:S02]  /*59c20*/  IMAD.MOV.U32 R55, RZ, RZ, RZ ;  /* 0x000000ffff377224 */ /* 0x000fe400078e00ff */
[----:B0-----:R-:W-:Y:S02]  /*59c30*/  IMAD.U32 R51, RZ, RZ, UR4 ;  /* 0x00000004ff337e24 */ /* 0x001fe4000f8e00ff */
[----:B------:R-:W-:-:S07]  /*59c40*/  IMAD.U32 R54, RZ, RZ, UR5 ;  /* 0x00000005ff367e24 */ /* 0x000fce000f8e00ff */
.L_x_3833:
        /* <DEDUP_REMOVED lines=20> */
.L_x_3832:
[----:B------:R-:W0:Y:S01]  /*59d90*/  LDCU.64 UR4, c[0x0][0x3c8] ;  /* 0x00007900ff0477ac */ /* 0x000e220008000a00 */
[----:B------:R-:W-:Y:S01]  /*59da0*/  BSSY.RECONVERGENT B0, `(.L_x_3834) ;  /* 0x0000018000007945 */ /* 0x000fe20003800200 */
[----:B------:R-:W-:Y:S02]  /*59db0*/  IMAD.MOV.U32 R18, RZ, RZ, RZ ;  /* 0x000000ffff127224 */ /* 0x000fe400078e00ff */
[----:B------:R-:W-:Y:S02]  /*59dc0*/  IMAD.MOV.U32 R55, RZ, RZ, RZ ;  /* 0x000000ffff377224 */ /* 0x000fe400078e00ff */
[----:B0-----:R-:W-:Y:S02]  /*59dd0*/  IMAD.U32 R51, RZ, RZ, UR4 ;  /* 0x00000004ff337e24 */ /* 0x001fe4000f8e00ff */
[----:B------:R-:W-:-:S07]  /*59de0*/  IMAD.U32 R54, RZ, RZ, UR5 ;  /* 0x00000005ff367e24 */ /* 0x000fce000f8e00ff */
.L_x_3835:
        /* <DEDUP_REMOVED lines=20> */
.L_x_3834:
[----:B------:R-:W0:Y:S01]  /*59f30*/  LDCU.64 UR4, c[0x0][0x3c8] ;  /* 0x00007900ff0477ac */ /* 0x000e220008000a00 */
[----:B------:R-:W-:Y:S01]  /*59f40*/  BSSY.RECONVERGENT B0, `(.L_x_3836) ;  /* 0x0000018000007945 */ /* 0x000fe20003800200 */
[----:B------:R-:W-:Y:S02]  /*59f50*/  IMAD.MOV.U32 R13, RZ, RZ, RZ ;  /* 0x000000ffff0d7224 */ /* 0x000fe400078e00ff */
[----:B------:R-:W-:Y:S02]  /*59f60*/  IMAD.MOV.U32 R56, RZ, RZ, RZ ;  /* 0x000000ffff387224 */ /* 0x000fe400078e00ff */
[----:B0-----:R-:W-:Y:S02]  /*59f70*/  IMAD.U32 R51, RZ, RZ, UR4 ;  /* 0x00000004ff337e24 */ /* 0x001fe4000f8e00ff */
[----:B------:R-:W-:-:S07]  /*59f80*/  IMAD.U32 R54, RZ, RZ, UR5 ;  /* 0x00000005ff367e24 */ /* 0x000fce000f8e00ff */
.L_x_3837:
        /* <DEDUP_REMOVED lines=20> */
.L_x_3836:
[----:B------:R-:W0:Y:S01]  /*5a0d0*/  LDCU.64 UR4, c[0x0][0x3c8] ;  /* 0x00007900ff0477ac */ /* 0x000e220008000a00 */
[----:B------:R-:W-:Y:S01]  /*5a0e0*/  BSSY.RECONVERGENT B0, `(.L_x_3838) ;  /* 0x0000018000007945 */ /* 0x000fe20003800200 */
[----:B------:R-:W-:Y:S02]  /*5a0f0*/  IMAD.MOV.U32 R16, RZ, RZ, RZ ;  /* 0x000000ffff107224 */ /* 0x000fe400078e00ff */
[----:B------:R-:W-:Y:S02]  /*5a100*/  IMAD.MOV.U32 R55, RZ, RZ, RZ ;  /* 0x000000ffff377224 */ /* 0x000fe400078e00ff */
[----:B0-----:R-:W-:Y:S02]  /*5a110*/  IMAD.U32 R51, RZ, RZ, UR4 ;  /* 0x00000004ff337e24 */ /* 0x001fe4000f8e00ff */
[----:B------:R-:W-:-:S07]  /*5a120*/  IMAD.U32 R54, RZ, RZ, UR5 ;  /* 0x00000005ff367e24 */ /* 0x000fce000f8e00ff */
.L_x_3839:
        /* <DEDUP_REMOVED lines=20> */
.L_x_3838:
[----:B------:R-:W0:Y:S01]  /*5a270*/  LDCU.64 UR4, c[0x0][0x3c8] ;  /* 0x00007900ff0477ac */ /* 0x000e220008000a00 */
[----:B------:R-:W-:Y:S01]  /*5a280*/  BSSY.RECONVERGENT B0, `(.L_x_3840) ;  /* 0x0000018000007945 */ /* 0x000fe20003800200 */
[----:B------:R-:W-:Y:S02]  /*5a290*/  IMAD.MOV.U32 R18, RZ, RZ, RZ ;  /* 0x000000ffff127224 */ /* 0x000fe400078e00ff */
[----:B------:R-:W-:Y:S02]  /*5a2a0*/  IMAD.MOV.U32 R55, RZ, RZ, RZ ;  /* 0x000000ffff377224 */ /* 0x000fe400078e00ff */
[----:B0-----:R-:W-:Y:S02]  /*5a2b0*/  IMAD.U32 R51, RZ, RZ, UR4 ;  /* 0x00000004ff337e24 */ /* 0x001fe4000f8e00ff */
[----:B------:R-:W-:-:S07]  /*5a2c0*/  IMAD.U32 R54, RZ, RZ, UR5 ;  /* 0x00000005ff367e24 */ /* 0x000fce000f8e00ff */
.L_x_3841:
        /* <DEDUP_REMOVED lines=20> */
.L_x_3840:
[----:B------:R-:W0:Y:S01]  /*5a410*/  LDCU.64 UR4, c[0x0][0x3c8] ;  /* 0x00007900ff0477ac */ /* 0x000e220008000a00 */
[----:B------:R-:W-:Y:S01]  /*5a420*/  BSSY.RECONVERGENT B0, `(.L_x_3842) ;  /* 0x0000018000007945 */ /* 0x000fe20003800200 */
[----:B------:R-:W-:Y:S02]  /*5a430*/  IMAD.MOV.U32 R13, RZ, RZ, RZ ;  /* 0x000000ffff0d7224 */ /* 0x000fe400078e00ff */
[----:B------:R-:W-:Y:S02]  /*5a440*/  IMAD.MOV.U32 R56, RZ, RZ, RZ ;  /* 0x000000ffff387224 */ /* 0x000fe400078e00ff */
[----:B0-----:R-:W-:Y:S02]  /*5a450*/  IMAD.U32 R51, RZ, RZ, UR4 ;  /* 0x00000004ff337e24 */ /* 0x001fe4000f8e00ff */
[----:B------:R-:W-:-:S07]  /*5a460*/  IMAD.U32 R54, RZ, RZ, UR5 ;  /* 0x00000005ff367e24 */ /* 0x000fce000f8e00ff */
.L_x_3843:
        /* <DEDUP_REMOVED lines=20> */
.L_x_3842:
[----:B------:R-:W0:Y:S01]  /*5a5b0*/  LDCU.64 UR4, c[0x0][0x3c8] ;  /* 0x00007900ff0477ac */ /* 0x000e220008000a00 */
[----:B------:R-:W-:Y:S01]  /*5a5c0*/  BSSY.RECONVERGENT B0, `(.L_x_3844) ;  /* 0x0000018000007945 */ /* 0x000fe20003800200 */
[----:B------:R-:W-:Y:S02]  /*5a5d0*/  IMAD.MOV.U32 R16, RZ, RZ, RZ ;  /* 0x000000ffff107224 */ /* 0x000fe400078e00ff */
[----:B------:R-:W-:Y:S02]  /*5a5e0*/  IMAD.MOV.U32 R55, RZ, RZ, RZ ;  /* 0x000000ffff377224 */ /* 0x000fe400078e00ff */
[----:B0-----:R-:W-:Y:S02]  /*5a5f0*/  IMAD.U32 R51, RZ, RZ, UR4 ;  /* 0x00000004ff337e24 */ /* 0x001fe4000f8e00ff */
[----:B------:R-:W-:-:S07]  /*5a600*/  IMAD.U32 R54, RZ, RZ, UR5 ;  /* 0x00000005ff367e24 */ /* 0x000fce000f8e00ff */
.L_x_3845:
        /* <DEDUP_REMOVED lines=20> */
.L_x_3844:
[----:B------:R-:W0:Y:S01]  /*5a750*/  LDCU.64 UR4, c[0x0][0x3c8] ;  /* 0x00007900ff0477ac */ /* 0x000e220008000a00 */
[----:B------:R-:W-:Y:S01]  /*5a760*/  BSSY.RECONVERGENT B0, `(.L_x_3846) ;  /* 0x0000017000007945 */ /* 0x000fe20003800200 */
[----:B------:R-:W-:Y:S01]  /*5a770*/  CS2R R54, SRZ ;  /* 0x0000000000367805 */ /* 0x000fe2000001ff00 */
[----:B0-----:R-:W-:Y:S02]  /*5a780*/  IMAD.U32 R51, RZ, RZ, UR4 ;  /* 0x00000004ff337e24 */ /* 0x001fe4000f8e00ff */
[----:B------:R-:W-:-:S07]  /*5a790*/  IMAD.U32 R48, RZ, RZ, UR5 ;  /* 0x00000005ff307e24 */ /* 0x000fce000f8e00ff */
.L_x_3847:
        /* <DEDUP_REMOVED lines=20> */
.L_x_3846:
        /* <DEDUP_REMOVED lines=9> */
.L_x_3849:
        /* <DEDUP_REMOVED lines=20> */
.L_x_3848:
[----:B------:R-:W0:Y:S01]  /*5aab0*/  LDCU.64 UR4, c[0x0][0x3c8] ;  /* 0x00007900ff0477ac */ /* 0x000e220008000a00 */
[----:B------:R-:W-:Y:S01]  /*5aac0*/  BSSY.RECONVERGENT B0, `(.L_x_3850) ;  /* 0x0000018000007945 */ /* 0x000fe20003800200 */
[----:B------:R-:W-:Y:S02]  /*5aad0*/  IMAD.MOV.U32 R20, RZ, RZ, RZ ;  /* 0x000000ffff147224 */ /* 0x000fe400078e00ff */
[----:B------:R-:W-:Y:S02]  /*5aae0*/  IMAD.MOV.U32 R54, RZ, RZ, RZ ;  /* 0x000000ffff367224 */ /* 0x000fe400078e00ff */
[----:B0-----:R-:W-:Y:S02]  /*5aaf0*/  IMAD.U32 R51, RZ, RZ, UR4 ;  /* 0x00000004ff337e24 */ /* 0x001fe4000f8e00ff */
[----:B------:R-:W-:-:S07]  /*5ab00*/  IMAD.U32 R48, RZ, RZ, UR5 ;  /* 0x00000005ff307e24 */ /* 0x000fce000f8e00ff */
.L_x_3851:
        /* <DEDUP_REMOVED lines=20> */
.L_x_3850:
[----:B------:R-:W0:Y:S01]  /*5ac50*/  LDCU.64 UR4, c[0x0][0x3c8] ;  /* 0x00007900ff0477ac */ /* 0x000e220008000a00 */
[----:B------:R-:W-:Y:S01]  /*5ac60*/  BSSY.RECONVERGENT B0, `(.L_x_3852) ;  /* 0x0000018000007945 */ /* 0x000fe20003800200 */
[----:B------:R-:W-:Y:S02]  /*5ac70*/  IMAD.MOV.U32 R16, RZ, RZ, RZ ;  /* 0x000000ffff107224 */ /* 0x000fe400078e00ff */
[----:B------:R-:W-:Y:S02]  /*5ac80*/  IMAD.MOV.U32 R55, RZ, RZ, RZ ;  /* 0x000000ffff377224 */ /* 0x000fe400078e00ff */
[----:B0-----:R-:W-:Y:S02]  /*5ac90*/  IMAD.U32 R54, RZ, RZ, UR4 ;  /* 0x00000004ff367e24 */ /* 0x001fe4000f8e00ff */
[----:B------:R-:W-:-:S07]  /*5aca0*/  IMAD.U32 R51, RZ, RZ, UR5 ;  /* 0x00000005ff337e24 */ /* 0x000fce000f8e00ff */
.L_x_3853:
        /* <DEDUP_REMOVED lines=20> */
.L_x_3852:
[----:B------:R-:W0:Y:S01]  /*5adf0*/  LDCU.64 UR4, c[0x0][0x3c8] ;  /* 0x00007900ff0477ac */ /* 0x000e220008000a00 */
[----:B------:R-:W-:Y:S01]  /*5ae00*/  BSSY.RECONVERGENT B0, `(.L_x_3854) ;  /* 0x0000018000007945 */ /* 0x000fe20003800200 */
[----:B------:R-:W-:Y:S02]  /*5ae10*/  IMAD.MOV.U32 R18, RZ, RZ, RZ ;  /* 0x000000ffff127224 */ /* 0x000fe400078e00ff */
[----:B------:R-:W-:Y:S02]  /*5ae20*/  IMAD.MOV.U32 R55, RZ, RZ, RZ ;  /* 0x000000ffff377224 */ /* 0x000fe400078e00ff */
[----:B0-----:R-:W-:Y:S02]  /*5ae30*/  IMAD.U32 R54, RZ, RZ, UR4 ;  /* 0x00000004ff367e24 */ /* 0x001fe4000f8e00ff */
[----:B------:R-:W-:-:S07]  /*5ae40*/  IMAD.U32 R51, RZ, RZ, UR5 ;  /* 0x00000005ff337e24 */ /* 0x000fce000f8e00ff */
.L_x_3855:
        /* <DEDUP_REMOVED lines=20> */
.L_x_3854:
[----:B------:R-:W0:Y:S01]  /*5af90*/  LDCU.64 UR4, c[0x0][0x3c8] ;  /* 0x00007900ff0477ac */ /* 0x000e220008000a00 */
[----:B------:R-:W-:Y:S01]  /*5afa0*/  BSSY.RECONVERGENT B0, `(.L_x_3856) ;  /* 0x0000018000007945 */ /* 0x000fe20003800200 */
[----:B------:R-:W-:Y:S02]  /*5afb0*/  IMAD.MOV.U32 R20, RZ, RZ, RZ ;  /* 0x000000ffff147224 */ /* 0x000fe400078e00ff */
[----:B------:R-:W-:Y:S02]  /*5afc0*/  IMAD.MOV.U32 R55, RZ, RZ, RZ ;  /* 0x000000ffff377224 */ /* 0x000fe400078e00ff */
[----:B0-----:R-:W-:Y:S02]  /*5afd0*/  IMAD.U32 R54, RZ, RZ, UR4 ;  /* 0x00000004ff367e24 */ /* 0x001fe4000f8e00ff */
[----:B------:R-:W-:-:S07]  /*5afe0*/  IMAD.U32 R51, RZ, RZ, UR5 ;  /* 0x00000005ff337e24 */ /* 0x000fce000f8e00ff */
.L_x_3857:
        /* <DEDUP_REMOVED lines=20> */
.L_x_3856:
[----:B------:R-:W0:Y:S01]  /*5b130*/  LDCU.64 UR4, c[0x0][0x3c8] ;  /* 0x00007900ff0477ac */ /* 0x000e220008000a00 */
[----:B------:R-:W-:Y:S01]  /*5b140*/  BSSY.RECONVERGENT B0, `(.L_x_3858) ;  /* 0x0000018000007945 */ /* 0x000fe20003800200 */
[----:B------:R-:W-:Y:S02]  /*5b150*/  IMAD.MOV.U32 R16, RZ, RZ, RZ ;  /* 0x000000ffff107224 */ /* 0x000fe400078e00ff */
[----:B------:R-:W-:Y:S02]  /*5b160*/  IMAD.MOV.U32 R55, RZ, RZ, RZ ;  /* 0x000000ffff377224 */ /* 0x000fe400078e00ff */
[----:B0-----:R-:W-:Y:S02]  /*5b170*/  IMAD.U32 R54, RZ, RZ, UR4 ;  /* 0x00000004ff367e24 */ /* 0x001fe4000f8e00ff */
[----:B------:R-:W-:-:S07]  /*5b180*/  IMAD.U32 R51, RZ, RZ, UR5 ;  /* 0x00000005ff337e24 */ /* 0x000fce000f8e00ff */
.L_x_3859:
        /* <DEDUP_REMOVED lines=20> */
.L_x_3858:
[----:B------:R-:W0:Y:S01]  /*5b2d0*/  LDCU.64 UR4, c[0x0][0x3c8] ;  /* 0x00007900ff0477ac */ /* 0x000e220008000a00 */
[----:B------:R-:W-:Y:S01]  /*5b2e0*/  BSSY.RECONVERGENT B0, `(.L_x_3860) ;  /* 0x0000018000007945 */ /* 0x000fe20003800200 */
[----:B------:R-:W-:Y:S02]  /*5b2f0*/  IMAD.MOV.U32 R18, RZ, RZ, RZ ;  /* 0x000000ffff127224 */ /* 0x000fe400078e00ff */
[----:B------:R-:W-:Y:S02]  /*5b300*/  IMAD.MOV.U32 R55, RZ, RZ, RZ ;  /* 0x000000ffff377224 */ /* 0x000fe400078e00ff */
[----:B0-----:R-:W-:Y:S02]  /*5b310*/  IMAD.U32 R54, RZ, RZ, UR4 ;  /* 0x00000004ff367e24 */ /* 0x001fe4000f8e00ff */
[----:B------:R-:W-:-:S07]  /*5b320*/  IMAD.U32 R51, RZ, RZ, UR5 ;  /* 0x00000005ff337e24 */ /* 0x000fce000f8e00ff */
.L_x_3861:
        /* <DEDUP_REMOVED lines=20> */
.L_x_3860:
[----:B------:R-:W0:Y:S01]  /*5b470*/  LDCU.64 UR4, c[0x0][0x3c8] ;  /* 0x00007900ff0477ac */ /* 0x000e220008000a00 */
[----:B------:R-:W-:Y:S01]  /*5b480*/  BSSY.RECONVERGENT B0, `(.L_x_3862) ;  /* 0x0000018000007945 */ /* 0x000fe20003800200 */
[----:B------:R-:W-:Y:S02]  /*5b490*/  IMAD.MOV.U32 R20, RZ, RZ, RZ ;  /* 0x000000ffff147224 */ /* 0x000fe400078e00ff */
[----:B------:R-:W-:Y:S02]  /*5b4a0*/  IMAD.MOV.U32 R55, RZ, RZ, RZ ;  /* 0x000000ffff377224 */ /* 0x000fe400078e00ff */
[----:B0-----:R-:W-:Y:S02]  /*5b4b0*/  IMAD.U32 R54, RZ, RZ, UR4 ;  /* 0x00000004ff367e24 */ /* 0x001fe4000f8e00ff */
[----:B------:R-:W-:-:S07]  /*5b4c0*/  IMAD.U32 R51, RZ, RZ, UR5 ;  /* 0x00000005ff337e24 */ /* 0x000fce000f8e00ff */
.L_x_3863:
        /* <DEDUP_REMOVED lines=20> */
.L_x_3862:
[----:B------:R-:W0:Y:S01]  /*5b610*/  LDCU.64 UR4, c[0x0][0x3c8] ;  /* 0x00007900ff0477ac */ /* 0x000e220008000a00 */
[----:B------:R-:W-:Y:S01]  /*5b620*/  BSSY.RECONVERGENT B0, `(.L_x_3864) ;  /* 0x0000018000007945 */ /* 0x000fe20003800200 */
[----:B------:R-:W-:Y:S02]  /*5b630*/  IMAD.MOV.U32 R16, RZ, RZ, RZ ;  /* 0x000000ffff107224 */ /* 0x000fe400078e00ff */
[----:B------:R-:W-:Y:S02]  /*5b640*/  IMAD.MOV.U32 R55, RZ, RZ, RZ ;  /* 0x000000ffff377224 */ /* 0x000fe400078e00ff */
[----:B0-----:R-:W-:Y:S02]  /*5b650*/  IMAD.U32 R54, RZ, RZ, UR4 ;  /* 0x00000004ff367e24 */ /* 0x001fe4000f8e00ff */
[----:B------:R-:W-:-:S07]  /*5b660*/  IMAD.U32 R51, RZ, RZ, UR5 ;  /* 0x00000005ff337e24 */ /* 0x000fce000f8e00ff */
.L_x_3865:
        /* <DEDUP_REMOVED lines=20> */
.L_x_3864:
[----:B------:R-:W0:Y:S01]  /*5b7b0*/  LDCU.64 UR4, c[0x0][0x3c8] ;  /* 0x00007900ff0477ac */ /* 0x000e220008000a00 */
[----:B------:R-:W-:Y:S01]  /*5b7c0*/  BSSY.RECONVERGENT B0, `(.L_x_3866) ;  /* 0x0000018000007945 */ /* 0x000fe20003800200 */
[----:B------:R-:W-:Y:S02]  /*5b7d0*/  IMAD.MOV.U32 R18, RZ, RZ, RZ ;  /* 0x000000ffff127224 */ /* 0x000fe400078e00ff */
[----:B------:R-:W-:Y:S02]  /*5b7e0*/  IMAD.MOV.U32 R55, RZ, RZ, RZ ;  /* 0x000000ffff377224 */ /* 0x000fe400078e00ff */
[----:B0-----:R-:W-:Y:S02]  /*5b7f0*/  IMAD.U32 R54, RZ, RZ, UR4 ;  /* 0x00000004ff367e24 */ /* 0x001fe4000f8e00ff */
[----:B------:R-:W-:-:S07]  /*5b800*/  IMAD.U32 R51, RZ, RZ, UR5 ;  /* 0x00000005ff337e24 */ /* 0x000fce000f8e00ff */
.L_x_3867:
        /* <DEDUP_REMOVED lines=20> */
.L_x_3866:
[----:B------:R-:W0:Y:S01]  /*5b950*/  LDCU.64 UR4, c[0x0][0x3c8] ;  /* 0x00007900ff0477ac */ /* 0x000e220008000a00 */
[----:B------:R-:W-:Y:S01]  /*5b960*/  BSSY.RECONVERGENT B0, `(.L_x_3868) ;  /* 0x0000018000007945 */ /* 0x000fe20003800200 */
[----:B------:R-:W-:Y:S02]  /*5b970*/  IMAD.MOV.U32 R20, RZ, RZ, RZ ;  /* 0x000000ffff147224 */ /* 0x000fe400078e00ff */
[----:B------:R-:W-:Y:S02]  /*5b980*/  IMAD.MOV.U32 R55, RZ, RZ, RZ ;  /* 0x000000ffff377224 */ /* 0x000fe400078e00ff */
[----:B0-----:R-:W-:Y:S02]  /*5b990*/  IMAD.U32 R54, RZ, RZ, UR4 ;  /* 0x00000004ff367e24 */ /* 0x001fe4000f8e00ff */
[----:B------:R-:W-:-:S07]  /*5b9a0*/  IMAD.U32 R51, RZ, RZ, UR5 ;  /* 0x00000005ff337e24 */ /* 0x000fce000f8e00ff */
.L_x_3869:
        /* <DEDUP_REMOVED lines=20> */
.L_x_3868:
[----:B------:R-:W0:Y:S01]  /*5baf0*/  LDCU.64 UR4, c[0x0][0x3c8] ;  /* 0x00007900ff0477ac */ /* 0x000e220008000a00 */
[----:B------:R-:W-:Y:S01]  /*5bb00*/  BSSY.RECONVERGENT B0, `(.L_x_3870) ;  /* 0x0000018000007945 */ /* 0x000fe20003800200 */
[----:B------:R-:W-:Y:S02]  /*5bb10*/  IMAD.MOV.U32 R16, RZ, RZ, RZ ;  /* 0x000000ffff107224 */ /* 0x000fe400078e00ff */
[----:B------:R-:W-:Y:S02]  /*5bb20*/  IMAD.MOV.U32 R55, RZ, RZ, RZ ;  /* 0x000000ffff377224 */ /* 0x000fe400078e00ff */
[----:B0-----:R-:W-:Y:S02]  /*5bb30*/  IMAD.U32 R54, RZ, RZ, UR4 ;  /* 0x00000004ff367e24 */ /* 0x001fe4000f8e00ff */
[----:B------:R-:W-:-:S07]  /*5bb40*/  IMAD.U32 R51, RZ, RZ, UR5 ;  /* 0x00000005ff337e24 */ /* 0x000fce000f8e00ff */
.L_x_3871:
        /* <DEDUP_REMOVED lines=20> */
.L_x_3870:
[----:B------:R-:W0:Y:S01]  /*5bc90*/  LDCU.64 UR4, c[0x0][0x3c8] ;  /* 0x00007900ff0477ac */ /* 0x000e220008000a00 */
[----:B------:R-:W-:Y:S01]  /*5bca0*/  BSSY.RECONVERGENT B0, `(.L_x_3872) ;  /* 0x0000018000007945 */ /* 0x000fe20003800200 */
[----:B------:R-:W-:Y:S02]  /*5bcb0*/  IMAD.MOV.U32 R18, RZ, RZ, RZ ;  /* 0x000000ffff127224 */ /* 0x000fe400078e00ff */
[----:B------:R-:W-:Y:S02]  /*5bcc0*/  IMAD.MOV.U32 R55, RZ, RZ, RZ ;  /* 0x000000ffff377224 */ /* 0x000fe400078e00ff */
[----:B0-----:R-:W-:Y:S02]  /*5bcd0*/  IMAD.U32 R54, RZ, RZ, UR4 ;  /* 0x00000004ff367e24 */ /* 0x001fe4000f8e00ff */
[----:B------:R-:W-:-:S07]  /*5bce0*/  IMAD.U32 R51, RZ, RZ, UR5 ;  /* 0x00000005ff337e24 */ /* 0x000fce000f8e00ff */
.L_x_3873:
        /* <DEDUP_REMOVED lines=20> */
.L_x_3872:
[----:B------:R-:W0:Y:S01]  /*5be30*/  LDCU.64 UR4, c[0x0][0x3c8] ;  /* 0x00007900ff0477ac */ /* 0x000e220008000a00 */
[----:B------:R-:W-:Y:S01]  /*5be40*/  BSSY.RECONVERGENT B0, `(.L_x_3874) ;  /* 0x0000018000007945 */ /* 0x000fe20003800200 */
[----:B------:R-:W-:Y:S02]  /*5be50*/  IMAD.MOV.U32 R20, RZ, RZ, RZ ;  /* 0x000000ffff147224 */ /* 0x000fe400078e00ff */
[----:B------:R-:W-:Y:S02]  /*5be60*/  IMAD.MOV.U32 R55, RZ, RZ, RZ ;  /* 0x000000ffff377224 */ /* 0x000fe400078e00ff */
[----:B0-----:R-:W-:Y:S02]  /*5be70*/  IMAD.U32 R54, RZ, RZ, UR4 ;  /* 0x00000004ff367e24 */ /* 0x001fe4000f8e00ff */
[----:B------:R-:W-:-:S07]  /*5be80*/  IMAD.U32 R51, RZ, RZ, UR5 ;  /* 0x00000005ff337e24 */ /* 0x000fce000f8e00ff */
.L_x_3875:
        /* <DEDUP_REMOVED lines=20> */
.L_x_3874:
[----:B------:R-:W0:Y:S01]  /*5bfd0*/  LDCU.64 UR4, c[0x0][0x3c8] ;  /* 0x00007900ff0477ac */ /* 0x000e220008000a00 */
[----:B------:R-:W-:Y:S01]  /*5bfe0*/  BSSY.RECONVERGENT B0, `(.L_x_3876) ;  /* 0x0000018000007945 */ /* 0x000fe20003800200 */
[----:B------:R-:W-:Y:S02]  /*5bff0*/  IMAD.MOV.U32 R16, RZ, RZ, RZ ;  /* 0x000000ffff107224 */ /* 0x000fe400078e00ff */
[----:B------:R-:W-:Y:S02]  /*5c000*/  IMAD.MOV.U32 R55, RZ, RZ, RZ ;  /* 0x000000ffff377224 */ /* 0x000fe400078e00ff */
[----:B0-----:R-:W-:Y:S02]  /*5c010*/  IMAD.U32 R54, RZ, RZ, UR4 ;  /* 0x00000004ff367e24 */ /* 0x001fe4000f8e00ff */
[----:B------:R-:W-:-:S07]  /*5c020*/  IMAD.U32 R51, RZ, RZ, UR5 ;  /* 0x00000005ff337e24 */ /* 0x000fce000f8e00ff */
.L_x_3877:
        /* <DEDUP_REMOVED lines=20> */
.L_x_3876:
[----:B------:R-:W0:Y:S01]  /*5c170*/  LDCU.64 UR4, c[0x0][0x3c8] ;  /* 0x00007900ff0477ac */ /* 0x000e220008000a00 */
[----:B------:R-:W-:Y:S01]  /*5c180*/  BSSY.RECONVERGENT B0, `(.L_x_3878) ;  /* 0x0000018000007945 */ /* 0x000fe20003800200 */
[----:B------:R-:W-:Y:S02]  /*5c190*/  IMAD.MOV.U32 R18, RZ, RZ, RZ ;  /* 0x000000ffff127224 */ /* 0x000fe400078e00ff */
[----:B------:R-:W-:Y:S02]  /*5c1a0*/  IMAD.MOV.U32 R55, RZ, RZ, RZ ;  /* 0x000000ffff377224 */ /* 0x000fe400078e00ff */
[----:B0-----:R-:W-:Y:S02]  /*5c1b0*/  IMAD.U32 R54, RZ, RZ, UR4 ;  /* 0x00000004ff367e24 */ /* 0x001fe4000f8e00ff */
[----:B------:R-:W-:-:S07]  /*5c1c0*/  IMAD.U32 R51, RZ, RZ, UR5 ;  /* 0x00000005ff337e24 */ /* 0x000fce000f8e00ff */
.L_x_3879:
        /* <DEDUP_REMOVED lines=20> */
.L_x_3878:
[----:B------:R-:W0:Y:S01]  /*5c310*/  LDCU.64 UR4, c[0x0][0x3c8] ;  /* 0x00007900ff0477ac */ /* 0x000e220008000a00 */
[----:B------:R-:W-:Y:S01]  /*5c320*/  BSSY.RECONVERGENT B0, `(.L_x_3880) ;  /* 0x0000018000007945 */ /* 0x000fe20003800200 */
[----:B------:R-:W-:Y:S02]  /*5c330*/  IMAD.MOV.U32 R20, RZ, RZ, RZ ;  /* 0x000000ffff147224 */ /* 0x000fe400078e00ff */
[----:B------:R-:W-:Y:S02]  /*5c340*/  IMAD.MOV.U32 R55, RZ, RZ, RZ ;  /* 0x000000ffff377224 */ /* 0x000fe400078e00ff */
[----:B0-----:R-:W-:Y:S02]  /*5c350*/  IMAD.U32 R54, RZ, RZ, UR4 ;  /* 0x00000004ff367e24 */ /* 0x001fe4000f8e00ff */
[----:B------:R-:W-:-:S07]  /*5c360*/  IMAD.U32 R51, RZ, RZ, UR5 ;  /* 0x00000005ff337e24 */ /* 0x000fce000f8e00ff */
.L_x_3881:
        /* <DEDUP_REMOVED lines=20> */
.L_x_3880:
[----:B------:R-:W0:Y:S01]  /*5c4b0*/  LDCU.64 UR4, c[0x0][0x3c8] ;  /* 0x00007900ff0477ac */ /* 0x000e220008000a00 */
[----:B------:R-:W-:Y:S01]  /*5c4c0*/  BSSY.RECONVERGENT B0, `(.L_x_3882) ;  /* 0x0000018000007945 */ /* 0x000fe20003800200 */
[----:B------:R-:W-:Y:S02]  /*5c4d0*/  IMAD.MOV.U32 R16, RZ, RZ, RZ ;  /* 0x000000ffff107224 */ /* 0x000fe400078e00ff */
[----:B------:R-:W-:Y:S02]  /*5c4e0*/  IMAD.MOV.U32 R55, RZ, RZ, RZ ;  /* 0x000000ffff377224 */ /* 0x000fe400078e00ff */
[----:B0-----:R-:W-:Y:S02]  /*5c4f0*/  IMAD.U32 R54, RZ, RZ, UR4 ;  /* 0x00000004ff367e24 */ /* 0x001fe4000f8e00ff */
[----:B------:R-:W-:-:S07]  /*5c500*/  IMAD.U32 R51, RZ, RZ, UR5 ;  /* 0x00000005ff337e24 */ /* 0x000fce000f8e00ff */
.L_x_3883:
        /* <DEDUP_REMOVED lines=20> */
.L_x_3882:
[----:B------:R-:W0:Y:S01]  /*5c650*/  LDCU.64 UR4, c[0x0][0x3c8] ;  /* 0x00007900ff0477ac */ /* 0x000e220008000a00 */
[----:B------:R-:W-:Y:S01]  /*5c660*/  BSSY.RECONVERGENT B0, `(.L_x_3884) ;  /* 0x0000018000007945 */ /* 0x000fe20003800200 */
[----:B------:R-:W-:Y:S02]  /*5c670*/  IMAD.MOV.U32 R18, RZ, RZ, RZ ;  /* 0x000000ffff127224 */ /* 0x000fe400078e00ff */
[----:B------:R-:W-:Y:S02]  /*5c680*/  IMAD.MOV.U32 R55, RZ, RZ, RZ ;  /* 0x000000ffff377224 */ /* 0x000fe400078e00ff */
[----:B0-----:R-:W-:Y:S02]  /*5c690*/  IMAD.U32 R54, RZ, RZ, UR4 ;  /* 0x00000004ff367e24 */ /* 0x001fe4000f8e00ff */
[----:B------:R-:W-:-:S07]  /*5c6a0*/  IMAD.U32 R51, RZ, RZ, UR5 ;  /* 0x00000005ff337e24 */ /* 0x000fce000f8e00ff */
.L_x_3885:
        /* <DEDUP_REMOVED lines=20> */
.L_x_3884:
[----:B------:R-:W0:Y:S01]  /*5c7f0*/  LDCU.64 UR4, c[0x0][0x3c8] ;  /* 0x00007900ff0477ac */ /* 0x000e220008000a00 */
[----:B------:R-:W-:Y:S01]  /*5c800*/  BSSY.RECONVERGENT B0, `(.L_x_3886) ;  /* 0x0000018000007945 */ /* 0x000fe20003800200 */
[----:B------:R-:W-:Y:S02]  /*5c810*/  IMAD.MOV.U32 R54, RZ, RZ, RZ ;  /* 0x000000ffff367224 */ /* 0x000fe400078e00ff */
[----:B------:R-:W-:Y:S02]  /*5c820*/  IMAD.MOV.U32 R56, RZ, RZ, RZ ;  /* 0x000000ffff387224 */ /* 0x000fe400078e00ff */
[----:B0-----:R-:W-:Y:S02]  /*5c830*/  IMAD.U32 R51, RZ, RZ, UR4 ;  /* 0x00000004ff337e24 */ /* 0x001fe4000f8e00ff */
[----:B------:R-:W-:-:S07]  /*5c840*/  IMAD.U32 R48, RZ, RZ, UR5 ;  /* 0x00000005ff307e24 */ /* 0x000fce000f8e00ff */
.L_x_3887:
        /* <DEDUP_REMOVED lines=20> */
.L_x_3886:
        /* <DEDUP_REMOVED lines=9> */
.L_x_3889:
        /* <DEDUP_REMOVED lines=20> */
.L_x_3888:
[----:B------:R-:W0:Y:S01]  /*5cb60*/  LDCU.64 UR4, c[0x0][0x3c8] ;  /* 0x00007900ff0477ac */ /* 0x000e220008000a00 */
[----:B------:R-:W-:Y:S01]  /*5cb70*/  BSSY.RECONVERGENT B0, `(.L_x_3890) ;  /* 0x0000018000007945 */ /* 0x000fe20003800200 */
[----:B------:R-:W-:Y:S02]  /*5cb80*/  IMAD.MOV.U32 R45, RZ, RZ, RZ ;  /* 0x000000ffff2d7224 */ /* 0x000fe400078e00ff */
[----:B------:R-:W-:Y:S02]  /*5cb90*/  IMAD.MOV.U32 R54, RZ, RZ, RZ ;  /* 0x000000ffff367224 */ /* 0x000fe400078e00ff */
[----:B0-----:R-:W-:Y:S02]  /*5cba0*/  IMAD.U32 R53, RZ, RZ, UR4 ;  /* 0x00000004ff357e24 */ /* 0x001fe4000f8e00ff */
[----:B------:R-:W-:-:S07]  /*5cbb0*/  IMAD.U32 R52, RZ, RZ, UR5 ;  /* 0x00000005ff347e24 */ /* 0x000fce000f8e00ff */
.L_x_3891:
        /* <DEDUP_REMOVED lines=20> */
.L_x_3890:
[----:B------:R-:W0:Y:S01]  /*5cd00*/  LDCU.64 UR4, c[0x0][0x3c8] ;  /* 0x00007900ff0477ac */ /* 0x000e220008000a00 */
[----:B------:R-:W-:Y:S01]  /*5cd10*/  BSSY.RECONVERGENT B0, `(.L_x_3892) ;  /* 0x0000018000007945 */ /* 0x000fe20003800200 */
[----:B------:R-:W-:Y:S02]  /*5cd20*/  IMAD.MOV.U32 R16, RZ, RZ, RZ ;  /* 0x000000ffff107224 */ /* 0x000fe400078e00ff */
[----:B------:R-:W-:Y:S02]  /*5cd30*/  IMAD.MOV.U32 R55, RZ, RZ, RZ ;  /* 0x000000ffff377224 */ /* 0x000fe400078e00ff */
[----:B0-----:R-:W-:Y:S02]  /*5cd40*/  IMAD.U32 R53, RZ, RZ, UR4 ;  /* 0x00000004ff357e24 */ /* 0x001fe4000f8e00ff */
[----:B------:R-:W-:-:S07]  /*5cd50*/  IMAD.U32 R54, RZ, RZ, UR5 ;  /* 0x00000005ff367e24 */ /* 0x000fce000f8e00ff */
.L_x_3893:
        /* <DEDUP_REMOVED lines=20> */
.L_x_3892:
[----:B------:R-:W0:Y:S01]  /*5cea0*/  LDCU.64 UR4, c[0x0][0x3c8] ;  /* 0x00007900ff0477ac */ /* 0x000e220008000a00 */
[----:B------:R-:W-:Y:S01]  /*5ceb0*/  BSSY.RECONVERGENT B0, `(.L_x_3894) ;  /* 0x0000018000007945 */ /* 0x000fe20003800200 */
[----:B------:R-:W-:Y:S02]  /*5cec0*/  IMAD.MOV.U32 R18, RZ, RZ, RZ ;  /* 0x000000ffff127224 */ /* 0x000fe400078e00ff */
[----:B------:R-:W-:Y:S02]  /*5ced0*/  IMAD.MOV.U32 R55, RZ, RZ, RZ ;  /* 0x000000ffff377224 */ /* 0x000fe400078e00ff */
[----:B0-----:R-:W-:Y:S02]  /*5cee0*/  IMAD.U32 R53, RZ, RZ, UR4 ;  /* 0x00000004ff357e24 */ /* 0x001fe4000f8e00ff */
[----:B------:R-:W-:-:S07]  /*5cef0*/  IMAD.U32 R54, RZ, RZ, UR5 ;  /* 0x00000005ff367e24 */ /* 0x000fce000f8e00ff */
.L_x_3895:
        /* <DEDUP_REMOVED lines=20> */
.L_x_3894:
[----:B------:R-:W0:Y:S01]  /*5d040*/  LDCU.64 UR4, c[0x0][0x3c8] ;  /* 0x00007900ff0477ac */ /* 0x000e220008000a00 */
[----:B------:R-:W-:Y:S01]  /*5d050*/  BSSY.RECONVERGENT B0, `(.L_x_3896) ;  /* 0x0000018000007945 */ /* 0x000fe20003800200 */
[----:B------:R-:W-:Y:S02]  /*5d060*/  IMAD.MOV.U32 R45, RZ, RZ, RZ ;  /* 0x000000ffff2d7224 */ /* 0x000fe400078e00ff */
[----:B------:R-:W-:Y:S02]  /*5d070*/  IMAD.MOV.U32 R56, RZ, RZ, RZ ;  /* 0x000000ffff387224 */ /* 0x000fe400078e00ff */
[----:B0-----:R-:W-:Y:S02]  /*5d080*/  IMAD.U32 R53, RZ, RZ, UR4 ;  /* 0x00000004ff357e24 */ /* 0x001fe4000f8e00ff */
[----:B------:R-:W-:-:S07]  /*5d090*/  IMAD.U32 R54, RZ, RZ, UR5 ;  /* 0x00000005ff367e24 */ /* 0x000fce000f8e00ff */
.L_x_3897:
        /* <DEDUP_REMOVED lines=20> */
.L_x_3896:
[----:B------:R-:W0:Y:S01]  /*5d1e0*/  LDCU.64 UR4, c[0x0][0x3c8] ;  /* 0x00007900ff0477ac */ /* 0x000e220008000a00 */
[----:B------:R-:W-:Y:S01]  /*5d1f0*/  BSSY.RECONVERGENT B0, `(.L_x_3898) ;  /* 0x0000018000007945 */ /* 0x000fe20003800200 */
[----:B------:R-:W-:Y:S02]  /*5d200*/  IMAD.MOV.U32 R16, RZ, RZ, RZ ;  /* 0x000000ffff107224 */ /* 0x000fe400078e00ff */
[----:B------:R-:W-:Y:S02]  /*5d210*/  IMAD.MOV.U32 R55, RZ, RZ, RZ ;  /* 0x000000ffff377224 */ /* 0x000fe400078e00ff */
[----:B0-----:R-:W-:Y:S02]  /*5d220*/  IMAD.U32 R53, RZ, RZ, UR4 ;  /* 0x00000004ff357e24 */ /* 0x001fe4000f8e00ff */
[----:B------:R-:W-:-:S07]  /*5d230*/  IMAD.U32 R54, RZ, RZ, UR5 ;  /* 0x00000005ff367e24 */ /* 0x000fce000f8e00ff */
.L_x_3899:
        /* <DEDUP_REMOVED lines=20> */
.L_x_3898:
[----:B------:R-:W0:Y:S01]  /*5d380*/  LDCU.64 UR4, c[0x0][0x3c8] ;  /* 0x00007900ff0477ac */ /* 0x000e220008000a00 */
[----:B------:R-:W-:Y:S01]  /*5d390*/  BSSY.RECONVERGENT B0, `(.L_x_3900) ;  /* 0x0000018000007945 */ /* 0x000fe20003800200 */
[----:B------:R-:W-:Y:S02]  /*5d3a0*/  IMAD.MOV.U32 R18, RZ, RZ, RZ ;  /* 0x000000ffff127224 */ /* 0x000fe400078e00ff */
[----:B------:R-:W-:Y:S02]  /*5d3b0*/  IMAD.MOV.U32 R55, RZ, RZ, RZ ;  /* 0x000000ffff377224 */ /* 0x000fe400078e00ff */
[----:B0-----:R-:W-:Y:S02]  /*5d3c0*/  IMAD.U32 R53, RZ, RZ, UR4 ;  /* 0x00000004ff357e24 */ /* 0x001fe4000f8e00ff */
[----:B------:R-:W-:-:S07]  /*5d3d0*/  IMAD.U32 R54, RZ, RZ, UR5 ;  /* 0x00000005ff367e24 */ /* 0x000fce000f8e00ff */
.L_x_3901:
        /* <DEDUP_REMOVED lines=20> */
.L_x_3900:
[----:B------:R-:W0:Y:S01]  /*5d520*/  LDCU.64 UR4, c[0x0][0x3c8] ;  /* 0x00007900ff0477ac */ /* 0x000e220008000a00 */
[----:B------:R-:W-:Y:S01]  /*5d530*/  BSSY.RECONVERGENT B0, `(.L_x_3902) ;  /* 0x0000018000007945 */ /* 0x000fe20003800200 */
[----:B------:R-:W-:Y:S02]  /*5d540*/  IMAD.MOV.U32 R45, RZ, RZ, RZ ;  /* 0x000000ffff2d7224 */ /* 0x000fe400078e00ff */
[----:B------:R-:W-:Y:S02]  /*5d550*/  IMAD.MOV.U32 R56, RZ, RZ, RZ ;  /* 0x000000ffff387224 */ /* 0x000fe400078e00ff */
[----:B0-----:R-:W-:Y:S02]  /*5d560*/  IMAD.U32 R53, RZ, RZ, UR4 ;  /* 0x00000004ff357e24 */ /* 0x001fe4000f8e00ff */
[----:B------:R-:W-:-:S07]  /*5d570*/  IMAD.U32 R54, RZ, RZ, UR5 ;  /* 0x00000005ff367e24 */ /* 0x000fce000f8e00ff */
.L_x_3903:
        /* <DEDUP_REMOVED lines=20> */
.L_x_3902:
[----:B------:R-:W0:Y:S01]  /*5d6c0*/  LDCU.64 UR4, c[0x0][0x3c8] ;  /* 0x00007900ff0477ac */ /* 0x000e220008000a00 */
[----:B------:R-:W-:Y:S01]  /*5d6d0*/  BSSY.RECONVERGENT B0, `(.L_x_3904) ;  /* 0x0000018000007945 */ /* 0x000fe20003800200 */
[----:B------:R-:W-:Y:S02]  /*5d6e0*/  IMAD.MOV.U32 R16, RZ, RZ, RZ ;  /* 0x000000ffff107224 */ /* 0x000fe400078e00ff */
[----:B------:R-:W-:Y:S02]  /*5d6f0*/  IMAD.MOV.U32 R55, RZ, RZ, RZ ;  /* 0x000000ffff377224 */ /* 0x000fe400078e00ff */
[----:B0-----:R-:W-:Y:S02]  /*5d700*/  IMAD.U32 R53, RZ, RZ, UR4 ;  /* 0x00000004ff357e24 */ /* 0x001fe4000f8e00ff */
[----:B------:R-:W-:-:S07]  /*5d710*/  IMAD.U32 R54, RZ, RZ, UR5 ;  /* 0x00000005ff367e24 */ /* 0x000fce000f8e00ff */
.L_x_3905:
        /* <DEDUP_REMOVED lines=20> */
.L_x_3904:
[----:B------:R-:W0:Y:S01]  /*5d860*/  LDCU.64 UR4, c[0x0][0x3c8] ;  /* 0x00007900ff0477ac */ /* 0x000e220008000a00 */
[----:B------:R-:W-:Y:S01]  /*5d870*/  BSSY.RECONVERGENT B0, `(.L_x_3906) ;  /* 0x0000018000007945 */ /* 0x000fe20003800200 */
[----:B------:R-:W-:Y:S02]  /*5d880*/  IMAD.MOV.U32 R18, RZ, RZ, RZ ;  /* 0x000000ffff127224 */ /* 0x000fe400078e00ff */
[----:B------:R-:W-:Y:S02]  /*5d890*/  IMAD.MOV.U32 R55, RZ, RZ, RZ ;  /* 0x000000ffff377224 */ /* 0x000fe400078e00ff */
[----:B0-----:R-:W-:Y:S02]  /*5d8a0*/  IMAD.U32 R53, RZ, RZ, UR4 ;  /* 0x00000004ff357e24 */ /* 0x001fe4000f8e00ff */
[----:B------:R-:W-:-:S07]  /*5d8b0*/  IMAD.U32 R54, RZ, RZ, UR5 ;  /* 0x00000005ff367e24 */ /* 0x000fce000f8e00ff */
.L_x_3907:
        /* <DEDUP_REMOVED lines=20> */
.L_x_3906:
[----:B------:R-:W0:Y:S01]  /*5da00*/  LDCU.64 UR4, c[0x0][0x3c8] ;  /* 0x00007900ff0477ac */ /* 0x000e220008000a00 */
[----:B------:R-:W-:Y:S01]  /*5da10*/  BSSY.RECONVERGENT B0, `(.L_x_3908) ;  /* 0x0000018000007945 */ /* 0x000fe20003800200 */
[----:B------:R-:W-:Y:S02]  /*5da20*/  IMAD.MOV.U32 R45, RZ, RZ, RZ ;  /* 0x000000ffff2d7224 */ /* 0x000fe400078e00ff */
[----:B------:R-:W-:Y:S02]  /*5da30*/  IMAD.MOV.U32 R56, RZ, RZ, RZ ;  /* 0x000000ffff387224 */ /* 0x000fe400078e00ff */
[----:B0-----:R-:W-:Y:S02]  /*5da40*/  IMAD.U32 R53, RZ, RZ, UR4 ;  /* 0x00000004ff357e24 */ /* 0x001fe4000f8e00ff */
[----:B------:R-:W-:-:S07]  /*5da50*/  IMAD.U32 R54, RZ, RZ, UR5 ;  /* 0x00000005ff367e24 */ /* 0x000fce000f8e00ff */
.L_x_3909:
        /* <DEDUP_REMOVED lines=20> */
.L_x_3908:
[----:B------:R-:W0:Y:S01]  /*5dba0*/  LDCU.64 UR4, c[0x0][0x3c8] ;  /* 0x00007900ff0477ac */ /* 0x000e220008000a00 */
[----:B------:R-:W-:Y:S01]  /*5dbb0*/  BSSY.RECONVERGENT B0, `(.L_x_3910) ;  /* 0x0000018000007945 */ /* 0x000fe20003800200 */
[----:B------:R-:W-:Y:S02]  /*5dbc0*/  IMAD.MOV.U32 R16, RZ, RZ, RZ ;  /* 0x000000ffff107224 */ /* 0x000fe400078e00ff */
[----:B------:R-:W-:Y:S02]  /*5dbd0*/  IMAD.MOV.U32 R55, RZ, RZ, RZ ;  /* 0x000000ffff377224 */ /* 0x000fe400078e00ff */
[----:B0-----:R-:W-:Y:S02]  /*5dbe0*/  IMAD.U32 R53, RZ, RZ, UR4 ;  /* 0x00000004ff357e24 */ /* 0x001fe4000f8e00ff */
[----:B------:R-:W-:-:S07]  /*5dbf0*/  IMAD.U32 R54, RZ, RZ, UR5 ;  /* 0x00000005ff367e24 */ /* 0x000fce000f8e00ff */
.L_x_3911:
        /* <DEDUP_REMOVED lines=20> */
.L_x_3910:
[----:B------:R-:W0:Y:S01]  /*5dd40*/  LDCU.64 UR4, c[0x0][0x3c8] ;  /* 0x00007900ff0477ac */ /* 0x000e220008000a00 */
[----:B------:R-:W-:Y:S01]  /*5dd50*/  BSSY.RECONVERGENT B0, `(.L_x_3912) ;  /* 0x0000018000007945 */ /* 0x000fe20003800200 */
[----:B------:R-:W-:Y:S02]  /*5dd60*/  IMAD.MOV.U32 R18, RZ, RZ, RZ ;  /* 0x000000ffff127224 */ /* 0x000fe400078e00ff */
[----:B------:R-:W-:Y:S02]  /*5dd70*/  IMAD.MOV.U32 R55, RZ, RZ, RZ ;  /* 0x000000ffff377224 */ /* 0x000fe400078e00ff */
[----:B0-----:R-:W-:Y:S02]  /*5dd80*/  IMAD.U32 R53, RZ, RZ, UR4 ;  /* 0x00000004ff357e24 */ /* 0x001fe4000f8e00ff */
[----:B------:R-:W-:-:S07]  /*5dd90*/  IMAD.U32 R54, RZ, RZ, UR5 ;  /* 0x00000005ff367e24 */ /* 0x000fce000f8e00ff */
.L_x_3913:
        /* <DEDUP_REMOVED lines=20> */
.L_x_3912:
[----:B------:R-:W0:Y:S01]  /*5dee0*/  LDCU.64 UR4, c[0x0][0x3c8] ;  /* 0x00007900ff0477ac */ /* 0x000e220008000a00 */
[----:B------:R-:W-:Y:S01]  /*5def0*/  BSSY.RECONVERGENT B0, `(.L_x_3914) ;  /* 0x0000018000007945 */ /* 0x000fe20003800200 */
[----:B------:R-:W-:Y:S02]  /*5df00*/  IMAD.MOV.U32 R45, RZ, RZ, RZ ;  /* 0x000000ffff2d7224 */ /* 0x000fe400078e00ff */
[----:B------:R-:W-:Y:S02]  /*5df10*/  IMAD.MOV.U32 R56, RZ, RZ, RZ ;  /* 0x000000ffff387224 */ /* 0x000fe400078e00ff */
[----:B0-----:R-:W-:Y:S02]  /*5df20*/  IMAD.U32 R53, RZ, RZ, UR4 ;  /* 0x00000004ff357e24 */ /* 0x001fe4000f8e00ff */
[----:B------:R-:W-:-:S07]  /*5df30*/  IMAD.U32 R54, RZ, RZ, UR5 ;  /* 0x00000005ff367e24 */ /* 0x000fce000f8e00ff */
.L_x_3915:
        /* <DEDUP_REMOVED lines=20> */
.L_x_3914:
[----:B------:R-:W0:Y:S01]  /*5e080*/  LDCU.64 UR4, c[0x0][0x3c8] ;  /* 0x00007900ff0477ac */ /* 0x000e220008000a00 */
[----:B------:R-:W-:Y:S01]  /*5e090*/  BSSY.RECONVERGENT B0, `(.L_x_3916) ;  /* 0x0000018000007945 */ /* 0x000fe20003800200 */
[----:B------:R-:W-:Y:S02]  /*5e0a0*/  IMAD.MOV.U32 R16, RZ, RZ, RZ ;  /* 0x000000ffff107224 */ /* 0x000fe400078e00ff */
[----:B------:R-:W-:Y:S02]  /*5e0b0*/  IMAD.MOV.U32 R55, RZ, RZ, RZ ;  /* 0x000000ffff377224 */ /* 0x000fe400078e00ff */
[----:B0-----:R-:W-:Y:S02]  /*5e0c0*/  IMAD.U32 R53, RZ, RZ, UR4 ;  /* 0x00000004ff357e24 */ /* 0x001fe4000f8e00ff */
[----:B------:R-:W-:-:S07]  /*5e0d0*/  IMAD.U32 R54, RZ, RZ, UR5 ;  /* 0x00000005ff367e24 */ /* 0x000fce000f8e00ff */
.L_x_3917:
        /* <DEDUP_REMOVED lines=20> */
.L_x_3916:
[----:B------:R-:W0:Y:S01]  /*5e220*/  LDCU.64 UR4, c[0x0][0x3c8] ;  /* 0x00007900ff0477ac */ /* 0x000e220008000a00 */
[----:B------:R-:W-:Y:S01]  /*5e230*/  BSSY.RECONVERGENT B0, `(.L_x_3918) ;  /* 0x0000018000007945 */ /* 0x000fe20003800200 */
[----:B------:R-:W-:Y:S02]  /*5e240*/  IMAD.MOV.U32 R18, RZ, RZ, RZ ;  /* 0x000000ffff127224 */ /* 0x000fe400078e00ff */
[----:B------:R-:W-:Y:S02]  /*5e250*/  IMAD.MOV.U32 R55, RZ, RZ, RZ ;  /* 0x000000ffff377224 */ /* 0x000fe400078e00ff */
[----:B0-----:R-:W-:Y:S02]  /*5e260*/  IMAD.U32 R53, RZ, RZ, UR4 ;  /* 0x00000004ff357e24 */ /* 0x001fe4000f8e00ff */
[----:B------:R-:W-:-:S07]  /*5e270*/  IMAD.U32 R54, RZ, RZ, UR5 ;  /* 0x00000005ff367e24 */ /* 0x000fce000f8e00ff */
.L_x_3919:
        /* <DEDUP_REMOVED lines=20> */
.L_x_3918:
[----:B------:R-:W0:Y:S01]  /*5e3c0*/  LDCU.64 UR4, c[0x0][0x3c8] ;  /* 0x00007900ff0477ac */ /* 0x000e220008000a00 */
[----:B------:R-:W-:Y:S01]  /*5e3d0*/  BSSY.RECONVERGENT B0, `(.L_x_3920) ;  /* 0x0000018000007945 */ /* 0x000fe20003800200 */
[----:B------:R-:W-:Y:S02]  /*5e3e0*/  IMAD.MOV.U32 R45, RZ, RZ, RZ ;  /* 0x000000ffff2d7224 */ /* 0x000fe400078e00ff */
[----:B------:R-:W-:Y:S02]  /*5e3f0*/  IMAD.MOV.U32 R56, RZ, RZ, RZ ;  /* 0x000000ffff387224 */ /* 0x000fe400078e00ff */
[----:B0-----:R-:W-:Y:S02]  /*5e400*/  IMAD.U32 R53, RZ, RZ, UR4 ;  /* 0x00000004ff357e24 */ /* 0x001fe4000f8e00ff */
[----:B------:R-:W-:-:S07]  /*5e410*/  IMAD.U32 R54, RZ, RZ, UR5 ;  /* 0x00000005ff367e24 */ /* 0x000fce000f8e00ff */
.L_x_3921:
        /* <DEDUP_REMOVED lines=20> */
.L_x_3920:
[----:B------:R-:W0:Y:S01]  /*5e560*/  LDCU.64 UR4, c[0x0][0x3c8] ;  /* 0x00007900ff0477ac */ /* 0x000e220008000a00 */
[----:B------:R-:W-:Y:S01]  /*5e570*/  BSSY.RECONVERGENT B0, `(.L_x_3922) ;  /* 0x0000018000007945 */ /* 0x000fe20003800200 */
[----:B------:R-:W-:Y:S02]  /*5e580*/  IMAD.MOV.U32 R16, RZ, RZ, RZ ;  /* 0x000000ffff107224 */ /* 0x000fe400078e00ff */
[----:B------:R-:W-:Y:S02]  /*5e590*/  IMAD.MOV.U32 R55, RZ, RZ, RZ ;  /* 0x000000ffff377224 */ /* 0x000fe400078e00ff */
[----:B0-----:R-:W-:Y:S02]  /*5e5a0*/  IMAD.U32 R53, RZ, RZ, UR4 ;  /* 0x00000004ff357e24 */ /* 0x001fe4000f8e00ff */
[----:B------:R-:W-:-:S07]  /*5e5b0*/  IMAD.U32 R54, RZ, RZ, UR5 ;  /* 0x00000005ff367e24 */ /* 0x000fce000f8e00ff */
.L_x_3923:
        /* <DEDUP_REMOVED lines=20> */
.L_x_3922:
[----:B------:R-:W0:Y:S01]  /*5e700*/  LDCU.64 UR4, c[0x0][0x3c8] ;  /* 0x00007900ff0477ac */ /* 0x000e220008000a00 */
[----:B------:R-:W-:Y:S01]  /*5e710*/  BSSY.RECONVERGENT B0, `(.L_x_3924) ;  /* 0x0000018000007945 */ /* 0x000fe20003800200 */
[----:B------:R-:W-:Y:S02]  /*5e720*/  IMAD.MOV.U32 R18, RZ, RZ, RZ ;  /* 0x000000ffff127224 */ /* 0x000fe400078e00ff */
[----:B------:R-:W-:Y:S02]  /*5e730*/  IMAD.MOV.U32 R55, RZ, RZ, RZ ;  /* 0x000000ffff377224 */ /* 0x000fe400078e00ff */
[----:B0-----:R-:W-:Y:S02]  /*5e740*/  IMAD.U32 R53, RZ, RZ, UR4 ;  /* 0x00000004ff357e24 */ /* 0x001fe4000f8e00ff */
[----:B------:R-:W-:-:S07]  /*5e750*/  IMAD.U32 R54, RZ, RZ, UR5 ;  /* 0x00000005ff367e24 */ /* 0x000fce000f8e00ff */
.L_x_3925:
        /* <DEDUP_REMOVED lines=20> */
.L_x_3924:
[----:B------:R-:W0:Y:S01]  /*5e8a0*/  LDCU.64 UR4, c[0x0][0x3c8] ;  /* 0x00007900ff0477ac */ /* 0x000e220008000a00 */
[----:B------:R-:W-:Y:S01]  /*5e8b0*/  BSSY.RECONVERGENT B0, `(.L_x_3926) ;  /* 0x0000017000007945 */ /* 0x000fe20003800200 */
[----:B------:R-:W-:Y:S01]  /*5e8c0*/  CS2R R54, SRZ ;  /* 0x0000000000367805 */ /* 0x000fe2000001ff00 */
[----:B0-----:R-:W-:Y:S02]  /*5e8d0*/  IMAD.U32 R52, RZ, RZ, UR4 ;  /* 0x00000004ff347e24 */ /* 0x001fe4000f8e00ff */
[----:B------:R-:W-:-:S07]  /*5e8e0*/  IMAD.U32 R53, RZ, RZ, UR5 ;  /* 0x00000005ff357e24 */ /* 0x000fce000f8e00ff */
.L_x_3927:
        /* <DEDUP_REMOVED lines=20> */
.L_x_3926:
        /* <DEDUP_REMOVED lines=9> */
.L_x_3929:
        /* <DEDUP_REMOVED lines=20> */
.L_x_3928:
[----:B------:R-:W0:Y:S01]  /*5ec00*/  LDCU.64 UR4, c[0x0][0x3c8] ;  /* 0x00007900ff0477ac */ /* 0x000e220008000a00 */
[----:B------:R-:W-:Y:S01]  /*5ec10*/  BSSY.RECONVERGENT B0, `(.L_x_3930) ;  /* 0x0000018000007945 */ /* 0x000fe20003800200 */
[----:B------:R-:W-:Y:S02]  /*5ec20*/  IMAD.MOV.U32 R45, RZ, RZ, RZ ;  /* 0x000000ffff2d7224 */ /* 0x000fe400078e00ff */
[----:B------:R-:W-:Y:S02]  /*5ec30*/  IMAD.MOV.U32 R54, RZ, RZ, RZ ;  /* 0x000000ffff367224 */ /* 0x000fe400078e00ff */
[----:B0-----:R-:W-:Y:S02]  /*5ec40*/  IMAD.U32 R53, RZ, RZ, UR4 ;  /* 0x00000004ff357e24 */ /* 0x001fe4000f8e00ff */
[----:B------:R-:W-:-:S07]  /*5ec50*/  IMAD.U32 R52, RZ, RZ, UR5 ;  /* 0x00000005ff347e24 */ /* 0x000fce000f8e00ff */
.L_x_3931:
        /* <DEDUP_REMOVED lines=20> */
.L_x_3930:
[----:B------:R-:W0:Y:S01]  /*5eda0*/  LDCU.64 UR4, c[0x0][0x3c8] ;  /* 0x00007900ff0477ac */ /* 0x000e220008000a00 */
[----:B------:R-:W-:Y:S01]  /*5edb0*/  BSSY.RECONVERGENT B0, `(.L_x_3932) ;  /* 0x0000018000007945 */ /* 0x000fe20003800200 */
[----:B------:R-:W-:Y:S02]  /*5edc0*/  IMAD.MOV.U32 R16, RZ, RZ, RZ ;  /* 0x000000ffff107224 */ /* 0x000fe400078e00ff */
[----:B------:R-:W-:Y:S02]  /*5edd0*/  IMAD.MOV.U32 R55, RZ, RZ, RZ ;  /* 0x000000ffff377224 */ /* 0x000fe400078e00ff */
[----:B0-----:R-:W-:Y:S02]  /*5ede0*/  IMAD.U32 R53, RZ, RZ, UR4 ;  /* 0x00000004ff357e24 */ /* 0x001fe4000f8e00ff */
[----:B------:R-:W-:-:S07]  /*5edf0*/  IMAD.U32 R54, RZ, RZ, UR5 ;  /* 0x00000005ff367e24 */ /* 0x000fce000f8e00ff */
.L_x_3933:
        /* <DEDUP_REMOVED lines=20> */
.L_x_3932:
[----:B------:R-:W0:Y:S01]  /*5ef40*/  LDCU.64 UR4, c[0x0][0x3c8] ;  /* 0x00007900ff0477ac */ /* 0x000e220008000a00 */
[----:B------:R-:W-:Y:S01]  /*5ef50*/  BSSY.RECONVERGENT B0, `(.L_x_3934) ;  /* 0x0000018000007945 */ /* 0x000fe20003800200 */
[----:B------:R-:W-:Y:S02]  /*5ef60*/  IMAD.MOV.U32 R21, RZ, RZ, RZ ;  /* 0x000000ffff157224 */ /* 0x000fe400078e00ff */
[----:B------:R-:W-:Y:S02]  /*5ef70*/  IMAD.MOV.U32 R56, RZ, RZ, RZ ;  /* 0x000000ffff387224 */ /* 0x000fe400078e00ff */
[----:B0-----:R-:W-:Y:S02]  /*5ef80*/  IMAD.U32 R53, RZ, RZ, UR4 ;  /* 0x00000004ff357e24 */ /* 0x001fe4000f8e00ff */
[----:B------:R-:W-:-:S07]  /*5ef90*/  IMAD.U32 R54, RZ, RZ, UR5 ;  /* 0x00000005ff367e24 */ /* 0x000fce000f8e00ff */
.L_x_3935:
        /* <DEDUP_REMOVED lines=20> */
.L_x_3934:
[----:B------:R-:W0:Y:S01]  /*5f0e0*/  LDCU.64 UR4, c[0x0][0x3c8] ;  /* 0x00007900ff0477ac */ /* 0x000e220008000a00 */
[----:B------:R-:W-:Y:S01]  /*5f0f0*/  BSSY.RECONVERGENT B0, `(.L_x_3936) ;  /* 0x0000018000007945 */ /* 0x000fe20003800200 */
[----:B------:R-:W-:Y:S02]  /*5f100*/  IMAD.MOV.U32 R45, RZ, RZ, RZ ;  /* 0x000000ffff2d7224 */ /* 0x000fe400078e00ff */
[----:B------:R-:W-:Y:S02]  /*5f110*/  IMAD.MOV.U32 R56, RZ, RZ, RZ ;  /* 0x000000ffff387224 */ /* 0x000fe400078e00ff */
[----:B0-----:R-:W-:Y:S02]  /*5f120*/  IMAD.U32 R53, RZ, RZ, UR4 ;  /* 0x00000004ff357e24 */ /* 0x001fe4000f8e00ff */
[----:B------:R-:W-:-:S07]  /*5f130*/  IMAD.U32 R54, RZ, RZ, UR5 ;  /* 0x00000005ff367e24 */ /* 0x000fce000f8e00ff */
.L_x_3937:
        /* <DEDUP_REMOVED lines=20> */
.L_x_3936:
[----:B------:R-:W0:Y:S01]  /*5f280*/  LDCU.64 UR4, c[0x0][0x3c8] ;  /* 0x00007900ff0477ac */ /* 0x000e220008000a00 */
[----:B------:R-:W-:Y:S01]  /*5f290*/  BSSY.RECONVERGENT B0, `(.L_x_3938) ;  /* 0x0000018000007945 */ /* 0x000fe20003800200 */
[----:B------:R-:W-:Y:S02]  /*5f2a0*/  IMAD.MOV.U32 R16, RZ, RZ, RZ ;  /* 0x000000ffff107224 */ /* 0x000fe400078e00ff */
[----:B------:R-:W-:Y:S02]  /*5f2b0*/  IMAD.MOV.U32 R55, RZ, RZ, RZ ;  /* 0x000000ffff377224 */ /* 0x000fe400078e00ff */
[----:B0-----:R-:W-:Y:S02]  /*5f2c0*/  IMAD.U32 R53, RZ, RZ, UR4 ;  /* 0x00000004ff357e24 */ /* 0x001fe4000f8e00ff */
[----:B------:R-:W-:-:S07]  /*5f2d0*/  IMAD.U32 R54, RZ, RZ, UR5 ;  /* 0x00000005ff367e24 */ /* 0x000fce000f8e00ff */
.L_x_3939:
        /* <DEDUP_REMOVED lines=20> */
.L_x_3938:
[----:B------:R-:W0:Y:S01]  /*5f420*/  LDCU.64 UR4, c[0x0][0x3c8] ;  /* 0x00007900ff0477ac */ /* 0x000e220008000a00 */
[----:B------:R-:W-:Y:S01]  /*5f430*/  BSSY.RECONVERGENT B0, `(.L_x_3940) ;  /* 0x0000018000007945 */ /* 0x000fe20003800200 */
[----:B------:R-:W-:Y:S02]  /*5f440*/  IMAD.MOV.U32 R21, RZ, RZ, RZ ;  /* 0x000000ffff157224 */ /* 0x000fe400078e00ff */
[----:B------:R-:W-:Y:S02]  /*5f450*/  IMAD.MOV.U32 R56, RZ, RZ, RZ ;  /* 0x000000ffff387224 */ /* 0x000fe400078e00ff */
[----:B0-----:R-:W-:Y:S02]  /*5f460*/  IMAD.U32 R53, RZ, RZ, UR4 ;  /* 0x00000004ff357e24 */ /* 0x001fe4000f8e00ff */
[----:B------:R-:W-:-:S07]  /*5f470*/  IMAD.U32 R54, RZ, RZ, UR5 ;  /* 0x00000005ff367e24 */ /* 0x000fce000f8e00ff */
.L_x_3941:
        /* <DEDUP_REMOVED lines=20> */
.L_x_3940:
[----:B------:R-:W0:Y:S01]  /*5f5c0*/  LDCU.64 UR4, c[0x0][0x3c8] ;  /* 0x00007900ff0477ac */ /* 0x000e220008000a00 */
[----:B------:R-:W-:Y:S01]  /*5f5d0*/  BSSY.RECONVERGENT B0, `(.L_x_3942) ;  /* 0x0000018000007945 */ /* 0x000fe20003800200 */
[----:B------:R-:W-:Y:S02]  /*5f5e0*/  IMAD.MOV.U32 R45, RZ, RZ, RZ ;  /* 0x000000ffff2d7224 */ /* 0x000fe400078e00ff */
[----:B------:R-:W-:Y:S02]  /*5f5f0*/  IMAD.MOV.U32 R56, RZ, RZ, RZ ;  /* 0x000000ffff387224 */ /* 0x000fe400078e00ff */
[----:B0-----:R-:W-:Y:S02]  /*5f600*/  IMAD.U32 R53, RZ, RZ, UR4 ;  /* 0x00000004ff357e24 */ /* 0x001fe4000f8e00ff */
[----:B------:R-:W-:-:S07]  /*5f610*/  IMAD.U32 R54, RZ, RZ, UR5 ;  /* 0x00000005ff367e24 */ /* 0x000fce000f8e00ff */
.L_x_3943:
        /* <DEDUP_REMOVED lines=20> */
.L_x_3942:
[----:B------:R-:W0:Y:S01]  /*5f760*/  LDCU.64 UR4, c[0x0][0x3c8] ;  /* 0x00007900ff0477ac */ /* 0x000e220008000a00 */
[----:B------:R-:W-:Y:S01]  /*5f770*/  BSSY.RECONVERGENT B0, `(.L_x_3944) ;  /* 0x0000018000007945 */ /* 0x000fe20003800200 */
[----:B------:R-:W-:Y:S02]  /*5f780*/  IMAD.MOV.U32 R16, RZ, RZ, RZ ;  /* 0x000000ffff107224 */ /* 0x000fe400078e00ff */
[----:B------:R-:W-:Y:S02]  /*5f790*/  IMAD.MOV.U32 R55, RZ, RZ, RZ ;  /* 0x000000ffff377224 */ /* 0x000fe400078e00ff */
[----:B0-----:R-:W-:Y:S02]  /*5f7a0*/  IMAD.U32 R53, RZ, RZ, UR4 ;  /* 0x00000004ff357e24 */ /* 0x001fe4000f8e00ff */
[----:B------:R-:W-:-:S07]  /*5f7b0*/  IMAD.U32 R54, RZ, RZ, UR5 ;  /* 0x00000005ff367e24 */ /* 0x000fce000f8e00ff */
.L_x_3945:
        /* <DEDUP_REMOVED lines=20> */
.L_x_3944:
[----:B------:R-:W0:Y:S01]  /*5f900*/  LDCU.64 UR4, c[0x0][0x3c8] ;  /* 0x00007900ff0477ac */ /* 0x000e220008000a00 */
[----:B------:R-:W-:Y:S01]  /*5f910*/  BSSY.RECONVERGENT B0, `(.L_x_3946) ;  /* 0x0000018000007945 */ /* 0x000fe20003800200 */
[----:B------:R-:W-:Y:S02]  /*5f920*/  IMAD.MOV.U32 R21, RZ, RZ, RZ ;  /* 0x000000ffff157224 */ /* 0x000fe400078e00ff */
[----:B------:R-:W-:Y:S02]  /*5f930*/  IMAD.MOV.U32 R56, RZ, RZ, RZ ;  /* 0x000000ffff387224 */ /* 0x000fe400078e00ff */
[----:B0-----:R-:W-:Y:S02]  /*5f940*/  IMAD.U32 R53, RZ, RZ, UR4 ;  /* 0x00000004ff357e24 */ /* 0x001fe4000f8e00ff */
[----:B------:R-:W-:-:S07]  /*5f950*/  IMAD.U32 R54, RZ, RZ, UR5 ;  /* 0x00000005ff367e24 */ /* 0x000fce000f8e00ff */
.L_x_3947:
        /* <DEDUP_REMOVED lines=20> */
.L_x_3946:
[----:B------:R-:W0:Y:S01]  /*5faa0*/  LDCU.64 UR4, c[0x0][0x3c8] ;  /* 0x00007900ff0477ac */ /* 0x000e220008000a00 */
[----:B------:R-:W-:Y:S01]  /*5fab0*/  BSSY.RECONVERGENT B0, `(.L_x_3948) ;  /* 0x0000018000007945 */ /* 0x000fe20003800200 */
[----:B------:R-:W-:Y:S02]  /*5fac0*/  IMAD.MOV.U32 R45, RZ, RZ, RZ ;  /* 0x000000ffff2d7224 */ /* 0x000fe400078e00ff */
[----:B------:R-:W-:Y:S02]  /*5fad0*/  IMAD.MOV.U32 R56, RZ, RZ, RZ ;  /* 0x000000ffff387224 */ /* 0x000fe400078e00ff */
[----:B0-----:R-:W-:Y:S02]  /*5fae0*/  IMAD.U32 R53, RZ, RZ, UR4 ;  /* 0x00000004ff357e24 */ /* 0x001fe4000f8e00ff */
[----:B------:R-:W-:-:S07]  /*5faf0*/  IMAD.U32 R54, RZ, RZ, UR5 ;  /* 0x00000005ff367e24 */ /* 0x000fce000f8e00ff */
.L_x_3949:
        /* <DEDUP_REMOVED lines=20> */
.L_x_3948:
[----:B------:R-:W0:Y:S01]  /*5fc40*/  LDCU.64 UR4, c[0x0][0x3c8] ;  /* 0x00007900ff0477ac */ /* 0x000e220008000a00 */
[----:B------:R-:W-:Y:S01]  /*5fc50*/  BSSY.RECONVERGENT B0, `(.L_x_3950) ;  /* 0x0000018000007945 */ /* 0x000fe20003800200 */
[----:B------:R-:W-:Y:S02]  /*5fc60*/  IMAD.MOV.U32 R16, RZ, RZ, RZ ;  /* 0x000000ffff107224 */ /* 0x000fe400078e00ff */
[----:B------:R-:W-:Y:S02]  /*5fc70*/  IMAD.MOV.U32 R55, RZ, RZ, RZ ;  /* 0x000000ffff377224 */ /* 0x000fe400078e00ff */
[----:B0-----:R-:W-:Y:S02]  /*5fc80*/  IMAD.U32 R53, RZ, RZ, UR4 ;  /* 0x00000004ff357e24 */ /* 0x001fe4000f8e00ff */
[----:B------:R-:W-:-:S07]  /*5fc90*/  IMAD.U32 R54, RZ, RZ, UR5 ;  /* 0x00000005ff367e24 */ /* 0x000fce000f8e00ff */
.L_x_3951:
        /* <DEDUP_REMOVED lines=20> */
.L_x_3950:
[----:B------:R-:W0:Y:S01]  /*5fde0*/  LDCU.64 UR4, c[0x0][0x3c8] ;  /* 0x00007900ff0477ac */ /* 0x000e220008000a00 */
[----:B------:R-:W-:Y:S01]  /*5fdf0*/  BSSY.RECONVERGENT B0, `(.L_x_3952) ;  /* 0x0000018000007945 */ /* 0x000fe20003800200 */
[----:B------:R-:W-:Y:S02]  /*5fe00*/  IMAD.MOV.U32 R21, RZ, RZ, RZ ;  /* 0x000000ffff157224 */ /* 0x000fe400078e00ff */
[----:B------:R-:W-:Y:S02]  /*5fe10*/  IMAD.MOV.U32 R56, RZ, RZ, RZ ;  /* 0x000000ffff387224 */ /* 0x000fe400078e00ff */
[----:B0-----:R-:W-:Y:S02]  /*5fe20*/  IMAD.U32 R53, RZ, RZ, UR4 ;  /* 0x00000004ff357e24 */ /* 0x001fe4000f8e00ff */
[----:B------:R-:W-:-:S07]  /*5fe30*/  IMAD.U32 R54, RZ, RZ, UR5 ;  /* 0x00000005ff367e24 */ /* 0x000fce000f8e00ff */
.L_x_3953:
        /* <DEDUP_REMOVED lines=20> */
.L_x_3952:
[----:B------:R-:W0:Y:S01]  /*5ff80*/  LDCU.64 UR4, c[0x0][0x3c8] ;  /* 0x00007900ff0477ac */ /* 0x000e220008000a00 */
[----:B------:R-:W-:Y:S01]  /*5ff90*/  BSSY.RECONVERGENT B0, `(.L_x_3954) ;  /* 0x0000018000007945 */ /* 0x000fe20003800200 */
[----:B------:R-:W-:Y:S02]  /*5ffa0*/  IMAD.MOV.U32 R45, RZ, RZ, RZ ;  /* 0x000000ffff2d7224 */ /* 0x000fe400078e00ff */
[----:B------:R-:W-:Y:S02]  /*5ffb0*/  IMAD.MOV.U32 R56, RZ, RZ, RZ ;  /* 0x000000ffff387224 */ /* 0x000fe400078e00ff */
[----:B0-----:R-:W-:Y:S02]  /*5ffc0*/  IMAD.U32 R53, RZ, RZ, UR4 ;  /* 0x00000004ff357e24 */ /* 0x001fe4000f8e00ff */
[----:B------:R-:W-:-:S07]  /*5ffd0*/  IMAD.U32 R54, RZ, RZ, UR5 ;  /* 0x00000005ff367e24 */ /* 0x000fce000f8e00ff */
.L_x_3955:
        /* <DEDUP_REMOVED lines=20> */
.L_x_3954:
[----:B------:R-:W0:Y:S01]  /*60120*/  LDCU.64 UR4, c[0x0][0x3c8] ;  /* 0x00007900ff0477ac */ /* 0x000e220008000a00 */
[----:B------:R-:W-:Y:S01]  /*60130*/  BSSY.RECONVERGENT B0, `(.L_x_3956) ;  /* 0x0000018000007945 */ /* 0x000fe20003800200 */
[----:B------:R-:W-:Y:S02]  /*60140*/  IMAD.MOV.U32 R16, RZ, RZ, RZ ;  /* 0x000000ffff107224 */ /* 0x000fe400078e00ff */
[----:B------:R-:W-:Y:S02]  /*60150*/  IMAD.MOV.U32 R55, RZ, RZ, RZ ;  /* 0x000000ffff377224 */ /* 0x000fe400078e00ff */
[----:B0-----:R-:W-:Y:S02]  /*60160*/  IMAD.U32 R53, RZ, RZ, UR4 ;  /* 0x00000004ff357e24 */ /* 0x001fe4000f8e00ff */
[----:B------:R-:W-:-:S07]  /*60170*/  IMAD.U32 R54, RZ, RZ, UR5 ;  /* 0x00000005ff367e24 */ /* 0x000fce000f8e00ff */
.L_x_3957:
        /* <DEDUP_REMOVED lines=20> */
.L_x_3956:
[----:B------:R-:W0:Y:S01]  /*602c0*/  LDCU.64 UR4, c[0x0][0x3c8] ;  /* 0x00007900ff0477ac */ /* 0x000e220008000a00 */
[----:B------:R-:W-:Y:S01]  /*602d0*/  BSSY.RECONVERGENT B0, `(.L_x_3958) ;  /* 0x0000018000007945 */ /* 0x000fe20003800200 */
[----:B------:R-:W-:Y:S02]  /*602e0*/  IMAD.MOV.U32 R21, RZ, RZ, RZ ;  /* 0x000000ffff157224 */ /* 0x000fe400078e00ff */
[----:B------:R-:W-:Y:S02]  /*602f0*/  IMAD.MOV.U32 R56, RZ, RZ, RZ ;  /* 0x000000ffff387224 */ /* 0x000fe400078e00ff */
[----:B0-----:R-:W-:Y:S02]  /*60300*/  IMAD.U32 R53, RZ, RZ, UR4 ;  /* 0x00000004ff357e24 */ /* 0x001fe4000f8e00ff */
[----:B------:R-:W-:-:S07]  /*60310*/  IMAD.U32 R54, RZ, RZ, UR5 ;  /* 0x00000005ff367e24 */ /* 0x000fce000f8e00ff */
.L_x_3959:
        /* <DEDUP_REMOVED lines=20> */
.L_x_3958:
[----:B------:R-:W0:Y:S01]  /*60460*/  LDCU.64 UR4, c[0x0][0x3c8] ;  /* 0x00007900ff0477ac */ /* 0x000e220008000a00 */
[----:B------:R-:W-:Y:S01]  /*60470*/  BSSY.RECONVERGENT B0, `(.L_x_3960) ;  /* 0x0000018000007945 */ /* 0x000fe20003800200 */
[----:B------:R-:W-:Y:S02]  /*60480*/  IMAD.MOV.U32 R45, RZ, RZ, RZ ;  /* 0x000000ffff2d7224 */ /* 0x000fe400078e00ff */
[----:B------:R-:W-:Y:S02]  /*60490*/  IMAD.MOV.U32 R56, RZ, RZ, RZ ;  /* 0x000000ffff387224 */ /* 0x000fe400078e00ff */
[----:B0-----:R-:W-:Y:S02]  /*604a0*/  IMAD.U32 R53, RZ, RZ, UR4 ;  /* 0x00000004ff357e24 */ /* 0x001fe4000f8e00ff */
[----:B------:R-:W-:-:S07]  /*604b0*/  IMAD.U32 R54, RZ, RZ, UR5 ;  /* 0x00000005ff367e24 */ /* 0x000fce000f8e00ff */
.L_x_3961:
        /* <DEDUP_REMOVED lines=20> */
.L_x_3960:
[----:B------:R-:W0:Y:S01]  /*60600*/  LDCU.64 UR4, c[0x0][0x3c8] ;  /* 0x00007900ff0477ac */ /* 0x000e220008000a00 */
[----:B------:R-:W-:Y:S01]  /*60610*/  BSSY.RECONVERGENT B0, `(.L_x_3962) ;  /* 0x0000018000007945 */ /* 0x000fe20003800200 */
[----:B------:R-:W-:Y:S02]  /*60620*/  IMAD.MOV.U32 R16, RZ, RZ, RZ ;  /* 0x000000ffff107224 */ /* 0x000fe400078e00ff */
[----:B------:R-:W-:Y:S02]  /*60630*/  IMAD.MOV.U32 R55, RZ, RZ, RZ ;  /* 0x000000ffff377224 */ /* 0x000fe400078e00ff */
[----:B0-----:R-:W-:Y:S02]  /*60640*/  IMAD.U32 R53, RZ, RZ, UR4 ;  /* 0x00000004ff357e24 */ /* 0x001fe4000f8e00ff */
[----:B------:R-:W-:-:S07]  /*60650*/  IMAD.U32 R54, RZ, RZ, UR5 ;  /* 0x00000005ff367e24 */ /* 0x000fce000f8e00ff */
.L_x_3963:
        /* <DEDUP_REMOVED lines=20> */
.L_x_3962:
[----:B------:R-:W0:Y:S01]  /*607a0*/  LDCU.64 UR4, c[0x0][0x3c8] ;  /* 0x00007900ff0477ac */ /* 0x000e220008000a00 */
[----:B------:R-:W-:Y:S01]  /*607b0*/  BSSY.RECONVERGENT B0, `(.L_x_3964) ;  /* 0x0000018000007945 */ /* 0x000fe20003800200 */
[----:B------:R-:W-:Y:S02]  /*607c0*/  IMAD.MOV.U32 R21, RZ, RZ, RZ ;  /* 0x000000ffff157224 */ /* 0x000fe400078e00ff */
[----:B------:R-:W-:Y:S02]  /*607d0*/  IMAD.MOV.U32 R56, RZ, RZ, RZ ;  /* 0x000000ffff387224 */ /* 0x000fe400078e00ff */
[----:B0-----:R-:W-:Y:S02]  /*607e0*/  IMAD.U32 R53, RZ, RZ, UR4 ;  /* 0x00000004ff357e24 */ /* 0x001fe4000f8e00ff */
[----:B------:R-:W-:-:S07]  /*607f0*/  IMAD.U32 R54, RZ, RZ, UR5 ;  /* 0x00000005ff367e24 */ /* 0x000fce000f8e00ff */
.L_x_3965:
        /* <DEDUP_REMOVED lines=20> */
.L_x_3964:
[----:B------:R-:W0:Y:S01]  /*60940*/  LDCU.64 UR4, c[0x0][0x3c8] ;  /* 0x00007900ff0477ac */ /* 0x000e220008000a00 */
[----:B------:R-:W-:Y:S01]  /*60950*/  BSSY.RECONVERGENT B0, `(.L_x_3966) ;  /* 0x0000018000007945 */ /* 0x000fe20003800200 */
[----:B------:R-:W-:Y:S02]  /*60960*/  IMAD.MOV.U32 R54, RZ, RZ, RZ ;  /* 0x000000ffff367224 */ /* 0x000fe400078e00ff */
[----:B------:R-:W-:Y:S02]  /*60970*/  IMAD.MOV.U32 R56, RZ, RZ, RZ ;  /* 0x000000ffff387224 */ /* 0x000fe400078e00ff */
[----:B0-----:R-:W-:Y:S02]  /*60980*/  IMAD.U32 R52, RZ, RZ, UR4 ;  /* 0x00000004ff347e24 */ /* 0x001fe4000f8e00ff */
[----:B------:R-:W-:-:S07]  /*60990*/  IMAD.U32 R53, RZ, RZ, UR5 ;  /* 0x00000005ff357e24 */ /* 0x000fce000f8e00ff */
.L_x_3967:
        /* <DEDUP_REMOVED lines=20> */
.L_x_3966:
        /* <DEDUP_REMOVED lines=9> */
.L_x_3969:
        /* <DEDUP_REMOVED lines=20> */
.L_x_3968:
[----:B------:R-:W0:Y:S01]  /*60cb0*/  LDCU.64 UR4, c[0x0][0x3c8] ;  /* 0x00007900ff0477ac */ /* 0x000e220008000a00 */
[----:B------:R-:W-:Y:S01]  /*60cc0*/  BSSY.RECONVERGENT B0, `(.L_x_3970) ;  /* 0x0000018000007945 */ /* 0x000fe20003800200 */
[----:B------:R-:W-:Y:S02]  /*60cd0*/  IMAD.MOV.U32 R21, RZ, RZ, RZ ;  /* 0x000000ffff157224 */ /* 0x000fe400078e00ff */
[----:B------:R-:W-:Y:S02]  /*60ce0*/  IMAD.MOV.U32 R54, RZ, RZ, RZ ;  /* 0x000000ffff367224 */ /* 0x000fe400078e00ff */
[----:B0-----:R-:W-:Y:S02]  /*60cf0*/  IMAD.U32 R53, RZ, RZ, UR4 ;  /* 0x00000004ff357e24 */ /* 0x001fe4000f8e00ff */
[----:B------:R-:W-:-:S07]  /*60d00*/  IMAD.U32 R52, RZ, RZ, UR5 ;  /* 0x00000005ff347e24 */ /* 0x000fce000f8e00ff */
.L_x_3971:
        /* <DEDUP_REMOVED lines=20> */
.L_x_3970:
[----:B------:R-:W0:Y:S01]  /*60e50*/  LDCU.64 UR4, c[0x0][0x3c8] ;  /* 0x00007900ff0477ac */ /* 0x000e220008000a00 */
[----:B------:R-:W-:Y:S01]  /*60e60*/  BSSY.RECONVERGENT B0, `(.L_x_3972) ;  /* 0x0000018000007945 */ /* 0x000fe20003800200 */
[----:B------:R-:W-:Y:S02]  /*60e70*/  IMAD.MOV.U32 R16, RZ, RZ, RZ ;  /* 0x000000ffff107224 */ /* 0x000fe400078e00ff */
[----:B------:R-:W-:Y:S02]  /*60e80*/  IMAD.MOV.U32 R55, RZ, RZ, RZ ;  /* 0x000000ffff377224 */ /* 0x000fe400078e00ff */
[----:B0-----:R-:W-:Y:S02]  /*60e90*/  IMAD.U32 R53, RZ, RZ, UR4 ;  /* 0x00000004ff357e24 */ /* 0x001fe4000f8e00ff */
[----:B------:R-:W-:-:S07]  /*60ea0*/  IMAD.U32 R54, RZ, RZ, UR5 ;  /* 0x00000005ff367e24 */ /* 0x000fce000f8e00ff */
.L_x_3973:
        /* <DEDUP_REMOVED lines=20> */
.L_x_3972:
[----:B------:R-:W0:Y:S01]  /*60ff0*/  LDCU.64 UR4, c[0x0][0x3c8] ;  /* 0x00007900ff0477ac */ /* 0x000e220008000a00 */
[----:B------:R-:W-:Y:S01]  /*61000*/  BSSY.RECONVERGENT B0, `(.L_x_3974) ;  /* 0x0000018000007945 */ /* 0x000fe20003800200 */
[----:B------:R-:W-:Y:S02]  /*61010*/  IMAD.MOV.U32 R19, RZ, RZ, RZ ;  /* 0x000000ffff137224 */ /* 0x000fe400078e00ff */
[----:B------:R-:W-:Y:S02]  /*61020*/  IMAD.MOV.U32 R56, RZ, RZ, RZ ;  /* 0x000000ffff387224 */ /* 0x000fe400078e00ff */
[----:B0-----:R-:W-:Y:S02]  /*61030*/  IMAD.U32 R53, RZ, RZ, UR4 ;  /* 0x00000004ff357e24 */ /* 0x001fe4000f8e00ff */
[----:B------:R-:W-:-:S07]  /*61040*/  IMAD.U32 R54, RZ, RZ, UR5 ;  /* 0x00000005ff367e24 */ /* 0x000fce000f8e00ff */
.L_x_3975:
        /* <DEDUP_REMOVED lines=20> */
.L_x_3974:
[----:B------:R-:W0:Y:S01]  /*61190*/  LDCU.64 UR4, c[0x0][0x3c8] ;  /* 0x00007900ff0477ac */ /* 0x000e220008000a00 */
[----:B------:R-:W-:Y:S01]  /*611a0*/  BSSY.RECONVERGENT B0, `(.L_x_3976) ;  /* 0x0000018000007945 */ /* 0x000fe20003800200 */
[----:B------:R-:W-:Y:S02]  /*611b0*/  IMAD.MOV.U32 R21, RZ, RZ, RZ ;  /* 0x000000ffff157224 */ /* 0x000fe400078e00ff */
[----:B------:R-:W-:Y:S02]  /*611c0*/  IMAD.MOV.U32 R56, RZ, RZ, RZ ;  /* 0x000000ffff387224 */ /* 0x000fe400078e00ff */
[----:B0-----:R-:W-:Y:S02]  /*611d0*/  IMAD.U32 R53, RZ, RZ, UR4 ;  /* 0x00000004ff357e24 */ /* 0x001fe4000f8e00ff */
[----:B------:R-:W-:-:S07]  /*611e0*/  IMAD.U32 R54, RZ, RZ, UR5 ;  /* 0x00000005ff367e24 */ /* 0x000fce000f8e00ff */
.L_x_3977:
        /* <DEDUP_REMOVED lines=20> */
.L_x_3976:
[----:B------:R-:W0:Y:S01]  /*61330*/  LDCU.64 UR4, c[0x0][0x3c8] ;  /* 0x00007900ff0477ac */ /* 0x000e220008000a00 */
[----:B------:R-:W-:Y:S01]  /*61340*/  BSSY.RECONVERGENT B0, `(.L_x_3978) ;  /* 0x0000018000007945 */ /* 0x000fe20003800200 */
[----:B------:R-:W-:Y:S02]  /*61350*/  IMAD.MOV.U32 R16, RZ, RZ, RZ ;  /* 0x000000ffff107224 */ /* 0x000fe400078e00ff */
[----:B------:R-:W-:Y:S02]  /*61360*/  IMAD.MOV.U32 R55, RZ, RZ, RZ ;  /* 0x000000ffff377224 */ /* 0x000fe400078e00ff */
[----:B0-----:R-:W-:Y:S02]  /*61370*/  IMAD.U32 R53, RZ, RZ, UR4 ;  /* 0x00000004ff357e24 */ /* 0x001fe4000f8e00ff */
[----:B------:R-:W-:-:S07]  /*61380*/  IMAD.U32 R54, RZ, RZ, UR5 ;  /* 0x00000005ff367e24 */ /* 0x000fce000f8e00ff */
.L_x_3979:
        /* <DEDUP_REMOVED lines=20> */
.L_x_3978:
[----:B------:R-:W0:Y:S01]  /*614d0*/  LDCU.64 UR4, c[0x0][0x3c8] ;  /* 0x00007900ff0477ac */ /* 0x000e220008000a00 */
[----:B------:R-:W-:Y:S01]  /*614e0*/  BSSY.RECONVERGENT B0, `(.L_x_3980) ;  /* 0x0000018000007945 */ /* 0x000fe20003800200 */
[----:B------:R-:W-:Y:S02]  /*614f0*/  IMAD.MOV.U32 R19, RZ, RZ, RZ ;  /* 0x000000ffff137224 */ /* 0x000fe400078e00ff */
[----:B------:R-:W-:Y:S02]  /*61500*/  IMAD.MOV.U32 R56, RZ, RZ, RZ ;  /* 0x000000ffff387224 */ /* 0x000fe400078e00ff */
[----:B0-----:R-:W-:Y:S02]  /*61510*/  IMAD.U32 R53, RZ, RZ, UR4 ;  /* 0x00000004ff357e24 */ /* 0x001fe4000f8e00ff */
[----:B------:R-:W-:-:S07]  /*61520*/  IMAD.U32 R54, RZ, RZ, UR5 ;  /* 0x00000005ff367e24 */ /* 0x000fce000f8e00ff */
.L_x_3981:
        /* <DEDUP_REMOVED lines=20> */
.L_x_3980:
[----:B------:R-:W0:Y:S01]  /*61670*/  LDCU.64 UR4, c[0x0][0x3c8] ;  /* 0x00007900ff0477ac */ /* 0x000e220008000a00 */
[----:B------:R-:W-:Y:S01]  /*61680*/  BSSY.RECONVERGENT B0, `(.L_x_3982) ;  /* 0x0000018000007945 */ /* 0x000fe20003800200 */
[----:B------:R-:W-:Y:S02]  /*61690*/  IMAD.MOV.U32 R21, RZ, RZ, RZ ;  /* 0x000000ffff157224 */ /* 0x000fe400078e00ff */
[----:B------:R-:W-:Y:S02]  /*616a0*/  IMAD.MOV.U32 R56, RZ, RZ, RZ ;  /* 0x000000ffff387224 */ /* 0x000fe400078e00ff */
[----:B0-----:R-:W-:Y:S02]  /*616b0*/  IMAD.U32 R53, RZ, RZ, UR4 ;  /* 0x00000004ff357e24 */ /* 0x001fe4000f8e00ff */
[----:B------:R-:W-:-:S07]  /*616c0*/  IMAD.U32 R54, RZ, RZ, UR5 ;  /* 0x00000005ff367e24 */ /* 0x000fce000f8e00ff */
.L_x_3983:
        /* <DEDUP_REMOVED lines=20> */
.L_x_3982:
[----:B------:R-:W0:Y:S01]  /*61810*/  LDCU.64 UR4, c[0x0][0x3c8] ;  /* 0x00007900ff0477ac */ /* 0x000e220008000a00 */
[----:B------:R-:W-:Y:S01]  /*61820*/  BSSY.RECONVERGENT B0, `(.L_x_3984) ;  /* 0x0000018000007945 */ /* 0x000fe20003800200 */
[----:B------:R-:W-:Y:S02]  /*61830*/  IMAD.MOV.U32 R16, RZ, RZ, RZ ;  /* 0x000000ffff107224 */ /* 0x000fe400078e00ff */
[----:B------:R-:W-:Y:S02]  /*61840*/  IMAD.MOV.U32 R55, RZ, RZ, RZ ;  /* 0x000000ffff377224 */ /* 0x000fe400078e00ff */
[----:B0-----:R-:W-:Y:S02]  /*61850*/  IMAD.U32 R53, RZ, RZ, UR4 ;  /* 0x00000004ff357e24 */ /* 0x001fe4000f8e00ff */
[----:B------:R-:W-:-:S07]  /*61860*/  IMAD.U32 R54, RZ, RZ, UR5 ;  /* 0x00000005ff367e24 */ /* 0x000fce000f8e00ff */
.L_x_3985:
        /* <DEDUP_REMOVED lines=20> */
.L_x_3984:
[----:B------:R-:W0:Y:S01]  /*619b0*/  LDCU.64 UR4, c[0x0][0x3c8] ;  /* 0x00007900ff0477ac */ /* 0x000e220008000a00 */
[----:B------:R-:W-:Y:S01]  /*619c0*/  BSSY.RECONVERGENT B0, `(.L_x_3986) ;  /* 0x0000018000007945 */ /* 0x000fe20003800200 */
[----:B------:R-:W-:Y:S02]  /*619d0*/  IMAD.MOV.U32 R19, RZ, RZ, RZ ;  /* 0x000000ffff137224 */ /* 0x000fe400078e00ff */
[----:B------:R-:W-:Y:S02]  /*619e0*/  IMAD.MOV.U32 R56, RZ, RZ, RZ ;  /* 0x000000ffff387224 */ /* 0x000fe400078e00ff */
[----:B0-----:R-:W-:Y:S02]  /*619f0*/  IMAD.U32 R53, RZ, RZ, UR4 ;  /* 0x00000004ff357e24 */ /* 0x001fe4000f8e00ff */
[----:B------:R-:W-:-:S07]  /*61a00*/  IMAD.U32 R54, RZ, RZ, UR5 ;  /* 0x00000005ff367e24 */ /* 0x000fce000f8e00ff */
.L_x_3987:
        /* <DEDUP_REMOVED lines=20> */
.L_x_3986:
[----:B------:R-:W0:Y:S01]  /*61b50*/  LDCU.64 UR4, c[0x0][0x3c8] ;  /* 0x00007900ff0477ac */ /* 0x000e220008000a00 */
[----:B------:R-:W-:Y:S01]  /*61b60*/  BSSY.RECONVERGENT B0, `(.L_x_3988) ;  /* 0x0000018000007945 */ /* 0x000fe20003800200 */
[----:B------:R-:W-:Y:S02]  /*61b70*/  IMAD.MOV.U32 R21, RZ, RZ, RZ ;  /* 0x000000ffff157224 */ /* 0x000fe400078e00ff */
[----:B------:R-:W-:Y:S02]  /*61b80*/  IMAD.MOV.U32 R56, RZ, RZ, RZ ;  /* 0x000000ffff387224 */ /* 0x000fe400078e00ff */
[----:B0-----:R-:W-:Y:S02]  /*61b90*/  IMAD.U32 R53, RZ, RZ, UR4 ;  /* 0x00000004ff357e24 */ /* 0x001fe4000f8e00ff */
[----:B------:R-:W-:-:S07]  /*61ba0*/  IMAD.U32 R54, RZ, RZ, UR5 ;  /* 0x00000005ff367e24 */ /* 0x000fce000f8e00ff */
.L_x_3989:
        /* <DEDUP_REMOVED lines=20> */
.L_x_3988:
[----:B------:R-:W0:Y:S01]  /*61cf0*/  LDCU.64 UR4, c[0x0][0x3c8] ;  /* 0x00007900ff0477ac */ /* 0x000e220008000a00 */
[----:B------:R-:W-:Y:S01]  /*61d00*/  BSSY.RECONVERGENT B0, `(.L_x_3990) ;  /* 0x0000018000007945 */ /* 0x000fe20003800200 */
[----:B------:R-:W-:Y:S02]  /*61d10*/  IMAD.MOV.U32 R16, RZ, RZ, RZ ;  /* 0x000000ffff107224 */ /* 0x000fe400078e00ff */
[----:B------:R-:W-:Y:S02]  /*61d20*/  IMAD.MOV.U32 R55, RZ, RZ, RZ ;  /* 0x000000ffff377224 */ /* 0x000fe400078e00ff */
[----:B0-----:R-:W-:Y:S02]  /*61d30*/  IMAD.U32 R53, RZ, RZ, UR4 ;  /* 0x00000004ff357e24 */ /* 0x001fe4000f8e00ff */
[----:B------:R-:W-:-:S07]  /*61d40*/  IMAD.U32 R54, RZ, RZ, UR5 ;  /* 0x00000005ff367e24 */ /* 0x000fce000f8e00ff */
.L_x_3991:
        /* <DEDUP_REMOVED lines=20> */
.L_x_3990:
[----:B------:R-:W0:Y:S01]  /*61e90*/  LDCU.64 UR4, c[0x0][0x3c8] ;  /* 0x00007900ff0477ac */ /* 0x000e220008000a00 */
[----:B------:R-:W-:Y:S01]  /*61ea0*/  BSSY.RECONVERGENT B0, `(.L_x_3992) ;  /* 0x0000018000007945 */ /* 0x000fe20003800200 */
[----:B------:R-:W-:Y:S02]  /*61eb0*/  IMAD.MOV.U32 R19, RZ, RZ, RZ ;  /* 0x000000ffff137224 */ /* 0x000fe400078e00ff */
[----:B------:R-:W-:Y:S02]  /*61ec0*/  IMAD.MOV.U32 R56, RZ, RZ, RZ ;  /* 0x000000ffff387224 */ /* 0x000fe400078e00ff */
[----:B0-----:R-:W-:Y:S02]  /*61ed0*/  IMAD.U32 R53, RZ, RZ, UR4 ;  /* 0x00000004ff357e24 */ /* 0x001fe4000f8e00ff */
[----:B------:R-:W-:-:S07]  /*61ee0*/  IMAD.U32 R54, RZ, RZ, UR5 ;  /* 0x00000005ff367e24 */ /* 0x000fce000f8e00ff */
.L_x_3993:
        /* <DEDUP_REMOVED lines=20> */
.L_x_3992:
[----:B------:R-:W0:Y:S01]  /*62030*/  LDCU.64 UR4, c[0x0][0x3c8] ;  /* 0x00007900ff0477ac */ /* 0x000e220008000a00 */
[----:B------:R-:W-:Y:S01]  /*62040*/  BSSY.RECONVERGENT B0, `(.L_x_3994) ;  /* 0x0000018000007945 */ /* 0x000fe20003800200 */
[----:B------:R-:W-:Y:S02]  /*62050*/  IMAD.MOV.U32 R21, RZ, RZ, RZ ;  /* 0x000000ffff157224 */ /* 0x000fe400078e00ff */
[----:B------:R-:W-:Y:S02]  /*62060*/  IMAD.MOV.U32 R56, RZ, RZ, RZ ;  /* 0x000000ffff387224 */ /* 0x000fe400078e00ff */
[----:B0-----:R-:W-:Y:S02]  /*62070*/  IMAD.U32 R53, RZ, RZ, UR4 ;  /* 0x00000004ff357e24 */ /* 0x001fe4000f8e00ff */
[----:B------:R-:W-:-:S07]  /*62080*/  IMAD.U32 R54, RZ, RZ, UR5 ;  /* 0x00000005ff367e24 */ /* 0x000fce000f8e00ff */
.L_x_3995:
        /* <DEDUP_REMOVED lines=20> */
.L_x_3994:
[----:B------:R-:W0:Y:S01]  /*621d0*/  LDCU.64 UR4, c[0x0][0x3c8] ;  /* 0x00007900ff0477ac */ /* 0x000e220008000a00 */
[----:B------:R-:W-:Y:S01]  /*621e0*/  BSSY.RECONVERGENT B0, `(.L_x_3996) ;  /* 0x0000018000007945 */ /* 0x000fe20003800200 */
[----:B------:R-:W-:Y:S02]  /*621f0*/  IMAD.MOV.U32 R16, RZ, RZ, RZ ;  /* 0x000000ffff107224 */ /* 0x000fe400078e00ff */
[----:B------:R-:W-:Y:S02]  /*62200*/  IMAD.MOV.U32 R55, RZ, RZ, RZ ;  /* 0x000000ffff377224 */ /* 0x000fe400078e00ff */
[----:B0-----:R-:W-:Y:S02]  /*62210*/  IMAD.U32 R53, RZ, RZ, UR4 ;  /* 0x00000004ff357e24 */ /* 0x001fe4000f8e00ff */
[----:B------:R-:W-:-:S07]  /*62220*/  IMAD.U32 R54, RZ, RZ, UR5 ;  /* 0x00000005ff367e24 */ /* 0x000fce000f8e00ff */
.L_x_3997:
        /* <DEDUP_REMOVED lines=20> */
.L_x_3996:
[----:B------:R-:W0:Y:S01]  /*62370*/  LDCU.64 UR4, c[0x0][0x3c8] ;  /* 0x00007900ff0477ac */ /* 0x000e220008000a00 */
[----:B------:R-:W-:Y:S01]  /*62380*/  BSSY.RECONVERGENT B0, `(.L_x_3998) ;  /* 0x0000018000007945 */ /* 0x000fe20003800200 */
[----:B------:R-:W-:Y:S02]  /*62390*/  IMAD.MOV.U32 R19, RZ, RZ, RZ ;  /* 0x000000ffff137224 */ /* 0x000fe400078e00ff */
[----:B------:R-:W-:Y:S02]  /*623a0*/  IMAD.MOV.U32 R56, RZ, RZ, RZ ;  /* 0x000000ffff387224 */ /* 0x000fe400078e00ff */
[----:B0-----:R-:W-:Y:S02]  /*623b0*/  IMAD.U32 R53, RZ, RZ, UR4 ;  /* 0x00000004ff357e24 */ /* 0x001fe4000f8e00ff */
[----:B------:R-:W-:-:S07]  /*623c0*/  IMAD.U32 R54, RZ, RZ, UR5 ;  /* 0x00000005ff367e24 */ /* 0x000fce000f8e00ff */
.L_x_3999:
        /* <DEDUP_REMOVED lines=20> */
.L_x_3998:
[----:B------:R-:W0:Y:S01]  /*62510*/  LDCU.64 UR4, c[0x0][0x3c8] ;  /* 0x00007900ff0477ac */ /* 0x000e220008000a00 */
[----:B------:R-:W-:Y:S01]  /*62520*/  BSSY.RECONVERGENT B0, `(.L_x_4000) ;  /* 0x0000018000007945 */ /* 0x000fe20003800200 */
[----:B------:R-:W-:Y:S02]  /*62530*/  IMAD.MOV.U32 R21, RZ, RZ, RZ ;  /* 0x000000ffff157224 */ /* 0x000fe400078e00ff */
[----:B------:R-:W-:Y:S02]  /*62540*/  IMAD.MOV.U32 R56, RZ, RZ, RZ ;  /* 0x000000ffff387224 */ /* 0x000fe400078e00ff */
[----:B0-----:R-:W-:Y:S02]  /*62550*/  IMAD.U32 R53, RZ, RZ, UR4 ;  /* 0x00000004ff357e24 */ /* 0x001fe4000f8e00ff */
[----:B------:R-:W-:-:S07]  /*62560*/  IMAD.U32 R54, RZ, RZ, UR5 ;  /* 0x00000005ff367e24 */ /* 0x000fce000f8e00ff */
.L_x_4001:
        /* <DEDUP_REMOVED lines=20> */
.L_x_4000:
[----:B------:R-:W0:Y:S01]  /*626b0*/  LDCU.64 UR4, c[0x0][0x3c8] ;  /* 0x00007900ff0477ac */ /* 0x000e220008000a00 */
[----:B------:R-:W-:Y:S01]  /*626c0*/  BSSY.RECONVERGENT B0, `(.L_x_4002) ;  /* 0x0000018000007945 */ /* 0x000fe20003800200 */
[----:B------:R-:W-:Y:S02]  /*626d0*/  IMAD.MOV.U32 R16, RZ, RZ, RZ ;  /* 0x000000ffff107224 */ /* 0x000fe400078e00ff */
[----:B------:R-:W-:Y:S02]  /*626e0*/  IMAD.MOV.U32 R55, RZ, RZ, RZ ;  /* 0x000000ffff377224 */ /* 0x000fe400078e00ff */
[----:B0-----:R-:W-:Y:S02]  /*626f0*/  IMAD.U32 R53, RZ, RZ, UR4 ;  /* 0x00000004ff357e24 */ /* 0x001fe4000f8e00ff */
[----:B------:R-:W-:-:S07]  /*62700*/  IMAD.U32 R54, RZ, RZ, UR5 ;  /* 0x00000005ff367e24 */ /* 0x000fce000f8e00ff */
.L_x_4003:
        /* <DEDUP_REMOVED lines=20> */
.L_x_4002:
[----:B------:R-:W0:Y:S01]  /*62850*/  LDCU.64 UR4, c[0x0][0x3c8] ;  /* 0x00007900ff0477ac */ /* 0x000e220008000a00 */
[----:B------:R-:W-:Y:S01]  /*62860*/  BSSY.RECONVERGENT B0, `(.L_x_4004) ;  /* 0x0000018000007945 */ /* 0x000fe20003800200 */
[----:B------:R-:W-:Y:S02]  /*62870*/  IMAD.MOV.U32 R19, RZ, RZ, RZ ;  /* 0x000000ffff137224 */ /* 0x000fe400078e00ff */
[----:B------:R-:W-:Y:S02]  /*62880*/  IMAD.MOV.U32 R56, RZ, RZ, RZ ;  /* 0x000000ffff387224 */ /* 0x000fe400078e00ff */
[----:B0-----:R-:W-:Y:S02]  /*62890*/  IMAD.U32 R53, RZ, RZ, UR4 ;  /* 0x00000004ff357e24 */ /* 0x001fe4000f8e00ff */
[----:B------:R-:W-:-:S07]  /*628a0*/  IMAD.U32 R54, RZ, RZ, UR5 ;  /* 0x00000005ff367e24 */ /* 0x000fce000f8e00ff */
.L_x_4005:
        /* <DEDUP_REMOVED lines=20> */
.L_x_4004:
[----:B------:R-:W0:Y:S01]  /*629f0*/  LDCU.64 UR4, c[0x0][0x3c8] ;  /* 0x00007900ff0477ac */ /* 0x000e220008000a00 */
[----:B------:R-:W-:Y:S01]  /*62a00*/  BSSY.RECONVERGENT B0, `(.L_x_4006) ;  /* 0x0000018000007945 */ /* 0x000fe20003800200 */
[----:B------:R-:W-:Y:S02]  /*62a10*/  IMAD.MOV.U32 R54, RZ, RZ, RZ ;  /* 0x000000ffff367224 */ /* 0x000fe400078e00ff */
[----:B------:R-:W-:Y:S02]  /*62a20*/  IMAD.MOV.U32 R56, RZ, RZ, RZ ;  /* 0x000000ffff387224 */ /* 0x000fe400078e00ff */
[----:B0-----:R-:W-:Y:S02]  /*62a30*/  IMAD.U32 R52, RZ, RZ, UR4 ;  /* 0x00000004ff347e24 */ /* 0x001fe4000f8e00ff */
[----:B------:R-:W-:-:S07]  /*62a40*/  IMAD.U32 R53, RZ, RZ, UR5 ;  /* 0x00000005ff357e24 */ /* 0x000fce000f8e00ff */
.L_x_4007:
        /* <DEDUP_REMOVED lines=20> */
.L_x_4006:
        /* <DEDUP_REMOVED lines=9> */
.L_x_4009:
        /* <DEDUP_REMOVED lines=20> */
.L_x_4008:
[----:B------:R-:W0:Y:S01]  /*62d60*/  LDCU.64 UR4, c[0x0][0x3c8] ;  /* 0x00007900ff0477ac */ /* 0x000e220008000a00 */
[----:B------:R-:W-:Y:S01]  /*62d70*/  BSSY.RECONVERGENT B0, `(.L_x_4010) ;  /* 0x0000018000007945 */ /* 0x000fe20003800200 */
[----:B------:R-:W-:Y:S02]  /*62d80*/  IMAD.MOV.U32 R46, RZ, RZ, RZ ;  /* 0x000000ffff2e7224 */ /* 0x000fe400078e00ff */
[----:B------:R-:W-:Y:S02]  /*62d90*/  IMAD.MOV.U32 R55, RZ, RZ, RZ ;  /* 0x000000ffff377224 */ /* 0x000fe400078e00ff */
[----:B0-----:R-:W-:Y:S02]  /*62da0*/  IMAD.U32 R52, RZ, RZ, UR4 ;  /* 0x00000004ff347e24 */ /* 0x001fe4000f8e00ff */
[----:B------:R-:W-:-:S07]  /*62db0*/  IMAD.U32 R53, RZ, RZ, UR5 ;  /* 0x00000005ff357e24 */ /* 0x000fce000f8e00ff */
.L_x_4011:
        /* <DEDUP_REMOVED lines=20> */
.L_x_4010:
[----:B------:R-:W0:Y:S01]  /*62f00*/  LDCU.64 UR4, c[0x0][0x3c8] ;  /* 0x00007900ff0477ac */ /* 0x000e220008000a00 */
[----:B------:R-:W-:Y:S01]  /*62f10*/  BSSY.RECONVERGENT B0, `(.L_x_4012) ;  /* 0x0000018000007945 */ /* 0x000fe20003800200 */
[----:B------:R-:W-:Y:S02]  /*62f20*/  IMAD.MOV.U32 R19, RZ, RZ, RZ ;  /* 0x000000ffff137224 */ /* 0x000fe400078e00ff */
[----:B------:R-:W-:Y:S02]  /*62f30*/  IMAD.MOV.U32 R56, RZ, RZ, RZ ;  /* 0x000000ffff387224 */ /* 0x000fe400078e00ff */
[----:B0-----:R-:W-:Y:S02]  /*62f40*/  IMAD.U32 R53, RZ, RZ, UR4 ;  /* 0x00000004ff357e24 */ /* 0x001fe4000f8e00ff */
[----:B------:R-:W-:-:S07]  /*62f50*/  IMAD.U32 R54, RZ, RZ, UR5 ;  /* 0x00000005ff367e24 */ /* 0x000fce000f8e00ff */
.L_x_4013:
        /* <DEDUP_REMOVED lines=20> */
.L_x_4012:
[----:B------:R-:W0:Y:S01]  /*630a0*/  LDCU.64 UR4, c[0x0][0x3c8] ;  /* 0x00007900ff0477ac */ /* 0x000e220008000a00 */
[----:B------:R-:W-:Y:S01]  /*630b0*/  BSSY.RECONVERGENT B0, `(.L_x_4014) ;  /* 0x0000018000007945 */ /* 0x000fe20003800200 */
[----:B------:R-:W-:Y:S02]  /*630c0*/  IMAD.MOV.U32 R21, RZ, RZ, RZ ;  /* 0x000000ffff157224 */ /* 0x000fe400078e00ff */
[----:B------:R-:W-:Y:S02]  /*630d0*/  IMAD.MOV.U32 R56, RZ, RZ, RZ ;  /* 0x000000ffff387224 */ /* 0x000fe400078e00ff */
[----:B0-----:R-:W-:Y:S02]  /*630e0*/  IMAD.U32 R53, RZ, RZ, UR4 ;  /* 0x00000004ff357e24 */ /* 0x001fe4000f8e00ff */
[----:B------:R-:W-:-:S07]  /*630f0*/  IMAD.U32 R54, RZ, RZ, UR5 ;  /* 0x00000005ff367e24 */ /* 0x000fce000f8e00ff */
.L_x_4015:
        /* <DEDUP_REMOVED lines=20> */
.L_x_4014:
[----:B------:R-:W0:Y:S01]  /*63240*/  LDCU.64 UR4, c[0x0][0x3c8] ;  /* 0x00007900ff0477ac */ /* 0x000e220008000a00 */
[----:B------:R-:W-:Y:S01]  /*63250*/  BSSY.RECONVERGENT B0, `(.L_x_4016) ;  /* 0x0000018000007945 */ /* 0x000fe20003800200 */
[----:B------:R-:W-:Y:S02]  /*63260*/  IMAD.MOV.U32 R46, RZ, RZ, RZ ;  /* 0x000000ffff2e7224 */ /* 0x000fe400078e00ff */
[----:B------:R-:W-:Y:S02]  /*63270*/  IMAD.MOV.U32 R55, RZ, RZ, RZ ;  /* 0x000000ffff377224 */ /* 0x000fe400078e00ff */
[----:B0-----:R-:W-:Y:S02]  /*63280*/  IMAD.U32 R53, RZ, RZ, UR4 ;  /* 0x00000004ff357e24 */ /* 0x001fe4000f8e00ff */
[----:B------:R-:W-:-:S07]  /*63290*/  IMAD.U32 R54, RZ, RZ, UR5 ;  /* 0x00000005ff367e24 */ /* 0x000fce000f8e00ff */
.L_x_4017:
        /* <DEDUP_REMOVED lines=20> */
.L_x_4016:
[----:B------:R-:W0:Y:S01]  /*633e0*/  LDCU.64 UR4, c[0x0][0x3c8] ;  /* 0x00007900ff0477ac */ /* 0x000e220008000a00 */
[----:B------:R-:W-:Y:S01]  /*633f0*/  BSSY.RECONVERGENT B0, `(.L_x_4018) ;  /* 0x0000018000007945 */ /* 0x000fe20003800200 */
[----:B------:R-:W-:Y:S02]  /*63400*/  IMAD.MOV.U32 R19, RZ, RZ, RZ ;  /* 0x000000ffff137224 */ /* 0x000fe400078e00ff */
[----:B------:R-:W-:Y:S02]  /*63410*/  IMAD.MOV.U32 R56, RZ, RZ, RZ ;  /* 0x000000ffff387224 */ /* 0x000fe400078e00ff */
[----:B0-----:R-:W-:Y:S02]  /*63420*/  IMAD.U32 R53, RZ, RZ, UR4 ;  /* 0x00000004ff357e24 */ /* 0x001fe4000f8e00ff */
[----:B------:R-:W-:-:S07]  /*63430*/  IMAD.U32 R54, RZ, RZ, UR5 ;  /* 0x00000005ff367e24 */ /* 0x000fce000f8e00ff */
.L_x_4019:
        /* <DEDUP_REMOVED lines=20> */
.L_x_4018:
[----:B------:R-:W0:Y:S01]  /*63580*/  LDCU.64 UR4, c[0x0][0x3c8] ;  /* 0x00007900ff0477ac */ /* 0x000e220008000a00 */
[----:B------:R-:W-:Y:S01]  /*63590*/  BSSY.RECONVERGENT B0, `(.L_x_4020) ;  /* 0x0000018000007945 */ /* 0x000fe20003800200 */
[----:B------:R-:W-:Y:S02]  /*635a0*/  IMAD.MOV.U32 R21, RZ, RZ, RZ ;  /* 0x000000ffff157224 */ /* 0x000fe400078e00ff */
[----:B------:R-:W-:Y:S02]  /*635b0*/  IMAD.MOV.U32 R56, RZ, RZ, RZ ;  /* 0x000000ffff387224 */ /* 0x000fe400078e00ff */
[----:B0-----:R-:W-:Y:S02]  /*635c0*/  IMAD.U32 R53, RZ, RZ, UR4 ;  /* 0x00000004ff357e24 */ /* 0x001fe4000f8e00ff */
[----:B------:R-:W-:-:S07]  /*635d0*/  IMAD.U32 R54, RZ, RZ, UR5 ;  /* 0x00000005ff367e24 */ /* 0x000fce000f8e00ff */
.L_x_4021:
        /* <DEDUP_REMOVED lines=20> */
.L_x_4020:
[----:B------:R-:W0:Y:S01]  /*63720*/  LDCU.64 UR4, c[0x0][0x3c8] ;  /* 0x00007900ff0477ac */ /* 0x000e220008000a00 */
[----:B------:R-:W-:Y:S01]  /*63730*/  BSSY.RECONVERGENT B0, `(.L_x_4022) ;  /* 0x0000018000007945 */ /* 0x000fe20003800200 */
[----:B------:R-:W-:Y:S02]  /*63740*/  IMAD.MOV.U32 R46, RZ, RZ, RZ ;  /* 0x000000ffff2e7224 */ /* 0x000fe400078e00ff */
[----:B------:R-:W-:Y:S02]  /*63750*/  IMAD.MOV.U32 R55, RZ, RZ, RZ ;  /* 0x000000ffff377224 */ /* 0x000fe400078e00ff */
[----:B0-----:R-:W-:Y:S02]  /*63760*/  IMAD.U32 R53, RZ, RZ, UR4 ;  /* 0x00000004ff357e24 */ /* 0x001fe4000f8e00ff */
[----:B------:R-:W-:-:S07]  /*63770*/  IMAD.U32 R54, RZ, RZ, UR5 ;  /* 0x00000005ff367e24 */ /* 0x000fce000f8e00ff */
.L_x_4023:
        /* <DEDUP_REMOVED lines=20> */
.L_x_4022:
[----:B------:R-:W0:Y:S01]  /*638c0*/  LDCU.64 UR4, c[0x0][0x3c8] ;  /* 0x00007900ff0477ac */ /* 0x000e220008000a00 */
[----:B------:R-:W-:Y:S01]  /*638d0*/  BSSY.RECONVERGENT B0, `(.L_x_4024) ;  /* 0x0000018000007945 */ /* 0x000fe20003800200 */
[----:B------:R-:W-:Y:S02]  /*638e0*/  IMAD.MOV.U32 R19, RZ, RZ, RZ ;  /* 0x000000ffff137224 */ /* 0x000fe400078e00ff */
[----:B------:R-:W-:Y:S02]  /*638f0*/  IMAD.MOV.U32 R56, RZ, RZ, RZ ;  /* 0x000000ffff387224 */ /* 0x000fe400078e00ff */
[----:B0-----:R-:W-:Y:S02]  /*63900*/  IMAD.U32 R53, RZ, RZ, UR4 ;  /* 0x00000004ff357e24 */ /* 0x001fe4000f8e00ff */
[----:B------:R-:W-:-:S07]  /*63910*/  IMAD.U32 R54, RZ, RZ, UR5 ;  /* 0x00000005ff367e24 */ /* 0x000fce000f8e00ff */
.L_x_4025:
        /* <DEDUP_REMOVED lines=20> */
.L_x_4024:
[----:B------:R-:W0:Y:S01]  /*63a60*/  LDCU.64 UR4, c[0x0][0x3c8] ;  /* 0x00007900ff0477ac */ /* 0x000e220008000a00 */
[----:B------:R-:W-:Y:S01]  /*63a70*/  BSSY.RECONVERGENT B0, `(.L_x_4026) ;  /* 0x0000018000007945 */ /* 0x000fe20003800200 */
[----:B------:R-:W-:Y:S02]  /*63a80*/  IMAD.MOV.U32 R21, RZ, RZ, RZ ;  /* 0x000000ffff157224 */ /* 0x000fe400078e00ff */
[----:B------:R-:W-:Y:S02]  /*63a90*/  IMAD.MOV.U32 R56, RZ, RZ, RZ ;  /* 0x000000ffff387224 */ /* 0x000fe400078e00ff */
[----:B0-----:R-:W-:Y:S02]  /*63aa0*/  IMAD.U32 R53, RZ, RZ, UR4 ;  /* 0x00000004ff357e24 */ /* 0x001fe4000f8e00ff */
[----:B------:R-:W-:-:S07]  /*63ab0*/  IMAD.U32 R54, RZ, RZ, UR5 ;  /* 0x00000005ff367e24 */ /* 0x000fce000f8e00ff */
.L_x_4027:
        /* <DEDUP_REMOVED lines=20> */
.L_x_4026:
[----:B------:R-:W0:Y:S01]  /*63c00*/  LDCU.64 UR4, c[0x0][0x3c8] ;  /* 0x00007900ff0477ac */ /* 0x000e220008000a00 */
[----:B------:R-:W-:Y:S01]  /*63c10*/  BSSY.RECONVERGENT B0, `(.L_x_4028) ;  /* 0x0000018000007945 */ /* 0x000fe20003800200 */
[----:B------:R-:W-:Y:S02]  /*63c20*/  IMAD.MOV.U32 R46, RZ, RZ, RZ ;  /* 0x000000ffff2e7224 */ /* 0x000fe400078e00ff */
[----:B------:R-:W-:Y:S02]  /*63c30*/  IMAD.MOV.U32 R55, RZ, RZ, RZ ;  /* 0x000000ffff377224 */ /* 0x000fe400078e00ff */
[----:B0-----:R-:W-:Y:S02]  /*63c40*/  IMAD.U32 R53, RZ, RZ, UR4 ;  /* 0x00000004ff357e24 */ /* 0x001fe4000f8e00ff */
[----:B------:R-:W-:-:S07]  /*63c50*/  IMAD.U32 R54, RZ, RZ, UR5 ;  /* 0x00000005ff367e24 */ /* 0x000fce000f8e00ff */
.L_x_4029:
        /* <DEDUP_REMOVED lines=20> */
.L_x_4028:
[----:B------:R-:W0:Y:S01]  /*63da0*/  LDCU.64 UR4, c[0x0][0x3c8] ;  /* 0x00007900ff0477ac */ /* 0x000e220008000a00 */
[----:B------:R-:W-:Y:S01]  /*63db0*/  BSSY.RECONVERGENT B0, `(.L_x_4030) ;  /* 0x0000018000007945 */ /* 0x000fe20003800200 */
[----:B------:R-:W-:Y:S02]  /*63dc0*/  IMAD.MOV.U32 R19, RZ, RZ, RZ ;  /* 0x000000ffff137224 */ /* 0x000fe400078e00ff */
[----:B------:R-:W-:Y:S02]  /*63dd0*/  IMAD.MOV.U32 R56, RZ, RZ, RZ ;  /* 0x000000ffff387224 */ /* 0x000fe400078e00ff */
[----:B0-----:R-:W-:Y:S02]  /*63de0*/  IMAD.U32 R53, RZ, RZ, UR4 ;  /* 0x00000004ff357e24 */ /* 0x001fe4000f8e00ff */
[----:B------:R-:W-:-:S07]  /*63df0*/  IMAD.U32 R54, RZ, RZ, UR5 ;  /* 0x00000005ff367e24 */ /* 0x000fce000f8e00ff */
.L_x_4031:
        /* <DEDUP_REMOVED lines=20> */
.L_x_4030:
[----:B------:R-:W0:Y:S01]  /*63f40*/  LDCU.64 UR4, c[0x0][0x3c8] ;  /* 0x00007900ff0477ac */ /* 0x000e220008000a00 */
[----:B------:R-:W-:Y:S01]  /*63f50*/  BSSY.RECONVERGENT B0, `(.L_x_4032) ;  /* 0x0000018000007945 */ /* 0x000fe20003800200 */
[----:B------:R-:W-:Y:S02]  /*63f60*/  IMAD.MOV.U32 R21, RZ, RZ, RZ ;  /* 0x000000ffff157224 */ /* 0x000fe400078e00ff */
[----:B------:R-:W-:Y:S02]  /*63f70*/  IMAD.MOV.U32 R56, RZ, RZ, RZ ;  /* 0x000000ffff387224 */ /* 0x000fe400078e00ff */
[----:B0-----:R-:W-:Y:S02]  /*63f80*/  IMAD.U32 R53, RZ, RZ, UR4 ;  /* 0x00000004ff357e24 */ /* 0x001fe4000f8e00ff */
[----:B------:R-:W-:-:S07]  /*63f90*/  IMAD.U32 R54, RZ, RZ, UR5 ;  /* 0x00000005ff367e24 */ /* 0x000fce000f8e00ff */
.L_x_4033:
        /* <DEDUP_REMOVED lines=20> */
.L_x_4032:
[----:B------:R-:W0:Y:S01]  /*640e0*/  LDCU.64 UR4, c[0x0][0x3c8] ;  /* 0x00007900ff0477ac */ /* 0x000e220008000a00 */
[----:B------:R-:W-:Y:S01]  /*640f0*/  BSSY.RECONVERGENT B0, `(.L_x_4034) ;  /* 0x0000018000007945 */ /* 0x000fe20003800200 */
[----:B------:R-:W-:Y:S02]  /*64100*/  IMAD.MOV.U32 R46, RZ, RZ, RZ ;  /* 0x000000ffff2e7224 */ /* 0x000fe400078e00ff */
[----:B------:R-:W-:Y:S02]  /*64110*/  IMAD.MOV.U32 R55, RZ, RZ, RZ ;  /* 0x000000ffff377224 */ /* 0x000fe400078e00ff */
[----:B0-----:R-:W-:Y:S02]  /*64120*/  IMAD.U32 R53, RZ, RZ, UR4 ;  /* 0x00000004ff357e24 */ /* 0x001fe4000f8e00ff */
[----:B------:R-:W-:-:S07]  /*64130*/  IMAD.U32 R54, RZ, RZ, UR5 ;  /* 0x00000005ff367e24 */ /* 0x000fce000f8e00ff */
.L_x_4035:
        /* <DEDUP_REMOVED lines=20> */
.L_x_4034:
[----:B------:R-:W0:Y:S01]  /*64280*/  LDCU.64 UR4, c[0x0][0x3c8] ;  /* 0x00007900ff0477ac */ /* 0x000e220008000a00 */
[----:B------:R-:W-:Y:S01]  /*64290*/  BSSY.RECONVERGENT B0, `(.L_x_4036) ;  /* 0x0000018000007945 */ /* 0x000fe20003800200 */
[----:B------:R-:W-:Y:S02]  /*642a0*/  IMAD.MOV.U32 R19, RZ, RZ, RZ ;  /* 0x000000ffff137224 */ /* 0x000fe400078e00ff */
[----:B------:R-:W-:Y:S02]  /*642b0*/  IMAD.MOV.U32 R56, RZ, RZ, RZ ;  /* 0x000000ffff387224 */ /* 0x000fe400078e00ff */
[----:B0-----:R-:W-:Y:S02]  /*642c0*/  IMAD.U32 R53, RZ, RZ, UR4 ;  /* 0x00000004ff357e24 */ /* 0x001fe4000f8e00ff */
[----:B------:R-:W-:-:S07]  /*642d0*/  IMAD.U32 R54, RZ, RZ, UR5 ;  /* 0x00000005ff367e24 */ /* 0x000fce000f8e00ff */
.L_x_4037:
        /* <DEDUP_REMOVED lines=20> */
.L_x_4036:
[----:B------:R-:W0:Y:S01]  /*64420*/  LDCU.64 UR4, c[0x0][0x3c8] ;  /* 0x00007900ff0477ac */ /* 0x000e220008000a00 */
[----:B------:R-:W-:Y:S01]  /*64430*/  BSSY.RECONVERGENT B0, `(.L_x_4038) ;  /* 0x0000018000007945 */ /* 0x000fe20003800200 */
[----:B------:R-:W-:Y:S02]  /*64440*/  IMAD.MOV.U32 R21, RZ, RZ, RZ ;  /* 0x000000ffff157224 */ /* 0x000fe400078e00ff */
[----:B------:R-:W-:Y:S02]  /*64450*/  IMAD.MOV.U32 R56, RZ, RZ, RZ ;  /* 0x000000ffff387224 */ /* 0x000fe400078e00ff */
[----:B0-----:R-:W-:Y:S02]  /*64460*/  IMAD.U32 R53, RZ, RZ, UR4 ;  /* 0x00000004ff357e24 */ /* 0x001fe4000f8e00ff */
[----:B------:R-:W-:-:S07]  /*64470*/  IMAD.U32 R54, RZ, RZ, UR5 ;  /* 0x00000005ff367e24 */ /* 0x000fce000f8e00ff */
.L_x_4039:
        /* <DEDUP_REMOVED lines=20> */
.L_x_4038:
[----:B------:R-:W0:Y:S01]  /*645c0*/  LDCU.64 UR4, c[0x0][0x3c8] ;  /* 0x00007900ff0477ac */ /* 0x000e220008000a00 */
[----:B------:R-:W-:Y:S01]  /*645d0*/  BSSY.RECONVERGENT B0, `(.L_x_4040) ;  /* 0x0000018000007945 */ /* 0x000fe20003800200 */
[----:B------:R-:W-:Y:S02]  /*645e0*/  IMAD.MOV.U32 R46, RZ, RZ, RZ ;  /* 0x000000ffff2e7224 */ /* 0x000fe400078e00ff */
[----:B------:R-:W-:Y:S02]  /*645f0*/  IMAD.MOV.U32 R55, RZ, RZ, RZ ;  /* 0x000000ffff377224 */ /* 0x000fe400078e00ff */
[----:B0-----:R-:W-:Y:S02]  /*64600*/  IMAD.U32 R53, RZ, RZ, UR4 ;  /* 0x00000004ff357e24 */ /* 0x001fe4000f8e00ff */
[----:B------:R-:W-:-:S07]  /*64610*/  IMAD.U32 R54, RZ, RZ, UR5 ;  /* 0x00000005ff367e24 */ /* 0x000fce000f8e00ff */
.L_x_4041:
        /* <DEDUP_REMOVED lines=20> */
.L_x_4040:
[----:B------:R-:W0:Y:S01]  /*64760*/  LDCU.64 UR4, c[0x0][0x3c8] ;  /* 0x00007900ff0477ac */ /* 0x000e220008000a00 */
[----:B------:R-:W-:Y:S01]  /*64770*/  BSSY.RECONVERGENT B0, `(.L_x_4042) ;  /* 0x0000018000007945 */ /* 0x000fe20003800200 */
[----:B------:R-:W-:Y:S02]  /*64780*/  IMAD.MOV.U32 R19, RZ, RZ, RZ ;  /* 0x000000ffff137224 */ /* 0x000fe400078e00ff */
[----:B------:R-:W-:Y:S02]  /*64790*/  IMAD.MOV.U32 R56, RZ, RZ, RZ ;  /* 0x000000ffff387224 */ /* 0x000fe400078e00ff */
[----:B0-----:R-:W-:Y:S02]  /*647a0*/  IMAD.U32 R53, RZ, RZ, UR4 ;  /* 0x00000004ff357e24 */ /* 0x001fe4000f8e00ff */
[----:B------:R-:W-:-:S07]  /*647b0*/  IMAD.U32 R54, RZ, RZ, UR5 ;  /* 0x00000005ff367e24 */ /* 0x000fce000f8e00ff */
.L_x_4043:
        /* <DEDUP_REMOVED lines=20> */
.L_x_4042:
[----:B------:R-:W0:Y:S01]  /*64900*/  LDCU.64 UR4, c[0x0][0x3c8] ;  /* 0x00007900ff0477ac */ /* 0x000e220008000a00 */
[----:B------:R-:W-:Y:S01]  /*64910*/  BSSY.RECONVERGENT B0, `(.L_x_4044) ;  /* 0x0000018000007945 */ /* 0x000fe20003800200 */
[----:B------:R-:W-:Y:S02]  /*64920*/  IMAD.MOV.U32 R21, RZ, RZ, RZ ;  /* 0x000000ffff157224 */ /* 0x000fe400078e00ff */
[----:B------:R-:W-:Y:S02]  /*64930*/  IMAD.MOV.U32 R56, RZ, RZ, RZ ;  /* 0x000000ffff387224 */ /* 0x000fe400078e00ff */
[----:B0-----:R-:W-:Y:S02]  /*64940*/  IMAD.U32 R53, RZ, RZ, UR4 ;  /* 0x00000004ff357e24 */ /* 0x001fe4000f8e00ff */
[----:B------:R-:W-:-:S07]  /*64950*/  IMAD.U32 R54, RZ, RZ, UR5 ;  /* 0x00000005ff367e24 */ /* 0x000fce000f8e00ff */
.L_x_4045:
        /* <DEDUP_REMOVED lines=20> */
.L_x_4044:
[----:B------:R-:W0:Y:S01]  /*64aa0*/  LDCU.64 UR4, c[0x0][0x3c8] ;  /* 0x00007900ff0477ac */ /* 0x000e220008000a00 */
[----:B------:R-:W-:Y:S01]  /*64ab0*/  BSSY.RECONVERGENT B0, `(.L_x_4046) ;  /* 0x0000018000007945 */ /* 0x000fe20003800200 */
[----:B------:R-:W-:Y:S02]  /*64ac0*/  IMAD.MOV.U32 R54, RZ, RZ, RZ ;  /* 0x000000ffff367224 */ /* 0x000fe400078e00ff */
[----:B------:R-:W-:Y:S02]  /*64ad0*/  IMAD.MOV.U32 R56, RZ, RZ, RZ ;  /* 0x000000ffff387224 */ /* 0x000fe400078e00ff */
[----:B0-----:R-:W-:Y:S02]  /*64ae0*/  IMAD.U32 R53, RZ, RZ, UR4 ;  /* 0x00000004ff357e24 */ /* 0x001fe4000f8e00ff */
[----:B------:R-:W-:-:S07]  /*64af0*/  IMAD.U32 R52, RZ, RZ, UR5 ;  /* 0x00000005ff347e24 */ /* 0x000fce000f8e00ff */
.L_x_4047:
        /* <DEDUP_REMOVED lines=20> */
.L_x_4046:
        /* <DEDUP_REMOVED lines=9> */
.L_x_4049:
        /* <DEDUP_REMOVED lines=20> */
.L_x_4048:
[----:B------:R-:W0:Y:S01]  /*64e10*/  LDCU.64 UR4, c[0x0][0x3c8] ;  /* 0x00007900ff0477ac */ /* 0x000e220008000a00 */
[----:B------:R-:W-:Y:S01]  /*64e20*/  BSSY.RECONVERGENT B0, `(.L_x_4050) ;  /* 0x0000018000007945 */ /* 0x000fe20003800200 */
[----:B------:R-:W-:Y:S02]  /*64e30*/  IMAD.MOV.U32 R46, RZ, RZ, RZ ;  /* 0x000000ffff2e7224 */ /* 0x000fe400078e00ff */
[----:B------:R-:W-:Y:S02]  /*64e40*/  IMAD.MOV.U32 R54, RZ, RZ, RZ ;  /* 0x000000ffff367224 */ /* 0x000fe400078e00ff */
[----:B0-----:R-:W-:Y:S02]  /*64e50*/  IMAD.U32 R52, RZ, RZ, UR4 ;  /* 0x00000004ff347e24 */ /* 0x001fe4000f8e00ff */
[----:B------:R-:W-:-:S07]  /*64e60*/  IMAD.U32 R53, RZ, RZ, UR5 ;  /* 0x00000005ff357e24 */ /* 0x000fce000f8e00ff */
.L_x_4051:
        /* <DEDUP_REMOVED lines=20> */
.L_x_4050:
[----:B------:R-:W0:Y:S01]  /*64fb0*/  LDCU.64 UR4, c[0x0][0x3c8] ;  /* 0x00007900ff0477ac */ /* 0x000e220008000a00 */
[----:B------:R-:W-:Y:S01]  /*64fc0*/  BSSY.RECONVERGENT B0, `(.L_x_4052) ;  /* 0x0000018000007945 */ /* 0x000fe20003800200 */
[----:B------:R-:W-:Y:S02]  /*64fd0*/  IMAD.MOV.U32 R21, RZ, RZ, RZ ;  /* 0x000000ffff157224 */ /* 0x000fe400078e00ff */
[----:B------:R-:W-:Y:S02]  /*64fe0*/  IMAD.MOV.U32 R56, RZ, RZ, RZ ;  /* 0x000000ffff387224 */ /* 0x000fe400078e00ff */
[----:B0-----:R-:W-:Y:S02]  /*64ff0*/  IMAD.U32 R51, RZ, RZ, UR4 ;  /* 0x00000004ff337e24 */ /* 0x001fe4000f8e00ff */
[----:B------:R-:W-:-:S07]  /*65000*/  IMAD.U32 R54, RZ, RZ, UR5 ;  /* 0x00000005ff367e24 */ /* 0x000fce000f8e00ff */
.L_x_4053:
        /* <DEDUP_REMOVED lines=20> */
.L_x_4052:
[----:B------:R-:W0:Y:S01]  /*65150*/  LDCU.64 UR4, c[0x0][0x3c8] ;  /* 0x00007900ff0477ac */ /* 0x000e220008000a00 */
[----:B------:R-:W-:Y:S01]  /*65160*/  BSSY.RECONVERGENT B0, `(.L_x_4054) ;  /* 0x0000018000007945 */ /* 0x000fe20003800200 */
[----:B------:R-:W-:Y:S02]  /*65170*/  IMAD.MOV.U32 R44, RZ, RZ, RZ ;  /* 0x000000ffff2c7224 */ /* 0x000fe400078e00ff */
[----:B------:R-:W-:Y:S02]  /*65180*/  IMAD.MOV.U32 R54, RZ, RZ, RZ ;  /* 0x000000ffff367224 */ /* 0x000fe400078e00ff */
[----:B0-----:R-:W-:Y:S02]  /*65190*/  IMAD.U32 R52, RZ, RZ, UR4 ;  /* 0x00000004ff347e24 */ /* 0x001fe4000f8e00ff */
[----:B------:R-:W-:-:S07]  /*651a0*/  IMAD.U32 R53, RZ, RZ, UR5 ;  /* 0x00000005ff357e24 */ /* 0x000fce000f8e00ff */
.L_x_4055:
        /* <DEDUP_REMOVED lines=20> */
.L_x_4054:
[----:B------:R-:W0:Y:S01]  /*652f0*/  LDCU.64 UR4, c[0x0][0x3c8] ;  /* 0x00007900ff0477ac */ /* 0x000e220008000a00 */
[----:B------:R-:W-:Y:S01]  /*65300*/  BSSY.RECONVERGENT B0, `(.L_x_4056) ;  /* 0x0000018000007945 */ /* 0x000fe20003800200 */
[----:B------:R-:W-:Y:S02]  /*65310*/  IMAD.MOV.U32 R40, RZ, RZ, RZ ;  /* 0x000000ffff287224 */ /* 0x000fe400078e00ff */
[----:B------:R-:W-:Y:S02]  /*65320*/  IMAD.MOV.U32 R53, RZ, RZ, RZ ;  /* 0x000000ffff357224 */ /* 0x000fe400078e00ff */
[----:B0-----:R-:W-:Y:S02]  /*65330*/  IMAD.U32 R48, RZ, RZ, UR4 ;  /* 0x00000004ff307e24 */ /* 0x001fe4000f8e00ff */
[----:B------:R-:W-:-:S07]  /*65340*/  IMAD.U32 R51, RZ, RZ, UR5 ;  /* 0x00000005ff337e24 */ /* 0x000fce000f8e00ff */
.L_x_4057:
        /* <DEDUP_REMOVED lines=20> */
.L_x_4056:
[----:B------:R-:W0:Y:S01]  /*65490*/  LDCU.64 UR4, c[0x0][0x3c8] ;  /* 0x00007900ff0477ac */ /* 0x000e220008000a00 */
[----:B------:R-:W-:Y:S01]  /*654a0*/  BSSY.RECONVERGENT B0, `(.L_x_4058) ;  /* 0x0000018000007945 */ /* 0x000fe20003800200 */
[----:B------:R-:W-:Y:S02]  /*654b0*/  IMAD.MOV.U32 R21, RZ, RZ, RZ ;  /* 0x000000ffff157224 */ /* 0x000fe400078e00ff */
[----:B------:R-:W-:Y:S02]  /*654c0*/  IMAD.MOV.U32 R51, RZ, RZ, RZ ;  /* 0x000000ffff337224 */ /* 0x000fe400078e00ff */
[----:B0-----:R-:W-:Y:S02]  /*654d0*/  IMAD.U32 R52, RZ, RZ, UR4 ;  /* 0x00000004ff347e24 */ /* 0x001fe4000f8e00ff */
[----:B------:R-:W-:-:S07]  /*654e0*/  IMAD.U32 R49, RZ, RZ, UR5 ;  /* 0x00000005ff317e24 */ /* 0x000fce000f8e00ff */
.L_x_4059:
        /* <DEDUP_REMOVED lines=20> */
.L_x_4058:
[----:B------:R-:W0:Y:S01]  /*65630*/  LDCU.64 UR4, c[0x0][0x3c8] ;  /* 0x00007900ff0477ac */ /* 0x000e220008000a00 */
[----:B------:R-:W-:Y:S01]  /*65640*/  BSSY.RECONVERGENT B0, `(.L_x_4060) ;  /* 0x0000018000007945 */ /* 0x000fe20003800200 */
[----:B------:R-:W-:Y:S02]  /*65650*/  IMAD.MOV.U32 R39, RZ, RZ, RZ ;  /* 0x000000ffff277224 */ /* 0x000fe400078e00ff */
[----:B------:R-:W-:Y:S02]  /*65660*/  IMAD.MOV.U32 R48, RZ, RZ, RZ ;  /* 0x000000ffff307224 */ /* 0x000fe400078e00ff */
[----:B0-----:R-:W-:Y:S02]  /*65670*/  IMAD.U32 R49, RZ, RZ, UR4 ;  /* 0x00000004ff317e24 */ /* 0x001fe4000f8e00ff */
[----:B------:R-:W-:-:S07]  /*65680*/  IMAD.U32 R46, RZ, RZ, UR5 ;  /* 0x00000005ff2e7e24 */ /* 0x000fce000f8e00ff */
.L_x_4061:
        /* <DEDUP_REMOVED lines=20> */
.L_x_4060:
[----:B------:R-:W0:Y:S01]  /*657d0*/  LDCU.64 UR4, c[0x0][0x3c8] ;  /* 0x00007900ff0477ac */ /* 0x000e220008000a00 */
[----:B------:R-:W-:Y:S01]  /*657e0*/  BSSY.RECONVERGENT B0, `(.L_x_4062) ;  /* 0x0000018000007945 */ /* 0x000fe20003800200 */
[----:B------:R-:W-:Y:S02]  /*657f0*/  IMAD.MOV.U32 R38, RZ, RZ, RZ ;  /* 0x000000ffff267224 */ /* 0x000fe400078e00ff */
[----:B------:R-:W-:Y:S02]  /*65800*/  IMAD.MOV.U32 R51, RZ, RZ, RZ ;  /* 0x000000ffff337224 */ /* 0x000fe400078e00ff */
[----:B0-----:R-:W-:Y:S02]  /*65810*/  IMAD.U32 R49, RZ, RZ, UR4 ;  /* 0x00000004ff317e24 */ /* 0x001fe4000f8e00ff */
[----:B------:R-:W-:-:S07]  /*65820*/  IMAD.U32 R46, RZ, RZ, UR5 ;  /* 0x00000005ff2e7e24 */ /* 0x000fce000f8e00ff */
.L_x_4063:
        /* <DEDUP_REMOVED lines=20> */
.L_x_4062:
[----:B------:R-:W0:Y:S01]  /*65970*/  LDCU.64 UR4, c[0x0][0x3c8] ;  /* 0x00007900ff0477ac */ /* 0x000e220008000a00 */
[----:B------:R-:W-:Y:S01]  /*65980*/  BSSY.RECONVERGENT B0, `(.L_x_4064) ;  /* 0x0000018000007945 */ /* 0x000fe20003800200 */
[----:B------:R-:W-:Y:S02]  /*65990*/  IMAD.MOV.U32 R21, RZ, RZ, RZ ;  /* 0x000000ffff157224 */ /* 0x000fe400078e00ff */
[----:B------:R-:W-:Y:S02]  /*659a0*/  IMAD.MOV.U32 R46, RZ, RZ, RZ ;  /* 0x000000ffff2e7224 */ /* 0x000fe400078e00ff */
[----:B0-----:R-:W-:Y:S02]  /*659b0*/  IMAD.U32 R45, RZ, RZ, UR4 ;  /* 0x00000004ff2d7e24 */ /* 0x001fe4000f8e00ff */
[----:B------:R-:W-:-:S07]  /*659c0*/  IMAD.U32 R44, RZ, RZ, UR5 ;  /* 0x00000005ff2c7e24 */ /* 0x000fce000f8e00ff */
.L_x_4065:
        /* <DEDUP_REMOVED lines=20> */
.L_x_4064:
[----:B------:R-:W0:Y:S01]  /*65b10*/  LDCU.64 UR4, c[0x0][0x3c8] ;  /* 0x00007900ff0477ac */ /* 0x000e220008000a00 */
[----:B------:R-:W-:Y:S01]  /*65b20*/  BSSY.RECONVERGENT B0, `(.L_x_4066) ;  /* 0x0000018000007945 */ /* 0x000fe20003800200 */
[----:B------:R-:W-:Y:S02]  /*65b30*/  IMAD.MOV.U32 R36, RZ, RZ, RZ ;  /* 0x000000ffff247224 */ /* 0x000fe400078e00ff */
[----:B------:R-:W-:Y:S02]  /*65b40*/  IMAD.MOV.U32 R49, RZ, RZ, RZ ;  /* 0x000000ffff317224 */ /* 0x000fe400078e00ff */
[----:B0-----:R-:W-:Y:S02]  /*65b50*/  IMAD.U32 R44, RZ, RZ, UR4 ;  /* 0x00000004ff2c7e24 */ /* 0x001fe4000f8e00ff */
[----:B------:R-:W-:-:S07]  /*65b60*/  IMAD.U32 R45, RZ, RZ, UR5 ;  /* 0x00000005ff2d7e24 */ /* 0x000fce000f8e00ff */
.L_x_4067:
        /* <DEDUP_REMOVED lines=20> */
.L_x_4066:
[----:B------:R-:W0:Y:S01]  /*65cb0*/  LDCU.64 UR4, c[0x0][0x3c8] ;  /* 0x00007900ff0477ac */ /* 0x000e220008000a00 */
[----:B------:R-:W-:Y:S01]  /*65cc0*/  BSSY.RECONVERGENT B0, `(.L_x_4068) ;  /* 0x0000018000007945 */ /* 0x000fe20003800200 */
[----:B------:R-:W-:Y:S02]  /*65cd0*/  IMAD.MOV.U32 R34, RZ, RZ, RZ ;  /* 0x000000ffff227224 */ /* 0x000fe400078e00ff */
[----:B------:R-:W-:Y:S02]  /*65ce0*/  IMAD.MOV.U32 R45, RZ, RZ, RZ ;  /* 0x000000ffff2d7224 */ /* 0x000fe400078e00ff */
[----:B0-----:R-:W-:Y:S02]  /*65cf0*/  IMAD.U32 R40, RZ, RZ, UR4 ;  /* 0x00000004ff287e24 */ /* 0x001fe4000f8e00ff */
[----:B------:R-:W-:-:S07]  /*65d00*/  IMAD.U32 R41, RZ, RZ, UR5 ;  /* 0x00000005ff297e24 */ /* 0x000fce000f8e00ff */
.L_x_4069:
        /* <DEDUP_REMOVED lines=20> */
.L_x_4068:
[----:B------:R-:W0:Y:S01]  /*65e50*/  LDCU.64 UR4, c[0x0][0x3c8] ;  /* 0x00007900ff0477ac */ /* 0x000e220008000a00 */
[----:B------:R-:W-:Y:S01]  /*65e60*/  BSSY.RECONVERGENT B0, `(.L_x_4070) ;  /* 0x0000018000007945 */ /* 0x000fe20003800200 */
[----:B------:R-:W-:Y:S02]  /*65e70*/  IMAD.MOV.U32 R21, RZ, RZ, RZ ;  /* 0x000000ffff157224 */ /* 0x000fe400078e00ff */
[----:B------:R-:W-:Y:S02]  /*65e80*/  IMAD.MOV.U32 R44, RZ, RZ, RZ ;  /* 0x000000ffff2c7224 */ /* 0x000fe400078e00ff */
[----:B0-----:R-:W-:Y:S02]  /*65e90*/  IMAD.U32 R40, RZ, RZ, UR4 ;  /* 0x00000004ff287e24 */ /* 0x001fe4000f8e00ff */
[----:B------:R-:W-:-:S07]  /*65ea0*/  IMAD.U32 R41, RZ, RZ, UR5 ;  /* 0x00000005ff297e24 */ /* 0x000fce000f8e00ff */
.L_x_4071:
        /* <DEDUP_REMOVED lines=20> */
.L_x_4070:
[----:B------:R-:W0:Y:S01]  /*65ff0*/  LDCU.64 UR4, c[0x0][0x3c8] ;  /* 0x00007900ff0477ac */ /* 0x000e220008000a00 */
[----:B------:R-:W-:Y:S01]  /*66000*/  BSSY.RECONVERGENT B0, `(.L_x_4072) ;  /* 0x0000018000007945 */ /* 0x000fe20003800200 */
[----:B------:R-:W-:Y:S02]  /*66010*/  IMAD.MOV.U32 R33, RZ, RZ, RZ ;  /* 0x000000ffff217224 */ /* 0x000fe400078e00ff */
[----:B------:R-:W-:Y:S02]  /*66020*/  IMAD.MOV.U32 R40, RZ, RZ, RZ ;  /* 0x000000ffff287224 */ /* 0x000fe400078e00ff */
[----:B0-----:R-:W-:Y:S02]  /*66030*/  IMAD.U32 R39, RZ, RZ, UR4 ;  /* 0x00000004ff277e24 */ /* 0x001fe4000f8e00ff */
[----:B------:R-:W-:-:S07]  /*66040*/  IMAD.U32 R38, RZ, RZ, UR5 ;  /* 0x00000005ff267e24 */ /* 0x000fce000f8e00ff */
.L_x_4073:
        /* <DEDUP_REMOVED lines=20> */
.L_x_4072:
[----:B------:R-:W0:Y:S01]  /*66190*/  LDCU.64 UR4, c[0x0][0x3c8] ;  /* 0x00007900ff0477ac */ /* 0x000e220008000a00 */
[----:B------:R-:W-:Y:S01]  /*661a0*/  BSSY.RECONVERGENT B0, `(.L_x_4074) ;  /* 0x0000018000007945 */ /* 0x000fe20003800200 */
[----:B------:R-:W-:Y:S02]  /*661b0*/  IMAD.MOV.U32 R32, RZ, RZ, RZ ;  /* 0x000000ffff207224 */ /* 0x000fe400078e00ff */
[----:B------:R-:W-:Y:S02]  /*661c0*/  IMAD.MOV.U32 R41, RZ, RZ, RZ ;  /* 0x000000ffff297224 */ /* 0x000fe400078e00ff */
[----:B0-----:R-:W-:Y:S02]  /*661d0*/  IMAD.U32 R39, RZ, RZ, UR4 ;  /* 0x00000004ff277e24 */ /* 0x001fe4000f8e00ff */
[----:B------:R-:W-:-:S07]  /*661e0*/  IMAD.U32 R38, RZ, RZ, UR5 ;  /* 0x00000005ff267e24 */ /* 0x000fce000f8e00ff */
.L_x_4075:
        /* <DEDUP_REMOVED lines=20> */
.L_x_4074:
[----:B------:R-:W0:Y:S01]  /*66330*/  LDCU.64 UR4, c[0x0][0x3c8] ;  /* 0x00007900ff0477ac */ /* 0x000e220008000a00 */
[----:B------:R-:W-:Y:S01]  /*66340*/  BSSY.RECONVERGENT B0, `(.L_x_4076) ;  /* 0x0000018000007945 */ /* 0x000fe20003800200 */
[----:B------:R-:W-:Y:S02]  /*66350*/  IMAD.MOV.U32 R21, RZ, RZ, RZ ;  /* 0x000000ffff157224 */ /* 0x000fe400078e00ff */
[----:B------:R-:W-:Y:S02]  /*66360*/  IMAD.MOV.U32 R38, RZ, RZ, RZ ;  /* 0x000000ffff267224 */ /* 0x000fe400078e00ff */
[----:B0-----:R-:W-:Y:S02]  /*66370*/  IMAD.U32 R37, RZ, RZ, UR4 ;  /* 0x00000004ff257e24 */ /* 0x001fe4000f8e00ff */
[----:B------:R-:W-:-:S07]  /*66380*/  IMAD.U32 R36, RZ, RZ, UR5 ;  /* 0x00000005ff247e24 */ /* 0x000fce000f8e00ff */
.L_x_4077:
        /* <DEDUP_REMOVED lines=20> */
.L_x_4076:
[----:B------:R-:W0:Y:S01]  /*664d0*/  LDCU.64 UR4, c[0x0][0x3c8] ;  /* 0x00007900ff0477ac */ /* 0x000e220008000a00 */
[----:B------:R-:W-:Y:S01]  /*664e0*/  BSSY.RECONVERGENT B0, `(.L_x_4078) ;  /* 0x0000018000007945 */ /* 0x000fe20003800200 */
[----:B------:R-:W-:Y:S02]  /*664f0*/  IMAD.MOV.U32 R30, RZ, RZ, RZ ;  /* 0x000000ffff1e7224 */ /* 0x000fe400078e00ff */
[----:B------:R-:W-:Y:S02]  /*66500*/  IMAD.MOV.U32 R39, RZ, RZ, RZ ;  /* 0x000000ffff277224 */ /* 0x000fe400078e00ff */
[----:B0-----:R-:W-:Y:S02]  /*66510*/  IMAD.U32 R36, RZ, RZ, UR4 ;  /* 0x00000004ff247e24 */ /* 0x001fe4000f8e00ff */
[----:B------:R-:W-:-:S07]  /*66520*/  IMAD.U32 R37, RZ, RZ, UR5 ;  /* 0x00000005ff257e24 */ /* 0x000fce000f8e00ff */
.L_x_4079:
        /* <DEDUP_REMOVED lines=20> */
.L_x_4078:
[----:B------:R-:W0:Y:S01]  /*66670*/  LDCU.64 UR4, c[0x0][0x3c8] ;  /* 0x00007900ff0477ac */ /* 0x000e220008000a00 */
[----:B------:R-:W-:Y:S01]  /*66680*/  BSSY.RECONVERGENT B0, `(.L_x_4080) ;  /* 0x0000018000007945 */ /* 0x000fe20003800200 */
[----:B------:R-:W-:Y:S02]  /*66690*/  IMAD.MOV.U32 R28, RZ, RZ, RZ ;  /* 0x000000ffff1c7224 */ /* 0x000fe400078e00ff */
[----:B------:R-:W-:Y:S02]  /*666a0*/  IMAD.MOV.U32 R37, RZ, RZ, RZ ;  /* 0x000000ffff257224 */ /* 0x000fe400078e00ff */
[----:B0-----:R-:W-:Y:S02]  /*666b0*/  IMAD.U32 R34, RZ, RZ, UR4 ;  /* 0x00000004ff227e24 */ /* 0x001fe4000f8e00ff */
[----:B------:R-:W-:-:S07]  /*666c0*/  IMAD.U32 R35, RZ, RZ, UR5 ;  /* 0x00000005ff237e24 */ /* 0x000fce000f8e00ff */
.L_x_4081:
        /* <DEDUP_REMOVED lines=20> */
.L_x_4080:
[----:B------:R-:W0:Y:S01]  /*66810*/  LDCU.64 UR4, c[0x0][0x3c8] ;  /* 0x00007900ff0477ac */ /* 0x000e220008000a00 */
[----:B------:R-:W-:Y:S01]  /*66820*/  BSSY.RECONVERGENT B0, `(.L_x_4082) ;  /* 0x0000018000007945 */ /* 0x000fe20003800200 */
[----:B------:R-:W-:Y:S02]  /*66830*/  IMAD.MOV.U32 R21, RZ, RZ, RZ ;  /* 0x000000ffff157224 */ /* 0x000fe400078e00ff */
[----:B------:R-:W-:Y:S02]  /*66840*/  IMAD.MOV.U32 R36, RZ, RZ, RZ ;  /* 0x000000ffff247224 */ /* 0x000fe400078e00ff */
[----:B0-----:R-:W-:Y:S02]  /*66850*/  IMAD.U32 R34, RZ, RZ, UR4 ;  /* 0x00000004ff227e24 */ /* 0x001fe4000f8e00ff */
[----:B------:R-:W-:-:S07]  /*66860*/  IMAD.U32 R35, RZ, RZ, UR5 ;  /* 0x00000005ff237e24 */ /* 0x000fce000f8e00ff */
.L_x_4083:
        /* <DEDUP_REMOVED lines=20> */
.L_x_4082:
[----:B------:R-:W0:Y:S01]  /*669b0*/  LDCU.64 UR4, c[0x0][0x3c8] ;  /* 0x00007900ff0477ac */ /* 0x000e220008000a00 */
[----:B------:R-:W-:Y:S01]  /*669c0*/  BSSY.RECONVERGENT B0, `(.L_x_4084) ;  /* 0x0000018000007945 */ /* 0x000fe20003800200 */
[----:B------:R-:W-:Y:S02]  /*669d0*/  IMAD.MOV.U32 R34, RZ, RZ, RZ ;  /* 0x000000ffff227224 */ /* 0x000fe400078e00ff */
[----:B------:R-:W-:Y:S02]  /*669e0*/  IMAD.MOV.U32 R33, RZ, RZ, RZ ;  /* 0x000000ffff217224 */ /* 0x000fe400078e00ff */
[----:B0-----:R-:W-:Y:S02]  /*669f0*/  IMAD.U32 R31, RZ, RZ, UR4 ;  /* 0x00000004ff1f7e24 */ /* 0x001fe4000f8e00ff */
[----:B------:R-:W-:-:S07]  /*66a00*/  IMAD.U32 R32, RZ, RZ, UR5 ;  /* 0x00000005ff207e24 */ /* 0x000fce000f8e00ff */
.L_x_4085:
        /* <DEDUP_REMOVED lines=20> */
.L_x_4084:
[----:B------:R-:W0:Y:S01]  /*66b50*/  LDCU.64 UR4, c[0x0][0x3c8] ;  /* 0x00007900ff0477ac */ /* 0x000e220008000a00 */
[----:B------:R-:W-:Y:S01]  /*66b60*/  BSSY.RECONVERGENT B0, `(.L_x_4086) ;  /* 0x0000017000007945 */ /* 0x000fe20003800200 */
[----:B------:R-:W-:Y:S01]  /*66b70*/  CS2R R32, SRZ ;  /* 0x0000000000207805 */ /* 0x000fe2000001ff00 */
[----:B0-----:R-:W-:Y:S02]  /*66b80*/  IMAD.U32 R31, RZ, RZ, UR4 ;  /* 0x00000004ff1f7e24 */ /* 0x001fe4000f8e00ff */
[----:B------:R-:W-:-:S07]  /*66b90*/  IMAD.U32 R30, RZ, RZ, UR5 ;  /* 0x00000005ff1e7e24 */ /* 0x000fce000f8e00ff */
.L_x_4087:
        /* <DEDUP_REMOVED lines=20> */
.L_x_4086:
        /* <DEDUP_REMOVED lines=11> */
.L_x_4089:
        /* <DEDUP_REMOVED lines=20> */
.L_x_4088:
[----:B------:R-:W0:Y:S01]  /*66ed0*/  LDCU.64 UR4, c[0x0][0x3c8] ;  /* 0x00007900ff0477ac */ /* 0x000e220008000a00 */
[----:B------:R-:W-:Y:S01]  /*66ee0*/  BSSY.RECONVERGENT B0, `(.L_x_4090) ;  /* 0x0000018000007945 */ /* 0x000fe20003800200 */
[----:B------:R-:W-:Y:S02]  /*66ef0*/  IMAD.MOV.U32 R24, RZ, RZ, RZ ;  /* 0x000000ffff187224 */ /* 0x000fe400078e00ff */
[----:B------:R-:W-:Y:S02]  /*66f00*/  IMAD.MOV.U32 R31, RZ, RZ, RZ ;  /* 0x000000ffff1f7224 */ /* 0x000fe400078e00ff */
[----:B0-----:R-:W-:Y:S02]  /*66f10*/  IMAD.U32 R30, RZ, RZ, UR4 ;  /* 0x00000004ff1e7e24 */ /* 0x001fe4000f8e00ff */
[----:B------:R-:W-:-:S07]  /*66f20*/  IMAD.U32 R29, RZ, RZ, UR5 ;  /* 0x00000005ff1d7e24 */ /* 0x000fce000f8e00ff */
.L_x_4091:
        /* <DEDUP_REMOVED lines=20> */
.L_x_4090:
        /* <DEDUP_REMOVED lines=8> */
.L_x_4093:
        /* <DEDUP_REMOVED lines=20> */
.L_x_4092:
[----:B------:R-:W0:Y:S01]  /*67230*/  LDCU.64 UR4, c[0x0][0x3c8] ;  /* 0x00007900ff0477ac */ /* 0x000e220008000a00 */
[----:B------:R-:W-:Y:S01]  /*67240*/  BSSY.RECONVERGENT B0, `(.L_x_4094) ;  /* 0x0000018000007945 */ /* 0x000fe20003800200 */
[----:B------:R-:W-:Y:S02]  /*67250*/  IMAD.MOV.U32 R25, RZ, RZ, RZ ;  /* 0x000000ffff197224 */ /* 0x000fe400078e00ff */
[----:B------:R-:W-:Y:S02]  /*67260*/  IMAD.MOV.U32 R32, RZ, RZ, RZ ;  /* 0x000000ffff207224 */ /* 0x000fe400078e00ff */
[----:B0-----:R-:W-:Y:S02]  /*67270*/  IMAD.U32 R31, RZ, RZ, UR4 ;  /* 0x00000004ff1f7e24 */ /* 0x001fe4000f8e00ff */
[----:B------:R-:W-:-:S07]  /*67280*/  IMAD.U32 R30, RZ, RZ, UR5 ;  /* 0x00000005ff1e7e24 */ /* 0x000fce000f8e00ff */
.L_x_4095:
        /* <DEDUP_REMOVED lines=20> */
.L_x_4094:
        /* <DEDUP_REMOVED lines=8> */
.L_x_4097:
        /* <DEDUP_REMOVED lines=20> */
.L_x_4096:
[----:B------:R-:W0:Y:S01]  /*67590*/  LDCU.64 UR4, c[0x0][0x3c8] ;  /* 0x00007900ff0477ac */ /* 0x000e220008000a00 */
[----:B------:R-:W-:Y:S01]  /*675a0*/  BSSY.RECONVERGENT B0, `(.L_x_4098) ;  /* 0x0000018000007945 */ /* 0x000fe20003800200 */
[----:B------:R-:W-:Y:S02]  /*675b0*/  IMAD.MOV.U32 R21, RZ, RZ, RZ ;  /* 0x000000ffff157224 */ /* 0x000fe400078e00ff */
[----:B------:R-:W-:Y:S02]  /*675c0*/  IMAD.MOV.U32 R32, RZ, RZ, RZ ;  /* 0x000000ffff207224 */ /* 0x000fe400078e00ff */
[----:B0-----:R-:W-:Y:S02]  /*675d0*/  IMAD.U32 R31, RZ, RZ, UR4 ;  /* 0x00000004ff1f7e24 */ /* 0x001fe4000f8e00ff */
[----:B------:R-:W-:-:S07]  /*675e0*/  IMAD.U32 R30, RZ, RZ, UR5 ;  /* 0x00000005ff1e7e24 */ /* 0x000fce000f8e00ff */
.L_x_4099:
        /* <DEDUP_REMOVED lines=20> */
.L_x_4098:
        /* <DEDUP_REMOVED lines=8> */
.L_x_4101:
        /* <DEDUP_REMOVED lines=20> */
.L_x_4100:
[----:B------:R-:W0:Y:S01]  /*678f0*/  LDCU.64 UR4, c[0x0][0x3c8] ;  /* 0x00007900ff0477ac */ /* 0x000e220008000a00 */
[----:B------:R-:W-:Y:S01]  /*67900*/  BSSY.RECONVERGENT B0, `(.L_x_4102) ;  /* 0x0000018000007945 */ /* 0x000fe20003800200 */
[----:B------:R-:W-:Y:S02]  /*67910*/  IMAD.MOV.U32 R24, RZ, RZ, RZ ;  /* 0x000000ffff187224 */ /* 0x000fe400078e00ff */
[----:B------:R-:W-:Y:S02]  /*67920*/  IMAD.MOV.U32 R33, RZ, RZ, RZ ;  /* 0x000000ffff217224 */ /* 0x000fe400078e00ff */
[----:B0-----:R-:W-:Y:S02]  /*67930*/  IMAD.U32 R31, RZ, RZ, UR4 ;  /* 0x00000004ff1f7e24 */ /* 0x001fe4000f8e00ff */
[----:B------:R-:W-:-:S07]  /*67940*/  IMAD.U32 R30, RZ, RZ, UR5 ;  /* 0x00000005ff1e7e24 */ /* 0x000fce000f8e00ff */
.L_x_4103:
        /* <DEDUP_REMOVED lines=20> */
.L_x_4102:
        /* <DEDUP_REMOVED lines=8> */
.L_x_4105:
        /* <DEDUP_REMOVED lines=20> */
.L_x_4104:
[----:B------:R-:W0:Y:S01]  /*67c50*/  LDCU.64 UR4, c[0x0][0x3c8] ;  /* 0x00007900ff0477ac */ /* 0x000e220008000a00 */
[----:B------:R-:W-:Y:S01]  /*67c60*/  BSSY.RECONVERGENT B0, `(.L_x_4106) ;  /* 0x0000018000007945 */ /* 0x000fe20003800200 */
[----:B------:R-:W-:Y:S02]  /*67c70*/  IMAD.MOV.U32 R25, RZ, RZ, RZ ;  /* 0x000000ffff197224 */ /* 0x000fe400078e00ff */
[----:B------:R-:W-:Y:S02]  /*67c80*/  IMAD.MOV.U32 R46, RZ, RZ, RZ ;  /* 0x000000ffff2e7224 */ /* 0x000fe400078e00ff */
[----:B0-----:R-:W-:Y:S02]  /*67c90*/  IMAD.U32 R31, RZ, RZ, UR4 ;  /* 0x00000004ff1f7e24 */ /* 0x001fe4000f8e00ff */
[----:B------:R-:W-:-:S07]  /*67ca0*/  IMAD.U32 R30, RZ, RZ, UR5 ;  /* 0x00000005ff1e7e24 */ /* 0x000fce000f8e00ff */
.L_x_4107:
        /* <DEDUP_REMOVED lines=20> */
.L_x_4106:
        /* <DEDUP_REMOVED lines=8> */
.L_x_4109:
        /* <DEDUP_REMOVED lines=20> */
.L_x_4108:
[----:B------:R-:W0:Y:S01]  /*67fb0*/  LDCU.64 UR4, c[0x0][0x3c8] ;  /* 0x00007900ff0477ac */ /* 0x000e220008000a00 */
[----:B------:R-:W-:Y:S01]  /*67fc0*/  BSSY.RECONVERGENT B0, `(.L_x_4110) ;  /* 0x0000018000007945 */ /* 0x000fe20003800200 */
[----:B------:R-:W-:Y:S02]  /*67fd0*/  IMAD.MOV.U32 R21, RZ, RZ, RZ ;  /* 0x000000ffff157224 */ /* 0x000fe400078e00ff */
[----:B------:R-:W-:Y:S02]  /*67fe0*/  IMAD.MOV.U32 R48, RZ, RZ, RZ ;  /* 0x000000ffff307224 */ /* 0x000fe400078e00ff */
[----:B0-----:R-:W-:Y:S02]  /*67ff0*/  IMAD.U32 R45, RZ, RZ, UR4 ;  /* 0x00000004ff2d7e24 */ /* 0x001fe4000f8e00ff */
[----:B------:R-:W-:-:S07]  /*68000*/  IMAD.U32 R46, RZ, RZ, UR5 ;  /* 0x00000005ff2e7e24 */ /* 0x000fce000f8e00ff */
.L_x_4111:
        /* <DEDUP_REMOVED lines=20> */
.L_x_4110:
        /* <DEDUP_REMOVED lines=8> */
.L_x_4113:
        /* <DEDUP_REMOVED lines=20> */
.L_x_4112:
[----:B------:R-:W0:Y:S01]  /*68310*/  LDCU.64 UR4, c[0x0][0x3c8] ;  /* 0x00007900ff0477ac */ /* 0x000e220008000a00 */
[----:B------:R-:W-:Y:S01]  /*68320*/  BSSY.RECONVERGENT B0, `(.L_x_4114) ;  /* 0x0000018000007945 */ /* 0x000fe20003800200 */
[----:B------:R-:W-:Y:S02]  /*68330*/  IMAD.MOV.U32 R24, RZ, RZ, RZ ;  /* 0x000000ffff187224 */ /* 0x000fe400078e00ff */
[----:B------:R-:W-:Y:S02]  /*68340*/  IMAD.MOV.U32 R49, RZ, RZ, RZ ;  /* 0x000000ffff317224 */ /* 0x000fe400078e00ff */
[----:B0-----:R-:W-:Y:S02]  /*68350*/  IMAD.U32 R47, RZ, RZ, UR4 ;  /* 0x00000004ff2f7e24 */ /* 0x001fe4000f8e00ff */
[----:B------:R-:W-:-:S07]  /*68360*/  IMAD.U32 R48, RZ, RZ, UR5 ;  /* 0x00000005ff307e24 */ /* 0x000fce000f8e00ff */
.L_x_4115:
        /* <DEDUP_REMOVED lines=20> */
.L_x_4114:
        /* <DEDUP_REMOVED lines=8> */
.L_x_4117:
        /* <DEDUP_REMOVED lines=20> */
.L_x_4116:
[----:B------:R-:W0:Y:S01]  /*68670*/  LDCU.64 UR4, c[0x0][0x3c8] ;  /* 0x00007900ff0477ac */ /* 0x000e220008000a00 */
[----:B------:R-:W-:Y:S01]  /*68680*/  BSSY.RECONVERGENT B0, `(.L_x_4118) ;  /* 0x0000018000007945 */ /* 0x000fe20003800200 */
[----:B------:R-:W-:Y:S02]  /*68690*/  IMAD.MOV.U32 R45, RZ, RZ, RZ ;  /* 0x000000ffff2d7224 */ /* 0x000fe400078e00ff */
[----:B------:R-:W-:Y:S02]  /*686a0*/  IMAD.MOV.U32 R54, RZ, RZ, RZ ;  /* 0x000000ffff367224 */ /* 0x000fe400078e00ff */
[----:B0-----:R-:W-:Y:S02]  /*686b0*/  IMAD.U32 R52, RZ, RZ, UR4 ;  /* 0x00000004ff347e24 */ /* 0x001fe4000f8e00ff */
[----:B------:R-:W-:-:S07]  /*686c0*/  IMAD.U32 R49, RZ, RZ, UR5 ;  /* 0x00000005ff317e24 */ /* 0x000fce000f8e00ff */
.L_x_4119:
        /* <DEDUP_REMOVED lines=20> */
.L_x_4118:
        /* <DEDUP_REMOVED lines=8> */
.L_x_4121:
        /* <DEDUP_REMOVED lines=20> */
.L_x_4120:
[----:B------:R-:W0:Y:S01]  /*689d0*/  LDCU.64 UR4, c[0x0][0x3c8] ;  /* 0x00007900ff0477ac */ /* 0x000e220008000a00 */
[----:B------:R-:W-:Y:S01]  /*689e0*/  BSSY.RECONVERGENT B0, `(.L_x_4122) ;  /* 0x0000018000007945 */ /* 0x000fe20003800200 */
[----:B------:R-:W-:Y:S02]  /*689f0*/  IMAD.MOV.U32 R21, RZ, RZ, RZ ;  /* 0x000000ffff157224 */ /* 0x000fe400078e00ff */
[----:B------:R-:W-:Y:S02]  /*68a00*/  IMAD.MOV.U32 R56, RZ, RZ, RZ ;  /* 0x000000ffff387224 */ /* 0x000fe400078e00ff */
[----:B0-----:R-:W-:Y:S02]  /*68a10*/  IMAD.U32 R51, RZ, RZ, UR4 ;  /* 0x00000004ff337e24 */ /* 0x001fe4000f8e00ff */
[----:B------:R-:W-:-:S07]  /*68a20*/  IMAD.U32 R54, RZ, RZ, UR5 ;  /* 0x00000005ff367e24 */ /* 0x000fce000f8e00ff */
.L_x_4123:
        /* <DEDUP_REMOVED lines=20> */
.L_x_4122:
        /* <DEDUP_REMOVED lines=8> */
.L_x_4125:
        /* <DEDUP_REMOVED lines=20> */
.L_x_4124:
[----:B------:R-:W0:Y:S01]  /*68d30*/  LDCU.64 UR4, c[0x0][0x3c8] ;  /* 0x00007900ff0477ac */ /* 0x000e220008000a00 */
[----:B------:R-:W-:Y:S01]  /*68d40*/  BSSY.RECONVERGENT B0, `(.L_x_4126) ;  /* 0x0000018000007945 */ /* 0x000fe20003800200 */
[----:B------:R-:W-:Y:S02]  /*68d50*/  IMAD.MOV.U32 R54, RZ, RZ, RZ ;  /* 0x000000ffff367224 */ /* 0x000fe400078e00ff */
[----:B------:R-:W-:Y:S02]  /*68d60*/  IMAD.MOV.U32 R56, RZ, RZ, RZ ;  /* 0x000000ffff387224 */ /* 0x000fe400078e00ff */
[----:B0-----:R-:W-:Y:S02]  /*68d70*/  IMAD.U32 R53, RZ, RZ, UR4 ;  /* 0x00000004ff357e24 */ /* 0x001fe4000f8e00ff */
[----:B------:R-:W-:-:S07]  /*68d80*/  IMAD.U32 R52, RZ, RZ, UR5 ;  /* 0x00000005ff347e24 */ /* 0x000fce000f8e00ff */
.L_x_4127:
        /* <DEDUP_REMOVED lines=20> */
.L_x_4126:
        /* <DEDUP_REMOVED lines=9> */
.L_x_4129:
        /* <DEDUP_REMOVED lines=20> */
.L_x_4128:
[----:B------:R-:W0:Y:S01]  /*690a0*/  LDCU.64 UR4, c[0x0][0x3c8] ;  /* 0x00007900ff0477ac */ /* 0x000e220008000a00 */
[----:B------:R-:W-:Y:S01]  /*690b0*/  BSSY.RECONVERGENT B0, `(.L_x_4130) ;  /* 0x0000018000007945 */ /* 0x000fe20003800200 */
[----:B------:R-:W-:Y:S02]  /*690c0*/  IMAD.MOV.U32 R21, RZ, RZ, RZ ;  /* 0x000000ffff157224 */ /* 0x000fe400078e00ff */
[----:B------:R-:W-:Y:S02]  /*690d0*/  IMAD.MOV.U32 R54, RZ, RZ, RZ ;  /* 0x000000ffff367224 */ /* 0x000fe400078e00ff */
[----:B0-----:R-:W-:Y:S02]  /*690e0*/  IMAD.U32 R51, RZ, RZ, UR4 ;  /* 0x00000004ff337e24 */ /* 0x001fe4000f8e00ff */
[----:B------:R-:W-:-:S07]  /*690f0*/  IMAD.U32 R53, RZ, RZ, UR5 ;  /* 0x00000005ff357e24 */ /* 0x000fce000f8e00ff */
.L_x_4131:
        /* <DEDUP_REMOVED lines=20> */
.L_x_4130:
[----:B------:R-:W0:Y:S01]  /*69240*/  LDCU.64 UR4, c[0x0][0x3c8] ;  /* 0x00007900ff0477ac */ /* 0x000e220008000a00 */
[----:B------:R-:W-:Y:S01]  /*69250*/  BSSY.RECONVERGENT B0, `(.L_x_4132) ;  /* 0x0000018000007945 */ /* 0x000fe20003800200 */
[----:B------:R-:W-:Y:S02]  /*69260*/  IMAD.MOV.U32 R8, RZ, RZ, RZ ;  /* 0x000000ffff087224 */ /* 0x000fe400078e00ff */
[----:B------:R-:W-:Y:S02]  /*69270*/  IMAD.MOV.U32 R55, RZ, RZ, RZ ;  /* 0x000000ffff377224 */ /* 0x000fe400078e00ff */
[----:B0-----:R-:W-:Y:S02]  /*69280*/  IMAD.U32 R54, RZ, RZ, UR4 ;  /* 0x00000004ff367e24 */ /* 0x001fe4000f8e00ff */
[----:B------:R-:W-:-:S07]  /*69290*/  IMAD.U32 R53, RZ, RZ, UR5 ;  /* 0x00000005ff357e24 */ /* 0x000fce000f8e00ff */
.L_x_4133:
        /* <DEDUP_REMOVED lines=20> */
.L_x_4132:
[----:B------:R-:W0:Y:S01]  /*693e0*/  LDCU.64 UR4, c[0x0][0x3c8] ;  /* 0x00007900ff0477ac */ /* 0x000e220008000a00 */
[----:B------:R-:W-:Y:S01]  /*693f0*/  BSSY.RECONVERGENT B0, `(.L_x_4134) ;  /* 0x0000018000007945 */ /* 0x000fe20003800200 */
[----:B------:R-:W-:Y:S02]  /*69400*/  IMAD.MOV.U32 R17, RZ, RZ, RZ ;  /* 0x000000ffff117224 */ /* 0x000fe400078e00ff */
[----:B------:R-:W-:Y:S02]  /*69410*/  IMAD.MOV.U32 R56, RZ, RZ, RZ ;  /* 0x000000ffff387224 */ /* 0x000fe400078e00ff */
[----:B0-----:R-:W-:Y:S02]  /*69420*/  IMAD.U32 R54, RZ, RZ, UR4 ;  /* 0x00000004ff367e24 */ /* 0x001fe4000f8e00ff */
[----:B------:R-:W-:-:S07]  /*69430*/  IMAD.U32 R53, RZ, RZ, UR5 ;  /* 0x00000005ff357e24 */ /* 0x000fce000f8e00ff */
.L_x_4135:
        /* <DEDUP_REMOVED lines=20> */
.L_x_4134:
[----:B------:R-:W0:Y:S01]  /*69580*/  LDCU.64 UR4, c[0x0][0x3c8] ;  /* 0x00007900ff0477ac */ /* 0x000e220008000a00 */
[----:B------:R-:W-:Y:S01]  /*69590*/  BSSY.RECONVERGENT B0, `(.L_x_4136) ;  /* 0x0000018000007945 */ /* 0x000fe20003800200 */
[----:B------:R-:W-:Y:S02]  /*695a0*/  IMAD.MOV.U32 R21, RZ, RZ, RZ ;  /* 0x000000ffff157224 */ /* 0x000fe400078e00ff */
[----:B------:R-:W-:Y:S02]  /*695b0*/  IMAD.MOV.U32 R56, RZ, RZ, RZ ;  /* 0x000000ffff387224 */ /* 0x000fe400078e00ff */
[----:B0-----:R-:W-:Y:S02]  /*695c0*/  IMAD.U32 R54, RZ, RZ, UR4 ;  /* 0x00000004ff367e24 */ /* 0x001fe4000f8e00ff */
[----:B------:R-:W-:-:S07]  /*695d0*/  IMAD.U32 R53, RZ, RZ, UR5 ;  /* 0x00000005ff357e24 */ /* 0x000fce000f8e00ff */
.L_x_4137:
        /* <DEDUP_REMOVED lines=20> */
.L_x_4136:
[----:B------:R-:W0:Y:S01]  /*69720*/  LDCU.64 UR4, c[0x0][0x3c8] ;  /* 0x00007900ff0477ac */ /* 0x000e220008000a00 */
[----:B------:R-:W-:Y:S01]  /*69730*/  BSSY.RECONVERGENT B0, `(.L_x_4138) ;  /* 0x0000018000007945 */ /* 0x000fe20003800200 */
[----:B------:R-:W-:Y:S02]  /*69740*/  IMAD.MOV.U32 R8, RZ, RZ, RZ ;  /* 0x000000ffff087224 */ /* 0x000fe400078e00ff */
[----:B------:R-:W-:Y:S02]  /*69750*/  IMAD.MOV.U32 R55, RZ, RZ, RZ ;  /* 0x000000ffff377224 */ /* 0x000fe400078e00ff */
[----:B0-----:R-:W-:Y:S02]  /*69760*/  IMAD.U32 R54, RZ, RZ, UR4 ;  /* 0x00000004ff367e24 */ /* 0x001fe4000f8e00ff */
[----:B------:R-:W-:-:S07]  /*69770*/  IMAD.U32 R53, RZ, RZ, UR5 ;  /* 0x00000005ff357e24 */ /* 0x000fce000f8e00ff */
.L_x_4139:
        /* <DEDUP_REMOVED lines=20> */
.L_x_4138:
[----:B------:R-:W0:Y:S01]  /*698c0*/  LDCU.64 UR4, c[0x0][0x3c8] ;  /* 0x00007900ff0477ac */ /* 0x000e220008000a00 */
[----:B------:R-:W-:Y:S01]  /*698d0*/  BSSY.RECONVERGENT B0, `(.L_x_4140) ;  /* 0x0000018000007945 */ /* 0x000fe20003800200 */
[----:B------:R-:W-:Y:S02]  /*698e0*/  IMAD.MOV.U32 R17, RZ, RZ, RZ ;  /* 0x000000ffff117224 */ /* 0x000fe400078e00ff */
[----:B------:R-:W-:Y:S02]  /*698f0*/  IMAD.MOV.U32 R56, RZ, RZ, RZ ;  /* 0x000000ffff387224 */ /* 0x000fe400078e00ff */
[----:B0-----:R-:W-:Y:S02]  /*69900*/  IMAD.U32 R54, RZ, RZ, UR4 ;  /* 0x00000004ff367e24 */ /* 0x001fe4000f8e00ff */
[----:B------:R-:W-:-:S07]  /*69910*/  IMAD.U32 R53, RZ, RZ, UR5 ;  /* 0x00000005ff357e24 */ /* 0x000fce000f8e00ff */
.L_x_4141:
        /* <DEDUP_REMOVED lines=20> */
.L_x_4140:
[----:B------:R-:W0:Y:S01]  /*69a60*/  LDCU.64 UR4, c[0x0][0x3c8] ;  /* 0x00007900ff0477ac */ /* 0x000e220008000a00 */
[----:B------:R-:W-:Y:S01]  /*69a70*/  BSSY.RECONVERGENT B0, `(.L_x_4142) ;  /* 0x0000018000007945 */ /* 0x000fe20003800200 */
[----:B------:R-:W-:Y:S02]  /*69a80*/  IMAD.MOV.U32 R21, RZ, RZ, RZ ;  /* 0x000000ffff157224 */ /* 0x000fe400078e00ff */
[----:B------:R-:W-:Y:S02]  /*69a90*/  IMAD.MOV.U32 R56, RZ, RZ, RZ ;  /* 0x000000ffff387224 */ /* 0x000fe400078e00ff */
[----:B0-----:R-:W-:Y:S02]  /*69aa0*/  IMAD.U32 R54, RZ, RZ, UR4 ;  /* 0x00000004ff367e24 */ /* 0x001fe4000f8e00ff */
[----:B------:R-:W-:-:S07]  /*69ab0*/  IMAD.U32 R53, RZ, RZ, UR5 ;  /* 0x00000005ff357e24 */ /* 0x000fce000f8e00ff */
.L_x_4143:
        /* <DEDUP_REMOVED lines=20> */
.L_x_4142:
[----:B------:R-:W0:Y:S01]  /*69c00*/  LDCU.64 UR4, c[0x0][0x3c8] ;  /* 0x00007900ff0477ac */ /* 0x000e220008000a00 */
[----:B------:R-:W-:Y:S01]  /*69c10*/  BSSY.RECONVERGENT B0, `(.L_x_4144) ;  /* 0x0000018000007945 */ /* 0x000fe20003800200 */
[----:B------:R-:W-:Y:S02]  /*69c20*/  IMAD.MOV.U32 R8, RZ, RZ, RZ ;  /* 0x000000ffff087224 */ /* 0x000fe400078e00ff */
[----:B------:R-:W-:Y:S02]  /*69c30*/  IMAD.MOV.U32 R55, RZ, RZ, RZ ;  /* 0x000000ffff377224 */ /* 0x000fe400078e00ff */
[----:B0-----:R-:W-:Y:S02]  /*69c40*/  IMAD.U32 R54, RZ, RZ, UR4 ;  /* 0x00000004ff367e24 */ /* 0x001fe4000f8e00ff */
[----:B------:R-:W-:-:S07]  /*69c50*/  IMAD.U32 R53, RZ, RZ, UR5 ;  /* 0x00000005ff357e24 */ /* 0x000fce000f8e00ff */
.L_x_4145:
        /* <DEDUP_REMOVED lines=20> */
.L_x_4144:
[----:B------:R-:W0:Y:S01]  /*69da0*/  LDCU.64 UR4, c[0x0][0x3c8] ;  /* 0x00007900ff0477ac */ /* 0x000e220008000a00 */
[----:B------:R-:W-:Y:S01]  /*69db0*/  BSSY.RECONVERGENT B0, `(.L_x_4146) ;  /* 0x0000018000007945 */ /* 0x000fe20003800200 */
[----:B------:R-:W-:Y:S02]  /*69dc0*/  IMAD.MOV.U32 R17, RZ, RZ, RZ ;  /* 0x000000ffff117224 */ /* 0x000fe400078e00ff */
[----:B------:R-:W-:Y:S02]  /*69dd0*/  IMAD.MOV.U32 R56, RZ, RZ, RZ ;  /* 0x000000ffff387224 */ /* 0x000fe400078e00ff */
[----:B0-----:R-:W-:Y:S02]  /*69de0*/  IMAD.U32 R54, RZ, RZ, UR4 ;  /* 0x00000004ff367e24 */ /* 0x001fe4000f8e00ff */
[----:B------:R-:W-:-:S07]  /*69df0*/  IMAD.U32 R53, RZ, RZ, UR5 ;  /* 0x00000005ff357e24 */ /* 0x000fce000f8e00ff */
.L_x_4147:
        /* <DEDUP_REMOVED lines=20> */
.L_x_4146:
[----:B------:R-:W0:Y:S01]  /*69f40*/  LDCU.64 UR4, c[0x0][0x3c8] ;  /* 0x00007900ff0477ac */ /* 0x000e220008000a00 */
[----:B------:R-:W-:Y:S01]  /*69f50*/  BSSY.RECONVERGENT B0, `(.L_x_4148) ;  /* 0x0000018000007945 */ /* 0x000fe20003800200 */
[----:B------:R-:W-:Y:S02]  /*69f60*/  IMAD.MOV.U32 R21, RZ, RZ, RZ ;  /* 0x000000ffff157224 */ /* 0x000fe400078e00ff */
[----:B------:R-:W-:Y:S02]  /*69f70*/  IMAD.MOV.U32 R56, RZ, RZ, RZ ;  /* 0x000000ffff387224 */ /* 0x000fe400078e00ff */
[----:B0-----:R-:W-:Y:S02]  /*69f80*/  IMAD.U32 R54, RZ, RZ, UR4 ;  /* 0x00000004ff367e24 */ /* 0x001fe4000f8e00ff */
[----:B------:R-:W-:-:S07]  /*69f90*/  IMAD.U32 R53, RZ, RZ, UR5 ;  /* 0x00000005ff357e24 */ /* 0x000fce000f8e00ff */
.L_x_4149:
        /* <DEDUP_REMOVED lines=20> */
.L_x_4148:
[----:B------:R-:W0:Y:S01]  /*6a0e0*/  LDCU.64 UR4, c[0x0][0x3c8] ;  /* 0x00007900ff0477ac */ /* 0x000e220008000a00 */
[----:B------:R-:W-:Y:S01]  /*6a0f0*/  BSSY.RECONVERGENT B0, `(.L_x_4150) ;  /* 0x0000018000007945 */ /* 0x000fe20003800200 */
[----:B------:R-:W-:Y:S02]  /*6a100*/  IMAD.MOV.U32 R8, RZ, RZ, RZ ;  /* 0x000000ffff087224 */ /* 0x000fe400078e00ff */
[----:B------:R-:W-:Y:S02]  /*6a110*/  IMAD.MOV.U32 R55, RZ, RZ, RZ ;  /* 0x000000ffff377224 */ /* 0x000fe400078e00ff */
[----:B0-----:R-:W-:Y:S02]  /*6a120*/  IMAD.U32 R54, RZ, RZ, UR4 ;  /* 0x00000004ff367e24 */ /* 0x001fe4000f8e00ff */
[----:B------:R-:W-:-:S07]  /*6a130*/  IMAD.U32 R53, RZ, RZ, UR5 ;  /* 0x00000005ff357e24 */ /* 0x000fce000f8e00ff */
.L_x_4151:
        /* <DEDUP_REMOVED lines=20> */
.L_x_4150:
[----:B------:R-:W0:Y:S01]  /*6a280*/  LDCU.64 UR4, c[0x0][0x3c8] ;  /* 0x00007900ff0477ac */ /* 0x000e220008000a00 */
[----:B------:R-:W-:Y:S01]  /*6a290*/  BSSY.RECONVERGENT B0, `(.L_x_4152) ;  /* 0x0000018000007945 */ /* 0x000fe20003800200 */
[----:B------:R-:W-:Y:S02]  /*6a2a0*/  IMAD.MOV.U32 R17, RZ, RZ, RZ ;  /* 0x000000ffff117224 */ /* 0x000fe400078e00ff */
[----:B------:R-:W-:Y:S02]  /*6a2b0*/  IMAD.MOV.U32 R56, RZ, RZ, RZ ;  /* 0x000000ffff387224 */ /* 0x000fe400078e00ff */
[----:B0-----:R-:W-:Y:S02]  /*6a2c0*/  IMAD.U32 R54, RZ, RZ, UR4 ;  /* 0x00000004ff367e24 */ /* 0x001fe4000f8e00ff */
[----:B------:R-:W-:-:S07]  /*6a2d0*/  IMAD.U32 R53, RZ, RZ, UR5 ;  /* 0x00000005ff357e24 */ /* 0x000fce000f8e00ff */
.L_x_4153:
        /* <DEDUP_REMOVED lines=20> */
.L_x_4152:
[----:B------:R-:W0:Y:S01]  /*6a420*/  LDCU.64 UR4, c[0x0][0x3c8] ;  /* 0x00007900ff0477ac */ /* 0x000e220008000a00 */
[----:B------:R-:W-:Y:S01]  /*6a430*/  BSSY.RECONVERGENT B0, `(.L_x_4154) ;  /* 0x0000018000007945 */ /* 0x000fe20003800200 */
[----:B------:R-:W-:Y:S02]  /*6a440*/  IMAD.MOV.U32 R21, RZ, RZ, RZ ;  /* 0x000000ffff157224 */ /* 0x000fe400078e00ff */
[----:B------:R-:W-:Y:S02]  /*6a450*/  IMAD.MOV.U32 R56, RZ, RZ, RZ ;  /* 0x000000ffff387224 */ /* 0x000fe400078e00ff */
[----:B0-----:R-:W-:Y:S02]  /*6a460*/  IMAD.U32 R54, RZ, RZ, UR4 ;  /* 0x00000004ff367e24 */ /* 0x001fe4000f8e00ff */
[----:B------:R-:W-:-:S07]  /*6a470*/  IMAD.U32 R53, RZ, RZ, UR5 ;  /* 0x00000005ff357e24 */ /* 0x000fce000f8e00ff */
.L_x_4155:
        /* <DEDUP_REMOVED lines=20> */
.L_x_4154:
[----:B------:R-:W0:Y:S01]  /*6a5c0*/  LDCU.64 UR4, c[0x0][0x3c8] ;  /* 0x00007900ff0477ac */ /* 0x000e220008000a00 */
[----:B------:R-:W-:Y:S01]  /*6a5d0*/  BSSY.RECONVERGENT B0, `(.L_x_4156) ;  /* 0x0000018000007945 */ /* 0x000fe20003800200 */
[----:B------:R-:W-:Y:S02]  /*6a5e0*/  IMAD.MOV.U32 R8, RZ, RZ, RZ ;  /* 0x000000ffff087224 */ /* 0x000fe400078e00ff */
[----:B------:R-:W-:Y:S02]  /*6a5f0*/  IMAD.MOV.U32 R55, RZ, RZ, RZ ;  /* 0x000000ffff377224 */ /* 0x000fe400078e00ff */
[----:B0-----:R-:W-:Y:S02]  /*6a600*/  IMAD.U32 R54, RZ, RZ, UR4 ;  /* 0x00000004ff367e24 */ /* 0x001fe4000f8e00ff */
[----:B------:R-:W-:-:S07]  /*6a610*/  IMAD.U32 R53, RZ, RZ, UR5 ;  /* 0x00000005ff357e24 */ /* 0x000fce000f8e00ff */
.L_x_4157:
        /* <DEDUP_REMOVED lines=20> */
.L_x_4156:
[----:B------:R-:W0:Y:S01]  /*6a760*/  LDCU.64 UR4, c[0x0][0x3c8] ;  /* 0x00007900ff0477ac */ /* 0x000e220008000a00 */
[----:B------:R-:W-:Y:S01]  /*6a770*/  BSSY.RECONVERGENT B0, `(.L_x_4158) ;  /* 0x0000018000007945 */ /* 0x000fe20003800200 */
[----:B------:R-:W-:Y:S02]  /*6a780*/  IMAD.MOV.U32 R17, RZ, RZ, RZ ;  /* 0x000000ffff117224 */ /* 0x000fe400078e00ff */
[----:B------:R-:W-:Y:S02]  /*6a790*/  IMAD.MOV.U32 R56, RZ, RZ, RZ ;  /* 0x000000ffff387224 */ /* 0x000fe400078e00ff */
[----:B0-----:R-:W-:Y:S02]  /*6a7a0*/  IMAD.U32 R54, RZ, RZ, UR4 ;  /* 0x00000004ff367e24 */ /* 0x001fe4000f8e00ff */
[----:B------:R-:W-:-:S07]  /*6a7b0*/  IMAD.U32 R53, RZ, RZ, UR5 ;  /* 0x00000005ff357e24 */ /* 0x000fce000f8e00ff */
.L_x_4159:
        /* <DEDUP_REMOVED lines=20> */
.L_x_4158:
[----:B------:R-:W0:Y:S01]  /*6a900*/  LDCU.64 UR4, c[0x0][0x3c8] ;  /* 0x00007900ff0477ac */ /* 0x000e220008000a00 */
[----:B------:R-:W-:Y:S01]  /*6a910*/  BSSY.RECONVERGENT B0, `(.L_x_4160) ;  /* 0x0000018000007945 */ /* 0x000fe20003800200 */
[----:B------:R-:W-:Y:S02]  /*6a920*/  IMAD.MOV.U32 R21, RZ, RZ, RZ ;  /* 0x000000ffff157224 */ /* 0x000fe400078e00ff */
[----:B------:R-:W-:Y:S02]  /*6a930*/  IMAD.MOV.U32 R56, RZ, RZ, RZ ;  /* 0x000000ffff387224 */ /* 0x000fe400078e00ff */
[----:B0-----:R-:W-:Y:S02]  /*6a940*/  IMAD.U32 R54, RZ, RZ, UR4 ;  /* 0x00000004ff367e24 */ /* 0x001fe4000f8e00ff */
[----:B------:R-:W-:-:S07]  /*6a950*/  IMAD.U32 R53, RZ, RZ, UR5 ;  /* 0x00000005ff357e24 */ /* 0x000fce000f8e00ff */
.L_x_4161:
        /* <DEDUP_REMOVED lines=20> */
.L_x_4160:
[----:B------:R-:W0:Y:S01]  /*6aaa0*/  LDCU.64 UR4, c[0x0][0x3c8] ;  /* 0x00007900ff0477ac */ /* 0x000e220008000a00 */
[----:B------:R-:W-:Y:S01]  /*6aab0*/  BSSY.RECONVERGENT B0, `(.L_x_4162) ;  /* 0x0000018000007945 */ /* 0x000fe20003800200 */
[----:B------:R-:W-:Y:S02]  /*6aac0*/  IMAD.MOV.U32 R8, RZ, RZ, RZ ;  /* 0x000000ffff087224 */ /* 0x000fe400078e00ff */
[----:B------:R-:W-:Y:S02]  /*6aad0*/  IMAD.MOV.U32 R55, RZ, RZ, RZ ;  /* 0x000000ffff377224 */ /* 0x000fe400078e00ff */
[----:B0-----:R-:W-:Y:S02]  /*6aae0*/  IMAD.U32 R54, RZ, RZ, UR4 ;  /* 0x00000004ff367e24 */ /* 0x001fe4000f8e00ff */
[----:B------:R-:W-:-:S07]  /*6aaf0*/  IMAD.U32 R53, RZ, RZ, UR5 ;  /* 0x00000005ff357e24 */ /* 0x000fce000f8e00ff */
.L_x_4163:
        /* <DEDUP_REMOVED lines=20> */
.L_x_4162:
[----:B------:R-:W0:Y:S01]  /*6ac40*/  LDCU.64 UR4, c[0x0][0x3c8] ;  /* 0x00007900ff0477ac */ /* 0x000e220008000a00 */
[----:B------:R-:W-:Y:S01]  /*6ac50*/  BSSY.RECONVERGENT B0, `(.L_x_4164) ;  /* 0x0000018000007945 */ /* 0x000fe20003800200 */
[----:B------:R-:W-:Y:S02]  /*6ac60*/  IMAD.MOV.U32 R17, RZ, RZ, RZ ;  /* 0x000000ffff117224 */ /* 0x000fe400078e00ff */
[----:B------:R-:W-:Y:S02]  /*6ac70*/  IMAD.MOV.U32 R56, RZ, RZ, RZ ;  /* 0x000000ffff387224 */ /* 0x000fe400078e00ff */
[----:B0-----:R-:W-:Y:S02]  /*6ac80*/  IMAD.U32 R54, RZ, RZ, UR4 ;  /* 0x00000004ff367e24 */ /* 0x001fe4000f8e00ff */
[----:B------:R-:W-:-:S07]  /*6ac90*/  IMAD.U32 R53, RZ, RZ, UR5 ;  /* 0x00000005ff357e24 */ /* 0x000fce000f8e00ff */
.L_x_4165:
        /* <DEDUP_REMOVED lines=20> */
.L_x_4164:
[----:B------:R-:W0:Y:S01]  /*6ade0*/  LDCU.64 UR4, c[0x0][0x3c8] ;  /* 0x00007900ff0477ac */ /* 0x000e220008000a00 */
[----:B------:R-:W-:Y:S01]  /*6adf0*/  BSSY.RECONVERGENT B0, `(.L_x_4166) ;  /* 0x0000018000007945 */ /* 0x000fe20003800200 */
[----:B------:R-:W-:Y:S02]  /*6ae00*/  IMAD.MOV.U32 R54, RZ, RZ, RZ ;  /* 0x000000ffff367224 */ /* 0x000fe400078e00ff */
[----:B------:R-:W-:Y:S02]  /*6ae10*/  IMAD.MOV.U32 R56, RZ, RZ, RZ ;  /* 0x000000ffff387224 */ /* 0x000fe400078e00ff */
[----:B0-----:R-:W-:Y:S02]  /*6ae20*/  IMAD.U32 R52, RZ, RZ, UR4 ;  /* 0x00000004ff347e24 */ /* 0x001fe4000f8e00ff */
[----:B------:R-:W-:-:S07]  /*6ae30*/  IMAD.U32 R53, RZ, RZ, UR5 ;  /* 0x00000005ff357e24 */ /* 0x000fce000f8e00ff */
.L_x_4167:
        /* <DEDUP_REMOVED lines=20> */
.L_x_4166:
        /* <DEDUP_REMOVED lines=9> */
.L_x_4169:
        /* <DEDUP_REMOVED lines=20> */
.L_x_4168:
[----:B------:R-:W0:Y:S01]  /*6b150*/  LDCU.64 UR4, c[0x0][0x3c8] ;  /* 0x00007900ff0477ac */ /* 0x000e220008000a00 */
[----:B------:R-:W-:Y:S01]  /*6b160*/  BSSY.RECONVERGENT B0, `(.L_x_4170) ;  /* 0x0000018000007945 */ /* 0x000fe20003800200 */
[----:B------:R-:W-:Y:S02]  /*6b170*/  IMAD.MOV.U32 R17, RZ, RZ, RZ ;  /* 0x000000ffff117224 */ /* 0x000fe400078e00ff */
[----:B------:R-:W-:Y:S02]  /*6b180*/  IMAD.MOV.U32 R54, RZ, RZ, RZ ;  /* 0x000000ffff367224 */ /* 0x000fe400078e00ff */
[----:B0-----:R-:W-:Y:S02]  /*6b190*/  IMAD.U32 R47, RZ, RZ, UR4 ;  /* 0x00000004ff2f7e24 */ /* 0x001fe4000f8e00ff */
[----:B------:R-:W-:-:S07]  /*6b1a0*/  IMAD.U32 R51, RZ, RZ, UR5 ;  /* 0x00000005ff337e24 */ /* 0x000fce000f8e00ff */
.L_x_4171:
        /* <DEDUP_REMOVED lines=20> */
.L_x_4170:
[----:B------:R-:W0:Y:S01]  /*6b2f0*/  LDCU.64 UR4, c[0x0][0x3c8] ;  /* 0x00007900ff0477ac */ /* 0x000e220008000a00 */
[----:B------:R-:W-:Y:S01]  /*6b300*/  BSSY.RECONVERGENT B0, `(.L_x_4172) ;  /* 0x0000018000007945 */ /* 0x000fe20003800200 */
[----:B------:R-:W-:Y:S02]  /*6b310*/  IMAD.MOV.U32 R8, RZ, RZ, RZ ;  /* 0x000000ffff087224 */ /* 0x000fe400078e00ff */
[----:B------:R-:W-:Y:S02]  /*6b320*/  IMAD.MOV.U32 R55, RZ, RZ, RZ ;  /* 0x000000ffff377224 */ /* 0x000fe400078e00ff */
[----:B0-----:R-:W-:Y:S02]  /*6b330*/  IMAD.U32 R54, RZ, RZ, UR4 ;  /* 0x00000004ff367e24 */ /* 0x001fe4000f8e00ff */
[----:B------:R-:W-:-:S07]  /*6b340*/  IMAD.U32 R51, RZ, RZ, UR5 ;  /* 0x00000005ff337e24 */ /* 0x000fce000f8e00ff */
.L_x_4173:
        /* <DEDUP_REMOVED lines=20> */
.L_x_4172:
[----:B------:R-:W0:Y:S01]  /*6b490*/  LDCU.64 UR4, c[0x0][0x3c8] ;  /* 0x00007900ff0477ac */ /* 0x000e220008000a00 */
[----:B------:R-:W-:Y:S01]  /*6b4a0*/  BSSY.RECONVERGENT B0, `(.L_x_4174) ;  /* 0x0000018000007945 */ /* 0x000fe20003800200 */
[----:B------:R-:W-:Y:S02]  /*6b4b0*/  IMAD.MOV.U32 R15, RZ, RZ, RZ ;  /* 0x000000ffff0f7224 */ /* 0x000fe400078e00ff */
[----:B------:R-:W-:Y:S02]  /*6b4c0*/  IMAD.MOV.U32 R56, RZ, RZ, RZ ;  /* 0x000000ffff387224 */ /* 0x000fe400078e00ff */
[----:B0-----:R-:W-:Y:S02]  /*6b4d0*/  IMAD.U32 R54, RZ, RZ, UR4 ;  /* 0x00000004ff367e24 */ /* 0x001fe4000f8e00ff */
[----:B------:R-:W-:-:S07]  /*6b4e0*/  IMAD.U32 R51, RZ, RZ, UR5 ;  /* 0x00000005ff337e24 */ /* 0x000fce000f8e00ff */
.L_x_4175:
        /* <DEDUP_REMOVED lines=20> */
.L_x_4174:
[----:B------:R-:W0:Y:S01]  /*6b630*/  LDCU.64 UR4, c[0x0][0x3c8] ;  /* 0x00007900ff0477ac */ /* 0x000e220008000a00 */
[----:B------:R-:W-:Y:S01]  /*6b640*/  BSSY.RECONVERGENT B0, `(.L_x_4176) ;  /* 0x0000018000007945 */ /* 0x000fe20003800200 */
[----:B------:R-:W-:Y:S02]  /*6b650*/  IMAD.MOV.U32 R17, RZ, RZ, RZ ;  /* 0x000000ffff117224 */ /* 0x000fe400078e00ff */
[----:B------:R-:W-:Y:S02]  /*6b660*/  IMAD.MOV.U32 R56, RZ, RZ, RZ ;  /* 0x000000ffff387224 */ /* 0x000fe400078e00ff */
[----:B0-----:R-:W-:Y:S02]  /*6b670*/  IMAD.U32 R54, RZ, RZ, UR4 ;  /* 0x00000004ff367e24 */ /* 0x001fe4000f8e00ff */
[----:B------:R-:W-:-:S07]  /*6b680*/  IMAD.U32 R51, RZ, RZ, UR5 ;  /* 0x00000005ff337e24 */ /* 0x000fce000f8e00ff */
.L_x_4177:
        /* <DEDUP_REMOVED lines=20> */
.L_x_4176:
[----:B------:R-:W0:Y:S01]  /*6b7d0*/  LDCU.64 UR4, c[0x0][0x3c8] ;  /* 0x00007900ff0477ac */ /* 0x000e220008000a00 */
[----:B------:R-:W-:Y:S01]  /*6b7e0*/  BSSY.RECONVERGENT B0, `(.L_x_4178) ;  /* 0x0000018000007945 */ /* 0x000fe20003800200 */
[----:B------:R-:W-:Y:S02]  /*6b7f0*/  IMAD.MOV.U32 R8, RZ, RZ, RZ ;  /* 0x000000ffff087224 */ /* 0x000fe400078e00ff */
[----:B------:R-:W-:Y:S02]  /*6b800*/  IMAD.MOV.U32 R55, RZ, RZ, RZ ;  /* 0x000000ffff377224 */ /* 0x000fe400078e00ff */
[----:B0-----:R-:W-:Y:S02]  /*6b810*/  IMAD.U32 R54, RZ, RZ, UR4 ;  /* 0x00000004ff367e24 */ /* 0x001fe4000f8e00ff */
[----:B------:R-:W-:-:S07]  /*6b820*/  IMAD.U32 R51, RZ, RZ, UR5 ;  /* 0x00000005ff337e24 */ /* 0x000fce000f8e00ff */
.L_x_4179:
        /* <DEDUP_REMOVED lines=20> */
.L_x_4178:
[----:B------:R-:W0:Y:S01]  /*6b970*/  LDCU.64 UR4, c[0x0][0x3c8] ;  /* 0x00007900ff0477ac */ /* 0x000e220008000a00 */
[----:B------:R-:W-:Y:S01]  /*6b980*/  BSSY.RECONVERGENT B0, `(.L_x_4180) ;  /* 0x0000018000007945 */ /* 0x000fe20003800200 */
[----:B------:R-:W-:Y:S02]  /*6b990*/  IMAD.MOV.U32 R15, RZ, RZ, RZ ;  /* 0x000000ffff0f7224 */ /* 0x000fe400078e00ff */
[----:B------:R-:W-:Y:S02]  /*6b9a0*/  IMAD.MOV.U32 R56, RZ, RZ, RZ ;  /* 0x000000ffff387224 */ /* 0x000fe400078e00ff */
[----:B0-----:R-:W-:Y:S02]  /*6b9b0*/  IMAD.U32 R54, RZ, RZ, UR4 ;  /* 0x00000004ff367e24 */ /* 0x001fe4000f8e00ff */
[----:B------:R-:W-:-:S07]  /*6b9c0*/  IMAD.U32 R51, RZ, RZ, UR5 ;  /* 0x00000005ff337e24 */ /* 0x000fce000f8e00ff */
.L_x_4181:
        /* <DEDUP_REMOVED lines=20> */
.L_x_4180:
[----:B------:R-:W0:Y:S01]  /*6bb10*/  LDCU.64 UR4, c[0x0][0x3c8] ;  /* 0x00007900ff0477ac */ /* 0x000e220008000a00 */
[----:B------:R-:W-:Y:S01]  /*6bb20*/  BSSY.RECONVERGENT B0, `(.L_x_4182) ;  /* 0x0000018000007945 */ /* 0x000fe20003800200 */
[----:B------:R-:W-:Y:S02]  /*6bb30*/  IMAD.MOV.U32 R17, RZ, RZ, RZ ;  /* 0x000000ffff117224 */ /* 0x000fe400078e00ff */
[----:B------:R-:W-:Y:S02]  /*6bb40*/  IMAD.MOV.U32 R56, RZ, RZ, RZ ;  /* 0x000000ffff387224 */ /* 0x000fe400078e00ff */
[----:B0-----:R-:W-:Y:S02]  /*6bb50*/  IMAD.U32 R54, RZ, RZ, UR4 ;  /* 0x00000004ff367e24 */ /* 0x001fe4000f8e00ff */
[----:B------:R-:W-:-:S07]  /*6bb60*/  IMAD.U32 R51, RZ, RZ, UR5 ;  /* 0x00000005ff337e24 */ /* 0x000fce000f8e00ff */
.L_x_4183:
        /* <DEDUP_REMOVED lines=20> */
.L_x_4182:
[----:B------:R-:W0:Y:S01]  /*6bcb0*/  LDCU.64 UR4, c[0x0][0x3c8] ;  /* 0x00007900ff0477ac */ /* 0x000e220008000a00 */
[----:B------:R-:W-:Y:S01]  /*6bcc0*/  BSSY.RECONVERGENT B0, `(.L_x_4184) ;  /* 0x0000018000007945 */ /* 0x000fe20003800200 */
[----:B------:R-:W-:Y:S02]  /*6bcd0*/  IMAD.MOV.U32 R8, RZ, RZ, RZ ;  /* 0x000000ffff087224 */ /* 0x000fe400078e00ff */
[----:B------:R-:W-:Y:S02]  /*6bce0*/  IMAD.MOV.U32 R55, RZ, RZ, RZ ;  /* 0x000000ffff377224 */ /* 0x000fe400078e00ff */
[----:B0-----:R-:W-:Y:S02]  /*6bcf0*/  IMAD.U32 R54, RZ, RZ, UR4 ;  /* 0x00000004ff367e24 */ /* 0x001fe4000f8e00ff */
[----:B------:R-:W-:-:S07]  /*6bd00*/  IMAD.U32 R51, RZ, RZ, UR5 ;  /* 0x00000005ff337e24 */ /* 0x000fce000f8e00ff */
.L_x_4185:
        /* <DEDUP_REMOVED lines=20> */
.L_x_4184:
[----:B------:R-:W0:Y:S01]  /*6be50*/  LDCU.64 UR4, c[0x0][0x3c8] ;  /* 0x00007900ff0477ac */ /* 0x000e220008000a00 */
[----:B------:R-:W-:Y:S01]  /*6be60*/  BSSY.RECONVERGENT B0, `(.L_x_4186) ;  /* 0x0000018000007945 */ /* 0x000fe20003800200 */
[----:B------:R-:W-:Y:S02]  /*6be70*/  IMAD.MOV.U32 R15, RZ, RZ, RZ ;  /* 0x000000ffff0f7224 */ /* 0x000fe400078e00ff */
[----:B------:R-:W-:Y:S02]  /*6be80*/  IMAD.MOV.U32 R56, RZ, RZ, RZ ;  /* 0x000000ffff387224 */ /* 0x000fe400078e00ff */
[----:B0-----:R-:W-:Y:S02]  /*6be90*/  IMAD.U32 R54, RZ, RZ, UR4 ;  /* 0x00000004ff367e24 */ /* 0x001fe4000f8e00ff */
[----:B------:R-:W-:-:S07]  /*6bea0*/  IMAD.U32 R51, RZ, RZ, UR5 ;  /* 0x00000005ff337e24 */ /* 0x000fce000f8e00ff */
.L_x_4187:
        /* <DEDUP_REMOVED lines=20> */
.L_x_4186:
[----:B------:R-:W0:Y:S01]  /*6bff0*/  LDCU.64 UR4, c[0x0][0x3c8] ;  /* 0x00007900ff0477ac */ /* 0x000e220008000a00 */
[----:B------:R-:W-:Y:S01]  /*6c000*/  BSSY.RECONVERGENT B0, `(.L_x_4188) ;  /* 0x0000018000007945 */ /* 0x000fe20003800200 */
[----:B------:R-:W-:Y:S02]  /*6c010*/  IMAD.MOV.U32 R17, RZ, RZ, RZ ;  /* 0x000000ffff117224 */ /* 0x000fe400078e00ff */
[----:B------:R-:W-:Y:S02]  /*6c020*/  IMAD.MOV.U32 R56, RZ, RZ, RZ ;  /* 0x000000ffff387224 */ /* 0x000fe400078e00ff */
[----:B0-----:R-:W-:Y:S02]  /*6c030*/  IMAD.U32 R54, RZ, RZ, UR4 ;  /* 0x00000004ff367e24 */ /* 0x001fe4000f8e00ff */
[----:B------:R-:W-:-:S07]  /*6c040*/  IMAD.U32 R51, RZ, RZ, UR5 ;  /* 0x00000005ff337e24 */ /* 0x000fce000f8e00ff */
.L_x_4189:
        /* <DEDUP_REMOVED lines=20> */
.L_x_4188:
[----:B------:R-:W0:Y:S01]  /*6c190*/  LDCU.64 UR4, c[0x0][0x3c8] ;  /* 0x00007900ff0477ac */ /* 0x000e220008000a00 */
[----:B------:R-:W-:Y:S01]  /*6c1a0*/  BSSY.RECONVERGENT B0, `(.L_x_4190) ;  /* 0x0000018000007945 */ /* 0x000fe20003800200 */
[----:B------:R-:W-:Y:S02]  /*6c1b0*/  IMAD.MOV.U32 R8, RZ, RZ, RZ ;  /* 0x000000ffff087224 */ /* 0x000fe400078e00ff */
[----:B------:R-:W-:Y:S02]  /*6c1c0*/  IMAD.MOV.U32 R55, RZ, RZ, RZ ;  /* 0x000000ffff377224 */ /* 0x000fe400078e00ff */
[----:B0-----:R-:W-:Y:S02]  /*6c1d0*/  IMAD.U32 R54, RZ, RZ, UR4 ;  /* 0x00000004ff367e24 */ /* 0x001fe4000f8e00ff */
[----:B------:R-:W-:-:S07]  /*6c1e0*/  IMAD.U32 R51, RZ, RZ, UR5 ;  /* 0x00000005ff337e24 */ /* 0x000fce000f8e00ff */
.L_x_4191:
        /* <DEDUP_REMOVED lines=20> */
.L_x_4190:
[----:B------:R-:W0:Y:S01]  /*6c330*/  LDCU.64 UR4, c[0x0][0x3c8] ;  /* 0x00007900ff0477ac */ /* 0x000e220008000a00 */
[----:B------:R-:W-:Y:S01]  /*6c340*/  BSSY.RECONVERGENT B0, `(.L_x_4192) ;  /* 0x0000018000007945 */ /* 0x000fe20003800200 */
[----:B------:R-:W-:Y:S02]  /*6c350*/  IMAD.MOV.U32 R15, RZ, RZ, RZ ;  /* 0x000000ffff0f7224 */ /* 0x000fe400078e00ff */
[----:B------:R-:W-:Y:S02]  /*6c360*/  IMAD.MOV.U32 R56, RZ, RZ, RZ ;  /* 0x000000ffff387224 */ /* 0x000fe400078e00ff */
[----:B0-----:R-:W-:Y:S02]  /*6c370*/  IMAD.U32 R54, RZ, RZ, UR4 ;  /* 0x00000004ff367e24 */ /* 0x001fe4000f8e00ff */
[----:B------:R-:W-:-:S07]  /*6c380*/  IMAD.U32 R51, RZ, RZ, UR5 ;  /* 0x00000005ff337e24 */ /* 0x000fce000f8e00ff */
.L_x_4193:
        /* <DEDUP_REMOVED lines=20> */
.L_x_4192:
[----:B------:R-:W0:Y:S01]  /*6c4d0*/  LDCU.64 UR4, c[0x0][0x3c8] ;  /* 0x00007900ff0477ac */ /* 0x000e220008000a00 */
[----:B------:R-:W-:Y:S01]  /*6c4e0*/  BSSY.RECONVERGENT B0, `(.L_x_4194) ;  /* 0x0000018000007945 */ /* 0x000fe20003800200 */
[----:B------:R-:W-:Y:S02]  /*6c4f0*/  IMAD.MOV.U32 R17, RZ, RZ, RZ ;  /* 0x000000ffff117224 */ /* 0x000fe400078e00ff */
[----:B------:R-:W-:Y:S02]  /*6c500*/  IMAD.MOV.U32 R56, RZ, RZ, RZ ;  /* 0x000000ffff387224 */ /* 0x000fe400078e00ff */
[----:B0-----:R-:W-:Y:S02]  /*6c510*/  IMAD.U32 R54, RZ, RZ, UR4 ;  /* 0x00000004ff367e24 */ /* 0x001fe4000f8e00ff */
[----:B------:R-:W-:-:S07]  /*6c520*/  IMAD.U32 R51, RZ, RZ, UR5 ;  /* 0x00000005ff337e24 */ /* 0x000fce000f8e00ff */
.L_x_4195:
        /* <DEDUP_REMOVED lines=20> */
.L_x_4194:
[----:B------:R-:W0:Y:S01]  /*6c670*/  LDCU.64 UR4, c[0x0][0x3c8] ;  /* 0x00007900ff0477ac */ /* 0x000e220008000a00 */
[----:B------:R-:W-:Y:S01]  /*6c680*/  BSSY.RECONVERGENT B0, `(.L_x_4196) ;  /* 0x0000018000007945 */ /* 0x000fe20003800200 */
[----:B------:R-:W-:Y:S02]  /*6c690*/  IMAD.MOV.U32 R8, RZ, RZ, RZ ;  /* 0x000000ffff087224 */ /* 0x000fe400078e00ff */
[----:B------:R-:W-:Y:S02]  /*6c6a0*/  IMAD.MOV.U32 R55, RZ, RZ, RZ ;  /* 0x000000ffff377224 */ /* 0x000fe400078e00ff */
[----:B0-----:R-:W-:Y:S02]  /*6c6b0*/  IMAD.U32 R54, RZ, RZ, UR4 ;  /* 0x00000004ff367e24 */ /* 0x001fe4000f8e00ff */
[----:B------:R-:W-:-:S07]  /*6c6c0*/  IMAD.U32 R51, RZ, RZ, UR5 ;  /* 0x00000005ff337e24 */ /* 0x000fce000f8e00ff */
.L_x_4197:
        /* <DEDUP_REMOVED lines=20> */
.L_x_4196:
[----:B------:R-:W0:Y:S01]  /*6c810*/  LDCU.64 UR4, c[0x0][0x3c8] ;  /* 0x00007900ff0477ac */ /* 0x000e220008000a00 */
[----:B------:R-:W-:Y:S01]  /*6c820*/  BSSY.RECONVERGENT B0, `(.L_x_4198) ;  /* 0x0000018000007945 */ /* 0x000fe20003800200 */
[----:B------:R-:W-:Y:S02]  /*6c830*/  IMAD.MOV.U32 R15, RZ, RZ, RZ ;  /* 0x000000ffff0f7224 */ /* 0x000fe400078e00ff */
[----:B------:R-:W-:Y:S02]  /*6c840*/  IMAD.MOV.U32 R56, RZ, RZ, RZ ;  /* 0x000000ffff387224 */ /* 0x000fe400078e00ff */
[----:B0-----:R-:W-:Y:S02]  /*6c850*/  IMAD.U32 R54, RZ, RZ, UR4 ;  /* 0x00000004ff367e24 */ /* 0x001fe4000f8e00ff */
[----:B------:R-:W-:-:S07]  /*6c860*/  IMAD.U32 R51, RZ, RZ, UR5 ;  /* 0x00000005ff337e24 */ /* 0x000fce000f8e00ff */
.L_x_4199:
        /* <DEDUP_REMOVED lines=20> */
.L_x_4198:
[----:B------:R-:W0:Y:S01]  /*6c9b0*/  LDCU.64 UR4, c[0x0][0x3c8] ;  /* 0x00007900ff0477ac */ /* 0x000e220008000a00 */
[----:B------:R-:W-:Y:S01]  /*6c9c0*/  BSSY.RECONVERGENT B0, `(.L_x_4200) ;  /* 0x0000018000007945 */ /* 0x000fe20003800200 */
[----:B------:R-:W-:Y:S02]  /*6c9d0*/  IMAD.MOV.U32 R17, RZ, RZ, RZ ;  /* 0x000000ffff117224 */ /* 0x000fe400078e00ff */
[----:B------:R-:W-:Y:S02]  /*6c9e0*/  IMAD.MOV.U32 R56, RZ, RZ, RZ ;  /* 0x000000ffff387224 */ /* 0x000fe400078e00ff */
[----:B0-----:R-:W-:Y:S02]  /*6c9f0*/  IMAD.U32 R54, RZ, RZ, UR4 ;  /* 0x00000004ff367e24 */ /* 0x001fe4000f8e00ff */
[----:B------:R-:W-:-:S07]  /*6ca00*/  IMAD.U32 R51, RZ, RZ, UR5 ;  /* 0x00000005ff337e24 */ /* 0x000fce000f8e00ff */
.L_x_4201:
        /* <DEDUP_REMOVED lines=20> */
.L_x_4200:
[----:B------:R-:W0:Y:S01]  /*6cb50*/  LDCU.64 UR4, c[0x0][0x3c8] ;  /* 0x00007900ff0477ac */ /* 0x000e220008000a00 */
[----:B------:R-:W-:Y:S01]  /*6cb60*/  BSSY.RECONVERGENT B0, `(.L_x_4202) ;  /* 0x0000018000007945 */ /* 0x000fe20003800200 */
[----:B------:R-:W-:Y:S02]  /*6cb70*/  IMAD.MOV.U32 R8, RZ, RZ, RZ ;  /* 0x000000ffff087224 */ /* 0x000fe400078e00ff */
[----:B------:R-:W-:Y:S02]  /*6cb80*/  IMAD.MOV.U32 R55, RZ, RZ, RZ ;  /* 0x000000ffff377224 */ /* 0x000fe400078e00ff */
[----:B0-----:R-:W-:Y:S02]  /*6cb90*/  IMAD.U32 R54, RZ, RZ, UR4 ;  /* 0x00000004ff367e24 */ /* 0x001fe4000f8e00ff */
[----:B------:R-:W-:-:S07]  /*6cba0*/  IMAD.U32 R51, RZ, RZ, UR5 ;  /* 0x00000005ff337e24 */ /* 0x000fce000f8e00ff */
.L_x_4203:
        /* <DEDUP_REMOVED lines=20> */
.L_x_4202:
[----:B------:R-:W0:Y:S01]  /*6ccf0*/  LDCU.64 UR4, c[0x0][0x3c8] ;  /* 0x00007900ff0477ac */ /* 0x000e220008000a00 */
[----:B------:R-:W-:Y:S01]  /*6cd00*/  BSSY.RECONVERGENT B0, `(.L_x_4204) ;  /* 0x0000018000007945 */ /* 0x000fe20003800200 */
[----:B------:R-:W-:Y:S02]  /*6cd10*/  IMAD.MOV.U32 R15, RZ, RZ, RZ ;  /* 0x000000ffff0f7224 */ /* 0x000fe400078e00ff */
[----:B------:R-:W-:Y:S02]  /*6cd20*/  IMAD.MOV.U32 R56, RZ, RZ, RZ ;  /* 0x000000ffff387224 */ /* 0x000fe400078e00ff */
[----:B0-----:R-:W-:Y:S02]  /*6cd30*/  IMAD.U32 R54, RZ, RZ, UR4 ;  /* 0x00000004ff367e24 */ /* 0x001fe4000f8e00ff */
[----:B------:R-:W-:-:S07]  /*6cd40*/  IMAD.U32 R51, RZ, RZ, UR5 ;  /* 0x00000005ff337e24 */ /* 0x000fce000f8e00ff */
.L_x_4205:
        /* <DEDUP_REMOVED lines=20> */
.L_x_4204:
[----:B------:R-:W0:Y:S01]  /*6ce90*/  LDCU.64 UR4, c[0x0][0x3c8] ;  /* 0x00007900ff0477ac */ /* 0x000e220008000a00 */
[----:B------:R-:W-:Y:S01]  /*6cea0*/  BSSY.RECONVERGENT B0, `(.L_x_4206) ;  /* 0x0000018000007945 */ /* 0x000fe20003800200 */
[----:B------:R-:W-:Y:S02]  /*6ceb0*/  IMAD.MOV.U32 R56, RZ, RZ, RZ ;  /* 0x000000ffff387224 */ /* 0x000fe400078e00ff */
[----:B------:R-:W-:Y:S02]  /*6cec0*/  IMAD.MOV.U32 R51, RZ, RZ, RZ ;  /* 0x000000ffff337224 */ /* 0x000fe400078e00ff */
[----:B0-----:R-:W-:Y:S02]  /*6ced0*/  IMAD.U32 R54, RZ, RZ, UR4 ;  /* 0x00000004ff367e24 */ /* 0x001fe4000f8e00ff */
[----:B------:R-:W-:-:S07]  /*6cee0*/  IMAD.U32 R47, RZ, RZ, UR5 ;  /* 0x00000005ff2f7e24 */ /* 0x000fce000f8e00ff */
.L_x_4207:
        /* <DEDUP_REMOVED lines=20> */
.L_x_4206:
        /* <DEDUP_REMOVED lines=9> */
.L_x_4209:
        /* <DEDUP_REMOVED lines=20> */
.L_x_4208:
[----:B------:R-:W0:Y:S01]  /*6d200*/  LDCU.64 UR4, c[0x0][0x3c8] ;  /* 0x00007900ff0477ac */ /* 0x000e220008000a00 */
[----:B------:R-:W-:Y:S01]  /*6d210*/  BSSY.RECONVERGENT B0, `(.L_x_4210) ;  /* 0x0000018000007945 */ /* 0x000fe20003800200 */
[----:B------:R-:W-:Y:S02]  /*6d220*/  IMAD.MOV.U32 R21, RZ, RZ, RZ ;  /* 0x000000ffff157224 */ /* 0x000fe400078e00ff */
[----:B------:R-:W-:Y:S02]  /*6d230*/  IMAD.MOV.U32 R54, RZ, RZ, RZ ;  /* 0x000000ffff367224 */ /* 0x000fe400078e00ff */
[----:B0-----:R-:W-:Y:S02]  /*6d240*/  IMAD.U32 R52, RZ, RZ, UR4 ;  /* 0x00000004ff347e24 */ /* 0x001fe4000f8e00ff */
[----:B------:R-:W-:-:S07]  /*6d250*/  IMAD.U32 R53, RZ, RZ, UR5 ;  /* 0x00000005ff357e24 */ /* 0x000fce000f8e00ff */
.L_x_4211:
        /* <DEDUP_REMOVED lines=20> */
.L_x_4210:
[----:B------:R-:W0:Y:S01]  /*6d3a0*/  LDCU.64 UR4, c[0x0][0x3c8] ;  /* 0x00007900ff0477ac */ /* 0x000e220008000a00 */
[----:B------:R-:W-:Y:S01]  /*6d3b0*/  BSSY.RECONVERGENT B0, `(.L_x_4212) ;  /* 0x0000018000007945 */ /* 0x000fe20003800200 */
[----:B------:R-:W-:Y:S02]  /*6d3c0*/  IMAD.MOV.U32 R13, RZ, RZ, RZ ;  /* 0x000000ffff0d7224 */ /* 0x000fe400078e00ff */
[----:B------:R-:W-:Y:S02]  /*6d3d0*/  IMAD.MOV.U32 R56, RZ, RZ, RZ ;  /* 0x000000ffff387224 */ /* 0x000fe400078e00ff */
[----:B0-----:R-:W-:Y:S02]  /*6d3e0*/  IMAD.U32 R53, RZ, RZ, UR4 ;  /* 0x00000004ff357e24 */ /* 0x001fe4000f8e00ff */
[----:B------:R-:W-:-:S07]  /*6d3f0*/  IMAD.U32 R54, RZ, RZ, UR5 ;  /* 0x00000005ff367e24 */ /* 0x000fce000f8e00ff */
.L_x_4213:
        /* <DEDUP_REMOVED lines=20> */
.L_x_4212:
[----:B------:R-:W0:Y:S01]  /*6d540*/  LDCU.64 UR4, c[0x0][0x3c8] ;  /* 0x00007900ff0477ac */ /* 0x000e220008000a00 */
[----:B------:R-:W-:Y:S01]  /*6d550*/  BSSY.RECONVERGENT B0, `(.L_x_4214) ;  /* 0x0000018000007945 */ /* 0x000fe20003800200 */
[----:B------:R-:W-:Y:S02]  /*6d560*/  IMAD.MOV.U32 R17, RZ, RZ, RZ ;  /* 0x000000ffff117224 */ /* 0x000fe400078e00ff */
[----:B------:R-:W-:Y:S02]  /*6d570*/  IMAD.MOV.U32 R56, RZ, RZ, RZ ;  /* 0x000000ffff387224 */ /* 0x000fe400078e00ff */
[----:B0-----:R-:W-:Y:S02]  /*6d580*/  IMAD.U32 R53, RZ, RZ, UR4 ;  /* 0x00000004ff357e24 */ /* 0x001fe4000f8e00ff */
[----:B------:R-:W-:-:S07]  /*6d590*/  IMAD.U32 R54, RZ, RZ, UR5 ;  /* 0x00000005ff367e24 */ /* 0x000fce000f8e00ff */
.L_x_4215:
        /* <DEDUP_REMOVED lines=20> */
.L_x_4214:
[----:B------:R-:W0:Y:S01]  /*6d6e0*/  LDCU.64 UR4, c[0x0][0x3c8] ;  /* 0x00007900ff0477ac */ /* 0x000e220008000a00 */
[----:B------:R-:W-:Y:S01]  /*6d6f0*/  BSSY.RECONVERGENT B0, `(.L_x_4216) ;  /* 0x0000018000007945 */ /* 0x000fe20003800200 */
[----:B------:R-:W-:Y:S02]  /*6d700*/  IMAD.MOV.U32 R21, RZ, RZ, RZ ;  /* 0x000000ffff157224 */ /* 0x000fe400078e00ff */
[----:B------:R-:W-:Y:S02]  /*6d710*/  IMAD.MOV.U32 R56, RZ, RZ, RZ ;  /* 0x000000ffff387224 */ /* 0x000fe400078e00ff */
[----:B0-----:R-:W-:Y:S02]  /*6d720*/  IMAD.U32 R53, RZ, RZ, UR4 ;  /* 0x00000004ff357e24 */ /* 0x001fe4000f8e00ff */
[----:B------:R-:W-:-:S07]  /*6d730*/  IMAD.U32 R54, RZ, RZ, UR5 ;  /* 0x00000005ff367e24 */ /* 0x000fce000f8e00ff */
.L_x_4217:
        /* <DEDUP_REMOVED lines=20> */
.L_x_4216:
[----:B------:R-:W0:Y:S01]  /*6d880*/  LDCU.64 UR4, c[0x0][0x3c8] ;  /* 0x00007900ff0477ac */ /* 0x000e220008000a00 */
[----:B------:R-:W-:Y:S01]  /*6d890*/  BSSY.RECONVERGENT B0, `(.L_x_4218) ;  /* 0x0000018000007945 */ /* 0x000fe20003800200 */
[----:B------:R-:W-:Y:S02]  /*6d8a0*/  IMAD.MOV.U32 R13, RZ, RZ, RZ ;  /* 0x000000ffff0d7224 */ /* 0x000fe400078e00ff */
[----:B------:R-:W-:Y:S02]  /*6d8b0*/  IMAD.MOV.U32 R56, RZ, RZ, RZ ;  /* 0x000000ffff387224 */ /* 0x000fe400078e00ff */
[----:B0-----:R-:W-:Y:S02]  /*6d8c0*/  IMAD.U32 R53, RZ, RZ, UR4 ;  /* 0x00000004ff357e24 */ /* 0x001fe4000f8e00ff */
[----:B------:R-:W-:-:S07]  /*6d8d0*/  IMAD.U32 R54, RZ, RZ, UR5 ;  /* 0x00000005ff367e24 */ /* 0x000fce000f8e00ff */
.L_x_4219:
        /* <DEDUP_REMOVED lines=20> */
.L_x_4218:
[----:B------:R-:W0:Y:S01]  /*6da20*/  LDCU.64 UR4, c[0x0][0x3c8] ;  /* 0x00007900ff0477ac */ /* 0x000e220008000a00 */
[----:B------:R-:W-:Y:S01]  /*6da30*/  BSSY.RECONVERGENT B0, `(.L_x_4220) ;  /* 0x0000018000007945 */ /* 0x000fe20003800200 */
[----:B------:R-:W-:Y:S02]  /*6da40*/  IMAD.MOV.U32 R17, RZ, RZ, RZ ;  /* 0x000000ffff117224 */ /* 0x000fe400078e00ff */
[----:B------:R-:W-:Y:S02]  /*6da50*/  IMAD.MOV.U32 R56, RZ, RZ, RZ ;  /* 0x000000ffff387224 */ /* 0x000fe400078e00ff */
[----:B0-----:R-:W-:Y:S02]  /*6da60*/  IMAD.U32 R53, RZ, RZ, UR4 ;  /* 0x00000004ff357e24 */ /* 0x001fe4000f8e00ff */
[----:B------:R-:W-:-:S07]  /*6da70*/  IMAD.U32 R54, RZ, RZ, UR5 ;  /* 0x00000005ff367e24 */ /* 0x000fce000f8e00ff */
.L_x_4221:
        /* <DEDUP_REMOVED lines=20> */
.L_x_4220:
[----:B------:R-:W0:Y:S01]  /*6dbc0*/  LDCU.64 UR4, c[0x0][0x3c8] ;  /* 0x00007900ff0477ac */ /* 0x000e220008000a00 */
[----:B------:R-:W-:Y:S01]  /*6dbd0*/  BSSY.RECONVERGENT B0, `(.L_x_4222) ;  /* 0x0000018000007945 */ /* 0x000fe20003800200 */
[----:B------:R-:W-:Y:S02]  /*6dbe0*/  IMAD.MOV.U32 R21, RZ, RZ, RZ ;  /* 0x000000ffff157224 */ /* 0x000fe400078e00ff */
[----:B------:R-:W-:Y:S02]  /*6dbf0*/  IMAD.MOV.U32 R56, RZ, RZ, RZ ;  /* 0x000000ffff387224 */ /* 0x000fe400078e00ff */
[----:B0-----:R-:W-:Y:S02]  /*6dc00*/  IMAD.U32 R53, RZ, RZ, UR4 ;  /* 0x00000004ff357e24 */ /* 0x001fe4000f8e00ff */
[----:B------:R-:W-:-:S07]  /*6dc10*/  IMAD.U32 R54, RZ, RZ, UR5 ;  /* 0x00000005ff367e24 */ /* 0x000fce000f8e00ff */
.L_x_4223:
        /* <DEDUP_REMOVED lines=20> */
.L_x_4222:
[----:B------:R-:W0:Y:S01]  /*6dd60*/  LDCU.64 UR4, c[0x0][0x3c8] ;  /* 0x00007900ff0477ac */ /* 0x000e220008000a00 */
[----:B------:R-:W-:Y:S01]  /*6dd70*/  BSSY.RECONVERGENT B0, `(.L_x_4224) ;  /* 0x0000018000007945 */ /* 0x000fe20003800200 */
[----:B------:R-:W-:Y:S02]  /*6dd80*/  IMAD.MOV.U32 R13, RZ, RZ, RZ ;  /* 0x000000ffff0d7224 */ /* 0x000fe400078e00ff */
[----:B------:R-:W-:Y:S02]  /*6dd90*/  IMAD.MOV.U32 R56, RZ, RZ, RZ ;  /* 0x000000ffff387224 */ /* 0x000fe400078e00ff */
[----:B0-----:R-:W-:Y:S02]  /*6dda0*/  IMAD.U32 R53, RZ, RZ, UR4 ;  /* 0x00000004ff357e24 */ /* 0x001fe4000f8e00ff */
[----:B------:R-:W-:-:S07]  /*6ddb0*/  IMAD.U32 R54, RZ, RZ, UR5 ;  /* 0x00000005ff367e24 */ /* 0x000fce000f8e00ff */
.L_x_4225:
        /* <DEDUP_REMOVED lines=20> */
.L_x_4224:
[----:B------:R-:W0:Y:S01]  /*6df00*/  LDCU.64 UR4, c[0x0][0x3c8] ;  /* 0x00007900ff0477ac */ /* 0x000e220008000a00 */
[----:B------:R-:W-:Y:S01]  /*6df10*/  BSSY.RECONVERGENT B0, `(.L_x_4226) ;  /* 0x0000018000007945 */ /* 0x000fe20003800200 */
[----:B------:R-:W-:Y:S02]  /*6df20*/  IMAD.MOV.U32 R17, RZ, RZ, RZ ;  /* 0x000000ffff117224 */ /* 0x000fe400078e00ff */
[----:B------:R-:W-:Y:S02]  /*6df30*/  IMAD.MOV.U32 R56, RZ, RZ, RZ ;  /* 0x000000ffff387224 */ /* 0x000fe400078e00ff */
[----:B0-----:R-:W-:Y:S02]  /*6df40*/  IMAD.U32 R53, RZ, RZ, UR4 ;  /* 0x00000004ff357e24 */ /* 0x001fe4000f8e00ff */
[----:B------:R-:W-:-:S07]  /*6df50*/  IMAD.U32 R54, RZ, RZ, UR5 ;  /* 0x00000005ff367e24 */ /* 0x000fce000f8e00ff */
.L_x_4227:
        /* <DEDUP_REMOVED lines=20> */
.L_x_4226:
[----:B------:R-:W0:Y:S01]  /*6e0a0*/  LDCU.64 UR4, c[0x0][0x3c8] ;  /* 0x00007900ff0477ac */ /* 0x000e220008000a00 */
[----:B------:R-:W-:Y:S01]  /*6e0b0*/  BSSY.RECONVERGENT B0, `(.L_x_4228) ;  /* 0x0000018000007945 */ /* 0x000fe20003800200 */
[----:B------:R-:W-:Y:S02]  /*6e0c0*/  IMAD.MOV.U32 R21, RZ, RZ, RZ ;  /* 0x000000ffff157224 */ /* 0x000fe400078e00ff */
[----:B------:R-:W-:Y:S02]  /*6e0d0*/  IMAD.MOV.U32 R56, RZ, RZ, RZ ;  /* 0x000000ffff387224 */ /* 0x000fe400078e00ff */
[----:B0-----:R-:W-:Y:S02]  /*6e0e0*/  IMAD.U32 R53, RZ, RZ, UR4 ;  /* 0x00000004ff357e24 */ /* 0x001fe4000f8e00ff */
[----:B------:R-:W-:-:S07]  /*6e0f0*/  IMAD.U32 R54, RZ, RZ, UR5 ;  /* 0x00000005ff367e24 */ /* 0x000fce000f8e00ff */
.L_x_4229:
        /* <DEDUP_REMOVED lines=20> */
.L_x_4228:
[----:B------:R-:W0:Y:S01]  /*6e240*/  LDCU.64 UR4, c[0x0][0x3c8] ;  /* 0x00007900ff0477ac */ /* 0x000e220008000a00 */
[----:B------:R-:W-:Y:S01]  /*6e250*/  BSSY.RECONVERGENT B0, `(.L_x_4230) ;  /* 0x0000018000007945 */ /* 0x000fe20003800200 */
[----:B------:R-:W-:Y:S02]  /*6e260*/  IMAD.MOV.U32 R13, RZ, RZ, RZ ;  /* 0x000000ffff0d7224 */ /* 0x000fe400078e00ff */
[----:B------:R-:W-:Y:S02]  /*6e270*/  IMAD.MOV.U32 R56, RZ, RZ, RZ ;  /* 0x000000ffff387224 */ /* 0x000fe400078e00ff */
[----:B0-----:R-:W-:Y:S02]  /*6e280*/  IMAD.U32 R53, RZ, RZ, UR4 ;  /* 0x00000004ff357e24 */ /* 0x001fe4000f8e00ff */
[----:B------:R-:W-:-:S07]  /*6e290*/  IMAD.U32 R54, RZ, RZ, UR5 ;  /* 0x00000005ff367e24 */ /* 0x000fce000f8e00ff */
.L_x_4231:
        /* <DEDUP_REMOVED lines=20> */
.L_x_4230:
[----:B------:R-:W0:Y:S01]  /*6e3e0*/  LDCU.64 UR4, c[0x0][0x3c8] ;  /* 0x00007900ff0477ac */ /* 0x000e220008000a00 */
[----:B------:R-:W-:Y:S01]  /*6e3f0*/  BSSY.RECONVERGENT B0, `(.L_x_4232) ;  /* 0x0000018000007945 */ /* 0x000fe20003800200 */
[----:B------:R-:W-:Y:S02]  /*6e400*/  IMAD.MOV.U32 R17, RZ, RZ, RZ ;  /* 0x000000ffff117224 */ /* 0x000fe400078e00ff */
[----:B------:R-:W-:Y:S02]  /*6e410*/  IMAD.MOV.U32 R56, RZ, RZ, RZ ;  /* 0x000000ffff387224 */ /* 0x000fe400078e00ff */
[----:B0-----:R-:W-:Y:S02]  /*6e420*/  IMAD.U32 R53, RZ, RZ, UR4 ;  /* 0x00000004ff357e24 */ /* 0x001fe4000f8e00ff */
[----:B------:R-:W-:-:S07]  /*6e430*/  IMAD.U32 R54, RZ, RZ, UR5 ;  /* 0x00000005ff367e24 */ /* 0x000fce000f8e00ff */
.L_x_4233:
        /* <DEDUP_REMOVED lines=20> */
.L_x_4232:
[----:B------:R-:W0:Y:S01]  /*6e580*/  LDCU.64 UR4, c[0x0][0x3c8] ;  /* 0x00007900ff0477ac */ /* 0x000e220008000a00 */
[----:B------:R-:W-:Y:S01]  /*6e590*/  BSSY.RECONVERGENT B0, `(.L_x_4234) ;  /* 0x0000018000007945 */ /* 0x000fe20003800200 */
[----:B------:R-:W-:Y:S02]  /*6e5a0*/  IMAD.MOV.U32 R21, RZ, RZ, RZ ;  /* 0x000000ffff157224 */ /* 0x000fe400078e00ff */
[----:B------:R-:W-:Y:S02]  /*6e5b0*/  IMAD.MOV.U32 R56, RZ, RZ, RZ ;  /* 0x000000ffff387224 */ /* 0x000fe400078e00ff */
[----:B0-----:R-:W-:Y:S02]  /*6e5c0*/  IMAD.U32 R53, RZ, RZ, UR4 ;  /* 0x00000004ff357e24 */ /* 0x001fe4000f8e00ff */
[----:B------:R-:W-:-:S07]  /*6e5d0*/  IMAD.U32 R54, RZ, RZ, UR5 ;  /* 0x00000005ff367e24 */ /* 0x000fce000f8e00ff */
.L_x_4235:
        /* <DEDUP_REMOVED lines=20> */
.L_x_4234:
[----:B------:R-:W0:Y:S01]  /*6e720*/  LDCU.64 UR4, c[0x0][0x3c8] ;  /* 0x00007900ff0477ac */ /* 0x000e220008000a00 */
[----:B------:R-:W-:Y:S01]  /*6e730*/  BSSY.RECONVERGENT B0, `(.L_x_4236) ;  /* 0x0000018000007945 */ /* 0x000fe20003800200 */
[----:B------:R-:W-:Y:S02]  /*6e740*/  IMAD.MOV.U32 R13, RZ, RZ, RZ ;  /* 0x000000ffff0d7224 */ /* 0x000fe400078e00ff */
[----:B------:R-:W-:Y:S02]  /*6e750*/  IMAD.MOV.U32 R56, RZ, RZ, RZ ;  /* 0x000000ffff387224 */ /* 0x000fe400078e00ff */
[----:B0-----:R-:W-:Y:S02]  /*6e760*/  IMAD.U32 R53, RZ, RZ, UR4 ;  /* 0x00000004ff357e24 */ /* 0x001fe4000f8e00ff */
[----:B------:R-:W-:-:S07]  /*6e770*/  IMAD.U32 R54, RZ, RZ, UR5 ;  /* 0x00000005ff367e24 */ /* 0x000fce000f8e00ff */
.L_x_4237:
        /* <DEDUP_REMOVED lines=20> */
.L_x_4236:
[----:B------:R-:W0:Y:S01]  /*6e8c0*/  LDCU.64 UR4, c[0x0][0x3c8] ;  /* 0x00007900ff0477ac */ /* 0x000e220008000a00 */
[----:B------:R-:W-:Y:S01]  /*6e8d0*/  BSSY.RECONVERGENT B0, `(.L_x_4238) ;  /* 0x0000018000007945 */ /* 0x000fe20003800200 */
[----:B------:R-:W-:Y:S02]  /*6e8e0*/  IMAD.MOV.U32 R17, RZ, RZ, RZ ;  /* 0x000000ffff117224 */ /* 0x000fe400078e00ff */
[----:B------:R-:W-:Y:S02]  /*6e8f0*/  IMAD.MOV.U32 R56, RZ, RZ, RZ ;  /* 0x000000ffff387224 */ /* 0x000fe400078e00ff */
[----:B0-----:R-:W-:Y:S02]  /*6e900*/  IMAD.U32 R53, RZ, RZ, UR4 ;  /* 0x00000004ff357e24 */ /* 0x001fe4000f8e00ff */
[----:B------:R-:W-:-:S07]  /*6e910*/  IMAD.U32 R54, RZ, RZ, UR5 ;  /* 0x00000005ff367e24 */ /* 0x000fce000f8e00ff */
.L_x_4239:
        /* <DEDUP_REMOVED lines=20> */
.L_x_4238:
[----:B------:R-:W0:Y:S01]  /*6ea60*/  LDCU.64 UR4, c[0x0][0x3c8] ;  /* 0x00007900ff0477ac */ /* 0x000e220008000a00 */
[----:B------:R-:W-:Y:S01]  /*6ea70*/  BSSY.RECONVERGENT B0, `(.L_x_4240) ;  /* 0x0000018000007945 */ /* 0x000fe20003800200 */
[----:B------:R-:W-:Y:S02]  /*6ea80*/  IMAD.MOV.U32 R21, RZ, RZ, RZ ;  /* 0x000000ffff157224 */ /* 0x000fe400078e00ff */
[----:B------:R-:W-:Y:S02]  /*6ea90*/  IMAD.MOV.U32 R56, RZ, RZ, RZ ;  /* 0x000000ffff387224 */ /* 0x000fe400078e00ff */
[----:B0-----:R-:W-:Y:S02]  /*6eaa0*/  IMAD.U32 R53, RZ, RZ, UR4 ;  /* 0x00000004ff357e24 */ /* 0x001fe4000f8e00ff */
[----:B------:R-:W-:-:S07]  /*6eab0*/  IMAD.U32 R54, RZ, RZ, UR5 ;  /* 0x00000005ff367e24 */ /* 0x000fce000f8e00ff */
.L_x_4241:
        /* <DEDUP_REMOVED lines=20> */
.L_x_4240:
[----:B------:R-:W0:Y:S01]  /*6ec00*/  LDCU.64 UR4, c[0x0][0x3c8] ;  /* 0x00007900ff0477ac */ /* 0x000e220008000a00 */
[----:B------:R-:W-:Y:S01]  /*6ec10*/  BSSY.RECONVERGENT B0, `(.L_x_4242) ;  /* 0x0000018000007945 */ /* 0x000fe20003800200 */
[----:B------:R-:W-:Y:S02]  /*6ec20*/  IMAD.MOV.U32 R13, RZ, RZ, RZ ;  /* 0x000000ffff0d7224 */ /* 0x000fe400078e00ff */
[----:B------:R-:W-:Y:S02]  /*6ec30*/  IMAD.MOV.U32 R56, RZ, RZ, RZ ;  /* 0x000000ffff387224 */ /* 0x000fe400078e00ff */
[----:B0-----:R-:W-:Y:S02]  /*6ec40*/  IMAD.U32 R53, RZ, RZ, UR4 ;  /* 0x00000004ff357e24 */ /* 0x001fe4000f8e00ff */
[----:B------:R-:W-:-:S07]  /*6ec50*/  IMAD.U32 R54, RZ, RZ, UR5 ;  /* 0x00000005ff367e24 */ /* 0x000fce000f8e00ff */
.L_x_4243:
        /* <DEDUP_REMOVED lines=20> */
.L_x_4242:
[----:B------:R-:W0:Y:S01]  /*6eda0*/  LDCU.64 UR4, c[0x0][0x3c8] ;  /* 0x00007900ff0477ac */ /* 0x000e220008000a00 */
[----:B------:R-:W-:Y:S01]  /*6edb0*/  BSSY.RECONVERGENT B0, `(.L_x_4244) ;  /* 0x0000018000007945 */ /* 0x000fe20003800200 */
[----:B------:R-:W-:Y:S02]  /*6edc0*/  IMAD.MOV.U32 R17, RZ, RZ, RZ ;  /* 0x000000ffff117224 */ /* 0x000fe400078e00ff */
[----:B------:R-:W-:Y:S02]  /*6edd0*/  IMAD.MOV.U32 R56, RZ, RZ, RZ ;  /* 0x000000ffff387224 */ /* 0x000fe400078e00ff */
[----:B0-----:R-:W-:Y:S02]  /*6ede0*/  IMAD.U32 R53, RZ, RZ, UR4 ;  /* 0x00000004ff357e24 */ /* 0x001fe4000f8e00ff */
[----:B------:R-:W-:-:S07]  /*6edf0*/  IMAD.U32 R54, RZ, RZ, UR5 ;  /* 0x00000005ff367e24 */ /* 0x000fce000f8e00ff */
.L_x_4245:
        /* <DEDUP_REMOVED lines=20> */
.L_x_4244:
[----:B------:R-:W0:Y:S01]  /*6ef40*/  LDCU.64 UR4, c[0x0][0x3c8] ;  /* 0x00007900ff0477ac */ /* 0x000e220008000a00 */
[----:B------:R-:W-:Y:S01]  /*6ef50*/  BSSY.RECONVERGENT B0, `(.L_x_4246) ;  /* 0x0000018000007945 */ /* 0x000fe20003800200 */
[----:B------:R-:W-:Y:S02]  /*6ef60*/  IMAD.MOV.U32 R54, RZ, RZ, RZ ;  /* 0x000000ffff367224 */ /* 0x000fe400078e00ff */
[----:B------:R-:W-:Y:S02]  /*6ef70*/  IMAD.MOV.U32 R56, RZ, RZ, RZ ;  /* 0x000000ffff387224 */ /* 0x000fe400078e00ff */
[----:B0-----:R-:W-:Y:S02]  /*6ef80*/  IMAD.U32 R52, RZ, RZ, UR4 ;  /* 0x00000004ff347e24 */ /* 0x001fe4000f8e00ff */
[----:B------:R-:W-:-:S07]  /*6ef90*/  IMAD.U32 R53, RZ, RZ, UR5 ;  /* 0x00000005ff357e24 */ /* 0x000fce000f8e00ff */
.L_x_4247:
        /* <DEDUP_REMOVED lines=20> */
.L_x_4246:
        /* <DEDUP_REMOVED lines=9> */
.L_x_4249:
        /* <DEDUP_REMOVED lines=20> */
.L_x_4248:
[----:B------:R-:W0:Y:S01]  /*6f2b0*/  LDCU.64 UR4, c[0x0][0x3c8] ;  /* 0x00007900ff0477ac */ /* 0x000e220008000a00 */
[----:B------:R-:W-:Y:S01]  /*6f2c0*/  BSSY.RECONVERGENT B0, `(.L_x_4250) ;  /* 0x0000018000007945 */ /* 0x000fe20003800200 */
[----:B------:R-:W-:Y:S02]  /*6f2d0*/  IMAD.MOV.U32 R21, RZ, RZ, RZ ;  /* 0x000000ffff157224 */ /* 0x000fe400078e00ff */
[----:B------:R-:W-:Y:S02]  /*6f2e0*/  IMAD.MOV.U32 R54, RZ, RZ, RZ ;  /* 0x000000ffff367224 */ /* 0x000fe400078e00ff */
[----:B0-----:R-:W-:Y:S02]  /*6f2f0*/  IMAD.U32 R53, RZ, RZ, UR4 ;  /* 0x00000004ff357e24 */ /* 0x001fe4000f8e00ff */
[----:B------:R-:W-:-:S07]  /*6f300*/  IMAD.U32 R52, RZ, RZ, UR5 ;  /* 0x00000005ff347e24 */ /* 0x000fce000f8e00ff */
.L_x_4251:
        /* <DEDUP_REMOVED lines=20> */
.L_x_4250:
[----:B------:R-:W0:Y:S01]  /*6f450*/  LDCU.64 UR4, c[0x0][0x3c8] ;  /* 0x00007900ff0477ac */ /* 0x000e220008000a00 */
[----:B------:R-:W-:Y:S01]  /*6f460*/  BSSY.RECONVERGENT B0, `(.L_x_4252) ;  /* 0x0000018000007945 */ /* 0x000fe20003800200 */
[----:B------:R-:W-:Y:S02]  /*6f470*/  IMAD.MOV.U32 R14, RZ, RZ, RZ ;  /* 0x000000ffff0e7224 */ /* 0x000fe400078e00ff */
[----:B------:R-:W-:Y:S02]  /*6f480*/  IMAD.MOV.U32 R55, RZ, RZ, RZ ;  /* 0x000000ffff377224 */ /* 0x000fe400078e00ff */
[----:B0-----:R-:W-:Y:S02]  /*6f490*/  IMAD.U32 R53, RZ, RZ, UR4 ;  /* 0x00000004ff357e24 */ /* 0x001fe4000f8e00ff */
[----:B------:R-:W-:-:S07]  /*6f4a0*/  IMAD.U32 R54, RZ, RZ, UR5 ;  /* 0x00000005ff367e24 */ /* 0x000fce000f8e00ff */
.L_x_4253:
        /* <DEDUP_REMOVED lines=20> */
.L_x_4252:
[----:B------:R-:W0:Y:S01]  /*6f5f0*/  LDCU.64 UR4, c[0x0][0x3c8] ;  /* 0x00007900ff0477ac */ /* 0x000e220008000a00 */
[----:B------:R-:W-:Y:S01]  /*6f600*/  BSSY.RECONVERGENT B0, `(.L_x_4254) ;  /* 0x0000018000007945 */ /* 0x000fe20003800200 */
[----:B------:R-:W-:Y:S02]  /*6f610*/  IMAD.MOV.U32 R17, RZ, RZ, RZ ;  /* 0x000000ffff117224 */ /* 0x000fe400078e00ff */
[----:B------:R-:W-:Y:S02]  /*6f620*/  IMAD.MOV.U32 R56, RZ, RZ, RZ ;  /* 0x000000ffff387224 */ /* 0x000fe400078e00ff */
[----:B0-----:R-:W-:Y:S02]  /*6f630*/  IMAD.U32 R53, RZ, RZ, UR4 ;  /* 0x00000004ff357e24 */ /* 0x001fe4000f8e00ff */
[----:B------:R-:W-:-:S07]  /*6f640*/  IMAD.U32 R54, RZ, RZ, UR5 ;  /* 0x00000005ff367e24 */ /* 0x000fce000f8e00ff */
.L_x_4255:
        /* <DEDUP_REMOVED lines=20> */
.L_x_4254:
[----:B------:R-:W0:Y:S01]  /*6f790*/  LDCU.64 UR4, c[0x0][0x3c8] ;  /* 0x00007900ff0477ac */ /* 0x000e220008000a00 */
[----:B------:R-:W-:Y:S01]  /*6f7a0*/  BSSY.RECONVERGENT B0, `(.L_x_4256) ;  /* 0x0000018000007945 */ /* 0x000fe20003800200 */
[----:B------:R-:W-:Y:S02]  /*6f7b0*/  IMAD.MOV.U32 R21, RZ, RZ, RZ ;  /* 0x000000ffff157224 */ /* 0x000fe400078e00ff */
[----:B------:R-:W-:Y:S02]  /*6f7c0*/  IMAD.MOV.U32 R56, RZ, RZ, RZ ;  /* 0x000000ffff387224 */ /* 0x000fe400078e00ff */
[----:B0-----:R-:W-:Y:S02]  /*6f7d0*/  IMAD.U32 R53, RZ, RZ, UR4 ;  /* 0x00000004ff357e24 */ /* 0x001fe4000f8e00ff */
[----:B------:R-:W-:-:S07]  /*6f7e0*/  IMAD.U32 R54, RZ, RZ, UR5 ;  /* 0x00000005ff367e24 */ /* 0x000fce000f8e00ff */
.L_x_4257:
        /* <DEDUP_REMOVED lines=20> */
.L_x_4256:
[----:B------:R-:W0:Y:S01]  /*6f930*/  LDCU.64 UR4, c[0x0][0x3c8] ;  /* 0x00007900ff0477ac */ /* 0x000e220008000a00 */
[----:B------:R-:W-:Y:S01]  /*6f940*/  BSSY.RECONVERGENT B0, `(.L_x_4258) ;  /* 0x0000018000007945 */ /* 0x000fe20003800200 */
[----:B------:R-:W-:Y:S02]  /*6f950*/  IMAD.MOV.U32 R14, RZ, RZ, RZ ;  /* 0x000000ffff0e7224 */ /* 0x000fe400078e00ff */
[----:B------:R-:W-:Y:S02]  /*6f960*/  IMAD.MOV.U32 R55, RZ, RZ, RZ ;  /* 0x000000ffff377224 */ /* 0x000fe400078e00ff */
[----:B0-----:R-:W-:Y:S02]  /*6f970*/  IMAD.U32 R53, RZ, RZ, UR4 ;  /* 0x00000004ff357e24 */ /* 0x001fe4000f8e00ff */
[----:B------:R-:W-:-:S07]  /*6f980*/  IMAD.U32 R54, RZ, RZ, UR5 ;  /* 0x00000005ff367e24 */ /* 0x000fce000f8e00ff */
.L_x_4259:
        /* <DEDUP_REMOVED lines=20> */
.L_x_4258:
[----:B------:R-:W0:Y:S01]  /*6fad0*/  LDCU.64 UR4, c[0x0][0x3c8] ;  /* 0x00007900ff0477ac */ /* 0x000e220008000a00 */
[----:B------:R-:W-:Y:S01]  /*6fae0*/  BSSY.RECONVERGENT B0, `(.L_x_4260) ;  /* 0x0000018000007945 */ /* 0x000fe20003800200 */
[----:B------:R-:W-:Y:S02]  /*6faf0*/  IMAD.MOV.U32 R17, RZ, RZ, RZ ;  /* 0x000000ffff117224 */ /* 0x000fe400078e00ff */
[----:B------:R-:W-:Y:S02]  /*6fb00*/  IMAD.MOV.U32 R56, RZ, RZ, RZ ;  /* 0x000000ffff387224 */ /* 0x000fe400078e00ff */
[----:B0-----:R-:W-:Y:S02]  /*6fb10*/  IMAD.U32 R53, RZ, RZ, UR4 ;  /* 0x00000004ff357e24 */ /* 0x001fe4000f8e00ff */
[----:B------:R-:W-:-:S07]  /*6fb20*/  IMAD.U32 R54, RZ, RZ, UR5 ;  /* 0x00000005ff367e24 */ /* 0x000fce000f8e00ff */
.L_x_4261:
        /* <DEDUP_REMOVED lines=20> */
.L_x_4260:
[----:B------:R-:W0:Y:S01]  /*6fc70*/  LDCU.64 UR4, c[0x0][0x3c8] ;  /* 0x00007900ff0477ac */ /* 0x000e220008000a00 */
[----:B------:R-:W-:Y:S01]  /*6fc80*/  BSSY.RECONVERGENT B0, `(.L_x_4262) ;  /* 0x0000018000007945 */ /* 0x000fe20003800200 */
[----:B------:R-:W-:Y:S02]  /*6fc90*/  IMAD.MOV.U32 R21, RZ, RZ, RZ ;  /* 0x000000ffff157224 */ /* 0x000fe400078e00ff */
[----:B------:R-:W-:Y:S02]  /*6fca0*/  IMAD.MOV.U32 R56, RZ, RZ, RZ ;  /* 0x000000ffff387224 */ /* 0x000fe400078e00ff */
[----:B0-----:R-:W-:Y:S02]  /*6fcb0*/  IMAD.U32 R53, RZ, RZ, UR4 ;  /* 0x00000004ff357e24 */ /* 0x001fe4000f8e00ff */
[----:B------:R-:W-:-:S07]  /*6fcc0*/  IMAD.U32 R54, RZ, RZ, UR5 ;  /* 0x00000005ff367e24 */ /* 0x000fce000f8e00ff */
.L_x_4263:
        /* <DEDUP_REMOVED lines=20> */
.L_x_4262:
[----:B------:R-:W0:Y:S01]  /*6fe10*/  LDCU.64 UR4, c[0x0][0x3c8] ;  /* 0x00007900ff0477ac */ /* 0x000e220008000a00 */
[----:B------:R-:W-:Y:S01]  /*6fe20*/  BSSY.RECONVERGENT B0, `(.L_x_4264) ;  /* 0x0000018000007945 */ /* 0x000fe20003800200 */
[----:B------:R-:W-:Y:S02]  /*6fe30*/  IMAD.MOV.U32 R14, RZ, RZ, RZ ;  /* 0x000000ffff0e7224 */ /* 0x000fe400078e00ff */
[----:B------:R-:W-:Y:S02]  /*6fe40*/  IMAD.MOV.U32 R55, RZ, RZ, RZ ;  /* 0x000000ffff377224 */ /* 0x000fe400078e00ff */
[----:B0-----:R-:W-:Y:S02]  /*6fe50*/  IMAD.U32 R53, RZ, RZ, UR4 ;  /* 0x00000004ff357e24 */ /* 0x001fe4000f8e00ff */
[----:B------:R-:W-:-:S07]  /*6fe60*/  IMAD.U32 R54, RZ, RZ, UR5 ;  /* 0x00000005ff367e24 */ /* 0x000fce000f8e00ff */
.L_x_4265:
        /* <DEDUP_REMOVED lines=20> */
.L_x_4264:
[----:B------:R-:W0:Y:S01]  /*6ffb0*/  LDCU.64 UR4, c[0x0][0x3c8] ;  /* 0x00007900ff0477ac */ /* 0x000e220008000a00 */
[----:B------:R-:W-:Y:S01]  /*6ffc0*/  BSSY.RECONVERGENT B0, `(.L_x_4266) ;  /* 0x0000018000007945 */ /* 0x000fe20003800200 */
[----:B------:R-:W-:Y:S02]  /*6ffd0*/  IMAD.MOV.U32 R17, RZ, RZ, RZ ;  /* 0x000000ffff117224 */ /* 0x000fe400078e00ff */
[----:B------:R-:W-:Y:S02]  /*6ffe0*/  IMAD.MOV.U32 R56, RZ, RZ, RZ ;  /* 0x000000ffff387224 */ /* 0x000fe400078e00ff */
[----:B0-----:R-:W-:Y:S02]  /*6fff0*/  IMAD.U32 R53, RZ, RZ, UR4 ;  /* 0x00000004ff357e24 */ /* 0x001fe4000f8e00ff */
[----:B------:R-:W-:-:S07]  /*70000*/  IMAD.U32 R54, RZ, RZ, UR5 ;  /* 0x00000005ff367e24 */ /* 0x000fce000f8e00ff */
.L_x_4267:
        /* <DEDUP_REMOVED lines=20> */
.L_x_4266:
[----:B------:R-:W0:Y:S01]  /*70150*/  LDCU.64 UR4, c[0x0][0x3c8] ;  /* 0x00007900ff0477ac */ /* 0x000e220008000a00 */
[----:B------:R-:W-:Y:S01]  /*70160*/  BSSY.RECONVERGENT B0, `(.L_x_4268) ;  /* 0x0000018000007945 */ /* 0x000fe20003800200 */
[----:B------:R-:W-:Y:S02]  /*70170*/  IMAD.MOV.U32 R21, RZ, RZ, RZ ;  /* 0x000000ffff157224 */ /* 0x000fe400078e00ff */
[----:B------:R-:W-:Y:S02]  /*70180*/  IMAD.MOV.U32 R56, RZ, RZ, RZ ;  /* 0x000000ffff387224 */ /* 0x000fe400078e00ff */
[----:B0-----:R-:W-:Y:S02]  /*70190*/  IMAD.U32 R53, RZ, RZ, UR4 ;  /* 0x00000004ff357e24 */ /* 0x001fe4000f8e00ff */
[----:B------:R-:W-:-:S07]  /*701a0*/  IMAD.U32 R54, RZ, RZ, UR5 ;  /* 0x00000005ff367e24 */ /* 0x000fce000f8e00ff */
.L_x_4269:
        /* <DEDUP_REMOVED lines=20> */
.L_x_4268:
[----:B------:R-:W0:Y:S01]  /*702f0*/  LDCU.64 UR4, c[0x0][0x3c8] ;  /* 0x00007900ff0477ac */ /* 0x000e220008000a00 */
[----:B------:R-:W-:Y:S01]  /*70300*/  BSSY.RECONVERGENT B0, `(.L_x_4270) ;  /* 0x0000018000007945 */ /* 0x000fe20003800200 */
[----:B------:R-:W-:Y:S02]  /*70310*/  IMAD.MOV.U32 R14, RZ, RZ, RZ ;  /* 0x000000ffff0e7224 */ /* 0x000fe400078e00ff */
[----:B------:R-:W-:Y:S02]  /*70320*/  IMAD.MOV.U32 R55, RZ, RZ, RZ ;  /* 0x000000ffff377224 */ /* 0x000fe400078e00ff */
[----:B0-----:R-:W-:Y:S02]  /*70330*/  IMAD.U32 R53, RZ, RZ, UR4 ;  /* 0x00000004ff357e24 */ /* 0x001fe4000f8e00ff */
[----:B------:R-:W-:-:S07]  /*70340*/  IMAD.U32 R54, RZ, RZ, UR5 ;  /* 0x00000005ff367e24 */ /* 0x000fce000f8e00ff */
.L_x_4271:
        /* <DEDUP_REMOVED lines=20> */
.L_x_4270:
[----:B------:R-:W0:Y:S01]  /*70490*/  LDCU.64 UR4, c[0x0][0x3c8] ;  /* 0x00007900ff0477ac */ /* 0x000e220008000a00 */
[----:B------:R-:W-:Y:S01]  /*704a0*/  BSSY.RECONVERGENT B0, `(.L_x_4272) ;  /* 0x0000018000007945 */ /* 0x000fe20003800200 */
[----:B------:R-:W-:Y:S02]  /*704b0*/  IMAD.MOV.U32 R17, RZ, RZ, RZ ;  /* 0x000000ffff117224 */ /* 0x000fe400078e00ff */
[----:B------:R-:W-:Y:S02]  /*704c0*/  IMAD.MOV.U32 R56, RZ, RZ, RZ ;  /* 0x000000ffff387224 */ /* 0x000fe400078e00ff */
[----:B0-----:R-:W-:Y:S02]  /*704d0*/  IMAD.U32 R53, RZ, RZ, UR4 ;  /* 0x00000004ff357e24 */ /* 0x001fe4000f8e00ff */
[----:B------:R-:W-:-:S07]  /*704e0*/  IMAD.U32 R54, RZ, RZ, UR5 ;  /* 0x00000005ff367e24 */ /* 0x000fce000f8e00ff */
.L_x_4273:
        /* <DEDUP_REMOVED lines=20> */
.L_x_4272:
[----:B------:R-:W0:Y:S01]  /*70630*/  LDCU.64 UR4, c[0x0][0x3c8] ;  /* 0x00007900ff0477ac */ /* 0x000e220008000a00 */
[----:B------:R-:W-:Y:S01]  /*70640*/  BSSY.RECONVERGENT B0, `(.L_x_4274) ;  /* 0x0000018000007945 */ /* 0x000fe20003800200 */
[----:B------:R-:W-:Y:S02]  /*70650*/  IMAD.MOV.U32 R21, RZ, RZ, RZ ;  /* 0x000000ffff157224 */ /* 0x000fe400078e00ff */
[----:B------:R-:W-:Y:S02]  /*70660*/  IMAD.MOV.U32 R56, RZ, RZ, RZ ;  /* 0x000000ffff387224 */ /* 0x000fe400078e00ff */
[----:B0-----:R-:W-:Y:S02]  /*70670*/  IMAD.U32 R53, RZ, RZ, UR4 ;  /* 0x00000004ff357e24 */ /* 0x001fe4000f8e00ff */
[----:B------:R-:W-:-:S07]  /*70680*/  IMAD.U32 R54, RZ, RZ, UR5 ;  /* 0x00000005ff367e24 */ /* 0x000fce000f8e00ff */
.L_x_4275:
        /* <DEDUP_REMOVED lines=20> */
.L_x_4274:
[----:B------:R-:W0:Y:S01]  /*707d0*/  LDCU.64 UR4, c[0x0][0x3c8] ;  /* 0x00007900ff0477ac */ /* 0x000e220008000a00 */
[----:B------:R-:W-:Y:S01]  /*707e0*/  BSSY.RECONVERGENT B0, `(.L_x_4276) ;  /* 0x0000018000007945 */ /* 0x000fe20003800200 */
[----:B------:R-:W-:Y:S02]  /*707f0*/  IMAD.MOV.U32 R14, RZ, RZ, RZ ;  /* 0x000000ffff0e7224 */ /* 0x000fe400078e00ff */
[----:B------:R-:W-:Y:S02]  /*70800*/  IMAD.MOV.U32 R55, RZ, RZ, RZ ;  /* 0x000000ffff377224 */ /* 0x000fe400078e00ff */
[----:B0-----:R-:W-:Y:S02]  /*70810*/  IMAD.U32 R53, RZ, RZ, UR4 ;  /* 0x00000004ff357e24 */ /* 0x001fe4000f8e00ff */
[----:B------:R-:W-:-:S07]  /*70820*/  IMAD.U32 R54, RZ, RZ, UR5 ;  /* 0x00000005ff367e24 */ /* 0x000fce000f8e00ff */
.L_x_4277:
        /* <DEDUP_REMOVED lines=20> */
.L_x_4276:
[----:B------:R-:W0:Y:S01]  /*70970*/  LDCU.64 UR4, c[0x0][0x3c8] ;  /* 0x00007900ff0477ac */ /* 0x000e220008000a00 */
[----:B------:R-:W-:Y:S01]  /*70980*/  BSSY.RECONVERGENT B0, `(.L_x_4278) ;  /* 0x0000018000007945 */ /* 0x000fe20003800200 */
[----:B------:R-:W-:Y:S02]  /*70990*/  IMAD.MOV.U32 R17, RZ, RZ, RZ ;  /* 0x000000ffff117224 */ /* 0x000fe400078e00ff */
[----:B------:R-:W-:Y:S02]  /*709a0*/  IMAD.MOV.U32 R56, RZ, RZ, RZ ;  /* 0x000000ffff387224 */ /* 0x000fe400078e00ff */
[----:B0-----:R-:W-:Y:S02]  /*709b0*/  IMAD.U32 R53, RZ, RZ, UR4 ;  /* 0x00000004ff357e24 */ /* 0x001fe4000f8e00ff */
[----:B------:R-:W-:-:S07]  /*709c0*/  IMAD.U32 R54, RZ, RZ, UR5 ;  /* 0x00000005ff367e24 */ /* 0x000fce000f8e00ff */
.L_x_4279:
        /* <DEDUP_REMOVED lines=20> */
.L_x_4278:
[----:B------:R-:W0:Y:S01]  /*70b10*/  LDCU.64 UR4, c[0x0][0x3c8] ;  /* 0x00007900ff0477ac */ /* 0x000e220008000a00 */
[----:B------:R-:W-:Y:S01]  /*70b20*/  BSSY.RECONVERGENT B0, `(.L_x_4280) ;  /* 0x0000018000007945 */ /* 0x000fe20003800200 */
[----:B------:R-:W-:Y:S02]  /*70b30*/  IMAD.MOV.U32 R21, RZ, RZ, RZ ;  /* 0x000000ffff157224 */ /* 0x000fe400078e00ff */
[----:B------:R-:W-:Y:S02]  /*70b40*/  IMAD.MOV.U32 R56, RZ, RZ, RZ ;  /* 0x000000ffff387224 */ /* 0x000fe400078e00ff */
[----:B0-----:R-:W-:Y:S02]  /*70b50*/  IMAD.U32 R53, RZ, RZ, UR4 ;  /* 0x00000004ff357e24 */ /* 0x001fe4000f8e00ff */
[----:B------:R-:W-:-:S07]  /*70b60*/  IMAD.U32 R54, RZ, RZ, UR5 ;  /* 0x00000005ff367e24 */ /* 0x000fce000f8e00ff */
.L_x_4281:
        /* <DEDUP_REMOVED lines=20> */
.L_x_4280:
[----:B------:R-:W0:Y:S01]  /*70cb0*/  LDCU.64 UR4, c[0x0][0x3c8] ;  /* 0x00007900ff0477ac */ /* 0x000e220008000a00 */
[----:B------:R-:W-:Y:S01]  /*70cc0*/  BSSY.RECONVERGENT B0, `(.L_x_4282) ;  /* 0x0000018000007945 */ /* 0x000fe20003800200 */
[----:B------:R-:W-:Y:S02]  /*70cd0*/  IMAD.MOV.U32 R14, RZ, RZ, RZ ;  /* 0x000000ffff0e7224 */ /* 0x000fe400078e00ff */
[----:B------:R-:W-:Y:S02]  /*70ce0*/  IMAD.MOV.U32 R55, RZ, RZ, RZ ;  /* 0x000000ffff377224 */ /* 0x000fe400078e00ff */
[----:B0-----:R-:W-:Y:S02]  /*70cf0*/  IMAD.U32 R53, RZ, RZ, UR4 ;  /* 0x00000004ff357e24 */ /* 0x001fe4000f8e00ff */
[----:B------:R-:W-:-:S07]  /*70d00*/  IMAD.U32 R54, RZ, RZ, UR5 ;  /* 0x00000005ff367e24 */ /* 0x000fce000f8e00ff */
.L_x_4283:
        /* <DEDUP_REMOVED lines=20> */
.L_x_4282:
[----:B------:R-:W0:Y:S01]  /*70e50*/  LDCU.64 UR4, c[0x0][0x3c8] ;  /* 0x00007900ff0477ac */ /* 0x000e220008000a00 */
[----:B------:R-:W-:Y:S01]  /*70e60*/  BSSY.RECONVERGENT B0, `(.L_x_4284) ;  /* 0x0000018000007945 */ /* 0x000fe20003800200 */
[----:B------:R-:W-:Y:S02]  /*70e70*/  IMAD.MOV.U32 R17, RZ, RZ, RZ ;  /* 0x000000ffff117224 */ /* 0x000fe400078e00ff */
[----:B------:R-:W-:Y:S02]  /*70e80*/  IMAD.MOV.U32 R56, RZ, RZ, RZ ;  /* 0x000000ffff387224 */ /* 0x000fe400078e00ff */
[----:B0-----:R-:W-:Y:S02]  /*70e90*/  IMAD.U32 R53, RZ, RZ, UR4 ;  /* 0x00000004ff357e24 */ /* 0x001fe4000f8e00ff */
[----:B------:R-:W-:-:S07]  /*70ea0*/  IMAD.U32 R54, RZ, RZ, UR5 ;  /* 0x00000005ff367e24 */ /* 0x000fce000f8e00ff */
.L_x_4285:
        /* <DEDUP_REMOVED lines=20> */
.L_x_4284:
[----:B------:R-:W0:Y:S01]  /*70ff0*/  LDCU.64 UR4, c[0x0][0x3c8] ;  /* 0x00007900ff0477ac */ /* 0x000e220008000a00 */
[----:B------:R-:W-:Y:S01]  /*71000*/  BSSY.RECONVERGENT B0, `(.L_x_4286) ;  /* 0x0000018000007945 */ /* 0x000fe20003800200 */
[----:B------:R-:W-:Y:S02]  /*71010*/  IMAD.MOV.U32 R54, RZ, RZ, RZ ;  /* 0x000000ffff367224 */ /* 0x000fe400078e00ff */
[----:B------:R-:W-:Y:S02]  /*71020*/  IMAD.MOV.U32 R56, RZ, RZ, RZ ;  /* 0x000000ffff387224 */ /* 0x000fe400078e00ff */
[----:B0-----:R-:W-:Y:S02]  /*71030*/  IMAD.U32 R52, RZ, RZ, UR4 ;  /* 0x00000004ff347e24 */ /* 0x001fe4000f8e00ff */
[----:B------:R-:W-:-:S07]  /*71040*/  IMAD.U32 R53, RZ, RZ, UR5 ;  /* 0x00000005ff357e24 */ /* 0x000fce000f8e00ff */
.L_x_4287:
        /* <DEDUP_REMOVED lines=20> */
.L_x_4286:
        /* <DEDUP_REMOVED lines=9> */
.L_x_4289:
        /* <DEDUP_REMOVED lines=20> */
.L_x_4288:
[----:B------:R-:W0:Y:S01]  /*71360*/  LDCU.64 UR4, c[0x0][0x3c8] ;  /* 0x00007900ff0477ac */ /* 0x000e220008000a00 */
[----:B------:R-:W-:Y:S01]  /*71370*/  BSSY.RECONVERGENT B0, `(.L_x_4290) ;  /* 0x0000018000007945 */ /* 0x000fe20003800200 */
[----:B------:R-:W-:Y:S02]  /*71380*/  IMAD.MOV.U32 R21, RZ, RZ, RZ ;  /* 0x000000ffff157224 */ /* 0x000fe400078e00ff */
[----:B------:R-:W-:Y:S02]  /*71390*/  IMAD.MOV.U32 R54, RZ, RZ, RZ ;  /* 0x000000ffff367224 */ /* 0x000fe400078e00ff */
[----:B0-----:R-:W-:Y:S02]  /*713a0*/  IMAD.U32 R52, RZ, RZ, UR4 ;  /* 0x00000004ff347e24 */ /* 0x001fe4000f8e00ff */
[----:B------:R-:W-:-:S07]  /*713b0*/  IMAD.U32 R53, RZ, RZ, UR5 ;  /* 0x00000005ff357e24 */ /* 0x000fce000f8e00ff */
.L_x_4291:
        /* <DEDUP_REMOVED lines=20> */
.L_x_4290:
[----:B------:R-:W0:Y:S01]  /*71500*/  LDCU.64 UR4, c[0x0][0x3c8] ;  /* 0x00007900ff0477ac */ /* 0x000e220008000a00 */
[----:B------:R-:W-:Y:S01]  /*71510*/  BSSY.RECONVERGENT B0, `(.L_x_4292) ;  /* 0x0000018000007945 */ /* 0x000fe20003800200 */
[----:B------:R-:W-:Y:S02]  /*71520*/  IMAD.MOV.U32 R11, RZ, RZ, RZ ;  /* 0x000000ffff0b7224 */ /* 0x000fe400078e00ff */
[----:B------:R-:W-:Y:S02]  /*71530*/  IMAD.MOV.U32 R56, RZ, RZ, RZ ;  /* 0x000000ffff387224 */ /* 0x000fe400078e00ff */
[----:B0-----:R-:W-:Y:S02]  /*71540*/  IMAD.U32 R53, RZ, RZ, UR4 ;  /* 0x00000004ff357e24 */ /* 0x001fe4000f8e00ff */
[----:B------:R-:W-:-:S07]  /*71550*/  IMAD.U32 R54, RZ, RZ, UR5 ;  /* 0x00000005ff367e24 */ /* 0x000fce000f8e00ff */
.L_x_4293:
        /* <DEDUP_REMOVED lines=20> */
.L_x_4292:
[----:B------:R-:W0:Y:S01]  /*716a0*/  LDCU.64 UR4, c[0x0][0x3c8] ;  /* 0x00007900ff0477ac */ /* 0x000e220008000a00 */
[----:B------:R-:W-:Y:S01]  /*716b0*/  BSSY.RECONVERGENT B0, `(.L_x_4294) ;  /* 0x0000018000007945 */ /* 0x000fe20003800200 */
[----:B------:R-:W-:Y:S02]  /*716c0*/  IMAD.MOV.U32 R14, RZ, RZ, RZ ;  /* 0x000000ffff0e7224 */ /* 0x000fe400078e00ff */
[----:B------:R-:W-:Y:S02]  /*716d0*/  IMAD.MOV.U32 R55, RZ, RZ, RZ ;  /* 0x000000ffff377224 */ /* 0x000fe400078e00ff */
[----:B0-----:R-:W-:Y:S02]  /*716e0*/  IMAD.U32 R53, RZ, RZ, UR4 ;  /* 0x00000004ff357e24 */ /* 0x001fe4000f8e00ff */
[----:B------:R-:W-:-:S07]  /*716f0*/  IMAD.U32 R54, RZ, RZ, UR5 ;  /* 0x00000005ff367e24 */ /* 0x000fce000f8e00ff */
.L_x_4295:
        /* <DEDUP_REMOVED lines=20> */
.L_x_4294:
[----:B------:R-:W0:Y:S01]  /*71840*/  LDCU.64 UR4, c[0x0][0x3c8] ;  /* 0x00007900ff0477ac */ /* 0x000e220008000a00 */
[----:B------:R-:W-:Y:S01]  /*71850*/  BSSY.RECONVERGENT B0, `(.L_x_4296) ;  /* 0x0000018000007945 */ /* 0x000fe20003800200 */
[----:B------:R-:W-:Y:S02]  /*71860*/  IMAD.MOV.U32 R21, RZ, RZ, RZ ;  /* 0x000000ffff157224 */ /* 0x000fe400078e00ff */
[----:B------:R-:W-:Y:S02]  /*71870*/  IMAD.MOV.U32 R56, RZ, RZ, RZ ;  /* 0x000000ffff387224 */ /* 0x000fe400078e00ff */
[----:B0-----:R-:W-:Y:S02]  /*71880*/  IMAD.U32 R53, RZ, RZ, UR4 ;  /* 0x00000004ff357e24 */ /* 0x001fe4000f8e00ff */
[----:B------:R-:W-:-:S07]  /*71890*/  IMAD.U32 R54, RZ, RZ, UR5 ;  /* 0x00000005ff367e24 */ /* 0x000fce000f8e00ff */
.L_x_4297:
        /* <DEDUP_REMOVED lines=20> */
.L_x_4296:
[----:B------:R-:W0:Y:S01]  /*719e0*/  LDCU.64 UR4, c[0x0][0x3c8] ;  /* 0x00007900ff0477ac */ /* 0x000e220008000a00 */
[----:B------:R-:W-:Y:S01]  /*719f0*/  BSSY.RECONVERGENT B0, `(.L_x_4298) ;  /* 0x0000018000007945 */ /* 0x000fe20003800200 */
[----:B------:R-:W-:Y:S02]  /*71a00*/  IMAD.MOV.U32 R11, RZ, RZ, RZ ;  /* 0x000000ffff0b7224 */ /* 0x000fe400078e00ff */
[----:B------:R-:W-:Y:S02]  /*71a10*/  IMAD.MOV.U32 R56, RZ, RZ, RZ ;  /* 0x000000ffff387224 */ /* 0x000fe400078e00ff */
[----:B0-----:R-:W-:Y:S02]  /*71a20*/  IMAD.U32 R53, RZ, RZ, UR4 ;  /* 0x00000004ff357e24 */ /* 0x001fe4000f8e00ff */
[----:B------:R-:W-:-:S07]  /*71a30*/  IMAD.U32 R54, RZ, RZ, UR5 ;  /* 0x00000005ff367e24 */ /* 0x000fce000f8e00ff */
.L_x_4299:
        /* <DEDUP_REMOVED lines=20> */
.L_x_4298:
[----:B------:R-:W0:Y:S01]  /*71b80*/  LDCU.64 UR4, c[0x0][0x3c8] ;  /* 0x00007900ff0477ac */ /* 0x000e220008000a00 */
[----:B------:R-:W-:Y:S01]  /*71b90*/  BSSY.RECONVERGENT B0, `(.L_x_4300) ;  /* 0x0000018000007945 */ /* 0x000fe20003800200 */
[----:B------:R-:W-:Y:S02]  /*71ba0*/  IMAD.MOV.U32 R14, RZ, RZ, RZ ;  /* 0x000000ffff0e7224 */ /* 0x000fe400078e00ff */
[----:B------:R-:W-:Y:S02]  /*71bb0*/  IMAD.MOV.U32 R55, RZ, RZ, RZ ;  /* 0x000000ffff377224 */ /* 0x000fe400078e00ff */
[----:B0-----:R-:W-:Y:S02]  /*71bc0*/  IMAD.U32 R53, RZ, RZ, UR4 ;  /* 0x00000004ff357e24 */ /* 0x001fe4000f8e00ff */
[----:B------:R-:W-:-:S07]  /*71bd0*/  IMAD.U32 R54, RZ, RZ, UR5 ;  /* 0x00000005ff367e24 */ /* 0x000fce000f8e00ff */
.L_x_4301:
        /* <DEDUP_REMOVED lines=20> */
.L_x_4300:
[----:B------:R-:W0:Y:S01]  /*71d20*/  LDCU.64 UR4, c[0x0][0x3c8] ;  /* 0x00007900ff0477ac */ /* 0x000e220008000a00 */
[----:B------:R-:W-:Y:S01]  /*71d30*/  BSSY.RECONVERGENT B0, `(.L_x_4302) ;  /* 0x0000018000007945 */ /* 0x000fe20003800200 */
[----:B------:R-:W-:Y:S02]  /*71d40*/  IMAD.MOV.U32 R21, RZ, RZ, RZ ;  /* 0x000000ffff157224 */ /* 0x000fe400078e00ff */
[----:B------:R-:W-:Y:S02]  /*71d50*/  IMAD.MOV.U32 R56, RZ, RZ, RZ ;  /* 0x000000ffff387224 */ /* 0x000fe400078e00ff */
[----:B0-----:R-:W-:Y:S02]  /*71d60*/  IMAD.U32 R53, RZ, RZ, UR4 ;  /* 0x00000004ff357e24 */ /* 0x001fe4000f8e00ff */
[----:B------:R-:W-:-:S07]  /*71d70*/  IMAD.U32 R54, RZ, RZ, UR5 ;  /* 0x00000005ff367e24 */ /* 0x000fce000f8e00ff */
.L_x_4303:
        /* <DEDUP_REMOVED lines=20> */
.L_x_4302:
[----:B------:R-:W0:Y:S01]  /*71ec0*/  LDCU.64 UR4, c[0x0][0x3c8] ;  /* 0x00007900ff0477ac */ /* 0x000e220008000a00 */
[----:B------:R-:W-:Y:S01]  /*71ed0*/  BSSY.RECONVERGENT B0, `(.L_x_4304) ;  /* 0x0000018000007945 */ /* 0x000fe20003800200 */
[----:B------:R-:W-:Y:S02]  /*71ee0*/  IMAD.MOV.U32 R11, RZ, RZ, RZ ;  /* 0x000000ffff0b7224 */ /* 0x000fe400078e00ff */
[----:B------:R-:W-:Y:S02]  /*71ef0*/  IMAD.MOV.U32 R56, RZ, RZ, RZ ;  /* 0x000000ffff387224 */ /* 0x000fe400078e00ff */
[----:B0-----:R-:W-:Y:S02]  /*71f00*/  IMAD.U32 R53, RZ, RZ, UR4 ;  /* 0x00000004ff357e24 */ /* 0x001fe4000f8e00ff */
[----:B------:R-:W-:-:S07]  /*71f10*/  IMAD.U32 R54, RZ, RZ, UR5 ;  /* 0x00000005ff367e24 */ /* 0x000fce000f8e00ff */
.L_x_4305:
        /* <DEDUP_REMOVED lines=20> */
.L_x_4304:
[----:B------:R-:W0:Y:S01]  /*72060*/  LDCU.64 UR4, c[0x0][0x3c8] ;  /* 0x00007900ff0477ac */ /* 0x000e220008000a00 */
[----:B------:R-:W-:Y:S01]  /*72070*/  BSSY.RECONVERGENT B0, `(.L_x_4306) ;  /* 0x0000018000007945 */ /* 0x000fe20003800200 */
[----:B------:R-:W-:Y:S02]  /*72080*/  IMAD.MOV.U32 R14, RZ, RZ, RZ ;  /* 0x000000ffff0e7224 */ /* 0x000fe400078e00ff */
[----:B------:R-:W-:Y:S02]  /*72090*/  IMAD.MOV.U32 R55, RZ, RZ, RZ ;  /* 0x000000ffff377224 */ /* 0x000fe400078e00ff */
[----:B0-----:R-:W-:Y:S02]  /*720a0*/  IMAD.U32 R53, RZ, RZ, UR4 ;  /* 0x00000004ff357e24 */ /* 0x001fe4000f8e00ff */
[----:B------:R-:W-:-:S07]  /*720b0*/  IMAD.U32 R54, RZ, RZ, UR5 ;  /* 0x00000005ff367e24 */ /* 0x000fce000f8e00ff */
.L_x_4307:
        /* <DEDUP_REMOVED lines=20> */
.L_x_4306:
[----:B------:R-:W0:Y:S01]  /*72200*/  LDCU.64 UR4, c[0x0][0x3c8] ;  /* 0x00007900ff0477ac */ /* 0x000e220008000a00 */
[----:B------:R-:W-:Y:S01]  /*72210*/  BSSY.RECONVERGENT B0, `(.L_x_4308) ;  /* 0x0000018000007945 */ /* 0x000fe20003800200 */
[----:B------:R-:W-:Y:S02]  /*72220*/  IMAD.MOV.U32 R21, RZ, RZ, RZ ;  /* 0x000000ffff157224 */ /* 0x000fe400078e00ff */
[----:B------:R-:W-:Y:S02]  /*72230*/  IMAD.MOV.U32 R56, RZ, RZ, RZ ;  /* 0x000000ffff387224 */ /* 0x000fe400078e00ff */
[----:B0-----:R-:W-:Y:S02]  /*72240*/  IMAD.U32 R53, RZ, RZ, UR4 ;  /* 0x00000004ff357e24 */ /* 0x001fe4000f8e00ff */
[----:B------:R-:W-:-:S07]  /*72250*/  IMAD.U32 R54, RZ, RZ, UR5 ;  /* 0x00000005ff367e24 */ /* 0x000fce000f8e00ff */
.L_x_4309:
        /* <DEDUP_REMOVED lines=20> */
.L_x_4308:
[----:B------:R-:W0:Y:S01]  /*723a0*/  LDCU.64 UR4, c[0x0][0x3c8] ;  /* 0x00007900ff0477ac */ /* 0x000e220008000a00 */
[----:B------:R-:W-:Y:S01]  /*723b0*/  BSSY.RECONVERGENT B0, `(.L_x_4310) ;  /* 0x0000018000007945 */ /* 0x000fe20003800200 */
[----:B------:R-:W-:Y:S02]  /*723c0*/  IMAD.MOV.U32 R11, RZ, RZ, RZ ;  /* 0x000000ffff0b7224 */ /* 0x000fe400078e00ff */
[----:B------:R-:W-:Y:S02]  /*723d0*/  IMAD.MOV.U32 R56, RZ, RZ, RZ ;  /* 0x000000ffff387224 */ /* 0x000fe400078e00ff */
[----:B0-----:R-:W-:Y:S02]  /*723e0*/  IMAD.U32 R53, RZ, RZ, UR4 ;  /* 0x00000004ff357e24 */ /* 0x001fe4000f8e00ff */
[----:B------:R-:W-:-:S07]  /*723f0*/  IMAD.U32 R54, RZ, RZ, UR5 ;  /* 0x00000005ff367e24 */ /* 0x000fce000f8e00ff */
.L_x_4311:
        /* <DEDUP_REMOVED lines=20> */
.L_x_4310:
[----:B------:R-:W0:Y:S01]  /*72540*/  LDCU.64 UR4, c[0x0][0x3c8] ;  /* 0x00007900ff0477ac */ /* 0x000e220008000a00 */
[----:B------:R-:W-:Y:S01]  /*72550*/  BSSY.RECONVERGENT B0, `(.L_x_4312) ;  /* 0x0000018000007945 */ /* 0x000fe20003800200 */
[----:B------:R-:W-:Y:S02]  /*72560*/  IMAD.MOV.U32 R14, RZ, RZ, RZ ;  /* 0x000000ffff0e7224 */ /* 0x000fe400078e00ff */
[----:B------:R-:W-:Y:S02]  /*72570*/  IMAD.MOV.U32 R55, RZ, RZ, RZ ;  /* 0x000000ffff377224 */ /* 0x000fe400078e00ff */
[----:B0-----:R-:W-:Y:S02]  /*72580*/  IMAD.U32 R53, RZ, RZ, UR4 ;  /* 0x00000004ff357e24 */ /* 0x001fe4000f8e00ff */
[----:B------:R-:W-:-:S07]  /*72590*/  IMAD.U32 R54, RZ, RZ, UR5 ;  /* 0x00000005ff367e24 */ /* 0x000fce000f8e00ff */
.L_x_4313:
        /* <DEDUP_REMOVED lines=20> */
.L_x_4312:
[----:B------:R-:W0:Y:S01]  /*726e0*/  LDCU.64 UR4, c[0x0][0x3c8] ;  /* 0x00007900ff0477ac */ /* 0x000e220008000a00 */
[----:B------:R-:W-:Y:S01]  /*726f0*/  BSSY.RECONVERGENT B0, `(.L_x_4314) ;  /* 0x0000018000007945 */ /* 0x000fe20003800200 */
[----:B------:R-:W-:Y:S02]  /*72700*/  IMAD.MOV.U32 R21, RZ, RZ, RZ ;  /* 0x000000ffff157224 */ /* 0x000fe400078e00ff */
[----:B------:R-:W-:Y:S02]  /*72710*/  IMAD.MOV.U32 R56, RZ, RZ, RZ ;  /* 0x000000ffff387224 */ /* 0x000fe400078e00ff */
[----:B0-----:R-:W-:Y:S02]  /*72720*/  IMAD.U32 R53, RZ, RZ, UR4 ;  /* 0x00000004ff357e24 */ /* 0x001fe4000f8e00ff */
[----:B------:R-:W-:-:S07]  /*72730*/  IMAD.U32 R54, RZ, RZ, UR5 ;  /* 0x00000005ff367e24 */ /* 0x000fce000f8e00ff */
.L_x_4315:
        /* <DEDUP_REMOVED lines=20> */
.L_x_4314:
[----:B------:R-:W0:Y:S01]  /*72880*/  LDCU.64 UR4, c[0x0][0x3c8] ;  /* 0x00007900ff0477ac */ /* 0x000e220008000a00 */
[----:B------:R-:W-:Y:S01]  /*72890*/  BSSY.RECONVERGENT B0, `(.L_x_4316) ;  /* 0x0000018000007945 */ /* 0x000fe20003800200 */
[----:B------:R-:W-:Y:S02]  /*728a0*/  IMAD.MOV.U32 R11, RZ, RZ, RZ ;  /* 0x000000ffff0b7224 */ /* 0x000fe400078e00ff */
[----:B------:R-:W-:Y:S02]  /*728b0*/  IMAD.MOV.U32 R56, RZ, RZ, RZ ;  /* 0x000000ffff387224 */ /* 0x000fe400078e00ff */
[----:B0-----:R-:W-:Y:S02]  /*728c0*/  IMAD.U32 R53, RZ, RZ, UR4 ;  /* 0x00000004ff357e24 */ /* 0x001fe4000f8e00ff */
[----:B------:R-:W-:-:S07]  /*728d0*/  IMAD.U32 R54, RZ, RZ, UR5 ;  /* 0x00000005ff367e24 */ /* 0x000fce000f8e00ff */
.L_x_4317:
        /* <DEDUP_REMOVED lines=20> */
.L_x_4316:
[----:B------:R-:W0:Y:S01]  /*72a20*/  LDCU.64 UR4, c[0x0][0x3c8] ;  /* 0x00007900ff0477ac */ /* 0x000e220008000a00 */
[----:B------:R-:W-:Y:S01]  /*72a30*/  BSSY.RECONVERGENT B0, `(.L_x_4318) ;  /* 0x0000018000007945 */ /* 0x000fe20003800200 */
[----:B------:R-:W-:Y:S02]  /*72a40*/  IMAD.MOV.U32 R14, RZ, RZ, RZ ;  /* 0x000000ffff0e7224 */ /* 0x000fe400078e00ff */
[----:B------:R-:W-:Y:S02]  /*72a50*/  IMAD.MOV.U32 R55, RZ, RZ, RZ ;  /* 0x000000ffff377224 */ /* 0x000fe400078e00ff */
[----:B0-----:R-:W-:Y:S02]  /*72a60*/  IMAD.U32 R53, RZ, RZ, UR4 ;  /* 0x00000004ff357e24 */ /* 0x001fe4000f8e00ff */
[----:B------:R-:W-:-:S07]  /*72a70*/  IMAD.U32 R54, RZ, RZ, UR5 ;  /* 0x00000005ff367e24 */ /* 0x000fce000f8e00ff */
.L_x_4319:
        /* <DEDUP_REMOVED lines=20> */
.L_x_4318:
[----:B------:R-:W0:Y:S01]  /*72bc0*/  LDCU.64 UR4, c[0x0][0x3c8] ;  /* 0x00007900ff0477ac */ /* 0x000e220008000a00 */
[----:B------:R-:W-:Y:S01]  /*72bd0*/  BSSY.RECONVERGENT B0, `(.L_x_4320) ;  /* 0x0000018000007945 */ /* 0x000fe20003800200 */
[----:B------:R-:W-:Y:S02]  /*72be0*/  IMAD.MOV.U32 R21, RZ, RZ, RZ ;  /* 0x000000ffff157224 */ /* 0x000fe400078e00ff */
[----:B------:R-:W-:Y:S02]  /*72bf0*/  IMAD.MOV.U32 R56, RZ, RZ, RZ ;  /* 0x000000ffff387224 */ /* 0x000fe400078e00ff */
[----:B0-----:R-:W-:Y:S02]  /*72c00*/  IMAD.U32 R53, RZ, RZ, UR4 ;  /* 0x00000004ff357e24 */ /* 0x001fe4000f8e00ff */
[----:B------:R-:W-:-:S07]  /*72c10*/  IMAD.U32 R54, RZ, RZ, UR5 ;  /* 0x00000005ff367e24 */ /* 0x000fce000f8e00ff */
.L_x_4321:
        /* <DEDUP_REMOVED lines=20> */
.L_x_4320:
[----:B------:R-:W0:Y:S01]  /*72d60*/  LDCU.64 UR4, c[0x0][0x3c8] ;  /* 0x00007900ff0477ac */ /* 0x000e220008000a00 */
[----:B------:R-:W-:Y:S01]  /*72d70*/  BSSY.RECONVERGENT B0, `(.L_x_4322) ;  /* 0x0000018000007945 */ /* 0x000fe20003800200 */
[----:B------:R-:W-:Y:S02]  /*72d80*/  IMAD.MOV.U32 R11, RZ, RZ, RZ ;  /* 0x000000ffff0b7224 */ /* 0x000fe400078e00ff */
[----:B------:R-:W-:Y:S02]  /*72d90*/  IMAD.MOV.U32 R56, RZ, RZ, RZ ;  /* 0x000000ffff387224 */ /* 0x000fe400078e00ff */
[----:B0-----:R-:W-:Y:S02]  /*72da0*/  IMAD.U32 R53, RZ, RZ, UR4 ;  /* 0x00000004ff357e24 */ /* 0x001fe4000f8e00ff */
[----:B------:R-:W-:-:S07]  /*72db0*/  IMAD.U32 R54, RZ, RZ, UR5 ;  /* 0x00000005ff367e24 */ /* 0x000fce000f8e00ff */
.L_x_4323:
        /* <DEDUP_REMOVED lines=20> */
.L_x_4322:
[----:B------:R-:W0:Y:S01]  /*72f00*/  LDCU.64 UR4, c[0x0][0x3c8] ;  /* 0x00007900ff0477ac */ /* 0x000e220008000a00 */
[----:B------:R-:W-:Y:S01]  /*72f10*/  BSSY.RECONVERGENT B0, `(.L_x_4324) ;  /* 0x0000018000007945 */ /* 0x000fe20003800200 */
[----:B------:R-:W-:Y:S02]  /*72f20*/  IMAD.MOV.U32 R14, RZ, RZ, RZ ;  /* 0x000000ffff0e7224 */ /* 0x000fe400078e00ff */
[----:B------:R-:W-:Y:S02]  /*72f30*/  IMAD.MOV.U32 R55, RZ, RZ, RZ ;  /* 0x000000ffff377224 */ /* 0x000fe400078e00ff */
[----:B0-----:R-:W-:Y:S02]  /*72f40*/  IMAD.U32 R53, RZ, RZ, UR4 ;  /* 0x00000004ff357e24 */ /* 0x001fe4000f8e00ff */
[----:B------:R-:W-:-:S07]  /*72f50*/  IMAD.U32 R54, RZ, RZ, UR5 ;  /* 0x00000005ff367e24 */ /* 0x000fce000f8e00ff */
.L_x_4325:
        /* <DEDUP_REMOVED lines=20> */
.L_x_4324:
[----:B------:R-:W0:Y:S01]  /*730a0*/  LDCU.64 UR4, c[0x0][0x3c8] ;  /* 0x00007900ff0477ac */ /* 0x000e220008000a00 */
[----:B------:R-:W-:Y:S01]  /*730b0*/  BSSY.RECONVERGENT B0, `(.L_x_4326) ;  /* 0x0000017000007945 */ /* 0x000fe20003800200 */
[----:B------:R-:W-:Y:S01]  /*730c0*/  CS2R R54, SRZ ;  /* 0x0000000000367805 */ /* 0x000fe2000001ff00 */
[----:B0-----:R-:W-:Y:S02]  /*730d0*/  IMAD.U32 R52, RZ, RZ, UR4 ;  /* 0x00000004ff347e24 */ /* 0x001fe4000f8e00ff */
[----:B------:R-:W-:-:S07]  /*730e0*/  IMAD.U32 R53, RZ, RZ, UR5 ;  /* 0x00000005ff357e24 */ /* 0x000fce000f8e00ff */
.L_x_4327:
        /* <DEDUP_REMOVED lines=20> */
.L_x_4326:
        /* <DEDUP_REMOVED lines=9> */
.L_x_4329:
        /* <DEDUP_REMOVED lines=20> */
.L_x_4328:
[----:B------:R-:W0:Y:S01]  /*73400*/  LDCU.64 UR4, c[0x0][0x3c8] ;  /* 0x00007900ff0477ac */ /* 0x000e220008000a00 */
[----:B------:R-:W-:Y:S01]  /*73410*/  BSSY.RECONVERGENT B0, `(.L_x_4330) ;  /* 0x0000018000007945 */ /* 0x000fe20003800200 */
[----:B------:R-:W-:Y:S02]  /*73420*/  IMAD.MOV.U32 R14, RZ, RZ, RZ ;  /* 0x000000ffff0e7224 */ /* 0x000fe400078e00ff */
[----:B------:R-:W-:Y:S02]  /*73430*/  IMAD.MOV.U32 R55, RZ, RZ, RZ ;  /* 0x000000ffff377224 */ /* 0x000fe400078e00ff */
[----:B0-----:R-:W-:Y:S02]  /*73440*/  IMAD.U32 R52, RZ, RZ, UR4 ;  /* 0x00000004ff347e24 */ /* 0x001fe4000f8e00ff */
[----:B------:R-:W-:-:S07]  /*73450*/  IMAD.U32 R53, RZ, RZ, UR5 ;  /* 0x00000005ff357e24 */ /* 0x000fce000f8e00ff */
.L_x_4331:
        /* <DEDUP_REMOVED lines=20> */
.L_x_4330:
[----:B------:R-:W0:Y:S01]  /*735a0*/  LDCU.64 UR4, c[0x0][0x3c8] ;  /* 0x00007900ff0477ac */ /* 0x000e220008000a00 */
[----:B------:R-:W-:Y:S01]  /*735b0*/  BSSY.RECONVERGENT B0, `(.L_x_4332) ;  /* 0x0000018000007945 */ /* 0x000fe20003800200 */
[----:B------:R-:W-:Y:S02]  /*735c0*/  IMAD.MOV.U32 R9, RZ, RZ, RZ ;  /* 0x000000ffff097224 */ /* 0x000fe400078e00ff */
[----:B------:R-:W-:Y:S02]  /*735d0*/  IMAD.MOV.U32 R56, RZ, RZ, RZ ;  /* 0x000000ffff387224 */ /* 0x000fe400078e00ff */
[----:B0-----:R-:W-:Y:S02]  /*735e0*/  IMAD.U32 R53, RZ, RZ, UR4 ;  /* 0x00000004ff357e24 */ /* 0x001fe4000f8e00ff */
[----:B------:R-:W-:-:S07]  /*735f0*/  IMAD.U32 R54, RZ, RZ, UR5 ;  /* 0x00000005ff367e24 */ /* 0x000fce000f8e00ff */
.L_x_4333:
        /* <DEDUP_REMOVED lines=20> */
.L_x_4332:
[----:B------:R-:W0:Y:S01]  /*73740*/  LDCU.64 UR4, c[0x0][0x3c8] ;  /* 0x00007900ff0477ac */ /* 0x000e220008000a00 */
[----:B------:R-:W-:Y:S01]  /*73750*/  BSSY.RECONVERGENT B0, `(.L_x_4334) ;  /* 0x0000018000007945 */ /* 0x000fe20003800200 */
[----:B------:R-:W-:Y:S02]  /*73760*/  IMAD.MOV.U32 R11, RZ, RZ, RZ ;  /* 0x000000ffff0b7224 */ /* 0x000fe400078e00ff */
[----:B------:R-:W-:Y:S02]  /*73770*/  IMAD.MOV.U32 R56, RZ, RZ, RZ ;  /* 0x000000ffff387224 */ /* 0x000fe400078e00ff */
[----:B0-----:R-:W-:Y:S02]  /*73780*/  IMAD.U32 R53, RZ, RZ, UR4 ;  /* 0x00000004ff357e24 */ /* 0x001fe4000f8e00ff */
[----:B------:R-:W-:-:S07]  /*73790*/  IMAD.U32 R54, RZ, RZ, UR5 ;  /* 0x00000005ff367e24 */ /* 0x000fce000f8e00ff */
.L_x_4335:
        /* <DEDUP_REMOVED lines=20> */
.L_x_4334:
[----:B------:R-:W0:Y:S01]  /*738e0*/  LDCU.64 UR4, c[0x0][0x3c8] ;  /* 0x00007900ff0477ac */ /* 0x000e220008000a00 */
[----:B------:R-:W-:Y:S01]  /*738f0*/  BSSY.RECONVERGENT B0, `(.L_x_4336) ;  /* 0x0000018000007945 */ /* 0x000fe20003800200 */
[----:B------:R-:W-:Y:S02]  /*73900*/  IMAD.MOV.U32 R14, RZ, RZ, RZ ;  /* 0x000000ffff0e7224 */ /* 0x000fe400078e00ff */
[----:B------:R-:W-:Y:S02]  /*73910*/  IMAD.MOV.U32 R55, RZ, RZ, RZ ;  /* 0x000000ffff377224 */ /* 0x000fe400078e00ff */
[----:B0-----:R-:W-:Y:S02]  /*73920*/  IMAD.U32 R53, RZ, RZ, UR4 ;  /* 0x00000004ff357e24 */ /* 0x001fe4000f8e00ff */
[----:B------:R-:W-:-:S07]  /*73930*/  IMAD.U32 R54, RZ, RZ, UR5 ;  /* 0x00000005ff367e24 */ /* 0x000fce000f8e00ff */
.L_x_4337:
        /* <DEDUP_REMOVED lines=20> */
.L_x_4336:
[----:B------:R-:W0:Y:S01]  /*73a80*/  LDCU.64 UR4, c[0x0][0x3c8] ;  /* 0x00007900ff0477ac */ /* 0x000e220008000a00 */
[----:B------:R-:W-:Y:S01]  /*73a90*/  BSSY.RECONVERGENT B0, `(.L_x_4338) ;  /* 0x0000018000007945 */ /* 0x000fe20003800200 */
[----:B------:R-:W-:Y:S02]  /*73aa0*/  IMAD.MOV.U32 R9, RZ, RZ, RZ ;  /* 0x000000ffff097224 */ /* 0x000fe400078e00ff */
[----:B------:R-:W-:Y:S02]  /*73ab0*/  IMAD.MOV.U32 R56, RZ, RZ, RZ ;  /* 0x000000ffff387224 */ /* 0x000fe400078e00ff */
[----:B0-----:R-:W-:Y:S02]  /*73ac0*/  IMAD.U32 R53, RZ, RZ, UR4 ;  /* 0x00000004ff357e24 */ /* 0x001fe4000f8e00ff */
[----:B------:R-:W-:-:S07]  /*73ad0*/  IMAD.U32 R54, RZ, RZ, UR5 ;  /* 0x00000005ff367e24 */ /* 0x000fce000f8e00ff */
.L_x_4339:
        /* <DEDUP_REMOVED lines=20> */
.L_x_4338:
[----:B------:R-:W0:Y:S01]  /*73c20*/  LDCU.64 UR4, c[0x0][0x3c8] ;  /* 0x00007900ff0477ac */ /* 0x000e220008000a00 */
[----:B------:R-:W-:Y:S01]  /*73c30*/  BSSY.RECONVERGENT B0, `(.L_x_4340) ;  /* 0x0000018000007945 */ /* 0x000fe20003800200 */
[----:B------:R-:W-:Y:S02]  /*73c40*/  IMAD.MOV.U32 R11, RZ, RZ, RZ ;  /* 0x000000ffff0b7224 */ /* 0x000fe400078e00ff */
[----:B------:R-:W-:Y:S02]  /*73c50*/  IMAD.MOV.U32 R56, RZ, RZ, RZ ;  /* 0x000000ffff387224 */ /* 0x000fe400078e00ff */
[----:B0-----:R-:W-:Y:S02]  /*73c60*/  IMAD.U32 R53, RZ, RZ, UR4 ;  /* 0x00000004ff357e24 */ /* 0x001fe4000f8e00ff */
[----:B------:R-:W-:-:S07]  /*73c70*/  IMAD.U32 R54, RZ, RZ, UR5 ;  /* 0x00000005ff367e24 */ /* 0x000fce000f8e00ff */
.L_x_4341:
        /* <DEDUP_REMOVED lines=20> */
.L_x_4340:
[----:B------:R-:W0:Y:S01]  /*73dc0*/  LDCU.64 UR4, c[0x0][0x3c8] ;  /* 0x00007900ff0477ac */ /* 0x000e220008000a00 */
[----:B------:R-:W-:Y:S01]  /*73dd0*/  BSSY.RECONVERGENT B0, `(.L_x_4342) ;  /* 0x0000018000007945 */ /* 0x000fe20003800200 */
[----:B------:R-:W-:Y:S02]  /*73de0*/  IMAD.MOV.U32 R14, RZ, RZ, RZ ;  /* 0x000000ffff0e7224 */ /* 0x000fe400078e00ff */
[----:B------:R-:W-:Y:S02]  /*73df0*/  IMAD.MOV.U32 R55, RZ, RZ, RZ ;  /* 0x000000ffff377224 */ /* 0x000fe400078e00ff */
[----:B0-----:R-:W-:Y:S02]  /*73e00*/  IMAD.U32 R53, RZ, RZ, UR4 ;  /* 0x00000004ff357e24 */ /* 0x001fe4000f8e00ff */
[----:B------:R-:W-:-:S07]  /*73e10*/  IMAD.U32 R54, RZ, RZ, UR5 ;  /* 0x00000005ff367e24 */ /* 0x000fce000f8e00ff */
.L_x_4343:
        /* <DEDUP_REMOVED lines=20> */
.L_x_4342:
[----:B------:R-:W0:Y:S01]  /*73f60*/  LDCU.64 UR4, c[0x0][0x3c8] ;  /* 0x00007900ff0477ac */ /* 0x000e220008000a00 */
[----:B------:R-:W-:Y:S01]  /*73f70*/  BSSY.RECONVERGENT B0, `(.L_x_4344) ;  /* 0x0000018000007945 */ /* 0x000fe20003800200 */
[----:B------:R-:W-:Y:S02]  /*73f80*/  IMAD.MOV.U32 R9, RZ, RZ, RZ ;  /* 0x000000ffff097224 */ /* 0x000fe400078e00ff */
[----:B------:R-:W-:Y:S02]  /*73f90*/  IMAD.MOV.U32 R56, RZ, RZ, RZ ;  /* 0x000000ffff387224 */ /* 0x000fe400078e00ff */
[----:B0-----:R-:W-:Y:S02]  /*73fa0*/  IMAD.U32 R53, RZ, RZ, UR4 ;  /* 0x00000004ff357e24 */ /* 0x001fe4000f8e00ff */
[----:B------:R-:W-:-:S07]  /*73fb0*/  IMAD.U32 R54, RZ, RZ, UR5 ;  /* 0x00000005ff367e24 */ /* 0x000fce000f8e00ff */
.L_x_4345:
        /* <DEDUP_REMOVED lines=20> */
.L_x_4344:
[----:B------:R-:W0:Y:S01]  /*74100*/  LDCU.64 UR4, c[0x0][0x3c8] ;  /* 0x00007900ff0477ac */ /* 0x000e220008000a00 */
[----:B------:R-:W-:Y:S01]  /*74110*/  BSSY.RECONVERGENT B0, `(.L_x_4346) ;  /* 0x0000018000007945 */ /* 0x000fe20003800200 */
[----:B------:R-:W-:Y:S02]  /*74120*/  IMAD.MOV.U32 R11, RZ, RZ, RZ ;  /* 0x000000ffff0b7224 */ /* 0x000fe400078e00ff */
[----:B------:R-:W-:Y:S02]  /*74130*/  IMAD.MOV.U32 R56, RZ, RZ, RZ ;  /* 0x000000ffff387224 */ /* 0x000fe400078e00ff */
[----:B0-----:R-:W-:Y:S02]  /*74140*/  IMAD.U32 R53, RZ, RZ, UR4 ;  /* 0x00000004ff357e24 */ /* 0x001fe4000f8e00ff */
[----:B------:R-:W-:-:S07]  /*74150*/  IMAD.U32 R54, RZ, RZ, UR5 ;  /* 0x00000005ff367e24 */ /* 0x000fce000f8e00ff */
.L_x_4347:
        /* <DEDUP_REMOVED lines=20> */
.L_x_4346:
[----:B------:R-:W0:Y:S01]  /*742a0*/  LDCU.64 UR4, c[0x0][0x3c8] ;  /* 0x00007900ff0477ac */ /* 0x000e220008000a00 */
[----:B------:R-:W-:Y:S01]  /*742b0*/  BSSY.RECONVERGENT B0, `(.L_x_4348) ;  /* 0x0000018000007945 */ /* 0x000fe20003800200 */
[----:B------:R-:W-:Y:S02]  /*742c0*/  IMAD.MOV.U32 R14, RZ, RZ, RZ ;  /* 0x000000ffff0e7224 */ /* 0x000fe400078e00ff */
[----:B------:R-:W-:Y:S02]  /*742d0*/  IMAD.MOV.U32 R55, RZ, RZ, RZ ;  /* 0x000000ffff377224 */ /* 0x000fe400078e00ff */
[----:B0-----:R-:W-:Y:S02]  /*742e0*/  IMAD.U32 R53, RZ, RZ, UR4 ;  /* 0x00000004ff357e24 */ /* 0x001fe4000f8e00ff */
[----:B------:R-:W-:-:S07]  /*742f0*/  IMAD.U32 R54, RZ, RZ, UR5 ;  /* 0x00000005ff367e24 */ /* 0x000fce000f8e00ff */
.L_x_4349:
        /* <DEDUP_REMOVED lines=20> */
.L_x_4348:
[----:B------:R-:W0:Y:S01]  /*74440*/  LDCU.64 UR4, c[0x0][0x3c8] ;  /* 0x00007900ff0477ac */ /* 0x000e220008000a00 */
[----:B------:R-:W-:Y:S01]  /*74450*/  BSSY.RECONVERGENT B0, `(.L_x_4350) ;  /* 0x0000018000007945 */ /* 0x000fe20003800200 */
[----:B------:R-:W-:Y:S02]  /*74460*/  IMAD.MOV.U32 R9, RZ, RZ, RZ ;  /* 0x000000ffff097224 */ /* 0x000fe400078e00ff */
[----:B------:R-:W-:Y:S02]  /*74470*/  IMAD.MOV.U32 R56, RZ, RZ, RZ ;  /* 0x000000ffff387224 */ /* 0x000fe400078e00ff */
[----:B0-----:R-:W-:Y:S02]  /*74480*/  IMAD.U32 R53, RZ, RZ, UR4 ;  /* 0x00000004ff357e24 */ /* 0x001fe4000f8e00ff */
[----:B------:R-:W-:-:S07]  /*74490*/  IMAD.U32 R54, RZ, RZ, UR5 ;  /* 0x00000005ff367e24 */ /* 0x000fce000f8e00ff */
.L_x_4351:
        /* <DEDUP_REMOVED lines=20> */
.L_x_4350:
[----:B------:R-:W0:Y:S01]  /*745e0*/  LDCU.64 UR4, c[0x0][0x3c8] ;  /* 0x00007900ff0477ac */ /* 0x000e220008000a00 */
[----:B------:R-:W-:Y:S01]  /*745f0*/  BSSY.RECONVERGENT B0, `(.L_x_4352) ;  /* 0x0000018000007945 */ /* 0x000fe20003800200 */
[----:B------:R-:W-:Y:S02]  /*74600*/  IMAD.MOV.U32 R11, RZ, RZ, RZ ;  /* 0x000000ffff0b7224 */ /* 0x000fe400078e00ff */
[----:B------:R-:W-:Y:S02]  /*74610*/  IMAD.MOV.U32 R56, RZ, RZ, RZ ;  /* 0x000000ffff387224 */ /* 0x000fe400078e00ff */
[----:B0-----:R-:W-:Y:S02]  /*74620*/  IMAD.U32 R53, RZ, RZ, UR4 ;  /* 0x00000004ff357e24 */ /* 0x001fe4000f8e00ff */
[----:B------:R-:W-:-:S07]  /*74630*/  IMAD.U32 R54, RZ, RZ, UR5 ;  /* 0x00000005ff367e24 */ /* 0x000fce000f8e00ff */
.L_x_4353:
        /* <DEDUP_REMOVED lines=20> */
.L_x_4352:
[----:B------:R-:W0:Y:S01]  /*74780*/  LDCU.64 UR4, c[0x0][0x3c8] ;  /* 0x00007900ff0477ac */ /* 0x000e220008000a00 */
[----:B------:R-:W-:Y:S01]  /*74790*/  BSSY.RECONVERGENT B0, `(.L_x_4354) ;  /* 0x0000018000007945 */ /* 0x000fe20003800200 */
[----:B------:R-:W-:Y:S02]  /*747a0*/  IMAD.MOV.U32 R14, RZ, RZ, RZ ;  /* 0x000000ffff0e7224 */ /* 0x000fe400078e00ff */
[----:B------:R-:W-:Y:S02]  /*747b0*/  IMAD.MOV.U32 R55, RZ, RZ, RZ ;  /* 0x000000ffff377224 */ /* 0x000fe400078e00ff */
[----:B0-----:R-:W-:Y:S02]  /*747c0*/  IMAD.U32 R53, RZ, RZ, UR4 ;  /* 0x00000004ff357e24 */ /* 0x001fe4000f8e00ff */
[----:B------:R-:W-:-:S07]  /*747d0*/  IMAD.U32 R54, RZ, RZ, UR5 ;  /* 0x00000005ff367e24 */ /* 0x000fce000f8e00ff */
.L_x_4355:
        /* <DEDUP_REMOVED lines=20> */
.L_x_4354:
[----:B------:R-:W0:Y:S01]  /*74920*/  LDCU.64 UR4, c[0x0][0x3c8] ;  /* 0x00007900ff0477ac */ /* 0x000e220008000a00 */
[----:B------:R-:W-:Y:S01]  /*74930*/  BSSY.RECONVERGENT B0, `(.L_x_4356) ;  /* 0x0000018000007945 */ /* 0x000fe20003800200 */
[----:B------:R-:W-:Y:S02]  /*74940*/  IMAD.MOV.U32 R9, RZ, RZ, RZ ;  /* 0x000000ffff097224 */ /* 0x000fe400078e00ff */
[----:B------:R-:W-:Y:S02]  /*74950*/  IMAD.MOV.U32 R56, RZ, RZ, RZ ;  /* 0x000000ffff387224 */ /* 0x000fe400078e00ff */
[----:B0-----:R-:W-:Y:S02]  /*74960*/  IMAD.U32 R53, RZ, RZ, UR4 ;  /* 0x00000004ff357e24 */ /* 0x001fe4000f8e00ff */
[----:B------:R-:W-:-:S07]  /*74970*/  IMAD.U32 R54, RZ, RZ, UR5 ;  /* 0x00000005ff367e24 */ /* 0x000fce000f8e00ff */
.L_x_4357:
        /* <DEDUP_REMOVED lines=20> */
.L_x_4356:
[----:B------:R-:W0:Y:S01]  /*74ac0*/  LDCU.64 UR4, c[0x0][0x3c8] ;  /* 0x00007900ff0477ac */ /* 0x000e220008000a00 */
[----:B------:R-:W-:Y:S01]  /*74ad0*/  BSSY.RECONVERGENT B0, `(.L_x_4358) ;  /* 0x0000018000007945 */ /* 0x000fe20003800200 */
[----:B------:R-:W-:Y:S02]  /*74ae0*/  IMAD.MOV.U32 R11, RZ, RZ, RZ ;  /* 0x000000ffff0b7224 */ /* 0x000fe400078e00ff */
[----:B------:R-:W-:Y:S02]  /*74af0*/  IMAD.MOV.U32 R56, RZ, RZ, RZ ;  /* 0x000000ffff387224 */ /* 0x000fe400078e00ff */
[----:B0-----:R-:W-:Y:S02]  /*74b00*/  IMAD.U32 R53, RZ, RZ, UR4 ;  /* 0x00000004ff357e24 */ /* 0x001fe4000f8e00ff */
[----:B------:R-:W-:-:S07]  /*74b10*/  IMAD.U32 R54, RZ, RZ, UR5 ;  /* 0x00000005ff367e24 */ /* 0x000fce000f8e00ff */
.L_x_4359:
        /* <DEDUP_REMOVED lines=20> */
.L_x_4358:
[----:B------:R-:W0:Y:S01]  /*74c60*/  LDCU.64 UR4, c[0x0][0x3c8] ;  /* 0x00007900ff0477ac */ /* 0x000e220008000a00 */
[----:B------:R-:W-:Y:S01]  /*74c70*/  BSSY.RECONVERGENT B0, `(.L_x_4360) ;  /* 0x0000018000007945 */ /* 0x000fe20003800200 */
[----:B------:R-:W-:Y:S02]  /*74c80*/  IMAD.MOV.U32 R14, RZ, RZ, RZ ;  /* 0x000000ffff0e7224 */ /* 0x000fe400078e00ff */
[----:B------:R-:W-:Y:S02]  /*74c90*/  IMAD.MOV.U32 R55, RZ, RZ, RZ ;  /* 0x000000ffff377224 */ /* 0x000fe400078e00ff */
[----:B0-----:R-:W-:Y:S02]  /*74ca0*/  IMAD.U32 R53, RZ, RZ, UR4 ;  /* 0x00000004ff357e24 */ /* 0x001fe4000f8e00ff */
[----:B------:R-:W-:-:S07]  /*74cb0*/  IMAD.U32 R54, RZ, RZ, UR5 ;  /* 0x00000005ff367e24 */ /* 0x000fce000f8e00ff */
.L_x_4361:
        /* <DEDUP_REMOVED lines=20> */
.L_x_4360:
[----:B------:R-:W0:Y:S01]  /*74e00*/  LDCU.64 UR4, c[0x0][0x3c8] ;  /* 0x00007900ff0477ac */ /* 0x000e220008000a00 */
[----:B------:R-:W-:Y:S01]  /*74e10*/  BSSY.RECONVERGENT B0, `(.L_x_4362) ;  /* 0x0000018000007945 */ /* 0x000fe20003800200 */
[----:B------:R-:W-:Y:S02]  /*74e20*/  IMAD.MOV.U32 R9, RZ, RZ, RZ ;  /* 0x000000ffff097224 */ /* 0x000fe400078e00ff */
[----:B------:R-:W-:Y:S02]  /*74e30*/  IMAD.MOV.U32 R56, RZ, RZ, RZ ;  /* 0x000000ffff387224 */ /* 0x000fe400078e00ff */
[----:B0-----:R-:W-:Y:S02]  /*74e40*/  IMAD.U32 R53, RZ, RZ, UR4 ;  /* 0x00000004ff357e24 */ /* 0x001fe4000f8e00ff */
[----:B------:R-:W-:-:S07]  /*74e50*/  IMAD.U32 R54, RZ, RZ, UR5 ;  /* 0x00000005ff367e24 */ /* 0x000fce000f8e00ff */
.L_x_4363:
        /* <DEDUP_REMOVED lines=20> */
.L_x_4362:
[----:B------:R-:W0:Y:S01]  /*74fa0*/  LDCU.64 UR4, c[0x0][0x3c8] ;  /* 0x00007900ff0477ac */ /* 0x000e220008000a00 */
[----:B------:R-:W-:Y:S01]  /*74fb0*/  BSSY.RECONVERGENT B0, `(.L_x_4364) ;  /* 0x0000018000007945 */ /* 0x000fe20003800200 */
[----:B------:R-:W-:Y:S02]  /*74fc0*/  IMAD.MOV.U32 R11, RZ, RZ, RZ ;  /* 0x000000ffff0b7224 */ /* 0x000fe400078e00ff */
[----:B------:R-:W-:Y:S02]  /*74fd0*/  IMAD.MOV.U32 R56, RZ, RZ, RZ ;  /* 0x000000ffff387224 */ /* 0x000fe400078e00ff */
[----:B0-----:R-:W-:Y:S02]  /*74fe0*/  IMAD.U32 R53, RZ, RZ, UR4 ;  /* 0x00000004ff357e24 */ /* 0x001fe4000f8e00ff */
[----:B------:R-:W-:-:S07]  /*74ff0*/  IMAD.U32 R54, RZ, RZ, UR5 ;  /* 0x00000005ff367e24 */ /* 0x000fce000f8e00ff */
.L_x_4365:
        /* <DEDUP_REMOVED lines=20> */
.L_x_4364:
[----:B------:R-:W0:Y:S01]  /*75140*/  LDCU.64 UR4, c[0x0][0x3c8] ;  /* 0x00007900ff0477ac */ /* 0x000e220008000a00 */
[----:B------:R-:W-:Y:S01]  /*75150*/  BSSY.RECONVERGENT B0, `(.L_x_4366) ;  /* 0x0000018000007945 */ /* 0x000fe20003800200 */
[----:B------:R-:W-:Y:S02]  /*75160*/  IMAD.MOV.U32 R54, RZ, RZ, RZ ;  /* 0x000000ffff367224 */ /* 0x000fe400078e00ff */
[----:B------:R-:W-:Y:S02]  /*75170*/  IMAD.MOV.U32 R56, RZ, RZ, RZ ;  /* 0x000000ffff387224 */ /* 0x000fe400078e00ff */
[----:B0-----:R-:W-:Y:S02]  /*75180*/  IMAD.U32 R53, RZ, RZ, UR4 ;  /* 0x00000004ff357e24 */ /* 0x001fe4000f8e00ff */
[----:B------:R-:W-:-:S07]  /*75190*/  IMAD.U32 R52, RZ, RZ, UR5 ;  /* 0x00000005ff347e24 */ /* 0x000fce000f8e00ff */
.L_x_4367:
        /* <DEDUP_REMOVED lines=20> */
.L_x_4366:
        /* <DEDUP_REMOVED lines=9> */
.L_x_4369:
        /* <DEDUP_REMOVED lines=20> */
.L_x_4368:
[----:B------:R-:W0:Y:S01]  /*754b0*/  LDCU.64 UR4, c[0x0][0x3c8] ;  /* 0x00007900ff0477ac */ /* 0x000e220008000a00 */
[----:B------:R-:W-:Y:S01]  /*754c0*/  BSSY.RECONVERGENT B0, `(.L_x_4370) ;  /* 0x0000018000007945 */ /* 0x000fe20003800200 */
[----:B------:R-:W-:Y:S02]  /*754d0*/  IMAD.MOV.U32 R42, RZ, RZ, RZ ;  /* 0x000000ffff2a7224 */ /* 0x000fe400078e00ff */
[----:B------:R-:W-:Y:S02]  /*754e0*/  IMAD.MOV.U32 R55, RZ, RZ, RZ ;  /* 0x000000ffff377224 */ /* 0x000fe400078e00ff */
[----:B0-----:R-:W-:Y:S02]  /*754f0*/  IMAD.U32 R52, RZ, RZ, UR4 ;  /* 0x00000004ff347e24 */ /* 0x001fe4000f8e00ff */
[----:B------:R-:W-:-:S07]  /*75500*/  IMAD.U32 R53, RZ, RZ, UR5 ;  /* 0x00000005ff357e24 */ /* 0x000fce000f8e00ff */
.L_x_4371:
        /* <DEDUP_REMOVED lines=20> */
.L_x_4370:
[----:B------:R-:W0:Y:S01]  /*75650*/  LDCU.64 UR4, c[0x0][0x3c8] ;  /* 0x00007900ff0477ac */ /* 0x000e220008000a00 */
[----:B------:R-:W-:Y:S01]  /*75660*/  BSSY.RECONVERGENT B0, `(.L_x_4372) ;  /* 0x0000018000007945 */ /* 0x000fe20003800200 */
[----:B------:R-:W-:Y:S02]  /*75670*/  IMAD.MOV.U32 R9, RZ, RZ, RZ ;  /* 0x000000ffff097224 */ /* 0x000fe400078e00ff */
[----:B------:R-:W-:Y:S02]  /*75680*/  IMAD.MOV.U32 R56, RZ, RZ, RZ ;  /* 0x000000ffff387224 */ /* 0x000fe400078e00ff */
[----:B0-----:R-:W-:Y:S02]  /*75690*/  IMAD.U32 R53, RZ, RZ, UR4 ;  /* 0x00000004ff357e24 */ /* 0x001fe4000f8e00ff */
[----:B------:R-:W-:-:S07]  /*756a0*/  IMAD.U32 R54, RZ, RZ, UR5 ;  /* 0x00000005ff367e24 */ /* 0x000fce000f8e00ff */
.L_x_4373:
        /* <DEDUP_REMOVED lines=20> */
.L_x_4372:
[----:B------:R-:W0:Y:S01]  /*757f0*/  LDCU.64 UR4, c[0x0][0x3c8] ;  /* 0x00007900ff0477ac */ /* 0x000e220008000a00 */
[----:B------:R-:W-:Y:S01]  /*75800*/  BSSY.RECONVERGENT B0, `(.L_x_4374) ;  /* 0x0000018000007945 */ /* 0x000fe20003800200 */
[----:B------:R-:W-:Y:S02]  /*75810*/  IMAD.MOV.U32 R11, RZ, RZ, RZ ;  /* 0x000000ffff0b7224 */ /* 0x000fe400078e00ff */
[----:B------:R-:W-:Y:S02]  /*75820*/  IMAD.MOV.U32 R56, RZ, RZ, RZ ;  /* 0x000000ffff387224 */ /* 0x000fe400078e00ff */
[----:B0-----:R-:W-:Y:S02]  /*75830*/  IMAD.U32 R53, RZ, RZ, UR4 ;  /* 0x00000004ff357e24 */ /* 0x001fe4000f8e00ff */
[----:B------:R-:W-:-:S07]  /*75840*/  IMAD.U32 R54, RZ, RZ, UR5 ;  /* 0x00000005ff367e24 */ /* 0x000fce000f8e00ff */
.L_x_4375:
        /* <DEDUP_REMOVED lines=20> */
.L_x_4374:
[----:B------:R-:W0:Y:S01]  /*75990*/  LDCU.64 UR4, c[0x0][0x3c8] ;  /* 0x00007900ff0477ac */ /* 0x000e220008000a00 */
[----:B------:R-:W-:Y:S01]  /*759a0*/  BSSY.RECONVERGENT B0, `(.L_x_4376) ;  /* 0x0000018000007945 */ /* 0x000fe20003800200 */
[----:B------:R-:W-:Y:S02]  /*759b0*/  IMAD.MOV.U32 R42, RZ, RZ, RZ ;  /* 0x000000ffff2a7224 */ /* 0x000fe400078e00ff */
[----:B------:R-:W-:Y:S02]  /*759c0*/  IMAD.MOV.U32 R55, RZ, RZ, RZ ;  /* 0x000000ffff377224 */ /* 0x000fe400078e00ff */
[----:B0-----:R-:W-:Y:S02]  /*759d0*/  IMAD.U32 R53, RZ, RZ, UR4 ;  /* 0x00000004ff357e24 */ /* 0x001fe4000f8e00ff */
[----:B------:R-:W-:-:S07]  /*759e0*/  IMAD.U32 R54, RZ, RZ, UR5 ;  /* 0x00000005ff367e24 */ /* 0x000fce000f8e00ff */
.L_x_4377:
        /* <DEDUP_REMOVED lines=20> */
.L_x_4376:
[----:B------:R-:W0:Y:S01]  /*75b30*/  LDCU.64 UR4, c[0x0][0x3c8] ;  /* 0x00007900ff0477ac */ /* 0x000e220008000a00 */
[----:B------:R-:W-:Y:S01]  /*75b40*/  BSSY.RECONVERGENT B0, `(.L_x_4378) ;  /* 0x0000018000007945 */ /* 0x000fe20003800200 */
[----:B------:R-:W-:Y:S02]  /*75b50*/  IMAD.MOV.U32 R9, RZ, RZ, RZ ;  /* 0x000000ffff097224 */ /* 0x000fe400078e00ff */
[----:B------:R-:W-:Y:S02]  /*75b60*/  IMAD.MOV.U32 R56, RZ, RZ, RZ ;  /* 0x000000ffff387224 */ /* 0x000fe400078e00ff */
[----:B0-----:R-:W-:Y:S02]  /*75b70*/  IMAD.U32 R53, RZ, RZ, UR4 ;  /* 0x00000004ff357e24 */ /* 0x001fe4000f8e00ff */
[----:B------:R-:W-:-:S07]  /*75b80*/  IMAD.U32 R54, RZ, RZ, UR5 ;  /* 0x00000005ff367e24 */ /* 0x000fce000f8e00ff */
.L_x_4379:
        /* <DEDUP_REMOVED lines=20> */
.L_x_4378:
[----:B------:R-:W0:Y:S01]  /*75cd0*/  LDCU.64 UR4, c[0x0][0x3c8] ;  /* 0x00007900ff0477ac */ /* 0x000e220008000a00 */
[----:B------:R-:W-:Y:S01]  /*75ce0*/  BSSY.RECONVERGENT B0, `(.L_x_4380) ;  /* 0x0000018000007945 */ /* 0x000fe20003800200 */
[----:B------:R-:W-:Y:S02]  /*75cf0*/  IMAD.MOV.U32 R11, RZ, RZ, RZ ;  /* 0x000000ffff0b7224 */ /* 0x000fe400078e00ff */
[----:B------:R-:W-:Y:S02]  /*75d00*/  IMAD.MOV.U32 R56, RZ, RZ, RZ ;  /* 0x000000ffff387224 */ /* 0x000fe400078e00ff */
[----:B0-----:R-:W-:Y:S02]  /*75d10*/  IMAD.U32 R53, RZ, RZ, UR4 ;  /* 0x00000004ff357e24 */ /* 0x001fe4000f8e00ff */
[----:B------:R-:W-:-:S07]  /*75d20*/  IMAD.U32 R54, RZ, RZ, UR5 ;  /* 0x00000005ff367e24 */ /* 0x000fce000f8e00ff */
.L_x_4381:
        /* <DEDUP_REMOVED lines=20> */
.L_x_4380:
[----:B------:R-:W0:Y:S01]  /*75e70*/  LDCU.64 UR4, c[0x0][0x3c8] ;  /* 0x00007900ff0477ac */ /* 0x000e220008000a00 */
[----:B------:R-:W-:Y:S01]  /*75e80*/  BSSY.RECONVERGENT B0, `(.L_x_4382) ;  /* 0x0000018000007945 */ /* 0x000fe20003800200 */
[----:B------:R-:W-:Y:S02]  /*75e90*/  IMAD.MOV.U32 R42, RZ, RZ, RZ ;  /* 0x000000ffff2a7224 */ /* 0x000fe400078e00ff */
[----:B------:R-:W-:Y:S02]  /*75ea0*/  IMAD.MOV.U32 R55, RZ, RZ, RZ ;  /* 0x000000ffff377224 */ /* 0x000fe400078e00ff */
[----:B0-----:R-:W-:Y:S02]  /*75eb0*/  IMAD.U32 R53, RZ, RZ, UR4 ;  /* 0x00000004ff357e24 */ /* 0x001fe4000f8e00ff */
[----:B------:R-:W-:-:S07]  /*75ec0*/  IMAD.U32 R54, RZ, RZ, UR5 ;  /* 0x00000005ff367e24 */ /* 0x000fce000f8e00ff */
.L_x_4383:
        /* <DEDUP_REMOVED lines=20> */
.L_x_4382:
[----:B------:R-:W0:Y:S01]  /*76010*/  LDCU.64 UR4, c[0x0][0x3c8] ;  /* 0x00007900ff0477ac */ /* 0x000e220008000a00 */
[----:B------:R-:W-:Y:S01]  /*76020*/  BSSY.RECONVERGENT B0, `(.L_x_4384) ;  /* 0x0000018000007945 */ /* 0x000fe20003800200 */
[----:B------:R-:W-:Y:S02]  /*76030*/  IMAD.MOV.U32 R9, RZ, RZ, RZ ;  /* 0x000000ffff097224 */ /* 0x000fe400078e00ff */
[----:B------:R-:W-:Y:S02]  /*76040*/  IMAD.MOV.U32 R56, RZ, RZ, RZ ;  /* 0x000000ffff387224 */ /* 0x000fe400078e00ff */
[----:B0-----:R-:W-:Y:S02]  /*76050*/  IMAD.U32 R53, RZ, RZ, UR4 ;  /* 0x00000004ff357e24 */ /* 0x001fe4000f8e00ff */
[----:B------:R-:W-:-:S07]  /*76060*/  IMAD.U32 R54, RZ, RZ, UR5 ;  /* 0x00000005ff367e24 */ /* 0x000fce000f8e00ff */
.L_x_4385:
        /* <DEDUP_REMOVED lines=20> */
.L_x_4384:
[----:B------:R-:W0:Y:S01]  /*761b0*/  LDCU.64 UR4, c[0x0][0x3c8] ;  /* 0x00007900ff0477ac */ /* 0x000e220008000a00 */
[----:B------:R-:W-:Y:S01]  /*761c0*/  BSSY.RECONVERGENT B0, `(.L_x_4386) ;  /* 0x0000018000007945 */ /* 0x000fe20003800200 */
[----:B------:R-:W-:Y:S02]  /*761d0*/  IMAD.MOV.U32 R11, RZ, RZ, RZ ;  /* 0x000000ffff0b7224 */ /* 0x000fe400078e00ff */
[----:B------:R-:W-:Y:S02]  /*761e0*/  IMAD.MOV.U32 R56, RZ, RZ, RZ ;  /* 0x000000ffff387224 */ /* 0x000fe400078e00ff */
[----:B0-----:R-:W-:Y:S02]  /*761f0*/  IMAD.U32 R53, RZ, RZ, UR4 ;  /* 0x00000004ff357e24 */ /* 0x001fe4000f8e00ff */
[----:B------:R-:W-:-:S07]  /*76200*/  IMAD.U32 R54, RZ, RZ, UR5 ;  /* 0x00000005ff367e24 */ /* 0x000fce000f8e00ff */
.L_x_4387:
        /* <DEDUP_REMOVED lines=20> */
.L_x_4386:
[----:B------:R-:W0:Y:S01]  /*76350*/  LDCU.64 UR4, c[0x0][0x3c8] ;  /* 0x00007900ff0477ac */ /* 0x000e220008000a00 */
[----:B------:R-:W-:Y:S01]  /*76360*/  BSSY.RECONVERGENT B0, `(.L_x_4388) ;  /* 0x0000018000007945 */ /* 0x000fe20003800200 */
[----:B------:R-:W-:Y:S02]  /*76370*/  IMAD.MOV.U32 R42, RZ, RZ, RZ ;  /* 0x000000ffff2a7224 */ /* 0x000fe400078e00ff */
[----:B------:R-:W-:Y:S02]  /*76380*/  IMAD.MOV.U32 R55, RZ, RZ, RZ ;  /* 0x000000ffff377224 */ /* 0x000fe400078e00ff */
[----:B0-----:R-:W-:Y:S02]  /*76390*/  IMAD.U32 R53, RZ, RZ, UR4 ;  /* 0x00000004ff357e24 */ /* 0x001fe4000f8e00ff */
[----:B------:R-:W-:-:S07]  /*763a0*/  IMAD.U32 R54, RZ, RZ, UR5 ;  /* 0x00000005ff367e24 */ /* 0x000fce000f8e00ff */
.L_x_4389:
        /* <DEDUP_REMOVED lines=20> */
.L_x_4388:
[----:B------:R-:W0:Y:S01]  /*764f0*/  LDCU.64 UR4, c[0x0][0x3c8] ;  /* 0x00007900ff0477ac */ /* 0x000e220008000a00 */
[----:B------:R-:W-:Y:S01]  /*76500*/  BSSY.RECONVERGENT B0, `(.L_x_4390) ;  /* 0x0000018000007945 */ /* 0x000fe20003800200 */
[----:B------:R-:W-:Y:S02]  /*76510*/  IMAD.MOV.U32 R9, RZ, RZ, RZ ;  /* 0x000000ffff097224 */ /* 0x000fe400078e00ff */
[----:B------:R-:W-:Y:S02]  /*76520*/  IMAD.MOV.U32 R56, RZ, RZ, RZ ;  /* 0x000000ffff387224 */ /* 0x000fe400078e00ff */
[----:B0-----:R-:W-:Y:S02]  /*76530*/  IMAD.U32 R53, RZ, RZ, UR4 ;  /* 0x00000004ff357e24 */ /* 0x001fe4000f8e00ff */
[----:B------:R-:W-:-:S07]  /*76540*/  IMAD.U32 R54, RZ, RZ, UR5 ;  /* 0x00000005ff367e24 */ /* 0x000fce000f8e00ff */
.L_x_4391:
        /* <DEDUP_REMOVED lines=20> */
.L_x_4390:
[----:B------:R-:W0:Y:S01]  /*76690*/  LDCU.64 UR4, c[0x0][0x3c8] ;  /* 0x00007900ff0477ac */ /* 0x000e220008000a00 */
[----:B------:R-:W-:Y:S01]  /*766a0*/  BSSY.RECONVERGENT B0, `(.L_x_4392) ;  /* 0x0000018000007945 */ /* 0x000fe20003800200 */
[----:B------:R-:W-:Y:S02]  /*766b0*/  IMAD.MOV.U32 R11, RZ, RZ, RZ ;  /* 0x000000ffff0b7224 */ /* 0x000fe400078e00ff */
[----:B------:R-:W-:Y:S02]  /*766c0*/  IMAD.MOV.U32 R56, RZ, RZ, RZ ;  /* 0x000000ffff387224 */ /* 0x000fe400078e00ff */
[----:B0-----:R-:W-:Y:S02]  /*766d0*/  IMAD.U32 R53, RZ, RZ, UR4 ;  /* 0x00000004ff357e24 */ /* 0x001fe4000f8e00ff */
[----:B------:R-:W-:-:S07]  /*766e0*/  IMAD.U32 R54, RZ, RZ, UR5 ;  /* 0x00000005ff367e24 */ /* 0x000fce000f8e00ff */
.L_x_4393:
        /* <DEDUP_REMOVED lines=20> */
.L_x_4392:
[----:B------:R-:W0:Y:S01]  /*76830*/  LDCU.64 UR4, c[0x0][0x3c8] ;  /* 0x00007900ff0477ac */ /* 0x000e220008000a00 */
[----:B------:R-:W-:Y:S01]  /*76840*/  BSSY.RECONVERGENT B0, `(.L_x_4394) ;  /* 0x0000018000007945 */ /* 0x000fe20003800200 */
[----:B------:R-:W-:Y:S02]  /*76850*/  IMAD.MOV.U32 R42, RZ, RZ, RZ ;  /* 0x000000ffff2a7224 */ /* 0x000fe400078e00ff */
[----:B------:R-:W-:Y:S02]  /*76860*/  IMAD.MOV.U32 R55, RZ, RZ, RZ ;  /* 0x000000ffff377224 */ /* 0x000fe400078e00ff */
[----:B0-----:R-:W-:Y:S02]  /*76870*/  IMAD.U32 R53, RZ, RZ, UR4 ;  /* 0x00000004ff357e24 */ /* 0x001fe4000f8e00ff */
[----:B------:R-:W-:-:S07]  /*76880*/  IMAD.U32 R54, RZ, RZ, UR5 ;  /* 0x00000005ff367e24 */ /* 0x000fce000f8e00ff */
.L_x_4395:
        /* <DEDUP_REMOVED lines=20> */
.L_x_4394:
[----:B------:R-:W0:Y:S01]  /*769d0*/  LDCU.64 UR4, c[0x0][0x3c8] ;  /* 0x00007900ff0477ac */ /* 0x000e220008000a00 */
[----:B------:R-:W-:Y:S01]  /*769e0*/  BSSY.RECONVERGENT B0, `(.L_x_4396) ;  /* 0x0000018000007945 */ /* 0x000fe20003800200 */
[----:B------:R-:W-:Y:S02]  /*769f0*/  IMAD.MOV.U32 R9, RZ, RZ, RZ ;  /* 0x000000ffff097224 */ /* 0x000fe400078e00ff */
[----:B------:R-:W-:Y:S02]  /*76a00*/  IMAD.MOV.U32 R56, RZ, RZ, RZ ;  /* 0x000000ffff387224 */ /* 0x000fe400078e00ff */
[----:B0-----:R-:W-:Y:S02]  /*76a10*/  IMAD.U32 R53, RZ, RZ, UR4 ;  /* 0x00000004ff357e24 */ /* 0x001fe4000f8e00ff */
[----:B------:R-:W-:-:S07]  /*76a20*/  IMAD.U32 R54, RZ, RZ, UR5 ;  /* 0x00000005ff367e24 */ /* 0x000fce000f8e00ff */
.L_x_4397:
        /* <DEDUP_REMOVED lines=20> */
.L_x_4396:
[----:B------:R-:W0:Y:S01]  /*76b70*/  LDCU.64 UR4, c[0x0][0x3c8] ;  /* 0x00007900ff0477ac */ /* 0x000e220008000a00 */
[----:B------:R-:W-:Y:S01]  /*76b80*/  BSSY.RECONVERGENT B0, `(.L_x_4398) ;  /* 0x0000018000007945 */ /* 0x000fe20003800200 */
[----:B------:R-:W-:Y:S02]  /*76b90*/  IMAD.MOV.U32 R11, RZ, RZ, RZ ;  /* 0x000000ffff0b7224 */ /* 0x000fe400078e00ff */
[----:B------:R-:W-:Y:S02]  /*76ba0*/  IMAD.MOV.U32 R56, RZ, RZ, RZ ;  /* 0x000000ffff387224 */ /* 0x000fe400078e00ff */
[----:B0-----:R-:W-:Y:S02]  /*76bb0*/  IMAD.U32 R53, RZ, RZ, UR4 ;  /* 0x00000004ff357e24 */ /* 0x001fe4000f8e00ff */
[----:B------:R-:W-:-:S07]  /*76bc0*/  IMAD.U32 R54, RZ, RZ, UR5 ;  /* 0x00000005ff367e24 */ /* 0x000fce000f8e00ff */
.L_x_4399:
        /* <DEDUP_REMOVED lines=20> */
.L_x_4398:
[----:B------:R-:W0:Y:S01]  /*76d10*/  LDCU.64 UR4, c[0x0][0x3c8] ;  /* 0x00007900ff0477ac */ /* 0x000e220008000a00 */
[----:B------:R-:W-:Y:S01]  /*76d20*/  BSSY.RECONVERGENT B0, `(.L_x_4400) ;  /* 0x0000018000007945 */ /* 0x000fe20003800200 */
[----:B------:R-:W-:Y:S02]  /*76d30*/  IMAD.MOV.U32 R42, RZ, RZ, RZ ;  /* 0x000000ffff2a7224 */ /* 0x000fe400078e00ff */
[----:B------:R-:W-:Y:S02]  /*76d40*/  IMAD.MOV.U32 R55, RZ, RZ, RZ ;  /* 0x000000ffff377224 */ /* 0x000fe400078e00ff */
[----:B0-----:R-:W-:Y:S02]  /*76d50*/  IMAD.U32 R53, RZ, RZ, UR4 ;  /* 0x00000004ff357e24 */ /* 0x001fe4000f8e00ff */
[----:B------:R-:W-:-:S07]  /*76d60*/  IMAD.U32 R54, RZ, RZ, UR5 ;  /* 0x00000005ff367e24 */ /* 0x000fce000f8e00ff */
.L_x_4401:
        /* <DEDUP_REMOVED lines=20> */
.L_x_4400:
[----:B------:R-:W0:Y:S01]  /*76eb0*/  LDCU.64 UR4, c[0x0][0x3c8] ;  /* 0x00007900ff0477ac */ /* 0x000e220008000a00 */
[----:B------:R-:W-:Y:S01]  /*76ec0*/  BSSY.RECONVERGENT B0, `(.L_x_4402) ;  /* 0x0000018000007945 */ /* 0x000fe20003800200 */
[----:B------:R-:W-:Y:S02]  /*76ed0*/  IMAD.MOV.U32 R9, RZ, RZ, RZ ;  /* 0x000000ffff097224 */ /* 0x000fe400078e00ff */
[----:B------:R-:W-:Y:S02]  /*76ee0*/  IMAD.MOV.U32 R56, RZ, RZ, RZ ;  /* 0x000000ffff387224 */ /* 0x000fe400078e00ff */
[----:B0-----:R-:W-:Y:S02]  /*76ef0*/  IMAD.U32 R53, RZ, RZ, UR4 ;  /* 0x00000004ff357e24 */ /* 0x001fe4000f8e00ff */
[----:B------:R-:W-:-:S07]  /*76f00*/  IMAD.U32 R54, RZ, RZ, UR5 ;  /* 0x00000005ff367e24 */ /* 0x000fce000f8e00ff */
.L_x_4403:
        /* <DEDUP_REMOVED lines=20> */
.L_x_4402:
[----:B------:R-:W0:Y:S01]  /*77050*/  LDCU.64 UR4, c[0x0][0x3c8] ;  /* 0x00007900ff0477ac */ /* 0x000e220008000a00 */
[----:B------:R-:W-:Y:S01]  /*77060*/  BSSY.RECONVERGENT B0, `(.L_x_4404) ;  /* 0x0000018000007945 */ /* 0x000fe20003800200 */
[----:B------:R-:W-:Y:S02]  /*77070*/  IMAD.MOV.U32 R11, RZ, RZ, RZ ;  /* 0x000000ffff0b7224 */ /* 0x000fe400078e00ff */
[----:B------:R-:W-:Y:S02]  /*77080*/  IMAD.MOV.U32 R56, RZ, RZ, RZ ;  /* 0x000000ffff387224 */ /* 0x000fe400078e00ff */
[----:B0-----:R-:W-:Y:S02]  /*77090*/  IMAD.U32 R53, RZ, RZ, UR4 ;  /* 0x00000004ff357e24 */ /* 0x001fe4000f8e00ff */
[----:B------:R-:W-:-:S07]  /*770a0*/  IMAD.U32 R54, RZ, RZ, UR5 ;  /* 0x00000005ff367e24 */ /* 0x000fce000f8e00ff */
.L_x_4405:
        /* <DEDUP_REMOVED lines=20> */
.L_x_4404:
[----:B------:R-:W0:Y:S01]  /*771f0*/  LDCU.64 UR4, c[0x0][0x3c8] ;  /* 0x00007900ff0477ac */ /* 0x000e220008000a00 */
[----:B------:R-:W-:Y:S01]  /*77200*/  BSSY.RECONVERGENT B0, `(.L_x_4406) ;  /* 0x0000018000007945 */ /* 0x000fe20003800200 */
[----:B------:R-:W-:Y:S02]  /*77210*/  IMAD.MOV.U32 R54, RZ, RZ, RZ ;  /* 0x000000ffff367224 */ /* 0x000fe400078e00ff */
[----:B------:R-:W-:Y:S02]  /*77220*/  IMAD.MOV.U32 R56, RZ, RZ, RZ ;  /* 0x000000ffff387224 */ /* 0x000fe400078e00ff */
[----:B0-----:R-:W-:Y:S02]  /*77230*/  IMAD.U32 R53, RZ, RZ, UR4 ;  /* 0x00000004ff357e24 */ /* 0x001fe4000f8e00ff */
[----:B------:R-:W-:-:S07]  /*77240*/  IMAD.U32 R52, RZ, RZ, UR5 ;  /* 0x00000005ff347e24 */ /* 0x000fce000f8e00ff */
.L_x_4407:
        /* <DEDUP_REMOVED lines=20> */
.L_x_4406:
        /* <DEDUP_REMOVED lines=9> */
.L_x_4409:
        /* <DEDUP_REMOVED lines=20> */
.L_x_4408:
[----:B------:R-:W0:Y:S01]  /*77560*/  LDCU.64 UR4, c[0x0][0x3c8] ;  /* 0x00007900ff0477ac */ /* 0x000e220008000a00 */
[----:B------:R-:W-:Y:S01]  /*77570*/  BSSY.RECONVERGENT B0, `(.L_x_4410) ;  /* 0x0000018000007945 */ /* 0x000fe20003800200 */
[----:B------:R-:W-:Y:S02]  /*77580*/  IMAD.MOV.U32 R42, RZ, RZ, RZ ;  /* 0x000000ffff2a7224 */ /* 0x000fe400078e00ff */
[----:B------:R-:W-:Y:S02]  /*77590*/  IMAD.MOV.U32 R55, RZ, RZ, RZ ;  /* 0x000000ffff377224 */ /* 0x000fe400078e00ff */
[----:B0-----:R-:W-:Y:S02]  /*775a0*/  IMAD.U32 R52, RZ, RZ, UR4 ;  /* 0x00000004ff347e24 */ /* 0x001fe4000f8e00ff */
[----:B------:R-:W-:-:S07]  /*775b0*/  IMAD.U32 R53, RZ, RZ, UR5 ;  /* 0x00000005ff357e24 */ /* 0x000fce000f8e00ff */
.L_x_4411:
        /* <DEDUP_REMOVED lines=20> */
.L_x_4410:
[----:B------:R-:W0:Y:S01]  /*77700*/  LDCU.64 UR4, c[0x0][0x3c8] ;  /* 0x00007900ff0477ac */ /* 0x000e220008000a00 */
[----:B------:R-:W-:Y:S01]  /*77710*/  BSSY.RECONVERGENT B0, `(.L_x_4412) ;  /* 0x0000018000007945 */ /* 0x000fe20003800200 */
[----:B------:R-:W-:Y:S02]  /*77720*/  IMAD.MOV.U32 R9, RZ, RZ, RZ ;  /* 0x000000ffff097224 */ /* 0x000fe400078e00ff */
[----:B------:R-:W-:Y:S02]  /*77730*/  IMAD.MOV.U32 R56, RZ, RZ, RZ ;  /* 0x000000ffff387224 */ /* 0x000fe400078e00ff */
[----:B0-----:R-:W-:Y:S02]  /*77740*/  IMAD.U32 R53, RZ, RZ, UR4 ;  /* 0x00000004ff357e24 */ /* 0x001fe4000f8e00ff */
[----:B------:R-:W-:-:S07]  /*77750*/  IMAD.U32 R54, RZ, RZ, UR5 ;  /* 0x00000005ff367e24 */ /* 0x000fce000f8e00ff */
.L_x_4413:
        /* <DEDUP_REMOVED lines=20> */
.L_x_4412:
[----:B------:R-:W0:Y:S01]  /*778a0*/  LDCU.64 UR4, c[0x0][0x3c8] ;  /* 0x00007900ff0477ac */ /* 0x000e220008000a00 */
[----:B------:R-:W-:Y:S01]  /*778b0*/  BSSY.RECONVERGENT B0, `(.L_x_4414) ;  /* 0x0000018000007945 */ /* 0x000fe20003800200 */
[----:B------:R-:W-:Y:S02]  /*778c0*/  IMAD.MOV.U32 R11, RZ, RZ, RZ ;  /* 0x000000ffff0b7224 */ /* 0x000fe400078e00ff */
[----:B------:R-:W-:Y:S02]  /*778d0*/  IMAD.MOV.U32 R56, RZ, RZ, RZ ;  /* 0x000000ffff387224 */ /* 0x000fe400078e00ff */
[----:B0-----:R-:W-:Y:S02]  /*778e0*/  IMAD.U32 R53, RZ, RZ, UR4 ;  /* 0x00000004ff357e24 */ /* 0x001fe4000f8e00ff */
[----:B------:R-:W-:-:S07]  /*778f0*/  IMAD.U32 R54, RZ, RZ, UR5 ;  /* 0x00000005ff367e24 */ /* 0x000fce000f8e00ff */
.L_x_4415:
        /* <DEDUP_REMOVED lines=20> */
.L_x_4414:
[----:B------:R-:W0:Y:S01]  /*77a40*/  LDCU.64 UR4, c[0x0][0x3c8] ;  /* 0x00007900ff0477ac */ /* 0x000e220008000a00 */
[----:B------:R-:W-:Y:S01]  /*77a50*/  BSSY.RECONVERGENT B0, `(.L_x_4416) ;  /* 0x0000018000007945 */ /* 0x000fe20003800200 */
[----:B------:R-:W-:Y:S02]  /*77a60*/  IMAD.MOV.U32 R42, RZ, RZ, RZ ;  /* 0x000000ffff2a7224 */ /* 0x000fe400078e00ff */
[----:B------:R-:W-:Y:S02]  /*77a70*/  IMAD.MOV.U32 R55, RZ, RZ, RZ ;  /* 0x000000ffff377224 */ /* 0x000fe400078e00ff */
[----:B0-----:R-:W-:Y:S02]  /*77a80*/  IMAD.U32 R53, RZ, RZ, UR4 ;  /* 0x00000004ff357e24 */ /* 0x001fe4000f8e00ff */
[----:B------:R-:W-:-:S07]  /*77a90*/  IMAD.U32 R54, RZ, RZ, UR5 ;  /* 0x00000005ff367e24 */ /* 0x000fce000f8e00ff */
.L_x_4417:
        /* <DEDUP_REMOVED lines=20> */
.L_x_4416:
[----:B------:R-:W0:Y:S01]  /*77be0*/  LDCU.64 UR4, c[0x0][0x3c8] ;  /* 0x00007900ff0477ac */ /* 0x000e220008000a00 */
[----:B------:R-:W-:Y:S01]  /*77bf0*/  BSSY.RECONVERGENT B0, `(.L_x_4418) ;  /* 0x0000018000007945 */ /* 0x000fe20003800200 */
[----:B------:R-:W-:Y:S02]  /*77c00*/  IMAD.MOV.U32 R9, RZ, RZ, RZ ;  /* 0x000000ffff097224 */ /* 0x000fe400078e00ff */
[----:B------:R-:W-:Y:S02]  /*77c10*/  IMAD.MOV.U32 R56, RZ, RZ, RZ ;  /* 0x000000ffff387224 */ /* 0x000fe400078e00ff */
[----:B0-----:R-:W-:Y:S02]  /*77c20*/  IMAD.U32 R53, RZ, RZ, UR4 ;  /* 0x00000004ff357e24 */ /* 0x001fe4000f8e00ff */
[----:B------:R-:W-:-:S07]  /*77c30*/  IMAD.U32 R54, RZ, RZ, UR5 ;  /* 0x00000005ff367e24 */ /* 0x000fce000f8e00ff */
.L_x_4419:
        /* <DEDUP_REMOVED lines=20> */
.L_x_4418:
[----:B------:R-:W0:Y:S01]  /*77d80*/  LDCU.64 UR4, c[0x0][0x3c8] ;  /* 0x00007900ff0477ac */ /* 0x000e220008000a00 */
[----:B------:R-:W-:Y:S01]  /*77d90*/  BSSY.RECONVERGENT B0, `(.L_x_4420) ;  /* 0x0000018000007945 */ /* 0x000fe20003800200 */
[----:B------:R-:W-:Y:S02]  /*77da0*/  IMAD.MOV.U32 R11, RZ, RZ, RZ ;  /* 0x000000ffff0b7224 */ /* 0x000fe400078e00ff */
[----:B------:R-:W-:Y:S02]  /*77db0*/  IMAD.MOV.U32 R56, RZ, RZ, RZ ;  /* 0x000000ffff387224 */ /* 0x000fe400078e00ff */
[----:B0-----:R-:W-:Y:S02]  /*77dc0*/  IMAD.U32 R53, RZ, RZ, UR4 ;  /* 0x00000004ff357e24 */ /* 0x001fe4000f8e00ff */
[----:B------:R-:W-:-:S07]  /*77dd0*/  IMAD.U32 R54, RZ, RZ, UR5 ;  /* 0x00000005ff367e24 */ /* 0x000fce000f8e00ff */
.L_x_4421:
        /* <DEDUP_REMOVED lines=20> */
.L_x_4420:
[----:B------:R-:W0:Y:S01]  /*77f20*/  LDCU.64 UR4, c[0x0][0x3c8] ;  /* 0x00007900ff0477ac */ /* 0x000e220008000a00 */
[----:B------:R-:W-:Y:S01]  /*77f30*/  BSSY.RECONVERGENT B0, `(.L_x_4422) ;  /* 0x0000018000007945 */ /* 0x000fe20003800200 */
[----:B------:R-:W-:Y:S02]  /*77f40*/  IMAD.MOV.U32 R42, RZ, RZ, RZ ;  /* 0x000000ffff2a7224 */ /* 0x000fe400078e00ff */
[----:B------:R-:W-:Y:S02]  /*77f50*/  IMAD.MOV.U32 R55, RZ, RZ, RZ ;  /* 0x000000ffff377224 */ /* 0x000fe400078e00ff */
[----:B0-----:R-:W-:Y:S02]  /*77f60*/  IMAD.U32 R53, RZ, RZ, UR4 ;  /* 0x00000004ff357e24 */ /* 0x001fe4000f8e00ff */
[----:B------:R-:W-:-:S07]  /*77f70*/  IMAD.U32 R54, RZ, RZ, UR5 ;  /* 0x00000005ff367e24 */ /* 0x000fce000f8e00ff */
.L_x_4423:
        /* <DEDUP_REMOVED lines=20> */
.L_x_4422:
[----:B------:R-:W0:Y:S01]  /*780c0*/  LDCU.64 UR4, c[0x0][0x3c8] ;  /* 0x00007900ff0477ac */ /* 0x000e220008000a00 */
[----:B------:R-:W-:Y:S01]  /*780d0*/  BSSY.RECONVERGENT B0, `(.L_x_4424) ;  /* 0x0000018000007945 */ /* 0x000fe20003800200 */
[----:B------:R-:W-:Y:S02]  /*780e0*/  IMAD.MOV.U32 R9, RZ, RZ, RZ ;  /* 0x000000ffff097224 */ /* 0x000fe400078e00ff */
[----:B------:R-:W-:Y:S02]  /*780f0*/  IMAD.MOV.U32 R56, RZ, RZ, RZ ;  /* 0x000000ffff387224 */ /* 0x000fe400078e00ff */
[----:B0-----:R-:W-:Y:S02]  /*78100*/  IMAD.U32 R53, RZ, RZ, UR4 ;  /* 0x00000004ff357e24 */ /* 0x001fe4000f8e00ff */
[----:B------:R-:W-:-:S07]  /*78110*/  IMAD.U32 R54, RZ, RZ, UR5 ;  /* 0x00000005ff367e24 */ /* 0x000fce000f8e00ff */
.L_x_4425:
        /* <DEDUP_REMOVED lines=20> */
.L_x_4424:
[----:B------:R-:W0:Y:S01]  /*78260*/  LDCU.64 UR4, c[0x0][0x3c8] ;  /* 0x00007900ff0477ac */ /* 0x000e220008000a00 */
[----:B------:R-:W-:Y:S01]  /*78270*/  BSSY.RECONVERGENT B0, `(.L_x_4426) ;  /* 0x0000018000007945 */ /* 0x000fe20003800200 */
[----:B------:R-:W-:Y:S02]  /*78280*/  IMAD.MOV.U32 R11, RZ, RZ, RZ ;  /* 0x000000ffff0b7224 */ /* 0x000fe400078e00ff */
[----:B------:R-:W-:Y:S02]  /*78290*/  IMAD.MOV.U32 R56, RZ, RZ, RZ ;  /* 0x000000ffff387224 */ /* 0x000fe400078e00ff */
[----:B0-----:R-:W-:Y:S02]  /*782a0*/  IMAD.U32 R53, RZ, RZ, UR4 ;  /* 0x00000004ff357e24 */ /* 0x001fe4000f8e00ff */
[----:B------:R-:W-:-:S07]  /*782b0*/  IMAD.U32 R54, RZ, RZ, UR5 ;  /* 0x00000005ff367e24 */ /* 0x000fce000f8e00ff */
.L_x_4427:
        /* <DEDUP_REMOVED lines=20> */
.L_x_4426:
[----:B------:R-:W0:Y:S01]  /*78400*/  LDCU.64 UR4, c[0x0][0x3c8] ;  /* 0x00007900ff0477ac */ /* 0x000e220008000a00 */
[----:B------:R-:W-:Y:S01]  /*78410*/  BSSY.RECONVERGENT B0, `(.L_x_4428) ;  /* 0x0000018000007945 */ /* 0x000fe20003800200 */
[----:B------:R-:W-:Y:S02]  /*78420*/  IMAD.MOV.U32 R42, RZ, RZ, RZ ;  /* 0x000000ffff2a7224 */ /* 0x000fe400078e00ff */
[----:B------:R-:W-:Y:S02]  /*78430*/  IMAD.MOV.U32 R55, RZ, RZ, RZ ;  /* 0x000000ffff377224 */ /* 0x000fe400078e00ff */
[----:B0-----:R-:W-:Y:S02]  /*78440*/  IMAD.U32 R53, RZ, RZ, UR4 ;  /* 0x00000004ff357e24 */ /* 0x001fe4000f8e00ff */
[----:B------:R-:W-:-:S07]  /*78450*/  IMAD.U32 R54, RZ, RZ, UR5 ;  /* 0x00000005ff367e24 */ /* 0x000fce000f8e00ff */
.L_x_4429:
        /* <DEDUP_REMOVED lines=20> */
.L_x_4428:
[----:B------:R-:W0:Y:S01]  /*785a0*/  LDCU.64 UR4, c[0x0][0x3c8] ;  /* 0x00007900ff0477ac */ /* 0x000e220008000a00 */
[----:B------:R-:W-:Y:S01]  /*785b0*/  BSSY.RECONVERGENT B0, `(.L_x_4430) ;  /* 0x0000018000007945 */ /* 0x000fe20003800200 */
[----:B------:R-:W-:Y:S02]  /*785c0*/  IMAD.MOV.U32 R9, RZ, RZ, RZ ;  /* 0x000000ffff097224 */ /* 0x000fe400078e00ff */
[----:B------:R-:W-:Y:S02]  /*785d0*/  IMAD.MOV.U32 R56, RZ, RZ, RZ ;  /* 0x000000ffff387224 */ /* 0x000fe400078e00ff */
[----:B0-----:R-:W-:Y:S02]  /*785e0*/  IMAD.U32 R53, RZ, RZ, UR4 ;  /* 0x00000004ff357e24 */ /* 0x001fe4000f8e00ff */
[----:B------:R-:W-:-:S07]  /*785f0*/  IMAD.U32 R54, RZ, RZ, UR5 ;  /* 0x00000005ff367e24 */ /* 0x000fce000f8e00ff */
.L_x_4431:
        /* <DEDUP_REMOVED lines=20> */
.L_x_4430:
[----:B------:R-:W0:Y:S01]  /*78740*/  LDCU.64 UR4, c[0x0][0x3c8] ;  /* 0x00007900ff0477ac */ /* 0x000e220008000a00 */
[----:B------:R-:W-:Y:S01]  /*78750*/  BSSY.RECONVERGENT B0, `(.L_x_4432) ;  /* 0x0000018000007945 */ /* 0x000fe20003800200 */
[----:B------:R-:W-:Y:S02]  /*78760*/  IMAD.MOV.U32 R11, RZ, RZ, RZ ;  /* 0x000000ffff0b7224 */ /* 0x000fe400078e00ff */
[----:B------:R-:W-:Y:S02]  /*78770*/  IMAD.MOV.U32 R56, RZ, RZ, RZ ;  /* 0x000000ffff387224 */ /* 0x000fe400078e00ff */
[----:B0-----:R-:W-:Y:S02]  /*78780*/  IMAD.U32 R53, RZ, RZ, UR4 ;  /* 0x00000004ff357e24 */ /* 0x001fe4000f8e00ff */
[----:B------:R-:W-:-:S07]  /*78790*/  IMAD.U32 R54, RZ, RZ, UR5 ;  /* 0x00000005ff367e24 */ /* 0x000fce000f8e00ff */
.L_x_4433:
        /* <DEDUP_REMOVED lines=20> */
.L_x_4432:
[----:B------:R-:W0:Y:S01]  /*788e0*/  LDCU.64 UR4, c[0x0][0x3c8] ;  /* 0x00007900ff0477ac */ /* 0x000e220008000a00 */
[----:B------:R-:W-:Y:S01]  /*788f0*/  BSSY.RECONVERGENT B0, `(.L_x_4434) ;  /* 0x0000018000007945 */ /* 0x000fe20003800200 */
[----:B------:R-:W-:Y:S02]  /*78900*/  IMAD.MOV.U32 R42, RZ, RZ, RZ ;  /* 0x000000ffff2a7224 */ /* 0x000fe400078e00ff */
[----:B------:R-:W-:Y:S02]  /*78910*/  IMAD.MOV.U32 R55, RZ, RZ, RZ ;  /* 0x000000ffff377224 */ /* 0x000fe400078e00ff */
[----:B0-----:R-:W-:Y:S02]  /*78920*/  IMAD.U32 R53, RZ, RZ, UR4 ;  /* 0x00000004ff357e24 */ /* 0x001fe4000f8e00ff */
[----:B------:R-:W-:-:S07]  /*78930*/  IMAD.U32 R54, RZ, RZ, UR5 ;  /* 0x00000005ff367e24 */ /* 0x000fce000f8e00ff */
.L_x_4435:
        /* <DEDUP_REMOVED lines=20> */
.L_x_4434:
[----:B------:R-:W0:Y:S01]  /*78a80*/  LDCU.64 UR4, c[0x0][0x3c8] ;  /* 0x00007900ff0477ac */ /* 0x000e220008000a00 */
[----:B------:R-:W-:Y:S01]  /*78a90*/  BSSY.RECONVERGENT B0, `(.L_x_4436) ;  /* 0x0000018000007945 */ /* 0x000fe20003800200 */
[----:B------:R-:W-:Y:S02]  /*78aa0*/  IMAD.MOV.U32 R9, RZ, RZ, RZ ;  /* 0x000000ffff097224 */ /* 0x000fe400078e00ff */
[----:B------:R-:W-:Y:S02]  /*78ab0*/  IMAD.MOV.U32 R56, RZ, RZ, RZ ;  /* 0x000000ffff387224 */ /* 0x000fe400078e00ff */
[----:B0-----:R-:W-:Y:S02]  /*78ac0*/  IMAD.U32 R53, RZ, RZ, UR4 ;  /* 0x00000004ff357e24 */ /* 0x001fe4000f8e00ff */
[----:B------:R-:W-:-:S07]  /*78ad0*/  IMAD.U32 R54, RZ, RZ, UR5 ;  /* 0x00000005ff367e24 */ /* 0x000fce000f8e00ff */
.L_x_4437:
        /* <DEDUP_REMOVED lines=20> */
.L_x_4436:
[----:B------:R-:W0:Y:S01]  /*78c20*/  LDCU.64 UR4, c[0x0][0x3c8] ;  /* 0x00007900ff0477ac */ /* 0x000e220008000a00 */
[----:B------:R-:W-:Y:S01]  /*78c30*/  BSSY.RECONVERGENT B0, `(.L_x_4438) ;  /* 0x0000018000007945 */ /* 0x000fe20003800200 */
[----:B------:R-:W-:Y:S02]  /*78c40*/  IMAD.MOV.U32 R11, RZ, RZ, RZ ;  /* 0x000000ffff0b7224 */ /* 0x000fe400078e00ff */
[----:B------:R-:W-:Y:S02]  /*78c50*/  IMAD.MOV.U32 R56, RZ, RZ, RZ ;  /* 0x000000ffff387224 */ /* 0x000fe400078e00ff */
[----:B0-----:R-:W-:Y:S02]  /*78c60*/  IMAD.U32 R53, RZ, RZ, UR4 ;  /* 0x00000004ff357e24 */ /* 0x001fe4000f8e00ff */
[----:B------:R-:W-:-:S07]  /*78c70*/  IMAD.U32 R54, RZ, RZ, UR5 ;  /* 0x00000005ff367e24 */ /* 0x000fce000f8e00ff */
.L_x_4439:
        /* <DEDUP_REMOVED lines=20> */
.L_x_4438:
[----:B------:R-:W0:Y:S01]  /*78dc0*/  LDCU.64 UR4, c[0x0][0x3c8] ;  /* 0x00007900ff0477ac */ /* 0x000e220008000a00 */
[----:B------:R-:W-:Y:S01]  /*78dd0*/  BSSY.RECONVERGENT B0, `(.L_x_4440) ;  /* 0x0000018000007945 */ /* 0x000fe20003800200 */
[----:B------:R-:W-:Y:S02]  /*78de0*/  IMAD.MOV.U32 R42, RZ, RZ, RZ ;  /* 0x000000ffff2a7224 */ /* 0x000fe400078e00ff */
[----:B------:R-:W-:Y:S02]  /*78df0*/  IMAD.MOV.U32 R55, RZ, RZ, RZ ;  /* 0x000000ffff377224 */ /* 0x000fe400078e00ff */
[----:B0-----:R-:W-:Y:S02]  /*78e00*/  IMAD.U32 R53, RZ, RZ, UR4 ;  /* 0x00000004ff357e24 */ /* 0x001fe4000f8e00ff */
[----:B------:R-:W-:-:S07]  /*78e10*/  IMAD.U32 R54, RZ, RZ, UR5 ;  /* 0x00000005ff367e24 */ /* 0x000fce000f8e00ff */
.L_x_4441:
        /* <DEDUP_REMOVED lines=20> */
.L_x_4440:
[----:B------:R-:W0:Y:S01]  /*78f60*/  LDCU.64 UR4, c[0x0][0x3c8] ;  /* 0x00007900ff0477ac */ /* 0x000e220008000a00 */
[----:B------:R-:W-:Y:S01]  /*78f70*/  BSSY.RECONVERGENT B0, `(.L_x_4442) ;  /* 0x0000018000007945 */ /* 0x000fe20003800200 */
[----:B------:R-:W-:Y:S02]  /*78f80*/  IMAD.MOV.U32 R9, RZ, RZ, RZ ;  /* 0x000000ffff097224 */ /* 0x000fe400078e00ff */
[----:B------:R-:W-:Y:S02]  /*78f90*/  IMAD.MOV.U32 R56, RZ, RZ, RZ ;  /* 0x000000ffff387224 */ /* 0x000fe400078e00ff */
[----:B0-----:R-:W-:Y:S02]  /*78fa0*/  IMAD.U32 R53, RZ, RZ, UR4 ;  /* 0x00000004ff357e24 */ /* 0x001fe4000f8e00ff */
[----:B------:R-:W-:-:S07]  /*78fb0*/  IMAD.U32 R54, RZ, RZ, UR5 ;  /* 0x00000005ff367e24 */ /* 0x000fce000f8e00ff */
.L_x_4443:
        /* <DEDUP_REMOVED lines=20> */
.L_x_4442:
[----:B------:R-:W0:Y:S01]  /*79100*/  LDCU.64 UR4, c[0x0][0x3c8] ;  /* 0x00007900ff0477ac */ /* 0x000e220008000a00 */
[----:B------:R-:W-:Y:S01]  /*79110*/  BSSY.RECONVERGENT B0, `(.L_x_4444) ;  /* 0x0000018000007945 */ /* 0x000fe20003800200 */
[----:B------:R-:W-:Y:S02]  /*79120*/  IMAD.MOV.U32 R11, RZ, RZ, RZ ;  /* 0x000000ffff0b7224 */ /* 0x000fe400078e00ff */
[----:B------:R-:W-:Y:S02]  /*79130*/  IMAD.MOV.U32 R56, RZ, RZ, RZ ;  /* 0x000000ffff387224 */ /* 0x000fe400078e00ff */
[----:B0-----:R-:W-:Y:S02]  /*79140*/  IMAD.U32 R53, RZ, RZ, UR4 ;  /* 0x00000004ff357e24 */ /* 0x001fe4000f8e00ff */
[----:B------:R-:W-:-:S07]  /*79150*/  IMAD.U32 R54, RZ, RZ, UR5 ;  /* 0x00000005ff367e24 */ /* 0x000fce000f8e00ff */
.L_x_4445:
        /* <DEDUP_REMOVED lines=20> */
.L_x_4444:
[----:B------:R-:W0:Y:S01]  /*792a0*/  LDCU.64 UR4, c[0x0][0x3c8] ;  /* 0x00007900ff0477ac */ /* 0x000e220008000a00 */
[----:B------:R-:W-:Y:S01]  /*792b0*/  BSSY.RECONVERGENT B0, `(.L_x_4446) ;  /* 0x0000018000007945 */ /* 0x000fe20003800200 */
[----:B------:R-:W-:Y:S02]  /*792c0*/  IMAD.MOV.U32 R54, RZ, RZ, RZ ;  /* 0x000000ffff367224 */ /* 0x000fe400078e00ff */
[----:B------:R-:W-:Y:S02]  /*792d0*/  IMAD.MOV.U32 R56, RZ, RZ, RZ ;  /* 0x000000ffff387224 */ /* 0x000fe400078e00ff */
[----:B0-----:R-:W-:Y:S02]  /*792e0*/  IMAD.U32 R53, RZ, RZ, UR4 ;  /* 0x00000004ff357e24 */ /* 0x001fe4000f8e00ff */
[----:B------:R-:W-:-:S07]  /*792f0*/  IMAD.U32 R52, RZ, RZ, UR5 ;  /* 0x00000005ff347e24 */ /* 0x000fce000f8e00ff */
.L_x_4447:
        /* <DEDUP_REMOVED lines=20> */
.L_x_4446:
        /* <DEDUP_REMOVED lines=9> */
.L_x_4449:
        /* <DEDUP_REMOVED lines=20> */
.L_x_4448:
[----:B------:R-:W0:Y:S01]  /*79610*/  LDCU.64 UR4, c[0x0][0x3c8] ;  /* 0x00007900ff0477ac */ /* 0x000e220008000a00 */
[----:B------:R-:W-:Y:S01]  /*79620*/  BSSY.RECONVERGENT B0, `(.L_x_4450) ;  /* 0x0000018000007945 */ /* 0x000fe20003800200 */
[----:B------:R-:W-:Y:S02]  /*79630*/  IMAD.MOV.U32 R48, RZ, RZ, RZ ;  /* 0x000000ffff307224 */ /* 0x000fe400078e00ff */
[----:B------:R-:W-:Y:S02]  /*79640*/  IMAD.MOV.U32 R55, RZ, RZ, RZ ;  /* 0x000000ffff377224 */ /* 0x000fe400078e00ff */
[----:B0-----:R-:W-:Y:S02]  /*79650*/  IMAD.U32 R52, RZ, RZ, UR4 ;  /* 0x00000004ff347e24 */ /* 0x001fe4000f8e00ff */
[----:B------:R-:W-:-:S07]  /*79660*/  IMAD.U32 R53, RZ, RZ, UR5 ;  /* 0x00000005ff357e24 */ /* 0x000fce000f8e00ff */
.L_x_4451:
        /* <DEDUP_REMOVED lines=20> */
.L_x_4450:
[----:B------:R-:W0:Y:S01]  /*797b0*/  LDCU.64 UR4, c[0x0][0x3c8] ;  /* 0x00007900ff0477ac */ /* 0x000e220008000a00 */
[----:B------:R-:W-:Y:S01]  /*797c0*/  BSSY.RECONVERGENT B0, `(.L_x_4452) ;  /* 0x0000018000007945 */ /* 0x000fe20003800200 */
[----:B------:R-:W-:Y:S02]  /*797d0*/  IMAD.MOV.U32 R44, RZ, RZ, RZ ;  /* 0x000000ffff2c7224 */ /* 0x000fe400078e00ff */
[----:B------:R-:W-:Y:S02]  /*797e0*/  IMAD.MOV.U32 R55, RZ, RZ, RZ ;  /* 0x000000ffff377224 */ /* 0x000fe400078e00ff */
[----:B0-----:R-:W-:Y:S02]  /*797f0*/  IMAD.U32 R52, RZ, RZ, UR4 ;  /* 0x00000004ff347e24 */ /* 0x001fe4000f8e00ff */
[----:B------:R-:W-:-:S07]  /*79800*/  IMAD.U32 R53, RZ, RZ, UR5 ;  /* 0x00000005ff357e24 */ /* 0x000fce000f8e00ff */
.L_x_4453:
        /* <DEDUP_REMOVED lines=20> */
.L_x_4452:
[----:B------:R-:W0:Y:S01]  /*79950*/  LDCU.64 UR4, c[0x0][0x3c8] ;  /* 0x00007900ff0477ac */ /* 0x000e220008000a00 */
[----:B------:R-:W-:Y:S01]  /*79960*/  BSSY.RECONVERGENT B0, `(.L_x_4454) ;  /* 0x0000018000007945 */ /* 0x000fe20003800200 */
[----:B------:R-:W-:Y:S02]  /*79970*/  IMAD.MOV.U32 R42, RZ, RZ, RZ ;  /* 0x000000ffff2a7224 */ /* 0x000fe400078e00ff */
[----:B------:R-:W-:Y:S02]  /*79980*/  IMAD.MOV.U32 R55, RZ, RZ, RZ ;  /* 0x000000ffff377224 */ /* 0x000fe400078e00ff */
[----:B0-----:R-:W-:Y:S02]  /*79990*/  IMAD.U32 R52, RZ, RZ, UR4 ;  /* 0x00000004ff347e24 */ /* 0x001fe4000f8e00ff */
[----:B------:R-:W-:-:S07]  /*799a0*/  IMAD.U32 R53, RZ, RZ, UR5 ;  /* 0x00000005ff357e24 */ /* 0x000fce000f8e00ff */
.L_x_4455:
        /* <DEDUP_REMOVED lines=20> */
.L_x_4454:
[----:B------:R-:W0:Y:S01]  /*79af0*/  LDCU.64 UR4, c[0x0][0x3c8] ;  /* 0x00007900ff0477ac */ /* 0x000e220008000a00 */
[----:B------:R-:W-:Y:S01]  /*79b00*/  BSSY.RECONVERGENT B0, `(.L_x_4456) ;  /* 0x0000018000007945 */ /* 0x000fe20003800200 */
[----:B------:R-:W-:Y:S02]  /*79b10*/  IMAD.MOV.U32 R41, RZ, RZ, RZ ;  /* 0x000000ffff297224 */ /* 0x000fe400078e00ff */
[----:B------:R-:W-:Y:S02]  /*79b20*/  IMAD.MOV.U32 R52, RZ, RZ, RZ ;  /* 0x000000ffff347224 */ /* 0x000fe400078e00ff */
[----:B0-----:R-:W-:Y:S02]  /*79b30*/  IMAD.U32 R51, RZ, RZ, UR4 ;  /* 0x00000004ff337e24 */ /* 0x001fe4000f8e00ff */
[----:B------:R-:W-:-:S07]  /*79b40*/  IMAD.U32 R50, RZ, RZ, UR5 ;  /* 0x00000005ff327e24 */ /* 0x000fce000f8e00ff */
.L_x_4457:
        /* <DEDUP_REMOVED lines=20> */
.L_x_4456:
[----:B------:R-:W0:Y:S01]  /*79c90*/  LDCU.64 UR4, c[0x0][0x3c8] ;  /* 0x00007900ff0477ac */ /* 0x000e220008000a00 */
[----:B------:R-:W-:Y:S01]  /*79ca0*/  BSSY.RECONVERGENT B0, `(.L_x_4458) ;  /* 0x0000018000007945 */ /* 0x000fe20003800200 */
[----:B------:R-:W-:Y:S02]  /*79cb0*/  IMAD.MOV.U32 R40, RZ, RZ, RZ ;  /* 0x000000ffff287224 */ /* 0x000fe400078e00ff */
[----:B------:R-:W-:Y:S02]  /*79cc0*/  IMAD.MOV.U32 R53, RZ, RZ, RZ ;  /* 0x000000ffff357224 */ /* 0x000fe400078e00ff */
[----:B0-----:R-:W-:Y:S02]  /*79cd0*/  IMAD.U32 R51, RZ, RZ, UR4 ;  /* 0x00000004ff337e24 */ /* 0x001fe4000f8e00ff */
[----:B------:R-:W-:-:S07]  /*79ce0*/  IMAD.U32 R50, RZ, RZ, UR5 ;  /* 0x00000005ff327e24 */ /* 0x000fce000f8e00ff */
.L_x_4459:
        /* <DEDUP_REMOVED lines=20> */
.L_x_4458:
[----:B------:R-:W0:Y:S01]  /*79e30*/  LDCU.64 UR4, c[0x0][0x3c8] ;  /* 0x00007900ff0477ac */ /* 0x000e220008000a00 */
[----:B------:R-:W-:Y:S01]  /*79e40*/  BSSY.RECONVERGENT B0, `(.L_x_4460) ;  /* 0x0000018000007945 */ /* 0x000fe20003800200 */
[----:B------:R-:W-:Y:S02]  /*79e50*/  IMAD.MOV.U32 R39, RZ, RZ, RZ ;  /* 0x000000ffff277224 */ /* 0x000fe400078e00ff */
[----:B------:R-:W-:Y:S02]  /*79e60*/  IMAD.MOV.U32 R50, RZ, RZ, RZ ;  /* 0x000000ffff327224 */ /* 0x000fe400078e00ff */
[----:B0-----:R-:W-:Y:S02]  /*79e70*/  IMAD.U32 R49, RZ, RZ, UR4 ;  /* 0x00000004ff317e24 */ /* 0x001fe4000f8e00ff */
[----:B------:R-:W-:-:S07]  /*79e80*/  IMAD.U32 R48, RZ, RZ, UR5 ;  /* 0x00000005ff307e24 */ /* 0x000fce000f8e00ff */
.L_x_4461:
        /* <DEDUP_REMOVED lines=20> */
.L_x_4460:
[----:B------:R-:W0:Y:S01]  /*79fd0*/  LDCU.64 UR4, c[0x0][0x3c8] ;  /* 0x00007900ff0477ac */ /* 0x000e220008000a00 */
[----:B------:R-:W-:Y:S01]  /*79fe0*/  BSSY.RECONVERGENT B0, `(.L_x_4462) ;  /* 0x0000018000007945 */ /* 0x000fe20003800200 */
[----:B------:R-:W-:Y:S02]  /*79ff0*/  IMAD.MOV.U32 R38, RZ, RZ, RZ ;  /* 0x000000ffff267224 */ /* 0x000fe400078e00ff */
[----:B------:R-:W-:Y:S02]  /*7a000*/  IMAD.MOV.U32 R51, RZ, RZ, RZ ;  /* 0x000000ffff337224 */ /* 0x000fe400078e00ff */
[----:B0-----:R-:W-:Y:S02]  /*7a010*/  IMAD.U32 R48, RZ, RZ, UR4 ;  /* 0x00000004ff307e24 */ /* 0x001fe4000f8e00ff */
[----:B------:R-:W-:-:S07]  /*7a020*/  IMAD.U32 R49, RZ, RZ, UR5 ;  /* 0x00000005ff317e24 */ /* 0x000fce000f8e00ff */
.L_x_4463:
        /* <DEDUP_REMOVED lines=20> */
.L_x_4462:
[----:B------:R-:W0:Y:S01]  /*7a170*/  LDCU.64 UR4, c[0x0][0x3c8] ;  /* 0x00007900ff0477ac */ /* 0x000e220008000a00 */
[----:B------:R-:W-:Y:S01]  /*7a180*/  BSSY.RECONVERGENT B0, `(.L_x_4464) ;  /* 0x0000018000007945 */ /* 0x000fe20003800200 */
[----:B------:R-:W-:Y:S02]  /*7a190*/  IMAD.MOV.U32 R37, RZ, RZ, RZ ;  /* 0x000000ffff257224 */ /* 0x000fe400078e00ff */
[----:B------:R-:W-:Y:S02]  /*7a1a0*/  IMAD.MOV.U32 R48, RZ, RZ, RZ ;  /* 0x000000ffff307224 */ /* 0x000fe400078e00ff */
[----:B0-----:R-:W-:Y:S02]  /*7a1b0*/  IMAD.U32 R45, RZ, RZ, UR4 ;  /* 0x00000004ff2d7e24 */ /* 0x001fe4000f8e00ff */
[----:B------:R-:W-:-:S07]  /*7a1c0*/  IMAD.U32 R44, RZ, RZ, UR5 ;  /* 0x00000005ff2c7e24 */ /* 0x000fce000f8e00ff */
.L_x_4465:
        /* <DEDUP_REMOVED lines=20> */
.L_x_4464:
[----:B------:R-:W0:Y:S01]  /*7a310*/  LDCU.64 UR4, c[0x0][0x3c8] ;  /* 0x00007900ff0477ac */ /* 0x000e220008000a00 */
[----:B------:R-:W-:Y:S01]  /*7a320*/  BSSY.RECONVERGENT B0, `(.L_x_4466) ;  /* 0x0000018000007945 */ /* 0x000fe20003800200 */
[----:B------:R-:W-:Y:S02]  /*7a330*/  IMAD.MOV.U32 R36, RZ, RZ, RZ ;  /* 0x000000ffff247224 */ /* 0x000fe400078e00ff */
[----:B------:R-:W-:Y:S02]  /*7a340*/  IMAD.MOV.U32 R49, RZ, RZ, RZ ;  /* 0x000000ffff317224 */ /* 0x000fe400078e00ff */
[----:B0-----:R-:W-:Y:S02]  /*7a350*/  IMAD.U32 R44, RZ, RZ, UR4 ;  /* 0x00000004ff2c7e24 */ /* 0x001fe4000f8e00ff */
[----:B------:R-:W-:-:S07]  /*7a360*/  IMAD.U32 R45, RZ, RZ, UR5 ;  /* 0x00000005ff2d7e24 */ /* 0x000fce000f8e00ff */
.L_x_4467:
        /* <DEDUP_REMOVED lines=20> */
.L_x_4466:
[----:B------:R-:W0:Y:S01]  /*7a4b0*/  LDCU.64 UR4, c[0x0][0x3c8] ;  /* 0x00007900ff0477ac */ /* 0x000e220008000a00 */
[----:B------:R-:W-:Y:S01]  /*7a4c0*/  BSSY.RECONVERGENT B0, `(.L_x_4468) ;  /* 0x0000018000007945 */ /* 0x000fe20003800200 */
[----:B------:R-:W-:Y:S02]  /*7a4d0*/  IMAD.MOV.U32 R35, RZ, RZ, RZ ;  /* 0x000000ffff237224 */ /* 0x000fe400078e00ff */
[----:B------:R-:W-:Y:S02]  /*7a4e0*/  IMAD.MOV.U32 R44, RZ, RZ, RZ ;  /* 0x000000ffff2c7224 */ /* 0x000fe400078e00ff */
[----:B0-----:R-:W-:Y:S02]  /*7a4f0*/  IMAD.U32 R41, RZ, RZ, UR4 ;  /* 0x00000004ff297e24 */ /* 0x001fe4000f8e00ff */
[----:B------:R-:W-:-:S07]  /*7a500*/  IMAD.U32 R42, RZ, RZ, UR5 ;  /* 0x00000005ff2a7e24 */ /* 0x000fce000f8e00ff */
.L_x_4469:
        /* <DEDUP_REMOVED lines=20> */
.L_x_4468:
[----:B------:R-:W0:Y:S01]  /*7a650*/  LDCU.64 UR4, c[0x0][0x3c8] ;  /* 0x00007900ff0477ac */ /* 0x000e220008000a00 */
[----:B------:R-:W-:Y:S01]  /*7a660*/  BSSY.RECONVERGENT B0, `(.L_x_4470) ;  /* 0x0000018000007945 */ /* 0x000fe20003800200 */
[----:B------:R-:W-:Y:S02]  /*7a670*/  IMAD.MOV.U32 R34, RZ, RZ, RZ ;  /* 0x000000ffff227224 */ /* 0x000fe400078e00ff */
[----:B------:R-:W-:Y:S02]  /*7a680*/  IMAD.MOV.U32 R45, RZ, RZ, RZ ;  /* 0x000000ffff2d7224 */ /* 0x000fe400078e00ff */
[----:B0-----:R-:W-:Y:S02]  /*7a690*/  IMAD.U32 R42, RZ, RZ, UR4 ;  /* 0x00000004ff2a7e24 */ /* 0x001fe4000f8e00ff */
[----:B------:R-:W-:-:S07]  /*7a6a0*/  IMAD.U32 R41, RZ, RZ, UR5 ;  /* 0x00000005ff297e24 */ /* 0x000fce000f8e00ff */
.L_x_4471:
        /* <DEDUP_REMOVED lines=20> */
.L_x_4470:
[----:B------:R-:W0:Y:S01]  /*7a7f0*/  LDCU.64 UR4, c[0x0][0x3c8] ;  /* 0x00007900ff0477ac */ /* 0x000e220008000a00 */
[----:B------:R-:W-:Y:S01]  /*7a800*/  BSSY.RECONVERGENT B0, `(.L_x_4472) ;  /* 0x0000018000007945 */ /* 0x000fe20003800200 */
[----:B------:R-:W-:Y:S02]  /*7a810*/  IMAD.MOV.U32 R33, RZ, RZ, RZ ;  /* 0x000000ffff217224 */ /* 0x000fe400078e00ff */
[----:B------:R-:W-:Y:S02]  /*7a820*/  IMAD.MOV.U32 R42, RZ, RZ, RZ ;  /* 0x000000ffff2a7224 */ /* 0x000fe400078e00ff */
[----:B0-----:R-:W-:Y:S02]  /*7a830*/  IMAD.U32 R39, RZ, RZ, UR4 ;  /* 0x00000004ff277e24 */ /* 0x001fe4000f8e00ff */
[----:B------:R-:W-:-:S07]  /*7a840*/  IMAD.U32 R40, RZ, RZ, UR5 ;  /* 0x00000005ff287e24 */ /* 0x000fce000f8e00ff */
.L_x_4473:
        /* <DEDUP_REMOVED lines=20> */
.L_x_4472:
[----:B------:R-:W0:Y:S01]  /*7a990*/  LDCU.64 UR4, c[0x0][0x3c8] ;  /* 0x00007900ff0477ac */ /* 0x000e220008000a00 */
[----:B------:R-:W-:Y:S01]  /*7a9a0*/  BSSY.RECONVERGENT B0, `(.L_x_4474) ;  /* 0x0000018000007945 */ /* 0x000fe20003800200 */
[----:B------:R-:W-:Y:S02]  /*7a9b0*/  IMAD.MOV.U32 R32, RZ, RZ, RZ ;  /* 0x000000ffff207224 */ /* 0x000fe400078e00ff */
[----:B------:R-:W-:Y:S02]  /*7a9c0*/  IMAD.MOV.U32 R41, RZ, RZ, RZ ;  /* 0x000000ffff297224 */ /* 0x000fe400078e00ff */
[----:B0-----:R-:W-:Y:S02]  /*7a9d0*/  IMAD.U32 R40, RZ, RZ, UR4 ;  /* 0x00000004ff287e24 */ /* 0x001fe4000f8e00ff */
[----:B------:R-:W-:-:S07]  /*7a9e0*/  IMAD.U32 R39, RZ, RZ, UR5 ;  /* 0x00000005ff277e24 */ /* 0x000fce000f8e00ff */
.L_x_4475:
        /* <DEDUP_REMOVED lines=20> */
.L_x_4474:
[----:B------:R-:W0:Y:S01]  /*7ab30*/  LDCU.64 UR4, c[0x0][0x3c8] ;  /* 0x00007900ff0477ac */ /* 0x000e220008000a00 */
[----:B------:R-:W-:Y:S01]  /*7ab40*/  BSSY.RECONVERGENT B0, `(.L_x_4476) ;  /* 0x0000018000007945 */ /* 0x000fe20003800200 */
[----:B------:R-:W-:Y:S02]  /*7ab50*/  IMAD.MOV.U32 R31, RZ, RZ, RZ ;  /* 0x000000ffff1f7224 */ /* 0x000fe400078e00ff */
[----:B------:R-:W-:Y:S02]  /*7ab60*/  IMAD.MOV.U32 R40, RZ, RZ, RZ ;  /* 0x000000ffff287224 */ /* 0x000fe400078e00ff */
[----:B0-----:R-:W-:Y:S02]  /*7ab70*/  IMAD.U32 R37, RZ, RZ, UR4 ;  /* 0x00000004ff257e24 */ /* 0x001fe4000f8e00ff */
[----:B------:R-:W-:-:S07]  /*7ab80*/  IMAD.U32 R38, RZ, RZ, UR5 ;  /* 0x00000005ff267e24 */ /* 0x000fce000f8e00ff */
.L_x_4477:
        /* <DEDUP_REMOVED lines=20> */
.L_x_4476:
[----:B------:R-:W0:Y:S01]  /*7acd0*/  LDCU.64 UR4, c[0x0][0x3c8] ;  /* 0x00007900ff0477ac */ /* 0x000e220008000a00 */
[----:B------:R-:W-:Y:S01]  /*7ace0*/  BSSY.RECONVERGENT B0, `(.L_x_4478) ;  /* 0x0000018000007945 */ /* 0x000fe20003800200 */
[----:B------:R-:W-:Y:S02]  /*7acf0*/  IMAD.MOV.U32 R30, RZ, RZ, RZ ;  /* 0x000000ffff1e7224 */ /* 0x000fe400078e00ff */
[----:B------:R-:W-:Y:S02]  /*7ad00*/  IMAD.MOV.U32 R39, RZ, RZ, RZ ;  /* 0x000000ffff277224 */ /* 0x000fe400078e00ff */
[----:B0-----:R-:W-:Y:S02]  /*7ad10*/  IMAD.U32 R38, RZ, RZ, UR4 ;  /* 0x00000004ff267e24 */ /* 0x001fe4000f8e00ff */
[----:B------:R-:W-:-:S07]  /*7ad20*/  IMAD.U32 R37, RZ, RZ, UR5 ;  /* 0x00000005ff257e24 */ /* 0x000fce000f8e00ff */
.L_x_4479:
        /* <DEDUP_REMOVED lines=20> */
.L_x_4478:
[----:B------:R-:W0:Y:S01]  /*7ae70*/  LDCU.64 UR4, c[0x0][0x3c8] ;  /* 0x00007900ff0477ac */ /* 0x000e220008000a00 */
[----:B------:R-:W-:Y:S01]  /*7ae80*/  BSSY.RECONVERGENT B0, `(.L_x_4480) ;  /* 0x0000018000007945 */ /* 0x000fe20003800200 */
[----:B------:R-:W-:Y:S02]  /*7ae90*/  IMAD.MOV.U32 R29, RZ, RZ, RZ ;  /* 0x000000ffff1d7224 */ /* 0x000fe400078e00ff */
[----:B------:R-:W-:Y:S02]  /*7aea0*/  IMAD.MOV.U32 R38, RZ, RZ, RZ ;  /* 0x000000ffff267224 */ /* 0x000fe400078e00ff */
[----:B0-----:R-:W-:Y:S02]  /*7aeb0*/  IMAD.U32 R35, RZ, RZ, UR4 ;  /* 0x00000004ff237e24 */ /* 0x001fe4000f8e00ff */
[----:B------:R-:W-:-:S07]  /*7aec0*/  IMAD.U32 R36, RZ, RZ, UR5 ;  /* 0x00000005ff247e24 */ /* 0x000fce000f8e00ff */
.L_x_4481:
        /* <DEDUP_REMOVED lines=20> */
.L_x_4480:
[----:B------:R-:W0:Y:S01]  /*7b010*/  LDCU.64 UR4, c[0x0][0x3c8] ;  /* 0x00007900ff0477ac */ /* 0x000e220008000a00 */
[----:B------:R-:W-:Y:S01]  /*7b020*/  BSSY.RECONVERGENT B0, `(.L_x_4482) ;  /* 0x0000018000007945 */ /* 0x000fe20003800200 */
[----:B------:R-:W-:Y:S02]  /*7b030*/  IMAD.MOV.U32 R28, RZ, RZ, RZ ;  /* 0x000000ffff1c7224 */ /* 0x000fe400078e00ff */
[----:B------:R-:W-:Y:S02]  /*7b040*/  IMAD.MOV.U32 R37, RZ, RZ, RZ ;  /* 0x000000ffff257224 */ /* 0x000fe400078e00ff */
[----:B0-----:R-:W-:Y:S02]  /*7b050*/  IMAD.U32 R36, RZ, RZ, UR4 ;  /* 0x00000004ff247e24 */ /* 0x001fe4000f8e00ff */
[----:B------:R-:W-:-:S07]  /*7b060*/  IMAD.U32 R35, RZ, RZ, UR5 ;  /* 0x00000005ff237e24 */ /* 0x000fce000f8e00ff */
.L_x_4483:
        /* <DEDUP_REMOVED lines=20> */
.L_x_4482:
[----:B------:R-:W0:Y:S01]  /*7b1b0*/  LDCU.64 UR4, c[0x0][0x3c8] ;  /* 0x00007900ff0477ac */ /* 0x000e220008000a00 */
[----:B------:R-:W-:Y:S01]  /*7b1c0*/  BSSY.RECONVERGENT B0, `(.L_x_4484) ;  /* 0x0000017000007945 */ /* 0x000fe20003800200 */
[----:B------:R-:W-:Y:S01]  /*7b1d0*/  CS2R R34, SRZ ;  /* 0x0000000000227805 */ /* 0x000fe2000001ff00 */
[----:B0-----:R-:W-:Y:S02]  /*7b1e0*/  IMAD.U32 R33, RZ, RZ, UR4 ;  /* 0x00000004ff217e24 */ /* 0x001fe4000f8e00ff */
[----:B------:R-:W-:-:S07]  /*7b1f0*/  IMAD.U32 R32, RZ, RZ, UR5 ;  /* 0x00000005ff207e24 */ /* 0x000fce000f8e00ff */
.L_x_4485:
        /* <DEDUP_REMOVED lines=20> */
.L_x_4484:
[----:B------:R-:W0:Y:S01]  /*7b340*/  LDCU.64 UR4, c[0x0][0x3c8] ;  /* 0x00007900ff0477ac */ /* 0x000e220008000a00 */
[----:B------:R-:W-:Y:S01]  /*7b350*/  BSSY.RECONVERGENT B0, `(.L_x_4486) ;  /* 0x0000018000007945 */ /* 0x000fe20003800200 */
[----:B------:R-:W-:Y:S02]  /*7b360*/  IMAD.MOV.U32 R34, RZ, RZ, RZ ;  /* 0x000000ffff227224 */ /* 0x000fe400078e00ff */
[----:B------:R-:W-:Y:S02]  /*7b370*/  IMAD.MOV.U32 R33, RZ, RZ, RZ ;  /* 0x000000ffff217224 */ /* 0x000fe400078e00ff */
[----:B0-----:R-:W-:Y:S02]  /*7b380*/  IMAD.U32 R31, RZ, RZ, UR4 ;  /* 0x00000004ff1f7e24 */ /* 0x001fe4000f8e00ff */
[----:B------:R-:W-:-:S07]  /*7b390*/  IMAD.U32 R32, RZ, RZ, UR5 ;  /* 0x00000005ff207e24 */ /* 0x000fce000f8e00ff */
.L_x_4487:
        /* <DEDUP_REMOVED lines=20> */
.L_x_4486:
        /* <DEDUP_REMOVED lines=11> */
.L_x_4489:
        /* <DEDUP_REMOVED lines=20> */
.L_x_4488:
[----:B------:R-:W0:Y:S01]  /*7b6d0*/  LDCU.64 UR4, c[0x0][0x3c8] ;  /* 0x00007900ff0477ac */ /* 0x000e220008000a00 */
[----:B------:R-:W-:Y:S01]  /*7b6e0*/  BSSY.RECONVERGENT B0, `(.L_x_4490) ;  /* 0x0000018000007945 */ /* 0x000fe20003800200 */
[----:B------:R-:W-:Y:S02]  /*7b6f0*/  IMAD.MOV.U32 R24, RZ, RZ, RZ ;  /* 0x000000ffff187224 */ /* 0x000fe400078e00ff */
[----:B------:R-:W-:Y:S02]  /*7b700*/  IMAD.MOV.U32 R33, RZ, RZ, RZ ;  /* 0x000000ffff217224 */ /* 0x000fe400078e00ff */
[----:B0-----:R-:W-:Y:S02]  /*7b710*/  IMAD.U32 R31, RZ, RZ, UR4 ;  /* 0x00000004ff1f7e24 */ /* 0x001fe4000f8e00ff */
[----:B------:R-:W-:-:S07]  /*7b720*/  IMAD.U32 R30, RZ, RZ, UR5 ;  /* 0x00000005ff1e7e24 */ /* 0x000fce000f8e00ff */
.L_x_4491:
        /* <DEDUP_REMOVED lines=20> */
.L_x_4490:
        /* <DEDUP_REMOVED lines=8> */
.L_x_4493:
        /* <DEDUP_REMOVED lines=20> */
.L_x_4492:
[----:B------:R-:W0:Y:S01]  /*7ba30*/  LDCU.64 UR4, c[0x0][0x3c8] ;  /* 0x00007900ff0477ac */ /* 0x000e220008000a00 */
[----:B------:R-:W-:Y:S01]  /*7ba40*/  BSSY.RECONVERGENT B0, `(.L_x_4494) ;  /* 0x0000018000007945 */ /* 0x000fe20003800200 */
[----:B------:R-:W-:Y:S02]  /*7ba50*/  IMAD.MOV.U32 R25, RZ, RZ, RZ ;  /* 0x000000ffff197224 */ /* 0x000fe400078e00ff */
[----:B------:R-:W-:Y:S02]  /*7ba60*/  IMAD.MOV.U32 R34, RZ, RZ, RZ ;  /* 0x000000ffff227224 */ /* 0x000fe400078e00ff */
[----:B0-----:R-:W-:Y:S02]  /*7ba70*/  IMAD.U32 R32, RZ, RZ, UR4 ;  /* 0x00000004ff207e24 */ /* 0x001fe4000f8e00ff */
[----:B------:R-:W-:-:S07]  /*7ba80*/  IMAD.U32 R31, RZ, RZ, UR5 ;  /* 0x00000005ff1f7e24 */ /* 0x000fce000f8e00ff */
.L_x_4495:
        /* <DEDUP_REMOVED lines=20> */
.L_x_4494:
        /* <DEDUP_REMOVED lines=8> */
.L_x_4497:
        /* <DEDUP_REMOVED lines=20> */
.L_x_4496:
[----:B------:R-:W0:Y:S01]  /*7bd90*/  LDCU.64 UR4, c[0x0][0x3c8] ;  /* 0x00007900ff0477ac */ /* 0x000e220008000a00 */
[----:B------:R-:W-:Y:S01]  /*7bda0*/  BSSY.RECONVERGENT B0, `(.L_x_4498) ;  /* 0x0000018000007945 */ /* 0x000fe20003800200 */
[----:B------:R-:W-:Y:S02]  /*7bdb0*/  IMAD.MOV.U32 R26, RZ, RZ, RZ ;  /* 0x000000ffff1a7224 */ /* 0x000fe400078e00ff */
[----:B------:R-:W-:Y:S02]  /*7bdc0*/  IMAD.MOV.U32 R33, RZ, RZ, RZ ;  /* 0x000000ffff217224 */ /* 0x000fe400078e00ff */
[----:B0-----:R-:W-:Y:S02]  /*7bdd0*/  IMAD.U32 R32, RZ, RZ, UR4 ;  /* 0x00000004ff207e24 */ /* 0x001fe4000f8e00ff */
[----:B------:R-:W-:-:S07]  /*7bde0*/  IMAD.U32 R31, RZ, RZ, UR5 ;  /* 0x00000005ff1f7e24 */ /* 0x000fce000f8e00ff */
.L_x_4499:
        /* <DEDUP_REMOVED lines=20> */
.L_x_4498:
        /* <DEDUP_REMOVED lines=8> */
.L_x_4501:
        /* <DEDUP_REMOVED lines=20> */
.L_x_4500:
[----:B------:R-:W0:Y:S01]  /*7c0f0*/  LDCU.64 UR4, c[0x0][0x3c8] ;  /* 0x00007900ff0477ac */ /* 0x000e220008000a00 */
[----:B------:R-:W-:Y:S01]  /*7c100*/  BSSY.RECONVERGENT B0, `(.L_x_4502) ;  /* 0x0000018000007945 */ /* 0x000fe20003800200 */
[----:B------:R-:W-:Y:S02]  /*7c110*/  IMAD.MOV.U32 R24, RZ, RZ, RZ ;  /* 0x000000ffff187224 */ /* 0x000fe400078e00ff */
[----:B------:R-:W-:Y:S02]  /*7c120*/  IMAD.MOV.U32 R33, RZ, RZ, RZ ;  /* 0x000000ffff217224 */ /* 0x000fe400078e00ff */
[----:B0-----:R-:W-:Y:S02]  /*7c130*/  IMAD.U32 R32, RZ, RZ, UR4 ;  /* 0x00000004ff207e24 */ /* 0x001fe4000f8e00ff */
[----:B------:R-:W-:-:S07]  /*7c140*/  IMAD.U32 R31, RZ, RZ, UR5 ;  /* 0x00000005ff1f7e24 */ /* 0x000fce000f8e00ff */
.L_x_4503:
        /* <DEDUP_REMOVED lines=20> */
.L_x_4502:
        /* <DEDUP_REMOVED lines=8> */
.L_x_4505:
        /* <DEDUP_REMOVED lines=20> */
.L_x_4504:
[----:B------:R-:W0:Y:S01]  /*7c450*/  LDCU.64 UR4, c[0x0][0x3c8] ;  /* 0x00007900ff0477ac */ /* 0x000e220008000a00 */
[----:B------:R-:W-:Y:S01]  /*7c460*/  BSSY.RECONVERGENT B0, `(.L_x_4506) ;  /* 0x0000018000007945 */ /* 0x000fe20003800200 */
[----:B------:R-:W-:Y:S02]  /*7c470*/  IMAD.MOV.U32 R25, RZ, RZ, RZ ;  /* 0x000000ffff197224 */ /* 0x000fe400078e00ff */
[----:B------:R-:W-:Y:S02]  /*7c480*/  IMAD.MOV.U32 R48, RZ, RZ, RZ ;  /* 0x000000ffff307224 */ /* 0x000fe400078e00ff */
[----:B0-----:R-:W-:Y:S02]  /*7c490*/  IMAD.U32 R44, RZ, RZ, UR4 ;  /* 0x00000004ff2c7e24 */ /* 0x001fe4000f8e00ff */
[----:B------:R-:W-:-:S07]  /*7c4a0*/  IMAD.U32 R31, RZ, RZ, UR5 ;  /* 0x00000005ff1f7e24 */ /* 0x000fce000f8e00ff */
.L_x_4507:
        /* <DEDUP_REMOVED lines=20> */
.L_x_4506:
        /* <DEDUP_REMOVED lines=8> */
.L_x_4509:
        /* <DEDUP_REMOVED lines=20> */
.L_x_4508:
[----:B------:R-:W0:Y:S01]  /*7c7b0*/  LDCU.64 UR4, c[0x0][0x3c8] ;  /* 0x00007900ff0477ac */ /* 0x000e220008000a00 */
[----:B------:R-:W-:Y:S01]  /*7c7c0*/  BSSY.RECONVERGENT B0, `(.L_x_4510) ;  /* 0x0000018000007945 */ /* 0x000fe20003800200 */
[----:B------:R-:W-:Y:S02]  /*7c7d0*/  IMAD.MOV.U32 R26, RZ, RZ, RZ ;  /* 0x000000ffff1a7224 */ /* 0x000fe400078e00ff */
[----:B------:R-:W-:Y:S02]  /*7c7e0*/  IMAD.MOV.U32 R47, RZ, RZ, RZ ;  /* 0x000000ffff2f7224 */ /* 0x000fe400078e00ff */
[----:B0-----:R-:W-:Y:S02]  /*7c7f0*/  IMAD.U32 R48, RZ, RZ, UR4 ;  /* 0x00000004ff307e24 */ /* 0x001fe4000f8e00ff */
[----:B------:R-:W-:-:S07]  /*7c800*/  IMAD.U32 R45, RZ, RZ, UR5 ;  /* 0x00000005ff2d7e24 */ /* 0x000fce000f8e00ff */
.L_x_4511:
        /* <DEDUP_REMOVED lines=20> */
.L_x_4510:
        /* <DEDUP_REMOVED lines=8> */
.L_x_4513:
        /* <DEDUP_REMOVED lines=20> */
.L_x_4512:
[----:B------:R-:W0:Y:S01]  /*7cb10*/  LDCU.64 UR4, c[0x0][0x3c8] ;  /* 0x00007900ff0477ac */ /* 0x000e220008000a00 */
[----:B------:R-:W-:Y:S01]  /*7cb20*/  BSSY.RECONVERGENT B0, `(.L_x_4514) ;  /* 0x0000018000007945 */ /* 0x000fe20003800200 */
[----:B------:R-:W-:Y:S02]  /*7cb30*/  IMAD.MOV.U32 R24, RZ, RZ, RZ ;  /* 0x000000ffff187224 */ /* 0x000fe400078e00ff */
[----:B------:R-:W-:Y:S02]  /*7cb40*/  IMAD.MOV.U32 R50, RZ, RZ, RZ ;  /* 0x000000ffff327224 */ /* 0x000fe400078e00ff */
[----:B0-----:R-:W-:Y:S02]  /*7cb50*/  IMAD.U32 R48, RZ, RZ, UR4 ;  /* 0x00000004ff307e24 */ /* 0x001fe4000f8e00ff */
[----:B------:R-:W-:-:S07]  /*7cb60*/  IMAD.U32 R49, RZ, RZ, UR5 ;  /* 0x00000005ff317e24 */ /* 0x000fce000f8e00ff */
.L_x_4515:
        /* <DEDUP_REMOVED lines=20> */
.L_x_4514:
        /* <DEDUP_REMOVED lines=8> */
.L_x_4517:
        /* <DEDUP_REMOVED lines=20> */
.L_x_4516:
[----:B------:R-:W0:Y:S01]  /*7ce70*/  LDCU.64 UR4, c[0x0][0x3c8] ;  /* 0x00007900ff0477ac */ /* 0x000e220008000a00 */
[----:B------:R-:W-:Y:S01]  /*7ce80*/  BSSY.RECONVERGENT B0, `(.L_x_4518) ;  /* 0x0000018000007945 */ /* 0x000fe20003800200 */
[----:B------:R-:W-:Y:S02]  /*7ce90*/  IMAD.MOV.U32 R44, RZ, RZ, RZ ;  /* 0x000000ffff2c7224 */ /* 0x000fe400078e00ff */
[----:B------:R-:W-:Y:S02]  /*7cea0*/  IMAD.MOV.U32 R53, RZ, RZ, RZ ;  /* 0x000000ffff357224 */ /* 0x000fe400078e00ff */
[----:B0-----:R-:W-:Y:S02]  /*7ceb0*/  IMAD.U32 R50, RZ, RZ, UR4 ;  /* 0x00000004ff327e24 */ /* 0x001fe4000f8e00ff */
[----:B------:R-:W-:-:S07]  /*7cec0*/  IMAD.U32 R51, RZ, RZ, UR5 ;  /* 0x00000005ff337e24 */ /* 0x000fce000f8e00ff */
.L_x_4519:
        /* <DEDUP_REMOVED lines=20> */
.L_x_4518:
        /* <DEDUP_REMOVED lines=8> */
.L_x_4521:
        /* <DEDUP_REMOVED lines=20> */
.L_x_4520:
[----:B------:R-:W0:Y:S01]  /*7d1d0*/  LDCU.64 UR4, c[0x0][0x3c8] ;  /* 0x00007900ff0477ac */ /* 0x000e220008000a00 */
[----:B------:R-:W-:Y:S01]  /*7d1e0*/  BSSY.RECONVERGENT B0, `(.L_x_4522) ;  /* 0x0000018000007945 */ /* 0x000fe20003800200 */
[----:B------:R-:W-:Y:S02]  /*7d1f0*/  IMAD.MOV.U32 R47, RZ, RZ, RZ ;  /* 0x000000ffff2f7224 */ /* 0x000fe400078e00ff */
[----:B------:R-:W-:Y:S02]  /*7d200*/  IMAD.MOV.U32 R54, RZ, RZ, RZ ;  /* 0x000000ffff367224 */ /* 0x000fe400078e00ff */
[----:B0-----:R-:W-:Y:S02]  /*7d210*/  IMAD.U32 R52, RZ, RZ, UR4 ;  /* 0x00000004ff347e24 */ /* 0x001fe4000f8e00ff */
[----:B------:R-:W-:-:S07]  /*7d220*/  IMAD.U32 R53, RZ, RZ, UR5 ;  /* 0x00000005ff357e24 */ /* 0x000fce000f8e00ff */
.L_x_4523:
        /* <DEDUP_REMOVED lines=20> */
.L_x_4522:
        /* <DEDUP_REMOVED lines=8> */
.L_x_4525:
        /* <DEDUP_REMOVED lines=20> */
.L_x_4524:
[----:B------:R-:W0:Y:S01]  /*7d530*/  LDCU.64 UR4, c[0x0][0x3c8] ;  /* 0x00007900ff0477ac */ /* 0x000e220008000a00 */
[----:B------:R-:W-:Y:S01]  /*7d540*/  BSSY.RECONVERGENT B0, `(.L_x_4526) ;  /* 0x0000017000007945 */ /* 0x000fe20003800200 */
[----:B------:R-:W-:Y:S01]  /*7d550*/  CS2R R54, SRZ ;  /* 0x0000000000367805 */ /* 0x000fe2000001ff00 */
[----:B0-----:R-:W-:Y:S02]  /*7d560*/  IMAD.U32 R52, RZ, RZ, UR4 ;  /* 0x00000004ff347e24 */ /* 0x001fe4000f8e00ff */
[----:B------:R-:W-:-:S07]  /*7d570*/  IMAD.U32 R53, RZ, RZ, UR5 ;  /* 0x00000005ff357e24 */ /* 0x000fce000f8e00ff */
.L_x_4527:
        /* <DEDUP_REMOVED lines=20> */
.L_x_4526:
        /* <DEDUP_REMOVED lines=9> */
.L_x_4529:
        /* <DEDUP_REMOVED lines=20> */
.L_x_4528:
[----:B------:R-:W0:Y:S01]  /*7d890*/  LDCU.64 UR4, c[0x0][0x3c8] ;  /* 0x00007900ff0477ac */ /* 0x000e220008000a00 */
[----:B------:R-:W-:Y:S01]  /*7d8a0*/  BSSY.RECONVERGENT B0, `(.L_x_4530) ;  /* 0x0000018000007945 */ /* 0x000fe20003800200 */
[----:B------:R-:W-:Y:S02]  /*7d8b0*/  IMAD.MOV.U32 R47, RZ, RZ, RZ ;  /* 0x000000ffff2f7224 */ /* 0x000fe400078e00ff */
[----:B------:R-:W-:Y:S02]  /*7d8c0*/  IMAD.MOV.U32 R54, RZ, RZ, RZ ;  /* 0x000000ffff367224 */ /* 0x000fe400078e00ff */
[----:B0-----:R-:W-:Y:S02]  /*7d8d0*/  IMAD.U32 R53, RZ, RZ, UR4 ;  /* 0x00000004ff357e24 */ /* 0x001fe4000f8e00ff */
[----:B------:R-:W-:-:S07]  /*7d8e0*/  IMAD.U32 R52, RZ, RZ, UR5 ;  /* 0x00000005ff347e24 */ /* 0x000fce000f8e00ff */
.L_x_4531:
        /* <DEDUP_REMOVED lines=20> */
.L_x_4530:
[----:B------:R-:W0:Y:S01]  /*7da30*/  LDCU.64 UR4, c[0x0][0x3c8] ;  /* 0x00007900ff0477ac */ /* 0x000e220008000a00 */
[----:B------:R-:W-:Y:S01]  /*7da40*/  BSSY.RECONVERGENT B0, `(.L_x_4532) ;  /* 0x0000018000007945 */ /* 0x000fe20003800200 */
[----:B------:R-:W-:Y:S02]  /*7da50*/  IMAD.MOV.U32 R8, RZ, RZ, RZ ;  /* 0x000000ffff087224 */ /* 0x000fe400078e00ff */
[----:B------:R-:W-:Y:S02]  /*7da60*/  IMAD.MOV.U32 R55, RZ, RZ, RZ ;  /* 0x000000ffff377224 */ /* 0x000fe400078e00ff */
[----:B0-----:R-:W-:Y:S02]  /*7da70*/  IMAD.U32 R53, RZ, RZ, UR4 ;  /* 0x00000004ff357e24 */ /* 0x001fe4000f8e00ff */
[----:B------:R-:W-:-:S07]  /*7da80*/  IMAD.U32 R54, RZ, RZ, UR5 ;  /* 0x00000005ff367e24 */ /* 0x000fce000f8e00ff */
.L_x_4533:
        /* <DEDUP_REMOVED lines=20> */
.L_x_4532:
[----:B------:R-:W0:Y:S01]  /*7dbd0*/  LDCU.64 UR4, c[0x0][0x3c8] ;  /* 0x00007900ff0477ac */ /* 0x000e220008000a00 */
[----:B------:R-:W-:Y:S01]  /*7dbe0*/  BSSY.RECONVERGENT B0, `(.L_x_4534) ;  /* 0x0000018000007945 */ /* 0x000fe20003800200 */
[----:B------:R-:W-:Y:S02]  /*7dbf0*/  IMAD.MOV.U32 R43, RZ, RZ, RZ ;  /* 0x000000ffff2b7224 */ /* 0x000fe400078e00ff */
[----:B------:R-:W-:Y:S02]  /*7dc00*/  IMAD.MOV.U32 R56, RZ, RZ, RZ ;  /* 0x000000ffff387224 */ /* 0x000fe400078e00ff */
[----:B0-----:R-:W-:Y:S02]  /*7dc10*/  IMAD.U32 R53, RZ, RZ, UR4 ;  /* 0x00000004ff357e24 */ /* 0x001fe4000f8e00ff */
[----:B------:R-:W-:-:S07]  /*7dc20*/  IMAD.U32 R54, RZ, RZ, UR5 ;  /* 0x00000005ff367e24 */ /* 0x000fce000f8e00ff */
.L_x_4535:
        /* <DEDUP_REMOVED lines=20> */
.L_x_4534:
[----:B------:R-:W0:Y:S01]  /*7dd70*/  LDCU.64 UR4, c[0x0][0x3c8] ;  /* 0x00007900ff0477ac */ /* 0x000e220008000a00 */
[----:B------:R-:W-:Y:S01]  /*7dd80*/  BSSY.RECONVERGENT B0, `(.L_x_4536) ;  /* 0x0000018000007945 */ /* 0x000fe20003800200 */
[----:B------:R-:W-:Y:S02]  /*7dd90*/  IMAD.MOV.U32 R47, RZ, RZ, RZ ;  /* 0x000000ffff2f7224 */ /* 0x000fe400078e00ff */
[----:B------:R-:W-:Y:S02]  /*7dda0*/  IMAD.MOV.U32 R56, RZ, RZ, RZ ;  /* 0x000000ffff387224 */ /* 0x000fe400078e00ff */
[----:B0-----:R-:W-:Y:S02]  /*7ddb0*/  IMAD.U32 R53, RZ, RZ, UR4 ;  /* 0x00000004ff357e24 */ /* 0x001fe4000f8e00ff */
[----:B------:R-:W-:-:S07]  /*7ddc0*/  IMAD.U32 R54, RZ, RZ, UR5 ;  /* 0x00000005ff367e24 */ /* 0x000fce000f8e00ff */
.L_x_4537:
        /* <DEDUP_REMOVED lines=20> */
.L_x_4536:
[----:B------:R-:W0:Y:S01]  /*7df10*/  LDCU.64 UR4, c[0x0][0x3c8] ;  /* 0x00007900ff0477ac */ /* 0x000e220008000a00 */
[----:B------:R-:W-:Y:S01]  /*7df20*/  BSSY.RECONVERGENT B0, `(.L_x_4538) ;  /* 0x0000018000007945 */ /* 0x000fe20003800200 */
[----:B------:R-:W-:Y:S02]  /*7df30*/  IMAD.MOV.U32 R8, RZ, RZ, RZ ;  /* 0x000000ffff087224 */ /* 0x000fe400078e00ff */
[----:B------:R-:W-:Y:S02]  /*7df40*/  IMAD.MOV.U32 R55, RZ, RZ, RZ ;  /* 0x000000ffff377224 */ /* 0x000fe400078e00ff */
[----:B0-----:R-:W-:Y:S02]  /*7df50*/  IMAD.U32 R53, RZ, RZ, UR4 ;  /* 0x00000004ff357e24 */ /* 0x001fe4000f8e00ff */
[----:B------:R-:W-:-:S07]  /*7df60*/  IMAD.U32 R54, RZ, RZ, UR5 ;  /* 0x00000005ff367e24 */ /* 0x000fce000f8e00ff */
.L_x_4539:
        /* <DEDUP_REMOVED lines=20> */
.L_x_4538:
[----:B------:R-:W0:Y:S01]  /*7e0b0*/  LDCU.64 UR4, c[0x0][0x3c8] ;  /* 0x00007900ff0477ac */ /* 0x000e220008000a00 */
[----:B------:R-:W-:Y:S01]  /*7e0c0*/  BSSY.RECONVERGENT B0, `(.L_x_4540) ;  /* 0x0000018000007945 */ /* 0x000fe20003800200 */
[----:B------:R-:W-:Y:S02]  /*7e0d0*/  IMAD.MOV.U32 R43, RZ, RZ, RZ ;  /* 0x000000ffff2b7224 */ /* 0x000fe400078e00ff */
[----:B------:R-:W-:Y:S02]  /*7e0e0*/  IMAD.MOV.U32 R56, RZ, RZ, RZ ;  /* 0x000000ffff387224 */ /* 0x000fe400078e00ff */
[----:B0-----:R-:W-:Y:S02]  /*7e0f0*/  IMAD.U32 R53, RZ, RZ, UR4 ;  /* 0x00000004ff357e24 */ /* 0x001fe4000f8e00ff */
[----:B------:R-:W-:-:S07]  /*7e100*/  IMAD.U32 R54, RZ, RZ, UR5 ;  /* 0x00000005ff367e24 */ /* 0x000fce000f8e00ff */
.L_x_4541:
        /* <DEDUP_REMOVED lines=20> */
.L_x_4540:
[----:B------:R-:W0:Y:S01]  /*7e250*/  LDCU.64 UR4, c[0x0][0x3c8] ;  /* 0x00007900ff0477ac */ /* 0x000e220008000a00 */
[----:B------:R-:W-:Y:S01]  /*7e260*/  BSSY.RECONVERGENT B0, `(.L_x_4542) ;  /* 0x0000018000007945 */ /* 0x000fe20003800200 */
[----:B------:R-:W-:Y:S02]  /*7e270*/  IMAD.MOV.U32 R47, RZ, RZ, RZ ;  /* 0x000000ffff2f7224 */ /* 0x000fe400078e00ff */
[----:B------:R-:W-:Y:S02]  /*7e280*/  IMAD.MOV.U32 R56, RZ, RZ, RZ ;  /* 0x000000ffff387224 */ /* 0x000fe400078e00ff */
[----:B0-----:R-:W-:Y:S02]  /*7e290*/  IMAD.U32 R53, RZ, RZ, UR4 ;  /* 0x00000004ff357e24 */ /* 0x001fe4000f8e00ff */
[----:B------:R-:W-:-:S07]  /*7e2a0*/  IMAD.U32 R54, RZ, RZ, UR5 ;  /* 0x00000005ff367e24 */ /* 0x000fce000f8e00ff */
.L_x_4543:
        /* <DEDUP_REMOVED lines=20> */
.L_x_4542:
[----:B------:R-:W0:Y:S01]  /*7e3f0*/  LDCU.64 UR4, c[0x0][0x3c8] ;  /* 0x00007900ff0477ac */ /* 0x000e220008000a00 */
[----:B------:R-:W-:Y:S01]  /*7e400*/  BSSY.RECONVERGENT B0, `(.L_x_4544) ;  /* 0x0000018000007945 */ /* 0x000fe20003800200 */
[----:B------:R-:W-:Y:S02]  /*7e410*/  IMAD.MOV.U32 R8, RZ, RZ, RZ ;  /* 0x000000ffff087224 */ /* 0x000fe400078e00ff */
[----:B------:R-:W-:Y:S02]  /*7e420*/  IMAD.MOV.U32 R55, RZ, RZ, RZ ;  /* 0x000000ffff377224 */ /* 0x000fe400078e00ff */
[----:B0-----:R-:W-:Y:S02]  /*7e430*/  IMAD.U32 R53, RZ, RZ, UR4 ;  /* 0x00000004ff357e24 */ /* 0x001fe4000f8e00ff */
[----:B------:R-:W-:-:S07]  /*7e440*/  IMAD.U32 R54, RZ, RZ, UR5 ;  /* 0x00000005ff367e24 */ /* 0x000fce000f8e00ff */
.L_x_4545:
        /* <DEDUP_REMOVED lines=20> */
.L_x_4544:
[----:B------:R-:W0:Y:S01]  /*7e590*/  LDCU.64 UR4, c[0x0][0x3c8] ;  /* 0x00007900ff0477ac */ /* 0x000e220008000a00 */
[----:B------:R-:W-:Y:S01]  /*7e5a0*/  BSSY.RECONVERGENT B0, `(.L_x_4546) ;  /* 0x0000018000007945 */ /* 0x000fe20003800200 */
[----:B------:R-:W-:Y:S02]  /*7e5b0*/  IMAD.MOV.U32 R43, RZ, RZ, RZ ;  /* 0x000000ffff2b7224 */ /* 0x000fe400078e00ff */
[----:B------:R-:W-:Y:S02]  /*7e5c0*/  IMAD.MOV.U32 R56, RZ, RZ, RZ ;  /* 0x000000ffff387224 */ /* 0x000fe400078e00ff */
[----:B0-----:R-:W-:Y:S02]  /*7e5d0*/  IMAD.U32 R53, RZ, RZ, UR4 ;  /* 0x00000004ff357e24 */ /* 0x001fe4000f8e00ff */
[----:B------:R-:W-:-:S07]  /*7e5e0*/  IMAD.U32 R54, RZ, RZ, UR5 ;  /* 0x00000005ff367e24 */ /* 0x000fce000f8e00ff */
.L_x_4547:
        /* <DEDUP_REMOVED lines=20> */
.L_x_4546:
[----:B------:R-:W0:Y:S01]  /*7e730*/  LDCU.64 UR4, c[0x0][0x3c8] ;  /* 0x00007900ff0477ac */ /* 0x000e220008000a00 */
[----:B------:R-:W-:Y:S01]  /*7e740*/  BSSY.RECONVERGENT B0, `(.L_x_4548) ;  /* 0x0000018000007945 */ /* 0x000fe20003800200 */
[----:B------:R-:W-:Y:S02]  /*7e750*/  IMAD.MOV.U32 R47, RZ, RZ, RZ ;  /* 0x000000ffff2f7224 */ /* 0x000fe400078e00ff */
[----:B------:R-:W-:Y:S02]  /*7e760*/  IMAD.MOV.U32 R56, RZ, RZ, RZ ;  /* 0x000000ffff387224 */ /* 0x000fe400078e00ff */
[----:B0-----:R-:W-:Y:S02]  /*7e770*/  IMAD.U32 R53, RZ, RZ, UR4 ;  /* 0x00000004ff357e24 */ /* 0x001fe4000f8e00ff */
[----:B------:R-:W-:-:S07]  /*7e780*/  IMAD.U32 R54, RZ, RZ, UR5 ;  /* 0x00000005ff367e24 */ /* 0x000fce000f8e00ff */
.L_x_4549:
        /* <DEDUP_REMOVED lines=20> */
.L_x_4548:
[----:B------:R-:W0:Y:S01]  /*7e8d0*/  LDCU.64 UR4, c[0x0][0x3c8] ;  /* 0x00007900ff0477ac */ /* 0x000e220008000a00 */
[----:B------:R-:W-:Y:S01]  /*7e8e0*/  BSSY.RECONVERGENT B0, `(.L_x_4550) ;  /* 0x0000018000007945 */ /* 0x000fe20003800200 */
[----:B------:R-:W-:Y:S02]  /*7e8f0*/  IMAD.MOV.U32 R8, RZ, RZ, RZ ;  /* 0x000000ffff087224 */ /* 0x000fe400078e00ff */
[----:B------:R-:W-:Y:S02]  /*7e900*/  IMAD.MOV.U32 R55, RZ, RZ, RZ ;  /* 0x000000ffff377224 */ /* 0x000fe400078e00ff */
[----:B0-----:R-:W-:Y:S02]  /*7e910*/  IMAD.U32 R53, RZ, RZ, UR4 ;  /* 0x00000004ff357e24 */ /* 0x001fe4000f8e00ff */
[----:B------:R-:W-:-:S07]  /*7e920*/  IMAD.U32 R54, RZ, RZ, UR5 ;  /* 0x00000005ff367e24 */ /* 0x000fce000f8e00ff */
.L_x_4551:
        /* <DEDUP_REMOVED lines=20> */
.L_x_4550:
[----:B------:R-:W0:Y:S01]  /*7ea70*/  LDCU.64 UR4, c[0x0][0x3c8] ;  /* 0x00007900ff0477ac */ /* 0x000e220008000a00 */
[----:B------:R-:W-:Y:S01]  /*7ea80*/  BSSY.RECONVERGENT B0, `(.L_x_4552) ;  /* 0x0000018000007945 */ /* 0x000fe20003800200 */
[----:B------:R-:W-:Y:S02]  /*7ea90*/  IMAD.MOV.U32 R43, RZ, RZ, RZ ;  /* 0x000000ffff2b7224 */ /* 0x000fe400078e00ff */
[----:B------:R-:W-:Y:S02]  /*7eaa0*/  IMAD.MOV.U32 R56, RZ, RZ, RZ ;  /* 0x000000ffff387224 */ /* 0x000fe400078e00ff */
[----:B0-----:R-:W-:Y:S02]  /*7eab0*/  IMAD.U32 R53, RZ, RZ, UR4 ;  /* 0x00000004ff357e24 */ /* 0x001fe4000f8e00ff */
[----:B------:R-:W-:-:S07]  /*7eac0*/  IMAD.U32 R54, RZ, RZ, UR5 ;  /* 0x00000005ff367e24 */ /* 0x000fce000f8e00ff */
.L_x_4553:
        /* <DEDUP_REMOVED lines=20> */
.L_x_4552:
[----:B------:R-:W0:Y:S01]  /*7ec10*/  LDCU.64 UR4, c[0x0][0x3c8] ;  /* 0x00007900ff0477ac */ /* 0x000e220008000a00 */
[----:B------:R-:W-:Y:S01]  /*7ec20*/  BSSY.RECONVERGENT B0, `(.L_x_4554) ;  /* 0x0000018000007945 */ /* 0x000fe20003800200 */
[----:B------:R-:W-:Y:S02]  /*7ec30*/  IMAD.MOV.U32 R47, RZ, RZ, RZ ;  /* 0x000000ffff2f7224 */ /* 0x000fe400078e00ff */
[----:B------:R-:W-:Y:S02]  /*7ec40*/  IMAD.MOV.U32 R56, RZ, RZ, RZ ;  /* 0x000000ffff387224 */ /* 0x000fe400078e00ff */
[----:B0-----:R-:W-:Y:S02]  /*7ec50*/  IMAD.U32 R53, RZ, RZ, UR4 ;  /* 0x00000004ff357e24 */ /* 0x001fe4000f8e00ff */
[----:B------:R-:W-:-:S07]  /*7ec60*/  IMAD.U32 R54, RZ, RZ, UR5 ;  /* 0x00000005ff367e24 */ /* 0x000fce000f8e00ff */
.L_x_4555:
        /* <DEDUP_REMOVED lines=20> */
.L_x_4554:
[----:B------:R-:W0:Y:S01]  /*7edb0*/  LDCU.64 UR4, c[0x0][0x3c8] ;  /* 0x00007900ff0477ac */ /* 0x000e220008000a00 */
[----:B------:R-:W-:Y:S01]  /*7edc0*/  BSSY.RECONVERGENT B0, `(.L_x_4556) ;  /* 0x0000018000007945 */ /* 0x000fe20003800200 */
[----:B------:R-:W-:Y:S02]  /*7edd0*/  IMAD.MOV.U32 R8, RZ, RZ, RZ ;  /* 0x000000ffff087224 */ /* 0x000fe400078e00ff */
[----:B------:R-:W-:Y:S02]  /*7ede0*/  IMAD.MOV.U32 R55, RZ, RZ, RZ ;  /* 0x000000ffff377224 */ /* 0x000fe400078e00ff */
[----:B0-----:R-:W-:Y:S02]  /*7edf0*/  IMAD.U32 R53, RZ, RZ, UR4 ;  /* 0x00000004ff357e24 */ /* 0x001fe4000f8e00ff */
[----:B------:R-:W-:-:S07]  /*7ee00*/  IMAD.U32 R54, RZ, RZ, UR5 ;  /* 0x00000005ff367e24 */ /* 0x000fce000f8e00ff */
.L_x_4557:
        /* <DEDUP_REMOVED lines=20> */
.L_x_4556:
[----:B------:R-:W0:Y:S01]  /*7ef50*/  LDCU.64 UR4, c[0x0][0x3c8] ;  /* 0x00007900ff0477ac */ /* 0x000e220008000a00 */
[----:B------:R-:W-:Y:S01]  /*7ef60*/  BSSY.RECONVERGENT B0, `(.L_x_4558) ;  /* 0x0000018000007945 */ /* 0x000fe20003800200 */
[----:B------:R-:W-:Y:S02]  /*7ef70*/  IMAD.MOV.U32 R43, RZ, RZ, RZ ;  /* 0x000000ffff2b7224 */ /* 0x000fe400078e00ff */
[----:B------:R-:W-:Y:S02]  /*7ef80*/  IMAD.MOV.U32 R56, RZ, RZ, RZ ;  /* 0x000000ffff387224 */ /* 0x000fe400078e00ff */
[----:B0-----:R-:W-:Y:S02]  /*7ef90*/  IMAD.U32 R53, RZ, RZ, UR4 ;  /* 0x00000004ff357e24 */ /* 0x001fe4000f8e00ff */
[----:B------:R-:W-:-:S07]  /*7efa0*/  IMAD.U32 R54, RZ, RZ, UR5 ;  /* 0x00000005ff367e24 */ /* 0x000fce000f8e00ff */
.L_x_4559:
        /* <DEDUP_REMOVED lines=20> */
.L_x_4558:
[----:B------:R-:W0:Y:S01]  /*7f0f0*/  LDCU.64 UR4, c[0x0][0x3c8] ;  /* 0x00007900ff0477ac */ /* 0x000e220008000a00 */
[----:B------:R-:W-:Y:S01]  /*7f100*/  BSSY.RECONVERGENT B0, `(.L_x_4560) ;  /* 0x0000018000007945 */ /* 0x000fe20003800200 */
[----:B------:R-:W-:Y:S02]  /*7f110*/  IMAD.MOV.U32 R47, RZ, RZ, RZ ;  /* 0x000000ffff2f7224 */ /* 0x000fe400078e00ff */
[----:B------:R-:W-:Y:S02]  /*7f120*/  IMAD.MOV.U32 R56, RZ, RZ, RZ ;  /* 0x000000ffff387224 */ /* 0x000fe400078e00ff */
[----:B0-----:R-:W-:Y:S02]  /*7f130*/  IMAD.U32 R53, RZ, RZ, UR4 ;  /* 0x00000004ff357e24 */ /* 0x001fe4000f8e00ff */
[----:B------:R-:W-:-:S07]  /*7f140*/  IMAD.U32 R54, RZ, RZ, UR5 ;  /* 0x00000005ff367e24 */ /* 0x000fce000f8e00ff */
.L_x_4561:
        /* <DEDUP_REMOVED lines=20> */
.L_x_4560:
[----:B------:R-:W0:Y:S01]  /*7f290*/  LDCU.64 UR4, c[0x0][0x3c8] ;  /* 0x00007900ff0477ac */ /* 0x000e220008000a00 */
[----:B------:R-:W-:Y:S01]  /*7f2a0*/  BSSY.RECONVERGENT B0, `(.L_x_4562) ;  /* 0x0000018000007945 */ /* 0x000fe20003800200 */
[----:B------:R-:W-:Y:S02]  /*7f2b0*/  IMAD.MOV.U32 R8, RZ, RZ, RZ ;  /* 0x000000ffff087224 */ /* 0x000fe400078e00ff */
[----:B------:R-:W-:Y:S02]  /*7f2c0*/  IMAD.MOV.U32 R55, RZ, RZ, RZ ;  /* 0x000000ffff377224 */ /* 0x000fe400078e00ff */
[----:B0-----:R-:W-:Y:S02]  /*7f2d0*/  IMAD.U32 R53, RZ, RZ, UR4 ;  /* 0x00000004ff357e24 */ /* 0x001fe4000f8e00ff */
[----:B------:R-:W-:-:S07]  /*7f2e0*/  IMAD.U32 R54, RZ, RZ, UR5 ;  /* 0x00000005ff367e24 */ /* 0x000fce000f8e00ff */
.L_x_4563:
        /* <DEDUP_REMOVED lines=20> */
.L_x_4562:
[----:B------:R-:W0:Y:S01]  /*7f430*/  LDCU.64 UR4, c[0x0][0x3c8] ;  /* 0x00007900ff0477ac */ /* 0x000e220008000a00 */
[----:B------:R-:W-:Y:S01]  /*7f440*/  BSSY.RECONVERGENT B0, `(.L_x_4564) ;  /* 0x0000018000007945 */ /* 0x000fe20003800200 */
[----:B------:R-:W-:Y:S02]  /*7f450*/  IMAD.MOV.U32 R43, RZ, RZ, RZ ;  /* 0x000000ffff2b7224 */ /* 0x000fe400078e00ff */
[----:B------:R-:W-:Y:S02]  /*7f460*/  IMAD.MOV.U32 R56, RZ, RZ, RZ ;  /* 0x000000ffff387224 */ /* 0x000fe400078e00ff */
[----:B0-----:R-:W-:Y:S02]  /*7f470*/  IMAD.U32 R53, RZ, RZ, UR4 ;  /* 0x00000004ff357e24 */ /* 0x001fe4000f8e00ff */
[----:B------:R-:W-:-:S07]  /*7f480*/  IMAD.U32 R54, RZ, RZ, UR5 ;  /* 0x00000005ff367e24 */ /* 0x000fce000f8e00ff */
.L_x_4565:
        /* <DEDUP_REMOVED lines=20> */
.L_x_4564:
[----:B------:R-:W0:Y:S01]  /*7f5d0*/  LDCU.64 UR4, c[0x0][0x3c8] ;  /* 0x00007900ff0477ac */ /* 0x000e220008000a00 */
[----:B------:R-:W-:Y:S01]  /*7f5e0*/  BSSY.RECONVERGENT B0, `(.L_x_4566) ;  /* 0x0000018000007945 */ /* 0x000fe20003800200 */
[----:B------:R-:W-:Y:S02]  /*7f5f0*/  IMAD.MOV.U32 R54, RZ, RZ, RZ ;  /* 0x000000ffff367224 */ /* 0x000fe400078e00ff */
[----:B------:R-:W-:Y:S02]  /*7f600*/  IMAD.MOV.U32 R56, RZ, RZ, RZ ;  /* 0x000000ffff387224 */ /* 0x000fe400078e00ff */
[----:B0-----:R-:W-:Y:S02]  /*7f610*/  IMAD.U32 R52, RZ, RZ, UR4 ;  /* 0x00000004ff347e24 */ /* 0x001fe4000f8e00ff */
[----:B------:R-:W-:-:S07]  /*7f620*/  IMAD.U32 R53, RZ, RZ, UR5 ;  /* 0x00000005ff357e24 */ /* 0x000fce000f8e00ff */
.L_x_4567:
        /* <DEDUP_REMOVED lines=20> */
.L_x_4566:
        /* <DEDUP_REMOVED lines=9> */
.L_x_4569:
        /* <DEDUP_REMOVED lines=20> */
.L_x_4568:
[----:B------:R-:W0:Y:S01]  /*7f940*/  LDCU.64 UR4, c[0x0][0x3c8] ;  /* 0x00007900ff0477ac */ /* 0x000e220008000a00 */
[----:B------:R-:W-:Y:S01]  /*7f950*/  BSSY.RECONVERGENT B0, `(.L_x_4570) ;  /* 0x0000018000007945 */ /* 0x000fe20003800200 */
[----:B------:R-:W-:Y:S02]  /*7f960*/  IMAD.MOV.U32 R43, RZ, RZ, RZ ;  /* 0x000000ffff2b7224 */ /* 0x000fe400078e00ff */
[----:B------:R-:W-:Y:S02]  /*7f970*/  IMAD.MOV.U32 R54, RZ, RZ, RZ ;  /* 0x000000ffff367224 */ /* 0x000fe400078e00ff */
[----:B0-----:R-:W-:Y:S02]  /*7f980*/  IMAD.U32 R48, RZ, RZ, UR4 ;  /* 0x00000004ff307e24 */ /* 0x001fe4000f8e00ff */
[----:B------:R-:W-:-:S07]  /*7f990*/  IMAD.U32 R51, RZ, RZ, UR5 ;  /* 0x00000005ff337e24 */ /* 0x000fce000f8e00ff */
.L_x_4571:
        /* <DEDUP_REMOVED lines=20> */
.L_x_4570:
[----:B------:R-:W0:Y:S01]  /*7fae0*/  LDCU.64 UR4, c[0x0][0x3c8] ;  /* 0x00007900ff0477ac */ /* 0x000e220008000a00 */
[----:B------:R-:W-:Y:S01]  /*7faf0*/  BSSY.RECONVERGENT B0, `(.L_x_4572) ;  /* 0x0000018000007945 */ /* 0x000fe20003800200 */
[----:B------:R-:W-:Y:S02]  /*7fb00*/  IMAD.MOV.U32 R15, RZ, RZ, RZ ;  /* 0x000000ffff0f7224 */ /* 0x000fe400078e00ff */
[----:B------:R-:W-:Y:S02]  /*7fb10*/  IMAD.MOV.U32 R56, RZ, RZ, RZ ;  /* 0x000000ffff387224 */ /* 0x000fe400078e00ff */
[----:B0-----:R-:W-:Y:S02]  /*7fb20*/  IMAD.U32 R51, RZ, RZ, UR4 ;  /* 0x00000004ff337e24 */ /* 0x001fe4000f8e00ff */
[----:B------:R-:W-:-:S07]  /*7fb30*/  IMAD.U32 R54, RZ, RZ, UR5 ;  /* 0x00000005ff367e24 */ /* 0x000fce000f8e00ff */
.L_x_4573:
        /* <DEDUP_REMOVED lines=20> */
.L_x_4572:
[----:B------:R-:W0:Y:S01]  /*7fc80*/  LDCU.64 UR4, c[0x0][0x3c8] ;  /* 0x00007900ff0477ac */ /* 0x000e220008000a00 */
[----:B------:R-:W-:Y:S01]  /*7fc90*/  BSSY.RECONVERGENT B0, `(.L_x_4574) ;  /* 0x0000018000007945 */ /* 0x000fe20003800200 */
[----:B------:R-:W-:Y:S02]  /*7fca0*/  IMAD.MOV.U32 R20, RZ, RZ, RZ ;  /* 0x000000ffff147224 */ /* 0x000fe400078e00ff */
[----:B------:R-:W-:Y:S02]  /*7fcb0*/  IMAD.MOV.U32 R55, RZ, RZ, RZ ;  /* 0x000000ffff377224 */ /* 0x000fe400078e00ff */
[----:B0-----:R-:W-:Y:S02]  /*7fcc0*/  IMAD.U32 R51, RZ, RZ, UR4 ;  /* 0x00000004ff337e24 */ /* 0x001fe4000f8e00ff */
[----:B------:R-:W-:-:S07]  /*7fcd0*/  IMAD.U32 R54, RZ, RZ, UR5 ;  /* 0x00000005ff367e24 */ /* 0x000fce000f8e00ff */
.L_x_4575:
        /* <DEDUP_REMOVED lines=20> */
.L_x_4574:
[----:B------:R-:W0:Y:S01]  /*7fe20*/  LDCU.64 UR4, c[0x0][0x3c8] ;  /* 0x00007900ff0477ac */ /* 0x000e220008000a00 */
[----:B------:R-:W-:Y:S01]  /*7fe30*/  BSSY.RECONVERGENT B0, `(.L_x_4576) ;  /* 0x0000018000007945 */ /* 0x000fe20003800200 */
[----:B------:R-:W-:Y:S02]  /*7fe40*/  IMAD.MOV.U32 R43, RZ, RZ, RZ ;  /* 0x000000ffff2b7224 */ /* 0x000fe400078e00ff */
[----:B------:R-:W-:Y:S02]  /*7fe50*/  IMAD.MOV.U32 R56, RZ, RZ, RZ ;  /* 0x000000ffff387224 */ /* 0x000fe400078e00ff */
[----:B0-----:R-:W-:Y:S02]  /*7fe60*/  IMAD.U32 R51, RZ, RZ, UR4 ;  /* 0x00000004ff337e24 */ /* 0x001fe4000f8e00ff */
[----:B------:R-:W-:-:S07]  /*7fe70*/  IMAD.U32 R54, RZ, RZ, UR5 ;  /* 0x00000005ff367e24 */ /* 0x000fce000f8e00ff */
.L_x_4577:
        /* <DEDUP_REMOVED lines=20> */
.L_x_4576:
[----:B------:R-:W0:Y:S01]  /*7ffc0*/  LDCU.64 UR4, c[0x0][0x3c8] ;  /* 0x00007900ff0477ac */ /* 0x000e220008000a00 */
[----:B------:R-:W-:Y:S01]  /*7ffd0*/  BSSY.RECONVERGENT B0, `(.L_x_4578) ;  /* 0x0000018000007945 */ /* 0x000fe20003800200 */
[----:B------:R-:W-:Y:S02]  /*7ffe0*/  IMAD.MOV.U32 R15, RZ, RZ, RZ ;  /* 0x000000ffff0f7224 */ /* 0x000fe400078e00ff */
[----:B------:R-:W-:Y:S02]  /*7fff0*/  IMAD.MOV.U32 R56, RZ, RZ, RZ ;  /* 0x000000ffff387224 */ /* 0x000fe400078e00ff */
[----:B0-----:R-:W-:Y:S02]  /*80000*/  IMAD.U32 R51, RZ, RZ, UR4 ;  /* 0x00000004ff337e24 */ /* 0x001fe4000f8e00ff */
[----:B------:R-:W-:-:S07]  /*80010*/  IMAD.U32 R54, RZ, RZ, UR5 ;  /* 0x00000005ff367e24 */ /* 0x000fce000f8e00ff */
.L_x_4579:
        /* <DEDUP_REMOVED lines=20> */
.L_x_4578:
[----:B------:R-:W0:Y:S01]  /*80160*/  LDCU.64 UR4, c[0x0][0x3c8] ;  /* 0x00007900ff0477ac */ /* 0x000e220008000a00 */
[----:B------:R-:W-:Y:S01]  /*80170*/  BSSY.RECONVERGENT B0, `(.L_x_4580) ;  /* 0x0000018000007945 */ /* 0x000fe20003800200 */
[----:B------:R-:W-:Y:S02]  /*80180*/  IMAD.MOV.U32 R20, RZ, RZ, RZ ;  /* 0x000000ffff147224 */ /* 0x000fe400078e00ff */
[----:B------:R-:W-:Y:S02]  /*80190*/  IMAD.MOV.U32 R55, RZ, RZ, RZ ;  /* 0x000000ffff377224 */ /* 0x000fe400078e00ff */
[----:B0-----:R-:W-:Y:S02]  /*801a0*/  IMAD.U32 R51, RZ, RZ, UR4 ;  /* 0x00000004ff337e24 */ /* 0x001fe4000f8e00ff */
[----:B------:R-:W-:-:S07]  /*801b0*/  IMAD.U32 R54, RZ, RZ, UR5 ;  /* 0x00000005ff367e24 */ /* 0x000fce000f8e00ff */
.L_x_4581:
        /* <DEDUP_REMOVED lines=20> */
.L_x_4580:
[----:B------:R-:W0:Y:S01]  /*80300*/  LDCU.64 UR4, c[0x0][0x3c8] ;  /* 0x00007900ff0477ac */ /* 0x000e220008000a00 */
[----:B------:R-:W-:Y:S01]  /*80310*/  BSSY.RECONVERGENT B0, `(.L_x_4582) ;  /* 0x0000018000007945 */ /* 0x000fe20003800200 */
[----:B------:R-:W-:Y:S02]  /*80320*/  IMAD.MOV.U32 R43, RZ, RZ, RZ ;  /* 0x000000ffff2b7224 */ /* 0x000fe400078e00ff */
[----:B------:R-:W-:Y:S02]  /*80330*/  IMAD.MOV.U32 R56, RZ, RZ, RZ ;  /* 0x000000ffff387224 */ /* 0x000fe400078e00ff */
[----:B0-----:R-:W-:Y:S02]  /*80340*/  IMAD.U32 R51, RZ, RZ, UR4 ;  /* 0x00000004ff337e24 */ /* 0x001fe4000f8e00ff */
[----:B------:R-:W-:-:S07]  /*80350*/  IMAD.U32 R54, RZ, RZ, UR5 ;  /* 0x00000005ff367e24 */ /* 0x000fce000f8e00ff */
.L_x_4583:
        /* <DEDUP_REMOVED lines=20> */
.L_x_4582:
[----:B------:R-:W0:Y:S01]  /*804a0*/  LDCU.64 UR4, c[0x0][0x3c8] ;  /* 0x00007900ff0477ac */ /* 0x000e220008000a00 */
[----:B------:R-:W-:Y:S01]  /*804b0*/  BSSY.RECONVERGENT B0, `(.L_x_4584) ;  /* 0x0000018000007945 */ /* 0x000fe20003800200 */
[----:B------:R-:W-:Y:S02]  /*804c0*/  IMAD.MOV.U32 R15, RZ, RZ, RZ ;  /* 0x000000ffff0f7224 */ /* 0x000fe400078e00ff */
[----:B------:R-:W-:Y:S02]  /*804d0*/  IMAD.MOV.U32 R56, RZ, RZ, RZ ;  /* 0x000000ffff387224 */ /* 0x000fe400078e00ff */
[----:B0-----:R-:W-:Y:S02]  /*804e0*/  IMAD.U32 R51, RZ, RZ, UR4 ;  /* 0x00000004ff337e24 */ /* 0x001fe4000f8e00ff */
[----:B------:R-:W-:-:S07]  /*804f0*/  IMAD.U32 R54, RZ, RZ, UR5 ;  /* 0x00000005ff367e24 */ /* 0x000fce000f8e00ff */
.L_x_4585:
        /* <DEDUP_REMOVED lines=20> */
.L_x_4584:
[----:B------:R-:W0:Y:S01]  /*80640*/  LDCU.64 UR4, c[0x0][0x3c8] ;  /* 0x00007900ff0477ac */ /* 0x000e220008000a00 */
[----:B------:R-:W-:Y:S01]  /*80650*/  BSSY.RECONVERGENT B0, `(.L_x_4586) ;  /* 0x0000018000007945 */ /* 0x000fe20003800200 */
[----:B------:R-:W-:Y:S02]  /*80660*/  IMAD.MOV.U32 R20, RZ, RZ, RZ ;  /* 0x000000ffff147224 */ /* 0x000fe400078e00ff */
[----:B------:R-:W-:Y:S02]  /*80670*/  IMAD.MOV.U32 R55, RZ, RZ, RZ ;  /* 0x000000ffff377224 */ /* 0x000fe400078e00ff */
[----:B0-----:R-:W-:Y:S02]  /*80680*/  IMAD.U32 R51, RZ, RZ, UR4 ;  /* 0x00000004ff337e24 */ /* 0x001fe4000f8e00ff */
[----:B------:R-:W-:-:S07]  /*80690*/  IMAD.U32 R54, RZ, RZ, UR5 ;  /* 0x00000005ff367e24 */ /* 0x000fce000f8e00ff */
.L_x_4587:
        /* <DEDUP_REMOVED lines=20> */
.L_x_4586:
[----:B------:R-:W0:Y:S01]  /*807e0*/  LDCU.64 UR4, c[0x0][0x3c8] ;  /* 0x00007900ff0477ac */ /* 0x000e220008000a00 */
[----:B------:R-:W-:Y:S01]  /*807f0*/  BSSY.RECONVERGENT B0, `(.L_x_4588) ;  /* 0x0000018000007945 */ /* 0x000fe20003800200 */
[----:B------:R-:W-:Y:S02]  /*80800*/  IMAD.MOV.U32 R43, RZ, RZ, RZ ;  /* 0x000000ffff2b7224 */ /* 0x000fe400078e00ff */
[----:B------:R-:W-:Y:S02]  /*80810*/  IMAD.MOV.U32 R56, RZ, RZ, RZ ;  /* 0x000000ffff387224 */ /* 0x000fe400078e00ff */
[----:B0-----:R-:W-:Y:S02]  /*80820*/  IMAD.U32 R51, RZ, RZ, UR4 ;  /* 0x00000004ff337e24 */ /* 0x001fe4000f8e00ff */
[----:B------:R-:W-:-:S07]  /*80830*/  IMAD.U32 R54, RZ, RZ, UR5 ;  /* 0x00000005ff367e24 */ /* 0x000fce000f8e00ff */
.L_x_4589:
        /* <DEDUP_REMOVED lines=20> */
.L_x_4588:
[----:B------:R-:W0:Y:S01]  /*80980*/  LDCU.64 UR4, c[0x0][0x3c8] ;  /* 0x00007900ff0477ac */ /* 0x000e220008000a00 */
[----:B------:R-:W-:Y:S01]  /*80990*/  BSSY.RECONVERGENT B0, `(.L_x_4590) ;  /* 0x0000018000007945 */ /* 0x000fe20003800200 */
[----:B------:R-:W-:Y:S02]  /*809a0*/  IMAD.MOV.U32 R15, RZ, RZ, RZ ;  /* 0x000000ffff0f7224 */ /* 0x000fe400078e00ff */
[----:B------:R-:W-:Y:S02]  /*809b0*/  IMAD.MOV.U32 R56, RZ, RZ, RZ ;  /* 0x000000ffff387224 */ /* 0x000fe400078e00ff */
[----:B0-----:R-:W-:Y:S02]  /*809c0*/  IMAD.U32 R51, RZ, RZ, UR4 ;  /* 0x00000004ff337e24 */ /* 0x001fe4000f8e00ff */
[----:B------:R-:W-:-:S07]  /*809d0*/  IMAD.U32 R54, RZ, RZ, UR5 ;  /* 0x00000005ff367e24 */ /* 0x000fce000f8e00ff */
.L_x_4591:
        /* <DEDUP_REMOVED lines=20> */
.L_x_4590:
[----:B------:R-:W0:Y:S01]  /*80b20*/  LDCU.64 UR4, c[0x0][0x3c8] ;  /* 0x00007900ff0477ac */ /* 0x000e220008000a00 */
[----:B------:R-:W-:Y:S01]  /*80b30*/  BSSY.RECONVERGENT B0, `(.L_x_4592) ;  /* 0x0000018000007945 */ /* 0x000fe20003800200 */
[----:B------:R-:W-:Y:S02]  /*80b40*/  IMAD.MOV.U32 R20, RZ, RZ, RZ ;  /* 0x000000ffff147224 */ /* 0x000fe400078e00ff */
[----:B------:R-:W-:Y:S02]  /*80b50*/  IMAD.MOV.U32 R55, RZ, RZ, RZ ;  /* 0x000000ffff377224 */ /* 0x000fe400078e00ff */
[----:B0-----:R-:W-:Y:S02]  /*80b60*/  IMAD.U32 R51, RZ, RZ, UR4 ;  /* 0x00000004ff337e24 */ /* 0x001fe4000f8e00ff */
[----:B------:R-:W-:-:S07]  /*80b70*/  IMAD.U32 R54, RZ, RZ, UR5 ;  /* 0x00000005ff367e24 */ /* 0x000fce000f8e00ff */
.L_x_4593:
        /* <DEDUP_REMOVED lines=20> */
.L_x_4592:
[----:B------:R-:W0:Y:S01]  /*80cc0*/  LDCU.64 UR4, c[0x0][0x3c8] ;  /* 0x00007900ff0477ac */ /* 0x000e220008000a00 */
[----:B------:R-:W-:Y:S01]  /*80cd0*/  BSSY.RECONVERGENT B0, `(.L_x_4594) ;  /* 0x0000018000007945 */ /* 0x000fe20003800200 */
[----:B------:R-:W-:Y:S02]  /*80ce0*/  IMAD.MOV.U32 R43, RZ, RZ, RZ ;  /* 0x000000ffff2b7224 */ /* 0x000fe400078e00ff */
[----:B------:R-:W-:Y:S02]  /*80cf0*/  IMAD.MOV.U32 R56, RZ, RZ, RZ ;  /* 0x000000ffff387224 */ /* 0x000fe400078e00ff */
[----:B0-----:R-:W-:Y:S02]  /*80d00*/  IMAD.U32 R51, RZ, RZ, UR4 ;  /* 0x00000004ff337e24 */ /* 0x001fe4000f8e00ff */
[----:B------:R-:W-:-:S07]  /*80d10*/  IMAD.U32 R54, RZ, RZ, UR5 ;  /* 0x00000005ff367e24 */ /* 0x000fce000f8e00ff */
.L_x_4595:
        /* <DEDUP_REMOVED lines=20> */
.L_x_4594:
[----:B------:R-:W0:Y:S01]  /*80e60*/  LDCU.64 UR4, c[0x0][0x3c8] ;  /* 0x00007900ff0477ac */ /* 0x000e220008000a00 */
[----:B------:R-:W-:Y:S01]  /*80e70*/  BSSY.RECONVERGENT B0, `(.L_x_4596) ;  /* 0x0000018000007945 */ /* 0x000fe20003800200 */
[----:B------:R-:W-:Y:S02]  /*80e80*/  IMAD.MOV.U32 R15, RZ, RZ, RZ ;  /* 0x000000ffff0f7224 */ /* 0x000fe400078e00ff */
[----:B------:R-:W-:Y:S02]  /*80e90*/  IMAD.MOV.U32 R56, RZ, RZ, RZ ;  /* 0x000000ffff387224 */ /* 0x000fe400078e00ff */
[----:B0-----:R-:W-:Y:S02]  /*80ea0*/  IMAD.U32 R51, RZ, RZ, UR4 ;  /* 0x00000004ff337e24 */ /* 0x001fe4000f8e00ff */
[----:B------:R-:W-:-:S07]  /*80eb0*/  IMAD.U32 R54, RZ, RZ, UR5 ;  /* 0x00000005ff367e24 */ /* 0x000fce000f8e00ff */
.L_x_4597:
        /* <DEDUP_REMOVED lines=20> */
.L_x_4596:
[----:B------:R-:W0:Y:S01]  /*81000*/  LDCU.64 UR4, c[0x0][0x3c8] ;  /* 0x00007900ff0477ac */ /* 0x000e220008000a00 */
[----:B------:R-:W-:Y:S01]  /*81010*/  BSSY.RECONVERGENT B0, `(.L_x_4598) ;  /* 0x0000018000007945 */ /* 0x000fe20003800200 */
[----:B------:R-:W-:Y:S02]  /*81020*/  IMAD.MOV.U32 R20, RZ, RZ, RZ ;  /* 0x000000ffff147224 */ /* 0x000fe400078e00ff */
[----:B------:R-:W-:Y:S02]  /*81030*/  IMAD.MOV.U32 R55, RZ, RZ, RZ ;  /* 0x000000ffff377224 */ /* 0x000fe400078e00ff */
[----:B0-----:R-:W-:Y:S02]  /*81040*/  IMAD.U32 R51, RZ, RZ, UR4 ;  /* 0x00000004ff337e24 */ /* 0x001fe4000f8e00ff */
[----:B------:R-:W-:-:S07]  /*81050*/  IMAD.U32 R54, RZ, RZ, UR5 ;  /* 0x00000005ff367e24 */ /* 0x000fce000f8e00ff */
.L_x_4599:
        /* <DEDUP_REMOVED lines=20> */
.L_x_4598:
[----:B------:R-:W0:Y:S01]  /*811a0*/  LDCU.64 UR4, c[0x0][0x3c8] ;  /* 0x00007900ff0477ac */ /* 0x000e220008000a00 */
[----:B------:R-:W-:Y:S01]  /*811b0*/  BSSY.RECONVERGENT B0, `(.L_x_4600) ;  /* 0x0000018000007945 */ /* 0x000fe20003800200 */
[----:B------:R-:W-:Y:S02]  /*811c0*/  IMAD.MOV.U32 R43, RZ, RZ, RZ ;  /* 0x000000ffff2b7224 */ /* 0x000fe400078e00ff */
[----:B------:R-:W-:Y:S02]  /*811d0*/  IMAD.MOV.U32 R56, RZ, RZ, RZ ;  /* 0x000000ffff387224 */ /* 0x000fe400078e00ff */
[----:B0-----:R-:W-:Y:S02]  /*811e0*/  IMAD.U32 R51, RZ, RZ, UR4 ;  /* 0x00000004ff337e24 */ /* 0x001fe4000f8e00ff */
[----:B------:R-:W-:-:S07]  /*811f0*/  IMAD.U32 R54, RZ, RZ, UR5 ;  /* 0x00000005ff367e24 */ /* 0x000fce000f8e00ff */
.L_x_4601:
        /* <DEDUP_REMOVED lines=20> */
.L_x_4600:
[----:B------:R-:W0:Y:S01]  /*81340*/  LDCU.64 UR4, c[0x0][0x3c8] ;  /* 0x00007900ff0477ac */ /* 0x000e220008000a00 */
[----:B------:R-:W-:Y:S01]  /*81350*/  BSSY.RECONVERGENT B0, `(.L_x_4602) ;  /* 0x0000018000007945 */ /* 0x000fe20003800200 */
[----:B------:R-:W-:Y:S02]  /*81360*/  IMAD.MOV.U32 R15, RZ, RZ, RZ ;  /* 0x000000ffff0f7224 */ /* 0x000fe400078e00ff */
[----:B------:R-:W-:Y:S02]  /*81370*/  IMAD.MOV.U32 R56, RZ, RZ, RZ ;  /* 0x000000ffff387224 */ /* 0x000fe400078e00ff */
[----:B0-----:R-:W-:Y:S02]  /*81380*/  IMAD.U32 R51, RZ, RZ, UR4 ;  /* 0x00000004ff337e24 */ /* 0x001fe4000f8e00ff */
[----:B------:R-:W-:-:S07]  /*81390*/  IMAD.U32 R54, RZ, RZ, UR5 ;  /* 0x00000005ff367e24 */ /* 0x000fce000f8e00ff */
.L_x_4603:
        /* <DEDUP_REMOVED lines=20> */
.L_x_4602:
[----:B------:R-:W0:Y:S01]  /*814e0*/  LDCU.64 UR4, c[0x0][0x3c8] ;  /* 0x00007900ff0477ac */ /* 0x000e220008000a00 */
[----:B------:R-:W-:Y:S01]  /*814f0*/  BSSY.RECONVERGENT B0, `(.L_x_4604) ;  /* 0x0000018000007945 */ /* 0x000fe20003800200 */
[----:B------:R-:W-:Y:S02]  /*81500*/  IMAD.MOV.U32 R20, RZ, RZ, RZ ;  /* 0x000000ffff147224 */ /* 0x000fe400078e00ff */
[----:B------:R-:W-:Y:S02]  /*81510*/  IMAD.MOV.U32 R55, RZ, RZ, RZ ;  /* 0x000000ffff377224 */ /* 0x000fe400078e00ff */
[----:B0-----:R-:W-:Y:S02]  /*81520*/  IMAD.U32 R51, RZ, RZ, UR4 ;  /* 0x00000004ff337e24 */ /* 0x001fe4000f8e00ff */
[----:B------:R-:W-:-:S07]  /*81530*/  IMAD.U32 R54, RZ, RZ, UR5 ;  /* 0x00000005ff367e24 */ /* 0x000fce000f8e00ff */
.L_x_4605:
        /* <DEDUP_REMOVED lines=20> */
.L_x_4604:
[----:B------:R-:W0:Y:S01]  /*81680*/  LDCU.64 UR4, c[0x0][0x3c8] ;  /* 0x00007900ff0477ac */ /* 0x000e220008000a00 */
[----:B------:R-:W-:Y:S01]  /*81690*/  BSSY.RECONVERGENT B0, `(.L_x_4606) ;  /* 0x0000017000007945 */ /* 0x000fe20003800200 */
[----:B------:R-:W-:Y:S01]  /*816a0*/  CS2R R54, SRZ ;  /* 0x0000000000367805 */ /* 0x000fe2000001ff00 */
[----:B0-----:R-:W-:Y:S02]  /*816b0*/  IMAD.U32 R48, RZ, RZ, UR4 ;  /* 0x00000004ff307e24 */ /* 0x001fe4000f8e00ff */
[----:B------:R-:W-:-:S07]  /*816c0*/  IMAD.U32 R51, RZ, RZ, UR5 ;  /* 0x00000005ff337e24 */ /* 0x000fce000f8e00ff */
.L_x_4607:
        /* <DEDUP_REMOVED lines=20> */
.L_x_4606:
        /* <DEDUP_REMOVED lines=9> */
.L_x_4609:
        /* <DEDUP_REMOVED lines=20> */
.L_x_4608:
[----:B------:R-:W0:Y:S01]  /*819e0*/  LDCU.64 UR4, c[0x0][0x3c8] ;  /* 0x00007900ff0477ac */ /* 0x000e220008000a00 */
[----:B------:R-:W-:Y:S01]  /*819f0*/  BSSY.RECONVERGENT B0, `(.L_x_4610) ;  /* 0x0000018000007945 */ /* 0x000fe20003800200 */
[----:B------:R-:W-:Y:S02]  /*81a00*/  IMAD.MOV.U32 R43, RZ, RZ, RZ ;  /* 0x000000ffff2b7224 */ /* 0x000fe400078e00ff */
[----:B------:R-:W-:Y:S02]  /*81a10*/  IMAD.MOV.U32 R54, RZ, RZ, RZ ;  /* 0x000000ffff367224 */ /* 0x000fe400078e00ff */
[----:B0-----:R-:W-:Y:S02]  /*81a20*/  IMAD.U32 R51, RZ, RZ, UR4 ;  /* 0x00000004ff337e24 */ /* 0x001fe4000f8e00ff */
[----:B------:R-:W-:-:S07]  /*81a30*/  IMAD.U32 R48, RZ, RZ, UR5 ;  /* 0x00000005ff307e24 */ /* 0x000fce000f8e00ff */
.L_x_4611:
        /* <DEDUP_REMOVED lines=20> */
.L_x_4610:
[----:B------:R-:W0:Y:S01]  /*81b80*/  LDCU.64 UR4, c[0x0][0x3c8] ;  /* 0x00007900ff0477ac */ /* 0x000e220008000a00 */
[----:B------:R-:W-:Y:S01]  /*81b90*/  BSSY.RECONVERGENT B0, `(.L_x_4612) ;  /* 0x0000018000007945 */ /* 0x000fe20003800200 */
[----:B------:R-:W-:Y:S02]  /*81ba0*/  IMAD.MOV.U32 R18, RZ, RZ, RZ ;  /* 0x000000ffff127224 */ /* 0x000fe400078e00ff */
[----:B------:R-:W-:Y:S02]  /*81bb0*/  IMAD.MOV.U32 R55, RZ, RZ, RZ ;  /* 0x000000ffff377224 */ /* 0x000fe400078e00ff */
[----:B0-----:R-:W-:Y:S02]  /*81bc0*/  IMAD.U32 R51, RZ, RZ, UR4 ;  /* 0x00000004ff337e24 */ /* 0x001fe4000f8e00ff */
[----:B------:R-:W-:-:S07]  /*81bd0*/  IMAD.U32 R54, RZ, RZ, UR5 ;  /* 0x00000005ff367e24 */ /* 0x000fce000f8e00ff */
.L_x_4613:
        /* <DEDUP_REMOVED lines=20> */
.L_x_4612:
[----:B------:R-:W0:Y:S01]  /*81d20*/  LDCU.64 UR4, c[0x0][0x3c8] ;  /* 0x00007900ff0477ac */ /* 0x000e220008000a00 */
[----:B------:R-:W-:Y:S01]  /*81d30*/  BSSY.RECONVERGENT B0, `(.L_x_4614) ;  /* 0x0000018000007945 */ /* 0x000fe20003800200 */
[----:B------:R-:W-:Y:S02]  /*81d40*/  IMAD.MOV.U32 R20, RZ, RZ, RZ ;  /* 0x000000ffff147224 */ /* 0x000fe400078e00ff */
[----:B------:R-:W-:Y:S02]  /*81d50*/  IMAD.MOV.U32 R55, RZ, RZ, RZ ;  /* 0x000000ffff377224 */ /* 0x000fe400078e00ff */
[----:B0-----:R-:W-:Y:S02]  /*81d60*/  IMAD.U32 R51, RZ, RZ, UR4 ;  /* 0x00000004ff337e24 */ /* 0x001fe4000f8e00ff */
[----:B------:R-:W-:-:S07]  /*81d70*/  IMAD.U32 R54, RZ, RZ, UR5 ;  /* 0x00000005ff367e24 */ /* 0x000fce000f8e00ff */
.L_x_4615:
        /* <DEDUP_REMOVED lines=20> */
.L_x_4614:
[----:B------:R-:W0:Y:S01]  /*81ec0*/  LDCU.64 UR4, c[0x0][0x3c8] ;  /* 0x00007900ff0477ac */ /* 0x000e220008000a00 */
[----:B------:R-:W-:Y:S01]  /*81ed0*/  BSSY.RECONVERGENT B0, `(.L_x_4616) ;  /* 0x0000018000007945 */ /* 0x000fe20003800200 */
[----:B------:R-:W-:Y:S02]  /*81ee0*/  IMAD.MOV.U32 R43, RZ, RZ, RZ ;  /* 0x000000ffff2b7224 */ /* 0x000fe400078e00ff */
[----:B------:R-:W-:Y:S02]  /*81ef0*/  IMAD.MOV.U32 R56, RZ, RZ, RZ ;  /* 0x000000ffff387224 */ /* 0x000fe400078e00ff */
[----:B0-----:R-:W-:Y:S02]  /*81f00*/  IMAD.U32 R51, RZ, RZ, UR4 ;  /* 0x00000004ff337e24 */ /* 0x001fe4000f8e00ff */
[----:B------:R-:W-:-:S07]  /*81f10*/  IMAD.U32 R54, RZ, RZ, UR5 ;  /* 0x00000005ff367e24 */ /* 0x000fce000f8e00ff */
.L_x_4617:
        /* <DEDUP_REMOVED lines=20> */
.L_x_4616:
[----:B------:R-:W0:Y:S01]  /*82060*/  LDCU.64 UR4, c[0x0][0x3c8] ;  /* 0x00007900ff0477ac */ /* 0x000e220008000a00 */
[----:B------:R-:W-:Y:S01]  /*82070*/  BSSY.RECONVERGENT B0, `(.L_x_4618) ;  /* 0x0000018000007945 */ /* 0x000fe20003800200 */
[----:B------:R-:W-:Y:S02]  /*82080*/  IMAD.MOV.U32 R18, RZ, RZ, RZ ;  /* 0x000000ffff127224 */ /* 0x000fe400078e00ff */
[----:B------:R-:W-:Y:S02]  /*82090*/  IMAD.MOV.U32 R55, RZ, RZ, RZ ;  /* 0x000000ffff377224 */ /* 0x000fe400078e00ff */
[----:B0-----:R-:W-:Y:S02]  /*820a0*/  IMAD.U32 R51, RZ, RZ, UR4 ;  /* 0x00000004ff337e24 */ /* 0x001fe4000f8e00ff */
[----:B------:R-:W-:-:S07]  /*820b0*/  IMAD.U32 R54, RZ, RZ, UR5 ;  /* 0x00000005ff367e24 */ /* 0x000fce000f8e00ff */
.L_x_4619:
        /* <DEDUP_REMOVED lines=20> */
.L_x_4618:
[----:B------:R-:W0:Y:S01]  /*82200*/  LDCU.64 UR4, c[0x0][0x3c8] ;  /* 0x00007900ff0477ac */ /* 0x000e220008000a00 */
[----:B------:R-:W-:Y:S01]  /*82210*/  BSSY.RECONVERGENT B0, `(.L_x_4620) ;  /* 0x0000018000007945 */ /* 0x000fe20003800200 */
[----:B------:R-:W-:Y:S02]  /*82220*/  IMAD.MOV.U32 R20, RZ, RZ, RZ ;  /* 0x000000ffff147224 */ /* 0x000fe400078e00ff */
[----:B------:R-:W-:Y:S02]  /*82230*/  IMAD.MOV.U32 R55, RZ, RZ, RZ ;  /* 0x000000ffff377224 */ /* 0x000fe400078e00ff */
[----:B0-----:R-:W-:Y:S02]  /*82240*/  IMAD.U32 R51, RZ, RZ, UR4 ;  /* 0x00000004ff337e24 */ /* 0x001fe4000f8e00ff */
[----:B------:R-:W-:-:S07]  /*82250*/  IMAD.U32 R54, RZ, RZ, UR5 ;  /* 0x00000005ff367e24 */ /* 0x000fce000f8e00ff */
.L_x_4621:
        /* <DEDUP_REMOVED lines=20> */
.L_x_4620:
[----:B------:R-:W0:Y:S01]  /*823a0*/  LDCU.64 UR4, c[0x0][0x3c8] ;  /* 0x00007900ff0477ac */ /* 0x000e220008000a00 */
[----:B------:R-:W-:Y:S01]  /*823b0*/  BSSY.RECONVERGENT B0, `(.L_x_4622) ;  /* 0x0000018000007945 */ /* 0x000fe20003800200 */
[----:B------:R-:W-:Y:S02]  /*823c0*/  IMAD.MOV.U32 R43, RZ, RZ, RZ ;  /* 0x000000ffff2b7224 */ /* 0x000fe400078e00ff */
[----:B------:R-:W-:Y:S02]  /*823d0*/  IMAD.MOV.U32 R56, RZ, RZ, RZ ;  /* 0x000000ffff387224 */ /* 0x000fe400078e00ff */
[----:B0-----:R-:W-:Y:S02]  /*823e0*/  IMAD.U32 R51, RZ, RZ, UR4 ;  /* 0x00000004ff337e24 */ /* 0x001fe4000f8e00ff */
[----:B------:R-:W-:-:S07]  /*823f0*/  IMAD.U32 R54, RZ, RZ, UR5 ;  /* 0x00000005ff367e24 */ /* 0x000fce000f8e00ff */
.L_x_4623:
        /* <DEDUP_REMOVED lines=20> */
.L_x_4622:
[----:B------:R-:W0:Y:S01]  /*82540*/  LDCU.64 UR4, c[0x0][0x3c8] ;  /* 0x00007900ff0477ac */ /* 0x000e220008000a00 */
[----:B------:R-:W-:Y:S01]  /*82550*/  BSSY.RECONVERGENT B0, `(.L_x_4624) ;  /* 0x0000018000007945 */ /* 0x000fe20003800200 */
[----:B------:R-:W-:Y:S02]  /*82560*/  IMAD.MOV.U32 R18, RZ, RZ, RZ ;  /* 0x000000ffff127224 */ /* 0x000fe400078e00ff */
[----:B------:R-:W-:Y:S02]  /*82570*/  IMAD.MOV.U32 R55, RZ, RZ, RZ ;  /* 0x000000ffff377224 */ /* 0x000fe400078e00ff */
[----:B0-----:R-:W-:Y:S02]  /*82580*/  IMAD.U32 R51, RZ, RZ, UR4 ;  /* 0x00000004ff337e24 */ /* 0x001fe4000f8e00ff */
[----:B------:R-:W-:-:S07]  /*82590*/  IMAD.U32 R54, RZ, RZ, UR5 ;  /* 0x00000005ff367e24 */ /* 0x000fce000f8e00ff */
.L_x_4625:
        /* <DEDUP_REMOVED lines=20> */
.L_x_4624:
[----:B------:R-:W0:Y:S01]  /*826e0*/  LDCU.64 UR4, c[0x0][0x3c8] ;  /* 0x00007900ff0477ac */ /* 0x000e220008000a00 */
[----:B------:R-:W-:Y:S01]  /*826f0*/  BSSY.RECONVERGENT B0, `(.L_x_4626) ;  /* 0x0000018000007945 */ /* 0x000fe20003800200 */
[----:B------:R-:W-:Y:S02]  /*82700*/  IMAD.MOV.U32 R20, RZ, RZ, RZ ;  /* 0x000000ffff147224 */ /* 0x000fe400078e00ff */
[----:B------:R-:W-:Y:S02]  /*82710*/  IMAD.MOV.U32 R55, RZ, RZ, RZ ;  /* 0x000000ffff377224 */ /* 0x000fe400078e00ff */
[----:B0-----:R-:W-:Y:S02]  /*82720*/  IMAD.U32 R51, RZ, RZ, UR4 ;  /* 0x00000004ff337e24 */ /* 0x001fe4000f8e00ff */
[----:B------:R-:W-:-:S07]  /*82730*/  IMAD.U32 R54, RZ, RZ, UR5 ;  /* 0x00000005ff367e24 */ /* 0x000fce000f8e00ff */
.L_x_4627:
        /* <DEDUP_REMOVED lines=20> */
.L_x_4626:
[----:B------:R-:W0:Y:S01]  /*82880*/  LDCU.64 UR4, c[0x0][0x3c8] ;  /* 0x00007900ff0477ac */ /* 0x000e220008000a00 */
[----:B------:R-:W-:Y:S01]  /*82890*/  BSSY.RECONVERGENT B0, `(.L_x_4628) ;  /* 0x0000018000007945 */ /* 0x000fe20003800200 */
[----:B------:R-:W-:Y:S02]  /*828a0*/  IMAD.MOV.U32 R43, RZ, RZ, RZ ;  /* 0x000000ffff2b7224 */ /* 0x000fe400078e00ff */
[----:B------:R-:W-:Y:S02]  /*828b0*/  IMAD.MOV.U32 R56, RZ, RZ, RZ ;  /* 0x000000ffff387224 */ /* 0x000fe400078e00ff */
[----:B0-----:R-:W-:Y:S02]  /*828c0*/  IMAD.U32 R51, RZ, RZ, UR4 ;  /* 0x00000004ff337e24 */ /* 0x001fe4000f8e00ff */
[----:B------:R-:W-:-:S07]  /*828d0*/  IMAD.U32 R54, RZ, RZ, UR5 ;  /* 0x00000005ff367e24 */ /* 0x000fce000f8e00ff */
.L_x_4629:
        /* <DEDUP_REMOVED lines=20> */
.L_x_4628:
[----:B------:R-:W0:Y:S01]  /*82a20*/  LDCU.64 UR4, c[0x0][0x3c8] ;  /* 0x00007900ff0477ac */ /* 0x000e220008000a00 */
[----:B------:R-:W-:Y:S01]  /*82a30*/  BSSY.RECONVERGENT B0, `(.L_x_4630) ;  /* 0x0000018000007945 */ /* 0x000fe20003800200 */
[----:B------:R-:W-:Y:S02]  /*82a40*/  IMAD.MOV.U32 R18, RZ, RZ, RZ ;  /* 0x000000ffff127224 */ /* 0x000fe400078e00ff */
[----:B------:R-:W-:Y:S02]  /*82a50*/  IMAD.MOV.U32 R55, RZ, RZ, RZ ;  /* 0x000000ffff377224 */ /* 0x000fe400078e00ff */
[----:B0-----:R-:W-:Y:S02]  /*82a60*/  IMAD.U32 R51, RZ, RZ, UR4 ;  /* 0x00000004ff337e24 */ /* 0x001fe4000f8e00ff */
[----:B------:R-:W-:-:S07]  /*82a70*/  IMAD.U32 R54, RZ, RZ, UR5 ;  /* 0x00000005ff367e24 */ /* 0x000fce000f8e00ff */
.L_x_4631:
        /* <DEDUP_REMOVED lines=20> */
.L_x_4630:
[----:B------:R-:W0:Y:S01]  /*82bc0*/  LDCU.64 UR4, c[0x0][0x3c8] ;  /* 0x00007900ff0477ac */ /* 0x000e220008000a00 */
[----:B------:R-:W-:Y:S01]  /*82bd0*/  BSSY.RECONVERGENT B0, `(.L_x_4632) ;  /* 0x0000018000007945 */ /* 0x000fe20003800200 */
[----:B------:R-:W-:Y:S02]  /*82be0*/  IMAD.MOV.U32 R20, RZ, RZ, RZ ;  /* 0x000000ffff147224 */ /* 0x000fe400078e00ff */
[----:B------:R-:W-:Y:S02]  /*82bf0*/  IMAD.MOV.U32 R55, RZ, RZ, RZ ;  /* 0x000000ffff377224 */ /* 0x000fe400078e00ff */
[----:B0-----:R-:W-:Y:S02]  /*82c00*/  IMAD.U32 R51, RZ, RZ, UR4 ;  /* 0x00000004ff337e24 */ /* 0x001fe4000f8e00ff */
[----:B------:R-:W-:-:S07]  /*82c10*/  IMAD.U32 R54, RZ, RZ, UR5 ;  /* 0x00000005ff367e24 */ /* 0x000fce000f8e00ff */
.L_x_4633:
        /* <DEDUP_REMOVED lines=20> */
.L_x_4632:
[----:B------:R-:W0:Y:S01]  /*82d60*/  LDCU.64 UR4, c[0x0][0x3c8] ;  /* 0x00007900ff0477ac */ /* 0x000e220008000a00 */
[----:B------:R-:W-:Y:S01]  /*82d70*/  BSSY.RECONVERGENT B0, `(.L_x_4634) ;  /* 0x0000018000007945 */ /* 0x000fe20003800200 */
[----:B------:R-:W-:Y:S02]  /*82d80*/  IMAD.MOV.U32 R43, RZ, RZ, RZ ;  /* 0x000000ffff2b7224 */ /* 0x000fe400078e00ff */
[----:B------:R-:W-:Y:S02]  /*82d90*/  IMAD.MOV.U32 R56, RZ, RZ, RZ ;  /* 0x000000ffff387224 */ /* 0x000fe400078e00ff */
[----:B0-----:R-:W-:Y:S02]  /*82da0*/  IMAD.U32 R51, RZ, RZ, UR4 ;  /* 0x00000004ff337e24 */ /* 0x001fe4000f8e00ff */
[----:B------:R-:W-:-:S07]  /*82db0*/  IMAD.U32 R54, RZ, RZ, UR5 ;  /* 0x00000005ff367e24 */ /* 0x000fce000f8e00ff */
.L_x_4635:
        /* <DEDUP_REMOVED lines=20> */
.L_x_4634:
[----:B------:R-:W0:Y:S01]  /*82f00*/  LDCU.64 UR4, c[0x0][0x3c8] ;  /* 0x00007900ff0477ac */ /* 0x000e220008000a00 */
[----:B------:R-:W-:Y:S01]  /*82f10*/  BSSY.RECONVERGENT B0, `(.L_x_4636) ;  /* 0x0000018000007945 */ /* 0x000fe20003800200 */
[----:B------:R-:W-:Y:S02]  /*82f20*/  IMAD.MOV.U32 R18, RZ, RZ, RZ ;  /* 0x000000ffff127224 */ /* 0x000fe400078e00ff */
[----:B------:R-:W-:Y:S02]  /*82f30*/  IMAD.MOV.U32 R55, RZ, RZ, RZ ;  /* 0x000000ffff377224 */ /* 0x000fe400078e00ff */
[----:B0-----:R-:W-:Y:S02]  /*82f40*/  IMAD.U32 R51, RZ, RZ, UR4 ;  /* 0x00000004ff337e24 */ /* 0x001fe4000f8e00ff */
[----:B------:R-:W-:-:S07]  /*82f50*/  IMAD.U32 R54, RZ, RZ, UR5 ;  /* 0x00000005ff367e24 */ /* 0x000fce000f8e00ff */
.L_x_4637:
        /* <DEDUP_REMOVED lines=20> */
.L_x_4636:
[----:B------:R-:W0:Y:S01]  /*830a0*/  LDCU.64 UR4, c[0x0][0x3c8] ;  /* 0x00007900ff0477ac */ /* 0x000e220008000a00 */
[----:B------:R-:W-:Y:S01]  /*830b0*/  BSSY.RECONVERGENT B0, `(.L_x_4638) ;  /* 0x0000018000007945 */ /* 0x000fe20003800200 */
[----:B------:R-:W-:Y:S02]  /*830c0*/  IMAD.MOV.U32 R20, RZ, RZ, RZ ;  /* 0x000000ffff147224 */ /* 0x000fe400078e00ff */
[----:B------:R-:W-:Y:S02]  /*830d0*/  IMAD.MOV.U32 R55, RZ, RZ, RZ ;  /* 0x000000ffff377224 */ /* 0x000fe400078e00ff */
[----:B0-----:R-:W-:Y:S02]  /*830e0*/  IMAD.U32 R51, RZ, RZ, UR4 ;  /* 0x00000004ff337e24 */ /* 0x001fe4000f8e00ff */
[----:B------:R-:W-:-:S07]  /*830f0*/  IMAD.U32 R54, RZ, RZ, UR5 ;  /* 0x00000005ff367e24 */ /* 0x000fce000f8e00ff */
.L_x_4639:
        /* <DEDUP_REMOVED lines=20> */
.L_x_4638:
[----:B------:R-:W0:Y:S01]  /*83240*/  LDCU.64 UR4, c[0x0][0x3c8] ;  /* 0x00007900ff0477ac */ /* 0x000e220008000a00 */
[----:B------:R-:W-:Y:S01]  /*83250*/  BSSY.RECONVERGENT B0, `(.L_x_4640) ;  /* 0x0000018000007945 */ /* 0x000fe20003800200 */
[----:B------:R-:W-:Y:S02]  /*83260*/  IMAD.MOV.U32 R43, RZ, RZ, RZ ;  /* 0x000000ffff2b7224 */ /* 0x000fe400078e00ff */
[----:B------:R-:W-:Y:S02]  /*83270*/  IMAD.MOV.U32 R56, RZ, RZ, RZ ;  /* 0x000000ffff387224 */ /* 0x000fe400078e00ff */
[----:B0-----:R-:W-:Y:S02]  /*83280*/  IMAD.U32 R51, RZ, RZ, UR4 ;  /* 0x00000004ff337e24 */ /* 0x001fe4000f8e00ff */
[----:B------:R-:W-:-:S07]  /*83290*/  IMAD.U32 R54, RZ, RZ, UR5 ;  /* 0x00000005ff367e24 */ /* 0x000fce000f8e00ff */
.L_x_4641:
        /* <DEDUP_REMOVED lines=20> */
.L_x_4640:
[----:B------:R-:W0:Y:S01]  /*833e0*/  LDCU.64 UR4, c[0x0][0x3c8] ;  /* 0x00007900ff0477ac */ /* 0x000e220008000a00 */
[----:B------:R-:W-:Y:S01]  /*833f0*/  BSSY.RECONVERGENT B0, `(.L_x_4642) ;  /* 0x0000018000007945 */ /* 0x000fe20003800200 */
[----:B------:R-:W-:Y:S02]  /*83400*/  IMAD.MOV.U32 R18, RZ, RZ, RZ ;  /* 0x000000ffff127224 */ /* 0x000fe400078e00ff */
[----:B------:R-:W-:Y:S02]  /*83410*/  IMAD.MOV.U32 R55, RZ, RZ, RZ ;  /* 0x000000ffff377224 */ /* 0x000fe400078e00ff */
[----:B0-----:R-:W-:Y:S02]  /*83420*/  IMAD.U32 R51, RZ, RZ, UR4 ;  /* 0x00000004ff337e24 */ /* 0x001fe4000f8e00ff */
[----:B------:R-:W-:-:S07]  /*83430*/  IMAD.U32 R54, RZ, RZ, UR5 ;  /* 0x00000005ff367e24 */ /* 0x000fce000f8e00ff */
.L_x_4643:
        /* <DEDUP_REMOVED lines=20> */
.L_x_4642:
[----:B------:R-:W0:Y:S01]  /*83580*/  LDCU.64 UR4, c[0x0][0x3c8] ;  /* 0x00007900ff0477ac */ /* 0x000e220008000a00 */
[----:B------:R-:W-:Y:S01]  /*83590*/  BSSY.RECONVERGENT B0, `(.L_x_4644) ;  /* 0x0000018000007945 */ /* 0x000fe20003800200 */
[----:B------:R-:W-:Y:S02]  /*835a0*/  IMAD.MOV.U32 R20, RZ, RZ, RZ ;  /* 0x000000ffff147224 */ /* 0x000fe400078e00ff */
[----:B------:R-:W-:Y:S02]  /*835b0*/  IMAD.MOV.U32 R55, RZ, RZ, RZ ;  /* 0x000000ffff377224 */ /* 0x000fe400078e00ff */
[----:B0-----:R-:W-:Y:S02]  /*835c0*/  IMAD.U32 R51, RZ, RZ, UR4 ;  /* 0x00000004ff337e24 */ /* 0x001fe4000f8e00ff */
[----:B------:R-:W-:-:S07]  /*835d0*/  IMAD.U32 R54, RZ, RZ, UR5 ;  /* 0x00000005ff367e24 */ /* 0x000fce000f8e00ff */
.L_x_4645:
        /* <DEDUP_REMOVED lines=20> */
.L_x_4644:
[----:B------:R-:W0:Y:S01]  /*83720*/  LDCU.64 UR4, c[0x0][0x3c8] ;  /* 0x00007900ff0477ac */ /* 0x000e220008000a00 */
[----:B------:R-:W-:Y:S01]  /*83730*/  BSSY.RECONVERGENT B0, `(.L_x_4646) ;  /* 0x0000017000007945 */ /* 0x000fe20003800200 */
[----:B------:R-:W-:Y:S01]  /*83740*/  CS2R R54, SRZ ;  /* 0x0000000000367805 */ /* 0x000fe2000001ff00 */
[----:B0-----:R-:W-:Y:S02]  /*83750*/  IMAD.U32 R48, RZ, RZ, UR4 ;  /* 0x00000004ff307e24 */ /* 0x001fe4000f8e00ff */
[----:B------:R-:W-:-:S07]  /*83760*/  IMAD.U32 R51, RZ, RZ, UR5 ;  /* 0x00000005ff337e24 */ /* 0x000fce000f8e00ff */
.L_x_4647:
        /* <DEDUP_REMOVED lines=20> */
.L_x_4646:
        /* <DEDUP_REMOVED lines=9> */
.L_x_4649:
        /* <DEDUP_REMOVED lines=20> */
.L_x_4648:
[----:B------:R-:W0:Y:S01]  /*83a80*/  LDCU.64 UR4, c[0x0][0x3c8] ;  /* 0x00007900ff0477ac */ /* 0x000e220008000a00 */
[----:B------:R-:W-:Y:S01]  /*83a90*/  BSSY.RECONVERGENT B0, `(.L_x_4650) ;  /* 0x0000018000007945 */ /* 0x000fe20003800200 */
[----:B------:R-:W-:Y:S02]  /*83aa0*/  IMAD.MOV.U32 R47, RZ, RZ, RZ ;  /* 0x000000ffff2f7224 */ /* 0x000fe400078e00ff */
[----:B------:R-:W-:Y:S02]  /*83ab0*/  IMAD.MOV.U32 R54, RZ, RZ, RZ ;  /* 0x000000ffff367224 */ /* 0x000fe400078e00ff */
[----:B0-----:R-:W-:Y:S02]  /*83ac0*/  IMAD.U32 R53, RZ, RZ, UR4 ;  /* 0x00000004ff357e24 */ /* 0x001fe4000f8e00ff */
[----:B------:R-:W-:-:S07]  /*83ad0*/  IMAD.U32 R52, RZ, RZ, UR5 ;  /* 0x00000005ff347e24 */ /* 0x000fce000f8e00ff */
.L_x_4651:
        /* <DEDUP_REMOVED lines=20> */
.L_x_4650:
[----:B------:R-:W0:Y:S01]  /*83c20*/  LDCU.64 UR4, c[0x0][0x3c8] ;  /* 0x00007900ff0477ac */ /* 0x000e220008000a00 */
[----:B------:R-:W-:Y:S01]  /*83c30*/  BSSY.RECONVERGENT B0, `(.L_x_4652) ;  /* 0x0000018000007945 */ /* 0x000fe20003800200 */
[----:B------:R-:W-:Y:S02]  /*83c40*/  IMAD.MOV.U32 R18, RZ, RZ, RZ ;  /* 0x000000ffff127224 */ /* 0x000fe400078e00ff */
[----:B------:R-:W-:Y:S02]  /*83c50*/  IMAD.MOV.U32 R55, RZ, RZ, RZ ;  /* 0x000000ffff377224 */ /* 0x000fe400078e00ff */
[----:B0-----:R-:W-:Y:S02]  /*83c60*/  IMAD.U32 R53, RZ, RZ, UR4 ;  /* 0x00000004ff357e24 */ /* 0x001fe4000f8e00ff */
[----:B------:R-:W-:-:S07]  /*83c70*/  IMAD.U32 R54, RZ, RZ, UR5 ;  /* 0x00000005ff367e24 */ /* 0x000fce000f8e00ff */
.L_x_4653:
        /* <DEDUP_REMOVED lines=20> */
.L_x_4652:
[----:B------:R-:W0:Y:S01]  /*83dc0*/  LDCU.64 UR4, c[0x0][0x3c8] ;  /* 0x00007900ff0477ac */ /* 0x000e220008000a00 */
[----:B------:R-:W-:Y:S01]  /*83dd0*/  BSSY.RECONVERGENT B0, `(.L_x_4654) ;  /* 0x0000018000007945 */ /* 0x000fe20003800200 */
[----:B------:R-:W-:Y:S02]  /*83de0*/  IMAD.MOV.U32 R43, RZ, RZ, RZ ;  /* 0x000000ffff2b7224 */ /* 0x000fe400078e00ff */
[----:B------:R-:W-:Y:S02]  /*83df0*/  IMAD.MOV.U32 R56, RZ, RZ, RZ ;  /* 0x000000ffff387224 */ /* 0x000fe400078e00ff */
[----:B0-----:R-:W-:Y:S02]  /*83e00*/  IMAD.U32 R53, RZ, RZ, UR4 ;  /* 0x00000004ff357e24 */ /* 0x001fe4000f8e00ff */
[----:B------:R-:W-:-:S07]  /*83e10*/  IMAD.U32 R54, RZ, RZ, UR5 ;  /* 0x00000005ff367e24 */ /* 0x000fce000f8e00ff */
.L_x_4655:
        /* <DEDUP_REMOVED lines=20> */
.L_x_4654:
[----:B------:R-:W0:Y:S01]  /*83f60*/  LDCU.64 UR4, c[0x0][0x3c8] ;  /* 0x00007900ff0477ac */ /* 0x000e220008000a00 */
[----:B------:R-:W-:Y:S01]  /*83f70*/  BSSY.RECONVERGENT B0, `(.L_x_4656) ;  /* 0x0000018000007945 */ /* 0x000fe20003800200 */
[----:B------:R-:W-:Y:S02]  /*83f80*/  IMAD.MOV.U32 R47, RZ, RZ, RZ ;  /* 0x000000ffff2f7224 */ /* 0x000fe400078e00ff */
[----:B------:R-:W-:Y:S02]  /*83f90*/  IMAD.MOV.U32 R56, RZ, RZ, RZ ;  /* 0x000000ffff387224 */ /* 0x000fe400078e00ff */
[----:B0-----:R-:W-:Y:S02]  /*83fa0*/  IMAD.U32 R53, RZ, RZ, UR4 ;  /* 0x00000004ff357e24 */ /* 0x001fe4000f8e00ff */
[----:B------:R-:W-:-:S07]  /*83fb0*/  IMAD.U32 R54, RZ, RZ, UR5 ;  /* 0x00000005ff367e24 */ /* 0x000fce000f8e00ff */
.L_x_4657:
        /* <DEDUP_REMOVED lines=20> */
.L_x_4656:
[----:B------:R-:W0:Y:S01]  /*84100*/  LDCU.64 UR4, c[0x0][0x3c8] ;  /* 0x00007900ff0477ac */ /* 0x000e220008000a00 */
[----:B------:R-:W-:Y:S01]  /*84110*/  BSSY.RECONVERGENT B0, `(.L_x_4658) ;  /* 0x0000018000007945 */ /* 0x000fe20003800200 */
[----:B------:R-:W-:Y:S02]  /*84120*/  IMAD.MOV.U32 R18, RZ, RZ, RZ ;  /* 0x000000ffff127224 */ /* 0x000fe400078e00ff */
[----:B------:R-:W-:Y:S02]  /*84130*/  IMAD.MOV.U32 R55, RZ, RZ, RZ ;  /* 0x000000ffff377224 */ /* 0x000fe400078e00ff */
[----:B0-----:R-:W-:Y:S02]  /*84140*/  IMAD.U32 R53, RZ, RZ, UR4 ;  /* 0x00000004ff357e24 */ /* 0x001fe4000f8e00ff */
[----:B------:R-:W-:-:S07]  /*84150*/  IMAD.U32 R54, RZ, RZ, UR5 ;  /* 0x00000005ff367e24 */ /* 0x000fce000f8e00ff */
.L_x_4659:
        /* <DEDUP_REMOVED lines=20> */
.L_x_4658:
[----:B------:R-:W0:Y:S01]  /*842a0*/  LDCU.64 UR4, c[0x0][0x3c8] ;  /* 0x00007900ff0477ac */ /* 0x000e220008000a00 */
[----:B------:R-:W-:Y:S01]  /*842b0*/  BSSY.RECONVERGENT B0, `(.L_x_4660) ;  /* 0x0000018000007945 */ /* 0x000fe20003800200 */
[----:B------:R-:W-:Y:S02]  /*842c0*/  IMAD.MOV.U32 R43, RZ, RZ, RZ ;  /* 0x000000ffff2b7224 */ /* 0x000fe400078e00ff */
[----:B------:R-:W-:Y:S02]  /*842d0*/  IMAD.MOV.U32 R56, RZ, RZ, RZ ;  /* 0x000000ffff387224 */ /* 0x000fe400078e00ff */
[----:B0-----:R-:W-:Y:S02]  /*842e0*/  IMAD.U32 R53, RZ, RZ, UR4 ;  /* 0x00000004ff357e24 */ /* 0x001fe4000f8e00ff */
[----:B------:R-:W-:-:S07]  /*842f0*/  IMAD.U32 R54, RZ, RZ, UR5 ;  /* 0x00000005ff367e24 */ /* 0x000fce000f8e00ff */
.L_x_4661:
        /* <DEDUP_REMOVED lines=20> */
.L_x_4660:
[----:B------:R-:W0:Y:S01]  /*84440*/  LDCU.64 UR4, c[0x0][0x3c8] ;  /* 0x00007900ff0477ac */ /* 0x000e220008000a00 */
[----:B------:R-:W-:Y:S01]  /*84450*/  BSSY.RECONVERGENT B0, `(.L_x_4662) ;  /* 0x0000018000007945 */ /* 0x000fe20003800200 */
[----:B------:R-:W-:Y:S02]  /*84460*/  IMAD.MOV.U32 R47, RZ, RZ, RZ ;  /* 0x000000ffff2f7224 */ /* 0x000fe400078e00ff */
[----:B------:R-:W-:Y:S02]  /*84470*/  IMAD.MOV.U32 R56, RZ, RZ, RZ ;  /* 0x000000ffff387224 */ /* 0x000fe400078e00ff */
[----:B0-----:R-:W-:Y:S02]  /*84480*/  IMAD.U32 R53, RZ, RZ, UR4 ;  /* 0x00000004ff357e24 */ /* 0x001fe4000f8e00ff */
[----:B------:R-:W-:-:S07]  /*84490*/  IMAD.U32 R54, RZ, RZ, UR5 ;  /* 0x00000005ff367e24 */ /* 0x000fce000f8e00ff */
.L_x_4663:
        /* <DEDUP_REMOVED lines=20> */
.L_x_4662:
[----:B------:R-:W0:Y:S01]  /*845e0*/  LDCU.64 UR4, c[0x0][0x3c8] ;  /* 0x00007900ff0477ac */ /* 0x000e220008000a00 */
[----:B------:R-:W-:Y:S01]  /*845f0*/  BSSY.RECONVERGENT B0, `(.L_x_4664) ;  /* 0x0000018000007945 */ /* 0x000fe20003800200 */
[----:B------:R-:W-:Y:S02]  /*84600*/  IMAD.MOV.U32 R18, RZ, RZ, RZ ;  /* 0x000000ffff127224 */ /* 0x000fe400078e00ff */
[----:B------:R-:W-:Y:S02]  /*84610*/  IMAD.MOV.U32 R55, RZ, RZ, RZ ;  /* 0x000000ffff377224 */ /* 0x000fe400078e00ff */
[----:B0-----:R-:W-:Y:S02]  /*84620*/  IMAD.U32 R53, RZ, RZ, UR4 ;  /* 0x00000004ff357e24 */ /* 0x001fe4000f8e00ff */
[----:B------:R-:W-:-:S07]  /*84630*/  IMAD.U32 R54, RZ, RZ, UR5 ;  /* 0x00000005ff367e24 */ /* 0x000fce000f8e00ff */
.L_x_4665:
        /* <DEDUP_REMOVED lines=20> */
.L_x_4664:
[----:B------:R-:W0:Y:S01]  /*84780*/  LDCU.64 UR4, c[0x0][0x3c8] ;  /* 0x00007900ff0477ac */ /* 0x000e220008000a00 */
[----:B------:R-:W-:Y:S01]  /*84790*/  BSSY.RECONVERGENT B0, `(.L_x_4666) ;  /* 0x0000018000007945 */ /* 0x000fe20003800200 */
[----:B------:R-:W-:Y:S02]  /*847a0*/  IMAD.MOV.U32 R43, RZ, RZ, RZ ;  /* 0x000000ffff2b7224 */ /* 0x000fe400078e00ff */
[----:B------:R-:W-:Y:S02]  /*847b0*/  IMAD.MOV.U32 R56, RZ, RZ, RZ ;  /* 0x000000ffff387224 */ /* 0x000fe400078e00ff */
[----:B0-----:R-:W-:Y:S02]  /*847c0*/  IMAD.U32 R53, RZ, RZ, UR4 ;  /* 0x00000004ff357e24 */ /* 0x001fe4000f8e00ff */
[----:B------:R-:W-:-:S07]  /*847d0*/  IMAD.U32 R54, RZ, RZ, UR5 ;  /* 0x00000005ff367e24 */ /* 0x000fce000f8e00ff */
.L_x_4667:
        /* <DEDUP_REMOVED lines=20> */
.L_x_4666:
[----:B------:R-:W0:Y:S01]  /*84920*/  LDCU.64 UR4, c[0x0][0x3c8] ;  /* 0x00007900ff0477ac */ /* 0x000e220008000a00 */
[----:B------:R-:W-:Y:S01]  /*84930*/  BSSY.RECONVERGENT B0, `(.L_x_4668) ;  /* 0x0000018000007945 */ /* 0x000fe20003800200 */
[----:B------:R-:W-:Y:S02]  /*84940*/  IMAD.MOV.U32 R47, RZ, RZ, RZ ;  /* 0x000000ffff2f7224 */ /* 0x000fe400078e00ff */
[----:B------:R-:W-:Y:S02]  /*84950*/  IMAD.MOV.U32 R56, RZ, RZ, RZ ;  /* 0x000000ffff387224 */ /* 0x000fe400078e00ff */
[----:B0-----:R-:W-:Y:S02]  /*84960*/  IMAD.U32 R53, RZ, RZ, UR4 ;  /* 0x00000004ff357e24 */ /* 0x001fe4000f8e00ff */
[----:B------:R-:W-:-:S07]  /*84970*/  IMAD.U32 R54, RZ, RZ, UR5 ;  /* 0x00000005ff367e24 */ /* 0x000fce000f8e00ff */
.L_x_4669:
        /* <DEDUP_REMOVED lines=20> */
.L_x_4668:
[----:B------:R-:W0:Y:S01]  /*84ac0*/  LDCU.64 UR4, c[0x0][0x3c8] ;  /* 0x00007900ff0477ac */ /* 0x000e220008000a00 */
[----:B------:R-:W-:Y:S01]  /*84ad0*/  BSSY.RECONVERGENT B0, `(.L_x_4670) ;  /* 0x0000018000007945 */ /* 0x000fe20003800200 */
[----:B------:R-:W-:Y:S02]  /*84ae0*/  IMAD.MOV.U32 R18, RZ, RZ, RZ ;  /* 0x000000ffff127224 */ /* 0x000fe400078e00ff */
[----:B------:R-:W-:Y:S02]  /*84af0*/  IMAD.MOV.U32 R55, RZ, RZ, RZ ;  /* 0x000000ffff377224 */ /* 0x000fe400078e00ff */
[----:B0-----:R-:W-:Y:S02]  /*84b00*/  IMAD.U32 R53, RZ, RZ, UR4 ;  /* 0x00000004ff357e24 */ /* 0x001fe4000f8e00ff */
[----:B------:R-:W-:-:S07]  /*84b10*/  IMAD.U32 R54, RZ, RZ, UR5 ;  /* 0x00000005ff367e24 */ /* 0x000fce000f8e00ff */
.L_x_4671:
        /* <DEDUP_REMOVED lines=20> */
.L_x_4670:
[----:B------:R-:W0:Y:S01]  /*84c60*/  LDCU.64 UR4, c[0x0][0x3c8] ;  /* 0x00007900ff0477ac */ /* 0x000e220008000a00 */
[----:B------:R-:W-:Y:S01]  /*84c70*/  BSSY.RECONVERGENT B0, `(.L_x_4672) ;  /* 0x0000018000007945 */ /* 0x000fe20003800200 */
[----:B------:R-:W-:Y:S02]  /*84c80*/  IMAD.MOV.U32 R43, RZ, RZ, RZ ;  /* 0x000000ffff2b7224 */ /* 0x000fe400078e00ff */
[----:B------:R-:W-:Y:S02]  /*84c90*/  IMAD.MOV.U32 R56, RZ, RZ, RZ ;  /* 0x000000ffff387224 */ /* 0x000fe400078e00ff */
[----:B0-----:R-:W-:Y:S02]  /*84ca0*/  IMAD.U32 R53, RZ, RZ, UR4 ;  /* 0x00000004ff357e24 */ /* 0x001fe4000f8e00ff */
[----:B------:R-:W-:-:S07]  /*84cb0*/  IMAD.U32 R54, RZ, RZ, UR5 ;  /* 0x00000005ff367e24 */ /* 0x000fce000f8e00ff */
.L_x_4673:
        /* <DEDUP_REMOVED lines=20> */
.L_x_4672:
[----:B------:R-:W0:Y:S01]  /*84e00*/  LDCU.64 UR4, c[0x0][0x3c8] ;  /* 0x00007900ff0477ac */ /* 0x000e220008000a00 */
[----:B------:R-:W-:Y:S01]  /*84e10*/  BSSY.RECONVERGENT B0, `(.L_x_4674) ;  /* 0x0000018000007945 */ /* 0x000fe20003800200 */
[----:B------:R-:W-:Y:S02]  /*84e20*/  IMAD.MOV.U32 R47, RZ, RZ, RZ ;  /* 0x000000ffff2f7224 */ /* 0x000fe400078e00ff */
[----:B------:R-:W-:Y:S02]  /*84e30*/  IMAD.MOV.U32 R56, RZ, RZ, RZ ;  /* 0x000000ffff387224 */ /* 0x000fe400078e00ff */
[----:B0-----:R-:W-:Y:S02]  /*84e40*/  IMAD.U32 R53, RZ, RZ, UR4 ;  /* 0x00000004ff357e24 */ /* 0x001fe4000f8e00ff */
[----:B------:R-:W-:-:S07]  /*84e50*/  IMAD.U32 R54, RZ, RZ, UR5 ;  /* 0x00000005ff367e24 */ /* 0x000fce000f8e00ff */
.L_x_4675:
        /* <DEDUP_REMOVED lines=20> */
.L_x_4674:
[----:B------:R-:W0:Y:S01]  /*84fa0*/  LDCU.64 UR4, c[0x0][0x3c8] ;  /* 0x00007900ff0477ac */ /* 0x000e220008000a00 */
[----:B------:R-:W-:Y:S01]  /*84fb0*/  BSSY.RECONVERGENT B0, `(.L_x_4676) ;  /* 0x0000018000007945 */ /* 0x000fe20003800200 */
[----:B------:R-:W-:Y:S02]  /*84fc0*/  IMAD.MOV.U32 R18, RZ, RZ, RZ ;  /* 0x000000ffff127224 */ /* 0x000fe400078e00ff */
[----:B------:R-:W-:Y:S02]  /*84fd0*/  IMAD.MOV.U32 R55, RZ, RZ, RZ ;  /* 0x000000ffff377224 */ /* 0x000fe400078e00ff */
[----:B0-----:R-:W-:Y:S02]  /*84fe0*/  IMAD.U32 R53, RZ, RZ, UR4 ;  /* 0x00000004ff357e24 */ /* 0x001fe4000f8e00ff */
[----:B------:R-:W-:-:S07]  /*84ff0*/  IMAD.U32 R54, RZ, RZ, UR5 ;  /* 0x00000005ff367e24 */ /* 0x000fce000f8e00ff */
.L_x_4677:
        /* <DEDUP_REMOVED lines=20> */
.L_x_4676:
[----:B------:R-:W0:Y:S01]  /*85140*/  LDCU.64 UR4, c[0x0][0x3c8] ;  /* 0x00007900ff0477ac */ /* 0x000e220008000a00 */
[----:B------:R-:W-:Y:S01]  /*85150*/  BSSY.RECONVERGENT B0, `(.L_x_4678) ;  /* 0x0000018000007945 */ /* 0x000fe20003800200 */
[----:B------:R-:W-:Y:S02]  /*85160*/  IMAD.MOV.U32 R43, RZ, RZ, RZ ;  /* 0x000000ffff2b7224 */ /* 0x000fe400078e00ff */
[----:B------:R-:W-:Y:S02]  /*85170*/  IMAD.MOV.U32 R56, RZ, RZ, RZ ;  /* 0x000000ffff387224 */ /* 0x000fe400078e00ff */
[----:B0-----:R-:W-:Y:S02]  /*85180*/  IMAD.U32 R53, RZ, RZ, UR4 ;  /* 0x00000004ff357e24 */ /* 0x001fe4000f8e00ff */
[----:B------:R-:W-:-:S07]  /*85190*/  IMAD.U32 R54, RZ, RZ, UR5 ;  /* 0x00000005ff367e24 */ /* 0x000fce000f8e00ff */
.L_x_4679:
        /* <DEDUP_REMOVED lines=20> */
.L_x_4678:
[----:B------:R-:W0:Y:S01]  /*852e0*/  LDCU.64 UR4, c[0x0][0x3c8] ;  /* 0x00007900ff0477ac */ /* 0x000e220008000a00 */
[----:B------:R-:W-:Y:S01]  /*852f0*/  BSSY.RECONVERGENT B0, `(.L_x_4680) ;  /* 0x0000018000007945 */ /* 0x000fe20003800200 */
[----:B------:R-:W-:Y:S02]  /*85300*/  IMAD.MOV.U32 R47, RZ, RZ, RZ ;  /* 0x000000ffff2f7224 */ /* 0x000fe400078e00ff */
[----:B------:R-:W-:Y:S02]  /*85310*/  IMAD.MOV.U32 R56, RZ, RZ, RZ ;  /* 0x000000ffff387224 */ /* 0x000fe400078e00ff */
[----:B0-----:R-:W-:Y:S02]  /*85320*/  IMAD.U32 R53, RZ, RZ, UR4 ;  /* 0x00000004ff357e24 */ /* 0x001fe4000f8e00ff */
[----:B------:R-:W-:-:S07]  /*85330*/  IMAD.U32 R54, RZ, RZ, UR5 ;  /* 0x00000005ff367e24 */ /* 0x000fce000f8e00ff */
.L_x_4681:
        /* <DEDUP_REMOVED lines=20> */
.L_x_4680:
[----:B------:R-:W0:Y:S01]  /*85480*/  LDCU.64 UR4, c[0x0][0x3c8] ;  /* 0x00007900ff0477ac */ /* 0x000e220008000a00 */
[----:B------:R-:W-:Y:S01]  /*85490*/  BSSY.RECONVERGENT B0, `(.L_x_4682) ;  /* 0x0000018000007945 */ /* 0x000fe20003800200 */
[----:B------:R-:W-:Y:S02]  /*854a0*/  IMAD.MOV.U32 R18, RZ, RZ, RZ ;  /* 0x000000ffff127224 */ /* 0x000fe400078e00ff */
[----:B------:R-:W-:Y:S02]  /*854b0*/  IMAD.MOV.U32 R55, RZ, RZ, RZ ;  /* 0x000000ffff377224 */ /* 0x000fe400078e00ff */
[----:B0-----:R-:W-:Y:S02]  /*854c0*/  IMAD.U32 R53, RZ, RZ, UR4 ;  /* 0x00000004ff357e24 */ /* 0x001fe4000f8e00ff */
[----:B------:R-:W-:-:S07]  /*854d0*/  IMAD.U32 R54, RZ, RZ, UR5 ;  /* 0x00000005ff367e24 */ /* 0x000fce000f8e00ff */
.L_x_4683:
        /* <DEDUP_REMOVED lines=20> */
.L_x_4682:
[----:B------:R-:W0:Y:S01]  /*85620*/  LDCU.64 UR4, c[0x0][0x3c8] ;  /* 0x00007900ff0477ac */ /* 0x000e220008000a00 */
[----:B------:R-:W-:Y:S01]  /*85630*/  BSSY.RECONVERGENT B0, `(.L_x_4684) ;  /* 0x0000018000007945 */ /* 0x000fe20003800200 */
[----:B------:R-:W-:Y:S02]  /*85640*/  IMAD.MOV.U32 R43, RZ, RZ, RZ ;  /* 0x000000ffff2b7224 */ /* 0x000fe400078e00ff */
[----:B------:R-:W-:Y:S02]  /*85650*/  IMAD.MOV.U32 R56, RZ, RZ, RZ ;  /* 0x000000ffff387224 */ /* 0x000fe400078e00ff */
[----:B0-----:R-:W-:Y:S02]  /*85660*/  IMAD.U32 R53, RZ, RZ, UR4 ;  /* 0x00000004ff357e24 */ /* 0x001fe4000f8e00ff */
[----:B------:R-:W-:-:S07]  /*85670*/  IMAD.U32 R54, RZ, RZ, UR5 ;  /* 0x00000005ff367e24 */ /* 0x000fce000f8e00ff */
.L_x_4685:
        /* <DEDUP_REMOVED lines=20> */
.L_x_4684:
[----:B------:R-:W0:Y:S01]  /*857c0*/  LDCU.64 UR4, c[0x0][0x3c8] ;  /* 0x00007900ff0477ac */ /* 0x000e220008000a00 */
[----:B------:R-:W-:Y:S01]  /*857d0*/  BSSY.RECONVERGENT B0, `(.L_x_4686) ;  /* 0x0000018000007945 */ /* 0x000fe20003800200 */
[----:B------:R-:W-:Y:S02]  /*857e0*/  IMAD.MOV.U32 R54, RZ, RZ, RZ ;  /* 0x000000ffff367224 */ /* 0x000fe400078e00ff */
[----:B------:R-:W-:Y:S02]  /*857f0*/  IMAD.MOV.U32 R56, RZ, RZ, RZ ;  /* 0x000000ffff387224 */ /* 0x000fe400078e00ff */
[----:B0-----:R-:W-:Y:S02]  /*85800*/  IMAD.U32 R52, RZ, RZ, UR4 ;  /* 0x00000004ff347e24 */ /* 0x001fe4000f8e00ff */
[----:B------:R-:W-:-:S07]  /*85810*/  IMAD.U32 R53, RZ, RZ, UR5 ;  /* 0x00000005ff357e24 */ /* 0x000fce000f8e00ff */
.L_x_4687:
        /* <DEDUP_REMOVED lines=20> */
.L_x_4686:
        /* <DEDUP_REMOVED lines=9> */
.L_x_4689:
        /* <DEDUP_REMOVED lines=20> */
.L_x_4688:
[----:B------:R-:W0:Y:S01]  /*85b30*/  LDCU.64 UR4, c[0x0][0x3c8] ;  /* 0x00007900ff0477ac */ /* 0x000e220008000a00 */
[----:B------:R-:W-:Y:S01]  /*85b40*/  BSSY.RECONVERGENT B0, `(.L_x_4690) ;  /* 0x0000018000007945 */ /* 0x000fe20003800200 */
[----:B------:R-:W-:Y:S02]  /*85b50*/  IMAD.MOV.U32 R47, RZ, RZ, RZ ;  /* 0x000000ffff2f7224 */ /* 0x000fe400078e00ff */
[----:B------:R-:W-:Y:S02]  /*85b60*/  IMAD.MOV.U32 R54, RZ, RZ, RZ ;  /* 0x000000ffff367224 */ /* 0x000fe400078e00ff */
[----:B0-----:R-:W-:Y:S02]  /*85b70*/  IMAD.U32 R53, RZ, RZ, UR4 ;  /* 0x00000004ff357e24 */ /* 0x001fe4000f8e00ff */
[----:B------:R-:W-:-:S07]  /*85b80*/  IMAD.U32 R52, RZ, RZ, UR5 ;  /* 0x00000005ff347e24 */ /* 0x000fce000f8e00ff */
.L_x_4691:
        /* <DEDUP_REMOVED lines=20> */
.L_x_4690:
[----:B------:R-:W0:Y:S01]  /*85cd0*/  LDCU.64 UR4, c[0x0][0x3c8] ;  /* 0x00007900ff0477ac */ /* 0x000e220008000a00 */
[----:B------:R-:W-:Y:S01]  /*85ce0*/  BSSY.RECONVERGENT B0, `(.L_x_4692) ;  /* 0x0000018000007945 */ /* 0x000fe20003800200 */
[----:B------:R-:W-:Y:S02]  /*85cf0*/  IMAD.MOV.U32 R20, RZ, RZ, RZ ;  /* 0x000000ffff147224 */ /* 0x000fe400078e00ff */
[----:B------:R-:W-:Y:S02]  /*85d00*/  IMAD.MOV.U32 R55, RZ, RZ, RZ ;  /* 0x000000ffff377224 */ /* 0x000fe400078e00ff */
[----:B0-----:R-:W-:Y:S02]  /*85d10*/  IMAD.U32 R53, RZ, RZ, UR4 ;  /* 0x00000004ff357e24 */ /* 0x001fe4000f8e00ff */
[----:B------:R-:W-:-:S07]  /*85d20*/  IMAD.U32 R54, RZ, RZ, UR5 ;  /* 0x00000005ff367e24 */ /* 0x000fce000f8e00ff */
.L_x_4693:
        /* <DEDUP_REMOVED lines=20> */
.L_x_4692:
[----:B------:R-:W0:Y:S01]  /*85e70*/  LDCU.64 UR4, c[0x0][0x3c8] ;  /* 0x00007900ff0477ac */ /* 0x000e220008000a00 */
[----:B------:R-:W-:Y:S01]  /*85e80*/  BSSY.RECONVERGENT B0, `(.L_x_4694) ;  /* 0x0000018000007945 */ /* 0x000fe20003800200 */
[----:B------:R-:W-:Y:S02]  /*85e90*/  IMAD.MOV.U32 R21, RZ, RZ, RZ ;  /* 0x000000ffff157224 */ /* 0x000fe400078e00ff */
[----:B------:R-:W-:Y:S02]  /*85ea0*/  IMAD.MOV.U32 R56, RZ, RZ, RZ ;  /* 0x000000ffff387224 */ /* 0x000fe400078e00ff */
[----:B0-----:R-:W-:Y:S02]  /*85eb0*/  IMAD.U32 R53, RZ, RZ, UR4 ;  /* 0x00000004ff357e24 */ /* 0x001fe4000f8e00ff */
[----:B------:R-:W-:-:S07]  /*85ec0*/  IMAD.U32 R54, RZ, RZ, UR5 ;  /* 0x00000005ff367e24 */ /* 0x000fce000f8e00ff */
.L_x_4695:
        /* <DEDUP_REMOVED lines=20> */
.L_x_4694:
[----:B------:R-:W0:Y:S01]  /*86010*/  LDCU.64 UR4, c[0x0][0x3c8] ;  /* 0x00007900ff0477ac */ /* 0x000e220008000a00 */
[----:B------:R-:W-:Y:S01]  /*86020*/  BSSY.RECONVERGENT B0, `(.L_x_4696) ;  /* 0x0000018000007945 */ /* 0x000fe20003800200 */
[----:B------:R-:W-:Y:S02]  /*86030*/  IMAD.MOV.U32 R47, RZ, RZ, RZ ;  /* 0x000000ffff2f7224 */ /* 0x000fe400078e00ff */
[----:B------:R-:W-:Y:S02]  /*86040*/  IMAD.MOV.U32 R56, RZ, RZ, RZ ;  /* 0x000000ffff387224 */ /* 0x000fe400078e00ff */
[----:B0-----:R-:W-:Y:S02]  /*86050*/  IMAD.U32 R53, RZ, RZ, UR4 ;  /* 0x00000004ff357e24 */ /* 0x001fe4000f8e00ff */
[----:B------:R-:W-:-:S07]  /*86060*/  IMAD.U32 R54, RZ, RZ, UR5 ;  /* 0x00000005ff367e24 */ /* 0x000fce000f8e00ff */
.L_x_4697:
        /* <DEDUP_REMOVED lines=20> */
.L_x_4696:
[----:B------:R-:W0:Y:S01]  /*861b0*/  LDCU.64 UR4, c[0x0][0x3c8] ;  /* 0x00007900ff0477ac */ /* 0x000e220008000a00 */
[----:B------:R-:W-:Y:S01]  /*861c0*/  BSSY.RECONVERGENT B0, `(.L_x_4698) ;  /* 0x0000018000007945 */ /* 0x000fe20003800200 */
[----:B------:R-:W-:Y:S02]  /*861d0*/  IMAD.MOV.U32 R20, RZ, RZ, RZ ;  /* 0x000000ffff147224 */ /* 0x000fe400078e00ff */
[----:B------:R-:W-:Y:S02]  /*861e0*/  IMAD.MOV.U32 R55, RZ, RZ, RZ ;  /* 0x000000ffff377224 */ /* 0x000fe400078e00ff */
[----:B0-----:R-:W-:Y:S02]  /*861f0*/  IMAD.U32 R53, RZ, RZ, UR4 ;  /* 0x00000004ff357e24 */ /* 0x001fe4000f8e00ff */
[----:B------:R-:W-:-:S07]  /*86200*/  IMAD.U32 R54, RZ, RZ, UR5 ;  /* 0x00000005ff367e24 */ /* 0x000fce000f8e00ff */
.L_x_4699:
        /* <DEDUP_REMOVED lines=20> */
.L_x_4698:
[----:B------:R-:W0:Y:S01]  /*86350*/  LDCU.64 UR4, c[0x0][0x3c8] ;  /* 0x00007900ff0477ac */ /* 0x000e220008000a00 */
[----:B------:R-:W-:Y:S01]  /*86360*/  BSSY.RECONVERGENT B0, `(.L_x_4700) ;  /* 0x0000018000007945 */ /* 0x000fe20003800200 */
[----:B------:R-:W-:Y:S02]  /*86370*/  IMAD.MOV.U32 R21, RZ, RZ, RZ ;  /* 0x000000ffff157224 */ /* 0x000fe400078e00ff */
[----:B------:R-:W-:Y:S02]  /*86380*/  IMAD.MOV.U32 R56, RZ, RZ, RZ ;  /* 0x000000ffff387224 */ /* 0x000fe400078e00ff */
[----:B0-----:R-:W-:Y:S02]  /*86390*/  IMAD.U32 R53, RZ, RZ, UR4 ;  /* 0x00000004ff357e24 */ /* 0x001fe4000f8e00ff */
[----:B------:R-:W-:-:S07]  /*863a0*/  IMAD.U32 R54, RZ, RZ, UR5 ;  /* 0x00000005ff367e24 */ /* 0x000fce000f8e00ff */
.L_x_4701:
        /* <DEDUP_REMOVED lines=20> */
.L_x_4700:
[----:B------:R-:W0:Y:S01]  /*864f0*/  LDCU.64 UR4, c[0x0][0x3c8] ;  /* 0x00007900ff0477ac */ /* 0x000e220008000a00 */
[----:B------:R-:W-:Y:S01]  /*86500*/  BSSY.RECONVERGENT B0, `(.L_x_4702) ;  /* 0x0000018000007945 */ /* 0x000fe20003800200 */
[----:B------:R-:W-:Y:S02]  /*86510*/  IMAD.MOV.U32 R47, RZ, RZ, RZ ;  /* 0x000000ffff2f7224 */ /* 0x000fe400078e00ff */
[----:B------:R-:W-:Y:S02]  /*86520*/  IMAD.MOV.U32 R56, RZ, RZ, RZ ;  /* 0x000000ffff387224 */ /* 0x000fe400078e00ff */
[----:B0-----:R-:W-:Y:S02]  /*86530*/  IMAD.U32 R53, RZ, RZ, UR4 ;  /* 0x00000004ff357e24 */ /* 0x001fe4000f8e00ff */
[----:B------:R-:W-:-:S07]  /*86540*/  IMAD.U32 R54, RZ, RZ, UR5 ;  /* 0x00000005ff367e24 */ /* 0x000fce000f8e00ff */
.L_x_4703:
        /* <DEDUP_REMOVED lines=20> */
.L_x_4702:
[----:B------:R-:W0:Y:S01]  /*86690*/  LDCU.64 UR4, c[0x0][0x3c8] ;  /* 0x00007900ff0477ac */ /* 0x000e220008000a00 */
[----:B------:R-:W-:Y:S01]  /*866a0*/  BSSY.RECONVERGENT B0, `(.L_x_4704) ;  /* 0x0000018000007945 */ /* 0x000fe20003800200 */
[----:B------:R-:W-:Y:S02]  /*866b0*/  IMAD.MOV.U32 R20, RZ, RZ, RZ ;  /* 0x000000ffff147224 */ /* 0x000fe400078e00ff */
[----:B------:R-:W-:Y:S02]  /*866c0*/  IMAD.MOV.U32 R55, RZ, RZ, RZ ;  /* 0x000000ffff377224 */ /* 0x000fe400078e00ff */
[----:B0-----:R-:W-:Y:S02]  /*866d0*/  IMAD.U32 R53, RZ, RZ, UR4 ;  /* 0x00000004ff357e24 */ /* 0x001fe4000f8e00ff */
[----:B------:R-:W-:-:S07]  /*866e0*/  IMAD.U32 R54, RZ, RZ, UR5 ;  /* 0x00000005ff367e24 */ /* 0x000fce000f8e00ff */
.L_x_4705:
        /* <DEDUP_REMOVED lines=20> */
.L_x_4704:
[----:B------:R-:W0:Y:S01]  /*86830*/  LDCU.64 UR4, c[0x0][0x3c8] ;  /* 0x00007900ff0477ac */ /* 0x000e220008000a00 */
[----:B------:R-:W-:Y:S01]  /*86840*/  BSSY.RECONVERGENT B0, `(.L_x_4706) ;  /* 0x0000018000007945 */ /* 0x000fe20003800200 */
[----:B------:R-:W-:Y:S02]  /*86850*/  IMAD.MOV.U32 R21, RZ, RZ, RZ ;  /* 0x000000ffff157224 */ /* 0x000fe400078e00ff */
[----:B------:R-:W-:Y:S02]  /*86860*/  IMAD.MOV.U32 R56, RZ, RZ, RZ ;  /* 0x000000ffff387224 */ /* 0x000fe400078e00ff */
[----:B0-----:R-:W-:Y:S02]  /*86870*/  IMAD.U32 R53, RZ, RZ, UR4 ;  /* 0x00000004ff357e24 */ /* 0x001fe4000f8e00ff */
[----:B------:R-:W-:-:S07]  /*86880*/  IMAD.U32 R54, RZ, RZ, UR5 ;  /* 0x00000005ff367e24 */ /* 0x000fce000f8e00ff */
.L_x_4707:
        /* <DEDUP_REMOVED lines=20> */
.L_x_4706:
[----:B------:R-:W0:Y:S01]  /*869d0*/  LDCU.64 UR4, c[0x0][0x3c8] ;  /* 0x00007900ff0477ac */ /* 0x000e220008000a00 */
[----:B------:R-:W-:Y:S01]  /*869e0*/  BSSY.RECONVERGENT B0, `(.L_x_4708) ;  /* 0x0000018000007945 */ /* 0x000fe20003800200 */
[----:B------:R-:W-:Y:S02]  /*869f0*/  IMAD.MOV.U32 R47, RZ, RZ, RZ ;  /* 0x000000ffff2f7224 */ /* 0x000fe400078e00ff */
[----:B------:R-:W-:Y:S02]  /*86a00*/  IMAD.MOV.U32 R56, RZ, RZ, RZ ;  /* 0x000000ffff387224 */ /* 0x000fe400078e00ff */
[----:B0-----:R-:W-:Y:S02]  /*86a10*/  IMAD.U32 R53, RZ, RZ, UR4 ;  /* 0x00000004ff357e24 */ /* 0x001fe4000f8e00ff */
[----:B------:R-:W-:-:S07]  /*86a20*/  IMAD.U32 R54, RZ, RZ, UR5 ;  /* 0x00000005ff367e24 */ /* 0x000fce000f8e00ff */
.L_x_4709:
        /* <DEDUP_REMOVED lines=20> */
.L_x_4708:
[----:B------:R-:W0:Y:S01]  /*86b70*/  LDCU.64 UR4, c[0x0][0x3c8] ;  /* 0x00007900ff0477ac */ /* 0x000e220008000a00 */
[----:B------:R-:W-:Y:S01]  /*86b80*/  BSSY.RECONVERGENT B0, `(.L_x_4710) ;  /* 0x0000018000007945 */ /* 0x000fe20003800200 */
[----:B------:R-:W-:Y:S02]  /*86b90*/  IMAD.MOV.U32 R20, RZ, RZ, RZ ;  /* 0x000000ffff147224 */ /* 0x000fe400078e00ff */
[----:B------:R-:W-:Y:S02]  /*86ba0*/  IMAD.MOV.U32 R55, RZ, RZ, RZ ;  /* 0x000000ffff377224 */ /* 0x000fe400078e00ff */
[----:B0-----:R-:W-:Y:S02]  /*86bb0*/  IMAD.U32 R53, RZ, RZ, UR4 ;  /* 0x00000004ff357e24 */ /* 0x001fe4000f8e00ff */
[----:B------:R-:W-:-:S07]  /*86bc0*/  IMAD.U32 R54, RZ, RZ, UR5 ;  /* 0x00000005ff367e24 */ /* 0x000fce000f8e00ff */
.L_x_4711:
        /* <DEDUP_REMOVED lines=20> */
.L_x_4710:
[----:B------:R-:W0:Y:S01]  /*86d10*/  LDCU.64 UR4, c[0x0][0x3c8] ;  /* 0x00007900ff0477ac */ /* 0x000e220008000a00 */
[----:B------:R-:W-:Y:S01]  /*86d20*/  BSSY.RECONVERGENT B0, `(.L_x_4712) ;  /* 0x0000018000007945 */ /* 0x000fe20003800200 */
[----:B------:R-:W-:Y:S02]  /*86d30*/  IMAD.MOV.U32 R21, RZ, RZ, RZ ;  /* 0x000000ffff157224 */ /* 0x000fe400078e00ff */
[----:B------:R-:W-:Y:S02]  /*86d40*/  IMAD.MOV.U32 R56, RZ, RZ, RZ ;  /* 0x000000ffff387224 */ /* 0x000fe400078e00ff */
[----:B0-----:R-:W-:Y:S02]  /*86d50*/  IMAD.U32 R53, RZ, RZ, UR4 ;  /* 0x00000004ff357e24 */ /* 0x001fe4000f8e00ff */
[----:B------:R-:W-:-:S07]  /*86d60*/  IMAD.U32 R54, RZ, RZ, UR5 ;  /* 0x00000005ff367e24 */ /* 0x000fce000f8e00ff */
.L_x_4713:
        /* <DEDUP_REMOVED lines=20> */
.L_x_4712:
[----:B------:R-:W0:Y:S01]  /*86eb0*/  LDCU.64 UR4, c[0x0][0x3c8] ;  /* 0x00007900ff0477ac */ /* 0x000e220008000a00 */
[----:B------:R-:W-:Y:S01]  /*86ec0*/  BSSY.RECONVERGENT B0, `(.L_x_4714) ;  /* 0x0000018000007945 */ /* 0x000fe20003800200 */
[----:B------:R-:W-:Y:S02]  /*86ed0*/  IMAD.MOV.U32 R47, RZ, RZ, RZ ;  /* 0x000000ffff2f7224 */ /* 0x000fe400078e00ff */
[----:B------:R-:W-:Y:S02]  /*86ee0*/  IMAD.MOV.U32 R56, RZ, RZ, RZ ;  /* 0x000000ffff387224 */ /* 0x000fe400078e00ff */
[----:B0-----:R-:W-:Y:S02]  /*86ef0*/  IMAD.U32 R53, RZ, RZ, UR4 ;  /* 0x00000004ff357e24 */ /* 0x001fe4000f8e00ff */
[----:B------:R-:W-:-:S07]  /*86f00*/  IMAD.U32 R54, RZ, RZ, UR5 ;  /* 0x00000005ff367e24 */ /* 0x000fce000f8e00ff */
.L_x_4715:
        /* <DEDUP_REMOVED lines=20> */
.L_x_4714:
[----:B------:R-:W0:Y:S01]  /*87050*/  LDCU.64 UR4, c[0x0][0x3c8] ;  /* 0x00007900ff0477ac */ /* 0x000e220008000a00 */
[----:B------:R-:W-:Y:S01]  /*87060*/  BSSY.RECONVERGENT B0, `(.L_x_4716) ;  /* 0x0000018000007945 */ /* 0x000fe20003800200 */
[----:B------:R-:W-:Y:S02]  /*87070*/  IMAD.MOV.U32 R20, RZ, RZ, RZ ;  /* 0x000000ffff147224 */ /* 0x000fe400078e00ff */
[----:B------:R-:W-:Y:S02]  /*87080*/  IMAD.MOV.U32 R55, RZ, RZ, RZ ;  /* 0x000000ffff377224 */ /* 0x000fe400078e00ff */
[----:B0-----:R-:W-:Y:S02]  /*87090*/  IMAD.U32 R53, RZ, RZ, UR4 ;  /* 0x00000004ff357e24 */ /* 0x001fe4000f8e00ff */
[----:B------:R-:W-:-:S07]  /*870a0*/  IMAD.U32 R54, RZ, RZ, UR5 ;  /* 0x00000005ff367e24 */ /* 0x000fce000f8e00ff */
.L_x_4717:
        /* <DEDUP_REMOVED lines=20> */
.L_x_4716:
[----:B------:R-:W0:Y:S01]  /*871f0*/  LDCU.64 UR4, c[0x0][0x3c8] ;  /* 0x00007900ff0477ac */ /* 0x000e220008000a00 */
[----:B------:R-:W-:Y:S01]  /*87200*/  BSSY.RECONVERGENT B0, `(.L_x_4718) ;  /* 0x0000018000007945 */ /* 0x000fe20003800200 */
[----:B------:R-:W-:Y:S02]  /*87210*/  IMAD.MOV.U32 R21, RZ, RZ, RZ ;  /* 0x000000ffff157224 */ /* 0x000fe400078e00ff */
[----:B------:R-:W-:Y:S02]  /*87220*/  IMAD.MOV.U32 R56, RZ, RZ, RZ ;  /* 0x000000ffff387224 */ /* 0x000fe400078e00ff */
[----:B0-----:R-:W-:Y:S02]  /*87230*/  IMAD.U32 R53, RZ, RZ, UR4 ;  /* 0x00000004ff357e24 */ /* 0x001fe4000f8e00ff */
[----:B------:R-:W-:-:S07]  /*87240*/  IMAD.U32 R54, RZ, RZ, UR5 ;  /* 0x00000005ff367e24 */ /* 0x000fce000f8e00ff */
.L_x_4719:
        /* <DEDUP_REMOVED lines=20> */
.L_x_4718:
[----:B------:R-:W0:Y:S01]  /*87390*/  LDCU.64 UR4, c[0x0][0x3c8] ;  /* 0x00007900ff0477ac */ /* 0x000e220008000a00 */
[----:B------:R-:W-:Y:S01]  /*873a0*/  BSSY.RECONVERGENT B0, `(.L_x_4720) ;  /* 0x0000018000007945 */ /* 0x000fe20003800200 */
[----:B------:R-:W-:Y:S02]  /*873b0*/  IMAD.MOV.U32 R47, RZ, RZ, RZ ;  /* 0x000000ffff2f7224 */ /* 0x000fe400078e00ff */
[----:B------:R-:W-:Y:S02]  /*873c0*/  IMAD.MOV.U32 R56, RZ, RZ, RZ ;  /* 0x000000ffff387224 */ /* 0x000fe400078e00ff */
[----:B0-----:R-:W-:Y:S02]  /*873d0*/  IMAD.U32 R53, RZ, RZ, UR4 ;  /* 0x00000004ff357e24 */ /* 0x001fe4000f8e00ff */
[----:B------:R-:W-:-:S07]  /*873e0*/  IMAD.U32 R54, RZ, RZ, UR5 ;  /* 0x00000005ff367e24 */ /* 0x000fce000f8e00ff */
.L_x_4721:
        /* <DEDUP_REMOVED lines=20> */
.L_x_4720:
[----:B------:R-:W0:Y:S01]  /*87530*/  LDCU.64 UR4, c[0x0][0x3c8] ;  /* 0x00007900ff0477ac */ /* 0x000e220008000a00 */
[----:B------:R-:W-:Y:S01]  /*87540*/  BSSY.RECONVERGENT B0, `(.L_x_4722) ;  /* 0x0000018000007945 */ /* 0x000fe20003800200 */
[----:B------:R-:W-:Y:S02]  /*87550*/  IMAD.MOV.U32 R20, RZ, RZ, RZ ;  /* 0x000000ffff147224 */ /* 0x000fe400078e00ff */
[----:B------:R-:W-:Y:S02]  /*87560*/  IMAD.MOV.U32 R55, RZ, RZ, RZ ;  /* 0x000000ffff377224 */ /* 0x000fe400078e00ff */
[----:B0-----:R-:W-:Y:S02]  /*87570*/  IMAD.U32 R53, RZ, RZ, UR4 ;  /* 0x00000004ff357e24 */ /* 0x001fe4000f8e00ff */
[----:B------:R-:W-:-:S07]  /*87580*/  IMAD.U32 R54, RZ, RZ, UR5 ;  /* 0x00000005ff367e24 */ /* 0x000fce000f8e00ff */
.L_x_4723:
        /* <DEDUP_REMOVED lines=20> */
.L_x_4722:
[----:B------:R-:W0:Y:S01]  /*876d0*/  LDCU.64 UR4, c[0x0][0x3c8] ;  /* 0x00007900ff0477ac */ /* 0x000e220008000a00 */
[----:B------:R-:W-:Y:S01]  /*876e0*/  BSSY.RECONVERGENT B0, `(.L_x_4724) ;  /* 0x0000018000007945 */ /* 0x000fe20003800200 */
[----:B------:R-:W-:Y:S02]  /*876f0*/  IMAD.MOV.U32 R21, RZ, RZ, RZ ;  /* 0x000000ffff157224 */ /* 0x000fe400078e00ff */
[----:B------:R-:W-:Y:S02]  /*87700*/  IMAD.MOV.U32 R56, RZ, RZ, RZ ;  /* 0x000000ffff387224 */ /* 0x000fe400078e00ff */
[----:B0-----:R-:W-:Y:S02]  /*87710*/  IMAD.U32 R53, RZ, RZ, UR4 ;  /* 0x00000004ff357e24 */ /* 0x001fe4000f8e00ff */
[----:B------:R-:W-:-:S07]  /*87720*/  IMAD.U32 R54, RZ, RZ, UR5 ;  /* 0x00000005ff367e24 */ /* 0x000fce000f8e00ff */
.L_x_4725:
        /* <DEDUP_REMOVED lines=20> */
.L_x_4724:
[----:B------:R-:W0:Y:S01]  /*87870*/  LDCU.64 UR4, c[0x0][0x3c8] ;  /* 0x00007900ff0477ac */ /* 0x000e220008000a00 */
[----:B------:R-:W-:Y:S01]  /*87880*/  BSSY.RECONVERGENT B0, `(.L_x_4726) ;  /* 0x0000018000007945 */ /* 0x000fe20003800200 */
[----:B------:R-:W-:Y:S02]  /*87890*/  IMAD.MOV.U32 R54, RZ, RZ, RZ ;  /* 0x000000ffff367224 */ /* 0x000fe400078e00ff */
[----:B------:R-:W-:Y:S02]  /*878a0*/  IMAD.MOV.U32 R56, RZ, RZ, RZ ;  /* 0x000000ffff387224 */ /* 0x000fe400078e00ff */
[----:B0-----:R-:W-:Y:S02]  /*878b0*/  IMAD.U32 R52, RZ, RZ, UR4 ;  /* 0x00000004ff347e24 */ /* 0x001fe4000f8e00ff */
[----:B------:R-:W-:-:S07]  /*878c0*/  IMAD.U32 R53, RZ, RZ, UR5 ;  /* 0x00000005ff357e24 */ /* 0x000fce000f8e00ff */
.L_x_4727:
        /* <DEDUP_REMOVED lines=20> */
.L_x_4726:
        /* <DEDUP_REMOVED lines=9> */
.L_x_4729:
        /* <DEDUP_REMOVED lines=20> */
.L_x_4728:
[----:B------:R-:W0:Y:S01]  /*87be0*/  LDCU.64 UR4, c[0x0][0x3c8] ;  /* 0x00007900ff0477ac */ /* 0x000e220008000a00 */
[----:B------:R-:W-:Y:S01]  /*87bf0*/  BSSY.RECONVERGENT B0, `(.L_x_4730) ;  /* 0x0000018000007945 */ /* 0x000fe20003800200 */
[----:B------:R-:W-:Y:S02]  /*87c00*/  IMAD.MOV.U32 R47, RZ, RZ, RZ ;  /* 0x000000ffff2f7224 */ /* 0x000fe400078e00ff */
[----:B------:R-:W-:Y:S02]  /*87c10*/  IMAD.MOV.U32 R54, RZ, RZ, RZ ;  /* 0x000000ffff367224 */ /* 0x000fe400078e00ff */
[----:B0-----:R-:W-:Y:S02]  /*87c20*/  IMAD.U32 R52, RZ, RZ, UR4 ;  /* 0x00000004ff347e24 */ /* 0x001fe4000f8e00ff */
[----:B------:R-:W-:-:S07]  /*87c30*/  IMAD.U32 R53, RZ, RZ, UR5 ;  /* 0x00000005ff357e24 */ /* 0x000fce000f8e00ff */
.L_x_4731:
        /* <DEDUP_REMOVED lines=20> */
.L_x_4730:
[----:B------:R-:W0:Y:S01]  /*87d80*/  LDCU.64 UR4, c[0x0][0x3c8] ;  /* 0x00007900ff0477ac */ /* 0x000e220008000a00 */
[----:B------:R-:W-:Y:S01]  /*87d90*/  BSSY.RECONVERGENT B0, `(.L_x_4732) ;  /* 0x0000018000007945 */ /* 0x000fe20003800200 */
[----:B------:R-:W-:Y:S02]  /*87da0*/  IMAD.MOV.U32 R13, RZ, RZ, RZ ;  /* 0x000000ffff0d7224 */ /* 0x000fe400078e00ff */
[----:B------:R-:W-:Y:S02]  /*87db0*/  IMAD.MOV.U32 R56, RZ, RZ, RZ ;  /* 0x000000ffff387224 */ /* 0x000fe400078e00ff */
[----:B0-----:R-:W-:Y:S02]  /*87dc0*/  IMAD.U32 R53, RZ, RZ, UR4 ;  /* 0x00000004ff357e24 */ /* 0x001fe4000f8e00ff */
[----:B------:R-:W-:-:S07]  /*87dd0*/  IMAD.U32 R54, RZ, RZ, UR5 ;  /* 0x00000005ff367e24 */ /* 0x000fce000f8e00ff */
.L_x_4733:
        /* <DEDUP_REMOVED lines=20> */
.L_x_4732:
[----:B------:R-:W0:Y:S01]  /*87f20*/  LDCU.64 UR4, c[0x0][0x3c8] ;  /* 0x00007900ff0477ac */ /* 0x000e220008000a00 */
[----:B------:R-:W-:Y:S01]  /*87f30*/  BSSY.RECONVERGENT B0, `(.L_x_4734) ;  /* 0x0000018000007945 */ /* 0x000fe20003800200 */
[----:B------:R-:W-:Y:S02]  /*87f40*/  IMAD.MOV.U32 R20, RZ, RZ, RZ ;  /* 0x000000ffff147224 */ /* 0x000fe400078e00ff */
[----:B------:R-:W-:Y:S02]  /*87f50*/  IMAD.MOV.U32 R55, RZ, RZ, RZ ;  /* 0x000000ffff377224 */ /* 0x000fe400078e00ff */
[----:B0-----:R-:W-:Y:S02]  /*87f60*/  IMAD.U32 R53, RZ, RZ, UR4 ;  /* 0x00000004ff357e24 */ /* 0x001fe4000f8e00ff */
[----:B------:R-:W-:-:S07]  /*87f70*/  IMAD.U32 R54, RZ, RZ, UR5 ;  /* 0x00000005ff367e24 */ /* 0x000fce000f8e00ff */
.L_x_4735:
        /* <DEDUP_REMOVED lines=20> */
.L_x_4734:
[----:B------:R-:W0:Y:S01]  /*880c0*/  LDCU.64 UR4, c[0x0][0x3c8] ;  /* 0x00007900ff0477ac */ /* 0x000e220008000a00 */
[----:B------:R-:W-:Y:S01]  /*880d0*/  BSSY.RECONVERGENT B0, `(.L_x_4736) ;  /* 0x0000018000007945 */ /* 0x000fe20003800200 */
[----:B------:R-:W-:Y:S02]  /*880e0*/  IMAD.MOV.U32 R47, RZ, RZ, RZ ;  /* 0x000000ffff2f7224 */ /* 0x000fe400078e00ff */
[----:B------:R-:W-:Y:S02]  /*880f0*/  IMAD.MOV.U32 R56, RZ, RZ, RZ ;  /* 0x000000ffff387224 */ /* 0x000fe400078e00ff */
[----:B0-----:R-:W-:Y:S02]  /*88100*/  IMAD.U32 R53, RZ, RZ, UR4 ;  /* 0x00000004ff357e24 */ /* 0x001fe4000f8e00ff */
[----:B------:R-:W-:-:S07]  /*88110*/  IMAD.U32 R54, RZ, RZ, UR5 ;  /* 0x00000005ff367e24 */ /* 0x000fce000f8e00ff */
.L_x_4737:
        /* <DEDUP_REMOVED lines=20> */
.L_x_4736:
[----:B------:R-:W0:Y:S01]  /*88260*/  LDCU.64 UR4, c[0x0][0x3c8] ;  /* 0x00007900ff0477ac */ /* 0x000e220008000a00 */
[----:B------:R-:W-:Y:S01]  /*88270*/  BSSY.RECONVERGENT B0, `(.L_x_4738) ;  /* 0x0000018000007945 */ /* 0x000fe20003800200 */
[----:B------:R-:W-:Y:S02]  /*88280*/  IMAD.MOV.U32 R13, RZ, RZ, RZ ;  /* 0x000000ffff0d7224 */ /* 0x000fe400078e00ff */
[----:B------:R-:W-:Y:S02]  /*88290*/  IMAD.MOV.U32 R56, RZ, RZ, RZ ;  /* 0x000000ffff387224 */ /* 0x000fe400078e00ff */
[----:B0-----:R-:W-:Y:S02]  /*882a0*/  IMAD.U32 R53, RZ, RZ, UR4 ;  /* 0x00000004ff357e24 */ /* 0x001fe4000f8e00ff */
[----:B------:R-:W-:-:S07]  /*882b0*/  IMAD.U32 R54, RZ, RZ, UR5 ;  /* 0x00000005ff367e24 */ /* 0x000fce000f8e00ff */
.L_x_4739:
        /* <DEDUP_REMOVED lines=20> */
.L_x_4738:
[----:B------:R-:W0:Y:S01]  /*88400*/  LDCU.64 UR4, c[0x0][0x3c8] ;  /* 0x00007900ff0477ac */ /* 0x000e220008000a00 */
[----:B------:R-:W-:Y:S01]  /*88410*/  BSSY.RECONVERGENT B0, `(.L_x_4740) ;  /* 0x0000018000007945 */ /* 0x000fe20003800200 */
[----:B------:R-:W-:Y:S02]  /*88420*/  IMAD.MOV.U32 R20, RZ, RZ, RZ ;  /* 0x000000ffff147224 */ /* 0x000fe400078e00ff */
[----:B------:R-:W-:Y:S02]  /*88430*/  IMAD.MOV.U32 R55, RZ, RZ, RZ ;  /* 0x000000ffff377224 */ /* 0x000fe400078e00ff */
[----:B0-----:R-:W-:Y:S02]  /*88440*/  IMAD.U32 R53, RZ, RZ, UR4 ;  /* 0x00000004ff357e24 */ /* 0x001fe4000f8e00ff */
[----:B------:R-:W-:-:S07]  /*88450*/  IMAD.U32 R54, RZ, RZ, UR5 ;  /* 0x00000005ff367e24 */ /* 0x000fce000f8e00ff */
.L_x_4741:
        /* <DEDUP_REMOVED lines=20> */
.L_x_4740:
[----:B------:R-:W0:Y:S01]  /*885a0*/  LDCU.64 UR4, c[0x0][0x3c8] ;  /* 0x00007900ff0477ac */ /* 0x000e220008000a00 */
[----:B------:R-:W-:Y:S01]  /*885b0*/  BSSY.RECONVERGENT B0, `(.L_x_4742) ;  /* 0x0000018000007945 */ /* 0x000fe20003800200 */
[----:B------:R-:W-:Y:S02]  /*885c0*/  IMAD.MOV.U32 R47, RZ, RZ, RZ ;  /* 0x000000ffff2f7224 */ /* 0x000fe400078e00ff */
[----:B------:R-:W-:Y:S02]  /*885d0*/  IMAD.MOV.U32 R56, RZ, RZ, RZ ;  /* 0x000000ffff387224 */ /* 0x000fe400078e00ff */
[----:B0-----:R-:W-:Y:S02]  /*885e0*/  IMAD.U32 R53, RZ, RZ, UR4 ;  /* 0x00000004ff357e24 */ /* 0x001fe4000f8e00ff */
[----:B------:R-:W-:-:S07]  /*885f0*/  IMAD.U32 R54, RZ, RZ, UR5 ;  /* 0x00000005ff367e24 */ /* 0x000fce000f8e00ff */
.L_x_4743:
        /* <DEDUP_REMOVED lines=20> */
.L_x_4742:
[----:B------:R-:W0:Y:S01]  /*88740*/  LDCU.64 UR4, c[0x0][0x3c8] ;  /* 0x00007900ff0477ac */ /* 0x000e220008000a00 */
[----:B------:R-:W-:Y:S01]  /*88750*/  BSSY.RECONVERGENT B0, `(.L_x_4744) ;  /* 0x0000018000007945 */ /* 0x000fe20003800200 */
[----:B------:R-:W-:Y:S02]  /*88760*/  IMAD.MOV.U32 R13, RZ, RZ, RZ ;  /* 0x000000ffff0d7224 */ /* 0x000fe400078e00ff */
[----:B------:R-:W-:Y:S02]  /*88770*/  IMAD.MOV.U32 R56, RZ, RZ, RZ ;  /* 0x000000ffff387224 */ /* 0x000fe400078e00ff */
[----:B0-----:R-:W-:Y:S02]  /*88780*/  IMAD.U32 R53, RZ, RZ, UR4 ;  /* 0x00000004ff357e24 */ /* 0x001fe4000f8e00ff */
[----:B------:R-:W-:-:S07]  /*88790*/  IMAD.U32 R54, RZ, RZ, UR5 ;  /* 0x00000005ff367e24 */ /* 0x000fce000f8e00ff */
.L_x_4745:
        /* <DEDUP_REMOVED lines=20> */
.L_x_4744:
[----:B------:R-:W0:Y:S01]  /*888e0*/  LDCU.64 UR4, c[0x0][0x3c8] ;  /* 0x00007900ff0477ac */ /* 0x000e220008000a00 */
[----:B------:R-:W-:Y:S01]  /*888f0*/  BSSY.RECONVERGENT B0, `(.L_x_4746) ;  /* 0x0000018000007945 */ /* 0x000fe20003800200 */
[----:B------:R-:W-:Y:S02]  /*88900*/  IMAD.MOV.U32 R20, RZ, RZ, RZ ;  /* 0x000000ffff147224 */ /* 0x000fe400078e00ff */
[----:B------:R-:W-:Y:S02]  /*88910*/  IMAD.MOV.U32 R55, RZ, RZ, RZ ;  /* 0x000000ffff377224 */ /* 0x000fe400078e00ff */
[----:B0-----:R-:W-:Y:S02]  /*88920*/  IMAD.U32 R53, RZ, RZ, UR4 ;  /* 0x00000004ff357e24 */ /* 0x001fe4000f8e00ff */
[----:B------:R-:W-:-:S07]  /*88930*/  IMAD.U32 R54, RZ, RZ, UR5 ;  /* 0x00000005ff367e24 */ /* 0x000fce000f8e00ff */
.L_x_4747:
        /* <DEDUP_REMOVED lines=20> */
.L_x_4746:
[----:B------:R-:W0:Y:S01]  /*88a80*/  LDCU.64 UR4, c[0x0][0x3c8] ;  /* 0x00007900ff0477ac */ /* 0x000e220008000a00 */
[----:B------:R-:W-:Y:S01]  /*88a90*/  BSSY.RECONVERGENT B0, `(.L_x_4748) ;  /* 0x0000018000007945 */ /* 0x000fe20003800200 */
[----:B------:R-:W-:Y:S02]  /*88aa0*/  IMAD.MOV.U32 R47, RZ, RZ, RZ ;  /* 0x000000ffff2f7224 */ /* 0x000fe400078e00ff */
[----:B------:R-:W-:Y:S02]  /*88ab0*/  IMAD.MOV.U32 R56, RZ, RZ, RZ ;  /* 0x000000ffff387224 */ /* 0x000fe400078e00ff */
[----:B0-----:R-:W-:Y:S02]  /*88ac0*/  IMAD.U32 R53, RZ, RZ, UR4 ;  /* 0x00000004ff357e24 */ /* 0x001fe4000f8e00ff */
[----:B------:R-:W-:-:S07]  /*88ad0*/  IMAD.U32 R54, RZ, RZ, UR5 ;  /* 0x00000005ff367e24 */ /* 0x000fce000f8e00ff */
.L_x_4749:
        /* <DEDUP_REMOVED lines=20> */
.L_x_4748:
[----:B------:R-:W0:Y:S01]  /*88c20*/  LDCU.64 UR4, c[0x0][0x3c8] ;  /* 0x00007900ff0477ac */ /* 0x000e220008000a00 */
[----:B------:R-:W-:Y:S01]  /*88c30*/  BSSY.RECONVERGENT B0, `(.L_x_4750) ;  /* 0x0000018000007945 */ /* 0x000fe20003800200 */
[----:B------:R-:W-:Y:S02]  /*88c40*/  IMAD.MOV.U32 R13, RZ, RZ, RZ ;  /* 0x000000ffff0d7224 */ /* 0x000fe400078e00ff */
[----:B------:R-:W-:Y:S02]  /*88c50*/  IMAD.MOV.U32 R56, RZ, RZ, RZ ;  /* 0x000000ffff387224 */ /* 0x000fe400078e00ff */
[----:B0-----:R-:W-:Y:S02]  /*88c60*/  IMAD.U32 R53, RZ, RZ, UR4 ;  /* 0x00000004ff357e24 */ /* 0x001fe4000f8e00ff */
[----:B------:R-:W-:-:S07]  /*88c70*/  IMAD.U32 R54, RZ, RZ, UR5 ;  /* 0x00000005ff367e24 */ /* 0x000fce000f8e00ff */
.L_x_4751:
        /* <DEDUP_REMOVED lines=20> */
.L_x_4750:
[----:B------:R-:W0:Y:S01]  /*88dc0*/  LDCU.64 UR4, c[0x0][0x3c8] ;  /* 0x00007900ff0477ac */ /* 0x000e220008000a00 */
[----:B------:R-:W-:Y:S01]  /*88dd0*/  BSSY.RECONVERGENT B0, `(.L_x_4752) ;  /* 0x0000018000007945 */ /* 0x000fe20003800200 */
[----:B------:R-:W-:Y:S02]  /*88de0*/  IMAD.MOV.U32 R20, RZ, RZ, RZ ;  /* 0x000000ffff147224 */ /* 0x000fe400078e00ff */
[----:B------:R-:W-:Y:S02]  /*88df0*/  IMAD.MOV.U32 R55, RZ, RZ, RZ ;  /* 0x000000ffff377224 */ /* 0x000fe400078e00ff */
[----:B0-----:R-:W-:Y:S02]  /*88e00*/  IMAD.U32 R53, RZ, RZ, UR4 ;  /* 0x00000004ff357e24 */ /* 0x001fe4000f8e00ff */
[----:B------:R-:W-:-:S07]  /*88e10*/  IMAD.U32 R54, RZ, RZ, UR5 ;  /* 0x00000005ff367e24 */ /* 0x000fce000f8e00ff */
.L_x_4753:
        /* <DEDUP_REMOVED lines=20> */
.L_x_4752:
[----:B------:R-:W0:Y:S01]  /*88f60*/  LDCU.64 UR4, c[0x0][0x3c8] ;  /* 0x00007900ff0477ac */ /* 0x000e220008000a00 */
[----:B------:R-:W-:Y:S01]  /*88f70*/  BSSY.RECONVERGENT B0, `(.L_x_4754) ;  /* 0x0000018000007945 */ /* 0x000fe20003800200 */
[----:B------:R-:W-:Y:S02]  /*88f80*/  IMAD.MOV.U32 R47, RZ, RZ, RZ ;  /* 0x000000ffff2f7224 */ /* 0x000fe400078e00ff */
[----:B------:R-:W-:Y:S02]  /*88f90*/  IMAD.MOV.U32 R56, RZ, RZ, RZ ;  /* 0x000000ffff387224 */ /* 0x000fe400078e00ff */
[----:B0-----:R-:W-:Y:S02]  /*88fa0*/  IMAD.U32 R53, RZ, RZ, UR4 ;  /* 0x00000004ff357e24 */ /* 0x001fe4000f8e00ff */
[----:B------:R-:W-:-:S07]  /*88fb0*/  IMAD.U32 R54, RZ, RZ, UR5 ;  /* 0x00000005ff367e24 */ /* 0x000fce000f8e00ff */
.L_x_4755:
        /* <DEDUP_REMOVED lines=20> */
.L_x_4754:
[----:B------:R-:W0:Y:S01]  /*89100*/  LDCU.64 UR4, c[0x0][0x3c8] ;  /* 0x00007900ff0477ac */ /* 0x000e220008000a00 */
[----:B------:R-:W-:Y:S01]  /*89110*/  BSSY.RECONVERGENT B0, `(.L_x_4756) ;  /* 0x0000018000007945 */ /* 0x000fe20003800200 */
[----:B------:R-:W-:Y:S02]  /*89120*/  IMAD.MOV.U32 R13, RZ, RZ, RZ ;  /* 0x000000ffff0d7224 */ /* 0x000fe400078e00ff */
[----:B------:R-:W-:Y:S02]  /*89130*/  IMAD.MOV.U32 R56, RZ, RZ, RZ ;  /* 0x000000ffff387224 */ /* 0x000fe400078e00ff */
[----:B0-----:R-:W-:Y:S02]  /*89140*/  IMAD.U32 R53, RZ, RZ, UR4 ;  /* 0x00000004ff357e24 */ /* 0x001fe4000f8e00ff */
[----:B------:R-:W-:-:S07]  /*89150*/  IMAD.U32 R54, RZ, RZ, UR5 ;  /* 0x00000005ff367e24 */ /* 0x000fce000f8e00ff */
.L_x_4757:
        /* <DEDUP_REMOVED lines=20> */
.L_x_4756:
[----:B------:R-:W0:Y:S01]  /*892a0*/  LDCU.64 UR4, c[0x0][0x3c8] ;  /* 0x00007900ff0477ac */ /* 0x000e220008000a00 */
[----:B------:R-:W-:Y:S01]  /*892b0*/  BSSY.RECONVERGENT B0, `(.L_x_4758) ;  /* 0x0000018000007945 */ /* 0x000fe20003800200 */
[----:B------:R-:W-:Y:S02]  /*892c0*/  IMAD.MOV.U32 R20, RZ, RZ, RZ ;  /* 0x000000ffff147224 */ /* 0x000fe400078e00ff */
[----:B------:R-:W-:Y:S02]  /*892d0*/  IMAD.MOV.U32 R55, RZ, RZ, RZ ;  /* 0x000000ffff377224 */ /* 0x000fe400078e00ff */
[----:B0-----:R-:W-:Y:S02]  /*892e0*/  IMAD.U32 R53, RZ, RZ, UR4 ;  /* 0x00000004ff357e24 */ /* 0x001fe4000f8e00ff */
[----:B------:R-:W-:-:S07]  /*892f0*/  IMAD.U32 R54, RZ, RZ, UR5 ;  /* 0x00000005ff367e24 */ /* 0x000fce000f8e00ff */
.L_x_4759:
        /* <DEDUP_REMOVED lines=20> */
.L_x_4758:
[----:B------:R-:W0:Y:S01]  /*89440*/  LDCU.64 UR4, c[0x0][0x3c8] ;  /* 0x00007900ff0477ac */ /* 0x000e220008000a00 */
[----:B------:R-:W-:Y:S01]  /*89450*/  BSSY.RECONVERGENT B0, `(.L_x_4760) ;  /* 0x0000018000007945 */ /* 0x000fe20003800200 */
[----:B------:R-:W-:Y:S02]  /*89460*/  IMAD.MOV.U32 R47, RZ, RZ, RZ ;  /* 0x000000ffff2f7224 */ /* 0x000fe400078e00ff */
[----:B------:R-:W-:Y:S02]  /*89470*/  IMAD.MOV.U32 R56, RZ, RZ, RZ ;  /* 0x000000ffff387224 */ /* 0x000fe400078e00ff */
[----:B0-----:R-:W-:Y:S02]  /*89480*/  IMAD.U32 R53, RZ, RZ, UR4 ;  /* 0x00000004ff357e24 */ /* 0x001fe4000f8e00ff */
[----:B------:R-:W-:-:S07]  /*89490*/  IMAD.U32 R54, RZ, RZ, UR5 ;  /* 0x00000005ff367e24 */ /* 0x000fce000f8e00ff */
.L_x_4761:
        /* <DEDUP_REMOVED lines=20> */
.L_x_4760:
[----:B------:R-:W0:Y:S01]  /*895e0*/  LDCU.64 UR4, c[0x0][0x3c8] ;  /* 0x00007900ff0477ac */ /* 0x000e220008000a00 */
[----:B------:R-:W-:Y:S01]  /*895f0*/  BSSY.RECONVERGENT B0, `(.L_x_4762) ;  /* 0x0000018000007945 */ /* 0x000fe20003800200 */
[----:B------:R-:W-:Y:S02]  /*89600*/  IMAD.MOV.U32 R13, RZ, RZ, RZ ;  /* 0x000000ffff0d7224 */ /* 0x000fe400078e00ff */
[----:B------:R-:W-:Y:S02]  /*89610*/  IMAD.MOV.U32 R56, RZ, RZ, RZ ;  /* 0x000000ffff387224 */ /* 0x000fe400078e00ff */
[----:B0-----:R-:W-:Y:S02]  /*89620*/  IMAD.U32 R53, RZ, RZ, UR4 ;  /* 0x00000004ff357e24 */ /* 0x001fe4000f8e00ff */
[----:B------:R-:W-:-:S07]  /*89630*/  IMAD.U32 R54, RZ, RZ, UR5 ;  /* 0x00000005ff367e24 */ /* 0x000fce000f8e00ff */
.L_x_4763:
        /* <DEDUP_REMOVED lines=20> */
.L_x_4762:
[----:B------:R-:W0:Y:S01]  /*89780*/  LDCU.64 UR4, c[0x0][0x3c8] ;  /* 0x00007900ff0477ac */ /* 0x000e220008000a00 */
[----:B------:R-:W-:Y:S01]  /*89790*/  BSSY.RECONVERGENT B0, `(.L_x_4764) ;  /* 0x0000018000007945 */ /* 0x000fe20003800200 */
[----:B------:R-:W-:Y:S02]  /*897a0*/  IMAD.MOV.U32 R20, RZ, RZ, RZ ;  /* 0x000000ffff147224 */ /* 0x000fe400078e00ff */
[----:B------:R-:W-:Y:S02]  /*897b0*/  IMAD.MOV.U32 R55, RZ, RZ, RZ ;  /* 0x000000ffff377224 */ /* 0x000fe400078e00ff */
[----:B0-----:R-:W-:Y:S02]  /*897c0*/  IMAD.U32 R53, RZ, RZ, UR4 ;  /* 0x00000004ff357e24 */ /* 0x001fe4000f8e00ff */
[----:B------:R-:W-:-:S07]  /*897d0*/  IMAD.U32 R54, RZ, RZ, UR5 ;  /* 0x00000005ff367e24 */ /* 0x000fce000f8e00ff */
.L_x_4765:
        /* <DEDUP_REMOVED lines=20> */
.L_x_4764:
[----:B------:R-:W0:Y:S01]  /*89920*/  LDCU.64 UR4, c[0x0][0x3c8] ;  /* 0x00007900ff0477ac */ /* 0x000e220008000a00 */
[----:B------:R-:W-:Y:S01]  /*89930*/  BSSY.RECONVERGENT B0, `(.L_x_4766) ;  /* 0x0000017000007945 */ /* 0x000fe20003800200 */
[----:B------:R-:W-:Y:S01]  /*89940*/  CS2R R54, SRZ ;  /* 0x0000000000367805 */ /* 0x000fe2000001ff00 */
[----:B0-----:R-:W-:Y:S02]  /*89950*/  IMAD.U32 R52, RZ, RZ, UR4 ;  /* 0x00000004ff347e24 */ /* 0x001fe4000f8e00ff */
[----:B------:R-:W-:-:S07]  /*89960*/  IMAD.U32 R53, RZ, RZ, UR5 ;  /* 0x00000005ff357e24 */ /* 0x000fce000f8e00ff */
.L_x_4767:
        /* <DEDUP_REMOVED lines=20> */
.L_x_4766:
        /* <DEDUP_REMOVED lines=9> */
.L_x_4769:
        /* <DEDUP_REMOVED lines=20> */
.L_x_4768:
[----:B------:R-:W0:Y:S01]  /*89c80*/  LDCU.64 UR4, c[0x0][0x3c8] ;  /* 0x00007900ff0477ac */ /* 0x000e220008000a00 */
[----:B------:R-:W-:Y:S01]  /*89c90*/  BSSY.RECONVERGENT B0, `(.L_x_4770) ;  /* 0x0000018000007945 */ /* 0x000fe20003800200 */
[----:B------:R-:W-:Y:S02]  /*89ca0*/  IMAD.MOV.U32 R47, RZ, RZ, RZ ;  /* 0x000000ffff2f7224 */ /* 0x000fe400078e00ff */
[----:B------:R-:W-:Y:S02]  /*89cb0*/  IMAD.MOV.U32 R54, RZ, RZ, RZ ;  /* 0x000000ffff367224 */ /* 0x000fe400078e00ff */
[----:B0-----:R-:W-:Y:S02]  /*89cc0*/  IMAD.U32 R52, RZ, RZ, UR4 ;  /* 0x00000004ff347e24 */ /* 0x001fe4000f8e00ff */
[----:B------:R-:W-:-:S07]  /*89cd0*/  IMAD.U32 R53, RZ, RZ, UR5 ;  /* 0x00000005ff357e24 */ /* 0x000fce000f8e00ff */
.L_x_4771:
        /* <DEDUP_REMOVED lines=20> */
.L_x_4770:
[----:B------:R-:W0:Y:S01]  /*89e20*/  LDCU.64 UR4, c[0x0][0x3c8] ;  /* 0x00007900ff0477ac */ /* 0x000e220008000a00 */
[----:B------:R-:W-:Y:S01]  /*89e30*/  BSSY.RECONVERGENT B0, `(.L_x_4772) ;  /* 0x0000018000007945 */ /* 0x000fe20003800200 */
[----:B------:R-:W-:Y:S02]  /*89e40*/  IMAD.MOV.U32 R9, RZ, RZ, RZ ;  /* 0x000000ffff097224 */ /* 0x000fe400078e00ff */
[----:B------:R-:W-:Y:S02]  /*89e50*/  IMAD.MOV.U32 R56, RZ, RZ, RZ ;  /* 0x000000ffff387224 */ /* 0x000fe400078e00ff */
[----:B0-----:R-:W-:Y:S02]  /*89e60*/  IMAD.U32 R53, RZ, RZ, UR4 ;  /* 0x00000004ff357e24 */ /* 0x001fe4000f8e00ff */
[----:B------:R-:W-:-:S07]  /*89e70*/  IMAD.U32 R54, RZ, RZ, UR5 ;  /* 0x00000005ff367e24 */ /* 0x000fce000f8e00ff */
.L_x_4773:
        /* <DEDUP_REMOVED lines=20> */
.L_x_4772:
[----:B------:R-:W0:Y:S01]  /*89fc0*/  LDCU.64 UR4, c[0x0][0x3c8] ;  /* 0x00007900ff0477ac */ /* 0x000e220008000a00 */
[----:B------:R-:W-:Y:S01]  /*89fd0*/  BSSY.RECONVERGENT B0, `(.L_x_4774) ;  /* 0x0000018000007945 */ /* 0x000fe20003800200 */
[----:B------:R-:W-:Y:S02]  /*89fe0*/  IMAD.MOV.U32 R13, RZ, RZ, RZ ;  /* 0x000000ffff0d7224 */ /* 0x000fe400078e00ff */
[----:B------:R-:W-:Y:S02]  /*89ff0*/  IMAD.MOV.U32 R56, RZ, RZ, RZ ;  /* 0x000000ffff387224 */ /* 0x000fe400078e00ff */
[----:B0-----:R-:W-:Y:S02]  /*8a000*/  IMAD.U32 R53, RZ, RZ, UR4 ;  /* 0x00000004ff357e24 */ /* 0x001fe4000f8e00ff */
[----:B------:R-:W-:-:S07]  /*8a010*/  IMAD.U32 R54, RZ, RZ, UR5 ;  /* 0x00000005ff367e24 */ /* 0x000fce000f8e00ff */
.L_x_4775:
        /* <DEDUP_REMOVED lines=20> */
.L_x_4774:
[----:B------:R-:W0:Y:S01]  /*8a160*/  LDCU.64 UR4, c[0x0][0x3c8] ;  /* 0x00007900ff0477ac */ /* 0x000e220008000a00 */
[----:B------:R-:W-:Y:S01]  /*8a170*/  BSSY.RECONVERGENT B0, `(.L_x_4776) ;  /* 0x0000018000007945 */ /* 0x000fe20003800200 */
[----:B------:R-:W-:Y:S02]  /*8a180*/  IMAD.MOV.U32 R47, RZ, RZ, RZ ;  /* 0x000000ffff2f7224 */ /* 0x000fe400078e00ff */
[----:B------:R-:W-:Y:S02]  /*8a190*/  IMAD.MOV.U32 R56, RZ, RZ, RZ ;  /* 0x000000ffff387224 */ /* 0x000fe400078e00ff */
[----:B0-----:R-:W-:Y:S02]  /*8a1a0*/  IMAD.U32 R53, RZ, RZ, UR4 ;  /* 0x00000004ff357e24 */ /* 0x001fe4000f8e00ff */
[----:B------:R-:W-:-:S07]  /*8a1b0*/  IMAD.U32 R54, RZ, RZ, UR5 ;  /* 0x00000005ff367e24 */ /* 0x000fce000f8e00ff */
.L_x_4777:
        /* <DEDUP_REMOVED lines=20> */
.L_x_4776:
[----:B------:R-:W0:Y:S01]  /*8a300*/  LDCU.64 UR4, c[0x0][0x3c8] ;  /* 0x00007900ff0477ac */ /* 0x000e220008000a00 */
[----:B------:R-:W-:Y:S01]  /*8a310*/  BSSY.RECONVERGENT B0, `(.L_x_4778) ;  /* 0x0000018000007945 */ /* 0x000fe20003800200 */
[----:B------:R-:W-:Y:S02]  /*8a320*/  IMAD.MOV.U32 R9, RZ, RZ, RZ ;  /* 0x000000ffff097224 */ /* 0x000fe400078e00ff */
[----:B------:R-:W-:Y:S02]  /*8a330*/  IMAD.MOV.U32 R56, RZ, RZ, RZ ;  /* 0x000000ffff387224 */ /* 0x000fe400078e00ff */
[----:B0-----:R-:W-:Y:S02]  /*8a340*/  IMAD.U32 R53, RZ, RZ, UR4 ;  /* 0x00000004ff357e24 */ /* 0x001fe4000f8e00ff */
[----:B------:R-:W-:-:S07]  /*8a350*/  IMAD.U32 R54, RZ, RZ, UR5 ;  /* 0x00000005ff367e24 */ /* 0x000fce000f8e00ff */
.L_x_4779:
        /* <DEDUP_REMOVED lines=20> */
.L_x_4778:
[----:B------:R-:W0:Y:S01]  /*8a4a0*/  LDCU.64 UR4, c[0x0][0x3c8] ;  /* 0x00007900ff0477ac */ /* 0x000e220008000a00 */
[----:B------:R-:W-:Y:S01]  /*8a4b0*/  BSSY.RECONVERGENT B0, `(.L_x_4780) ;  /* 0x0000018000007945 */ /* 0x000fe20003800200 */
[----:B------:R-:W-:Y:S02]  /*8a4c0*/  IMAD.MOV.U32 R13, RZ, RZ, RZ ;  /* 0x000000ffff0d7224 */ /* 0x000fe400078e00ff */
[----:B------:R-:W-:Y:S02]  /*8a4d0*/  IMAD.MOV.U32 R56, RZ, RZ, RZ ;  /* 0x000000ffff387224 */ /* 0x000fe400078e00ff */
[----:B0-----:R-:W-:Y:S02]  /*8a4e0*/  IMAD.U32 R53, RZ, RZ, UR4 ;  /* 0x00000004ff357e24 */ /* 0x001fe4000f8e00ff */
[----:B------:R-:W-:-:S07]  /*8a4f0*/  IMAD.U32 R54, RZ, RZ, UR5 ;  /* 0x00000005ff367e24 */ /* 0x000fce000f8e00ff */
.L_x_4781:
        /* <DEDUP_REMOVED lines=20> */
.L_x_4780:
[----:B------:R-:W0:Y:S01]  /*8a640*/  LDCU.64 UR4, c[0x0][0x3c8] ;  /* 0x00007900ff0477ac */ /* 0x000e220008000a00 */
[----:B------:R-:W-:Y:S01]  /*8a650*/  BSSY.RECONVERGENT B0, `(.L_x_4782) ;  /* 0x0000018000007945 */ /* 0x000fe20003800200 */
[----:B------:R-:W-:Y:S02]  /*8a660*/  IMAD.MOV.U32 R47, RZ, RZ, RZ ;  /* 0x000000ffff2f7224 */ /* 0x000fe400078e00ff */
[----:B------:R-:W-:Y:S02]  /*8a670*/  IMAD.MOV.U32 R56, RZ, RZ, RZ ;  /* 0x000000ffff387224 */ /* 0x000fe400078e00ff */
[----:B0-----:R-:W-:Y:S02]  /*8a680*/  IMAD.U32 R53, RZ, RZ, UR4 ;  /* 0x00000004ff357e24 */ /* 0x001fe4000f8e00ff */
[----:B------:R-:W-:-:S07]  /*8a690*/  IMAD.U32 R54, RZ, RZ, UR5 ;  /* 0x00000005ff367e24 */ /* 0x000fce000f8e00ff */
.L_x_4783:
        /* <DEDUP_REMOVED lines=20> */
.L_x_4782:
[----:B------:R-:W0:Y:S01]  /*8a7e0*/  LDCU.64 UR4, c[0x0][0x3c8] ;  /* 0x00007900ff0477ac */ /* 0x000e220008000a00 */
[----:B------:R-:W-:Y:S01]  /*8a7f0*/  BSSY.RECONVERGENT B0, `(.L_x_4784) ;  /* 0x0000018000007945 */ /* 0x000fe20003800200 */
[----:B------:R-:W-:Y:S02]  /*8a800*/  IMAD.MOV.U32 R9, RZ, RZ, RZ ;  /* 0x000000ffff097224 */ /* 0x000fe400078e00ff */
[----:B------:R-:W-:Y:S02]  /*8a810*/  IMAD.MOV.U32 R56, RZ, RZ, RZ ;  /* 0x000000ffff387224 */ /* 0x000fe400078e00ff */
[----:B0-----:R-:W-:Y:S02]  /*8a820*/  IMAD.U32 R53, RZ, RZ, UR4 ;  /* 0x00000004ff357e24 */ /* 0x001fe4000f8e00ff */
[----:B------:R-:W-:-:S07]  /*8a830*/  IMAD.U32 R54, RZ, RZ, UR5 ;  /* 0x00000005ff367e24 */ /* 0x000fce000f8e00ff */
.L_x_4785:
        /* <DEDUP_REMOVED lines=20> */
.L_x_4784:
[----:B------:R-:W0:Y:S01]  /*8a980*/  LDCU.64 UR4, c[0x0][0x3c8] ;  /* 0x00007900ff0477ac */ /* 0x000e220008000a00 */
[----:B------:R-:W-:Y:S01]  /*8a990*/  BSSY.RECONVERGENT B0, `(.L_x_4786) ;  /* 0x0000018000007945 */ /* 0x000fe20003800200 */
[----:B------:R-:W-:Y:S02]  /*8a9a0*/  IMAD.MOV.U32 R13, RZ, RZ, RZ ;  /* 0x000000ffff0d7224 */ /* 0x000fe400078e00ff */
[----:B------:R-:W-:Y:S02]  /*8a9b0*/  IMAD.MOV.U32 R56, RZ, RZ, RZ ;  /* 0x000000ffff387224 */ /* 0x000fe400078e00ff */
[----:B0-----:R-:W-:Y:S02]  /*8a9c0*/  IMAD.U32 R53, RZ, RZ, UR4 ;  /* 0x00000004ff357e24 */ /* 0x001fe4000f8e00ff */
[----:B------:R-:W-:-:S07]  /*8a9d0*/  IMAD.U32 R54, RZ, RZ, UR5 ;  /* 0x00000005ff367e24 */ /* 0x000fce000f8e00ff */
.L_x_4787:
        /* <DEDUP_REMOVED lines=20> */
.L_x_4786:
[----:B------:R-:W0:Y:S01]  /*8ab20*/  LDCU.64 UR4, c[0x0][0x3c8] ;  /* 0x00007900ff0477ac */ /* 0x000e220008000a00 */
[----:B------:R-:W-:Y:S01]  /*8ab30*/  BSSY.RECONVERGENT B0, `(.L_x_4788) ;  /* 0x0000018000007945 */ /* 0x000fe20003800200 */
[----:B------:R-:W-:Y:S02]  /*8ab40*/  IMAD.MOV.U32 R47, RZ, RZ, RZ ;  /* 0x000000ffff2f7224 */ /* 0x000fe400078e00ff */
[----:B------:R-:W-:Y:S02]  /*8ab50*/  IMAD.MOV.U32 R56, RZ, RZ, RZ ;  /* 0x000000ffff387224 */ /* 0x000fe400078e00ff */
[----:B0-----:R-:W-:Y:S02]  /*8ab60*/  IMAD.U32 R53, RZ, RZ, UR4 ;  /* 0x00000004ff357e24 */ /* 0x001fe4000f8e00ff */
[----:B------:R-:W-:-:S07]  /*8ab70*/  IMAD.U32 R54, RZ, RZ, UR5 ;  /* 0x00000005ff367e24 */ /* 0x000fce000f8e00ff */
.L_x_4789:
        /* <DEDUP_REMOVED lines=20> */
.L_x_4788:
[----:B------:R-:W0:Y:S01]  /*8acc0*/  LDCU.64 UR4, c[0x0][0x3c8] ;  /* 0x00007900ff0477ac */ /* 0x000e220008000a00 */
[----:B------:R-:W-:Y:S01]  /*8acd0*/  BSSY.RECONVERGENT B0, `(.L_x_4790) ;  /* 0x0000018000007945 */ /* 0x000fe20003800200 */
[----:B------:R-:W-:Y:S02]  /*8ace0*/  IMAD.MOV.U32 R9, RZ, RZ, RZ ;  /* 0x000000ffff097224 */ /* 0x000fe400078e00ff */
[----:B------:R-:W-:Y:S02]  /*8acf0*/  IMAD.MOV.U32 R56, RZ, RZ, RZ ;  /* 0x000000ffff387224 */ /* 0x000fe400078e00ff */
[----:B0-----:R-:W-:Y:S02]  /*8ad00*/  IMAD.U32 R53, RZ, RZ, UR4 ;  /* 0x00000004ff357e24 */ /* 0x001fe4000f8e00ff */
[----:B------:R-:W-:-:S07]  /*8ad10*/  IMAD.U32 R54, RZ, RZ, UR5 ;  /* 0x00000005ff367e24 */ /* 0x000fce000f8e00ff */
.L_x_4791:
        /* <DEDUP_REMOVED lines=20> */
.L_x_4790:
[----:B------:R-:W0:Y:S01]  /*8ae60*/  LDCU.64 UR4, c[0x0][0x3c8] ;  /* 0x00007900ff0477ac */ /* 0x000e220008000a00 */
[----:B------:R-:W-:Y:S01]  /*8ae70*/  BSSY.RECONVERGENT B0, `(.L_x_4792) ;  /* 0x0000018000007945 */ /* 0x000fe20003800200 */
[----:B------:R-:W-:Y:S02]  /*8ae80*/  IMAD.MOV.U32 R13, RZ, RZ, RZ ;  /* 0x000000ffff0d7224 */ /* 0x000fe400078e00ff */
[----:B------:R-:W-:Y:S02]  /*8ae90*/  IMAD.MOV.U32 R56, RZ, RZ, RZ ;  /* 0x000000ffff387224 */ /* 0x000fe400078e00ff */
[----:B0-----:R-:W-:Y:S02]  /*8aea0*/  IMAD.U32 R53, RZ, RZ, UR4 ;  /* 0x00000004ff357e24 */ /* 0x001fe4000f8e00ff */
[----:B------:R-:W-:-:S07]  /*8aeb0*/  IMAD.U32 R54, RZ, RZ, UR5 ;  /* 0x00000005ff367e24 */ /* 0x000fce000f8e00ff */
.L_x_4793:
        /* <DEDUP_REMOVED lines=20> */
.L_x_4792:
[----:B------:R-:W0:Y:S01]  /*8b000*/  LDCU.64 UR4, c[0x0][0x3c8] ;  /* 0x00007900ff0477ac */ /* 0x000e220008000a00 */
[----:B------:R-:W-:Y:S01]  /*8b010*/  BSSY.RECONVERGENT B0, `(.L_x_4794) ;  /* 0x0000018000007945 */ /* 0x000fe20003800200 */
[----:B------:R-:W-:Y:S02]  /*8b020*/  IMAD.MOV.U32 R47, RZ, RZ, RZ ;  /* 0x000000ffff2f7224 */ /* 0x000fe400078e00ff */
[----:B------:R-:W-:Y:S02]  /*8b030*/  IMAD.MOV.U32 R56, RZ, RZ, RZ ;  /* 0x000000ffff387224 */ /* 0x000fe400078e00ff */
[----:B0-----:R-:W-:Y:S02]  /*8b040*/  IMAD.U32 R53, RZ, RZ, UR4 ;  /* 0x00000004ff357e24 */ /* 0x001fe4000f8e00ff */
[----:B------:R-:W-:-:S07]  /*8b050*/  IMAD.U32 R54, RZ, RZ, UR5 ;  /* 0x00000005ff367e24 */ /* 0x000fce000f8e00ff */
.L_x_4795:
        /* <DEDUP_REMOVED lines=20> */
.L_x_4794:
[----:B------:R-:W0:Y:S01]  /*8b1a0*/  LDCU.64 UR4, c[0x0][0x3c8] ;  /* 0x00007900ff0477ac */ /* 0x000e220008000a00 */
[----:B------:R-:W-:Y:S01]  /*8b1b0*/  BSSY.RECONVERGENT B0, `(.L_x_4796) ;  /* 0x0000018000007945 */ /* 0x000fe20003800200 */
[----:B------:R-:W-:Y:S02]  /*8b1c0*/  IMAD.MOV.U32 R9, RZ, RZ, RZ ;  /* 0x000000ffff097224 */ /* 0x000fe400078e00ff */
[----:B------:R-:W-:Y:S02]  /*8b1d0*/  IMAD.MOV.U32 R56, RZ, RZ, RZ ;  /* 0x000000ffff387224 */ /* 0x000fe400078e00ff */
[----:B0-----:R-:W-:Y:S02]  /*8b1e0*/  IMAD.U32 R53, RZ, RZ, UR4 ;  /* 0x00000004ff357e24 */ /* 0x001fe4000f8e00ff */
[----:B------:R-:W-:-:S07]  /*8b1f0*/  IMAD.U32 R54, RZ, RZ, UR5 ;  /* 0x00000005ff367e24 */ /* 0x000fce000f8e00ff */
.L_x_4797:
        /* <DEDUP_REMOVED lines=20> */
.L_x_4796:
[----:B------:R-:W0:Y:S01]  /*8b340*/  LDCU.64 UR4, c[0x0][0x3c8] ;  /* 0x00007900ff0477ac */ /* 0x000e220008000a00 */
[----:B------:R-:W-:Y:S01]  /*8b350*/  BSSY.RECONVERGENT B0, `(.L_x_4798) ;  /* 0x0000018000007945 */ /* 0x000fe20003800200 */
[----:B------:R-:W-:Y:S02]  /*8b360*/  IMAD.MOV.U32 R13, RZ, RZ, RZ ;  /* 0x000000ffff0d7224 */ /* 0x000fe400078e00ff */
[----:B------:R-:W-:Y:S02]  /*8b370*/  IMAD.MOV.U32 R56, RZ, RZ, RZ ;  /* 0x000000ffff387224 */ /* 0x000fe400078e00ff */
[----:B0-----:R-:W-:Y:S02]  /*8b380*/  IMAD.U32 R53, RZ, RZ, UR4 ;  /* 0x00000004ff357e24 */ /* 0x001fe4000f8e00ff */
[----:B------:R-:W-:-:S07]  /*8b390*/  IMAD.U32 R54, RZ, RZ, UR5 ;  /* 0x00000005ff367e24 */ /* 0x000fce000f8e00ff */
.L_x_4799:
        /* <DEDUP_REMOVED lines=20> */
.L_x_4798:
[----:B------:R-:W0:Y:S01]  /*8b4e0*/  LDCU.64 UR4, c[0x0][0x3c8] ;  /* 0x00007900ff0477ac */ /* 0x000e220008000a00 */
[----:B------:R-:W-:Y:S01]  /*8b4f0*/  BSSY.RECONVERGENT B0, `(.L_x_4800) ;  /* 0x0000018000007945 */ /* 0x000fe20003800200 */
[----:B------:R-:W-:Y:S02]  /*8b500*/  IMAD.MOV.U32 R47, RZ, RZ, RZ ;  /* 0x000000ffff2f7224 */ /* 0x000fe400078e00ff */
[----:B------:R-:W-:Y:S02]  /*8b510*/  IMAD.MOV.U32 R56, RZ, RZ, RZ ;  /* 0x000000ffff387224 */ /* 0x000fe400078e00ff */
[----:B0-----:R-:W-:Y:S02]  /*8b520*/  IMAD.U32 R53, RZ, RZ, UR4 ;  /* 0x00000004ff357e24 */ /* 0x001fe4000f8e00ff */
[----:B------:R-:W-:-:S07]  /*8b530*/  IMAD.U32 R54, RZ, RZ, UR5 ;  /* 0x00000005ff367e24 */ /* 0x000fce000f8e00ff */
.L_x_4801:
        /* <DEDUP_REMOVED lines=20> */
.L_x_4800:
[----:B------:R-:W0:Y:S01]  /*8b680*/  LDCU.64 UR4, c[0x0][0x3c8] ;  /* 0x00007900ff0477ac */ /* 0x000e220008000a00 */
[----:B------:R-:W-:Y:S01]  /*8b690*/  BSSY.RECONVERGENT B0, `(.L_x_4802) ;  /* 0x0000018000007945 */ /* 0x000fe20003800200 */
[----:B------:R-:W-:Y:S02]  /*8b6a0*/  IMAD.MOV.U32 R9, RZ, RZ, RZ ;  /* 0x000000ffff097224 */ /* 0x000fe400078e00ff */
[----:B------:R-:W-:Y:S02]  /*8b6b0*/  IMAD.MOV.U32 R56, RZ, RZ, RZ ;  /* 0x000000ffff387224 */ /* 0x000fe400078e00ff */
[----:B0-----:R-:W-:Y:S02]  /*8b6c0*/  IMAD.U32 R53, RZ, RZ, UR4 ;  /* 0x00000004ff357e24 */ /* 0x001fe4000f8e00ff */
[----:B------:R-:W-:-:S07]  /*8b6d0*/  IMAD.U32 R54, RZ, RZ, UR5 ;  /* 0x00000005ff367e24 */ /* 0x000fce000f8e00ff */
.L_x_4803:
        /* <DEDUP_REMOVED lines=20> */
.L_x_4802:
[----:B------:R-:W0:Y:S01]  /*8b820*/  LDCU.64 UR4, c[0x0][0x3c8] ;  /* 0x00007900ff0477ac */ /* 0x000e220008000a00 */
[----:B------:R-:W-:Y:S01]  /*8b830*/  BSSY.RECONVERGENT B0, `(.L_x_4804) ;  /* 0x0000018000007945 */ /* 0x000fe20003800200 */
[----:B------:R-:W-:Y:S02]  /*8b840*/  IMAD.MOV.U32 R13, RZ, RZ, RZ ;  /* 0x000000ffff0d7224 */ /* 0x000fe400078e00ff */
[----:B------:R-:W-:Y:S02]  /*8b850*/  IMAD.MOV.U32 R56, RZ, RZ, RZ ;  /* 0x000000ffff387224 */ /* 0x000fe400078e00ff */
[----:B0-----:R-:W-:Y:S02]  /*8b860*/  IMAD.U32 R53, RZ, RZ, UR4 ;  /* 0x00000004ff357e24 */ /* 0x001fe4000f8e00ff */
[----:B------:R-:W-:-:S07]  /*8b870*/  IMAD.U32 R54, RZ, RZ, UR5 ;  /* 0x00000005ff367e24 */ /* 0x000fce000f8e00ff */
.L_x_4805:
        /* <DEDUP_REMOVED lines=20> */
.L_x_4804:
[----:B------:R-:W0:Y:S01]  /*8b9c0*/  LDCU.64 UR4, c[0x0][0x3c8] ;  /* 0x00007900ff0477ac */ /* 0x000e220008000a00 */
[----:B------:R-:W-:Y:S01]  /*8b9d0*/  BSSY.RECONVERGENT B0, `(.L_x_4806) ;  /* 0x0000018000007945 */ /* 0x000fe20003800200 */
[----:B------:R-:W-:Y:S02]  /*8b9e0*/  IMAD.MOV.U32 R54, RZ, RZ, RZ ;  /* 0x000000ffff367224 */ /* 0x000fe400078e00ff */
[----:B------:R-:W-:Y:S02]  /*8b9f0*/  IMAD.MOV.U32 R56, RZ, RZ, RZ ;  /* 0x000000ffff387224 */ /* 0x000fe400078e00ff */
[----:B0-----:R-:W-:Y:S02]  /*8ba00*/  IMAD.U32 R52, RZ, RZ, UR4 ;  /* 0x00000004ff347e24 */ /* 0x001fe4000f8e00ff */
[----:B------:R-:W-:-:S07]  /*8ba10*/  IMAD.U32 R53, RZ, RZ, UR5 ;  /* 0x00000005ff357e24 */ /* 0x000fce000f8e00ff */
.L_x_4807:
        /* <DEDUP_REMOVED lines=20> */
.L_x_4806:
        /* <DEDUP_REMOVED lines=9> */
.L_x_4809:
        /* <DEDUP_REMOVED lines=20> */
.L_x_4808:
[----:B------:R-:W0:Y:S01]  /*8bd30*/  LDCU.64 UR4, c[0x0][0x3c8] ;  /* 0x00007900ff0477ac */ /* 0x000e220008000a00 */
[----:B------:R-:W-:Y:S01]  /*8bd40*/  BSSY.RECONVERGENT B0, `(.L_x_4810) ;  /* 0x0000018000007945 */ /* 0x000fe20003800200 */
[----:B------:R-:W-:Y:S02]  /*8bd50*/  IMAD.MOV.U32 R19, RZ, RZ, RZ ;  /* 0x000000ffff137224 */ /* 0x000fe400078e00ff */
[----:B------:R-:W-:Y:S02]  /*8bd60*/  IMAD.MOV.U32 R54, RZ, RZ, RZ ;  /* 0x000000ffff367224 */ /* 0x000fe400078e00ff */
[----:B0-----:R-:W-:Y:S02]  /*8bd70*/  IMAD.U32 R52, RZ, RZ, UR4 ;  /* 0x00000004ff347e24 */ /* 0x001fe4000f8e00ff */
[----:B------:R-:W-:-:S07]  /*8bd80*/  IMAD.U32 R53, RZ, RZ, UR5 ;  /* 0x00000005ff357e24 */ /* 0x000fce000f8e00ff */
.L_x_4811:
        /* <DEDUP_REMOVED lines=20> */
.L_x_4810:
[----:B------:R-:W0:Y:S01]  /*8bed0*/  LDCU.64 UR4, c[0x0][0x3c8] ;  /* 0x00007900ff0477ac */ /* 0x000e220008000a00 */
[----:B------:R-:W-:Y:S01]  /*8bee0*/  BSSY.RECONVERGENT B0, `(.L_x_4812) ;  /* 0x0000018000007945 */ /* 0x000fe20003800200 */
[----:B------:R-:W-:Y:S02]  /*8bef0*/  IMAD.MOV.U32 R9, RZ, RZ, RZ ;  /* 0x000000ffff097224 */ /* 0x000fe400078e00ff */
[----:B------:R-:W-:Y:S02]  /*8bf00*/  IMAD.MOV.U32 R56, RZ, RZ, RZ ;  /* 0x000000ffff387224 */ /* 0x000fe400078e00ff */
[----:B0-----:R-:W-:Y:S02]  /*8bf10*/  IMAD.U32 R53, RZ, RZ, UR4 ;  /* 0x00000004ff357e24 */ /* 0x001fe4000f8e00ff */
[----:B------:R-:W-:-:S07]  /*8bf20*/  IMAD.U32 R54, RZ, RZ, UR5 ;  /* 0x00000005ff367e24 */ /* 0x000fce000f8e00ff */
.L_x_4813:
        /* <DEDUP_REMOVED lines=20> */
.L_x_4812:
[----:B------:R-:W0:Y:S01]  /*8c070*/  LDCU.64 UR4, c[0x0][0x3c8] ;  /* 0x00007900ff0477ac */ /* 0x000e220008000a00 */
[----:B------:R-:W-:Y:S01]  /*8c080*/  BSSY.RECONVERGENT B0, `(.L_x_4814) ;  /* 0x0000018000007945 */ /* 0x000fe20003800200 */
[----:B------:R-:W-:Y:S02]  /*8c090*/  IMAD.MOV.U32 R13, RZ, RZ, RZ ;  /* 0x000000ffff0d7224 */ /* 0x000fe400078e00ff */
[----:B------:R-:W-:Y:S02]  /*8c0a0*/  IMAD.MOV.U32 R56, RZ, RZ, RZ ;  /* 0x000000ffff387224 */ /* 0x000fe400078e00ff */
[----:B0-----:R-:W-:Y:S02]  /*8c0b0*/  IMAD.U32 R53, RZ, RZ, UR4 ;  /* 0x00000004ff357e24 */ /* 0x001fe4000f8e00ff */
[----:B------:R-:W-:-:S07]  /*8c0c0*/  IMAD.U32 R54, RZ, RZ, UR5 ;  /* 0x00000005ff367e24 */ /* 0x000fce000f8e00ff */
.L_x_4815:
        /* <DEDUP_REMOVED lines=20> */
.L_x_4814:
[----:B------:R-:W0:Y:S01]  /*8c210*/  LDCU.64 UR4, c[0x0][0x3c8] ;  /* 0x00007900ff0477ac */ /* 0x000e220008000a00 */
[----:B------:R-:W-:Y:S01]  /*8c220*/  BSSY.RECONVERGENT B0, `(.L_x_4816) ;  /* 0x0000018000007945 */ /* 0x000fe20003800200 */
[----:B------:R-:W-:Y:S02]  /*8c230*/  IMAD.MOV.U32 R19, RZ, RZ, RZ ;  /* 0x000000ffff137224 */ /* 0x000fe400078e00ff */
[----:B------:R-:W-:Y:S02]  /*8c240*/  IMAD.MOV.U32 R56, RZ, RZ, RZ ;  /* 0x000000ffff387224 */ /* 0x000fe400078e00ff */
[----:B0-----:R-:W-:Y:S02]  /*8c250*/  IMAD.U32 R53, RZ, RZ, UR4 ;  /* 0x00000004ff357e24 */ /* 0x001fe4000f8e00ff */
[----:B------:R-:W-:-:S07]  /*8c260*/  IMAD.U32 R54, RZ, RZ, UR5 ;  /* 0x00000005ff367e24 */ /* 0x000fce000f8e00ff */
.L_x_4817:
        /* <DEDUP_REMOVED lines=20> */
.L_x_4816:
[----:B------:R-:W0:Y:S01]  /*8c3b0*/  LDCU.64 UR4, c[0x0][0x3c8] ;  /* 0x00007900ff0477ac */ /* 0x000e220008000a00 */
[----:B------:R-:W-:Y:S01]  /*8c3c0*/  BSSY.RECONVERGENT B0, `(.L_x_4818) ;  /* 0x0000018000007945 */ /* 0x000fe20003800200 */
[----:B------:R-:W-:Y:S02]  /*8c3d0*/  IMAD.MOV.U32 R9, RZ, RZ, RZ ;  /* 0x000000ffff097224 */ /* 0x000fe400078e00ff */
[----:B------:R-:W-:Y:S02]  /*8c3e0*/  IMAD.MOV.U32 R56, RZ, RZ, RZ ;  /* 0x000000ffff387224 */ /* 0x000fe400078e00ff */
[----:B0-----:R-:W-:Y:S02]  /*8c3f0*/  IMAD.U32 R53, RZ, RZ, UR4 ;  /* 0x00000004ff357e24 */ /* 0x001fe4000f8e00ff */
[----:B------:R-:W-:-:S07]  /*8c400*/  IMAD.U32 R54, RZ, RZ, UR5 ;  /* 0x00000005ff367e24 */ /* 0x000fce000f8e00ff */
.L_x_4819:
        /* <DEDUP_REMOVED lines=20> */
.L_x_4818:
[----:B------:R-:W0:Y:S01]  /*8c550*/  LDCU.64 UR4, c[0x0][0x3c8] ;  /* 0x00007900ff0477ac */ /* 0x000e220008000a00 */
[----:B------:R-:W-:Y:S01]  /*8c560*/  BSSY.RECONVERGENT B0, `(.L_x_4820) ;  /* 0x0000018000007945 */ /* 0x000fe20003800200 */
[----:B------:R-:W-:Y:S02]  /*8c570*/  IMAD.MOV.U32 R13, RZ, RZ, RZ ;  /* 0x000000ffff0d7224 */ /* 0x000fe400078e00ff */
[----:B------:R-:W-:Y:S02]  /*8c580*/  IMAD.MOV.U32 R56, RZ, RZ, RZ ;  /* 0x000000ffff387224 */ /* 0x000fe400078e00ff */
[----:B0-----:R-:W-:Y:S02]  /*8c590*/  IMAD.U32 R53, RZ, RZ, UR4 ;  /* 0x00000004ff357e24 */ /* 0x001fe4000f8e00ff */
[----:B------:R-:W-:-:S07]  /*8c5a0*/  IMAD.U32 R54, RZ, RZ, UR5 ;  /* 0x00000005ff367e24 */ /* 0x000fce000f8e00ff */
.L_x_4821:
        /* <DEDUP_REMOVED lines=20> */
.L_x_4820:
[----:B------:R-:W0:Y:S01]  /*8c6f0*/  LDCU.64 UR4, c[0x0][0x3c8] ;  /* 0x00007900ff0477ac */ /* 0x000e220008000a00 */
[----:B------:R-:W-:Y:S01]  /*8c700*/  BSSY.RECONVERGENT B0, `(.L_x_4822) ;  /* 0x0000018000007945 */ /* 0x000fe20003800200 */
[----:B------:R-:W-:Y:S02]  /*8c710*/  IMAD.MOV.U32 R19, RZ, RZ, RZ ;  /* 0x000000ffff137224 */ /* 0x000fe400078e00ff */
[----:B------:R-:W-:Y:S02]  /*8c720*/  IMAD.MOV.U32 R56, RZ, RZ, RZ ;  /* 0x000000ffff387224 */ /* 0x000fe400078e00ff */
[----:B0-----:R-:W-:Y:S02]  /*8c730*/  IMAD.U32 R53, RZ, RZ, UR4 ;  /* 0x00000004ff357e24 */ /* 0x001fe4000f8e00ff */
[----:B------:R-:W-:-:S07]  /*8c740*/  IMAD.U32 R54, RZ, RZ, UR5 ;  /* 0x00000005ff367e24 */ /* 0x000fce000f8e00ff */
.L_x_4823:
        /* <DEDUP_REMOVED lines=20> */
.L_x_4822:
[----:B------:R-:W0:Y:S01]  /*8c890*/  LDCU.64 UR4, c[0x0][0x3c8] ;  /* 0x00007900ff0477ac */ /* 0x000e220008000a00 */
[----:B------:R-:W-:Y:S01]  /*8c8a0*/  BSSY.RECONVERGENT B0, `(.L_x_4824) ;  /* 0x0000018000007945 */ /* 0x000fe20003800200 */
[----:B------:R-:W-:Y:S02]  /*8c8b0*/  IMAD.MOV.U32 R9, RZ, RZ, RZ ;  /* 0x000000ffff097224 */ /* 0x000fe400078e00ff */
[----:B------:R-:W-:Y:S02]  /*8c8c0*/  IMAD.MOV.U32 R56, RZ, RZ, RZ ;  /* 0x000000ffff387224 */ /* 0x000fe400078e00ff */
[----:B0-----:R-:W-:Y:S02]  /*8c8d0*/  IMAD.U32 R53, RZ, RZ, UR4 ;  /* 0x00000004ff357e24 */ /* 0x001fe4000f8e00ff */
[----:B------:R-:W-:-:S07]  /*8c8e0*/  IMAD.U32 R54, RZ, RZ, UR5 ;  /* 0x00000005ff367e24 */ /* 0x000fce000f8e00ff */
.L_x_4825:
        /* <DEDUP_REMOVED lines=20> */
.L_x_4824:
[----:B------:R-:W0:Y:S01]  /*8ca30*/  LDCU.64 UR4, c[0x0][0x3c8] ;  /* 0x00007900ff0477ac */ /* 0x000e220008000a00 */
[----:B------:R-:W-:Y:S01]  /*8ca40*/  BSSY.RECONVERGENT B0, `(.L_x_4826) ;  /* 0x0000018000007945 */ /* 0x000fe20003800200 */
[----:B------:R-:W-:Y:S02]  /*8ca50*/  IMAD.MOV.U32 R13, RZ, RZ, RZ ;  /* 0x000000ffff0d7224 */ /* 0x000fe400078e00ff */
[----:B------:R-:W-:Y:S02]  /*8ca60*/  IMAD.MOV.U32 R56, RZ, RZ, RZ ;  /* 0x000000ffff387224 */ /* 0x000fe400078e00ff */
[----:B0-----:R-:W-:Y:S02]  /*8ca70*/  IMAD.U32 R53, RZ, RZ, UR4 ;  /* 0x00000004ff357e24 */ /* 0x001fe4000f8e00ff */
[----:B------:R-:W-:-:S07]  /*8ca80*/  IMAD.U32 R54, RZ, RZ, UR5 ;  /* 0x00000005ff367e24 */ /* 0x000fce000f8e00ff */
.L_x_4827:
        /* <DEDUP_REMOVED lines=20> */
.L_x_4826:
[----:B------:R-:W0:Y:S01]  /*8cbd0*/  LDCU.64 UR4, c[0x0][0x3c8] ;  /* 0x00007900ff0477ac */ /* 0x000e220008000a00 */
[----:B------:R-:W-:Y:S01]  /*8cbe0*/  BSSY.RECONVERGENT B0, `(.L_x_4828) ;  /* 0x0000018000007945 */ /* 0x000fe20003800200 */
[----:B------:R-:W-:Y:S02]  /*8cbf0*/  IMAD.MOV.U32 R19, RZ, RZ, RZ ;  /* 0x000000ffff137224 */ /* 0x000fe400078e00ff */
[----:B------:R-:W-:Y:S02]  /*8cc00*/  IMAD.MOV.U32 R56, RZ, RZ, RZ ;  /* 0x000000ffff387224 */ /* 0x000fe400078e00ff */
[----:B0-----:R-:W-:Y:S02]  /*8cc10*/  IMAD.U32 R53, RZ, RZ, UR4 ;  /* 0x00000004ff357e24 */ /* 0x001fe4000f8e00ff */
[----:B------:R-:W-:-:S07]  /*8cc20*/  IMAD.U32 R54, RZ, RZ, UR5 ;  /* 0x00000005ff367e24 */ /* 0x000fce000f8e00ff */
.L_x_4829:
        /* <DEDUP_REMOVED lines=20> */
.L_x_4828:
[----:B------:R-:W0:Y:S01]  /*8cd70*/  LDCU.64 UR4, c[0x0][0x3c8] ;  /* 0x00007900ff0477ac */ /* 0x000e220008000a00 */
[----:B------:R-:W-:Y:S01]  /*8cd80*/  BSSY.RECONVERGENT B0, `(.L_x_4830) ;  /* 0x0000018000007945 */ /* 0x000fe20003800200 */
[----:B------:R-:W-:Y:S02]  /*8cd90*/  IMAD.MOV.U32 R9, RZ, RZ, RZ ;  /* 0x000000ffff097224 */ /* 0x000fe400078e00ff */
[----:B------:R-:W-:Y:S02]  /*8cda0*/  IMAD.MOV.U32 R56, RZ, RZ, RZ ;  /* 0x000000ffff387224 */ /* 0x000fe400078e00ff */
[----:B0-----:R-:W-:Y:S02]  /*8cdb0*/  IMAD.U32 R53, RZ, RZ, UR4 ;  /* 0x00000004ff357e24 */ /* 0x001fe4000f8e00ff */
[----:B------:R-:W-:-:S07]  /*8cdc0*/  IMAD.U32 R54, RZ, RZ, UR5 ;  /* 0x00000005ff367e24 */ /* 0x000fce000f8e00ff */
.L_x_4831:
        /* <DEDUP_REMOVED lines=20> */
.L_x_4830:
[----:B------:R-:W0:Y:S01]  /*8cf10*/  LDCU.64 UR4, c[0x0][0x3c8] ;  /* 0x00007900ff0477ac */ /* 0x000e220008000a00 */
[----:B------:R-:W-:Y:S01]  /*8cf20*/  BSSY.RECONVERGENT B0, `(.L_x_4832) ;  /* 0x0000018000007945 */ /* 0x000fe20003800200 */
[----:B------:R-:W-:Y:S02]  /*8cf30*/  IMAD.MOV.U32 R13, RZ, RZ, RZ ;  /* 0x000000ffff0d7224 */ /* 0x000fe400078e00ff */
[----:B------:R-:W-:Y:S02]  /*8cf40*/  IMAD.MOV.U32 R56, RZ, RZ, RZ ;  /* 0x000000ffff387224 */ /* 0x000fe400078e00ff */
[----:B0-----:R-:W-:Y:S02]  /*8cf50*/  IMAD.U32 R53, RZ, RZ, UR4 ;  /* 0x00000004ff357e24 */ /* 0x001fe4000f8e00ff */
[----:B------:R-:W-:-:S07]  /*8cf60*/  IMAD.U32 R54, RZ, RZ, UR5 ;  /* 0x00000005ff367e24 */ /* 0x000fce000f8e00ff */
.L_x_4833:
        /* <DEDUP_REMOVED lines=20> */
.L_x_4832:
[----:B------:R-:W0:Y:S01]  /*8d0b0*/  LDCU.64 UR4, c[0x0][0x3c8] ;  /* 0x00007900ff0477ac */ /* 0x000e220008000a00 */
[----:B------:R-:W-:Y:S01]  /*8d0c0*/  BSSY.RECONVERGENT B0, `(.L_x_4834) ;  /* 0x0000018000007945 */ /* 0x000fe20003800200 */
[----:B------:R-:W-:Y:S02]  /*8d0d0*/  IMAD.MOV.U32 R19, RZ, RZ, RZ ;  /* 0x000000ffff137224 */ /* 0x000fe400078e00ff */
[----:B------:R-:W-:Y:S02]  /*8d0e0*/  IMAD.MOV.U32 R56, RZ, RZ, RZ ;  /* 0x000000ffff387224 */ /* 0x000fe400078e00ff */
[----:B0-----:R-:W-:Y:S02]  /*8d0f0*/  IMAD.U32 R53, RZ, RZ, UR4 ;  /* 0x00000004ff357e24 */ /* 0x001fe4000f8e00ff */
[----:B------:R-:W-:-:S07]  /*8d100*/  IMAD.U32 R54, RZ, RZ, UR5 ;  /* 0x00000005ff367e24 */ /* 0x000fce000f8e00ff */
.L_x_4835:
        /* <DEDUP_REMOVED lines=20> */
.L_x_4834:
[----:B------:R-:W0:Y:S01]  /*8d250*/  LDCU.64 UR4, c[0x0][0x3c8] ;  /* 0x00007900ff0477ac */ /* 0x000e220008000a00 */
[----:B------:R-:W-:Y:S01]  /*8d260*/  BSSY.RECONVERGENT B0, `(.L_x_4836) ;  /* 0x0000018000007945 */ /* 0x000fe20003800200 */
[----:B------:R-:W-:Y:S02]  /*8d270*/  IMAD.MOV.U32 R9, RZ, RZ, RZ ;  /* 0x000000ffff097224 */ /* 0x000fe400078e00ff */
[----:B------:R-:W-:Y:S02]  /*8d280*/  IMAD.MOV.U32 R56, RZ, RZ, RZ ;  /* 0x000000ffff387224 */ /* 0x000fe400078e00ff */
[----:B0-----:R-:W-:Y:S02]  /*8d290*/  IMAD.U32 R53, RZ, RZ, UR4 ;  /* 0x00000004ff357e24 */ /* 0x001fe4000f8e00ff */
[----:B------:R-:W-:-:S07]  /*8d2a0*/  IMAD.U32 R54, RZ, RZ, UR5 ;  /* 0x00000005ff367e24 */ /* 0x000fce000f8e00ff */
.L_x_4837:
        /* <DEDUP_REMOVED lines=20> */
.L_x_4836:
[----:B------:R-:W0:Y:S01]  /*8d3f0*/  LDCU.64 UR4, c[0x0][0x3c8] ;  /* 0x00007900ff0477ac */ /* 0x000e220008000a00 */
[----:B------:R-:W-:Y:S01]  /*8d400*/  BSSY.RECONVERGENT B0, `(.L_x_4838) ;  /* 0x0000018000007945 */ /* 0x000fe20003800200 */
[----:B------:R-:W-:Y:S02]  /*8d410*/  IMAD.MOV.U32 R13, RZ, RZ, RZ ;  /* 0x000000ffff0d7224 */ /* 0x000fe400078e00ff */
[----:B------:R-:W-:Y:S02]  /*8d420*/  IMAD.MOV.U32 R56, RZ, RZ, RZ ;  /* 0x000000ffff387224 */ /* 0x000fe400078e00ff */
[----:B0-----:R-:W-:Y:S02]  /*8d430*/  IMAD.U32 R53, RZ, RZ, UR4 ;  /* 0x00000004ff357e24 */ /* 0x001fe4000f8e00ff */
[----:B------:R-:W-:-:S07]  /*8d440*/  IMAD.U32 R54, RZ, RZ, UR5 ;  /* 0x00000005ff367e24 */ /* 0x000fce000f8e00ff */
.L_x_4839:
        /* <DEDUP_REMOVED lines=20> */
.L_x_4838:
[----:B------:R-:W0:Y:S01]  /*8d590*/  LDCU.64 UR4, c[0x0][0x3c8] ;  /* 0x00007900ff0477ac */ /* 0x000e220008000a00 */
[----:B------:R-:W-:Y:S01]  /*8d5a0*/  BSSY.RECONVERGENT B0, `(.L_x_4840) ;  /* 0x0000018000007945 */ /* 0x000fe20003800200 */
[----:B------:R-:W-:Y:S02]  /*8d5b0*/  IMAD.MOV.U32 R19, RZ, RZ, RZ ;  /* 0x000000ffff137224 */ /* 0x000fe400078e00ff */
[----:B------:R-:W-:Y:S02]  /*8d5c0*/  IMAD.MOV.U32 R56, RZ, RZ, RZ ;  /* 0x000000ffff387224 */ /* 0x000fe400078e00ff */
[----:B0-----:R-:W-:Y:S02]  /*8d5d0*/  IMAD.U32 R53, RZ, RZ, UR4 ;  /* 0x00000004ff357e24 */ /* 0x001fe4000f8e00ff */
[----:B------:R-:W-:-:S07]  /*8d5e0*/  IMAD.U32 R54, RZ, RZ, UR5 ;  /* 0x00000005ff367e24 */ /* 0x000fce000f8e00ff */
.L_x_4841:
        /* <DEDUP_REMOVED lines=20> */
.L_x_4840:
[----:B------:R-:W0:Y:S01]  /*8d730*/  LDCU.64 UR4, c[0x0][0x3c8] ;  /* 0x00007900ff0477ac */ /* 0x000e220008000a00 */
[----:B------:R-:W-:Y:S01]  /*8d740*/  BSSY.RECONVERGENT B0, `(.L_x_4842) ;  /* 0x0000018000007945 */ /* 0x000fe20003800200 */
[----:B------:R-:W-:Y:S02]  /*8d750*/  IMAD.MOV.U32 R9, RZ, RZ, RZ ;  /* 0x000000ffff097224 */ /* 0x000fe400078e00ff */
[----:B------:R-:W-:Y:S02]  /*8d760*/  IMAD.MOV.U32 R56, RZ, RZ, RZ ;  /* 0x000000ffff387224 */ /* 0x000fe400078e00ff */
[----:B0-----:R-:W-:Y:S02]  /*8d770*/  IMAD.U32 R53, RZ, RZ, UR4 ;  /* 0x00000004ff357e24 */ /* 0x001fe4000f8e00ff */
[----:B------:R-:W-:-:S07]  /*8d780*/  IMAD.U32 R54, RZ, RZ, UR5 ;  /* 0x00000005ff367e24 */ /* 0x000fce000f8e00ff */
.L_x_4843:
        /* <DEDUP_REMOVED lines=20> */
.L_x_4842:
[----:B------:R-:W0:Y:S01]  /*8d8d0*/  LDCU.64 UR4, c[0x0][0x3c8] ;  /* 0x00007900ff0477ac */ /* 0x000e220008000a00 */
[----:B------:R-:W-:Y:S01]  /*8d8e0*/  BSSY.RECONVERGENT B0, `(.L_x_4844) ;  /* 0x0000018000007945 */ /* 0x000fe20003800200 */
[----:B------:R-:W-:Y:S02]  /*8d8f0*/  IMAD.MOV.U32 R13, RZ, RZ, RZ ;  /* 0x000000ffff0d7224 */ /* 0x000fe400078e00ff */
[----:B------:R-:W-:Y:S02]  /*8d900*/  IMAD.MOV.U32 R56, RZ, RZ, RZ ;  /* 0x000000ffff387224 */ /* 0x000fe400078e00ff */
[----:B0-----:R-:W-:Y:S02]  /*8d910*/  IMAD.U32 R53, RZ, RZ, UR4 ;  /* 0x00000004ff357e24 */ /* 0x001fe4000f8e00ff */
[----:B------:R-:W-:-:S07]  /*8d920*/  IMAD.U32 R54, RZ, RZ, UR5 ;  /* 0x00000005ff367e24 */ /* 0x000fce000f8e00ff */
.L_x_4845:
        /* <DEDUP_REMOVED lines=20> */
.L_x_4844:
[----:B------:R-:W0:Y:S01]  /*8da70*/  LDCU.64 UR4, c[0x0][0x3c8] ;  /* 0x00007900ff0477ac */ /* 0x000e220008000a00 */
[----:B------:R-:W-:Y:S01]  /*8da80*/  BSSY.RECONVERGENT B0, `(.L_x_4846) ;  /* 0x0000018000007945 */ /* 0x000fe20003800200 */
[----:B------:R-:W-:Y:S02]  /*8da90*/  IMAD.MOV.U32 R54, RZ, RZ, RZ ;  /* 0x000000ffff367224 */ /* 0x000fe400078e00ff */
[----:B------:R-:W-:Y:S02]  /*8daa0*/  IMAD.MOV.U32 R56, RZ, RZ, RZ ;  /* 0x000000ffff387224 */ /* 0x000fe400078e00ff */
[----:B0-----:R-:W-:Y:S02]  /*8dab0*/  IMAD.U32 R52, RZ, RZ, UR4 ;  /* 0x00000004ff347e24 */ /* 0x001fe4000f8e00ff */
[----:B------:R-:W-:-:S07]  /*8dac0*/  IMAD.U32 R53, RZ, RZ, UR5 ;  /* 0x00000005ff357e24 */ /* 0x000fce000f8e00ff */
.L_x_4847:
        /* <DEDUP_REMOVED lines=20> */
.L_x_4846:
        /* <DEDUP_REMOVED lines=9> */
.L_x_4849:
        /* <DEDUP_REMOVED lines=20> */
.L_x_4848:
[----:B------:R-:W0:Y:S01]  /*8dde0*/  LDCU.64 UR4, c[0x0][0x3c8] ;  /* 0x00007900ff0477ac */ /* 0x000e220008000a00 */
[----:B------:R-:W-:Y:S01]  /*8ddf0*/  BSSY.RECONVERGENT B0, `(.L_x_4850) ;  /* 0x0000018000007945 */ /* 0x000fe20003800200 */
[----:B------:R-:W-:Y:S02]  /*8de00*/  IMAD.MOV.U32 R48, RZ, RZ, RZ ;  /* 0x000000ffff307224 */ /* 0x000fe400078e00ff */
[----:B------:R-:W-:Y:S02]  /*8de10*/  IMAD.MOV.U32 R54, RZ, RZ, RZ ;  /* 0x000000ffff367224 */ /* 0x000fe400078e00ff */
[----:B0-----:R-:W-:Y:S02]  /*8de20*/  IMAD.U32 R52, RZ, RZ, UR4 ;  /* 0x00000004ff347e24 */ /* 0x001fe4000f8e00ff */
[----:B------:R-:W-:-:S07]  /*8de30*/  IMAD.U32 R53, RZ, RZ, UR5 ;  /* 0x00000005ff357e24 */ /* 0x000fce000f8e00ff */
.L_x_4851:
        /* <DEDUP_REMOVED lines=20> */
.L_x_4850:
[----:B------:R-:W0:Y:S01]  /*8df80*/  LDCU.64 UR4, c[0x0][0x3c8] ;  /* 0x00007900ff0477ac */ /* 0x000e220008000a00 */
[----:B------:R-:W-:Y:S01]  /*8df90*/  BSSY.RECONVERGENT B0, `(.L_x_4852) ;  /* 0x0000018000007945 */ /* 0x000fe20003800200 */
[----:B------:R-:W-:Y:S02]  /*8dfa0*/  IMAD.MOV.U32 R19, RZ, RZ, RZ ;  /* 0x000000ffff137224 */ /* 0x000fe400078e00ff */
[----:B------:R-:W-:Y:S02]  /*8dfb0*/  IMAD.MOV.U32 R56, RZ, RZ, RZ ;  /* 0x000000ffff387224 */ /* 0x000fe400078e00ff */
[----:B0-----:R-:W-:Y:S02]  /*8dfc0*/  IMAD.U32 R51, RZ, RZ, UR4 ;  /* 0x00000004ff337e24 */ /* 0x001fe4000f8e00ff */
[----:B------:R-:W-:-:S07]  /*8dfd0*/  IMAD.U32 R54, RZ, RZ, UR5 ;  /* 0x00000005ff367e24 */ /* 0x000fce000f8e00ff */
.L_x_4853:
        /* <DEDUP_REMOVED lines=20> */
.L_x_4852:
[----:B------:R-:W0:Y:S01]  /*8e120*/  LDCU.64 UR4, c[0x0][0x3c8] ;  /* 0x00007900ff0477ac */ /* 0x000e220008000a00 */
[----:B------:R-:W-:Y:S01]  /*8e130*/  BSSY.RECONVERGENT B0, `(.L_x_4854) ;  /* 0x0000018000007945 */ /* 0x000fe20003800200 */
[----:B------:R-:W-:Y:S02]  /*8e140*/  IMAD.MOV.U32 R42, RZ, RZ, RZ ;  /* 0x000000ffff2a7224 */ /* 0x000fe400078e00ff */
[----:B------:R-:W-:Y:S02]  /*8e150*/  IMAD.MOV.U32 R54, RZ, RZ, RZ ;  /* 0x000000ffff367224 */ /* 0x000fe400078e00ff */
[----:B0-----:R-:W-:Y:S02]  /*8e160*/  IMAD.U32 R53, RZ, RZ, UR4 ;  /* 0x00000004ff357e24 */ /* 0x001fe4000f8e00ff */
[----:B------:R-:W-:-:S07]  /*8e170*/  IMAD.U32 R52, RZ, RZ, UR5 ;  /* 0x00000005ff347e24 */ /* 0x000fce000f8e00ff */
.L_x_4855:
        /* <DEDUP_REMOVED lines=20> */
.L_x_4854:
[----:B------:R-:W0:Y:S01]  /*8e2c0*/  LDCU.64 UR4, c[0x0][0x3c8] ;  /* 0x00007900ff0477ac */ /* 0x000e220008000a00 */
[----:B------:R-:W-:Y:S01]  /*8e2d0*/  BSSY.RECONVERGENT B0, `(.L_x_4856) ;  /* 0x0000018000007945 */ /* 0x000fe20003800200 */
[----:B------:R-:W-:Y:S02]  /*8e2e0*/  IMAD.MOV.U32 R40, RZ, RZ, RZ ;  /* 0x000000ffff287224 */ /* 0x000fe400078e00ff */
[----:B------:R-:W-:Y:S02]  /*8e2f0*/  IMAD.MOV.U32 R51, RZ, RZ, RZ ;  /* 0x000000ffff337224 */ /* 0x000fe400078e00ff */
[----:B0-----:R-:W-:Y:S02]  /*8e300*/  IMAD.U32 R52, RZ, RZ, UR4 ;  /* 0x00000004ff347e24 */ /* 0x001fe4000f8e00ff */
[----:B------:R-:W-:-:S07]  /*8e310*/  IMAD.U32 R49, RZ, RZ, UR5 ;  /* 0x00000005ff317e24 */ /* 0x000fce000f8e00ff */
.L_x_4857:
        /* <DEDUP_REMOVED lines=20> */
.L_x_4856:
[----:B------:R-:W0:Y:S01]  /*8e460*/  LDCU.64 UR4, c[0x0][0x3c8] ;  /* 0x00007900ff0477ac */ /* 0x000e220008000a00 */
[----:B------:R-:W-:Y:S01]  /*8e470*/  BSSY.RECONVERGENT B0, `(.L_x_4858) ;  /* 0x0000018000007945 */ /* 0x000fe20003800200 */
[----:B------:R-:W-:Y:S02]  /*8e480*/  IMAD.MOV.U32 R19, RZ, RZ, RZ ;  /* 0x000000ffff137224 */ /* 0x000fe400078e00ff */
[----:B------:R-:W-:Y:S02]  /*8e490*/  IMAD.MOV.U32 R54, RZ, RZ, RZ ;  /* 0x000000ffff367224 */ /* 0x000fe400078e00ff */
[----:B0-----:R-:W-:Y:S02]  /*8e4a0*/  IMAD.U32 R52, RZ, RZ, UR4 ;  /* 0x00000004ff347e24 */ /* 0x001fe4000f8e00ff */
[----:B------:R-:W-:-:S07]  /*8e4b0*/  IMAD.U32 R49, RZ, RZ, UR5 ;  /* 0x00000005ff317e24 */ /* 0x000fce000f8e00ff */
.L_x_4859:
        /* <DEDUP_REMOVED lines=20> */
.L_x_4858:
[----:B------:R-:W0:Y:S01]  /*8e600*/  LDCU.64 UR4, c[0x0][0x3c8] ;  /* 0x00007900ff0477ac */ /* 0x000e220008000a00 */
[----:B------:R-:W-:Y:S01]  /*8e610*/  BSSY.RECONVERGENT B0, `(.L_x_4860) ;  /* 0x0000018000007945 */ /* 0x000fe20003800200 */
[----:B------:R-:W-:Y:S02]  /*8e620*/  IMAD.MOV.U32 R39, RZ, RZ, RZ ;  /* 0x000000ffff277224 */ /* 0x000fe400078e00ff */
[----:B------:R-:W-:Y:S02]  /*8e630*/  IMAD.MOV.U32 R49, RZ, RZ, RZ ;  /* 0x000000ffff317224 */ /* 0x000fe400078e00ff */
[----:B0-----:R-:W-:Y:S02]  /*8e640*/  IMAD.U32 R47, RZ, RZ, UR4 ;  /* 0x00000004ff2f7e24 */ /* 0x001fe4000f8e00ff */
[----:B------:R-:W-:-:S07]  /*8e650*/  IMAD.U32 R48, RZ, RZ, UR5 ;  /* 0x00000005ff307e24 */ /* 0x000fce000f8e00ff */
.L_x_4861:
        /* <DEDUP_REMOVED lines=20> */
.L_x_4860:
[----:B------:R-:W0:Y:S01]  /*8e7a0*/  LDCU.64 UR4, c[0x0][0x3c8] ;  /* 0x00007900ff0477ac */ /* 0x000e220008000a00 */
[----:B------:R-:W-:Y:S01]  /*8e7b0*/  BSSY.RECONVERGENT B0, `(.L_x_4862) ;  /* 0x0000018000007945 */ /* 0x000fe20003800200 */
[----:B------:R-:W-:Y:S02]  /*8e7c0*/  IMAD.MOV.U32 R38, RZ, RZ, RZ ;  /* 0x000000ffff267224 */ /* 0x000fe400078e00ff */
[----:B------:R-:W-:Y:S02]  /*8e7d0*/  IMAD.MOV.U32 R51, RZ, RZ, RZ ;  /* 0x000000ffff337224 */ /* 0x000fe400078e00ff */
[----:B0-----:R-:W-:Y:S02]  /*8e7e0*/  IMAD.U32 R49, RZ, RZ, UR4 ;  /* 0x00000004ff317e24 */ /* 0x001fe4000f8e00ff */
[----:B------:R-:W-:-:S07]  /*8e7f0*/  IMAD.U32 R46, RZ, RZ, UR5 ;  /* 0x00000005ff2e7e24 */ /* 0x000fce000f8e00ff */
.L_x_4863:
        /* <DEDUP_REMOVED lines=20> */
.L_x_4862:
[----:B------:R-:W0:Y:S01]  /*8e940*/  LDCU.64 UR4, c[0x0][0x3c8] ;  /* 0x00007900ff0477ac */ /* 0x000e220008000a00 */
[----:B------:R-:W-:Y:S01]  /*8e950*/  BSSY.RECONVERGENT B0, `(.L_x_4864) ;  /* 0x0000018000007945 */ /* 0x000fe20003800200 */
[----:B------:R-:W-:Y:S02]  /*8e960*/  IMAD.MOV.U32 R19, RZ, RZ, RZ ;  /* 0x000000ffff137224 */ /* 0x000fe400078e00ff */
[----:B------:R-:W-:Y:S02]  /*8e970*/  IMAD.MOV.U32 R46, RZ, RZ, RZ ;  /* 0x000000ffff2e7224 */ /* 0x000fe400078e00ff */
[----:B0-----:R-:W-:Y:S02]  /*8e980*/  IMAD.U32 R47, RZ, RZ, UR4 ;  /* 0x00000004ff2f7e24 */ /* 0x001fe4000f8e00ff */
[----:B------:R-:W-:-:S07]  /*8e990*/  IMAD.U32 R42, RZ, RZ, UR5 ;  /* 0x00000005ff2a7e24 */ /* 0x000fce000f8e00ff */
.L_x_4865:
        /* <DEDUP_REMOVED lines=20> */
.L_x_4864:
[----:B------:R-:W0:Y:S01]  /*8eae0*/  LDCU.64 UR4, c[0x0][0x3c8] ;  /* 0x00007900ff0477ac */ /* 0x000e220008000a00 */
[----:B------:R-:W-:Y:S01]  /*8eaf0*/  BSSY.RECONVERGENT B0, `(.L_x_4866) ;  /* 0x0000018000007945 */ /* 0x000fe20003800200 */
[----:B------:R-:W-:Y:S02]  /*8eb00*/  IMAD.MOV.U32 R36, RZ, RZ, RZ ;  /* 0x000000ffff247224 */ /* 0x000fe400078e00ff */
[----:B------:R-:W-:Y:S02]  /*8eb10*/  IMAD.MOV.U32 R47, RZ, RZ, RZ ;  /* 0x000000ffff2f7224 */ /* 0x000fe400078e00ff */
[----:B0-----:R-:W-:Y:S02]  /*8eb20*/  IMAD.U32 R42, RZ, RZ, UR4 ;  /* 0x00000004ff2a7e24 */ /* 0x001fe4000f8e00ff */
[----:B------:R-:W-:-:S07]  /*8eb30*/  IMAD.U32 R46, RZ, RZ, UR5 ;  /* 0x00000005ff2e7e24 */ /* 0x000fce000f8e00ff */
.L_x_4867:
        /* <DEDUP_REMOVED lines=20> */
.L_x_4866:
[----:B------:R-:W0:Y:S01]  /*8ec80*/  LDCU.64 UR4, c[0x0][0x3c8] ;  /* 0x00007900ff0477ac */ /* 0x000e220008000a00 */
[----:B------:R-:W-:Y:S01]  /*8ec90*/  BSSY.RECONVERGENT B0, `(.L_x_4868) ;  /* 0x0000018000007945 */ /* 0x000fe20003800200 */
[----:B------:R-:W-:Y:S02]  /*8eca0*/  IMAD.MOV.U32 R34, RZ, RZ, RZ ;  /* 0x000000ffff227224 */ /* 0x000fe400078e00ff */
[----:B------:R-:W-:Y:S02]  /*8ecb0*/  IMAD.MOV.U32 R47, RZ, RZ, RZ ;  /* 0x000000ffff2f7224 */ /* 0x000fe400078e00ff */
[----:B0-----:R-:W-:Y:S02]  /*8ecc0*/  IMAD.U32 R40, RZ, RZ, UR4 ;  /* 0x00000004ff287e24 */ /* 0x001fe4000f8e00ff */
[----:B------:R-:W-:-:S07]  /*8ecd0*/  IMAD.U32 R41, RZ, RZ, UR5 ;  /* 0x00000005ff297e24 */ /* 0x000fce000f8e00ff */
.L_x_4869:
        /* <DEDUP_REMOVED lines=20> */
.L_x_4868:
[----:B------:R-:W0:Y:S01]  /*8ee20*/  LDCU.64 UR4, c[0x0][0x3c8] ;  /* 0x00007900ff0477ac */ /* 0x000e220008000a00 */
[----:B------:R-:W-:Y:S01]  /*8ee30*/  BSSY.RECONVERGENT B0, `(.L_x_4870) ;  /* 0x0000018000007945 */ /* 0x000fe20003800200 */
[----:B------:R-:W-:Y:S02]  /*8ee40*/  IMAD.MOV.U32 R19, RZ, RZ, RZ ;  /* 0x000000ffff137224 */ /* 0x000fe400078e00ff */
[----:B------:R-:W-:Y:S02]  /*8ee50*/  IMAD.MOV.U32 R42, RZ, RZ, RZ ;  /* 0x000000ffff2a7224 */ /* 0x000fe400078e00ff */
[----:B0-----:R-:W-:Y:S02]  /*8ee60*/  IMAD.U32 R40, RZ, RZ, UR4 ;  /* 0x00000004ff287e24 */ /* 0x001fe4000f8e00ff */
[----:B------:R-:W-:-:S07]  /*8ee70*/  IMAD.U32 R41, RZ, RZ, UR5 ;  /* 0x00000005ff297e24 */ /* 0x000fce000f8e00ff */
.L_x_4871:
        /* <DEDUP_REMOVED lines=20> */
.L_x_4870:
[----:B------:R-:W0:Y:S01]  /*8efc0*/  LDCU.64 UR4, c[0x0][0x3c8] ;  /* 0x00007900ff0477ac */ /* 0x000e220008000a00 */
[----:B------:R-:W-:Y:S01]  /*8efd0*/  BSSY.RECONVERGENT B0, `(.L_x_4872) ;  /* 0x0000018000007945 */ /* 0x000fe20003800200 */
[----:B------:R-:W-:Y:S02]  /*8efe0*/  IMAD.MOV.U32 R33, RZ, RZ, RZ ;  /* 0x000000ffff217224 */ /* 0x000fe400078e00ff */
[----:B------:R-:W-:Y:S02]  /*8eff0*/  IMAD.MOV.U32 R40, RZ, RZ, RZ ;  /* 0x000000ffff287224 */ /* 0x000fe400078e00ff */
[----:B0-----:R-:W-:Y:S02]  /*8f000*/  IMAD.U32 R39, RZ, RZ, UR4 ;  /* 0x00000004ff277e24 */ /* 0x001fe4000f8e00ff */
[----:B------:R-:W-:-:S07]  /*8f010*/  IMAD.U32 R38, RZ, RZ, UR5 ;  /* 0x00000005ff267e24 */ /* 0x000fce000f8e00ff */
.L_x_4873:
        /* <DEDUP_REMOVED lines=20> */
.L_x_4872:
[----:B------:R-:W0:Y:S01]  /*8f160*/  LDCU.64 UR4, c[0x0][0x3c8] ;  /* 0x00007900ff0477ac */ /* 0x000e220008000a00 */
[----:B------:R-:W-:Y:S01]  /*8f170*/  BSSY.RECONVERGENT B0, `(.L_x_4874) ;  /* 0x0000018000007945 */ /* 0x000fe20003800200 */
[----:B------:R-:W-:Y:S02]  /*8f180*/  IMAD.MOV.U32 R32, RZ, RZ, RZ ;  /* 0x000000ffff207224 */ /* 0x000fe400078e00ff */
[----:B------:R-:W-:Y:S02]  /*8f190*/  IMAD.MOV.U32 R41, RZ, RZ, RZ ;  /* 0x000000ffff297224 */ /* 0x000fe400078e00ff */
[----:B0-----:R-:W-:Y:S02]  /*8f1a0*/  IMAD.U32 R39, RZ, RZ, UR4 ;  /* 0x00000004ff277e24 */ /* 0x001fe4000f8e00ff */
[----:B------:R-:W-:-:S07]  /*8f1b0*/  IMAD.U32 R38, RZ, RZ, UR5 ;  /* 0x00000005ff267e24 */ /* 0x000fce000f8e00ff */
.L_x_4875:
        /* <DEDUP_REMOVED lines=20> */
.L_x_4874:
[----:B------:R-:W0:Y:S01]  /*8f300*/  LDCU.64 UR4, c[0x0][0x3c8] ;  /* 0x00007900ff0477ac */ /* 0x000e220008000a00 */
[----:B------:R-:W-:Y:S01]  /*8f310*/  BSSY.RECONVERGENT B0, `(.L_x_4876) ;  /* 0x0000018000007945 */ /* 0x000fe20003800200 */
[----:B------:R-:W-:Y:S02]  /*8f320*/  IMAD.MOV.U32 R19, RZ, RZ, RZ ;  /* 0x000000ffff137224 */ /* 0x000fe400078e00ff */
[----:B------:R-:W-:Y:S02]  /*8f330*/  IMAD.MOV.U32 R38, RZ, RZ, RZ ;  /* 0x000000ffff267224 */ /* 0x000fe400078e00ff */
[----:B0-----:R-:W-:Y:S02]  /*8f340*/  IMAD.U32 R37, RZ, RZ, UR4 ;  /* 0x00000004ff257e24 */ /* 0x001fe4000f8e00ff */
[----:B------:R-:W-:-:S07]  /*8f350*/  IMAD.U32 R36, RZ, RZ, UR5 ;  /* 0x00000005ff247e24 */ /* 0x000fce000f8e00ff */
.L_x_4877:
        /* <DEDUP_REMOVED lines=20> */
.L_x_4876:
[----:B------:R-:W0:Y:S01]  /*8f4a0*/  LDCU.64 UR4, c[0x0][0x3c8] ;  /* 0x00007900ff0477ac */ /* 0x000e220008000a00 */
[----:B------:R-:W-:Y:S01]  /*8f4b0*/  BSSY.RECONVERGENT B0, `(.L_x_4878) ;  /* 0x0000018000007945 */ /* 0x000fe20003800200 */
[----:B------:R-:W-:Y:S02]  /*8f4c0*/  IMAD.MOV.U32 R30, RZ, RZ, RZ ;  /* 0x000000ffff1e7224 */ /* 0x000fe400078e00ff */
[----:B------:R-:W-:Y:S02]  /*8f4d0*/  IMAD.MOV.U32 R39, RZ, RZ, RZ ;  /* 0x000000ffff277224 */ /* 0x000fe400078e00ff */
[----:B0-----:R-:W-:Y:S02]  /*8f4e0*/  IMAD.U32 R36, RZ, RZ, UR4 ;  /* 0x00000004ff247e24 */ /* 0x001fe4000f8e00ff */
[----:B------:R-:W-:-:S07]  /*8f4f0*/  IMAD.U32 R37, RZ, RZ, UR5 ;  /* 0x00000005ff257e24 */ /* 0x000fce000f8e00ff */
.L_x_4879:
        /* <DEDUP_REMOVED lines=20> */
.L_x_4878:
[----:B------:R-:W0:Y:S01]  /*8f640*/  LDCU.64 UR4, c[0x0][0x3c8] ;  /* 0x00007900ff0477ac */ /* 0x000e220008000a00 */
[----:B------:R-:W-:Y:S01]  /*8f650*/  BSSY.RECONVERGENT B0, `(.L_x_4880) ;  /* 0x0000018000007945 */ /* 0x000fe20003800200 */
[----:B------:R-:W-:Y:S02]  /*8f660*/  IMAD.MOV.U32 R28, RZ, RZ, RZ ;  /* 0x000000ffff1c7224 */ /* 0x000fe400078e00ff */
[----:B------:R-:W-:Y:S02]  /*8f670*/  IMAD.MOV.U32 R37, RZ, RZ, RZ ;  /* 0x000000ffff257224 */ /* 0x000fe400078e00ff */
[----:B0-----:R-:W-:Y:S02]  /*8f680*/  IMAD.U32 R34, RZ, RZ, UR4 ;  /* 0x00000004ff227e24 */ /* 0x001fe4000f8e00ff */
[----:B------:R-:W-:-:S07]  /*8f690*/  IMAD.U32 R35, RZ, RZ, UR5 ;  /* 0x00000005ff237e24 */ /* 0x000fce000f8e00ff */
.L_x_4881:
        /* <DEDUP_REMOVED lines=20> */
.L_x_4880:
[----:B------:R-:W0:Y:S01]  /*8f7e0*/  LDCU.64 UR4, c[0x0][0x3c8] ;  /* 0x00007900ff0477ac */ /* 0x000e220008000a00 */
[----:B------:R-:W-:Y:S01]  /*8f7f0*/  BSSY.RECONVERGENT B0, `(.L_x_4882) ;  /* 0x0000018000007945 */ /* 0x000fe20003800200 */
[----:B------:R-:W-:Y:S02]  /*8f800*/  IMAD.MOV.U32 R19, RZ, RZ, RZ ;  /* 0x000000ffff137224 */ /* 0x000fe400078e00ff */
[----:B------:R-:W-:Y:S02]  /*8f810*/  IMAD.MOV.U32 R36, RZ, RZ, RZ ;  /* 0x000000ffff247224 */ /* 0x000fe400078e00ff */
[----:B0-----:R-:W-:Y:S02]  /*8f820*/  IMAD.U32 R34, RZ, RZ, UR4 ;  /* 0x00000004ff227e24 */ /* 0x001fe4000f8e00ff */
[----:B------:R-:W-:-:S07]  /*8f830*/  IMAD.U32 R35, RZ, RZ, UR5 ;  /* 0x00000005ff237e24 */ /* 0x000fce000f8e00ff */
.L_x_4883:
        /* <DEDUP_REMOVED lines=20> */
.L_x_4882:
[----:B------:R-:W0:Y:S01]  /*8f980*/  LDCU.64 UR4, c[0x0][0x3c8] ;  /* 0x00007900ff0477ac */ /* 0x000e220008000a00 */
[----:B------:R-:W-:Y:S01]  /*8f990*/  BSSY.RECONVERGENT B0, `(.L_x_4884) ;  /* 0x0000018000007945 */ /* 0x000fe20003800200 */
[----:B------:R-:W-:Y:S02]  /*8f9a0*/  IMAD.MOV.U32 R34, RZ, RZ, RZ ;  /* 0x000000ffff227224 */ /* 0x000fe400078e00ff */
[----:B------:R-:W-:Y:S02]  /*8f9b0*/  IMAD.MOV.U32 R33, RZ, RZ, RZ ;  /* 0x000000ffff217224 */ /* 0x000fe400078e00ff */
[----:B0-----:R-:W-:Y:S02]  /*8f9c0*/  IMAD.U32 R31, RZ, RZ, UR4 ;  /* 0x00000004ff1f7e24 */ /* 0x001fe4000f8e00ff */
[----:B------:R-:W-:-:S07]  /*8f9d0*/  IMAD.U32 R32, RZ, RZ, UR5 ;  /* 0x00000005ff207e24 */ /* 0x000fce000f8e00ff */
.L_x_4885:
        /* <DEDUP_REMOVED lines=20> */
.L_x_4884:
[----:B------:R-:W0:Y:S01]  /*8fb20*/  LDCU.64 UR4, c[0x0][0x3c8] ;  /* 0x00007900ff0477ac */ /* 0x000e220008000a00 */
[----:B------:R-:W-:Y:S01]  /*8fb30*/  BSSY.RECONVERGENT B0, `(.L_x_4886) ;  /* 0x0000017000007945 */ /* 0x000fe20003800200 */
[----:B------:R-:W-:Y:S01]  /*8fb40*/  CS2R R32, SRZ ;  /* 0x0000000000207805 */ /* 0x000fe2000001ff00 */
[----:B0-----:R-:W-:Y:S02]  /*8fb50*/  IMAD.U32 R31, RZ, RZ, UR4 ;  /* 0x00000004ff1f7e24 */ /* 0x001fe4000f8e00ff */
[----:B------:R-:W-:-:S07]  /*8fb60*/  IMAD.U32 R30, RZ, RZ, UR5 ;  /* 0x00000005ff1e7e24 */ /* 0x000fce000f8e00ff */
.L_x_4887:
        /* <DEDUP_REMOVED lines=20> */
.L_x_4886:
        /* <DEDUP_REMOVED lines=11> */
.L_x_4889:
        /* <DEDUP_REMOVED lines=20> */
.L_x_4888:
[----:B------:R-:W0:Y:S01]  /*8fea0*/  LDCU.64 UR4, c[0x0][0x3c8] ;  /* 0x00007900ff0477ac */ /* 0x000e220008000a00 */
[----:B------:R-:W-:Y:S01]  /*8feb0*/  BSSY.RECONVERGENT B0, `(.L_x_4890) ;  /* 0x0000018000007945 */ /* 0x000fe20003800200 */
[----:B------:R-:W-:Y:S02]  /*8fec0*/  IMAD.MOV.U32 R24, RZ, RZ, RZ ;  /* 0x000000ffff187224 */ /* 0x000fe400078e00ff */
[----:B------:R-:W-:Y:S02]  /*8fed0*/  IMAD.MOV.U32 R31, RZ, RZ, RZ ;  /* 0x000000ffff1f7224 */ /* 0x000fe400078e00ff */
[----:B0-----:R-:W-:Y:S02]  /*8fee0*/  IMAD.U32 R30, RZ, RZ, UR4 ;  /* 0x00000004ff1e7e24 */ /* 0x001fe4000f8e00ff */
[----:B------:R-:W-:-:S07]  /*8fef0*/  IMAD.U32 R29, RZ, RZ, UR5 ;  /* 0x00000005ff1d7e24 */ /* 0x000fce000f8e00ff */
.L_x_4891:
        /* <DEDUP_REMOVED lines=20> */
.L_x_4890:
        /* <DEDUP_REMOVED lines=8> */
.L_x_4893:
        /* <DEDUP_REMOVED lines=20> */
.L_x_4892:
[----:B------:R-:W0:Y:S01]  /*90200*/  LDCU.64 UR4, c[0x0][0x3c8] ;  /* 0x00007900ff0477ac */ /* 0x000e220008000a00 */
[----:B------:R-:W-:Y:S01]  /*90210*/  BSSY.RECONVERGENT B0, `(.L_x_4894) ;  /* 0x0000018000007945 */ /* 0x000fe20003800200 */
[----:B------:R-:W-:Y:S02]  /*90220*/  IMAD.MOV.U32 R25, RZ, RZ, RZ ;  /* 0x000000ffff197224 */ /* 0x000fe400078e00ff */
[----:B------:R-:W-:Y:S02]  /*90230*/  IMAD.MOV.U32 R32, RZ, RZ, RZ ;  /* 0x000000ffff207224 */ /* 0x000fe400078e00ff */
[----:B0-----:R-:W-:Y:S02]  /*90240*/  IMAD.U32 R31, RZ, RZ, UR4 ;  /* 0x00000004ff1f7e24 */ /* 0x001fe4000f8e00ff */
[----:B------:R-:W-:-:S07]  /*90250*/  IMAD.U32 R30, RZ, RZ, UR5 ;  /* 0x00000005ff1e7e24 */ /* 0x000fce000f8e00ff */
.L_x_4895:
        /* <DEDUP_REMOVED lines=20> */
.L_x_4894:
        /* <DEDUP_REMOVED lines=8> */
.L_x_4897:
        /* <DEDUP_REMOVED lines=20> */
.L_x_4896:
[----:B------:R-:W0:Y:S01]  /*90560*/  LDCU.64 UR4, c[0x0][0x3c8] ;  /* 0x00007900ff0477ac */ /* 0x000e220008000a00 */
[----:B------:R-:W-:Y:S01]  /*90570*/  BSSY.RECONVERGENT B0, `(.L_x_4898) ;  /* 0x0000018000007945 */ /* 0x000fe20003800200 */
[----:B------:R-:W-:Y:S02]  /*90580*/  IMAD.MOV.U32 R19, RZ, RZ, RZ ;  /* 0x000000ffff137224 */ /* 0x000fe400078e00ff */
[----:B------:R-:W-:Y:S02]  /*90590*/  IMAD.MOV.U32 R32, RZ, RZ, RZ ;  /* 0x000000ffff207224 */ /* 0x000fe400078e00ff */
[----:B0-----:R-:W-:Y:S02]  /*905a0*/  IMAD.U32 R31, RZ, RZ, UR4 ;  /* 0x00000004ff1f7e24 */ /* 0x001fe4000f8e00ff */
[----:B------:R-:W-:-:S07]  /*905b0*/  IMAD.U32 R30, RZ, RZ, UR5 ;  /* 0x00000005ff1e7e24 */ /* 0x000fce000f8e00ff */
.L_x_4899:
        /* <DEDUP_REMOVED lines=20> */
.L_x_4898:
        /* <DEDUP_REMOVED lines=8> */
.L_x_4901:
        /* <DEDUP_REMOVED lines=20> */
.L_x_4900:
[----:B------:R-:W0:Y:S01]  /*908c0*/  LDCU.64 UR4, c[0x0][0x3c8] ;  /* 0x00007900ff0477ac */ /* 0x000e220008000a00 */
[----:B------:R-:W-:Y:S01]  /*908d0*/  BSSY.RECONVERGENT B0, `(.L_x_4902) ;  /* 0x0000018000007945 */ /* 0x000fe20003800200 */
[----:B------:R-:W-:Y:S02]  /*908e0*/  IMAD.MOV.U32 R24, RZ, RZ, RZ ;  /* 0x000000ffff187224 */ /* 0x000fe400078e00ff */
[----:B------:R-:W-:Y:S02]  /*908f0*/  IMAD.MOV.U32 R33, RZ, RZ, RZ ;  /* 0x000000ffff217224 */ /* 0x000fe400078e00ff */
[----:B0-----:R-:W-:Y:S02]  /*90900*/  IMAD.U32 R31, RZ, RZ, UR4 ;  /* 0x00000004ff1f7e24 */ /* 0x001fe4000f8e00ff */
[----:B------:R-:W-:-:S07]  /*90910*/  IMAD.U32 R30, RZ, RZ, UR5 ;  /* 0x00000005ff1e7e24 */ /* 0x000fce000f8e00ff */
.L_x_4903:
        /* <DEDUP_REMOVED lines=20> */
.L_x_4902:
        /* <DEDUP_REMOVED lines=8> */
.L_x_4905:
        /* <DEDUP_REMOVED lines=20> */
.L_x_4904:
[----:B------:R-:W0:Y:S01]  /*90c20*/  LDCU.64 UR4, c[0x0][0x3c8] ;  /* 0x00007900ff0477ac */ /* 0x000e220008000a00 */
[----:B------:R-:W-:Y:S01]  /*90c30*/  BSSY.RECONVERGENT B0, `(.L_x_4906) ;  /* 0x0000018000007945 */ /* 0x000fe20003800200 */
[----:B------:R-:W-:Y:S02]  /*90c40*/  IMAD.MOV.U32 R25, RZ, RZ, RZ ;  /* 0x000000ffff197224 */ /* 0x000fe400078e00ff */
[----:B------:R-:W-:Y:S02]  /*90c50*/  IMAD.MOV.U32 R42, RZ, RZ, RZ ;  /* 0x000000ffff2a7224 */ /* 0x000fe400078e00ff */
[----:B0-----:R-:W-:Y:S02]  /*90c60*/  IMAD.U32 R31, RZ, RZ, UR4 ;  /* 0x00000004ff1f7e24 */ /* 0x001fe4000f8e00ff */
[----:B------:R-:W-:-:S07]  /*90c70*/  IMAD.U32 R30, RZ, RZ, UR5 ;  /* 0x00000005ff1e7e24 */ /* 0x000fce000f8e00ff */
.L_x_4907:
        /* <DEDUP_REMOVED lines=20> */
.L_x_4906:
        /* <DEDUP_REMOVED lines=8> */
.L_x_4909:
        /* <DEDUP_REMOVED lines=20> */
.L_x_4908:
[----:B------:R-:W0:Y:S01]  /*90f80*/  LDCU.64 UR4, c[0x0][0x3c8] ;  /* 0x00007900ff0477ac */ /* 0x000e220008000a00 */
[----:B------:R-:W-:Y:S01]  /*90f90*/  BSSY.RECONVERGENT B0, `(.L_x_4910) ;  /* 0x0000018000007945 */ /* 0x000fe20003800200 */
[----:B------:R-:W-:Y:S02]  /*90fa0*/  IMAD.MOV.U32 R19, RZ, RZ, RZ ;  /* 0x000000ffff137224 */ /* 0x000fe400078e00ff */
[----:B------:R-:W-:Y:S02]  /*90fb0*/  IMAD.MOV.U32 R48, RZ, RZ, RZ ;  /* 0x000000ffff307224 */ /* 0x000fe400078e00ff */
[----:B0-----:R-:W-:Y:S02]  /*90fc0*/  IMAD.U32 R45, RZ, RZ, UR4 ;  /* 0x00000004ff2d7e24 */ /* 0x001fe4000f8e00ff */
[----:B------:R-:W-:-:S07]  /*90fd0*/  IMAD.U32 R42, RZ, RZ, UR5 ;  /* 0x00000005ff2a7e24 */ /* 0x000fce000f8e00ff */
.L_x_4911:
        /* <DEDUP_REMOVED lines=20> */
.L_x_4910:
        /* <DEDUP_REMOVED lines=8> */
.L_x_4913:
        /* <DEDUP_REMOVED lines=20> */
.L_x_4912:
[----:B------:R-:W0:Y:S01]  /*912e0*/  LDCU.64 UR4, c[0x0][0x3c8] ;  /* 0x00007900ff0477ac */ /* 0x000e220008000a00 */
[----:B------:R-:W-:Y:S01]  /*912f0*/  BSSY.RECONVERGENT B0, `(.L_x_4914) ;  /* 0x0000018000007945 */ /* 0x000fe20003800200 */
[----:B------:R-:W-:Y:S02]  /*91300*/  IMAD.MOV.U32 R24, RZ, RZ, RZ ;  /* 0x000000ffff187224 */ /* 0x000fe400078e00ff */
[----:B------:R-:W-:Y:S02]  /*91310*/  IMAD.MOV.U32 R49, RZ, RZ, RZ ;  /* 0x000000ffff317224 */ /* 0x000fe400078e00ff */
[----:B0-----:R-:W-:Y:S02]  /*91320*/  IMAD.U32 R47, RZ, RZ, UR4 ;  /* 0x00000004ff2f7e24 */ /* 0x001fe4000f8e00ff */
[----:B------:R-:W-:-:S07]  /*91330*/  IMAD.U32 R48, RZ, RZ, UR5 ;  /* 0x00000005ff307e24 */ /* 0x000fce000f8e00ff */
.L_x_4915:
        /* <DEDUP_REMOVED lines=20> */
.L_x_4914:
        /* <DEDUP_REMOVED lines=8> */
.L_x_4917:
        /* <DEDUP_REMOVED lines=20> */
.L_x_4916:
[----:B------:R-:W0:Y:S01]  /*91640*/  LDCU.64 UR4, c[0x0][0x3c8] ;  /* 0x00007900ff0477ac */ /* 0x000e220008000a00 */
[----:B------:R-:W-:Y:S01]  /*91650*/  BSSY.RECONVERGENT B0, `(.L_x_4918) ;  /* 0x0000018000007945 */ /* 0x000fe20003800200 */
[----:B------:R-:W-:Y:S02]  /*91660*/  IMAD.MOV.U32 R42, RZ, RZ, RZ ;  /* 0x000000ffff2a7224 */ /* 0x000fe400078e00ff */
[----:B------:R-:W-:Y:S02]  /*91670*/  IMAD.MOV.U32 R51, RZ, RZ, RZ ;  /* 0x000000ffff337224 */ /* 0x000fe400078e00ff */
[----:B0-----:R-:W-:Y:S02]  /*91680*/  IMAD.U32 R52, RZ, RZ, UR4 ;  /* 0x00000004ff347e24 */ /* 0x001fe4000f8e00ff */
[----:B------:R-:W-:-:S07]  /*91690*/  IMAD.U32 R49, RZ, RZ, UR5 ;  /* 0x00000005ff317e24 */ /* 0x000fce000f8e00ff */
.L_x_4919:
        /* <DEDUP_REMOVED lines=20> */
.L_x_4918:
        /* <DEDUP_REMOVED lines=8> */
.L_x_4921:
        /* <DEDUP_REMOVED lines=20> */
.L_x_4920:
[----:B------:R-:W0:Y:S01]  /*919a0*/  LDCU.64 UR4, c[0x0][0x3c8] ;  /* 0x00007900ff0477ac */ /* 0x000e220008000a00 */
[----:B------:R-:W-:Y:S01]  /*919b0*/  BSSY.RECONVERGENT B0, `(.L_x_4922) ;  /* 0x0000018000007945 */ /* 0x000fe20003800200 */
[----:B------:R-:W-:Y:S02]  /*919c0*/  IMAD.MOV.U32 R19, RZ, RZ, RZ ;  /* 0x000000ffff137224 */ /* 0x000fe400078e00ff */
[----:B------:R-:W-:Y:S02]  /*919d0*/  IMAD.MOV.U32 R56, RZ, RZ, RZ ;  /* 0x000000ffff387224 */ /* 0x000fe400078e00ff */
[----:B0-----:R-:W-:Y:S02]  /*919e0*/  IMAD.U32 R54, RZ, RZ, UR4 ;  /* 0x00000004ff367e24 */ /* 0x001fe4000f8e00ff */
[----:B------:R-:W-:-:S07]  /*919f0*/  IMAD.U32 R51, RZ, RZ, UR5 ;  /* 0x00000005ff337e24 */ /* 0x000fce000f8e00ff */
.L_x_4923:
        /* <DEDUP_REMOVED lines=20> */
.L_x_4922:
        /* <DEDUP_REMOVED lines=8> */
.L_x_4925:
        /* <DEDUP_REMOVED lines=20> */
.L_x_4924:
[----:B------:R-:W0:Y:S01]  /*91d00*/  LDCU.64 UR4, c[0x0][0x3c8] ;  /* 0x00007900ff0477ac */ /* 0x000e220008000a00 */
[----:B------:R-:W-:Y:S01]  /*91d10*/  BSSY.RECONVERGENT B0, `(.L_x_4926) ;  /* 0x0000018000007945 */ /* 0x000fe20003800200 */
[----:B------:R-:W-:Y:S02]  /*91d20*/  IMAD.MOV.U32 R54, RZ, RZ, RZ ;  /* 0x000000ffff367224 */ /* 0x000fe400078e00ff */
[----:B------:R-:W-:Y:S02]  /*91d30*/  IMAD.MOV.U32 R56, RZ, RZ, RZ ;  /* 0x000000ffff387224 */ /* 0x000fe400078e00ff */
[----:B0-----:R-:W-:Y:S02]  /*91d40*/  IMAD.U32 R52, RZ, RZ, UR4 ;  /* 0x00000004ff347e24 */ /* 0x001fe4000f8e00ff */
[----:B------:R-:W-:-:S07]  /*91d50*/  IMAD.U32 R53, RZ, RZ, UR5 ;  /* 0x00000005ff357e24 */ /* 0x000fce000f8e00ff */
.L_x_4927:
        /* <DEDUP_REMOVED lines=20> */
.L_x_4926:
        /* <DEDUP_REMOVED lines=9> */
.L_x_4929:
        /* <DEDUP_REMOVED lines=20> */
.L_x_4928:
[----:B------:R-:W0:Y:S01]  /*92070*/  LDCU.64 UR4, c[0x0][0x3c8] ;  /* 0x00007900ff0477ac */ /* 0x000e220008000a00 */
[----:B------:R-:W-:Y:S01]  /*92080*/  BSSY.RECONVERGENT B0, `(.L_x_4930) ;  /* 0x0000018000007945 */ /* 0x000fe20003800200 */
[----:B------:R-:W-:Y:S02]  /*92090*/  IMAD.MOV.U32 R19, RZ, RZ, RZ ;  /* 0x000000ffff137224 */ /* 0x000fe400078e00ff */
[----:B------:R-:W-:Y:S02]  /*920a0*/  IMAD.MOV.U32 R54, RZ, RZ, RZ ;  /* 0x000000ffff367224 */ /* 0x000fe400078e00ff */
[----:B0-----:R-:W-:Y:S02]  /*920b0*/  IMAD.U32 R49, RZ, RZ, UR4 ;  /* 0x00000004ff317e24 */ /* 0x001fe4000f8e00ff */
[----:B------:R-:W-:-:S07]  /*920c0*/  IMAD.U32 R51, RZ, RZ, UR5 ;  /* 0x00000005ff337e24 */ /* 0x000fce000f8e00ff */
.L_x_4931:
        /* <DEDUP_REMOVED lines=20> */
.L_x_4930:
[----:B------:R-:W0:Y:S01]  /*92210*/  LDCU.64 UR4, c[0x0][0x3c8] ;  /* 0x00007900ff0477ac */ /* 0x000e220008000a00 */
[----:B------:R-:W-:Y:S01]  /*92220*/  BSSY.RECONVERGENT B0, `(.L_x_4932) ;  /* 0x0000018000007945 */ /* 0x000fe20003800200 */
[----:B------:R-:W-:Y:S02]  /*92230*/  IMAD.MOV.U32 R8, RZ, RZ, RZ ;  /* 0x000000ffff087224 */ /* 0x000fe400078e00ff */
[----:B------:R-:W-:Y:S02]  /*92240*/  IMAD.MOV.U32 R56, RZ, RZ, RZ ;  /* 0x000000ffff387224 */ /* 0x000fe400078e00ff */
[----:B0-----:R-:W-:Y:S02]  /*92250*/  IMAD.U32 R51, RZ, RZ, UR4 ;  /* 0x00000004ff337e24 */ /* 0x001fe4000f8e00ff */
[----:B------:R-:W-:-:S07]  /*92260*/  IMAD.U32 R54, RZ, RZ, UR5 ;  /* 0x00000005ff367e24 */ /* 0x000fce000f8e00ff */
.L_x_4933:
        /* <DEDUP_REMOVED lines=20> */
.L_x_4932:
[----:B------:R-:W0:Y:S01]  /*923b0*/  LDCU.64 UR4, c[0x0][0x3c8] ;  /* 0x00007900ff0477ac */ /* 0x000e220008000a00 */
[----:B------:R-:W-:Y:S01]  /*923c0*/  BSSY.RECONVERGENT B0, `(.L_x_4934) ;  /* 0x0000018000007945 */ /* 0x000fe20003800200 */
[----:B------:R-:W-:Y:S02]  /*923d0*/  IMAD.MOV.U32 R17, RZ, RZ, RZ ;  /* 0x000000ffff117224 */ /* 0x000fe400078e00ff */
[----:B------:R-:W-:Y:S02]  /*923e0*/  IMAD.MOV.U32 R56, RZ, RZ, RZ ;  /* 0x000000ffff387224 */ /* 0x000fe400078e00ff */
[----:B0-----:R-:W-:Y:S02]  /*923f0*/  IMAD.U32 R49, RZ, RZ, UR4 ;  /* 0x00000004ff317e24 */ /* 0x001fe4000f8e00ff */
[----:B------:R-:W-:-:S07]  /*92400*/  IMAD.U32 R51, RZ, RZ, UR5 ;  /* 0x00000005ff337e24 */ /* 0x000fce000f8e00ff */
.L_x_4935:
        /* <DEDUP_REMOVED lines=20> */
.L_x_4934:
[----:B------:R-:W0:Y:S01]  /*92550*/  LDCU.64 UR4, c[0x0][0x3c8] ;  /* 0x00007900ff0477ac */ /* 0x000e220008000a00 */
[----:B------:R-:W-:Y:S01]  /*92560*/  BSSY.RECONVERGENT B0, `(.L_x_4936) ;  /* 0x0000018000007945 */ /* 0x000fe20003800200 */
[----:B------:R-:W-:Y:S02]  /*92570*/  IMAD.MOV.U32 R19, RZ, RZ, RZ ;  /* 0x000000ffff137224 */ /* 0x000fe400078e00ff */
[----:B------:R-:W-:Y:S02]  /*92580*/  IMAD.MOV.U32 R56, RZ, RZ, RZ ;  /* 0x000000ffff387224 */ /* 0x000fe400078e00ff */
[----:B0-----:R-:W-:Y:S02]  /*92590*/  IMAD.U32 R49, RZ, RZ, UR4 ;  /* 0x00000004ff317e24 */ /* 0x001fe4000f8e00ff */
[----:B------:R-:W-:-:S07]  /*925a0*/  IMAD.U32 R51, RZ, RZ, UR5 ;  /* 0x00000005ff337e24 */ /* 0x000fce000f8e00ff */
.L_x_4937:
        /* <DEDUP_REMOVED lines=20> */
.L_x_4936:
[----:B------:R-:W0:Y:S01]  /*926f0*/  LDCU.64 UR4, c[0x0][0x3c8] ;  /* 0x00007900ff0477ac */ /* 0x000e220008000a00 */
[----:B------:R-:W-:Y:S01]  /*92700*/  BSSY.RECONVERGENT B0, `(.L_x_4938) ;  /* 0x0000018000007945 */ /* 0x000fe20003800200 */
[----:B------:R-:W-:Y:S02]  /*92710*/  IMAD.MOV.U32 R8, RZ, RZ, RZ ;  /* 0x000000ffff087224 */ /* 0x000fe400078e00ff */
[----:B------:R-:W-:Y:S02]  /*92720*/  IMAD.MOV.U32 R56, RZ, RZ, RZ ;  /* 0x000000ffff387224 */ /* 0x000fe400078e00ff */
[----:B0-----:R-:W-:Y:S02]  /*92730*/  IMAD.U32 R51, RZ, RZ, UR4 ;  /* 0x00000004ff337e24 */ /* 0x001fe4000f8e00ff */
[----:B------:R-:W-:-:S07]  /*92740*/  IMAD.U32 R54, RZ, RZ, UR5 ;  /* 0x00000005ff367e24 */ /* 0x000fce000f8e00ff */
.L_x_4939:
        /* <DEDUP_REMOVED lines=20> */
.L_x_4938:
[----:B------:R-:W0:Y:S01]  /*92890*/  LDCU.64 UR4, c[0x0][0x3c8] ;  /* 0x00007900ff0477ac */ /* 0x000e220008000a00 */
[----:B------:R-:W-:Y:S01]  /*928a0*/  BSSY.RECONVERGENT B0, `(.L_x_4940) ;  /* 0x0000018000007945 */ /* 0x000fe20003800200 */
[----:B------:R-:W-:Y:S02]  /*928b0*/  IMAD.MOV.U32 R17, RZ, RZ, RZ ;  /* 0x000000ffff117224 */ /* 0x000fe400078e00ff */
[----:B------:R-:W-:Y:S02]  /*928c0*/  IMAD.MOV.U32 R56, RZ, RZ, RZ ;  /* 0x000000ffff387224 */ /* 0x000fe400078e00ff */
[----:B0-----:R-:W-:Y:S02]  /*928d0*/  IMAD.U32 R49, RZ, RZ, UR4 ;  /* 0x00000004ff317e24 */ /* 0x001fe4000f8e00ff */
[----:B------:R-:W-:-:S07]  /*928e0*/  IMAD.U32 R51, RZ, RZ, UR5 ;  /* 0x00000005ff337e24 */ /* 0x000fce000f8e00ff */
.L_x_4941:
        /* <DEDUP_REMOVED lines=20> */
.L_x_4940:
[----:B------:R-:W0:Y:S01]  /*92a30*/  LDCU.64 UR4, c[0x0][0x3c8] ;  /* 0x00007900ff0477ac */ /* 0x000e220008000a00 */
[----:B------:R-:W-:Y:S01]  /*92a40*/  BSSY.RECONVERGENT B0, `(.L_x_4942) ;  /* 0x0000018000007945 */ /* 0x000fe20003800200 */
[----:B------:R-:W-:Y:S02]  /*92a50*/  IMAD.MOV.U32 R19, RZ, RZ, RZ ;  /* 0x000000ffff137224 */ /* 0x000fe400078e00ff */
[----:B------:R-:W-:Y:S02]  /*92a60*/  IMAD.MOV.U32 R56, RZ, RZ, RZ ;  /* 0x000000ffff387224 */ /* 0x000fe400078e00ff */
[----:B0-----:R-:W-:Y:S02]  /*92a70*/  IMAD.U32 R49, RZ, RZ, UR4 ;  /* 0x00000004ff317e24 */ /* 0x001fe4000f8e00ff */
[----:B------:R-:W-:-:S07]  /*92a80*/  IMAD.U32 R51, RZ, RZ, UR5 ;  /* 0x00000005ff337e24 */ /* 0x000fce000f8e00ff */
.L_x_4943:
        /* <DEDUP_REMOVED lines=20> */
.L_x_4942:
[----:B------:R-:W0:Y:S01]  /*92bd0*/  LDCU.64 UR4, c[0x0][0x3c8] ;  /* 0x00007900ff0477ac */ /* 0x000e220008000a00 */
[----:B------:R-:W-:Y:S01]  /*92be0*/  BSSY.RECONVERGENT B0, `(.L_x_4944) ;  /* 0x0000018000007945 */ /* 0x000fe20003800200 */
[----:B------:R-:W-:Y:S02]  /*92bf0*/  IMAD.MOV.U32 R8, RZ, RZ, RZ ;  /* 0x000000ffff087224 */ /* 0x000fe400078e00ff */
[----:B------:R-:W-:Y:S02]  /*92c00*/  IMAD.MOV.U32 R56, RZ, RZ, RZ ;  /* 0x000000ffff387224 */ /* 0x000fe400078e00ff */
[----:B0-----:R-:W-:Y:S02]  /*92c10*/  IMAD.U32 R51, RZ, RZ, UR4 ;  /* 0x00000004ff337e24 */ /* 0x001fe4000f8e00ff */
[----:B------:R-:W-:-:S07]  /*92c20*/  IMAD.U32 R54, RZ, RZ, UR5 ;  /* 0x00000005ff367e24 */ /* 0x000fce000f8e00ff */
.L_x_4945:
        /* <DEDUP_REMOVED lines=20> */
.L_x_4944:
[----:B------:R-:W0:Y:S01]  /*92d70*/  LDCU.64 UR4, c[0x0][0x3c8] ;  /* 0x00007900ff0477ac */ /* 0x000e220008000a00 */
[----:B------:R-:W-:Y:S01]  /*92d80*/  BSSY.RECONVERGENT B0, `(.L_x_4946) ;  /* 0x0000018000007945 */ /* 0x000fe20003800200 */
[----:B------:R-:W-:Y:S02]  /*92d90*/  IMAD.MOV.U32 R17, RZ, RZ, RZ ;  /* 0x000000ffff117224 */ /* 0x000fe400078e00ff */
[----:B------:R-:W-:Y:S02]  /*92da0*/  IMAD.MOV.U32 R56, RZ, RZ, RZ ;  /* 0x000000ffff387224 */ /* 0x000fe400078e00ff */
[----:B0-----:R-:W-:Y:S02]  /*92db0*/  IMAD.U32 R49, RZ, RZ, UR4 ;  /* 0x00000004ff317e24 */ /* 0x001fe4000f8e00ff */
[----:B------:R-:W-:-:S07]  /*92dc0*/  IMAD.U32 R51, RZ, RZ, UR5 ;  /* 0x00000005ff337e24 */ /* 0x000fce000f8e00ff */
.L_x_4947:
        /* <DEDUP_REMOVED lines=20> */
.L_x_4946:
[----:B------:R-:W0:Y:S01]  /*92f10*/  LDCU.64 UR4, c[0x0][0x3c8] ;  /* 0x00007900ff0477ac */ /* 0x000e220008000a00 */
[----:B------:R-:W-:Y:S01]  /*92f20*/  BSSY.RECONVERGENT B0, `(.L_x_4948) ;  /* 0x0000018000007945 */ /* 0x000fe20003800200 */
[----:B------:R-:W-:Y:S02]  /*92f30*/  IMAD.MOV.U32 R19, RZ, RZ, RZ ;  /* 0x000000ffff137224 */ /* 0x000fe400078e00ff */
[----:B------:R-:W-:Y:S02]  /*92f40*/  IMAD.MOV.U32 R56, RZ, RZ, RZ ;  /* 0x000000ffff387224 */ /* 0x000fe400078e00ff */
[----:B0-----:R-:W-:Y:S02]  /*92f50*/  IMAD.U32 R49, RZ, RZ, UR4 ;  /* 0x00000004ff317e24 */ /* 0x001fe4000f8e00ff */
[----:B------:R-:W-:-:S07]  /*92f60*/  IMAD.U32 R51, RZ, RZ, UR5 ;  /* 0x00000005ff337e24 */ /* 0x000fce000f8e00ff */
.L_x_4949:
        /* <DEDUP_REMOVED lines=20> */
.L_x_4948:
[----:B------:R-:W0:Y:S01]  /*930b0*/  LDCU.64 UR4, c[0x0][0x3c8] ;  /* 0x00007900ff0477ac */ /* 0x000e220008000a00 */
[----:B------:R-:W-:Y:S01]  /*930c0*/  BSSY.RECONVERGENT B0, `(.L_x_4950) ;  /* 0x0000018000007945 */ /* 0x000fe20003800200 */
[----:B------:R-:W-:Y:S02]  /*930d0*/  IMAD.MOV.U32 R8, RZ, RZ, RZ ;  /* 0x000000ffff087224 */ /* 0x000fe400078e00ff */
[----:B------:R-:W-:Y:S02]  /*930e0*/  IMAD.MOV.U32 R56, RZ, RZ, RZ ;  /* 0x000000ffff387224 */ /* 0x000fe400078e00ff */
[----:B0-----:R-:W-:Y:S02]  /*930f0*/  IMAD.U32 R51, RZ, RZ, UR4 ;  /* 0x00000004ff337e24 */ /* 0x001fe4000f8e00ff */
[----:B------:R-:W-:-:S07]  /*93100*/  IMAD.U32 R54, RZ, RZ, UR5 ;  /* 0x00000005ff367e24 */ /* 0x000fce000f8e00ff */
.L_x_4951:
        /* <DEDUP_REMOVED lines=20> */
.L_x_4950:
[----:B------:R-:W0:Y:S01]  /*93250*/  LDCU.64 UR4, c[0x0][0x3c8] ;  /* 0x00007900ff0477ac */ /* 0x000e220008000a00 */
[----:B------:R-:W-:Y:S01]  /*93260*/  BSSY.RECONVERGENT B0, `(.L_x_4952) ;  /* 0x0000018000007945 */ /* 0x000fe20003800200 */
[----:B------:R-:W-:Y:S02]  /*93270*/  IMAD.MOV.U32 R17, RZ, RZ, RZ ;  /* 0x000000ffff117224 */ /* 0x000fe400078e00ff */
[----:B------:R-:W-:Y:S02]  /*93280*/  IMAD.MOV.U32 R56, RZ, RZ, RZ ;  /* 0x000000ffff387224 */ /* 0x000fe400078e00ff */
[----:B0-----:R-:W-:Y:S02]  /*93290*/  IMAD.U32 R49, RZ, RZ, UR4 ;  /* 0x00000004ff317e24 */ /* 0x001fe4000f8e00ff */
[----:B------:R-:W-:-:S07]  /*932a0*/  IMAD.U32 R51, RZ, RZ, UR5 ;  /* 0x00000005ff337e24 */ /* 0x000fce000f8e00ff */
.L_x_4953:
        /* <DEDUP_REMOVED lines=20> */
.L_x_4952:
[----:B------:R-:W0:Y:S01]  /*933f0*/  LDCU.64 UR4, c[0x0][0x3c8] ;  /* 0x00007900ff0477ac */ /* 0x000e220008000a00 */
[----:B------:R-:W-:Y:S01]  /*93400*/  BSSY.RECONVERGENT B0, `(.L_x_4954) ;  /* 0x0000018000007945 */ /* 0x000fe20003800200 */
[----:B------:R-:W-:Y:S02]  /*93410*/  IMAD.MOV.U32 R19, RZ, RZ, RZ ;  /* 0x000000ffff137224 */ /* 0x000fe400078e00ff */
[----:B------:R-:W-:Y:S02]  /*93420*/  IMAD.MOV.U32 R56, RZ, RZ, RZ ;  /* 0x000000ffff387224 */ /* 0x000fe400078e00ff */
[----:B0-----:R-:W-:Y:S02]  /*93430*/  IMAD.U32 R49, RZ, RZ, UR4 ;  /* 0x00000004ff317e24 */ /* 0x001fe4000f8e00ff */
[----:B------:R-:W-:-:S07]  /*93440*/  IMAD.U32 R51, RZ, RZ, UR5 ;  /* 0x00000005ff337e24 */ /* 0x000fce000f8e00ff */
.L_x_4955:
        /* <DEDUP_REMOVED lines=20> */
.L_x_4954:
[----:B------:R-:W0:Y:S01]  /*93590*/  LDCU.64 UR4, c[0x0][0x3c8] ;  /* 0x00007900ff0477ac */ /* 0x000e220008000a00 */
[----:B------:R-:W-:Y:S01]  /*935a0*/  BSSY.RECONVERGENT B0, `(.L_x_4956) ;  /* 0x0000018000007945 */ /* 0x000fe20003800200 */
[----:B------:R-:W-:Y:S02]  /*935b0*/  IMAD.MOV.U32 R8, RZ, RZ, RZ ;  /* 0x000000ffff087224 */ /* 0x000fe400078e00ff */
[----:B------:R-:W-:Y:S02]  /*935c0*/  IMAD.MOV.U32 R56, RZ, RZ, RZ ;  /* 0x000000ffff387224 */ /* 0x000fe400078e00ff */
[----:B0-----:R-:W-:Y:S02]  /*935d0*/  IMAD.U32 R51, RZ, RZ, UR4 ;  /* 0x00000004ff337e24 */ /* 0x001fe4000f8e00ff */
[----:B------:R-:W-:-:S07]  /*935e0*/  IMAD.U32 R54, RZ, RZ, UR5 ;  /* 0x00000005ff367e24 */ /* 0x000fce000f8e00ff */
.L_x_4957:
        /* <DEDUP_REMOVED lines=20> */
.L_x_4956:
[----:B------:R-:W0:Y:S01]  /*93730*/  LDCU.64 UR4, c[0x0][0x3c8] ;  /* 0x00007900ff0477ac */ /* 0x000e220008000a00 */
[----:B------:R-:W-:Y:S01]  /*93740*/  BSSY.RECONVERGENT B0, `(.L_x_4958) ;  /* 0x0000018000007945 */ /* 0x000fe20003800200 */
[----:B------:R-:W-:Y:S02]  /*93750*/  IMAD.MOV.U32 R17, RZ, RZ, RZ ;  /* 0x000000ffff117224 */ /* 0x000fe400078e00ff */
[----:B------:R-:W-:Y:S02]  /*93760*/  IMAD.MOV.U32 R56, RZ, RZ, RZ ;  /* 0x000000ffff387224 */ /* 0x000fe400078e00ff */
[----:B0-----:R-:W-:Y:S02]  /*93770*/  IMAD.U32 R49, RZ, RZ, UR4 ;  /* 0x00000004ff317e24 */ /* 0x001fe4000f8e00ff */
[----:B------:R-:W-:-:S07]  /*93780*/  IMAD.U32 R51, RZ, RZ, UR5 ;  /* 0x00000005ff337e24 */ /* 0x000fce000f8e00ff */
.L_x_4959:
        /* <DEDUP_REMOVED lines=20> */
.L_x_4958:
[----:B------:R-:W0:Y:S01]  /*938d0*/  LDCU.64 UR4, c[0x0][0x3c8] ;  /* 0x00007900ff0477ac */ /* 0x000e220008000a00 */
[----:B------:R-:W-:Y:S01]  /*938e0*/  BSSY.RECONVERGENT B0, `(.L_x_4960) ;  /* 0x0000018000007945 */ /* 0x000fe20003800200 */
[----:B------:R-:W-:Y:S02]  /*938f0*/  IMAD.MOV.U32 R19, RZ, RZ, RZ ;  /* 0x000000ffff137224 */ /* 0x000fe400078e00ff */
[----:B------:R-:W-:Y:S02]  /*93900*/  IMAD.MOV.U32 R56, RZ, RZ, RZ ;  /* 0x000000ffff387224 */ /* 0x000fe400078e00ff */
[----:B0-----:R-:W-:Y:S02]  /*93910*/  IMAD.U32 R49, RZ, RZ, UR4 ;  /* 0x00000004ff317e24 */ /* 0x001fe4000f8e00ff */
[----:B------:R-:W-:-:S07]  /*93920*/  IMAD.U32 R51, RZ, RZ, UR5 ;  /* 0x00000005ff337e24 */ /* 0x000fce000f8e00ff */
.L_x_4961:
        /* <DEDUP_REMOVED lines=20> */
.L_x_4960:
[----:B------:R-:W0:Y:S01]  /*93a70*/  LDCU.64 UR4, c[0x0][0x3c8] ;  /* 0x00007900ff0477ac */ /* 0x000e220008000a00 */
[----:B------:R-:W-:Y:S01]  /*93a80*/  BSSY.RECONVERGENT B0, `(.L_x_4962) ;  /* 0x0000018000007945 */ /* 0x000fe20003800200 */
[----:B------:R-:W-:Y:S02]  /*93a90*/  IMAD.MOV.U32 R8, RZ, RZ, RZ ;  /* 0x000000ffff087224 */ /* 0x000fe400078e00ff */
[----:B------:R-:W-:Y:S02]  /*93aa0*/  IMAD.MOV.U32 R56, RZ, RZ, RZ ;  /* 0x000000ffff387224 */ /* 0x000fe400078e00ff */
[----:B0-----:R-:W-:Y:S02]  /*93ab0*/  IMAD.U32 R51, RZ, RZ, UR4 ;  /* 0x00000004ff337e24 */ /* 0x001fe4000f8e00ff */
[----:B------:R-:W-:-:S07]  /*93ac0*/  IMAD.U32 R54, RZ, RZ, UR5 ;  /* 0x00000005ff367e24 */ /* 0x000fce000f8e00ff */
.L_x_4963:
        /* <DEDUP_REMOVED lines=20> */
.L_x_4962:
[----:B------:R-:W0:Y:S01]  /*93c10*/  LDCU.64 UR4, c[0x0][0x3c8] ;  /* 0x00007900ff0477ac */ /* 0x000e220008000a00 */
[----:B------:R-:W-:Y:S01]  /*93c20*/  BSSY.RECONVERGENT B0, `(.L_x_4964) ;  /* 0x0000018000007945 */ /* 0x000fe20003800200 */
[----:B------:R-:W-:Y:S02]  /*93c30*/  IMAD.MOV.U32 R17, RZ, RZ, RZ ;  /* 0x000000ffff117224 */ /* 0x000fe400078e00ff */
[----:B------:R-:W-:Y:S02]  /*93c40*/  IMAD.MOV.U32 R56, RZ, RZ, RZ ;  /* 0x000000ffff387224 */ /* 0x000fe400078e00ff */
[----:B0-----:R-:W-:Y:S02]  /*93c50*/  IMAD.U32 R49, RZ, RZ, UR4 ;  /* 0x00000004ff317e24 */ /* 0x001fe4000f8e00ff */
[----:B------:R-:W-:-:S07]  /*93c60*/  IMAD.U32 R51, RZ, RZ, UR5 ;  /* 0x00000005ff337e24 */ /* 0x000fce000f8e00ff */
.L_x_4965:
        /* <DEDUP_REMOVED lines=20> */
.L_x_4964:
[----:B------:R-:W0:Y:S01]  /*93db0*/  LDCU.64 UR4, c[0x0][0x3c8] ;  /* 0x00007900ff0477ac */ /* 0x000e220008000a00 */
[----:B------:R-:W-:Y:S01]  /*93dc0*/  BSSY.RECONVERGENT B0, `(.L_x_4966) ;  /* 0x0000018000007945 */ /* 0x000fe20003800200 */
[----:B------:R-:W-:Y:S02]  /*93dd0*/  IMAD.MOV.U32 R51, RZ, RZ, RZ ;  /* 0x000000ffff337224 */ /* 0x000fe400078e00ff */
[----:B------:R-:W-:Y:S02]  /*93de0*/  IMAD.MOV.U32 R56, RZ, RZ, RZ ;  /* 0x000000ffff387224 */ /* 0x000fe400078e00ff */
[----:B0-----:R-:W-:Y:S02]  /*93df0*/  IMAD.U32 R54, RZ, RZ, UR4 ;  /* 0x00000004ff367e24 */ /* 0x001fe4000f8e00ff */
[----:B------:R-:W-:-:S07]  /*93e00*/  IMAD.U32 R49, RZ, RZ, UR5 ;  /* 0x00000005ff317e24 */ /* 0x000fce000f8e00ff */
.L_x_4967:
        /* <DEDUP_REMOVED lines=20> */
.L_x_4966:
        /* <DEDUP_REMOVED lines=9> */
.L_x_4969:
        /* <DEDUP_REMOVED lines=20> */
.L_x_4968:
[----:B------:R-:W0:Y:S01]  /*94120*/  LDCU.64 UR4, c[0x0][0x3c8] ;  /* 0x00007900ff0477ac */ /* 0x000e220008000a00 */
[----:B------:R-:W-:Y:S01]  /*94130*/  BSSY.RECONVERGENT B0, `(.L_x_4970) ;  /* 0x0000018000007945 */ /* 0x000fe20003800200 */
[----:B------:R-:W-:Y:S02]  /*94140*/  IMAD.MOV.U32 R19, RZ, RZ, RZ ;  /* 0x000000ffff137224 */ /* 0x000fe400078e00ff */
[----:B------:R-:W-:Y:S02]  /*94150*/  IMAD.MOV.U32 R54, RZ, RZ, RZ ;  /* 0x000000ffff367224 */ /* 0x000fe400078e00ff */
[----:B0-----:R-:W-:Y:S02]  /*94160*/  IMAD.U32 R53, RZ, RZ, UR4 ;  /* 0x00000004ff357e24 */ /* 0x001fe4000f8e00ff */
[----:B------:R-:W-:-:S07]  /*94170*/  IMAD.U32 R52, RZ, RZ, UR5 ;  /* 0x00000005ff347e24 */ /* 0x000fce000f8e00ff */
.L_x_4971:
        /* <DEDUP_REMOVED lines=20> */
.L_x_4970:
[----:B------:R-:W0:Y:S01]  /*942c0*/  LDCU.64 UR4, c[0x0][0x3c8] ;  /* 0x00007900ff0477ac */ /* 0x000e220008000a00 */
[----:B------:R-:W-:Y:S01]  /*942d0*/  BSSY.RECONVERGENT B0, `(.L_x_4972) ;  /* 0x0000018000007945 */ /* 0x000fe20003800200 */
[----:B------:R-:W-:Y:S02]  /*942e0*/  IMAD.MOV.U32 R8, RZ, RZ, RZ ;  /* 0x000000ffff087224 */ /* 0x000fe400078e00ff */
[----:B------:R-:W-:Y:S02]  /*942f0*/  IMAD.MOV.U32 R55, RZ, RZ, RZ ;  /* 0x000000ffff377224 */ /* 0x000fe400078e00ff */
[----:B0-----:R-:W-:Y:S02]  /*94300*/  IMAD.U32 R53, RZ, RZ, UR4 ;  /* 0x00000004ff357e24 */ /* 0x001fe4000f8e00ff */
[----:B------:R-:W-:-:S07]  /*94310*/  IMAD.U32 R54, RZ, RZ, UR5 ;  /* 0x00000005ff367e24 */ /* 0x000fce000f8e00ff */
.L_x_4973:
        /* <DEDUP_REMOVED lines=20> */
.L_x_4972:
[----:B------:R-:W0:Y:S01]  /*94460*/  LDCU.64 UR4, c[0x0][0x3c8] ;  /* 0x00007900ff0477ac */ /* 0x000e220008000a00 */
[----:B------:R-:W-:Y:S01]  /*94470*/  BSSY.RECONVERGENT B0, `(.L_x_4974) ;  /* 0x0000018000007945 */ /* 0x000fe20003800200 */
[----:B------:R-:W-:Y:S02]  /*94480*/  IMAD.MOV.U32 R15, RZ, RZ, RZ ;  /* 0x000000ffff0f7224 */ /* 0x000fe400078e00ff */
[----:B------:R-:W-:Y:S02]  /*94490*/  IMAD.MOV.U32 R56, RZ, RZ, RZ ;  /* 0x000000ffff387224 */ /* 0x000fe400078e00ff */
[----:B0-----:R-:W-:Y:S02]  /*944a0*/  IMAD.U32 R53, RZ, RZ, UR4 ;  /* 0x00000004ff357e24 */ /* 0x001fe4000f8e00ff */
[----:B------:R-:W-:-:S07]  /*944b0*/  IMAD.U32 R54, RZ, RZ, UR5 ;  /* 0x00000005ff367e24 */ /* 0x000fce000f8e00ff */
.L_x_4975:
        /* <DEDUP_REMOVED lines=20> */
.L_x_4974:
[----:B------:R-:W0:Y:S01]  /*94600*/  LDCU.64 UR4, c[0x0][0x3c8] ;  /* 0x00007900ff0477ac */ /* 0x000e220008000a00 */
[----:B------:R-:W-:Y:S01]  /*94610*/  BSSY.RECONVERGENT B0, `(.L_x_4976) ;  /* 0x0000018000007945 */ /* 0x000fe20003800200 */
[----:B------:R-:W-:Y:S02]  /*94620*/  IMAD.MOV.U32 R19, RZ, RZ, RZ ;  /* 0x000000ffff137224 */ /* 0x000fe400078e00ff */
[----:B------:R-:W-:Y:S02]  /*94630*/  IMAD.MOV.U32 R56, RZ, RZ, RZ ;  /* 0x000000ffff387224 */ /* 0x000fe400078e00ff */
[----:B0-----:R-:W-:Y:S02]  /*94640*/  IMAD.U32 R53, RZ, RZ, UR4 ;  /* 0x00000004ff357e24 */ /* 0x001fe4000f8e00ff */
[----:B------:R-:W-:-:S07]  /*94650*/  IMAD.U32 R54, RZ, RZ, UR5 ;  /* 0x00000005ff367e24 */ /* 0x000fce000f8e00ff */
.L_x_4977:
        /* <DEDUP_REMOVED lines=20> */
.L_x_4976:
[----:B------:R-:W0:Y:S01]  /*947a0*/  LDCU.64 UR4, c[0x0][0x3c8] ;  /* 0x00007900ff0477ac */ /* 0x000e220008000a00 */
[----:B------:R-:W-:Y:S01]  /*947b0*/  BSSY.RECONVERGENT B0, `(.L_x_4978) ;  /* 0x0000018000007945 */ /* 0x000fe20003800200 */
[----:B------:R-:W-:Y:S02]  /*947c0*/  IMAD.MOV.U32 R8, RZ, RZ, RZ ;  /* 0x000000ffff087224 */ /* 0x000fe400078e00ff */
[----:B------:R-:W-:Y:S02]  /*947d0*/  IMAD.MOV.U32 R55, RZ, RZ, RZ ;  /* 0x000000ffff377224 */ /* 0x000fe400078e00ff */
[----:B0-----:R-:W-:Y:S02]  /*947e0*/  IMAD.U32 R53, RZ, RZ, UR4 ;  /* 0x00000004ff357e24 */ /* 0x001fe4000f8e00ff */
[----:B------:R-:W-:-:S07]  /*947f0*/  IMAD.U32 R54, RZ, RZ, UR5 ;  /* 0x00000005ff367e24 */ /* 0x000fce000f8e00ff */
.L_x_4979:
        /* <DEDUP_REMOVED lines=20> */
.L_x_4978:
[----:B------:R-:W0:Y:S01]  /*94940*/  LDCU.64 UR4, c[0x0][0x3c8] ;  /* 0x00007900ff0477ac */ /* 0x000e220008000a00 */
[----:B------:R-:W-:Y:S01]  /*94950*/  BSSY.RECONVERGENT B0, `(.L_x_4980) ;  /* 0x0000018000007945 */ /* 0x000fe20003800200 */
[----:B------:R-:W-:Y:S02]  /*94960*/  IMAD.MOV.U32 R15, RZ, RZ, RZ ;  /* 0x000000ffff0f7224 */ /* 0x000fe400078e00ff */
[----:B------:R-:W-:Y:S02]  /*94970*/  IMAD.MOV.U32 R56, RZ, RZ, RZ ;  /* 0x000000ffff387224 */ /* 0x000fe400078e00ff */
[----:B0-----:R-:W-:Y:S02]  /*94980*/  IMAD.U32 R53, RZ, RZ, UR4 ;  /* 0x00000004ff357e24 */ /* 0x001fe4000f8e00ff */
[----:B------:R-:W-:-:S07]  /*94990*/  IMAD.U32 R54, RZ, RZ, UR5 ;  /* 0x00000005ff367e24 */ /* 0x000fce000f8e00ff */
.L_x_4981:
        /* <DEDUP_REMOVED lines=20> */
.L_x_4980:
[----:B------:R-:W0:Y:S01]  /*94ae0*/  LDCU.64 UR4, c[0x0][0x3c8] ;  /* 0x00007900ff0477ac */ /* 0x000e220008000a00 */
[----:B------:R-:W-:Y:S01]  /*94af0*/  BSSY.RECONVERGENT B0, `(.L_x_4982) ;  /* 0x0000018000007945 */ /* 0x000fe20003800200 */
[----:B------:R-:W-:Y:S02]  /*94b00*/  IMAD.MOV.U32 R19, RZ, RZ, RZ ;  /* 0x000000ffff137224 */ /* 0x000fe400078e00ff */
[----:B------:R-:W-:Y:S02]  /*94b10*/  IMAD.MOV.U32 R56, RZ, RZ, RZ ;  /* 0x000000ffff387224 */ /* 0x000fe400078e00ff */
[----:B0-----:R-:W-:Y:S02]  /*94b20*/  IMAD.U32 R53, RZ, RZ, UR4 ;  /* 0x00000004ff357e24 */ /* 0x001fe4000f8e00ff */
[----:B------:R-:W-:-:S07]  /*94b30*/  IMAD.U32 R54, RZ, RZ, UR5 ;  /* 0x00000005ff367e24 */ /* 0x000fce000f8e00ff */
.L_x_4983:
        /* <DEDUP_REMOVED lines=20> */
.L_x_4982:
[----:B------:R-:W0:Y:S01]  /*94c80*/  LDCU.64 UR4, c[0x0][0x3c8] ;  /* 0x00007900ff0477ac */ /* 0x000e220008000a00 */
[----:B------:R-:W-:Y:S01]  /*94c90*/  BSSY.RECONVERGENT B0, `(.L_x_4984) ;  /* 0x0000018000007945 */ /* 0x000fe20003800200 */
[----:B------:R-:W-:Y:S02]  /*94ca0*/  IMAD.MOV.U32 R8, RZ, RZ, RZ ;  /* 0x000000ffff087224 */ /* 0x000fe400078e00ff */
[----:B------:R-:W-:Y:S02]  /*94cb0*/  IMAD.MOV.U32 R55, RZ, RZ, RZ ;  /* 0x000000ffff377224 */ /* 0x000fe400078e00ff */
[----:B0-----:R-:W-:Y:S02]  /*94cc0*/  IMAD.U32 R53, RZ, RZ, UR4 ;  /* 0x00000004ff357e24 */ /* 0x001fe4000f8e00ff */
[----:B------:R-:W-:-:S07]  /*94cd0*/  IMAD.U32 R54, RZ, RZ, UR5 ;  /* 0x00000005ff367e24 */ /* 0x000fce000f8e00ff */
.L_x_4985:
        /* <DEDUP_REMOVED lines=20> */
.L_x_4984:
[----:B------:R-:W0:Y:S01]  /*94e20*/  LDCU.64 UR4, c[0x0][0x3c8] ;  /* 0x00007900ff0477ac */ /* 0x000e220008000a00 */
[----:B------:R-:W-:Y:S01]  /*94e30*/  BSSY.RECONVERGENT B0, `(.L_x_4986) ;  /* 0x0000018000007945 */ /* 0x000fe20003800200 */
[----:B------:R-:W-:Y:S02]  /*94e40*/  IMAD.MOV.U32 R15, RZ, RZ, RZ ;  /* 0x000000ffff0f7224 */ /* 0x000fe400078e00ff */
[----:B------:R-:W-:Y:S02]  /*94e50*/  IMAD.MOV.U32 R56, RZ, RZ, RZ ;  /* 0x000000ffff387224 */ /* 0x000fe400078e00ff */
[----:B0-----:R-:W-:Y:S02]  /*94e60*/  IMAD.U32 R53, RZ, RZ, UR4 ;  /* 0x00000004ff357e24 */ /* 0x001fe4000f8e00ff */
[----:B------:R-:W-:-:S07]  /*94e70*/  IMAD.U32 R54, RZ, RZ, UR5 ;  /* 0x00000005ff367e24 */ /* 0x000fce000f8e00ff */
.L_x_4987:
        /* <DEDUP_REMOVED lines=20> */
.L_x_4986:
[----:B------:R-:W0:Y:S01]  /*94fc0*/  LDCU.64 UR4, c[0x0][0x3c8] ;  /* 0x00007900ff0477ac */ /* 0x000e220008000a00 */
[----:B------:R-:W-:Y:S01]  /*94fd0*/  BSSY.RECONVERGENT B0, `(.L_x_4988) ;  /* 0x0000018000007945 */ /* 0x000fe20003800200 */
[----:B------:R-:W-:Y:S02]  /*94fe0*/  IMAD.MOV.U32 R19, RZ, RZ, RZ ;  /* 0x000000ffff137224 */ /* 0x000fe400078e00ff */
[----:B------:R-:W-:Y:S02]  /*94ff0*/  IMAD.MOV.U32 R56, RZ, RZ, RZ ;  /* 0x000000ffff387224 */ /* 0x000fe400078e00ff */
[----:B0-----:R-:W-:Y:S02]  /*95000*/  IMAD.U32 R53, RZ, RZ, UR4 ;  /* 0x00000004ff357e24 */ /* 0x001fe4000f8e00ff */
[----:B------:R-:W-:-:S07]  /*95010*/  IMAD.U32 R54, RZ, RZ, UR5 ;  /* 0x00000005ff367e24 */ /* 0x000fce000f8e00ff */
.L_x_4989:
        /* <DEDUP_REMOVED lines=20> */
.L_x_4988:
[----:B------:R-:W0:Y:S01]  /*95160*/  LDCU.64 UR4, c[0x0][0x3c8] ;  /* 0x00007900ff0477ac */ /* 0x000e220008000a00 */
[----:B------:R-:W-:Y:S01]  /*95170*/  BSSY.RECONVERGENT B0, `(.L_x_4990) ;  /* 0x0000018000007945 */ /* 0x000fe20003800200 */
[----:B------:R-:W-:Y:S02]  /*95180*/  IMAD.MOV.U32 R8, RZ, RZ, RZ ;  /* 0x000000ffff087224 */ /* 0x000fe400078e00ff */
[----:B------:R-:W-:Y:S02]  /*95190*/  IMAD.MOV.U32 R55, RZ, RZ, RZ ;  /* 0x000000ffff377224 */ /* 0x000fe400078e00ff */
[----:B0-----:R-:W-:Y:S02]  /*951a0*/  IMAD.U32 R53, RZ, RZ, UR4 ;  /* 0x00000004ff357e24 */ /* 0x001fe4000f8e00ff */
[----:B------:R-:W-:-:S07]  /*951b0*/  IMAD.U32 R54, RZ, RZ, UR5 ;  /* 0x00000005ff367e24 */ /* 0x000fce000f8e00ff */
.L_x_4991:
        /* <DEDUP_REMOVED lines=20> */
.L_x_4990:
[----:B------:R-:W0:Y:S01]  /*95300*/  LDCU.64 UR4, c[0x0][0x3c8] ;  /* 0x00007900ff0477ac */ /* 0x000e220008000a00 */
[----:B------:R-:W-:Y:S01]  /*95310*/  BSSY.RECONVERGENT B0, `(.L_x_4992) ;  /* 0x0000018000007945 */ /* 0x000fe20003800200 */
[----:B------:R-:W-:Y:S02]  /*95320*/  IMAD.MOV.U32 R15, RZ, RZ, RZ ;  /* 0x000000ffff0f7224 */ /* 0x000fe400078e00ff */
[----:B------:R-:W-:Y:S02]  /*95330*/  IMAD.MOV.U32 R56, RZ, RZ, RZ ;  /* 0x000000ffff387224 */ /* 0x000fe400078e00ff */
[----:B0-----:R-:W-:Y:S02]  /*95340*/  IMAD.U32 R53, RZ, RZ, UR4 ;  /* 0x00000004ff357e24 */ /* 0x001fe4000f8e00ff */
[----:B------:R-:W-:-:S07]  /*95350*/  IMAD.U32 R54, RZ, RZ, UR5 ;  /* 0x00000005ff367e24 */ /* 0x000fce000f8e00ff */
.L_x_4993:
        /* <DEDUP_REMOVED lines=20> */
.L_x_4992:
[----:B------:R-:W0:Y:S01]  /*954a0*/  LDCU.64 UR4, c[0x0][0x3c8] ;  /* 0x00007900ff0477ac */ /* 0x000e220008000a00 */
[----:B------:R-:W-:Y:S01]  /*954b0*/  BSSY.RECONVERGENT B0, `(.L_x_4994) ;  /* 0x0000018000007945 */ /* 0x000fe20003800200 */
[----:B------:R-:W-:Y:S02]  /*954c0*/  IMAD.MOV.U32 R19, RZ, RZ, RZ ;  /* 0x000000ffff137224 */ /* 0x000fe400078e00ff */
[----:B------:R-:W-:Y:S02]  /*954d0*/  IMAD.MOV.U32 R56, RZ, RZ, RZ ;  /* 0x000000ffff387224 */ /* 0x000fe400078e00ff */
[----:B0-----:R-:W-:Y:S02]  /*954e0*/  IMAD.U32 R53, RZ, RZ, UR4 ;  /* 0x00000004ff357e24 */ /* 0x001fe4000f8e00ff */
[----:B------:R-:W-:-:S07]  /*954f0*/  IMAD.U32 R54, RZ, RZ, UR5 ;  /* 0x00000005ff367e24 */ /* 0x000fce000f8e00ff */
.L_x_4995:
        /* <DEDUP_REMOVED lines=20> */
.L_x_4994:
[----:B------:R-:W0:Y:S01]  /*95640*/  LDCU.64 UR4, c[0x0][0x3c8] ;  /* 0x00007900ff0477ac */ /* 0x000e220008000a00 */
[----:B------:R-:W-:Y:S01]  /*95650*/  BSSY.RECONVERGENT B0, `(.L_x_4996) ;  /* 0x0000018000007945 */ /* 0x000fe20003800200 */
[----:B------:R-:W-:Y:S02]  /*95660*/  IMAD.MOV.U32 R8, RZ, RZ, RZ ;  /* 0x000000ffff087224 */ /* 0x000fe400078e00ff */
[----:B------:R-:W-:Y:S02]  /*95670*/  IMAD.MOV.U32 R55, RZ, RZ, RZ ;  /* 0x000000ffff377224 */ /* 0x000fe400078e00ff */
[----:B0-----:R-:W-:Y:S02]  /*95680*/  IMAD.U32 R53, RZ, RZ, UR4 ;  /* 0x00000004ff357e24 */ /* 0x001fe4000f8e00ff */
[----:B------:R-:W-:-:S07]  /*95690*/  IMAD.U32 R54, RZ, RZ, UR5 ;  /* 0x00000005ff367e24 */ /* 0x000fce000f8e00ff */
.L_x_4997:
        /* <DEDUP_REMOVED lines=20> */
.L_x_4996:
[----:B------:R-:W0:Y:S01]  /*957e0*/  LDCU.64 UR4, c[0x0][0x3c8] ;  /* 0x00007900ff0477ac */ /* 0x000e220008000a00 */
[----:B------:R-:W-:Y:S01]  /*957f0*/  BSSY.RECONVERGENT B0, `(.L_x_4998) ;  /* 0x0000018000007945 */ /* 0x000fe20003800200 */
[----:B------:R-:W-:Y:S02]  /*95800*/  IMAD.MOV.U32 R15, RZ, RZ, RZ ;  /* 0x000000ffff0f7224 */ /* 0x000fe400078e00ff */
[----:B------:R-:W-:Y:S02]  /*95810*/  IMAD.MOV.U32 R56, RZ, RZ, RZ ;  /* 0x000000ffff387224 */ /* 0x000fe400078e00ff */
[----:B0-----:R-:W-:Y:S02]  /*95820*/  IMAD.U32 R53, RZ, RZ, UR4 ;  /* 0x00000004ff357e24 */ /* 0x001fe4000f8e00ff */
[----:B------:R-:W-:-:S07]  /*95830*/  IMAD.U32 R54, RZ, RZ, UR5 ;  /* 0x00000005ff367e24 */ /* 0x000fce000f8e00ff */
.L_x_4999:
        /* <DEDUP_REMOVED lines=20> */
.L_x_4998:
[----:B------:R-:W0:Y:S01]  /*95980*/  LDCU.64 UR4, c[0x0][0x3c8] ;  /* 0x00007900ff0477ac */ /* 0x000e220008000a00 */
[----:B------:R-:W-:Y:S01]  /*95990*/  BSSY.RECONVERGENT B0, `(.L_x_5000) ;  /* 0x0000018000007945 */ /* 0x000fe20003800200 */
[----:B------:R-:W-:Y:S02]  /*959a0*/  IMAD.MOV.U32 R19, RZ, RZ, RZ ;  /* 0x000000ffff137224 */ /* 0x000fe400078e00ff */
[----:B------:R-:W-:Y:S02]  /*959b0*/  IMAD.MOV.U32 R56, RZ, RZ, RZ ;  /* 0x000000ffff387224 */ /* 0x000fe400078e00ff */
[----:B0-----:R-:W-:Y:S02]  /*959c0*/  IMAD.U32 R53, RZ, RZ, UR4 ;  /* 0x00000004ff357e24 */ /* 0x001fe4000f8e00ff */
[----:B------:R-:W-:-:S07]  /*959d0*/  IMAD.U32 R54, RZ, RZ, UR5 ;  /* 0x00000005ff367e24 */ /* 0x000fce000f8e00ff */
.L_x_5001:
        /* <DEDUP_REMOVED lines=20> */
.L_x_5000:
[----:B------:R-:W0:Y:S01]  /*95b20*/  LDCU.64 UR4, c[0x0][0x3c8] ;  /* 0x00007900ff0477ac */ /* 0x000e220008000a00 */
[----:B------:R-:W-:Y:S01]  /*95b30*/  BSSY.RECONVERGENT B0, `(.L_x_5002) ;  /* 0x0000018000007945 */ /* 0x000fe20003800200 */
[----:B------:R-:W-:Y:S02]  /*95b40*/  IMAD.MOV.U32 R8, RZ, RZ, RZ ;  /* 0x000000ffff087224 */ /* 0x000fe400078e00ff */
[----:B------:R-:W-:Y:S02]  /*95b50*/  IMAD.MOV.U32 R55, RZ, RZ, RZ ;  /* 0x000000ffff377224 */ /* 0x000fe400078e00ff */
[----:B0-----:R-:W-:Y:S02]  /*95b60*/  IMAD.U32 R53, RZ, RZ, UR4 ;  /* 0x00000004ff357e24 */ /* 0x001fe4000f8e00ff */
[----:B------:R-:W-:-:S07]  /*95b70*/  IMAD.U32 R54, RZ, RZ, UR5 ;  /* 0x00000005ff367e24 */ /* 0x000fce000f8e00ff */
.L_x_5003:
        /* <DEDUP_REMOVED lines=20> */
.L_x_5002:
[----:B------:R-:W0:Y:S01]  /*95cc0*/  LDCU.64 UR4, c[0x0][0x3c8] ;  /* 0x00007900ff0477ac */ /* 0x000e220008000a00 */
[----:B------:R-:W-:Y:S01]  /*95cd0*/  BSSY.RECONVERGENT B0, `(.L_x_5004) ;  /* 0x0000018000007945 */ /* 0x000fe20003800200 */
[----:B------:R-:W-:Y:S02]  /*95ce0*/  IMAD.MOV.U32 R15, RZ, RZ, RZ ;  /* 0x000000ffff0f7224 */ /* 0x000fe400078e00ff */
[----:B------:R-:W-:Y:S02]  /*95cf0*/  IMAD.MOV.U32 R56, RZ, RZ, RZ ;  /* 0x000000ffff387224 */ /* 0x000fe400078e00ff */
[----:B0-----:R-:W-:Y:S02]  /*95d00*/  IMAD.U32 R53, RZ, RZ, UR4 ;  /* 0x00000004ff357e24 */ /* 0x001fe4000f8e00ff */
[----:B------:R-:W-:-:S07]  /*95d10*/  IMAD.U32 R54, RZ, RZ, UR5 ;  /* 0x00000005ff367e24 */ /* 0x000fce000f8e00ff */
.L_x_5005:
        /* <DEDUP_REMOVED lines=20> */
.L_x_5004:
[----:B------:R-:W0:Y:S01]  /*95e60*/  LDCU.64 UR4, c[0x0][0x3c8] ;  /* 0x00007900ff0477ac */ /* 0x000e220008000a00 */
[----:B------:R-:W-:Y:S01]  /*95e70*/  BSSY.RECONVERGENT B0, `(.L_x_5006) ;  /* 0x0000018000007945 */ /* 0x000fe20003800200 */
[----:B------:R-:W-:Y:S02]  /*95e80*/  IMAD.MOV.U32 R54, RZ, RZ, RZ ;  /* 0x000000ffff367224 */ /* 0x000fe400078e00ff */
[----:B------:R-:W-:Y:S02]  /*95e90*/  IMAD.MOV.U32 R56, RZ, RZ, RZ ;  /* 0x000000ffff387224 */ /* 0x000fe400078e00ff */
[----:B0-----:R-:W-:Y:S02]  /*95ea0*/  IMAD.U32 R52, RZ, RZ, UR4 ;  /* 0x00000004ff347e24 */ /* 0x001fe4000f8e00ff */
[----:B------:R-:W-:-:S07]  /*95eb0*/  IMAD.U32 R53, RZ, RZ, UR5 ;  /* 0x00000005ff357e24 */ /* 0x000fce000f8e00ff */
.L_x_5007:
        /* <DEDUP_REMOVED lines=20> */
.L_x_5006:
        /* <DEDUP_REMOVED lines=9> */
.L_x_5009:
        /* <DEDUP_REMOVED lines=20> */
.L_x_5008:
[----:B------:R-:W0:Y:S01]  /*961d0*/  LDCU.64 UR4, c[0x0][0x3c8] ;  /* 0x00007900ff0477ac */ /* 0x000e220008000a00 */
[----:B------:R-:W-:Y:S01]  /*961e0*/  BSSY.RECONVERGENT B0, `(.L_x_5010) ;  /* 0x0000018000007945 */ /* 0x000fe20003800200 */
[----:B------:R-:W-:Y:S02]  /*961f0*/  IMAD.MOV.U32 R19, RZ, RZ, RZ ;  /* 0x000000ffff137224 */ /* 0x000fe400078e00ff */
[----:B------:R-:W-:Y:S02]  /*96200*/  IMAD.MOV.U32 R54, RZ, RZ, RZ ;  /* 0x000000ffff367224 */ /* 0x000fe400078e00ff */
[----:B0-----:R-:W-:Y:S02]  /*96210*/  IMAD.U32 R53, RZ, RZ, UR4 ;  /* 0x00000004ff357e24 */ /* 0x001fe4000f8e00ff */
[----:B------:R-:W-:-:S07]  /*96220*/  IMAD.U32 R52, RZ, RZ, UR5 ;  /* 0x00000005ff347e24 */ /* 0x000fce000f8e00ff */
.L_x_5011:
        /* <DEDUP_REMOVED lines=20> */
.L_x_5010:
[----:B------:R-:W0:Y:S01]  /*96370*/  LDCU.64 UR4, c[0x0][0x3c8] ;  /* 0x00007900ff0477ac */ /* 0x000e220008000a00 */
[----:B------:R-:W-:Y:S01]  /*96380*/  BSSY.RECONVERGENT B0, `(.L_x_5012) ;  /* 0x0000018000007945 */ /* 0x000fe20003800200 */
[----:B------:R-:W-:Y:S02]  /*96390*/  IMAD.MOV.U32 R16, RZ, RZ, RZ ;  /* 0x000000ffff107224 */ /* 0x000fe400078e00ff */
[----:B------:R-:W-:Y:S02]  /*963a0*/  IMAD.MOV.U32 R55, RZ, RZ, RZ ;  /* 0x000000ffff377224 */ /* 0x000fe400078e00ff */
[----:B0-----:R-:W-:Y:S02]  /*963b0*/  IMAD.U32 R53, RZ, RZ, UR4 ;  /* 0x00000004ff357e24 */ /* 0x001fe4000f8e00ff */
[----:B------:R-:W-:-:S07]  /*963c0*/  IMAD.U32 R54, RZ, RZ, UR5 ;  /* 0x00000005ff367e24 */ /* 0x000fce000f8e00ff */
.L_x_5013:
        /* <DEDUP_REMOVED lines=20> */
.L_x_5012:
[----:B------:R-:W0:Y:S01]  /*96510*/  LDCU.64 UR4, c[0x0][0x3c8] ;  /* 0x00007900ff0477ac */ /* 0x000e220008000a00 */
[----:B------:R-:W-:Y:S01]  /*96520*/  BSSY.RECONVERGENT B0, `(.L_x_5014) ;  /* 0x0000018000007945 */ /* 0x000fe20003800200 */
[----:B------:R-:W-:Y:S02]  /*96530*/  IMAD.MOV.U32 R17, RZ, RZ, RZ ;  /* 0x000000ffff117224 */ /* 0x000fe400078e00ff */
[----:B------:R-:W-:Y:S02]  /*96540*/  IMAD.MOV.U32 R56, RZ, RZ, RZ ;  /* 0x000000ffff387224 */ /* 0x000fe400078e00ff */
[----:B0-----:R-:W-:Y:S02]  /*96550*/  IMAD.U32 R53, RZ, RZ, UR4 ;  /* 0x00000004ff357e24 */ /* 0x001fe4000f8e00ff */
[----:B------:R-:W-:-:S07]  /*96560*/  IMAD.U32 R54, RZ, RZ, UR5 ;  /* 0x00000005ff367e24 */ /* 0x000fce000f8e00ff */
.L_x_5015:
        /* <DEDUP_REMOVED lines=20> */
.L_x_5014:
[----:B------:R-:W0:Y:S01]  /*966b0*/  LDCU.64 UR4, c[0x0][0x3c8] ;  /* 0x00007900ff0477ac */ /* 0x000e220008000a00 */
[----:B------:R-:W-:Y:S01]  /*966c0*/  BSSY.RECONVERGENT B0, `(.L_x_5016) ;  /* 0x0000018000007945 */ /* 0x000fe20003800200 */
[----:B------:R-:W-:Y:S02]  /*966d0*/  IMAD.MOV.U32 R19, RZ, RZ, RZ ;  /* 0x000000ffff137224 */ /* 0x000fe400078e00ff */
[----:B------:R-:W-:Y:S02]  /*966e0*/  IMAD.MOV.U32 R56, RZ, RZ, RZ ;  /* 0x000000ffff387224 */ /* 0x000fe400078e00ff */
[----:B0-----:R-:W-:Y:S02]  /*966f0*/  IMAD.U32 R53, RZ, RZ, UR4 ;  /* 0x00000004ff357e24 */ /* 0x001fe4000f8e00ff */
[----:B------:R-:W-:-:S07]  /*96700*/  IMAD.U32 R54, RZ, RZ, UR5 ;  /* 0x00000005ff367e24 */ /* 0x000fce000f8e00ff */
.L_x_5017:
        /* <DEDUP_REMOVED lines=20> */
.L_x_5016:
[----:B------:R-:W0:Y:S01]  /*96850*/  LDCU.64 UR4, c[0x0][0x3c8] ;  /* 0x00007900ff0477ac */ /* 0x000e220008000a00 */
[----:B------:R-:W-:Y:S01]  /*96860*/  BSSY.RECONVERGENT B0, `(.L_x_5018) ;  /* 0x0000018000007945 */ /* 0x000fe20003800200 */
[----:B------:R-:W-:Y:S02]  /*96870*/  IMAD.MOV.U32 R16, RZ, RZ, RZ ;  /* 0x000000ffff107224 */ /* 0x000fe400078e00ff */
[----:B------:R-:W-:Y:S02]  /*96880*/  IMAD.MOV.U32 R55, RZ, RZ, RZ ;  /* 0x000000ffff377224 */ /* 0x000fe400078e00ff */
[----:B0-----:R-:W-:Y:S02]  /*96890*/  IMAD.U32 R53, RZ, RZ, UR4 ;  /* 0x00000004ff357e24 */ /* 0x001fe4000f8e00ff */
[----:B------:R-:W-:-:S07]  /*968a0*/  IMAD.U32 R54, RZ, RZ, UR5 ;  /* 0x00000005ff367e24 */ /* 0x000fce000f8e00ff */
.L_x_5019:
        /* <DEDUP_REMOVED lines=20> */
.L_x_5018:
[----:B------:R-:W0:Y:S01]  /*969f0*/  LDCU.64 UR4, c[0x0][0x3c8] ;  /* 0x00007900ff0477ac */ /* 0x000e220008000a00 */
[----:B------:R-:W-:Y:S01]  /*96a00*/  BSSY.RECONVERGENT B0, `(.L_x_5020) ;  /* 0x0000018000007945 */ /* 0x000fe20003800200 */
[----:B------:R-:W-:Y:S02]  /*96a10*/  IMAD.MOV.U32 R17, RZ, RZ, RZ ;  /* 0x000000ffff117224 */ /* 0x000fe400078e00ff */
[----:B------:R-:W-:Y:S02]  /*96a20*/  IMAD.MOV.U32 R56, RZ, RZ, RZ ;  /* 0x000000ffff387224 */ /* 0x000fe400078e00ff */
[----:B0-----:R-:W-:Y:S02]  /*96a30*/  IMAD.U32 R53, RZ, RZ, UR4 ;  /* 0x00000004ff357e24 */ /* 0x001fe4000f8e00ff */
[----:B------:R-:W-:-:S07]  /*96a40*/  IMAD.U32 R54, RZ, RZ, UR5 ;  /* 0x00000005ff367e24 */ /* 0x000fce000f8e00ff */
.L_x_5021:
        /* <DEDUP_REMOVED lines=20> */
.L_x_5020:
[----:B------:R-:W0:Y:S01]  /*96b90*/  LDCU.64 UR4, c[0x0][0x3c8] ;  /* 0x00007900ff0477ac */ /* 0x000e220008000a00 */
[----:B------:R-:W-:Y:S01]  /*96ba0*/  BSSY.RECONVERGENT B0, `(.L_x_5022) ;  /* 0x0000018000007945 */ /* 0x000fe20003800200 */
[----:B------:R-:W-:Y:S02]  /*96bb0*/  IMAD.MOV.U32 R19, RZ, RZ, RZ ;  /* 0x000000ffff137224 */ /* 0x000fe400078e00ff */
[----:B------:R-:W-:Y:S02]  /*96bc0*/  IMAD.MOV.U32 R56, RZ, RZ, RZ ;  /* 0x000000ffff387224 */ /* 0x000fe400078e00ff */
[----:B0-----:R-:W-:Y:S02]  /*96bd0*/  IMAD.U32 R53, RZ, RZ, UR4 ;  /* 0x00000004ff357e24 */ /* 0x001fe4000f8e00ff */
[----:B------:R-:W-:-:S07]  /*96be0*/  IMAD.U32 R54, RZ, RZ, UR5 ;  /* 0x00000005ff367e24 */ /* 0x000fce000f8e00ff */
.L_x_5023:
        /* <DEDUP_REMOVED lines=20> */
.L_x_5022:
[----:B------:R-:W0:Y:S01]  /*96d30*/  LDCU.64 UR4, c[0x0][0x3c8] ;  /* 0x00007900ff0477ac */ /* 0x000e220008000a00 */
[----:B------:R-:W-:Y:S01]  /*96d40*/  BSSY.RECONVERGENT B0, `(.L_x_5024) ;  /* 0x0000018000007945 */ /* 0x000fe20003800200 */
[----:B------:R-:W-:Y:S02]  /*96d50*/  IMAD.MOV.U32 R16, RZ, RZ, RZ ;  /* 0x000000ffff107224 */ /* 0x000fe400078e00ff */
[----:B------:R-:W-:Y:S02]  /*96d60*/  IMAD.MOV.U32 R55, RZ, RZ, RZ ;  /* 0x000000ffff377224 */ /* 0x000fe400078e00ff */
[----:B0-----:R-:W-:Y:S02]  /*96d70*/  IMAD.U32 R53, RZ, RZ, UR4 ;  /* 0x00000004ff357e24 */ /* 0x001fe4000f8e00ff */
[----:B------:R-:W-:-:S07]  /*96d80*/  IMAD.U32 R54, RZ, RZ, UR5 ;  /* 0x00000005ff367e24 */ /* 0x000fce000f8e00ff */
.L_x_5025:
        /* <DEDUP_REMOVED lines=20> */
.L_x_5024:
[----:B------:R-:W0:Y:S01]  /*96ed0*/  LDCU.64 UR4, c[0x0][0x3c8] ;  /* 0x00007900ff0477ac */ /* 0x000e220008000a00 */
[----:B------:R-:W-:Y:S01]  /*96ee0*/  BSSY.RECONVERGENT B0, `(.L_x_5026) ;  /* 0x0000018000007945 */ /* 0x000fe20003800200 */
[----:B------:R-:W-:Y:S02]  /*96ef0*/  IMAD.MOV.U32 R17, RZ, RZ, RZ ;  /* 0x000000ffff117224 */ /* 0x000fe400078e00ff */
[----:B------:R-:W-:Y:S02]  /*96f00*/  IMAD.MOV.U32 R56, RZ, RZ, RZ ;  /* 0x000000ffff387224 */ /* 0x000fe400078e00ff */
[----:B0-----:R-:W-:Y:S02]  /*96f10*/  IMAD.U32 R53, RZ, RZ, UR4 ;  /* 0x00000004ff357e24 */ /* 0x001fe4000f8e00ff */
[----:B------:R-:W-:-:S07]  /*96f20*/  IMAD.U32 R54, RZ, RZ, UR5 ;  /* 0x00000005ff367e24 */ /* 0x000fce000f8e00ff */
.L_x_5027:
        /* <DEDUP_REMOVED lines=20> */
.L_x_5026:
[----:B------:R-:W0:Y:S01]  /*97070*/  LDCU.64 UR4, c[0x0][0x3c8] ;  /* 0x00007900ff0477ac */ /* 0x000e220008000a00 */
[----:B------:R-:W-:Y:S01]  /*97080*/  BSSY.RECONVERGENT B0, `(.L_x_5028) ;  /* 0x0000018000007945 */ /* 0x000fe20003800200 */
[----:B------:R-:W-:Y:S02]  /*97090*/  IMAD.MOV.U32 R19, RZ, RZ, RZ ;  /* 0x000000ffff137224 */ /* 0x000fe400078e00ff */
[----:B------:R-:W-:Y:S02]  /*970a0*/  IMAD.MOV.U32 R56, RZ, RZ, RZ ;  /* 0x000000ffff387224 */ /* 0x000fe400078e00ff */
[----:B0-----:R-:W-:Y:S02]  /*970b0*/  IMAD.U32 R53, RZ, RZ, UR4 ;  /* 0x00000004ff357e24 */ /* 0x001fe4000f8e00ff */
[----:B------:R-:W-:-:S07]  /*970c0*/  IMAD.U32 R54, RZ, RZ, UR5 ;  /* 0x00000005ff367e24 */ /* 0x000fce000f8e00ff */
.L_x_5029:
        /* <DEDUP_REMOVED lines=20> */
.L_x_5028:
[----:B------:R-:W0:Y:S01]  /*97210*/  LDCU.64 UR4, c[0x0][0x3c8] ;  /* 0x00007900ff0477ac */ /* 0x000e220008000a00 */
[----:B------:R-:W-:Y:S01]  /*97220*/  BSSY.RECONVERGENT B0, `(.L_x_5030) ;  /* 0x0000018000007945 */ /* 0x000fe20003800200 */
[----:B------:R-:W-:Y:S02]  /*97230*/  IMAD.MOV.U32 R16, RZ, RZ, RZ ;  /* 0x000000ffff107224 */ /* 0x000fe400078e00ff */
[----:B------:R-:W-:Y:S02]  /*97240*/  IMAD.MOV.U32 R55, RZ, RZ, RZ ;  /* 0x000000ffff377224 */ /* 0x000fe400078e00ff */
[----:B0-----:R-:W-:Y:S02]  /*97250*/  IMAD.U32 R53, RZ, RZ, UR4 ;  /* 0x00000004ff357e24 */ /* 0x001fe4000f8e00ff */
[----:B------:R-:W-:-:S07]  /*97260*/  IMAD.U32 R54, RZ, RZ, UR5 ;  /* 0x00000005ff367e24 */ /* 0x000fce000f8e00ff */
.L_x_5031:
        /* <DEDUP_REMOVED lines=20> */
.L_x_5030:
[----:B------:R-:W0:Y:S01]  /*973b0*/  LDCU.64 UR4, c[0x0][0x3c8] ;  /* 0x00007900ff0477ac */ /* 0x000e220008000a00 */
[----:B------:R-:W-:Y:S01]  /*973c0*/  BSSY.RECONVERGENT B0, `(.L_x_5032) ;  /* 0x0000018000007945 */ /* 0x000fe20003800200 */
[----:B------:R-:W-:Y:S02]  /*973d0*/  IMAD.MOV.U32 R17, RZ, RZ, RZ ;  /* 0x000000ffff117224 */ /* 0x000fe400078e00ff */
[----:B------:R-:W-:Y:S02]  /*973e0*/  IMAD.MOV.U32 R56, RZ, RZ, RZ ;  /* 0x000000ffff387224 */ /* 0x000fe400078e00ff */
[----:B0-----:R-:W-:Y:S02]  /*973f0*/  IMAD.U32 R53, RZ, RZ, UR4 ;  /* 0x00000004ff357e24 */ /* 0x001fe4000f8e00ff */
[----:B------:R-:W-:-:S07]  /*97400*/  IMAD.U32 R54, RZ, RZ, UR5 ;  /* 0x00000005ff367e24 */ /* 0x000fce000f8e00ff */
.L_x_5033:
        /* <DEDUP_REMOVED lines=20> */
.L_x_5032:
[----:B------:R-:W0:Y:S01]  /*97550*/  LDCU.64 UR4, c[0x0][0x3c8] ;  /* 0x00007900ff0477ac */ /* 0x000e220008000a00 */
[----:B------:R-:W-:Y:S01]  /*97560*/  BSSY.RECONVERGENT B0, `(.L_x_5034) ;  /* 0x0000018000007945 */ /* 0x000fe20003800200 */
[----:B------:R-:W-:Y:S02]  /*97570*/  IMAD.MOV.U32 R19, RZ, RZ, RZ ;  /* 0x000000ffff137224 */ /* 0x000fe400078e00ff */
[----:B------:R-:W-:Y:S02]  /*97580*/  IMAD.MOV.U32 R56, RZ, RZ, RZ ;  /* 0x000000ffff387224 */ /* 0x000fe400078e00ff */
[----:B0-----:R-:W-:Y:S02]  /*97590*/  IMAD.U32 R53, RZ, RZ, UR4 ;  /* 0x00000004ff357e24 */ /* 0x001fe4000f8e00ff */
[----:B------:R-:W-:-:S07]  /*975a0*/  IMAD.U32 R54, RZ, RZ, UR5 ;  /* 0x00000005ff367e24 */ /* 0x000fce000f8e00ff */
.L_x_5035:
        /* <DEDUP_REMOVED lines=20> */
.L_x_5034:
[----:B------:R-:W0:Y:S01]  /*976f0*/  LDCU.64 UR4, c[0x0][0x3c8] ;  /* 0x00007900ff0477ac */ /* 0x000e220008000a00 */
[----:B------:R-:W-:Y:S01]  /*97700*/  BSSY.RECONVERGENT B0, `(.L_x_5036) ;  /* 0x0000018000007945 */ /* 0x000fe20003800200 */
[----:B------:R-:W-:Y:S02]  /*97710*/  IMAD.MOV.U32 R16, RZ, RZ, RZ ;  /* 0x000000ffff107224 */ /* 0x000fe400078e00ff */
[----:B------:R-:W-:Y:S02]  /*97720*/  IMAD.MOV.U32 R55, RZ, RZ, RZ ;  /* 0x000000ffff377224 */ /* 0x000fe400078e00ff */
[----:B0-----:R-:W-:Y:S02]  /*97730*/  IMAD.U32 R53, RZ, RZ, UR4 ;  /* 0x00000004ff357e24 */ /* 0x001fe4000f8e00ff */
[----:B------:R-:W-:-:S07]  /*97740*/  IMAD.U32 R54, RZ, RZ, UR5 ;  /* 0x00000005ff367e24 */ /* 0x000fce000f8e00ff */
.L_x_5037:
        /* <DEDUP_REMOVED lines=20> */
.L_x_5036:
[----:B------:R-:W0:Y:S01]  /*97890*/  LDCU.64 UR4, c[0x0][0x3c8] ;  /* 0x00007900ff0477ac */ /* 0x000e220008000a00 */
[----:B------:R-:W-:Y:S01]  /*978a0*/  BSSY.RECONVERGENT B0, `(.L_x_5038) ;  /* 0x0000018000007945 */ /* 0x000fe20003800200 */
[----:B------:R-:W-:Y:S02]  /*978b0*/  IMAD.MOV.U32 R17, RZ, RZ, RZ ;  /* 0x000000ffff117224 */ /* 0x000fe400078e00ff */
[----:B------:R-:W-:Y:S02]  /*978c0*/  IMAD.MOV.U32 R56, RZ, RZ, RZ ;  /* 0x000000ffff387224 */ /* 0x000fe400078e00ff */
[----:B0-----:R-:W-:Y:S02]  /*978d0*/  IMAD.U32 R53, RZ, RZ, UR4 ;  /* 0x00000004ff357e24 */ /* 0x001fe4000f8e00ff */
[----:B------:R-:W-:-:S07]  /*978e0*/  IMAD.U32 R54, RZ, RZ, UR5 ;  /* 0x00000005ff367e24 */ /* 0x000fce000f8e00ff */
.L_x_5039:
        /* <DEDUP_REMOVED lines=20> */
.L_x_5038:
[----:B------:R-:W0:Y:S01]  /*97a30*/  LDCU.64 UR4, c[0x0][0x3c8] ;  /* 0x00007900ff0477ac */ /* 0x000e220008000a00 */
[----:B------:R-:W-:Y:S01]  /*97a40*/  BSSY.RECONVERGENT B0, `(.L_x_5040) ;  /* 0x0000018000007945 */ /* 0x000fe20003800200 */
[----:B------:R-:W-:Y:S02]  /*97a50*/  IMAD.MOV.U32 R19, RZ, RZ, RZ ;  /* 0x000000ffff137224 */ /* 0x000fe400078e00ff */
[----:B------:R-:W-:Y:S02]  /*97a60*/  IMAD.MOV.U32 R56, RZ, RZ, RZ ;  /* 0x000000ffff387224 */ /* 0x000fe400078e00ff */
[----:B0-----:R-:W-:Y:S02]  /*97a70*/  IMAD.U32 R53, RZ, RZ, UR4 ;  /* 0x00000004ff357e24 */ /* 0x001fe4000f8e00ff */
[----:B------:R-:W-:-:S07]  /*97a80*/  IMAD.U32 R54, RZ, RZ, UR5 ;  /* 0x00000005ff367e24 */ /* 0x000fce000f8e00ff */
.L_x_5041:
        /* <DEDUP_REMOVED lines=20> */
.L_x_5040:
[----:B------:R-:W0:Y:S01]  /*97bd0*/  LDCU.64 UR4, c[0x0][0x3c8] ;  /* 0x00007900ff0477ac */ /* 0x000e220008000a00 */
[----:B------:R-:W-:Y:S01]  /*97be0*/  BSSY.RECONVERGENT B0, `(.L_x_5042) ;  /* 0x0000018000007945 */ /* 0x000fe20003800200 */
[----:B------:R-:W-:Y:S02]  /*97bf0*/  IMAD.MOV.U32 R16, RZ, RZ, RZ ;  /* 0x000000ffff107224 */ /* 0x000fe400078e00ff */
[----:B------:R-:W-:Y:S02]  /*97c00*/  IMAD.MOV.U32 R55, RZ, RZ, RZ ;  /* 0x000000ffff377224 */ /* 0x000fe400078e00ff */
[----:B0-----:R-:W-:Y:S02]  /*97c10*/  IMAD.U32 R53, RZ, RZ, UR4 ;  /* 0x00000004ff357e24 */ /* 0x001fe4000f8e00ff */
[----:B------:R-:W-:-:S07]  /*97c20*/  IMAD.U32 R54, RZ, RZ, UR5 ;  /* 0x00000005ff367e24 */ /* 0x000fce000f8e00ff */
.L_x_5043:
        /* <DEDUP_REMOVED lines=20> */
.L_x_5042:
[----:B------:R-:W0:Y:S01]  /*97d70*/  LDCU.64 UR4, c[0x0][0x3c8] ;  /* 0x00007900ff0477ac */ /* 0x000e220008000a00 */
[----:B------:R-:W-:Y:S01]  /*97d80*/  BSSY.RECONVERGENT B0, `(.L_x_5044) ;  /* 0x0000018000007945 */ /* 0x000fe20003800200 */
[----:B------:R-:W-:Y:S02]  /*97d90*/  IMAD.MOV.U32 R17, RZ, RZ, RZ ;  /* 0x000000ffff117224 */ /* 0x000fe400078e00ff */
[----:B------:R-:W-:Y:S02]  /*97da0*/  IMAD.MOV.U32 R56, RZ, RZ, RZ ;  /* 0x000000ffff387224 */ /* 0x000fe400078e00ff */
[----:B0-----:R-:W-:Y:S02]  /*97db0*/  IMAD.U32 R53, RZ, RZ, UR4 ;  /* 0x00000004ff357e24 */ /* 0x001fe4000f8e00ff */
[----:B------:R-:W-:-:S07]  /*97dc0*/  IMAD.U32 R54, RZ, RZ, UR5 ;  /* 0x00000005ff367e24 */ /* 0x000fce000f8e00ff */
.L_x_5045:
        /* <DEDUP_REMOVED lines=20> */
.L_x_5044:
[----:B------:R-:W0:Y:S01]  /*97f10*/  LDCU.64 UR4, c[0x0][0x3c8] ;  /* 0x00007900ff0477ac */ /* 0x000e220008000a00 */
[----:B------:R-:W-:Y:S01]  /*97f20*/  BSSY.RECONVERGENT B0, `(.L_x_5046) ;  /* 0x0000018000007945 */ /* 0x000fe20003800200 */
[----:B------:R-:W-:Y:S02]  /*97f30*/  IMAD.MOV.U32 R54, RZ, RZ, RZ ;  /* 0x000000ffff367224 */ /* 0x000fe400078e00ff */
[----:B------:R-:W-:Y:S02]  /*97f40*/  IMAD.MOV.U32 R56, RZ, RZ, RZ ;  /* 0x000000ffff387224 */ /* 0x000fe400078e00ff */
[----:B0-----:R-:W-:Y:S02]  /*97f50*/  IMAD.U32 R52, RZ, RZ, UR4 ;  /* 0x00000004ff347e24 */ /* 0x001fe4000f8e00ff */
[----:B------:R-:W-:-:S07]  /*97f60*/  IMAD.U32 R53, RZ, RZ, UR5 ;  /* 0x00000005ff357e24 */ /* 0x000fce000f8e00ff */
.L_x_5047:
        /* <DEDUP_REMOVED lines=20> */
.L_x_5046:
        /* <DEDUP_REMOVED lines=9> */
.L_x_5049:
        /* <DEDUP_REMOVED lines=20> */
.L_x_5048:
[----:B------:R-:W0:Y:S01]  /*98280*/  LDCU.64 UR4, c[0x0][0x3c8] ;  /* 0x00007900ff0477ac */ /* 0x000e220008000a00 */
[----:B------:R-:W-:Y:S01]  /*98290*/  BSSY.RECONVERGENT B0, `(.L_x_5050) ;  /* 0x0000018000007945 */ /* 0x000fe20003800200 */
[----:B------:R-:W-:Y:S02]  /*982a0*/  IMAD.MOV.U32 R19, RZ, RZ, RZ ;  /* 0x000000ffff137224 */ /* 0x000fe400078e00ff */
[----:B------:R-:W-:Y:S02]  /*982b0*/  IMAD.MOV.U32 R54, RZ, RZ, RZ ;  /* 0x000000ffff367224 */ /* 0x000fe400078e00ff */
[----:B0-----:R-:W-:Y:S02]  /*982c0*/  IMAD.U32 R53, RZ, RZ, UR4 ;  /* 0x00000004ff357e24 */ /* 0x001fe4000f8e00ff */
[----:B------:R-:W-:-:S07]  /*982d0*/  IMAD.U32 R52, RZ, RZ, UR5 ;  /* 0x00000005ff347e24 */ /* 0x000fce000f8e00ff */
.L_x_5051:
        /* <DEDUP_REMOVED lines=20> */
.L_x_5050:
[----:B------:R-:W0:Y:S01]  /*98420*/  LDCU.64 UR4, c[0x0][0x3c8] ;  /* 0x00007900ff0477ac */ /* 0x000e220008000a00 */
[----:B------:R-:W-:Y:S01]  /*98430*/  BSSY.RECONVERGENT B0, `(.L_x_5052) ;  /* 0x0000018000007945 */ /* 0x000fe20003800200 */
[----:B------:R-:W-:Y:S02]  /*98440*/  IMAD.MOV.U32 R12, RZ, RZ, RZ ;  /* 0x000000ffff0c7224 */ /* 0x000fe400078e00ff */
[----:B------:R-:W-:Y:S02]  /*98450*/  IMAD.MOV.U32 R55, RZ, RZ, RZ ;  /* 0x000000ffff377224 */ /* 0x000fe400078e00ff */
[----:B0-----:R-:W-:Y:S02]  /*98460*/  IMAD.U32 R53, RZ, RZ, UR4 ;  /* 0x00000004ff357e24 */ /* 0x001fe4000f8e00ff */
[----:B------:R-:W-:-:S07]  /*98470*/  IMAD.U32 R54, RZ, RZ, UR5 ;  /* 0x00000005ff367e24 */ /* 0x000fce000f8e00ff */
.L_x_5053:
        /* <DEDUP_REMOVED lines=20> */
.L_x_5052:
[----:B------:R-:W0:Y:S01]  /*985c0*/  LDCU.64 UR4, c[0x0][0x3c8] ;  /* 0x00007900ff0477ac */ /* 0x000e220008000a00 */
[----:B------:R-:W-:Y:S01]  /*985d0*/  BSSY.RECONVERGENT B0, `(.L_x_5054) ;  /* 0x0000018000007945 */ /* 0x000fe20003800200 */
[----:B------:R-:W-:Y:S02]  /*985e0*/  IMAD.MOV.U32 R16, RZ, RZ, RZ ;  /* 0x000000ffff107224 */ /* 0x000fe400078e00ff */
[----:B------:R-:W-:Y:S02]  /*985f0*/  IMAD.MOV.U32 R55, RZ, RZ, RZ ;  /* 0x000000ffff377224 */ /* 0x000fe400078e00ff */
[----:B0-----:R-:W-:Y:S02]  /*98600*/  IMAD.U32 R53, RZ, RZ, UR4 ;  /* 0x00000004ff357e24 */ /* 0x001fe4000f8e00ff */
[----:B------:R-:W-:-:S07]  /*98610*/  IMAD.U32 R54, RZ, RZ, UR5 ;  /* 0x00000005ff367e24 */ /* 0x000fce000f8e00ff */
.L_x_5055:
        /* <DEDUP_REMOVED lines=20> */
.L_x_5054:
[----:B------:R-:W0:Y:S01]  /*98760*/  LDCU.64 UR4, c[0x0][0x3c8] ;  /* 0x00007900ff0477ac */ /* 0x000e220008000a00 */
[----:B------:R-:W-:Y:S01]  /*98770*/  BSSY.RECONVERGENT B0, `(.L_x_5056) ;  /* 0x0000018000007945 */ /* 0x000fe20003800200 */
[----:B------:R-:W-:Y:S02]  /*98780*/  IMAD.MOV.U32 R19, RZ, RZ, RZ ;  /* 0x000000ffff137224 */ /* 0x000fe400078e00ff */
[----:B------:R-:W-:Y:S02]  /*98790*/  IMAD.MOV.U32 R56, RZ, RZ, RZ ;  /* 0x000000ffff387224 */ /* 0x000fe400078e00ff */
[----:B0-----:R-:W-:Y:S02]  /*987a0*/  IMAD.U32 R53, RZ, RZ, UR4 ;  /* 0x00000004ff357e24 */ /* 0x001fe4000f8e00ff */
[----:B------:R-:W-:-:S07]  /*987b0*/  IMAD.U32 R54, RZ, RZ, UR5 ;  /* 0x00000005ff367e24 */ /* 0x000fce000f8e00ff */
.L_x_5057:
        /* <DEDUP_REMOVED lines=20> */
.L_x_5056:
[----:B------:R-:W0:Y:S01]  /*98900*/  LDCU.64 UR4, c[0x0][0x3c8] ;  /* 0x00007900ff0477ac */ /* 0x000e220008000a00 */
[----:B------:R-:W-:Y:S01]  /*98910*/  BSSY.RECONVERGENT B0, `(.L_x_5058) ;  /* 0x0000018000007945 */ /* 0x000fe20003800200 */
[----:B------:R-:W-:Y:S02]  /*98920*/  IMAD.MOV.U32 R12, RZ, RZ, RZ ;  /* 0x000000ffff0c7224 */ /* 0x000fe400078e00ff */
[----:B------:R-:W-:Y:S02]  /*98930*/  IMAD.MOV.U32 R55, RZ, RZ, RZ ;  /* 0x000000ffff377224 */ /* 0x000fe400078e00ff */
[----:B0-----:R-:W-:Y:S02]  /*98940*/  IMAD.U32 R53, RZ, RZ, UR4 ;  /* 0x00000004ff357e24 */ /* 0x001fe4000f8e00ff */
[----:B------:R-:W-:-:S07]  /*98950*/  IMAD.U32 R54, RZ, RZ, UR5 ;  /* 0x00000005ff367e24 */ /* 0x000fce000f8e00ff */
.L_x_5059:
        /* <DEDUP_REMOVED lines=20> */
.L_x_5058:
[----:B------:R-:W0:Y:S01]  /*98aa0*/  LDCU.64 UR4, c[0x0][0x3c8] ;  /* 0x00007900ff0477ac */ /* 0x000e220008000a00 */
[----:B------:R-:W-:Y:S01]  /*98ab0*/  BSSY.RECONVERGENT B0, `(.L_x_5060) ;  /* 0x0000018000007945 */ /* 0x000fe20003800200 */
[----:B------:R-:W-:Y:S02]  /*98ac0*/  IMAD.MOV.U32 R16, RZ, RZ, RZ ;  /* 0x000000ffff107224 */ /* 0x000fe400078e00ff */
[----:B------:R-:W-:Y:S02]  /*98ad0*/  IMAD.MOV.U32 R55, RZ, RZ, RZ ;  /* 0x000000ffff377224 */ /* 0x000fe400078e00ff */
[----:B0-----:R-:W-:Y:S02]  /*98ae0*/  IMAD.U32 R53, RZ, RZ, UR4 ;  /* 0x00000004ff357e24 */ /* 0x001fe4000f8e00ff */
[----:B------:R-:W-:-:S07]  /*98af0*/  IMAD.U32 R54, RZ, RZ, UR5 ;  /* 0x00000005ff367e24 */ /* 0x000fce000f8e00ff */
.L_x_5061:
        /* <DEDUP_REMOVED lines=20> */
.L_x_5060:
[----:B------:R-:W0:Y:S01]  /*98c40*/  LDCU.64 UR4, c[0x0][0x3c8] ;  /* 0x00007900ff0477ac */ /* 0x000e220008000a00 */
[----:B------:R-:W-:Y:S01]  /*98c50*/  BSSY.RECONVERGENT B0, `(.L_x_5062) ;  /* 0x0000018000007945 */ /* 0x000fe20003800200 */
[----:B------:R-:W-:Y:S02]  /*98c60*/  IMAD.MOV.U32 R19, RZ, RZ, RZ ;  /* 0x000000ffff137224 */ /* 0x000fe400078e00ff */
[----:B------:R-:W-:Y:S02]  /*98c70*/  IMAD.MOV.U32 R56, RZ, RZ, RZ ;  /* 0x000000ffff387224 */ /* 0x000fe400078e00ff */
[----:B0-----:R-:W-:Y:S02]  /*98c80*/  IMAD.U32 R53, RZ, RZ, UR4 ;  /* 0x00000004ff357e24 */ /* 0x001fe4000f8e00ff */
[----:B------:R-:W-:-:S07]  /*98c90*/  IMAD.U32 R54, RZ, RZ, UR5 ;  /* 0x00000005ff367e24 */ /* 0x000fce000f8e00ff */
.L_x_5063:
        /* <DEDUP_REMOVED lines=20> */
.L_x_5062:
[----:B------:R-:W0:Y:S01]  /*98de0*/  LDCU.64 UR4, c[0x0][0x3c8] ;  /* 0x00007900ff0477ac */ /* 0x000e220008000a00 */
[----:B------:R-:W-:Y:S01]  /*98df0*/  BSSY.RECONVERGENT B0, `(.L_x_5064) ;  /* 0x0000018000007945 */ /* 0x000fe20003800200 */
[----:B------:R-:W-:Y:S02]  /*98e00*/  IMAD.MOV.U32 R12, RZ, RZ, RZ ;  /* 0x000000ffff0c7224 */ /* 0x000fe400078e00ff */
[----:B------:R-:W-:Y:S02]  /*98e10*/  IMAD.MOV.U32 R55, RZ, RZ, RZ ;  /* 0x000000ffff377224 */ /* 0x000fe400078e00ff */
[----:B0-----:R-:W-:Y:S02]  /*98e20*/  IMAD.U32 R53, RZ, RZ, UR4 ;  /* 0x00000004ff357e24 */ /* 0x001fe4000f8e00ff */
[----:B------:R-:W-:-:S07]  /*98e30*/  IMAD.U32 R54, RZ, RZ, UR5 ;  /* 0x00000005ff367e24 */ /* 0x000fce000f8e00ff */
.L_x_5065:
        /* <DEDUP_REMOVED lines=20> */
.L_x_5064:
[----:B------:R-:W0:Y:S01]  /*98f80*/  LDCU.64 UR4, c[0x0][0x3c8] ;  /* 0x00007900ff0477ac */ /* 0x000e220008000a00 */
[----:B------:R-:W-:Y:S01]  /*98f90*/  BSSY.RECONVERGENT B0, `(.L_x_5066) ;  /* 0x0000018000007945 */ /* 0x000fe20003800200 */
[----:B------:R-:W-:Y:S02]  /*98fa0*/  IMAD.MOV.U32 R16, RZ, RZ, RZ ;  /* 0x000000ffff107224 */ /* 0x000fe400078e00ff */
[----:B------:R-:W-:Y:S02]  /*98fb0*/  IMAD.MOV.U32 R55, RZ, RZ, RZ ;  /* 0x000000ffff377224 */ /* 0x000fe400078e00ff */
[----:B0-----:R-:W-:Y:S02]  /*98fc0*/  IMAD.U32 R53, RZ, RZ, UR4 ;  /* 0x00000004ff357e24 */ /* 0x001fe4000f8e00ff */
[----:B------:R-:W-:-:S07]  /*98fd0*/  IMAD.U32 R54, RZ, RZ, UR5 ;  /* 0x00000005ff367e24 */ /* 0x000fce000f8e00ff */
.L_x_5067:
        /* <DEDUP_REMOVED lines=20> */
.L_x_5066:
[----:B------:R-:W0:Y:S01]  /*99120*/  LDCU.64 UR4, c[0x0][0x3c8] ;  /* 0x00007900ff0477ac */ /* 0x000e220008000a00 */
[----:B------:R-:W-:Y:S01]  /*99130*/  BSSY.RECONVERGENT B0, `(.L_x_5068) ;  /* 0x0000018000007945 */ /* 0x000fe20003800200 */
[----:B------:R-:W-:Y:S02]  /*99140*/  IMAD.MOV.U32 R19, RZ, RZ, RZ ;  /* 0x000000ffff137224 */ /* 0x000fe400078e00ff */
[----:B------:R-:W-:Y:S02]  /*99150*/  IMAD.MOV.U32 R56, RZ, RZ, RZ ;  /* 0x000000ffff387224 */ /* 0x000fe400078e00ff */
[----:B0-----:R-:W-:Y:S02]  /*99160*/  IMAD.U32 R53, RZ, RZ, UR4 ;  /* 0x00000004ff357e24 */ /* 0x001fe4000f8e00ff */
[----:B------:R-:W-:-:S07]  /*99170*/  IMAD.U32 R54, RZ, RZ, UR5 ;  /* 0x00000005ff367e24 */ /* 0x000fce000f8e00ff */
.L_x_5069:
        /* <DEDUP_REMOVED lines=20> */
.L_x_5068:
[----:B------:R-:W0:Y:S01]  /*992c0*/  LDCU.64 UR4, c[0x0][0x3c8] ;  /* 0x00007900ff0477ac */ /* 0x000e220008000a00 */
[----:B------:R-:W-:Y:S01]  /*992d0*/  BSSY.RECONVERGENT B0, `(.L_x_5070) ;  /* 0x0000018000007945 */ /* 0x000fe20003800200 */
[----:B------:R-:W-:Y:S02]  /*992e0*/  IMAD.MOV.U32 R12, RZ, RZ, RZ ;  /* 0x000000ffff0c7224 */ /* 0x000fe400078e00ff */
[----:B------:R-:W-:Y:S02]  /*992f0*/  IMAD.MOV.U32 R55, RZ, RZ, RZ ;  /* 0x000000ffff377224 */ /* 0x000fe400078e00ff */
[----:B0-----:R-:W-:Y:S02]  /*99300*/  IMAD.U32 R53, RZ, RZ, UR4 ;  /* 0x00000004ff357e24 */ /* 0x001fe4000f8e00ff */
[----:B------:R-:W-:-:S07]  /*99310*/  IMAD.U32 R54, RZ, RZ, UR5 ;  /* 0x00000005ff367e24 */ /* 0x000fce000f8e00ff */
.L_x_5071:
        /* <DEDUP_REMOVED lines=20> */
.L_x_5070:
[----:B------:R-:W0:Y:S01]  /*99460*/  LDCU.64 UR4, c[0x0][0x3c8] ;  /* 0x00007900ff0477ac */ /* 0x000e220008000a00 */
[----:B------:R-:W-:Y:S01]  /*99470*/  BSSY.RECONVERGENT B0, `(.L_x_5072) ;  /* 0x0000018000007945 */ /* 0x000fe20003800200 */
[----:B------:R-:W-:Y:S02]  /*99480*/  IMAD.MOV.U32 R16, RZ, RZ, RZ ;  /* 0x000000ffff107224 */ /* 0x000fe400078e00ff */
[----:B------:R-:W-:Y:S02]  /*99490*/  IMAD.MOV.U32 R55, RZ, RZ, RZ ;  /* 0x000000ffff377224 */ /* 0x000fe400078e00ff */
[----:B0-----:R-:W-:Y:S02]  /*994a0*/  IMAD.U32 R53, RZ, RZ, UR4 ;  /* 0x00000004ff357e24 */ /* 0x001fe4000f8e00ff */
[----:B------:R-:W-:-:S07]  /*994b0*/  IMAD.U32 R54, RZ, RZ, UR5 ;  /* 0x00000005ff367e24 */ /* 0x000fce000f8e00ff */
.L_x_5073:
        /* <DEDUP_REMOVED lines=20> */
.L_x_5072:
[----:B------:R-:W0:Y:S01]  /*99600*/  LDCU.64 UR4, c[0x0][0x3c8] ;  /* 0x00007900ff0477ac */ /* 0x000e220008000a00 */
[----:B------:R-:W-:Y:S01]  /*99610*/  BSSY.RECONVERGENT B0, `(.L_x_5074) ;  /* 0x0000018000007945 */ /* 0x000fe20003800200 */
[----:B------:R-:W-:Y:S02]  /*99620*/  IMAD.MOV.U32 R19, RZ, RZ, RZ ;  /* 0x000000ffff137224 */ /* 0x000fe400078e00ff */
[----:B------:R-:W-:Y:S02]  /*99630*/  IMAD.MOV.U32 R56, RZ, RZ, RZ ;  /* 0x000000ffff387224 */ /* 0x000fe400078e00ff */
[----:B0-----:R-:W-:Y:S02]  /*99640*/  IMAD.U32 R53, RZ, RZ, UR4 ;  /* 0x00000004ff357e24 */ /* 0x001fe4000f8e00ff */
[----:B------:R-:W-:-:S07]  /*99650*/  IMAD.U32 R54, RZ, RZ, UR5 ;  /* 0x00000005ff367e24 */ /* 0x000fce000f8e00ff */
.L_x_5075:
        /* <DEDUP_REMOVED lines=20> */
.L_x_5074:
[----:B------:R-:W0:Y:S01]  /*997a0*/  LDCU.64 UR4, c[0x0][0x3c8] ;  /* 0x00007900ff0477ac */ /* 0x000e220008000a00 */
[----:B------:R-:W-:Y:S01]  /*997b0*/  BSSY.RECONVERGENT B0, `(.L_x_5076) ;  /* 0x0000018000007945 */ /* 0x000fe20003800200 */
[----:B------:R-:W-:Y:S02]  /*997c0*/  IMAD.MOV.U32 R12, RZ, RZ, RZ ;  /* 0x000000ffff0c7224 */ /* 0x000fe400078e00ff */
[----:B------:R-:W-:Y:S02]  /*997d0*/  IMAD.MOV.U32 R55, RZ, RZ, RZ ;  /* 0x000000ffff377224 */ /* 0x000fe400078e00ff */
[----:B0-----:R-:W-:Y:S02]  /*997e0*/  IMAD.U32 R53, RZ, RZ, UR4 ;  /* 0x00000004ff357e24 */ /* 0x001fe4000f8e00ff */
[----:B------:R-:W-:-:S07]  /*997f0*/  IMAD.U32 R54, RZ, RZ, UR5 ;  /* 0x00000005ff367e24 */ /* 0x000fce000f8e00ff */
.L_x_5077:
        /* <DEDUP_REMOVED lines=20> */
.L_x_5076:
[----:B------:R-:W0:Y:S01]  /*99940*/  LDCU.64 UR4, c[0x0][0x3c8] ;  /* 0x00007900ff0477ac */ /* 0x000e220008000a00 */
[----:B------:R-:W-:Y:S01]  /*99950*/  BSSY.RECONVERGENT B0, `(.L_x_5078) ;  /* 0x0000018000007945 */ /* 0x000fe20003800200 */
[----:B------:R-:W-:Y:S02]  /*99960*/  IMAD.MOV.U32 R16, RZ, RZ, RZ ;  /* 0x000000ffff107224 */ /* 0x000fe400078e00ff */
[----:B------:R-:W-:Y:S02]  /*99970*/  IMAD.MOV.U32 R55, RZ, RZ, RZ ;  /* 0x000000ffff377224 */ /* 0x000fe400078e00ff */
[----:B0-----:R-:W-:Y:S02]  /*99980*/  IMAD.U32 R53, RZ, RZ, UR4 ;  /* 0x00000004ff357e24 */ /* 0x001fe4000f8e00ff */
[----:B------:R-:W-:-:S07]  /*99990*/  IMAD.U32 R54, RZ, RZ, UR5 ;  /* 0x00000005ff367e24 */ /* 0x000fce000f8e00ff */
.L_x_5079:
        /* <DEDUP_REMOVED lines=20> */
.L_x_5078:
[----:B------:R-:W0:Y:S01]  /*99ae0*/  LDCU.64 UR4, c[0x0][0x3c8] ;  /* 0x00007900ff0477ac */ /* 0x000e220008000a00 */
[----:B------:R-:W-:Y:S01]  /*99af0*/  BSSY.RECONVERGENT B0, `(.L_x_5080) ;  /* 0x0000018000007945 */ /* 0x000fe20003800200 */
[----:B------:R-:W-:Y:S02]  /*99b00*/  IMAD.MOV.U32 R19, RZ, RZ, RZ ;  /* 0x000000ffff137224 */ /* 0x000fe400078e00ff */
[----:B------:R-:W-:Y:S02]  /*99b10*/  IMAD.MOV.U32 R56, RZ, RZ, RZ ;  /* 0x000000ffff387224 */ /* 0x000fe400078e00ff */
[----:B0-----:R-:W-:Y:S02]  /*99b20*/  IMAD.U32 R53, RZ, RZ, UR4 ;  /* 0x00000004ff357e24 */ /* 0x001fe4000f8e00ff */
[----:B------:R-:W-:-:S07]  /*99b30*/  IMAD.U32 R54, RZ, RZ, UR5 ;  /* 0x00000005ff367e24 */ /* 0x000fce000f8e00ff */
.L_x_5081:
        /* <DEDUP_REMOVED lines=20> */
.L_x_5080:
[----:B------:R-:W0:Y:S01]  /*99c80*/  LDCU.64 UR4, c[0x0][0x3c8] ;  /* 0x00007900ff0477ac */ /* 0x000e220008000a00 */
[----:B------:R-:W-:Y:S01]  /*99c90*/  BSSY.RECONVERGENT B0, `(.L_x_5082) ;  /* 0x0000018000007945 */ /* 0x000fe20003800200 */
[----:B------:R-:W-:Y:S02]  /*99ca0*/  IMAD.MOV.U32 R12, RZ, RZ, RZ ;  /* 0x000000ffff0c7224 */ /* 0x000fe400078e00ff */
[----:B------:R-:W-:Y:S02]  /*99cb0*/  IMAD.MOV.U32 R55, RZ, RZ, RZ ;  /* 0x000000ffff377224 */ /* 0x000fe400078e00ff */
[----:B0-----:R-:W-:Y:S02]  /*99cc0*/  IMAD.U32 R53, RZ, RZ, UR4 ;  /* 0x00000004ff357e24 */ /* 0x001fe4000f8e00ff */
[----:B------:R-:W-:-:S07]  /*99cd0*/  IMAD.U32 R54, RZ, RZ, UR5 ;  /* 0x00000005ff367e24 */ /* 0x000fce000f8e00ff */
.L_x_5083:
        /* <DEDUP_REMOVED lines=20> */
.L_x_5082:
[----:B------:R-:W0:Y:S01]  /*99e20*/  LDCU.64 UR4, c[0x0][0x3c8] ;  /* 0x00007900ff0477ac */ /* 0x000e220008000a00 */
[----:B------:R-:W-:Y:S01]  /*99e30*/  BSSY.RECONVERGENT B0, `(.L_x_5084) ;  /* 0x0000018000007945 */ /* 0x000fe20003800200 */
[----:B------:R-:W-:Y:S02]  /*99e40*/  IMAD.MOV.U32 R16, RZ, RZ, RZ ;  /* 0x000000ffff107224 */ /* 0x000fe400078e00ff */
[----:B------:R-:W-:Y:S02]  /*99e50*/  IMAD.MOV.U32 R55, RZ, RZ, RZ ;  /* 0x000000ffff377224 */ /* 0x000fe400078e00ff */
[----:B0-----:R-:W-:Y:S02]  /*99e60*/  IMAD.U32 R53, RZ, RZ, UR4 ;  /* 0x00000004ff357e24 */ /* 0x001fe4000f8e00ff */
[----:B------:R-:W-:-:S07]  /*99e70*/  IMAD.U32 R54, RZ, RZ, UR5 ;  /* 0x00000005ff367e24 */ /* 0x000fce000f8e00ff */
.L_x_5085:
        /* <DEDUP_REMOVED lines=20> */
.L_x_5084:
[----:B------:R-:W0:Y:S01]  /*99fc0*/  LDCU.64 UR4, c[0x0][0x3c8] ;  /* 0x00007900ff0477ac */ /* 0x000e220008000a00 */
[----:B------:R-:W-:Y:S01]  /*99fd0*/  BSSY.RECONVERGENT B0, `(.L_x_5086) ;  /* 0x0000017000007945 */ /* 0x000fe20003800200 */
[----:B------:R-:W-:Y:S01]  /*99fe0*/  CS2R R54, SRZ ;  /* 0x0000000000367805 */ /* 0x000fe2000001ff00 */
[----:B0-----:R-:W-:Y:S02]  /*99ff0*/  IMAD.U32 R52, RZ, RZ, UR4 ;  /* 0x00000004ff347e24 */ /* 0x001fe4000f8e00ff */
[----:B------:R-:W-:-:S07]  /*9a000*/  IMAD.U32 R53, RZ, RZ, UR5 ;  /* 0x00000005ff357e24 */ /* 0x000fce000f8e00ff */
.L_x_5087:
        /* <DEDUP_REMOVED lines=20> */
.L_x_5086:
        /* <DEDUP_REMOVED lines=9> */
.L_x_5089:
        /* <DEDUP_REMOVED lines=20> */
.L_x_5088:
[----:B------:R-:W0:Y:S01]  /*9a320*/  LDCU.64 UR4, c[0x0][0x3c8] ;  /* 0x00007900ff0477ac */ /* 0x000e220008000a00 */
[----:B------:R-:W-:Y:S01]  /*9a330*/  BSSY.RECONVERGENT B0, `(.L_x_5090) ;  /* 0x0000018000007945 */ /* 0x000fe20003800200 */
[----:B------:R-:W-:Y:S02]  /*9a340*/  IMAD.MOV.U32 R16, RZ, RZ, RZ ;  /* 0x000000ffff107224 */ /* 0x000fe400078e00ff */
[----:B------:R-:W-:Y:S02]  /*9a350*/  IMAD.MOV.U32 R55, RZ, RZ, RZ ;  /* 0x000000ffff377224 */ /* 0x000fe400078e00ff */
[----:B0-----:R-:W-:Y:S02]  /*9a360*/  IMAD.U32 R52, RZ, RZ, UR4 ;  /* 0x00000004ff347e24 */ /* 0x001fe4000f8e00ff */
[----:B------:R-:W-:-:S07]  /*9a370*/  IMAD.U32 R53, RZ, RZ, UR5 ;  /* 0x00000005ff357e24 */ /* 0x000fce000f8e00ff */
.L_x_5091:
        /* <DEDUP_REMOVED lines=20> */
.L_x_5090:
[----:B------:R-:W0:Y:S01]  /*9a4c0*/  LDCU.64 UR4, c[0x0][0x3c8] ;  /* 0x00007900ff0477ac */ /* 0x000e220008000a00 */
[----:B------:R-:W-:Y:S01]  /*9a4d0*/  BSSY.RECONVERGENT B0, `(.L_x_5092) ;  /* 0x0000018000007945 */ /* 0x000fe20003800200 */
[----:B------:R-:W-:Y:S02]  /*9a4e0*/  IMAD.MOV.U32 R11, RZ, RZ, RZ ;  /* 0x000000ffff0b7224 */ /* 0x000fe400078e00ff */
[----:B------:R-:W-:Y:S02]  /*9a4f0*/  IMAD.MOV.U32 R56, RZ, RZ, RZ ;  /* 0x000000ffff387224 */ /* 0x000fe400078e00ff */
[----:B0-----:R-:W-:Y:S02]  /*9a500*/  IMAD.U32 R53, RZ, RZ, UR4 ;  /* 0x00000004ff357e24 */ /* 0x001fe4000f8e00ff */
[----:B------:R-:W-:-:S07]  /*9a510*/  IMAD.U32 R54, RZ, RZ, UR5 ;  /* 0x00000005ff367e24 */ /* 0x000fce000f8e00ff */
.L_x_5093:
        /* <DEDUP_REMOVED lines=20> */
.L_x_5092:
[----:B------:R-:W0:Y:S01]  /*9a660*/  LDCU.64 UR4, c[0x0][0x3c8] ;  /* 0x00007900ff0477ac */ /* 0x000e220008000a00 */
[----:B------:R-:W-:Y:S01]  /*9a670*/  BSSY.RECONVERGENT B0, `(.L_x_5094) ;  /* 0x0000018000007945 */ /* 0x000fe20003800200 */
[----:B------:R-:W-:Y:S02]  /*9a680*/  IMAD.MOV.U32 R12, RZ, RZ, RZ ;  /* 0x000000ffff0c7224 */ /* 0x000fe400078e00ff */
[----:B------:R-:W-:Y:S02]  /*9a690*/  IMAD.MOV.U32 R55, RZ, RZ, RZ ;  /* 0x000000ffff377224 */ /* 0x000fe400078e00ff */
[----:B0-----:R-:W-:Y:S02]  /*9a6a0*/  IMAD.U32 R53, RZ, RZ, UR4 ;  /* 0x00000004ff357e24 */ /* 0x001fe4000f8e00ff */
[----:B------:R-:W-:-:S07]  /*9a6b0*/  IMAD.U32 R54, RZ, RZ, UR5 ;  /* 0x00000005ff367e24 */ /* 0x000fce000f8e00ff */
.L_x_5095:
        /* <DEDUP_REMOVED lines=20> */
.L_x_5094:
[----:B------:R-:W0:Y:S01]  /*9a800*/  LDCU.64 UR4, c[0x0][0x3c8] ;  /* 0x00007900ff0477ac */ /* 0x000e220008000a00 */
[----:B------:R-:W-:Y:S01]  /*9a810*/  BSSY.RECONVERGENT B0, `(.L_x_5096) ;  /* 0x0000018000007945 */ /* 0x000fe20003800200 */
[----:B------:R-:W-:Y:S02]  /*9a820*/  IMAD.MOV.U32 R16, RZ, RZ, RZ ;  /* 0x000000ffff107224 */ /* 0x000fe400078e00ff */
[----:B------:R-:W-:Y:S02]  /*9a830*/  IMAD.MOV.U32 R55, RZ, RZ, RZ ;  /* 0x000000ffff377224 */ /* 0x000fe400078e00ff */
[----:B0-----:R-:W-:Y:S02]  /*9a840*/  IMAD.U32 R53, RZ, RZ, UR4 ;  /* 0x00000004ff357e24 */ /* 0x001fe4000f8e00ff */
[----:B------:R-:W-:-:S07]  /*9a850*/  IMAD.U32 R54, RZ, RZ, UR5 ;  /* 0x00000005ff367e24 */ /* 0x000fce000f8e00ff */
.L_x_5097:
        /* <DEDUP_REMOVED lines=20> */
.L_x_5096:
[----:B------:R-:W0:Y:S01]  /*9a9a0*/  LDCU.64 UR4, c[0x0][0x3c8] ;  /* 0x00007900ff0477ac */ /* 0x000e220008000a00 */
[----:B------:R-:W-:Y:S01]  /*9a9b0*/  BSSY.RECONVERGENT B0, `(.L_x_5098) ;  /* 0x0000018000007945 */ /* 0x000fe20003800200 */
[----:B------:R-:W-:Y:S02]  /*9a9c0*/  IMAD.MOV.U32 R11, RZ, RZ, RZ ;  /* 0x000000ffff0b7224 */ /* 0x000fe400078e00ff */
[----:B------:R-:W-:Y:S02]  /*9a9d0*/  IMAD.MOV.U32 R56, RZ, RZ, RZ ;  /* 0x000000ffff387224 */ /* 0x000fe400078e00ff */
[----:B0-----:R-:W-:Y:S02]  /*9a9e0*/  IMAD.U32 R53, RZ, RZ, UR4 ;  /* 0x00000004ff357e24 */ /* 0x001fe4000f8e00ff */
[----:B------:R-:W-:-:S07]  /*9a9f0*/  IMAD.U32 R54, RZ, RZ, UR5 ;  /* 0x00000005ff367e24 */ /* 0x000fce000f8e00ff */
.L_x_5099:
        /* <DEDUP_REMOVED lines=20> */
.L_x_5098:
[----:B------:R-:W0:Y:S01]  /*9ab40*/  LDCU.64 UR4, c[0x0][0x3c8] ;  /* 0x00007900ff0477ac */ /* 0x000e220008000a00 */
[----:B------:R-:W-:Y:S01]  /*9ab50*/  BSSY.RECONVERGENT B0, `(.L_x_5100) ;  /* 0x0000018000007945 */ /* 0x000fe20003800200 */
[----:B------:R-:W-:Y:S02]  /*9ab60*/  IMAD.MOV.U32 R12, RZ, RZ, RZ ;  /* 0x000000ffff0c7224 */ /* 0x000fe400078e00ff */
[----:B------:R-:W-:Y:S02]  /*9ab70*/  IMAD.MOV.U32 R55, RZ, RZ, RZ ;  /* 0x000000ffff377224 */ /* 0x000fe400078e00ff */
[----:B0-----:R-:W-:Y:S02]  /*9ab80*/  IMAD.U32 R53, RZ, RZ, UR4 ;  /* 0x00000004ff357e24 */ /* 0x001fe4000f8e00ff */
[----:B------:R-:W-:-:S07]  /*9ab90*/  IMAD.U32 R54, RZ, RZ, UR5 ;  /* 0x00000005ff367e24 */ /* 0x000fce000f8e00ff */
.L_x_5101:
        /* <DEDUP_REMOVED lines=20> */
.L_x_5100:
[----:B------:R-:W0:Y:S01]  /*9ace0*/  LDCU.64 UR4, c[0x0][0x3c8] ;  /* 0x00007900ff0477ac */ /* 0x000e220008000a00 */
[----:B------:R-:W-:Y:S01]  /*9acf0*/  BSSY.RECONVERGENT B0, `(.L_x_5102) ;  /* 0x0000018000007945 */ /* 0x000fe20003800200 */
[----:B------:R-:W-:Y:S02]  /*9ad00*/  IMAD.MOV.U32 R16, RZ, RZ, RZ ;  /* 0x000000ffff107224 */ /* 0x000fe400078e00ff */
[----:B------:R-:W-:Y:S02]  /*9ad10*/  IMAD.MOV.U32 R55, RZ, RZ, RZ ;  /* 0x000000ffff377224 */ /* 0x000fe400078e00ff */
[----:B0-----:R-:W-:Y:S02]  /*9ad20*/  IMAD.U32 R53, RZ, RZ, UR4 ;  /* 0x00000004ff357e24 */ /* 0x001fe4000f8e00ff */
[----:B------:R-:W-:-:S07]  /*9ad30*/  IMAD.U32 R54, RZ, RZ, UR5 ;  /* 0x00000005ff367e24 */ /* 0x000fce000f8e00ff */
.L_x_5103:
        /* <DEDUP_REMOVED lines=20> */
.L_x_5102:
[----:B------:R-:W0:Y:S01]  /*9ae80*/  LDCU.64 UR4, c[0x0][0x3c8] ;  /* 0x00007900ff0477ac */ /* 0x000e220008000a00 */
[----:B------:R-:W-:Y:S01]  /*9ae90*/  BSSY.RECONVERGENT B0, `(.L_x_5104) ;  /* 0x0000018000007945 */ /* 0x000fe20003800200 */
[----:B------:R-:W-:Y:S02]  /*9aea0*/  IMAD.MOV.U32 R11, RZ, RZ, RZ ;  /* 0x000000ffff0b7224 */ /* 0x000fe400078e00ff */
[----:B------:R-:W-:Y:S02]  /*9aeb0*/  IMAD.MOV.U32 R56, RZ, RZ, RZ ;  /* 0x000000ffff387224 */ /* 0x000fe400078e00ff */
[----:B0-----:R-:W-:Y:S02]  /*9aec0*/  IMAD.U32 R53, RZ, RZ, UR4 ;  /* 0x00000004ff357e24 */ /* 0x001fe4000f8e00ff */
[----:B------:R-:W-:-:S07]  /*9aed0*/  IMAD.U32 R54, RZ, RZ, UR5 ;  /* 0x00000005ff367e24 */ /* 0x000fce000f8e00ff */
.L_x_5105:
        /* <DEDUP_REMOVED lines=20> */
.L_x_5104:
[----:B------:R-:W0:Y:S01]  /*9b020*/  LDCU.64 UR4, c[0x0][0x3c8] ;  /* 0x00007900ff0477ac */ /* 0x000e220008000a00 */
[----:B------:R-:W-:Y:S01]  /*9b030*/  BSSY.RECONVERGENT B0, `(.L_x_5106) ;  /* 0x0000018000007945 */ /* 0x000fe20003800200 */
[----:B------:R-:W-:Y:S02]  /*9b040*/  IMAD.MOV.U32 R12, RZ, RZ, RZ ;  /* 0x000000ffff0c7224 */ /* 0x000fe400078e00ff */
[----:B------:R-:W-:Y:S02]  /*9b050*/  IMAD.MOV.U32 R55, RZ, RZ, RZ ;  /* 0x000000ffff377224 */ /* 0x000fe400078e00ff */
[----:B0-----:R-:W-:Y:S02]  /*9b060*/  IMAD.U32 R53, RZ, RZ, UR4 ;  /* 0x00000004ff357e24 */ /* 0x001fe4000f8e00ff */
[----:B------:R-:W-:-:S07]  /*9b070*/  IMAD.U32 R54, RZ, RZ, UR5 ;  /* 0x00000005ff367e24 */ /* 0x000fce000f8e00ff */
.L_x_5107:
        /* <DEDUP_REMOVED lines=20> */
.L_x_5106:
[----:B------:R-:W0:Y:S01]  /*9b1c0*/  LDCU.64 UR4, c[0x0][0x3c8] ;  /* 0x00007900ff0477ac */ /* 0x000e220008000a00 */
[----:B------:R-:W-:Y:S01]  /*9b1d0*/  BSSY.RECONVERGENT B0, `(.L_x_5108) ;  /* 0x0000018000007945 */ /* 0x000fe20003800200 */
[----:B------:R-:W-:Y:S02]  /*9b1e0*/  IMAD.MOV.U32 R16, RZ, RZ, RZ ;  /* 0x000000ffff107224 */ /* 0x000fe400078e00ff */
[----:B------:R-:W-:Y:S02]  /*9b1f0*/  IMAD.MOV.U32 R55, RZ, RZ, RZ ;  /* 0x000000ffff377224 */ /* 0x000fe400078e00ff */
[----:B0-----:R-:W-:Y:S02]  /*9b200*/  IMAD.U32 R53, RZ, RZ, UR4 ;  /* 0x00000004ff357e24 */ /* 0x001fe4000f8e00ff */
[----:B------:R-:W-:-:S07]  /*9b210*/  IMAD.U32 R54, RZ, RZ, UR5 ;  /* 0x00000005ff367e24 */ /* 0x000fce000f8e00ff */
.L_x_5109:
        /* <DEDUP_REMOVED lines=20> */
.L_x_5108:
[----:B------:R-:W0:Y:S01]  /*9b360*/  LDCU.64 UR4, c[0x0][0x3c8] ;  /* 0x00007900ff0477ac */ /* 0x000e220008000a00 */
[----:B------:R-:W-:Y:S01]  /*9b370*/  BSSY.RECONVERGENT B0, `(.L_x_5110) ;  /* 0x0000018000007945 */ /* 0x000fe20003800200 */
[----:B------:R-:W-:Y:S02]  /*9b380*/  IMAD.MOV.U32 R11, RZ, RZ, RZ ;  /* 0x000000ffff0b7224 */ /* 0x000fe400078e00ff */
[----:B------:R-:W-:Y:S02]  /*9b390*/  IMAD.MOV.U32 R56, RZ, RZ, RZ ;  /* 0x000000ffff387224 */ /* 0x000fe400078e00ff */
[----:B0-----:R-:W-:Y:S02]  /*9b3a0*/  IMAD.U32 R53, RZ, RZ, UR4 ;  /* 0x00000004ff357e24 */ /* 0x001fe4000f8e00ff */
[----:B------:R-:W-:-:S07]  /*9b3b0*/  IMAD.U32 R54, RZ, RZ, UR5 ;  /* 0x00000005ff367e24 */ /* 0x000fce000f8e00ff */
.L_x_5111:
        /* <DEDUP_REMOVED lines=20> */
.L_x_5110:
[----:B------:R-:W0:Y:S01]  /*9b500*/  LDCU.64 UR4, c[0x0][0x3c8] ;  /* 0x00007900ff0477ac */ /* 0x000e220008000a00 */
[----:B------:R-:W-:Y:S01]  /*9b510*/  BSSY.RECONVERGENT B0, `(.L_x_5112) ;  /* 0x0000018000007945 */ /* 0x000fe20003800200 */
[----:B------:R-:W-:Y:S02]  /*9b520*/  IMAD.MOV.U32 R12, RZ, RZ, RZ ;  /* 0x000000ffff0c7224 */ /* 0x000fe400078e00ff */
[----:B------:R-:W-:Y:S02]  /*9b530*/  IMAD.MOV.U32 R55, RZ, RZ, RZ ;  /* 0x000000ffff377224 */ /* 0x000fe400078e00ff */
[----:B0-----:R-:W-:Y:S02]  /*9b540*/  IMAD.U32 R53, RZ, RZ, UR4 ;  /* 0x00000004ff357e24 */ /* 0x001fe4000f8e00ff */
[----:B------:R-:W-:-:S07]  /*9b550*/  IMAD.U32 R54, RZ, RZ, UR5 ;  /* 0x00000005ff367e24 */ /* 0x000fce000f8e00ff */
.L_x_5113:
        /* <DEDUP_REMOVED lines=20> */
.L_x_5112:
[----:B------:R-:W0:Y:S01]  /*9b6a0*/  LDCU.64 UR4, c[0x0][0x3c8] ;  /* 0x00007900ff0477ac */ /* 0x000e220008000a00 */
[----:B------:R-:W-:Y:S01]  /*9b6b0*/  BSSY.RECONVERGENT B0, `(.L_x_5114) ;  /* 0x0000018000007945 */ /* 0x000fe20003800200 */
[----:B------:R-:W-:Y:S02]  /*9b6c0*/  IMAD.MOV.U32 R16, RZ, RZ, RZ ;  /* 0x000000ffff107224 */ /* 0x000fe400078e00ff */
[----:B------:R-:W-:Y:S02]  /*9b6d0*/  IMAD.MOV.U32 R55, RZ, RZ, RZ ;  /* 0x000000ffff377224 */ /* 0x000fe400078e00ff */
[----:B0-----:R-:W-:Y:S02]  /*9b6e0*/  IMAD.U32 R53, RZ, RZ, UR4 ;  /* 0x00000004ff357e24 */ /* 0x001fe4000f8e00ff */
[----:B------:R-:W-:-:S07]  /*9b6f0*/  IMAD.U32 R54, RZ, RZ, UR5 ;  /* 0x00000005ff367e24 */ /* 0x000fce000f8e00ff */
.L_x_5115:
        /* <DEDUP_REMOVED lines=20> */
.L_x_5114:
[----:B------:R-:W0:Y:S01]  /*9b840*/  LDCU.64 UR4, c[0x0][0x3c8] ;  /* 0x00007900ff0477ac */ /* 0x000e220008000a00 */
[----:B------:R-:W-:Y:S01]  /*9b850*/  BSSY.RECONVERGENT B0, `(.L_x_5116) ;  /* 0x0000018000007945 */ /* 0x000fe20003800200 */
[----:B------:R-:W-:Y:S02]  /*9b860*/  IMAD.MOV.U32 R11, RZ, RZ, RZ ;  /* 0x000000ffff0b7224 */ /* 0x000fe400078e00ff */
[----:B------:R-:W-:Y:S02]  /*9b870*/  IMAD.MOV.U32 R56, RZ, RZ, RZ ;  /* 0x000000ffff387224 */ /* 0x000fe400078e00ff */
[----:B0-----:R-:W-:Y:S02]  /*9b880*/  IMAD.U32 R53, RZ, RZ, UR4 ;  /* 0x00000004ff357e24 */ /* 0x001fe4000f8e00ff */
[----:B------:R-:W-:-:S07]  /*9b890*/  IMAD.U32 R54, RZ, RZ, UR5 ;  /* 0x00000005ff367e24 */ /* 0x000fce000f8e00ff */
.L_x_5117:
        /* <DEDUP_REMOVED lines=20> */
.L_x_5116:
[----:B------:R-:W0:Y:S01]  /*9b9e0*/  LDCU.64 UR4, c[0x0][0x3c8] ;  /* 0x00007900ff0477ac */ /* 0x000e220008000a00 */
[----:B------:R-:W-:Y:S01]  /*9b9f0*/  BSSY.RECONVERGENT B0, `(.L_x_5118) ;  /* 0x0000018000007945 */ /* 0x000fe20003800200 */
[----:B------:R-:W-:Y:S02]  /*9ba00*/  IMAD.MOV.U32 R12, RZ, RZ, RZ ;  /* 0x000000ffff0c7224 */ /* 0x000fe400078e00ff */
[----:B------:R-:W-:Y:S02]  /*9ba10*/  IMAD.MOV.U32 R55, RZ, RZ, RZ ;  /* 0x000000ffff377224 */ /* 0x000fe400078e00ff */
[----:B0-----:R-:W-:Y:S02]  /*9ba20*/  IMAD.U32 R53, RZ, RZ, UR4 ;  /* 0x00000004ff357e24 */ /* 0x001fe4000f8e00ff */
[----:B------:R-:W-:-:S07]  /*9ba30*/  IMAD.U32 R54, RZ, RZ, UR5 ;  /* 0x00000005ff367e24 */ /* 0x000fce000f8e00ff */
.L_x_5119:
        /* <DEDUP_REMOVED lines=20> */
.L_x_5118:
[----:B------:R-:W0:Y:S01]  /*9bb80*/  LDCU.64 UR4, c[0x0][0x3c8] ;  /* 0x00007900ff0477ac */ /* 0x000e220008000a00 */
[----:B------:R-:W-:Y:S01]  /*9bb90*/  BSSY.RECONVERGENT B0, `(.L_x_5120) ;  /* 0x0000018000007945 */ /* 0x000fe20003800200 */
[----:B------:R-:W-:Y:S02]  /*9bba0*/  IMAD.MOV.U32 R16, RZ, RZ, RZ ;  /* 0x000000ffff107224 */ /* 0x000fe400078e00ff */
[----:B------:R-:W-:Y:S02]  /*9bbb0*/  IMAD.MOV.U32 R55, RZ, RZ, RZ ;  /* 0x000000ffff377224 */ /* 0x000fe400078e00ff */
[----:B0-----:R-:W-:Y:S02]  /*9bbc0*/  IMAD.U32 R53, RZ, RZ, UR4 ;  /* 0x00000004ff357e24 */ /* 0x001fe4000f8e00ff */
[----:B------:R-:W-:-:S07]  /*9bbd0*/  IMAD.U32 R54, RZ, RZ, UR5 ;  /* 0x00000005ff367e24 */ /* 0x000fce000f8e00ff */
.L_x_5121:
        /* <DEDUP_REMOVED lines=20> */
.L_x_5120:
[----:B------:R-:W0:Y:S01]  /*9bd20*/  LDCU.64 UR4, c[0x0][0x3c8] ;  /* 0x00007900ff0477ac */ /* 0x000e220008000a00 */
[----:B------:R-:W-:Y:S01]  /*9bd30*/  BSSY.RECONVERGENT B0, `(.L_x_5122) ;  /* 0x0000018000007945 */ /* 0x000fe20003800200 */
[----:B------:R-:W-:Y:S02]  /*9bd40*/  IMAD.MOV.U32 R11, RZ, RZ, RZ ;  /* 0x000000ffff0b7224 */ /* 0x000fe400078e00ff */
[----:B------:R-:W-:Y:S02]  /*9bd50*/  IMAD.MOV.U32 R56, RZ, RZ, RZ ;  /* 0x000000ffff387224 */ /* 0x000fe400078e00ff */
[----:B0-----:R-:W-:Y:S02]  /*9bd60*/  IMAD.U32 R53, RZ, RZ, UR4 ;  /* 0x00000004ff357e24 */ /* 0x001fe4000f8e00ff */
[----:B------:R-:W-:-:S07]  /*9bd70*/  IMAD.U32 R54, RZ, RZ, UR5 ;  /* 0x00000005ff367e24 */ /* 0x000fce000f8e00ff */
.L_x_5123:
        /* <DEDUP_REMOVED lines=20> */
.L_x_5122:
[----:B------:R-:W0:Y:S01]  /*9bec0*/  LDCU.64 UR4, c[0x0][0x3c8] ;  /* 0x00007900ff0477ac */ /* 0x000e220008000a00 */
[----:B------:R-:W-:Y:S01]  /*9bed0*/  BSSY.RECONVERGENT B0, `(.L_x_5124) ;  /* 0x0000018000007945 */ /* 0x000fe20003800200 */
[----:B------:R-:W-:Y:S02]  /*9bee0*/  IMAD.MOV.U32 R12, RZ, RZ, RZ ;  /* 0x000000ffff0c7224 */ /* 0x000fe400078e00ff */
[----:B------:R-:W-:Y:S02]  /*9bef0*/  IMAD.MOV.U32 R55, RZ, RZ, RZ ;  /* 0x000000ffff377224 */ /* 0x000fe400078e00ff */
[----:B0-----:R-:W-:Y:S02]  /*9bf00*/  IMAD.U32 R53, RZ, RZ, UR4 ;  /* 0x00000004ff357e24 */ /* 0x001fe4000f8e00ff */
[----:B------:R-:W-:-:S07]  /*9bf10*/  IMAD.U32 R54, RZ, RZ, UR5 ;  /* 0x00000005ff367e24 */ /* 0x000fce000f8e00ff */
.L_x_5125:
        /* <DEDUP_REMOVED lines=20> */
.L_x_5124:
[----:B------:R-:W0:Y:S01]  /*9c060*/  LDCU.64 UR4, c[0x0][0x3c8] ;  /* 0x00007900ff0477ac */ /* 0x000e220008000a00 */
[----:B------:R-:W-:Y:S01]  /*9c070*/  BSSY.RECONVERGENT B0, `(.L_x_5126) ;  /* 0x0000017000007945 */ /* 0x000fe20003800200 */
[----:B------:R-:W-:Y:S01]  /*9c080*/  CS2R R54, SRZ ;  /* 0x0000000000367805 */ /* 0x000fe2000001ff00 */
[----:B0-----:R-:W-:Y:S02]  /*9c090*/  IMAD.U32 R53, RZ, RZ, UR4 ;  /* 0x00000004ff357e24 */ /* 0x001fe4000f8e00ff */
[----:B------:R-:W-:-:S07]  /*9c0a0*/  IMAD.U32 R52, RZ, RZ, UR5 ;  /* 0x00000005ff347e24 */ /* 0x000fce000f8e00ff */
.L_x_5127:
        /* <DEDUP_REMOVED lines=20> */
.L_x_5126:
        /* <DEDUP_REMOVED lines=9> */
.L_x_5129:
        /* <DEDUP_REMOVED lines=20> */
.L_x_5128:
[----:B------:R-:W0:Y:S01]  /*9c3c0*/  LDCU.64 UR4, c[0x0][0x3c8] ;  /* 0x00007900ff0477ac */ /* 0x000e220008000a00 */
[----:B------:R-:W-:Y:S01]  /*9c3d0*/  BSSY.RECONVERGENT B0, `(.L_x_5130) ;  /* 0x0000018000007945 */ /* 0x000fe20003800200 */
[----:B------:R-:W-:Y:S02]  /*9c3e0*/  IMAD.MOV.U32 R12, RZ, RZ, RZ ;  /* 0x000000ffff0c7224 */ /* 0x000fe400078e00ff */
[----:B------:R-:W-:Y:S02]  /*9c3f0*/  IMAD.MOV.U32 R55, RZ, RZ, RZ ;  /* 0x000000ffff377224 */ /* 0x000fe400078e00ff */
[----:B0-----:R-:W-:Y:S02]  /*9c400*/  IMAD.U32 R52, RZ, RZ, UR4 ;  /* 0x00000004ff347e24 */ /* 0x001fe4000f8e00ff */
[----:B------:R-:W-:-:S07]  /*9c410*/  IMAD.U32 R53, RZ, RZ, UR5 ;  /* 0x00000005ff357e24 */ /* 0x000fce000f8e00ff */
.L_x_5131:
        /* <DEDUP_REMOVED lines=20> */
.L_x_5130:
[----:B------:R-:W0:Y:S01]  /*9c560*/  LDCU.64 UR4, c[0x0][0x3c8] ;  /* 0x00007900ff0477ac */ /* 0x000e220008000a00 */
[----:B------:R-:W-:Y:S01]  /*9c570*/  BSSY.RECONVERGENT B0, `(.L_x_5132) ;  /* 0x0000018000007945 */ /* 0x000fe20003800200 */
[----:B------:R-:W-:Y:S02]  /*9c580*/  IMAD.MOV.U32 R9, RZ, RZ, RZ ;  /* 0x000000ffff097224 */ /* 0x000fe400078e00ff */
[----:B------:R-:W-:Y:S02]  /*9c590*/  IMAD.MOV.U32 R56, RZ, RZ, RZ ;  /* 0x000000ffff387224 */ /* 0x000fe400078e00ff */
[----:B0-----:R-:W-:Y:S02]  /*9c5a0*/  IMAD.U32 R53, RZ, RZ, UR4 ;  /* 0x00000004ff357e24 */ /* 0x001fe4000f8e00ff */
[----:B------:R-:W-:-:S07]  /*9c5b0*/  IMAD.U32 R54, RZ, RZ, UR5 ;  /* 0x00000005ff367e24 */ /* 0x000fce000f8e00ff */
.L_x_5133:
        /* <DEDUP_REMOVED lines=20> */
.L_x_5132:
[----:B------:R-:W0:Y:S01]  /*9c700*/  LDCU.64 UR4, c[0x0][0x3c8] ;  /* 0x00007900ff0477ac */ /* 0x000e220008000a00 */
[----:B------:R-:W-:Y:S01]  /*9c710*/  BSSY.RECONVERGENT B0, `(.L_x_5134) ;  /* 0x0000018000007945 */ /* 0x000fe20003800200 */
[----:B------:R-:W-:Y:S02]  /*9c720*/  IMAD.MOV.U32 R11, RZ, RZ, RZ ;  /* 0x000000ffff0b7224 */ /* 0x000fe400078e00ff */
[----:B------:R-:W-:Y:S02]  /*9c730*/  IMAD.MOV.U32 R56, RZ, RZ, RZ ;  /* 0x000000ffff387224 */ /* 0x000fe400078e00ff */
[----:B0-----:R-:W-:Y:S02]  /*9c740*/  IMAD.U32 R53, RZ, RZ, UR4 ;  /* 0x00000004ff357e24 */ /* 0x001fe4000f8e00ff */
[----:B------:R-:W-:-:S07]  /*9c750*/  IMAD.U32 R54, RZ, RZ, UR5 ;  /* 0x00000005ff367e24 */ /* 0x000fce000f8e00ff */
.L_x_5135:
        /* <DEDUP_REMOVED lines=20> */
.L_x_5134:
[----:B------:R-:W0:Y:S01]  /*9c8a0*/  LDCU.64 UR4, c[0x0][0x3c8] ;  /* 0x00007900ff0477ac */ /* 0x000e220008000a00 */
[----:B------:R-:W-:Y:S01]  /*9c8b0*/  BSSY.RECONVERGENT B0, `(.L_x_5136) ;  /* 0x0000018000007945 */ /* 0x000fe20003800200 */
[----:B------:R-:W-:Y:S02]  /*9c8c0*/  IMAD.MOV.U32 R12, RZ, RZ, RZ ;  /* 0x000000ffff0c7224 */ /* 0x000fe400078e00ff */
[----:B------:R-:W-:Y:S02]  /*9c8d0*/  IMAD.MOV.U32 R55, RZ, RZ, RZ ;  /* 0x000000ffff377224 */ /* 0x000fe400078e00ff */
[----:B0-----:R-:W-:Y:S02]  /*9c8e0*/  IMAD.U32 R53, RZ, RZ, UR4 ;  /* 0x00000004ff357e24 */ /* 0x001fe4000f8e00ff */
[----:B------:R-:W-:-:S07]  /*9c8f0*/  IMAD.U32 R54, RZ, RZ, UR5 ;  /* 0x00000005ff367e24 */ /* 0x000fce000f8e00ff */
.L_x_5137:
        /* <DEDUP_REMOVED lines=20> */
.L_x_5136:
[----:B------:R-:W0:Y:S01]  /*9ca40*/  LDCU.64 UR4, c[0x0][0x3c8] ;  /* 0x00007900ff0477ac */ /* 0x000e220008000a00 */
[----:B------:R-:W-:Y:S01]  /*9ca50*/  BSSY.RECONVERGENT B0, `(.L_x_5138) ;  /* 0x0000018000007945 */ /* 0x000fe20003800200 */
[----:B------:R-:W-:Y:S02]  /*9ca60*/  IMAD.MOV.U32 R9, RZ, RZ, RZ ;  /* 0x000000ffff097224 */ /* 0x000fe400078e00ff */
[----:B------:R-:W-:Y:S02]  /*9ca70*/  IMAD.MOV.U32 R56, RZ, RZ, RZ ;  /* 0x000000ffff387224 */ /* 0x000fe400078e00ff */
[----:B0-----:R-:W-:Y:S02]  /*9ca80*/  IMAD.U32 R53, RZ, RZ, UR4 ;  /* 0x00000004ff357e24 */ /* 0x001fe4000f8e00ff */
[----:B------:R-:W-:-:S07]  /*9ca90*/  IMAD.U32 R54, RZ, RZ, UR5 ;  /* 0x00000005ff367e24 */ /* 0x000fce000f8e00ff */
.L_x_5139:
        /* <DEDUP_REMOVED lines=20> */
.L_x_5138:
[----:B------:R-:W0:Y:S01]  /*9cbe0*/  LDCU.64 UR4, c[0x0][0x3c8] ;  /* 0x00007900ff0477ac */ /* 0x000e220008000a00 */
[----:B------:R-:W-:Y:S01]  /*9cbf0*/  BSSY.RECONVERGENT B0, `(.L_x_5140) ;  /* 0x0000018000007945 */ /* 0x000fe20003800200 */
[----:B------:R-:W-:Y:S02]  /*9cc00*/  IMAD.MOV.U32 R11, RZ, RZ, RZ ;  /* 0x000000ffff0b7224 */ /* 0x000fe400078e00ff */
[----:B------:R-:W-:Y:S02]  /*9cc10*/  IMAD.MOV.U32 R56, RZ, RZ, RZ ;  /* 0x000000ffff387224 */ /* 0x000fe400078e00ff */
[----:B0-----:R-:W-:Y:S02]  /*9cc20*/  IMAD.U32 R53, RZ, RZ, UR4 ;  /* 0x00000004ff357e24 */ /* 0x001fe4000f8e00ff */
[----:B------:R-:W-:-:S07]  /*9cc30*/  IMAD.U32 R54, RZ, RZ, UR5 ;  /* 0x00000005ff367e24 */ /* 0x000fce000f8e00ff */
.L_x_5141:
        /* <DEDUP_REMOVED lines=20> */
.L_x_5140:
[----:B------:R-:W0:Y:S01]  /*9cd80*/  LDCU.64 UR4, c[0x0][0x3c8] ;  /* 0x00007900ff0477ac */ /* 0x000e220008000a00 */
[----:B------:R-:W-:Y:S01]  /*9cd90*/  BSSY.RECONVERGENT B0, `(.L_x_5142) ;  /* 0x0000018000007945 */ /* 0x000fe20003800200 */
[----:B------:R-:W-:Y:S02]  /*9cda0*/  IMAD.MOV.U32 R12, RZ, RZ, RZ ;  /* 0x000000ffff0c7224 */ /* 0x000fe400078e00ff */
[----:B------:R-:W-:Y:S02]  /*9cdb0*/  IMAD.MOV.U32 R55, RZ, RZ, RZ ;  /* 0x000000ffff377224 */ /* 0x000fe400078e00ff */
[----:B0-----:R-:W-:Y:S02]  /*9cdc0*/  IMAD.U32 R53, RZ, RZ, UR4 ;  /* 0x00000004ff357e24 */ /* 0x001fe4000f8e00ff */
[----:B------:R-:W-:-:S07]  /*9cdd0*/  IMAD.U32 R54, RZ, RZ, UR5 ;  /* 0x00000005ff367e24 */ /* 0x000fce000f8e00ff */
.L_x_5143:
        /* <DEDUP_REMOVED lines=20> */
.L_x_5142:
[----:B------:R-:W0:Y:S01]  /*9cf20*/  LDCU.64 UR4, c[0x0][0x3c8] ;  /* 0x00007900ff0477ac */ /* 0x000e220008000a00 */
[----:B------:R-:W-:Y:S01]  /*9cf30*/  BSSY.RECONVERGENT B0, `(.L_x_5144) ;  /* 0x0000018000007945 */ /* 0x000fe20003800200 */
[----:B------:R-:W-:Y:S02]  /*9cf40*/  IMAD.MOV.U32 R9, RZ, RZ, RZ ;  /* 0x000000ffff097224 */ /* 0x000fe400078e00ff */
[----:B------:R-:W-:Y:S02]  /*9cf50*/  IMAD.MOV.U32 R56, RZ, RZ, RZ ;  /* 0x000000ffff387224 */ /* 0x000fe400078e00ff */
[----:B0-----:R-:W-:Y:S02]  /*9cf60*/  IMAD.U32 R53, RZ, RZ, UR4 ;  /* 0x00000004ff357e24 */ /* 0x001fe4000f8e00ff */
[----:B------:R-:W-:-:S07]  /*9cf70*/  IMAD.U32 R54, RZ, RZ, UR5 ;  /* 0x00000005ff367e24 */ /* 0x000fce000f8e00ff */
.L_x_5145:
        /* <DEDUP_REMOVED lines=20> */
.L_x_5144:
[----:B------:R-:W0:Y:S01]  /*9d0c0*/  LDCU.64 UR4, c[0x0][0x3c8] ;  /* 0x00007900ff0477ac */ /* 0x000e220008000a00 */
[----:B------:R-:W-:Y:S01]  /*9d0d0*/  BSSY.RECONVERGENT B0, `(.L_x_5146) ;  /* 0x0000018000007945 */ /* 0x000fe20003800200 */
[----:B------:R-:W-:Y:S02]  /*9d0e0*/  IMAD.MOV.U32 R11, RZ, RZ, RZ ;  /* 0x000000ffff0b7224 */ /* 0x000fe400078e00ff */
[----:B------:R-:W-:Y:S02]  /*9d0f0*/  IMAD.MOV.U32 R56, RZ, RZ, RZ ;  /* 0x000000ffff387224 */ /* 0x000fe400078e00ff */
[----:B0-----:R-:W-:Y:S02]  /*9d100*/  IMAD.U32 R53, RZ, RZ, UR4 ;  /* 0x00000004ff357e24 */ /* 0x001fe4000f8e00ff */
[----:B------:R-:W-:-:S07]  /*9d110*/  IMAD.U32 R54, RZ, RZ, UR5 ;  /* 0x00000005ff367e24 */ /* 0x000fce000f8e00ff */
.L_x_5147:
        /* <DEDUP_REMOVED lines=20> */
.L_x_5146:
[----:B------:R-:W0:Y:S01]  /*9d260*/  LDCU.64 UR4, c[0x0][0x3c8] ;  /* 0x00007900ff0477ac */ /* 0x000e220008000a00 */
[----:B------:R-:W-:Y:S01]  /*9d270*/  BSSY.RECONVERGENT B0, `(.L_x_5148) ;  /* 0x0000018000007945 */ /* 0x000fe20003800200 */
[----:B------:R-:W-:Y:S02]  /*9d280*/  IMAD.MOV.U32 R12, RZ, RZ, RZ ;  /* 0x000000ffff0c7224 */ /* 0x000fe400078e00ff */
[----:B------:R-:W-:Y:S02]  /*9d290*/  IMAD.MOV.U32 R55, RZ, RZ, RZ ;  /* 0x000000ffff377224 */ /* 0x000fe400078e00ff */
[----:B0-----:R-:W-:Y:S02]  /*9d2a0*/  IMAD.U32 R53, RZ, RZ, UR4 ;  /* 0x00000004ff357e24 */ /* 0x001fe4000f8e00ff */
[----:B------:R-:W-:-:S07]  /*9d2b0*/  IMAD.U32 R54, RZ, RZ, UR5 ;  /* 0x00000005ff367e24 */ /* 0x000fce000f8e00ff */
.L_x_5149:
        /* <DEDUP_REMOVED lines=20> */
.L_x_5148:
[----:B------:R-:W0:Y:S01]  /*9d400*/  LDCU.64 UR4, c[0x0][0x3c8] ;  /* 0x00007900ff0477ac */ /* 0x000e220008000a00 */
[----:B------:R-:W-:Y:S01]  /*9d410*/  BSSY.RECONVERGENT B0, `(.L_x_5150) ;  /* 0x0000018000007945 */ /* 0x000fe20003800200 */
[----:B------:R-:W-:Y:S02]  /*9d420*/  IMAD.MOV.U32 R9, RZ, RZ, RZ ;  /* 0x000000ffff097224 */ /* 0x000fe400078e00ff */
[----:B------:R-:W-:Y:S02]  /*9d430*/  IMAD.MOV.U32 R56, RZ, RZ, RZ ;  /* 0x000000ffff387224 */ /* 0x000fe400078e00ff */
[----:B0-----:R-:W-:Y:S02]  /*9d440*/  IMAD.U32 R53, RZ, RZ, UR4 ;  /* 0x00000004ff357e24 */ /* 0x001fe4000f8e00ff */
[----:B------:R-:W-:-:S07]  /*9d450*/  IMAD.U32 R54, RZ, RZ, UR5 ;  /* 0x00000005ff367e24 */ /* 0x000fce000f8e00ff */
.L_x_5151:
        /* <DEDUP_REMOVED lines=20> */
.L_x_5150:
[----:B------:R-:W0:Y:S01]  /*9d5a0*/  LDCU.64 UR4, c[0x0][0x3c8] ;  /* 0x00007900ff0477ac */ /* 0x000e220008000a00 */
[----:B------:R-:W-:Y:S01]  /*9d5b0*/  BSSY.RECONVERGENT B0, `(.L_x_5152) ;  /* 0x0000018000007945 */ /* 0x000fe20003800200 */
[----:B------:R-:W-:Y:S02]  /*9d5c0*/  IMAD.MOV.U32 R11, RZ, RZ, RZ ;  /* 0x000000ffff0b7224 */ /* 0x000fe400078e00ff */
[----:B------:R-:W-:Y:S02]  /*9d5d0*/  IMAD.MOV.U32 R56, RZ, RZ, RZ ;  /* 0x000000ffff387224 */ /* 0x000fe400078e00ff */
[----:B0-----:R-:W-:Y:S02]  /*9d5e0*/  IMAD.U32 R53, RZ, RZ, UR4 ;  /* 0x00000004ff357e24 */ /* 0x001fe4000f8e00ff */
[----:B------:R-:W-:-:S07]  /*9d5f0*/  IMAD.U32 R54, RZ, RZ, UR5 ;  /* 0x00000005ff367e24 */ /* 0x000fce000f8e00ff */
.L_x_5153:
        /* <DEDUP_REMOVED lines=20> */
.L_x_5152:
[----:B------:R-:W0:Y:S01]  /*9d740*/  LDCU.64 UR4, c[0x0][0x3c8] ;  /* 0x00007900ff0477ac */ /* 0x000e220008000a00 */
[----:B------:R-:W-:Y:S01]  /*9d750*/  BSSY.RECONVERGENT B0, `(.L_x_5154) ;  /* 0x0000018000007945 */ /* 0x000fe20003800200 */
[----:B------:R-:W-:Y:S02]  /*9d760*/  IMAD.MOV.U32 R12, RZ, RZ, RZ ;  /* 0x000000ffff0c7224 */ /* 0x000fe400078e00ff */
[----:B------:R-:W-:Y:S02]  /*9d770*/  IMAD.MOV.U32 R55, RZ, RZ, RZ ;  /* 0x000000ffff377224 */ /* 0x000fe400078e00ff */
[----:B0-----:R-:W-:Y:S02]  /*9d780*/  IMAD.U32 R53, RZ, RZ, UR4 ;  /* 0x00000004ff357e24 */ /* 0x001fe4000f8e00ff */
[----:B------:R-:W-:-:S07]  /*9d790*/  IMAD.U32 R54, RZ, RZ, UR5 ;  /* 0x00000005ff367e24 */ /* 0x000fce000f8e00ff */
.L_x_5155:
        /* <DEDUP_REMOVED lines=20> */
.L_x_5154:
[----:B------:R-:W0:Y:S01]  /*9d8e0*/  LDCU.64 UR4, c[0x0][0x3c8] ;  /* 0x00007900ff0477ac */ /* 0x000e220008000a00 */
[----:B------:R-:W-:Y:S01]  /*9d8f0*/  BSSY.RECONVERGENT B0, `(.L_x_5156) ;  /* 0x0000018000007945 */ /* 0x000fe20003800200 */
[----:B------:R-:W-:Y:S02]  /*9d900*/  IMAD.MOV.U32 R9, RZ, RZ, RZ ;  /* 0x000000ffff097224 */ /* 0x000fe400078e00ff */
[----:B------:R-:W-:Y:S02]  /*9d910*/  IMAD.MOV.U32 R56, RZ, RZ, RZ ;  /* 0x000000ffff387224 */ /* 0x000fe400078e00ff */
[----:B0-----:R-:W-:Y:S02]  /*9d920*/  IMAD.U32 R53, RZ, RZ, UR4 ;  /* 0x00000004ff357e24 */ /* 0x001fe4000f8e00ff */
[----:B------:R-:W-:-:S07]  /*9d930*/  IMAD.U32 R54, RZ, RZ, UR5 ;  /* 0x00000005ff367e24 */ /* 0x000fce000f8e00ff */
.L_x_5157:
        /* <DEDUP_REMOVED lines=20> */
.L_x_5156:
[----:B------:R-:W0:Y:S01]  /*9da80*/  LDCU.64 UR4, c[0x0][0x3c8] ;  /* 0x00007900ff0477ac */ /* 0x000e220008000a00 */
[----:B------:R-:W-:Y:S01]  /*9da90*/  BSSY.RECONVERGENT B0, `(.L_x_5158) ;  /* 0x0000018000007945 */ /* 0x000fe20003800200 */
[----:B------:R-:W-:Y:S02]  /*9daa0*/  IMAD.MOV.U32 R11, RZ, RZ, RZ ;  /* 0x000000ffff0b7224 */ /* 0x000fe400078e00ff */
[----:B------:R-:W-:Y:S02]  /*9dab0*/  IMAD.MOV.U32 R56, RZ, RZ, RZ ;  /* 0x000000ffff387224 */ /* 0x000fe400078e00ff */
[----:B0-----:R-:W-:Y:S02]  /*9dac0*/  IMAD.U32 R53, RZ, RZ, UR4 ;  /* 0x00000004ff357e24 */ /* 0x001fe4000f8e00ff */
[----:B------:R-:W-:-:S07]  /*9dad0*/  IMAD.U32 R54, RZ, RZ, UR5 ;  /* 0x00000005ff367e24 */ /* 0x000fce000f8e00ff */
.L_x_5159:
        /* <DEDUP_REMOVED lines=20> */
.L_x_5158:
[----:B------:R-:W0:Y:S01]  /*9dc20*/  LDCU.64 UR4, c[0x0][0x3c8] ;  /* 0x00007900ff0477ac */ /* 0x000e220008000a00 */
[----:B------:R-:W-:Y:S01]  /*9dc30*/  BSSY.RECONVERGENT B0, `(.L_x_5160) ;  /* 0x0000018000007945 */ /* 0x000fe20003800200 */
[----:B------:R-:W-:Y:S02]  /*9dc40*/  IMAD.MOV.U32 R12, RZ, RZ, RZ ;  /* 0x000000ffff0c7224 */ /* 0x000fe400078e00ff */
[----:B------:R-:W-:Y:S02]  /*9dc50*/  IMAD.MOV.U32 R55, RZ, RZ, RZ ;  /* 0x000000ffff377224 */ /* 0x000fe400078e00ff */
[----:B0-----:R-:W-:Y:S02]  /*9dc60*/  IMAD.U32 R53, RZ, RZ, UR4 ;  /* 0x00000004ff357e24 */ /* 0x001fe4000f8e00ff */
[----:B------:R-:W-:-:S07]  /*9dc70*/  IMAD.U32 R54, RZ, RZ, UR5 ;  /* 0x00000005ff367e24 */ /* 0x000fce000f8e00ff */
.L_x_5161:
        /* <DEDUP_REMOVED lines=20> */
.L_x_5160:
[----:B------:R-:W0:Y:S01]  /*9ddc0*/  LDCU.64 UR4, c[0x0][0x3c8] ;  /* 0x00007900ff0477ac */ /* 0x000e220008000a00 */
[----:B------:R-:W-:Y:S01]  /*9ddd0*/  BSSY.RECONVERGENT B0, `(.L_x_5162) ;  /* 0x0000018000007945 */ /* 0x000fe20003800200 */
[----:B------:R-:W-:Y:S02]  /*9dde0*/  IMAD.MOV.U32 R9, RZ, RZ, RZ ;  /* 0x000000ffff097224 */ /* 0x000fe400078e00ff */
[----:B------:R-:W-:Y:S02]  /*9ddf0*/  IMAD.MOV.U32 R56, RZ, RZ, RZ ;  /* 0x000000ffff387224 */ /* 0x000fe400078e00ff */
[----:B0-----:R-:W-:Y:S02]  /*9de00*/  IMAD.U32 R53, RZ, RZ, UR4 ;  /* 0x00000004ff357e24 */ /* 0x001fe4000f8e00ff */
[----:B------:R-:W-:-:S07]  /*9de10*/  IMAD.U32 R54, RZ, RZ, UR5 ;  /* 0x00000005ff367e24 */ /* 0x000fce000f8e00ff */
.L_x_5163:
        /* <DEDUP_REMOVED lines=20> */
.L_x_5162:
[----:B------:R-:W0:Y:S01]  /*9df60*/  LDCU.64 UR4, c[0x0][0x3c8] ;  /* 0x00007900ff0477ac */ /* 0x000e220008000a00 */
[----:B------:R-:W-:Y:S01]  /*9df70*/  BSSY.RECONVERGENT B0, `(.L_x_5164) ;  /* 0x0000018000007945 */ /* 0x000fe20003800200 */
[----:B------:R-:W-:Y:S02]  /*9df80*/  IMAD.MOV.U32 R11, RZ, RZ, RZ ;  /* 0x000000ffff0b7224 */ /* 0x000fe400078e00ff */
[----:B------:R-:W-:Y:S02]  /*9df90*/  IMAD.MOV.U32 R56, RZ, RZ, RZ ;  /* 0x000000ffff387224 */ /* 0x000fe400078e00ff */
[----:B0-----:R-:W-:Y:S02]  /*9dfa0*/  IMAD.U32 R53, RZ, RZ, UR4 ;  /* 0x00000004ff357e24 */ /* 0x001fe4000f8e00ff */
[----:B------:R-:W-:-:S07]  /*9dfb0*/  IMAD.U32 R54, RZ, RZ, UR5 ;  /* 0x00000005ff367e24 */ /* 0x000fce000f8e00ff */
.L_x_5165:
        /* <DEDUP_REMOVED lines=20> */
.L_x_5164:
[----:B------:R-:W0:Y:S01]  /*9e100*/  LDCU.64 UR4, c[0x0][0x3c8] ;  /* 0x00007900ff0477ac */ /* 0x000e220008000a00 */
[----:B------:R-:W-:Y:S01]  /*9e110*/  BSSY.RECONVERGENT B0, `(.L_x_5166) ;  /* 0x0000018000007945 */ /* 0x000fe20003800200 */
[----:B------:R-:W-:Y:S02]  /*9e120*/  IMAD.MOV.U32 R54, RZ, RZ, RZ ;  /* 0x000000ffff367224 */ /* 0x000fe400078e00ff */
[----:B------:R-:W-:Y:S02]  /*9e130*/  IMAD.MOV.U32 R56, RZ, RZ, RZ ;  /* 0x000000ffff387224 */ /* 0x000fe400078e00ff */
[----:B0-----:R-:W-:Y:S02]  /*9e140*/  IMAD.U32 R53, RZ, RZ, UR4 ;  /* 0x00000004ff357e24 */ /* 0x001fe4000f8e00ff */
[----:B------:R-:W-:-:S07]  /*9e150*/  IMAD.U32 R52, RZ, RZ, UR5 ;  /* 0x00000005ff347e24 */ /* 0x000fce000f8e00ff */
.L_x_5167:
        /* <DEDUP_REMOVED lines=20> */
.L_x_5166:
        /* <DEDUP_REMOVED lines=9> */
.L_x_5169:
        /* <DEDUP_REMOVED lines=20> */
.L_x_5168:
[----:B------:R-:W0:Y:S01]  /*9e470*/  LDCU.64 UR4, c[0x0][0x3c8] ;  /* 0x00007900ff0477ac */ /* 0x000e220008000a00 */
[----:B------:R-:W-:Y:S01]  /*9e480*/  BSSY.RECONVERGENT B0, `(.L_x_5170) ;  /* 0x0000018000007945 */ /* 0x000fe20003800200 */
[----:B------:R-:W-:Y:S02]  /*9e490*/  IMAD.MOV.U32 R12, RZ, RZ, RZ ;  /* 0x000000ffff0c7224 */ /* 0x000fe400078e00ff */
[----:B------:R-:W-:Y:S02]  /*9e4a0*/  IMAD.MOV.U32 R55, RZ, RZ, RZ ;  /* 0x000000ffff377224 */ /* 0x000fe400078e00ff */
[----:B0-----:R-:W-:Y:S02]  /*9e4b0*/  IMAD.U32 R52, RZ, RZ, UR4 ;  /* 0x00000004ff347e24 */ /* 0x001fe4000f8e00ff */
[----:B------:R-:W-:-:S07]  /*9e4c0*/  IMAD.U32 R53, RZ, RZ, UR5 ;  /* 0x00000005ff357e24 */ /* 0x000fce000f8e00ff */
.L_x_5171:
        /* <DEDUP_REMOVED lines=20> */
.L_x_5170:
[----:B------:R-:W0:Y:S01]  /*9e610*/  LDCU.64 UR4, c[0x0][0x3c8] ;  /* 0x00007900ff0477ac */ /* 0x000e220008000a00 */
[----:B------:R-:W-:Y:S01]  /*9e620*/  BSSY.RECONVERGENT B0, `(.L_x_5172) ;  /* 0x0000018000007945 */ /* 0x000fe20003800200 */
[----:B------:R-:W-:Y:S02]  /*9e630*/  IMAD.MOV.U32 R9, RZ, RZ, RZ ;  /* 0x000000ffff097224 */ /* 0x000fe400078e00ff */
[----:B------:R-:W-:Y:S02]  /*9e640*/  IMAD.MOV.U32 R56, RZ, RZ, RZ ;  /* 0x000000ffff387224 */ /* 0x000fe400078e00ff */
[----:B0-----:R-:W-:Y:S02]  /*9e650*/  IMAD.U32 R53, RZ, RZ, UR4 ;  /* 0x00000004ff357e24 */ /* 0x001fe4000f8e00ff */
[----:B------:R-:W-:-:S07]  /*9e660*/  IMAD.U32 R54, RZ, RZ, UR5 ;  /* 0x00000005ff367e24 */ /* 0x000fce000f8e00ff */
.L_x_5173:
        /* <DEDUP_REMOVED lines=20> */
.L_x_5172:
[----:B------:R-:W0:Y:S01]  /*9e7b0*/  LDCU.64 UR4, c[0x0][0x3c8] ;  /* 0x00007900ff0477ac */ /* 0x000e220008000a00 */
[----:B------:R-:W-:Y:S01]  /*9e7c0*/  BSSY.RECONVERGENT B0, `(.L_x_5174) ;  /* 0x0000018000007945 */ /* 0x000fe20003800200 */
[----:B------:R-:W-:Y:S02]  /*9e7d0*/  IMAD.MOV.U32 R11, RZ, RZ, RZ ;  /* 0x000000ffff0b7224 */ /* 0x000fe400078e00ff */
[----:B------:R-:W-:Y:S02]  /*9e7e0*/  IMAD.MOV.U32 R56, RZ, RZ, RZ ;  /* 0x000000ffff387224 */ /* 0x000fe400078e00ff */
[----:B0-----:R-:W-:Y:S02]  /*9e7f0*/  IMAD.U32 R53, RZ, RZ, UR4 ;  /* 0x00000004ff357e24 */ /* 0x001fe4000f8e00ff */
[----:B------:R-:W-:-:S07]  /*9e800*/  IMAD.U32 R54, RZ, RZ, UR5 ;  /* 0x00000005ff367e24 */ /* 0x000fce000f8e00ff */
.L_x_5175:
        /* <DEDUP_REMOVED lines=20> */
.L_x_5174:
[----:B------:R-:W0:Y:S01]  /*9e950*/  LDCU.64 UR4, c[0x0][0x3c8] ;  /* 0x00007900ff0477ac */ /* 0x000e220008000a00 */
[----:B------:R-:W-:Y:S01]  /*9e960*/  BSSY.RECONVERGENT B0, `(.L_x_5176) ;  /* 0x0000018000007945 */ /* 0x000fe20003800200 */
[----:B------:R-:W-:Y:S02]  /*9e970*/  IMAD.MOV.U32 R12, RZ, RZ, RZ ;  /* 0x000000ffff0c7224 */ /* 0x000fe400078e00ff */
[----:B------:R-:W-:Y:S02]  /*9e980*/  IMAD.MOV.U32 R55, RZ, RZ, RZ ;  /* 0x000000ffff377224 */ /* 0x000fe400078e00ff */
[----:B0-----:R-:W-:Y:S02]  /*9e990*/  IMAD.U32 R53, RZ, RZ, UR4 ;  /* 0x00000004ff357e24 */ /* 0x001fe4000f8e00ff */
[----:B------:R-:W-:-:S07]  /*9e9a0*/  IMAD.U32 R54, RZ, RZ, UR5 ;  /* 0x00000005ff367e24 */ /* 0x000fce000f8e00ff */
.L_x_5177:
        /* <DEDUP_REMOVED lines=20> */
.L_x_5176:
[----:B------:R-:W0:Y:S01]  /*9eaf0*/  LDCU.64 UR4, c[0x0][0x3c8] ;  /* 0x00007900ff0477ac */ /* 0x000e220008000a00 */
[----:B------:R-:W-:Y:S01]  /*9eb00*/  BSSY.RECONVERGENT B0, `(.L_x_5178) ;  /* 0x0000018000007945 */ /* 0x000fe20003800200 */
[----:B------:R-:W-:Y:S02]  /*9eb10*/  IMAD.MOV.U32 R9, RZ, RZ, RZ ;  /* 0x000000ffff097224 */ /* 0x000fe400078e00ff */
[----:B------:R-:W-:Y:S02]  /*9eb20*/  IMAD.MOV.U32 R56, RZ, RZ, RZ ;  /* 0x000000ffff387224 */ /* 0x000fe400078e00ff */
[----:B0-----:R-:W-:Y:S02]  /*9eb30*/  IMAD.U32 R53, RZ, RZ, UR4 ;  /* 0x00000004ff357e24 */ /* 0x001fe4000f8e00ff */
[----:B------:R-:W-:-:S07]  /*9eb40*/  IMAD.U32 R54, RZ, RZ, UR5 ;  /* 0x00000005ff367e24 */ /* 0x000fce000f8e00ff */
.L_x_5179:
        /* <DEDUP_REMOVED lines=20> */
.L_x_5178:
[----:B------:R-:W0:Y:S01]  /*9ec90*/  LDCU.64 UR4, c[0x0][0x3c8] ;  /* 0x00007900ff0477ac */ /* 0x000e220008000a00 */
[----:B------:R-:W-:Y:S01]  /*9eca0*/  BSSY.RECONVERGENT B0, `(.L_x_5180) ;  /* 0x0000018000007945 */ /* 0x000fe20003800200 */
[----:B------:R-:W-:Y:S02]  /*9ecb0*/  IMAD.MOV.U32 R11, RZ, RZ, RZ ;  /* 0x000000ffff0b7224 */ /* 0x000fe400078e00ff */
[----:B------:R-:W-:Y:S02]  /*9ecc0*/  IMAD.MOV.U32 R56, RZ, RZ, RZ ;  /* 0x000000ffff387224 */ /* 0x000fe400078e00ff */
[----:B0-----:R-:W-:Y:S02]  /*9ecd0*/  IMAD.U32 R53, RZ, RZ, UR4 ;  /* 0x00000004ff357e24 */ /* 0x001fe4000f8e00ff */
[----:B------:R-:W-:-:S07]  /*9ece0*/  IMAD.U32 R54, RZ, RZ, UR5 ;  /* 0x00000005ff367e24 */ /* 0x000fce000f8e00ff */
.L_x_5181:
        /* <DEDUP_REMOVED lines=20> */
.L_x_5180:
[----:B------:R-:W0:Y:S01]  /*9ee30*/  LDCU.64 UR4, c[0x0][0x3c8] ;  /* 0x00007900ff0477ac */ /* 0x000e220008000a00 */
[----:B------:R-:W-:Y:S01]  /*9ee40*/  BSSY.RECONVERGENT B0, `(.L_x_5182) ;  /* 0x0000018000007945 */ /* 0x000fe20003800200 */
[----:B------:R-:W-:Y:S02]  /*9ee50*/  IMAD.MOV.U32 R12, RZ, RZ, RZ ;  /* 0x000000ffff0c7224 */ /* 0x000fe400078e00ff */
[----:B------:R-:W-:Y:S02]  /*9ee60*/  IMAD.MOV.U32 R55, RZ, RZ, RZ ;  /* 0x000000ffff377224 */ /* 0x000fe400078e00ff */
[----:B0-----:R-:W-:Y:S02]  /*9ee70*/  IMAD.U32 R53, RZ, RZ, UR4 ;  /* 0x00000004ff357e24 */ /* 0x001fe4000f8e00ff */
[----:B------:R-:W-:-:S07]  /*9ee80*/  IMAD.U32 R54, RZ, RZ, UR5 ;  /* 0x00000005ff367e24 */ /* 0x000fce000f8e00ff */
.L_x_5183:
        /* <DEDUP_REMOVED lines=20> */
.L_x_5182:
[----:B------:R-:W0:Y:S01]  /*9efd0*/  LDCU.64 UR4, c[0x0][0x3c8] ;  /* 0x00007900ff0477ac */ /* 0x000e220008000a00 */
[----:B------:R-:W-:Y:S01]  /*9efe0*/  BSSY.RECONVERGENT B0, `(.L_x_5184) ;  /* 0x0000018000007945 */ /* 0x000fe20003800200 */
[----:B------:R-:W-:Y:S02]  /*9eff0*/  IMAD.MOV.U32 R9, RZ, RZ, RZ ;  /* 0x000000ffff097224 */ /* 0x000fe400078e00ff */
[----:B------:R-:W-:Y:S02]  /*9f000*/  IMAD.MOV.U32 R56, RZ, RZ, RZ ;  /* 0x000000ffff387224 */ /* 0x000fe400078e00ff */
[----:B0-----:R-:W-:Y:S02]  /*9f010*/  IMAD.U32 R53, RZ, RZ, UR4 ;  /* 0x00000004ff357e24 */ /* 0x001fe4000f8e00ff */
[----:B------:R-:W-:-:S07]  /*9f020*/  IMAD.U32 R54, RZ, RZ, UR5 ;  /* 0x00000005ff367e24 */ /* 0x000fce000f8e00ff */
.L_x_5185:
        /* <DEDUP_REMOVED lines=20> */
.L_x_5184:
[----:B------:R-:W0:Y:S01]  /*9f170*/  LDCU.64 UR4, c[0x0][0x3c8] ;  /* 0x00007900ff0477ac */ /* 0x000e220008000a00 */
[----:B------:R-:W-:Y:S01]  /*9f180*/  BSSY.RECONVERGENT B0, `(.L_x_5186) ;  /* 0x0000018000007945 */ /* 0x000fe20003800200 */
[----:B------:R-:W-:Y:S02]  /*9f190*/  IMAD.MOV.U32 R11, RZ, RZ, RZ ;  /* 0x000000ffff0b7224 */ /* 0x000fe400078e00ff */
[----:B------:R-:W-:Y:S02]  /*9f1a0*/  IMAD.MOV.U32 R56, RZ, RZ, RZ ;  /* 0x000000ffff387224 */ /* 0x000fe400078e00ff */
[----:B0-----:R-:W-:Y:S02]  /*9f1b0*/  IMAD.U32 R53, RZ, RZ, UR4 ;  /* 0x00000004ff357e24 */ /* 0x001fe4000f8e00ff */
[----:B------:R-:W-:-:S07]  /*9f1c0*/  IMAD.U32 R54, RZ, RZ, UR5 ;  /* 0x00000005ff367e24 */ /* 0x000fce000f8e00ff */
.L_x_5187:
        /* <DEDUP_REMOVED lines=20> */
.L_x_5186:
[----:B------:R-:W0:Y:S01]  /*9f310*/  LDCU.64 UR4, c[0x0][0x3c8] ;  /* 0x00007900ff0477ac */ /* 0x000e220008000a00 */
[----:B------:R-:W-:Y:S01]  /*9f320*/  BSSY.RECONVERGENT B0, `(.L_x_5188) ;  /* 0x0000018000007945 */ /* 0x000fe20003800200 */
[----:B------:R-:W-:Y:S02]  /*9f330*/  IMAD.MOV.U32 R12, RZ, RZ, RZ ;  /* 0x000000ffff0c7224 */ /* 0x000fe400078e00ff */
[----:B------:R-:W-:Y:S02]  /*9f340*/  IMAD.MOV.U32 R55, RZ, RZ, RZ ;  /* 0x000000ffff377224 */ /* 0x000fe400078e00ff */
[----:B0-----:R-:W-:Y:S02]  /*9f350*/  IMAD.U32 R53, RZ, RZ, UR4 ;  /* 0x00000004ff357e24 */ /* 0x001fe4000f8e00ff */
[----:B------:R-:W-:-:S07]  /*9f360*/  IMAD.U32 R54, RZ, RZ, UR5 ;  /* 0x00000005ff367e24 */ /* 0x000fce000f8e00ff */
.L_x_5189:
        /* <DEDUP_REMOVED lines=20> */
.L_x_5188:
[----:B------:R-:W0:Y:S01]  /*9f4b0*/  LDCU.64 UR4, c[0x0][0x3c8] ;  /* 0x00007900ff0477ac */ /* 0x000e220008000a00 */
[----:B------:R-:W-:Y:S01]  /*9f4c0*/  BSSY.RECONVERGENT B0, `(.L_x_5190) ;  /* 0x0000018000007945 */ /* 0x000fe20003800200 */
[----:B------:R-:W-:Y:S02]  /*9f4d0*/  IMAD.MOV.U32 R9, RZ, RZ, RZ ;  /* 0x000000ffff097224 */ /* 0x000fe400078e00ff */
[----:B------:R-:W-:Y:S02]  /*9f4e0*/  IMAD.MOV.U32 R56, RZ, RZ, RZ ;  /* 0x000000ffff387224 */ /* 0x000fe400078e00ff */
[----:B0-----:R-:W-:Y:S02]  /*9f4f0*/  IMAD.U32 R53, RZ, RZ, UR4 ;  /* 0x00000004ff357e24 */ /* 0x001fe4000f8e00ff */
[----:B------:R-:W-:-:S07]  /*9f500*/  IMAD.U32 R54, RZ, RZ, UR5 ;  /* 0x00000005ff367e24 */ /* 0x000fce000f8e00ff */
.L_x_5191:
        /* <DEDUP_REMOVED lines=20> */
.L_x_5190:
[----:B------:R-:W0:Y:S01]  /*9f650*/  LDCU.64 UR4, c[0x0][0x3c8] ;  /* 0x00007900ff0477ac */ /* 0x000e220008000a00 */
[----:B------:R-:W-:Y:S01]  /*9f660*/  BSSY.RECONVERGENT B0, `(.L_x_5192) ;  /* 0x0000018000007945 */ /* 0x000fe20003800200 */
[----:B------:R-:W-:Y:S02]  /*9f670*/  IMAD.MOV.U32 R11, RZ, RZ, RZ ;  /* 0x000000ffff0b7224 */ /* 0x000fe400078e00ff */
[----:B------:R-:W-:Y:S02]  /*9f680*/  IMAD.MOV.U32 R56, RZ, RZ, RZ ;  /* 0x000000ffff387224 */ /* 0x000fe400078e00ff */
[----:B0-----:R-:W-:Y:S02]  /*9f690*/  IMAD.U32 R53, RZ, RZ, UR4 ;  /* 0x00000004ff357e24 */ /* 0x001fe4000f8e00ff */
[----:B------:R-:W-:-:S07]  /*9f6a0*/  IMAD.U32 R54, RZ, RZ, UR5 ;  /* 0x00000005ff367e24 */ /* 0x000fce000f8e00ff */
.L_x_5193:
        /* <DEDUP_REMOVED lines=20> */
.L_x_5192:
[----:B------:R-:W0:Y:S01]  /*9f7f0*/  LDCU.64 UR4, c[0x0][0x3c8] ;  /* 0x00007900ff0477ac */ /* 0x000e220008000a00 */
[----:B------:R-:W-:Y:S01]  /*9f800*/  BSSY.RECONVERGENT B0, `(.L_x_5194) ;  /* 0x0000018000007945 */ /* 0x000fe20003800200 */
[----:B------:R-:W-:Y:S02]  /*9f810*/  IMAD.MOV.U32 R12, RZ, RZ, RZ ;  /* 0x000000ffff0c7224 */ /* 0x000fe400078e00ff */
[----:B------:R-:W-:Y:S02]  /*9f820*/  IMAD.MOV.U32 R55, RZ, RZ, RZ ;  /* 0x000000ffff377224 */ /* 0x000fe400078e00ff */
[----:B0-----:R-:W-:Y:S02]  /*9f830*/  IMAD.U32 R53, RZ, RZ, UR4 ;  /* 0x00000004ff357e24 */ /* 0x001fe4000f8e00ff */
[----:B------:R-:W-:-:S07]  /*9f840*/  IMAD.U32 R54, RZ, RZ, UR5 ;  /* 0x00000005ff367e24 */ /* 0x000fce000f8e00ff */
.L_x_5195:
        /* <DEDUP_REMOVED lines=20> */
.L_x_5194:
[----:B------:R-:W0:Y:S01]  /*9f990*/  LDCU.64 UR4, c[0x0][0x3c8] ;  /* 0x00007900ff0477ac */ /* 0x000e220008000a00 */
[----:B------:R-:W-:Y:S01]  /*9f9a0*/  BSSY.RECONVERGENT B0, `(.L_x_5196) ;  /* 0x0000018000007945 */ /* 0x000fe20003800200 */
[----:B------:R-:W-:Y:S02]  /*9f9b0*/  IMAD.MOV.U32 R9, RZ, RZ, RZ ;  /* 0x000000ffff097224 */ /* 0x000fe400078e00ff */
[----:B------:R-:W-:Y:S02]  /*9f9c0*/  IMAD.MOV.U32 R56, RZ, RZ, RZ ;  /* 0x000000ffff387224 */ /* 0x000fe400078e00ff */
[----:B0-----:R-:W-:Y:S02]  /*9f9d0*/  IMAD.U32 R53, RZ, RZ, UR4 ;  /* 0x00000004ff357e24 */ /* 0x001fe4000f8e00ff */
[----:B------:R-:W-:-:S07]  /*9f9e0*/  IMAD.U32 R54, RZ, RZ, UR5 ;  /* 0x00000005ff367e24 */ /* 0x000fce000f8e00ff */
.L_x_5197:
        /* <DEDUP_REMOVED lines=20> */
.L_x_5196:
[----:B------:R-:W0:Y:S01]  /*9fb30*/  LDCU.64 UR4, c[0x0][0x3c8] ;  /* 0x00007900ff0477ac */ /* 0x000e220008000a00 */
[----:B------:R-:W-:Y:S01]  /*9fb40*/  BSSY.RECONVERGENT B0, `(.L_x_5198) ;  /* 0x0000018000007945 */ /* 0x000fe20003800200 */
[----:B------:R-:W-:Y:S02]  /*9fb50*/  IMAD.MOV.U32 R11, RZ, RZ, RZ ;  /* 0x000000ffff0b7224 */ /* 0x000fe400078e00ff */
[----:B------:R-:W-:Y:S02]  /*9fb60*/  IMAD.MOV.U32 R56, RZ, RZ, RZ ;  /* 0x000000ffff387224 */ /* 0x000fe400078e00ff */
[----:B0-----:R-:W-:Y:S02]  /*9fb70*/  IMAD.U32 R53, RZ, RZ, UR4 ;  /* 0x00000004ff357e24 */ /* 0x001fe4000f8e00ff */
[----:B------:R-:W-:-:S07]  /*9fb80*/  IMAD.U32 R54, RZ, RZ, UR5 ;  /* 0x00000005ff367e24 */ /* 0x000fce000f8e00ff */
.L_x_5199:
        /* <DEDUP_REMOVED lines=20> */
.L_x_5198:
[----:B------:R-:W0:Y:S01]  /*9fcd0*/  LDCU.64 UR4, c[0x0][0x3c8] ;  /* 0x00007900ff0477ac */ /* 0x000e220008000a00 */
[----:B------:R-:W-:Y:S01]  /*9fce0*/  BSSY.RECONVERGENT B0, `(.L_x_5200) ;  /* 0x0000018000007945 */ /* 0x000fe20003800200 */
[----:B------:R-:W-:Y:S02]  /*9fcf0*/  IMAD.MOV.U32 R12, RZ, RZ, RZ ;  /* 0x000000ffff0c7224 */ /* 0x000fe400078e00ff */
[----:B------:R-:W-:Y:S02]  /*9fd00*/  IMAD.MOV.U32 R55, RZ, RZ, RZ ;  /* 0x000000ffff377224 */ /* 0x000fe400078e00ff */
[----:B0-----:R-:W-:Y:S02]  /*9fd10*/  IMAD.U32 R53, RZ, RZ, UR4 ;  /* 0x00000004ff357e24 */ /* 0x001fe4000f8e00ff */
[----:B------:R-:W-:-:S07]  /*9fd20*/  IMAD.U32 R54, RZ, RZ, UR5 ;  /* 0x00000005ff367e24 */ /* 0x000fce000f8e00ff */
.L_x_5201:
        /* <DEDUP_REMOVED lines=20> */
.L_x_5200:
[----:B------:R-:W0:Y:S01]  /*9fe70*/  LDCU.64 UR4, c[0x0][0x3c8] ;  /* 0x00007900ff0477ac */ /* 0x000e220008000a00 */
[----:B------:R-:W-:Y:S01]  /*9fe80*/  BSSY.RECONVERGENT B0, `(.L_x_5202) ;  /* 0x0000018000007945 */ /* 0x000fe20003800200 */
[----:B------:R-:W-:Y:S02]  /*9fe90*/  IMAD.MOV.U32 R9, RZ, RZ, RZ ;  /* 0x000000ffff097224 */ /* 0x000fe400078e00ff */
[----:B------:R-:W-:Y:S02]  /*9fea0*/  IMAD.MOV.U32 R56, RZ, RZ, RZ ;  /* 0x000000ffff387224 */ /* 0x000fe400078e00ff */
[----:B0-----:R-:W-:Y:S02]  /*9feb0*/  IMAD.U32 R53, RZ, RZ, UR4 ;  /* 0x00000004ff357e24 */ /* 0x001fe4000f8e00ff */
[----:B------:R-:W-:-:S07]  /*9fec0*/  IMAD.U32 R54, RZ, RZ, UR5 ;  /* 0x00000005ff367e24 */ /* 0x000fce000f8e00ff */
.L_x_5203:
        /* <DEDUP_REMOVED lines=20> */
.L_x_5202:
[----:B------:R-:W0:Y:S01]  /*a0010*/  LDCU.64 UR4, c[0x0][0x3c8] ;  /* 0x00007900ff0477ac */ /* 0x000e220008000a00 */
[----:B------:R-:W-:Y:S01]  /*a0020*/  BSSY.RECONVERGENT B0, `(.L_x_5204) ;  /* 0x0000018000007945 */ /* 0x000fe20003800200 */
[----:B------:R-:W-:Y:S02]  /*a0030*/  IMAD.MOV.U32 R11, RZ, RZ, RZ ;  /* 0x000000ffff0b7224 */ /* 0x000fe400078e00ff */
[----:B------:R-:W-:Y:S02]  /*a0040*/  IMAD.MOV.U32 R56, RZ, RZ, RZ ;  /* 0x000000ffff387224 */ /* 0x000fe400078e00ff */
[----:B0-----:R-:W-:Y:S02]  /*a0050*/  IMAD.U32 R53, RZ, RZ, UR4 ;  /* 0x00000004ff357e24 */ /* 0x001fe4000f8e00ff */
[----:B------:R-:W-:-:S07]  /*a0060*/  IMAD.U32 R54, RZ, RZ, UR5 ;  /* 0x00000005ff367e24 */ /* 0x000fce000f8e00ff */
.L_x_5205:
        /* <DEDUP_REMOVED lines=20> */
.L_x_5204:
[----:B------:R-:W0:Y:S01]  /*a01b0*/  LDCU.64 UR4, c[0x0][0x3c8] ;  /* 0x00007900ff0477ac */ /* 0x000e220008000a00 */
[----:B------:R-:W-:Y:S01]  /*a01c0*/  BSSY.RECONVERGENT B0, `(.L_x_5206) ;  /* 0x0000018000007945 */ /* 0x000fe20003800200 */
[----:B------:R-:W-:Y:S02]  /*a01d0*/  IMAD.MOV.U32 R54, RZ, RZ, RZ ;  /* 0x000000ffff367224 */ /* 0x000fe400078e00ff */
[----:B------:R-:W-:Y:S02]  /*a01e0*/  IMAD.MOV.U32 R56, RZ, RZ, RZ ;  /* 0x000000ffff387224 */ /* 0x000fe400078e00ff */
[----:B0-----:R-:W-:Y:S02]  /*a01f0*/  IMAD.U32 R53, RZ, RZ, UR4 ;  /* 0x00000004ff357e24 */ /* 0x001fe4000f8e00ff */
[----:B------:R-:W-:-:S07]  /*a0200*/  IMAD.U32 R52, RZ, RZ, UR5 ;  /* 0x00000005ff347e24 */ /* 0x000fce000f8e00ff */
.L_x_5207:
        /* <DEDUP_REMOVED lines=20> */
.L_x_5206:
        /* <DEDUP_REMOVED lines=9> */
.L_x_5209:
        /* <DEDUP_REMOVED lines=20> */
.L_x_5208:
[----:B------:R-:W0:Y:S01]  /*a0520*/  LDCU.64 UR4, c[0x0][0x3c8] ;  /* 0x00007900ff0477ac */ /* 0x000e220008000a00 */
[----:B------:R-:W-:Y:S01]  /*a0530*/  BSSY.RECONVERGENT B0, `(.L_x_5210) ;  /* 0x0000018000007945 */ /* 0x000fe20003800200 */
[----:B------:R-:W-:Y:S02]  /*a0540*/  IMAD.MOV.U32 R14, RZ, RZ, RZ ;  /* 0x000000ffff0e7224 */ /* 0x000fe400078e00ff */
[----:B------:R-:W-:Y:S02]  /*a0550*/  IMAD.MOV.U32 R55, RZ, RZ, RZ ;  /* 0x000000ffff377224 */ /* 0x000fe400078e00ff */
[----:B0-----:R-:W-:Y:S02]  /*a0560*/  IMAD.U32 R52, RZ, RZ, UR4 ;  /* 0x00000004ff347e24 */ /* 0x001fe4000f8e00ff */
[----:B------:R-:W-:-:S07]  /*a0570*/  IMAD.U32 R53, RZ, RZ, UR5 ;  /* 0x00000005ff357e24 */ /* 0x000fce000f8e00ff */
.L_x_5211:
        /* <DEDUP_REMOVED lines=20> */
.L_x_5210:
[----:B------:R-:W0:Y:S01]  /*a06c0*/  LDCU.64 UR4, c[0x0][0x3c8] ;  /* 0x00007900ff0477ac */ /* 0x000e220008000a00 */
[----:B------:R-:W-:Y:S01]  /*a06d0*/  BSSY.RECONVERGENT B0, `(.L_x_5212) ;  /* 0x0000018000007945 */ /* 0x000fe20003800200 */
[----:B------:R-:W-:Y:S02]  /*a06e0*/  IMAD.MOV.U32 R9, RZ, RZ, RZ ;  /* 0x000000ffff097224 */ /* 0x000fe400078e00ff */
[----:B------:R-:W-:Y:S02]  /*a06f0*/  IMAD.MOV.U32 R56, RZ, RZ, RZ ;  /* 0x000000ffff387224 */ /* 0x000fe400078e00ff */
[----:B0-----:R-:W-:Y:S02]  /*a0700*/  IMAD.U32 R53, RZ, RZ, UR4 ;  /* 0x00000004ff357e24 */ /* 0x001fe4000f8e00ff */
[----:B------:R-:W-:-:S07]  /*a0710*/  IMAD.U32 R54, RZ, RZ, UR5 ;  /* 0x00000005ff367e24 */ /* 0x000fce000f8e00ff */
.L_x_5213:
        /* <DEDUP_REMOVED lines=20> */
.L_x_5212:
[----:B------:R-:W0:Y:S01]  /*a0860*/  LDCU.64 UR4, c[0x0][0x3c8] ;  /* 0x00007900ff0477ac */ /* 0x000e220008000a00 */
[----:B------:R-:W-:Y:S01]  /*a0870*/  BSSY.RECONVERGENT B0, `(.L_x_5214) ;  /* 0x0000018000007945 */ /* 0x000fe20003800200 */
[----:B------:R-:W-:Y:S02]  /*a0880*/  IMAD.MOV.U32 R12, RZ, RZ, RZ ;  /* 0x000000ffff0c7224 */ /* 0x000fe400078e00ff */
[----:B------:R-:W-:Y:S02]  /*a0890*/  IMAD.MOV.U32 R55, RZ, RZ, RZ ;  /* 0x000000ffff377224 */ /* 0x000fe400078e00ff */
[----:B0-----:R-:W-:Y:S02]  /*a08a0*/  IMAD.U32 R53, RZ, RZ, UR4 ;  /* 0x00000004ff357e24 */ /* 0x001fe4000f8e00ff */
[----:B------:R-:W-:-:S07]  /*a08b0*/  IMAD.U32 R54, RZ, RZ, UR5 ;  /* 0x00000005ff367e24 */ /* 0x000fce000f8e00ff */
.L_x_5215:
        /* <DEDUP_REMOVED lines=20> */
.L_x_5214:
[----:B------:R-:W0:Y:S01]  /*a0a00*/  LDCU.64 UR4, c[0x0][0x3c8] ;  /* 0x00007900ff0477ac */ /* 0x000e220008000a00 */
[----:B------:R-:W-:Y:S01]  /*a0a10*/  BSSY.RECONVERGENT B0, `(.L_x_5216) ;  /* 0x0000018000007945 */ /* 0x000fe20003800200 */
[----:B------:R-:W-:Y:S02]  /*a0a20*/  IMAD.MOV.U32 R14, RZ, RZ, RZ ;  /* 0x000000ffff0e7224 */ /* 0x000fe400078e00ff */
[----:B------:R-:W-:Y:S02]  /*a0a30*/  IMAD.MOV.U32 R55, RZ, RZ, RZ ;  /* 0x000000ffff377224 */ /* 0x000fe400078e00ff */
[----:B0-----:R-:W-:Y:S02]  /*a0a40*/  IMAD.U32 R53, RZ, RZ, UR4 ;  /* 0x00000004ff357e24 */ /* 0x001fe4000f8e00ff */
[----:B------:R-:W-:-:S07]  /*a0a50*/  IMAD.U32 R54, RZ, RZ, UR5 ;  /* 0x00000005ff367e24 */ /* 0x000fce000f8e00ff */
.L_x_5217:
        /* <DEDUP_REMOVED lines=20> */
.L_x_5216:
[----:B------:R-:W0:Y:S01]  /*a0ba0*/  LDCU.64 UR4, c[0x0][0x3c8] ;  /* 0x00007900ff0477ac */ /* 0x000e220008000a00 */
[----:B------:R-:W-:Y:S01]  /*a0bb0*/  BSSY.RECONVERGENT B0, `(.L_x_5218) ;  /* 0x0000018000007945 */ /* 0x000fe20003800200 */
[----:B------:R-:W-:Y:S02]  /*a0bc0*/  IMAD.MOV.U32 R9, RZ, RZ, RZ ;  /* 0x000000ffff097224 */ /* 0x000fe400078e00ff */
[----:B------:R-:W-:Y:S02]  /*a0bd0*/  IMAD.MOV.U32 R56, RZ, RZ, RZ ;  /* 0x000000ffff387224 */ /* 0x000fe400078e00ff */
[----:B0-----:R-:W-:Y:S02]  /*a0be0*/  IMAD.U32 R53, RZ, RZ, UR4 ;  /* 0x00000004ff357e24 */ /* 0x001fe4000f8e00ff */
[----:B------:R-:W-:-:S07]  /*a0bf0*/  IMAD.U32 R54, RZ, RZ, UR5 ;  /* 0x00000005ff367e24 */ /* 0x000fce000f8e00ff */
.L_x_5219:
        /* <DEDUP_REMOVED lines=20> */
.L_x_5218:
[----:B------:R-:W0:Y:S01]  /*a0d40*/  LDCU.64 UR4, c[0x0][0x3c8] ;  /* 0x00007900ff0477ac */ /* 0x000e220008000a00 */
[----:B------:R-:W-:Y:S01]  /*a0d50*/  BSSY.RECONVERGENT B0, `(.L_x_5220) ;  /* 0x0000018000007945 */ /* 0x000fe20003800200 */
[----:B------:R-:W-:Y:S02]  /*a0d60*/  IMAD.MOV.U32 R12, RZ, RZ, RZ ;  /* 0x000000ffff0c7224 */ /* 0x000fe400078e00ff */
[----:B------:R-:W-:Y:S02]  /*a0d70*/  IMAD.MOV.U32 R55, RZ, RZ, RZ ;  /* 0x000000ffff377224 */ /* 0x000fe400078e00ff */
[----:B0-----:R-:W-:Y:S02]  /*a0d80*/  IMAD.U32 R53, RZ, RZ, UR4 ;  /* 0x00000004ff357e24 */ /* 0x001fe4000f8e00ff */
[----:B------:R-:W-:-:S07]  /*a0d90*/  IMAD.U32 R54, RZ, RZ, UR5 ;  /* 0x00000005ff367e24 */ /* 0x000fce000f8e00ff */
.L_x_5221:
        /* <DEDUP_REMOVED lines=20> */
.L_x_5220:
[----:B------:R-:W0:Y:S01]  /*a0ee0*/  LDCU.64 UR4, c[0x0][0x3c8] ;  /* 0x00007900ff0477ac */ /* 0x000e220008000a00 */
[----:B------:R-:W-:Y:S01]  /*a0ef0*/  BSSY.RECONVERGENT B0, `(.L_x_5222) ;  /* 0x0000018000007945 */ /* 0x000fe20003800200 */
[----:B------:R-:W-:Y:S02]  /*a0f00*/  IMAD.MOV.U32 R14, RZ, RZ, RZ ;  /* 0x000000ffff0e7224 */ /* 0x000fe400078e00ff */
[----:B------:R-:W-:Y:S02]  /*a0f10*/  IMAD.MOV.U32 R55, RZ, RZ, RZ ;  /* 0x000000ffff377224 */ /* 0x000fe400078e00ff */
[----:B0-----:R-:W-:Y:S02]  /*a0f20*/  IMAD.U32 R53, RZ, RZ, UR4 ;  /* 0x00000004ff357e24 */ /* 0x001fe4000f8e00ff */
[----:B------:R-:W-:-:S07]  /*a0f30*/  IMAD.U32 R54, RZ, RZ, UR5 ;  /* 0x00000005ff367e24 */ /* 0x000fce000f8e00ff */
.L_x_5223:
        /* <DEDUP_REMOVED lines=20> */
.L_x_5222:
[----:B------:R-:W0:Y:S01]  /*a1080*/  LDCU.64 UR4, c[0x0][0x3c8] ;  /* 0x00007900ff0477ac */ /* 0x000e220008000a00 */
[----:B------:R-:W-:Y:S01]  /*a1090*/  BSSY.RECONVERGENT B0, `(.L_x_5224) ;  /* 0x0000018000007945 */ /* 0x000fe20003800200 */
[----:B------:R-:W-:Y:S02]  /*a10a0*/  IMAD.MOV.U32 R9, RZ, RZ, RZ ;  /* 0x000000ffff097224 */ /* 0x000fe400078e00ff */
[----:B------:R-:W-:Y:S02]  /*a10b0*/  IMAD.MOV.U32 R56, RZ, RZ, RZ ;  /* 0x000000ffff387224 */ /* 0x000fe400078e00ff */
[----:B0-----:R-:W-:Y:S02]  /*a10c0*/  IMAD.U32 R53, RZ, RZ, UR4 ;  /* 0x00000004ff357e24 */ /* 0x001fe4000f8e00ff */
[----:B------:R-:W-:-:S07]  /*a10d0*/  IMAD.U32 R54, RZ, RZ, UR5 ;  /* 0x00000005ff367e24 */ /* 0x000fce000f8e00ff */
.L_x_5225:
        /* <DEDUP_REMOVED lines=20> */
.L_x_5224:
[----:B------:R-:W0:Y:S01]  /*a1220*/  LDCU.64 UR4, c[0x0][0x3c8] ;  /* 0x00007900ff0477ac */ /* 0x000e220008000a00 */
[----:B------:R-:W-:Y:S01]  /*a1230*/  BSSY.RECONVERGENT B0, `(.L_x_5226) ;  /* 0x0000018000007945 */ /* 0x000fe20003800200 */
[----:B------:R-:W-:Y:S02]  /*a1240*/  IMAD.MOV.U32 R12, RZ, RZ, RZ ;  /* 0x000000ffff0c7224 */ /* 0x000fe400078e00ff */
[----:B------:R-:W-:Y:S02]  /*a1250*/  IMAD.MOV.U32 R55, RZ, RZ, RZ ;  /* 0x000000ffff377224 */ /* 0x000fe400078e00ff */
[----:B0-----:R-:W-:Y:S02]  /*a1260*/  IMAD.U32 R53, RZ, RZ, UR4 ;  /* 0x00000004ff357e24 */ /* 0x001fe4000f8e00ff */
[----:B------:R-:W-:-:S07]  /*a1270*/  IMAD.U32 R54, RZ, RZ, UR5 ;  /* 0x00000005ff367e24 */ /* 0x000fce000f8e00ff */
.L_x_5227:
        /* <DEDUP_REMOVED lines=20> */
.L_x_5226:
[----:B------:R-:W0:Y:S01]  /*a13c0*/  LDCU.64 UR4, c[0x0][0x3c8] ;  /* 0x00007900ff0477ac */ /* 0x000e220008000a00 */
[----:B------:R-:W-:Y:S01]  /*a13d0*/  BSSY.RECONVERGENT B0, `(.L_x_5228) ;  /* 0x0000018000007945 */ /* 0x000fe20003800200 */
[----:B------:R-:W-:Y:S02]  /*a13e0*/  IMAD.MOV.U32 R14, RZ, RZ, RZ ;  /* 0x000000ffff0e7224 */ /* 0x000fe400078e00ff */
[----:B------:R-:W-:Y:S02]  /*a13f0*/  IMAD.MOV.U32 R55, RZ, RZ, RZ ;  /* 0x000000ffff377224 */ /* 0x000fe400078e00ff */
[----:B0-----:R-:W-:Y:S02]  /*a1400*/  IMAD.U32 R53, RZ, RZ, UR4 ;  /* 0x00000004ff357e24 */ /* 0x001fe4000f8e00ff */
[----:B------:R-:W-:-:S07]  /*a1410*/  IMAD.U32 R54, RZ, RZ, UR5 ;  /* 0x00000005ff367e24 */ /* 0x000fce000f8e00ff */
.L_x_5229:
        /* <DEDUP_REMOVED lines=20> */
.L_x_5228:
[----:B------:R-:W0:Y:S01]  /*a1560*/  LDCU.64 UR4, c[0x0][0x3c8] ;  /* 0x00007900ff0477ac */ /* 0x000e220008000a00 */
[----:B------:R-:W-:Y:S01]  /*a1570*/  BSSY.RECONVERGENT B0, `(.L_x_5230) ;  /* 0x0000018000007945 */ /* 0x000fe20003800200 */
[----:B------:R-:W-:Y:S02]  /*a1580*/  IMAD.MOV.U32 R9, RZ, RZ, RZ ;  /* 0x000000ffff097224 */ /* 0x000fe400078e00ff */
[----:B------:R-:W-:Y:S02]  /*a1590*/  IMAD.MOV.U32 R56, RZ, RZ, RZ ;  /* 0x000000ffff387224 */ /* 0x000fe400078e00ff */
[----:B0-----:R-:W-:Y:S02]  /*a15a0*/  IMAD.U32 R53, RZ, RZ, UR4 ;  /* 0x00000004ff357e24 */ /* 0x001fe4000f8e00ff */
[----:B------:R-:W-:-:S07]  /*a15b0*/  IMAD.U32 R54, RZ, RZ, UR5 ;  /* 0x00000005ff367e24 */ /* 0x000fce000f8e00ff */
.L_x_5231:
        /* <DEDUP_REMOVED lines=20> */
.L_x_5230:
[----:B------:R-:W0:Y:S01]  /*a1700*/  LDCU.64 UR4, c[0x0][0x3c8] ;  /* 0x00007900ff0477ac */ /* 0x000e220008000a00 */
[----:B------:R-:W-:Y:S01]  /*a1710*/  BSSY.RECONVERGENT B0, `(.L_x_5232) ;  /* 0x0000018000007945 */ /* 0x000fe20003800200 */
[----:B------:R-:W-:Y:S02]  /*a1720*/  IMAD.MOV.U32 R12, RZ, RZ, RZ ;  /* 0x000000ffff0c7224 */ /* 0x000fe400078e00ff */
[----:B------:R-:W-:Y:S02]  /*a1730*/  IMAD.MOV.U32 R55, RZ, RZ, RZ ;  /* 0x000000ffff377224 */ /* 0x000fe400078e00ff */
[----:B0-----:R-:W-:Y:S02]  /*a1740*/  IMAD.U32 R53, RZ, RZ, UR4 ;  /* 0x00000004ff357e24 */ /* 0x001fe4000f8e00ff */
[----:B------:R-:W-:-:S07]  /*a1750*/  IMAD.U32 R54, RZ, RZ, UR5 ;  /* 0x00000005ff367e24 */ /* 0x000fce000f8e00ff */
.L_x_5233:
        /* <DEDUP_REMOVED lines=20> */
.L_x_5232:
[----:B------:R-:W0:Y:S01]  /*a18a0*/  LDCU.64 UR4, c[0x0][0x3c8] ;  /* 0x00007900ff0477ac */ /* 0x000e220008000a00 */
[----:B------:R-:W-:Y:S01]  /*a18b0*/  BSSY.RECONVERGENT B0, `(.L_x_5234) ;  /* 0x0000018000007945 */ /* 0x000fe20003800200 */
[----:B------:R-:W-:Y:S02]  /*a18c0*/  IMAD.MOV.U32 R14, RZ, RZ, RZ ;  /* 0x000000ffff0e7224 */ /* 0x000fe400078e00ff */
[----:B------:R-:W-:Y:S02]  /*a18d0*/  IMAD.MOV.U32 R55, RZ, RZ, RZ ;  /* 0x000000ffff377224 */ /* 0x000fe400078e00ff */
[----:B0-----:R-:W-:Y:S02]  /*a18e0*/  IMAD.U32 R53, RZ, RZ, UR4 ;  /* 0x00000004ff357e24 */ /* 0x001fe4000f8e00ff */
[----:B------:R-:W-:-:S07]  /*a18f0*/  IMAD.U32 R54, RZ, RZ, UR5 ;  /* 0x00000005ff367e24 */ /* 0x000fce000f8e00ff */
.L_x_5235:
        /* <DEDUP_REMOVED lines=20> */
.L_x_5234:
[----:B------:R-:W0:Y:S01]  /*a1a40*/  LDCU.64 UR4, c[0x0][0x3c8] ;  /* 0x00007900ff0477ac */ /* 0x000e220008000a00 */
[----:B------:R-:W-:Y:S01]  /*a1a50*/  BSSY.RECONVERGENT B0, `(.L_x_5236) ;  /* 0x0000018000007945 */ /* 0x000fe20003800200 */
[----:B------:R-:W-:Y:S02]  /*a1a60*/  IMAD.MOV.U32 R9, RZ, RZ, RZ ;  /* 0x000000ffff097224 */ /* 0x000fe400078e00ff */
[----:B------:R-:W-:Y:S02]  /*a1a70*/  IMAD.MOV.U32 R56, RZ, RZ, RZ ;  /* 0x000000ffff387224 */ /* 0x000fe400078e00ff */
[----:B0-----:R-:W-:Y:S02]  /*a1a80*/  IMAD.U32 R53, RZ, RZ, UR4 ;  /* 0x00000004ff357e24 */ /* 0x001fe4000f8e00ff */
[----:B------:R-:W-:-:S07]  /*a1a90*/  IMAD.U32 R54, RZ, RZ, UR5 ;  /* 0x00000005ff367e24 */ /* 0x000fce000f8e00ff */
.L_x_5237:
        /* <DEDUP_REMOVED lines=20> */
.L_x_5236:
[----:B------:R-:W0:Y:S01]  /*a1be0*/  LDCU.64 UR4, c[0x0][0x3c8] ;  /* 0x00007900ff0477ac */ /* 0x000e220008000a00 */
[----:B------:R-:W-:Y:S01]  /*a1bf0*/  BSSY.RECONVERGENT B0, `(.L_x_5238) ;  /* 0x0000018000007945 */ /* 0x000fe20003800200 */
[----:B------:R-:W-:Y:S02]  /*a1c00*/  IMAD.MOV.U32 R12, RZ, RZ, RZ ;  /* 0x000000ffff0c7224 */ /* 0x000fe400078e00ff */
[----:B------:R-:W-:Y:S02]  /*a1c10*/  IMAD.MOV.U32 R55, RZ, RZ, RZ ;  /* 0x000000ffff377224 */ /* 0x000fe400078e00ff */
[----:B0-----:R-:W-:Y:S02]  /*a1c20*/  IMAD.U32 R53, RZ, RZ, UR4 ;  /* 0x00000004ff357e24 */ /* 0x001fe4000f8e00ff */
[----:B------:R-:W-:-:S07]  /*a1c30*/  IMAD.U32 R54, RZ, RZ, UR5 ;  /* 0x00000005ff367e24 */ /* 0x000fce000f8e00ff */
.L_x_5239:
        /* <DEDUP_REMOVED lines=20> */
.L_x_5238:
[----:B------:R-:W0:Y:S01]  /*a1d80*/  LDCU.64 UR4, c[0x0][0x3c8] ;  /* 0x00007900ff0477ac */ /* 0x000e220008000a00 */
[----:B------:R-:W-:Y:S01]  /*a1d90*/  BSSY.RECONVERGENT B0, `(.L_x_5240) ;  /* 0x0000018000007945 */ /* 0x000fe20003800200 */
[----:B------:R-:W-:Y:S02]  /*a1da0*/  IMAD.MOV.U32 R14, RZ, RZ, RZ ;  /* 0x000000ffff0e7224 */ /* 0x000fe400078e00ff */
[----:B------:R-:W-:Y:S02]  /*a1db0*/  IMAD.MOV.U32 R55, RZ, RZ, RZ ;  /* 0x000000ffff377224 */ /* 0x000fe400078e00ff */
[----:B0-----:R-:W-:Y:S02]  /*a1dc0*/  IMAD.U32 R53, RZ, RZ, UR4 ;  /* 0x00000004ff357e24 */ /* 0x001fe4000f8e00ff */
[----:B------:R-:W-:-:S07]  /*a1dd0*/  IMAD.U32 R54, RZ, RZ, UR5 ;  /* 0x00000005ff367e24 */ /* 0x000fce000f8e00ff */
.L_x_5241:
        /* <DEDUP_REMOVED lines=20> */
.L_x_5240:
[----:B------:R-:W0:Y:S01]  /*a1f20*/  LDCU.64 UR4, c[0x0][0x3c8] ;  /* 0x00007900ff0477ac */ /* 0x000e220008000a00 */
[----:B------:R-:W-:Y:S01]  /*a1f30*/  BSSY.RECONVERGENT B0, `(.L_x_5242) ;  /* 0x0000018000007945 */ /* 0x000fe20003800200 */
[----:B------:R-:W-:Y:S02]  /*a1f40*/  IMAD.MOV.U32 R9, RZ, RZ, RZ ;  /* 0x000000ffff097224 */ /* 0x000fe400078e00ff */
[----:B------:R-:W-:Y:S02]  /*a1f50*/  IMAD.MOV.U32 R56, RZ, RZ, RZ ;  /* 0x000000ffff387224 */ /* 0x000fe400078e00ff */
[----:B0-----:R-:W-:Y:S02]  /*a1f60*/  IMAD.U32 R53, RZ, RZ, UR4 ;  /* 0x00000004ff357e24 */ /* 0x001fe4000f8e00ff */
[----:B------:R-:W-:-:S07]  /*a1f70*/  IMAD.U32 R54, RZ, RZ, UR5 ;  /* 0x00000005ff367e24 */ /* 0x000fce000f8e00ff */
.L_x_5243:
        /* <DEDUP_REMOVED lines=20> */
.L_x_5242:
[----:B------:R-:W0:Y:S01]  /*a20c0*/  LDCU.64 UR4, c[0x0][0x3c8] ;  /* 0x00007900ff0477ac */ /* 0x000e220008000a00 */
[----:B------:R-:W-:Y:S01]  /*a20d0*/  BSSY.RECONVERGENT B0, `(.L_x_5244) ;  /* 0x0000018000007945 */ /* 0x000fe20003800200 */
[----:B------:R-:W-:Y:S02]  /*a20e0*/  IMAD.MOV.U32 R12, RZ, RZ, RZ ;  /* 0x000000ffff0c7224 */ /* 0x000fe400078e00ff */
[----:B------:R-:W-:Y:S02]  /*a20f0*/  IMAD.MOV.U32 R55, RZ, RZ, RZ ;  /* 0x000000ffff377224 */ /* 0x000fe400078e00ff */
[----:B0-----:R-:W-:Y:S02]  /*a2100*/  IMAD.U32 R53, RZ, RZ, UR4 ;  /* 0x00000004ff357e24 */ /* 0x001fe4000f8e00ff */
[----:B------:R-:W-:-:S07]  /*a2110*/  IMAD.U32 R54, RZ, RZ, UR5 ;  /* 0x00000005ff367e24 */ /* 0x000fce000f8e00ff */
.L_x_5245:
        /* <DEDUP_REMOVED lines=20> */
.L_x_5244:
[----:B------:R-:W0:Y:S01]  /*a2260*/  LDCU.64 UR4, c[0x0][0x3c8] ;  /* 0x00007900ff0477ac */ /* 0x000e220008000a00 */
[----:B------:R-:W-:Y:S01]  /*a2270*/  BSSY.RECONVERGENT B0, `(.L_x_5246) ;  /* 0x0000017000007945 */ /* 0x000fe20003800200 */
[----:B------:R-:W-:Y:S01]  /*a2280*/  CS2R R54, SRZ ;  /* 0x0000000000367805 */ /* 0x000fe2000001ff00 */
[----:B0-----:R-:W-:Y:S02]  /*a2290*/  IMAD.U32 R53, RZ, RZ, UR4 ;  /* 0x00000004ff357e24 */ /* 0x001fe4000f8e00ff */
[----:B------:R-:W-:-:S07]  /*a22a0*/  IMAD.U32 R52, RZ, RZ, UR5 ;  /* 0x00000005ff347e24 */ /* 0x000fce000f8e00ff */
.L_x_5247:
        /* <DEDUP_REMOVED lines=20> */
.L_x_5246:
        /* <DEDUP_REMOVED lines=9> */
.L_x_5249:
        /* <DEDUP_REMOVED lines=20> */
.L_x_5248:
[----:B------:R-:W0:Y:S01]  /*a25c0*/  LDCU.64 UR4, c[0x0][0x3c8] ;  /* 0x00007900ff0477ac */ /* 0x000e220008000a00 */
[----:B------:R-:W-:Y:S01]  /*a25d0*/  BSSY.RECONVERGENT B0, `(.L_x_5250) ;  /* 0x0000018000007945 */ /* 0x000fe20003800200 */
[----:B------:R-:W-:Y:S02]  /*a25e0*/  IMAD.MOV.U32 R48, RZ, RZ, RZ ;  /* 0x000000ffff307224 */ /* 0x000fe400078e00ff */
[----:B------:R-:W-:Y:S02]  /*a25f0*/  IMAD.MOV.U32 R55, RZ, RZ, RZ ;  /* 0x000000ffff377224 */ /* 0x000fe400078e00ff */
[----:B0-----:R-:W-:Y:S02]  /*a2600*/  IMAD.U32 R53, RZ, RZ, UR4 ;  /* 0x00000004ff357e24 */ /* 0x001fe4000f8e00ff */
[----:B------:R-:W-:-:S07]  /*a2610*/  IMAD.U32 R52, RZ, RZ, UR5 ;  /* 0x00000005ff347e24 */ /* 0x000fce000f8e00ff */
.L_x_5251:
        /* <DEDUP_REMOVED lines=20> */
.L_x_5250:
[----:B------:R-:W0:Y:S01]  /*a2760*/  LDCU.64 UR4, c[0x0][0x3c8] ;  /* 0x00007900ff0477ac */ /* 0x000e220008000a00 */
[----:B------:R-:W-:Y:S01]  /*a2770*/  BSSY.RECONVERGENT B0, `(.L_x_5252) ;  /* 0x0000018000007945 */ /* 0x000fe20003800200 */
[----:B------:R-:W-:Y:S02]  /*a2780*/  IMAD.MOV.U32 R12, RZ, RZ, RZ ;  /* 0x000000ffff0c7224 */ /* 0x000fe400078e00ff */
[----:B------:R-:W-:Y:S02]  /*a2790*/  IMAD.MOV.U32 R55, RZ, RZ, RZ ;  /* 0x000000ffff377224 */ /* 0x000fe400078e00ff */
[----:B0-----:R-:W-:Y:S02]  /*a27a0*/  IMAD.U32 R53, RZ, RZ, UR4 ;  /* 0x00000004ff357e24 */ /* 0x001fe4000f8e00ff */
[----:B------:R-:W-:-:S07]  /*a27b0*/  IMAD.U32 R52, RZ, RZ, UR5 ;  /* 0x00000005ff347e24 */ /* 0x000fce000f8e00ff */
.L_x_5253:
        /* <DEDUP_REMOVED lines=20> */
.L_x_5252:
[----:B------:R-:W0:Y:S01]  /*a2900*/  LDCU.64 UR4, c[0x0][0x3c8] ;  /* 0x00007900ff0477ac */ /* 0x000e220008000a00 */
[----:B------:R-:W-:Y:S01]  /*a2910*/  BSSY.RECONVERGENT B0, `(.L_x_5254) ;  /* 0x0000018000007945 */ /* 0x000fe20003800200 */
[----:B------:R-:W-:Y:S02]  /*a2920*/  IMAD.MOV.U32 R46, RZ, RZ, RZ ;  /* 0x000000ffff2e7224 */ /* 0x000fe400078e00ff */
[----:B------:R-:W-:Y:S02]  /*a2930*/  IMAD.MOV.U32 R55, RZ, RZ, RZ ;  /* 0x000000ffff377224 */ /* 0x000fe400078e00ff */
[----:B0-----:R-:W-:Y:S02]  /*a2940*/  IMAD.U32 R52, RZ, RZ, UR4 ;  /* 0x00000004ff347e24 */ /* 0x001fe4000f8e00ff */
[----:B------:R-:W-:-:S07]  /*a2950*/  IMAD.U32 R53, RZ, RZ, UR5 ;  /* 0x00000005ff357e24 */ /* 0x000fce000f8e00ff */
.L_x_5255:
        /* <DEDUP_REMOVED lines=20> */
.L_x_5254:
[----:B------:R-:W0:Y:S01]  /*a2aa0*/  LDCU.64 UR4, c[0x0][0x3c8] ;  /* 0x00007900ff0477ac */ /* 0x000e220008000a00 */
[----:B------:R-:W-:Y:S01]  /*a2ab0*/  BSSY.RECONVERGENT B0, `(.L_x_5256) ;  /* 0x0000018000007945 */ /* 0x000fe20003800200 */
[----:B------:R-:W-:Y:S02]  /*a2ac0*/  IMAD.MOV.U32 R40, RZ, RZ, RZ ;  /* 0x000000ffff287224 */ /* 0x000fe400078e00ff */
[----:B------:R-:W-:Y:S02]  /*a2ad0*/  IMAD.MOV.U32 R53, RZ, RZ, RZ ;  /* 0x000000ffff357224 */ /* 0x000fe400078e00ff */
[----:B0-----:R-:W-:Y:S02]  /*a2ae0*/  IMAD.U32 R50, RZ, RZ, UR4 ;  /* 0x00000004ff327e24 */ /* 0x001fe4000f8e00ff */
[----:B------:R-:W-:-:S07]  /*a2af0*/  IMAD.U32 R51, RZ, RZ, UR5 ;  /* 0x00000005ff337e24 */ /* 0x000fce000f8e00ff */
.L_x_5257:
        /* <DEDUP_REMOVED lines=20> */
.L_x_5256:
[----:B------:R-:W0:Y:S01]  /*a2c40*/  LDCU.64 UR4, c[0x0][0x3c8] ;  /* 0x00007900ff0477ac */ /* 0x000e220008000a00 */
[----:B------:R-:W-:Y:S01]  /*a2c50*/  BSSY.RECONVERGENT B0, `(.L_x_5258) ;  /* 0x0000018000007945 */ /* 0x000fe20003800200 */
[----:B------:R-:W-:Y:S02]  /*a2c60*/  IMAD.MOV.U32 R12, RZ, RZ, RZ ;  /* 0x000000ffff0c7224 */ /* 0x000fe400078e00ff */
[----:B------:R-:W-:Y:S02]  /*a2c70*/  IMAD.MOV.U32 R53, RZ, RZ, RZ ;  /* 0x000000ffff357224 */ /* 0x000fe400078e00ff */
[----:B0-----:R-:W-:Y:S02]  /*a2c80*/  IMAD.U32 R50, RZ, RZ, UR4 ;  /* 0x00000004ff327e24 */ /* 0x001fe4000f8e00ff */
[----:B------:R-:W-:-:S07]  /*a2c90*/  IMAD.U32 R51, RZ, RZ, UR5 ;  /* 0x00000005ff337e24 */ /* 0x000fce000f8e00ff */
.L_x_5259:
        /* <DEDUP_REMOVED lines=20> */
.L_x_5258:
[----:B------:R-:W0:Y:S01]  /*a2de0*/  LDCU.64 UR4, c[0x0][0x3c8] ;  /* 0x00007900ff0477ac */ /* 0x000e220008000a00 */
[----:B------:R-:W-:Y:S01]  /*a2df0*/  BSSY.RECONVERGENT B0, `(.L_x_5260) ;  /* 0x0000018000007945 */ /* 0x000fe20003800200 */
[----:B------:R-:W-:Y:S02]  /*a2e00*/  IMAD.MOV.U32 R39, RZ, RZ, RZ ;  /* 0x000000ffff277224 */ /* 0x000fe400078e00ff */
[----:B------:R-:W-:Y:S02]  /*a2e10*/  IMAD.MOV.U32 R50, RZ, RZ, RZ ;  /* 0x000000ffff327224 */ /* 0x000fe400078e00ff */
[----:B0-----:R-:W-:Y:S02]  /*a2e20*/  IMAD.U32 R49, RZ, RZ, UR4 ;  /* 0x00000004ff317e24 */ /* 0x001fe4000f8e00ff */
[----:B------:R-:W-:-:S07]  /*a2e30*/  IMAD.U32 R48, RZ, RZ, UR5 ;  /* 0x00000005ff307e24 */ /* 0x000fce000f8e00ff */
.L_x_5261:
        /* <DEDUP_REMOVED lines=20> */
.L_x_5260:
[----:B------:R-:W0:Y:S01]  /*a2f80*/  LDCU.64 UR4, c[0x0][0x3c8] ;  /* 0x00007900ff0477ac */ /* 0x000e220008000a00 */
[----:B------:R-:W-:Y:S01]  /*a2f90*/  BSSY.RECONVERGENT B0, `(.L_x_5262) ;  /* 0x0000018000007945 */ /* 0x000fe20003800200 */
[----:B------:R-:W-:Y:S02]  /*a2fa0*/  IMAD.MOV.U32 R38, RZ, RZ, RZ ;  /* 0x000000ffff267224 */ /* 0x000fe400078e00ff */
[----:B------:R-:W-:Y:S02]  /*a2fb0*/  IMAD.MOV.U32 R51, RZ, RZ, RZ ;  /* 0x000000ffff337224 */ /* 0x000fe400078e00ff */
[----:B0-----:R-:W-:Y:S02]  /*a2fc0*/  IMAD.U32 R49, RZ, RZ, UR4 ;  /* 0x00000004ff317e24 */ /* 0x001fe4000f8e00ff */
[----:B------:R-:W-:-:S07]  /*a2fd0*/  IMAD.U32 R48, RZ, RZ, UR5 ;  /* 0x00000005ff307e24 */ /* 0x000fce000f8e00ff */
.L_x_5263:
        /* <DEDUP_REMOVED lines=20> */
.L_x_5262:
[----:B------:R-:W0:Y:S01]  /*a3120*/  LDCU.64 UR4, c[0x0][0x3c8] ;  /* 0x00007900ff0477ac */ /* 0x000e220008000a00 */
[----:B------:R-:W-:Y:S01]  /*a3130*/  BSSY.RECONVERGENT B0, `(.L_x_5264) ;  /* 0x0000018000007945 */ /* 0x000fe20003800200 */
[----:B------:R-:W-:Y:S02]  /*a3140*/  IMAD.MOV.U32 R12, RZ, RZ, RZ ;  /* 0x000000ffff0c7224 */ /* 0x000fe400078e00ff */
[----:B------:R-:W-:Y:S02]  /*a3150*/  IMAD.MOV.U32 R49, RZ, RZ, RZ ;  /* 0x000000ffff317224 */ /* 0x000fe400078e00ff */
[----:B0-----:R-:W-:Y:S02]  /*a3160*/  IMAD.U32 R47, RZ, RZ, UR4 ;  /* 0x00000004ff2f7e24 */ /* 0x001fe4000f8e00ff */
[----:B------:R-:W-:-:S07]  /*a3170*/  IMAD.U32 R46, RZ, RZ, UR5 ;  /* 0x00000005ff2e7e24 */ /* 0x000fce000f8e00ff */
.L_x_5265:
        /* <DEDUP_REMOVED lines=20> */
.L_x_5264:
[----:B------:R-:W0:Y:S01]  /*a32c0*/  LDCU.64 UR4, c[0x0][0x3c8] ;  /* 0x00007900ff0477ac */ /* 0x000e220008000a00 */
[----:B------:R-:W-:Y:S01]  /*a32d0*/  BSSY.RECONVERGENT B0, `(.L_x_5266) ;  /* 0x0000018000007945 */ /* 0x000fe20003800200 */
[----:B------:R-:W-:Y:S02]  /*a32e0*/  IMAD.MOV.U32 R36, RZ, RZ, RZ ;  /* 0x000000ffff247224 */ /* 0x000fe400078e00ff */
[----:B------:R-:W-:Y:S02]  /*a32f0*/  IMAD.MOV.U32 R49, RZ, RZ, RZ ;  /* 0x000000ffff317224 */ /* 0x000fe400078e00ff */
[----:B0-----:R-:W-:Y:S02]  /*a3300*/  IMAD.U32 R46, RZ, RZ, UR4 ;  /* 0x00000004ff2e7e24 */ /* 0x001fe4000f8e00ff */
[----:B------:R-:W-:-:S07]  /*a3310*/  IMAD.U32 R47, RZ, RZ, UR5 ;  /* 0x00000005ff2f7e24 */ /* 0x000fce000f8e00ff */
.L_x_5267:
        /* <DEDUP_REMOVED lines=20> */
.L_x_5266:
[----:B------:R-:W0:Y:S01]  /*a3460*/  LDCU.64 UR4, c[0x0][0x3c8] ;  /* 0x00007900ff0477ac */ /* 0x000e220008000a00 */
[----:B------:R-:W-:Y:S01]  /*a3470*/  BSSY.RECONVERGENT B0, `(.L_x_5268) ;  /* 0x0000018000007945 */ /* 0x000fe20003800200 */
[----:B------:R-:W-:Y:S02]  /*a3480*/  IMAD.MOV.U32 R34, RZ, RZ, RZ ;  /* 0x000000ffff227224 */ /* 0x000fe400078e00ff */
[----:B------:R-:W-:Y:S02]  /*a3490*/  IMAD.MOV.U32 R47, RZ, RZ, RZ ;  /* 0x000000ffff2f7224 */ /* 0x000fe400078e00ff */
[----:B0-----:R-:W-:Y:S02]  /*a34a0*/  IMAD.U32 R40, RZ, RZ, UR4 ;  /* 0x00000004ff287e24 */ /* 0x001fe4000f8e00ff */
[----:B------:R-:W-:-:S07]  /*a34b0*/  IMAD.U32 R41, RZ, RZ, UR5 ;  /* 0x00000005ff297e24 */ /* 0x000fce000f8e00ff */
.L_x_5269:
        /* <DEDUP_REMOVED lines=20> */
.L_x_5268:
[----:B------:R-:W0:Y:S01]  /*a3600*/  LDCU.64 UR4, c[0x0][0x3c8] ;  /* 0x00007900ff0477ac */ /* 0x000e220008000a00 */
[----:B------:R-:W-:Y:S01]  /*a3610*/  BSSY.RECONVERGENT B0, `(.L_x_5270) ;  /* 0x0000018000007945 */ /* 0x000fe20003800200 */
[----:B------:R-:W-:Y:S02]  /*a3620*/  IMAD.MOV.U32 R12, RZ, RZ, RZ ;  /* 0x000000ffff0c7224 */ /* 0x000fe400078e00ff */
[----:B------:R-:W-:Y:S02]  /*a3630*/  IMAD.MOV.U32 R47, RZ, RZ, RZ ;  /* 0x000000ffff2f7224 */ /* 0x000fe400078e00ff */
[----:B0-----:R-:W-:Y:S02]  /*a3640*/  IMAD.U32 R40, RZ, RZ, UR4 ;  /* 0x00000004ff287e24 */ /* 0x001fe4000f8e00ff */
[----:B------:R-:W-:-:S07]  /*a3650*/  IMAD.U32 R41, RZ, RZ, UR5 ;  /* 0x00000005ff297e24 */ /* 0x000fce000f8e00ff */
.L_x_5271:
        /* <DEDUP_REMOVED lines=20> */
.L_x_5270:
[----:B------:R-:W0:Y:S01]  /*a37a0*/  LDCU.64 UR4, c[0x0][0x3c8] ;  /* 0x00007900ff0477ac */ /* 0x000e220008000a00 */
[----:B------:R-:W-:Y:S01]  /*a37b0*/  BSSY.RECONVERGENT B0, `(.L_x_5272) ;  /* 0x0000018000007945 */ /* 0x000fe20003800200 */
[----:B------:R-:W-:Y:S02]  /*a37c0*/  IMAD.MOV.U32 R33, RZ, RZ, RZ ;  /* 0x000000ffff217224 */ /* 0x000fe400078e00ff */
[----:B------:R-:W-:Y:S02]  /*a37d0*/  IMAD.MOV.U32 R40, RZ, RZ, RZ ;  /* 0x000000ffff287224 */ /* 0x000fe400078e00ff */
[----:B0-----:R-:W-:Y:S02]  /*a37e0*/  IMAD.U32 R39, RZ, RZ, UR4 ;  /* 0x00000004ff277e24 */ /* 0x001fe4000f8e00ff */
[----:B------:R-:W-:-:S07]  /*a37f0*/  IMAD.U32 R38, RZ, RZ, UR5 ;  /* 0x00000005ff267e24 */ /* 0x000fce000f8e00ff */
.L_x_5273:
        /* <DEDUP_REMOVED lines=20> */
.L_x_5272:
[----:B------:R-:W0:Y:S01]  /*a3940*/  LDCU.64 UR4, c[0x0][0x3c8] ;  /* 0x00007900ff0477ac */ /* 0x000e220008000a00 */
[----:B------:R-:W-:Y:S01]  /*a3950*/  BSSY.RECONVERGENT B0, `(.L_x_5274) ;  /* 0x0000018000007945 */ /* 0x000fe20003800200 */
[----:B------:R-:W-:Y:S02]  /*a3960*/  IMAD.MOV.U32 R32, RZ, RZ, RZ ;  /* 0x000000ffff207224 */ /* 0x000fe400078e00ff */
[----:B------:R-:W-:Y:S02]  /*a3970*/  IMAD.MOV.U32 R41, RZ, RZ, RZ ;  /* 0x000000ffff297224 */ /* 0x000fe400078e00ff */
[----:B0-----:R-:W-:Y:S02]  /*a3980*/  IMAD.U32 R39, RZ, RZ, UR4 ;  /* 0x00000004ff277e24 */ /* 0x001fe4000f8e00ff */
[----:B------:R-:W-:-:S07]  /*a3990*/  IMAD.U32 R38, RZ, RZ, UR5 ;  /* 0x00000005ff267e24 */ /* 0x000fce000f8e00ff */
.L_x_5275:
        /* <DEDUP_REMOVED lines=20> */
.L_x_5274:
[----:B------:R-:W0:Y:S01]  /*a3ae0*/  LDCU.64 UR4, c[0x0][0x3c8] ;  /* 0x00007900ff0477ac */ /* 0x000e220008000a00 */
[----:B------:R-:W-:Y:S01]  /*a3af0*/  BSSY.RECONVERGENT B0, `(.L_x_5276) ;  /* 0x0000018000007945 */ /* 0x000fe20003800200 */
[----:B------:R-:W-:Y:S02]  /*a3b00*/  IMAD.MOV.U32 R12, RZ, RZ, RZ ;  /* 0x000000ffff0c7224 */ /* 0x000fe400078e00ff */
[----:B------:R-:W-:Y:S02]  /*a3b10*/  IMAD.MOV.U32 R39, RZ, RZ, RZ ;  /* 0x000000ffff277224 */ /* 0x000fe400078e00ff */
[----:B0-----:R-:W-:Y:S02]  /*a3b20*/  IMAD.U32 R37, RZ, RZ, UR4 ;  /* 0x00000004ff257e24 */ /* 0x001fe4000f8e00ff */
[----:B------:R-:W-:-:S07]  /*a3b30*/  IMAD.U32 R36, RZ, RZ, UR5 ;  /* 0x00000005ff247e24 */ /* 0x000fce000f8e00ff */
.L_x_5277:
        /* <DEDUP_REMOVED lines=20> */
.L_x_5276:
[----:B------:R-:W0:Y:S01]  /*a3c80*/  LDCU.64 UR4, c[0x0][0x3c8] ;  /* 0x00007900ff0477ac */ /* 0x000e220008000a00 */
[----:B------:R-:W-:Y:S01]  /*a3c90*/  BSSY.RECONVERGENT B0, `(.L_x_5278) ;  /* 0x0000018000007945 */ /* 0x000fe20003800200 */
[----:B------:R-:W-:Y:S02]  /*a3ca0*/  IMAD.MOV.U32 R30, RZ, RZ, RZ ;  /* 0x000000ffff1e7224 */ /* 0x000fe400078e00ff */
[----:B------:R-:W-:Y:S02]  /*a3cb0*/  IMAD.MOV.U32 R39, RZ, RZ, RZ ;  /* 0x000000ffff277224 */ /* 0x000fe400078e00ff */
[----:B0-----:R-:W-:Y:S02]  /*a3cc0*/  IMAD.U32 R36, RZ, RZ, UR4 ;  /* 0x00000004ff247e24 */ /* 0x001fe4000f8e00ff */
[----:B------:R-:W-:-:S07]  /*a3cd0*/  IMAD.U32 R37, RZ, RZ, UR5 ;  /* 0x00000005ff257e24 */ /* 0x000fce000f8e00ff */
.L_x_5279:
        /* <DEDUP_REMOVED lines=20> */
.L_x_5278:
[----:B------:R-:W0:Y:S01]  /*a3e20*/  LDCU.64 UR4, c[0x0][0x3c8] ;  /* 0x00007900ff0477ac */ /* 0x000e220008000a00 */
[----:B------:R-:W-:Y:S01]  /*a3e30*/  BSSY.RECONVERGENT B0, `(.L_x_5280) ;  /* 0x0000018000007945 */ /* 0x000fe20003800200 */
[----:B------:R-:W-:Y:S02]  /*a3e40*/  IMAD.MOV.U32 R28, RZ, RZ, RZ ;  /* 0x000000ffff1c7224 */ /* 0x000fe400078e00ff */
[----:B------:R-:W-:Y:S02]  /*a3e50*/  IMAD.MOV.U32 R37, RZ, RZ, RZ ;  /* 0x000000ffff257224 */ /* 0x000fe400078e00ff */
[----:B0-----:R-:W-:Y:S02]  /*a3e60*/  IMAD.U32 R34, RZ, RZ, UR4 ;  /* 0x00000004ff227e24 */ /* 0x001fe4000f8e00ff */
[----:B------:R-:W-:-:S07]  /*a3e70*/  IMAD.U32 R35, RZ, RZ, UR5 ;  /* 0x00000005ff237e24 */ /* 0x000fce000f8e00ff */
.L_x_5281:
        /* <DEDUP_REMOVED lines=20> */
.L_x_5280:
[----:B------:R-:W0:Y:S01]  /*a3fc0*/  LDCU.64 UR4, c[0x0][0x3c8] ;  /* 0x00007900ff0477ac */ /* 0x000e220008000a00 */
[----:B------:R-:W-:Y:S01]  /*a3fd0*/  BSSY.RECONVERGENT B0, `(.L_x_5282) ;  /* 0x0000018000007945 */ /* 0x000fe20003800200 */
[----:B------:R-:W-:Y:S02]  /*a3fe0*/  IMAD.MOV.U32 R12, RZ, RZ, RZ ;  /* 0x000000ffff0c7224 */ /* 0x000fe400078e00ff */
[----:B------:R-:W-:Y:S02]  /*a3ff0*/  IMAD.MOV.U32 R37, RZ, RZ, RZ ;  /* 0x000000ffff257224 */ /* 0x000fe400078e00ff */
[----:B0-----:R-:W-:Y:S02]  /*a4000*/  IMAD.U32 R34, RZ, RZ, UR4 ;  /* 0x00000004ff227e24 */ /* 0x001fe4000f8e00ff */
[----:B------:R-:W-:-:S07]  /*a4010*/  IMAD.U32 R35, RZ, RZ, UR5 ;  /* 0x00000005ff237e24 */ /* 0x000fce000f8e00ff */
.L_x_5283:
        /* <DEDUP_REMOVED lines=20> */
.L_x_5282:
[----:B------:R-:W0:Y:S01]  /*a4160*/  LDCU.64 UR4, c[0x0][0x3c8] ;  /* 0x00007900ff0477ac */ /* 0x000e220008000a00 */
[----:B------:R-:W-:Y:S01]  /*a4170*/  BSSY.RECONVERGENT B0, `(.L_x_5284) ;  /* 0x0000018000007945 */ /* 0x000fe20003800200 */
[----:B------:R-:W-:Y:S02]  /*a4180*/  IMAD.MOV.U32 R34, RZ, RZ, RZ ;  /* 0x000000ffff227224 */ /* 0x000fe400078e00ff */
[----:B------:R-:W-:Y:S02]  /*a4190*/  IMAD.MOV.U32 R33, RZ, RZ, RZ ;  /* 0x000000ffff217224 */ /* 0x000fe400078e00ff */
[----:B0-----:R-:W-:Y:S02]  /*a41a0*/  IMAD.U32 R31, RZ, RZ, UR4 ;  /* 0x00000004ff1f7e24 */ /* 0x001fe4000f8e00ff */
[----:B------:R-:W-:-:S07]  /*a41b0*/  IMAD.U32 R32, RZ, RZ, UR5 ;  /* 0x00000005ff207e24 */ /* 0x000fce000f8e00ff */
.L_x_5285:
        /* <DEDUP_REMOVED lines=20> */
.L_x_5284:
[----:B------:R-:W0:Y:S01]  /*a4300*/  LDCU.64 UR4, c[0x0][0x3c8] ;  /* 0x00007900ff0477ac */ /* 0x000e220008000a00 */
[----:B------:R-:W-:Y:S01]  /*a4310*/  BSSY.RECONVERGENT B0, `(.L_x_5286) ;  /* 0x0000017000007945 */ /* 0x000fe20003800200 */
[----:B------:R-:W-:Y:S01]  /*a4320*/  CS2R R32, SRZ ;  /* 0x0000000000207805 */ /* 0x000fe2000001ff00 */
[----:B0-----:R-:W-:Y:S02]  /*a4330*/  IMAD.U32 R31, RZ, RZ, UR4 ;  /* 0x00000004ff1f7e24 */ /* 0x001fe4000f8e00ff */
[----:B------:R-:W-:-:S07]  /*a4340*/  IMAD.U32 R30, RZ, RZ, UR5 ;  /* 0x00000005ff1e7e24 */ /* 0x000fce000f8e00ff */
.L_x_5287:
        /* <DEDUP_REMOVED lines=20> */
.L_x_5286:
        /* <DEDUP_REMOVED lines=11> */
.L_x_5289:
        /* <DEDUP_REMOVED lines=20> */
.L_x_5288:
[----:B------:R-:W0:Y:S01]  /*a4680*/  LDCU.64 UR4, c[0x0][0x3c8] ;  /* 0x00007900ff0477ac */ /* 0x000e220008000a00 */
[----:B------:R-:W-:Y:S01]  /*a4690*/  BSSY.RECONVERGENT B0, `(.L_x_5290) ;  /* 0x0000018000007945 */ /* 0x000fe20003800200 */
[----:B------:R-:W-:Y:S02]  /*a46a0*/  IMAD.MOV.U32 R24, RZ, RZ, RZ ;  /* 0x000000ffff187224 */ /* 0x000fe400078e00ff */
[----:B------:R-:W-:Y:S02]  /*a46b0*/  IMAD.MOV.U32 R33, RZ, RZ, RZ ;  /* 0x000000ffff217224 */ /* 0x000fe400078e00ff */
[----:B0-----:R-:W-:Y:S02]  /*a46c0*/  IMAD.U32 R31, RZ, RZ, UR4 ;  /* 0x00000004ff1f7e24 */ /* 0x001fe4000f8e00ff */
[----:B------:R-:W-:-:S07]  /*a46d0*/  IMAD.U32 R30, RZ, RZ, UR5 ;  /* 0x00000005ff1e7e24 */ /* 0x000fce000f8e00ff */
.L_x_5291:
        /* <DEDUP_REMOVED lines=20> */
.L_x_5290:
        /* <DEDUP_REMOVED lines=8> */
.L_x_5293:
        /* <DEDUP_REMOVED lines=20> */
.L_x_5292:
[----:B------:R-:W0:Y:S01]  /*a49e0*/  LDCU.64 UR4, c[0x0][0x3c8] ;  /* 0x00007900ff0477ac */ /* 0x000e220008000a00 */
[----:B------:R-:W-:Y:S01]  /*a49f0*/  BSSY.RECONVERGENT B0, `(.L_x_5294) ;  /* 0x0000018000007945 */ /* 0x000fe20003800200 */
[----:B------:R-:W-:Y:S02]  /*a4a00*/  IMAD.MOV.U32 R25, RZ, RZ, RZ ;  /* 0x000000ffff197224 */ /* 0x000fe400078e00ff */
[----:B------:R-:W-:Y:S02]  /*a4a10*/  IMAD.MOV.U32 R34, RZ, RZ, RZ ;  /* 0x000000ffff227224 */ /* 0x000fe400078e00ff */
[----:B0-----:R-:W-:Y:S02]  /*a4a20*/  IMAD.U32 R32, RZ, RZ, UR4 ;  /* 0x00000004ff207e24 */ /* 0x001fe4000f8e00ff */
[----:B------:R-:W-:-:S07]  /*a4a30*/  IMAD.U32 R31, RZ, RZ, UR5 ;  /* 0x00000005ff1f7e24 */ /* 0x000fce000f8e00ff */
.L_x_5295:
        /* <DEDUP_REMOVED lines=20> */
.L_x_5294:
        /* <DEDUP_REMOVED lines=8> */
.L_x_5297:
        /* <DEDUP_REMOVED lines=20> */
.L_x_5296:
[----:B------:R-:W0:Y:S01]  /*a4d40*/  LDCU.64 UR4, c[0x0][0x3c8] ;  /* 0x00007900ff0477ac */ /* 0x000e220008000a00 */
[----:B------:R-:W-:Y:S01]  /*a4d50*/  BSSY.RECONVERGENT B0, `(.L_x_5298) ;  /* 0x0000018000007945 */ /* 0x000fe20003800200 */
[----:B------:R-:W-:Y:S02]  /*a4d60*/  IMAD.MOV.U32 R26, RZ, RZ, RZ ;  /* 0x000000ffff1a7224 */ /* 0x000fe400078e00ff */
[----:B------:R-:W-:Y:S02]  /*a4d70*/  IMAD.MOV.U32 R33, RZ, RZ, RZ ;  /* 0x000000ffff217224 */ /* 0x000fe400078e00ff */
[----:B0-----:R-:W-:Y:S02]  /*a4d80*/  IMAD.U32 R32, RZ, RZ, UR4 ;  /* 0x00000004ff207e24 */ /* 0x001fe4000f8e00ff */
[----:B------:R-:W-:-:S07]  /*a4d90*/  IMAD.U32 R31, RZ, RZ, UR5 ;  /* 0x00000005ff1f7e24 */ /* 0x000fce000f8e00ff */
.L_x_5299:
        /* <DEDUP_REMOVED lines=20> */
.L_x_5298:
        /* <DEDUP_REMOVED lines=8> */
.L_x_5301:
        /* <DEDUP_REMOVED lines=20> */
.L_x_5300:
[----:B------:R-:W0:Y:S01]  /*a50a0*/  LDCU.64 UR4, c[0x0][0x3c8] ;  /* 0x00007900ff0477ac */ /* 0x000e220008000a00 */
[----:B------:R-:W-:Y:S01]  /*a50b0*/  BSSY.RECONVERGENT B0, `(.L_x_5302) ;  /* 0x0000018000007945 */ /* 0x000fe20003800200 */
[----:B------:R-:W-:Y:S02]  /*a50c0*/  IMAD.MOV.U32 R24, RZ, RZ, RZ ;  /* 0x000000ffff187224 */ /* 0x000fe400078e00ff */
[----:B------:R-:W-:Y:S02]  /*a50d0*/  IMAD.MOV.U32 R33, RZ, RZ, RZ ;  /* 0x000000ffff217224 */ /* 0x000fe400078e00ff */
[----:B0-----:R-:W-:Y:S02]  /*a50e0*/  IMAD.U32 R32, RZ, RZ, UR4 ;  /* 0x00000004ff207e24 */ /* 0x001fe4000f8e00ff */
[----:B------:R-:W-:-:S07]  /*a50f0*/  IMAD.U32 R31, RZ, RZ, UR5 ;  /* 0x00000005ff1f7e24 */ /* 0x000fce000f8e00ff */
.L_x_5303:
        /* <DEDUP_REMOVED lines=20> */
.L_x_5302:
        /* <DEDUP_REMOVED lines=8> */
.L_x_5305:
        /* <DEDUP_REMOVED lines=20> */
.L_x_5304:
[----:B------:R-:W0:Y:S01]  /*a5400*/  LDCU.64 UR4, c[0x0][0x3c8] ;  /* 0x00007900ff0477ac */ /* 0x000e220008000a00 */
[----:B------:R-:W-:Y:S01]  /*a5410*/  BSSY.RECONVERGENT B0, `(.L_x_5306) ;  /* 0x0000018000007945 */ /* 0x000fe20003800200 */
[----:B------:R-:W-:Y:S02]  /*a5420*/  IMAD.MOV.U32 R25, RZ, RZ, RZ ;  /* 0x000000ffff197224 */ /* 0x000fe400078e00ff */
[----:B------:R-:W-:Y:S02]  /*a5430*/  IMAD.MOV.U32 R46, RZ, RZ, RZ ;  /* 0x000000ffff2e7224 */ /* 0x000fe400078e00ff */
[----:B0-----:R-:W-:Y:S02]  /*a5440*/  IMAD.U32 R44, RZ, RZ, UR4 ;  /* 0x00000004ff2c7e24 */ /* 0x001fe4000f8e00ff */
[----:B------:R-:W-:-:S07]  /*a5450*/  IMAD.U32 R31, RZ, RZ, UR5 ;  /* 0x00000005ff1f7e24 */ /* 0x000fce000f8e00ff */
.L_x_5307:
        /* <DEDUP_REMOVED lines=20> */
.L_x_5306:
        /* <DEDUP_REMOVED lines=8> */
.L_x_5309:
        /* <DEDUP_REMOVED lines=20> */
.L_x_5308:
[----:B------:R-:W0:Y:S01]  /*a5760*/  LDCU.64 UR4, c[0x0][0x3c8] ;  /* 0x00007900ff0477ac */ /* 0x000e220008000a00 */
[----:B------:R-:W-:Y:S01]  /*a5770*/  BSSY.RECONVERGENT B0, `(.L_x_5310) ;  /* 0x0000018000007945 */ /* 0x000fe20003800200 */
[----:B------:R-:W-:Y:S02]  /*a5780*/  IMAD.MOV.U32 R26, RZ, RZ, RZ ;  /* 0x000000ffff1a7224 */ /* 0x000fe400078e00ff */
[----:B------:R-:W-:Y:S02]  /*a5790*/  IMAD.MOV.U32 R47, RZ, RZ, RZ ;  /* 0x000000ffff2f7224 */ /* 0x000fe400078e00ff */
[----:B0-----:R-:W-:Y:S02]  /*a57a0*/  IMAD.U32 R46, RZ, RZ, UR4 ;  /* 0x00000004ff2e7e24 */ /* 0x001fe4000f8e00ff */
[----:B------:R-:W-:-:S07]  /*a57b0*/  IMAD.U32 R45, RZ, RZ, UR5 ;  /* 0x00000005ff2d7e24 */ /* 0x000fce000f8e00ff */
.L_x_5311:
        /* <DEDUP_REMOVED lines=20> */
.L_x_5310:
        /* <DEDUP_REMOVED lines=8> */
.L_x_5313:
        /* <DEDUP_REMOVED lines=20> */
.L_x_5312:
[----:B------:R-:W0:Y:S01]  /*a5ac0*/  LDCU.64 UR4, c[0x0][0x3c8] ;  /* 0x00007900ff0477ac */ /* 0x000e220008000a00 */
[----:B------:R-:W-:Y:S01]  /*a5ad0*/  BSSY.RECONVERGENT B0, `(.L_x_5314) ;  /* 0x0000018000007945 */ /* 0x000fe20003800200 */
[----:B------:R-:W-:Y:S02]  /*a5ae0*/  IMAD.MOV.U32 R24, RZ, RZ, RZ ;  /* 0x000000ffff187224 */ /* 0x000fe400078e00ff */
[----:B------:R-:W-:Y:S02]  /*a5af0*/  IMAD.MOV.U32 R49, RZ, RZ, RZ ;  /* 0x000000ffff317224 */ /* 0x000fe400078e00ff */
[----:B0-----:R-:W-:Y:S02]  /*a5b00*/  IMAD.U32 R48, RZ, RZ, UR4 ;  /* 0x00000004ff307e24 */ /* 0x001fe4000f8e00ff */
[----:B------:R-:W-:-:S07]  /*a5b10*/  IMAD.U32 R47, RZ, RZ, UR5 ;  /* 0x00000005ff2f7e24 */ /* 0x000fce000f8e00ff */
.L_x_5315:
        /* <DEDUP_REMOVED lines=20> */
.L_x_5314:
        /* <DEDUP_REMOVED lines=8> */
.L_x_5317:
        /* <DEDUP_REMOVED lines=20> */
.L_x_5316:
[----:B------:R-:W0:Y:S01]  /*a5e20*/  LDCU.64 UR4, c[0x0][0x3c8] ;  /* 0x00007900ff0477ac */ /* 0x000e220008000a00 */
[----:B------:R-:W-:Y:S01]  /*a5e30*/  BSSY.RECONVERGENT B0, `(.L_x_5318) ;  /* 0x0000018000007945 */ /* 0x000fe20003800200 */
[----:B------:R-:W-:Y:S02]  /*a5e40*/  IMAD.MOV.U32 R44, RZ, RZ, RZ ;  /* 0x000000ffff2c7224 */ /* 0x000fe400078e00ff */
[----:B------:R-:W-:Y:S02]  /*a5e50*/  IMAD.MOV.U32 R51, RZ, RZ, RZ ;  /* 0x000000ffff337224 */ /* 0x000fe400078e00ff */
[----:B0-----:R-:W-:Y:S02]  /*a5e60*/  IMAD.U32 R52, RZ, RZ, UR4 ;  /* 0x00000004ff347e24 */ /* 0x001fe4000f8e00ff */
[----:B------:R-:W-:-:S07]  /*a5e70*/  IMAD.U32 R49, RZ, RZ, UR5 ;  /* 0x00000005ff317e24 */ /* 0x000fce000f8e00ff */
.L_x_5319:
        /* <DEDUP_REMOVED lines=20> */
.L_x_5318:
        /* <DEDUP_REMOVED lines=8> */
.L_x_5321:
        /* <DEDUP_REMOVED lines=20> */
.L_x_5320:
[----:B------:R-:W0:Y:S01]  /*a6180*/  LDCU.64 UR4, c[0x0][0x3c8] ;  /* 0x00007900ff0477ac */ /* 0x000e220008000a00 */
[----:B------:R-:W-:Y:S01]  /*a6190*/  BSSY.RECONVERGENT B0, `(.L_x_5322) ;  /* 0x0000018000007945 */ /* 0x000fe20003800200 */
[----:B------:R-:W-:Y:S02]  /*a61a0*/  IMAD.MOV.U32 R46, RZ, RZ, RZ ;  /* 0x000000ffff2e7224 */ /* 0x000fe400078e00ff */
[----:B------:R-:W-:Y:S02]  /*a61b0*/  IMAD.MOV.U32 R54, RZ, RZ, RZ ;  /* 0x000000ffff367224 */ /* 0x000fe400078e00ff */
[----:B0-----:R-:W-:Y:S02]  /*a61c0*/  IMAD.U32 R52, RZ, RZ, UR4 ;  /* 0x00000004ff347e24 */ /* 0x001fe4000f8e00ff */
[----:B------:R-:W-:-:S07]  /*a61d0*/  IMAD.U32 R53, RZ, RZ, UR5 ;  /* 0x00000005ff357e24 */ /* 0x000fce000f8e00ff */
.L_x_5323:
        /* <DEDUP_REMOVED lines=20> */
.L_x_5322:
        /* <DEDUP_REMOVED lines=8> */
.L_x_5325:
        /* <DEDUP_REMOVED lines=20> */
.L_x_5324:
[----:B------:R-:W0:Y:S01]  /*a64e0*/  LDCU.64 UR4, c[0x0][0x3c8] ;  /* 0x00007900ff0477ac */ /* 0x000e220008000a00 */
[----:B------:R-:W-:Y:S01]  /*a64f0*/  BSSY.RECONVERGENT B0, `(.L_x_5326) ;  /* 0x0000018000007945 */ /* 0x000fe20003800200 */
[----:B------:R-:W-:Y:S02]  /*a6500*/  IMAD.MOV.U32 R54, RZ, RZ, RZ ;  /* 0x000000ffff367224 */ /* 0x000fe400078e00ff */
[----:B------:R-:W-:Y:S02]  /*a6510*/  IMAD.MOV.U32 R56, RZ, RZ, RZ ;  /* 0x000000ffff387224 */ /* 0x000fe400078e00ff */
[----:B0-----:R-:W-:Y:S02]  /*a6520*/  IMAD.U32 R53, RZ, RZ, UR4 ;  /* 0x00000004ff357e24 */ /* 0x001fe4000f8e00ff */
[----:B------:R-:W-:-:S07]  /*a6530*/  IMAD.U32 R52, RZ, RZ, UR5 ;  /* 0x00000005ff347e24 */ /* 0x000fce000f8e00ff */
.L_x_5327:
        /* <DEDUP_REMOVED lines=20> */
.L_x_5326:
        /* <DEDUP_REMOVED lines=9> */
.L_x_5329:
        /* <DEDUP_REMOVED lines=20> */
.L_x_5328:
[----:B------:R-:W0:Y:S01]  /*a6850*/  LDCU.64 UR4, c[0x0][0x3c8] ;  /* 0x00007900ff0477ac */ /* 0x000e220008000a00 */
[----:B------:R-:W-:Y:S01]  /*a6860*/  BSSY.RECONVERGENT B0, `(.L_x_5330) ;  /* 0x0000018000007945 */ /* 0x000fe20003800200 */
[----:B------:R-:W-:Y:S02]  /*a6870*/  IMAD.MOV.U32 R48, RZ, RZ, RZ ;  /* 0x000000ffff307224 */ /* 0x000fe400078e00ff */
[----:B------:R-:W-:Y:S02]  /*a6880*/  IMAD.MOV.U32 R54, RZ, RZ, RZ ;  /* 0x000000ffff367224 */ /* 0x000fe400078e00ff */
[----:B0-----:R-:W-:Y:S02]  /*a6890*/  IMAD.U32 R52, RZ, RZ, UR4 ;  /* 0x00000004ff347e24 */ /* 0x001fe4000f8e00ff */
[----:B------:R-:W-:-:S07]  /*a68a0*/  IMAD.U32 R53, RZ, RZ, UR5 ;  /* 0x00000005ff357e24 */ /* 0x000fce000f8e00ff */
.L_x_5331:
        /* <DEDUP_REMOVED lines=20> */
.L_x_5330:
[----:B------:R-:W0:Y:S01]  /*a69f0*/  LDCU.64 UR4, c[0x0][0x3c8] ;  /* 0x00007900ff0477ac */ /* 0x000e220008000a00 */
[----:B------:R-:W-:Y:S01]  /*a6a00*/  BSSY.RECONVERGENT B0, `(.L_x_5332) ;  /* 0x0000018000007945 */ /* 0x000fe20003800200 */
[----:B------:R-:W-:Y:S02]  /*a6a10*/  IMAD.MOV.U32 R43, RZ, RZ, RZ ;  /* 0x000000ffff2b7224 */ /* 0x000fe400078e00ff */
[----:B------:R-:W-:Y:S02]  /*a6a20*/  IMAD.MOV.U32 R56, RZ, RZ, RZ ;  /* 0x000000ffff387224 */ /* 0x000fe400078e00ff */
[----:B0-----:R-:W-:Y:S02]  /*a6a30*/  IMAD.U32 R54, RZ, RZ, UR4 ;  /* 0x00000004ff367e24 */ /* 0x001fe4000f8e00ff */
[----:B------:R-:W-:-:S07]  /*a6a40*/  IMAD.U32 R53, RZ, RZ, UR5 ;  /* 0x00000005ff357e24 */ /* 0x000fce000f8e00ff */
.L_x_5333:
        /* <DEDUP_REMOVED lines=20> */
.L_x_5332:
[----:B------:R-:W0:Y:S01]  /*a6b90*/  LDCU.64 UR4, c[0x0][0x3c8] ;  /* 0x00007900ff0477ac */ /* 0x000e220008000a00 */
[----:B------:R-:W-:Y:S01]  /*a6ba0*/  BSSY.RECONVERGENT B0, `(.L_x_5334) ;  /* 0x0000018000007945 */ /* 0x000fe20003800200 */
[----:B------:R-:W-:Y:S02]  /*a6bb0*/  IMAD.MOV.U32 R47, RZ, RZ, RZ ;  /* 0x000000ffff2f7224 */ /* 0x000fe400078e00ff */
[----:B------:R-:W-:Y:S02]  /*a6bc0*/  IMAD.MOV.U32 R56, RZ, RZ, RZ ;  /* 0x000000ffff387224 */ /* 0x000fe400078e00ff */
[----:B0-----:R-:W-:Y:S02]  /*a6bd0*/  IMAD.U32 R54, RZ, RZ, UR4 ;  /* 0x00000004ff367e24 */ /* 0x001fe4000f8e00ff */
[----:B------:R-:W-:-:S07]  /*a6be0*/  IMAD.U32 R53, RZ, RZ, UR5 ;  /* 0x00000005ff357e24 */ /* 0x000fce000f8e00ff */
.L_x_5335:
        /* <DEDUP_REMOVED lines=20> */
.L_x_5334:
[----:B------:R-:W0:Y:S01]  /*a6d30*/  LDCU.64 UR4, c[0x0][0x3c8] ;  /* 0x00007900ff0477ac */ /* 0x000e220008000a00 */
[----:B------:R-:W-:Y:S01]  /*a6d40*/  BSSY.RECONVERGENT B0, `(.L_x_5336) ;  /* 0x0000018000007945 */ /* 0x000fe20003800200 */
[----:B------:R-:W-:Y:S02]  /*a6d50*/  IMAD.MOV.U32 R48, RZ, RZ, RZ ;  /* 0x000000ffff307224 */ /* 0x000fe400078e00ff */
[----:B------:R-:W-:Y:S02]  /*a6d60*/  IMAD.MOV.U32 R55, RZ, RZ, RZ ;  /* 0x000000ffff377224 */ /* 0x000fe400078e00ff */
[----:B0-----:R-:W-:Y:S02]  /*a6d70*/  IMAD.U32 R54, RZ, RZ, UR4 ;  /* 0x00000004ff367e24 */ /* 0x001fe4000f8e00ff */
[----:B------:R-:W-:-:S07]  /*a6d80*/  IMAD.U32 R53, RZ, RZ, UR5 ;  /* 0x00000005ff357e24 */ /* 0x000fce000f8e00ff */
.L_x_5337:
        /* <DEDUP_REMOVED lines=20> */
.L_x_5336:
[----:B------:R-:W0:Y:S01]  /*a6ed0*/  LDCU.64 UR4, c[0x0][0x3c8] ;  /* 0x00007900ff0477ac */ /* 0x000e220008000a00 */
[----:B------:R-:W-:Y:S01]  /*a6ee0*/  BSSY.RECONVERGENT B0, `(.L_x_5338) ;  /* 0x0000018000007945 */ /* 0x000fe20003800200 */
[----:B------:R-:W-:Y:S02]  /*a6ef0*/  IMAD.MOV.U32 R43, RZ, RZ, RZ ;  /* 0x000000ffff2b7224 */ /* 0x000fe400078e00ff */
[----:B------:R-:W-:Y:S02]  /*a6f00*/  IMAD.MOV.U32 R56, RZ, RZ, RZ ;  /* 0x000000ffff387224 */ /* 0x000fe400078e00ff */
[----:B0-----:R-:W-:Y:S02]  /*a6f10*/  IMAD.U32 R54, RZ, RZ, UR4 ;  /* 0x00000004ff367e24 */ /* 0x001fe4000f8e00ff */
[----:B------:R-:W-:-:S07]  /*a6f20*/  IMAD.U32 R53, RZ, RZ, UR5 ;  /* 0x00000005ff357e24 */ /* 0x000fce000f8e00ff */
.L_x_5339:
        /* <DEDUP_REMOVED lines=20> */
.L_x_5338:
[----:B------:R-:W0:Y:S01]  /*a7070*/  LDCU.64 UR4, c[0x0][0x3c8] ;  /* 0x00007900ff0477ac */ /* 0x000e220008000a00 */
[----:B------:R-:W-:Y:S01]  /*a7080*/  BSSY.RECONVERGENT B0, `(.L_x_5340) ;  /* 0x0000018000007945 */ /* 0x000fe20003800200 */
[----:B------:R-:W-:Y:S02]  /*a7090*/  IMAD.MOV.U32 R47, RZ, RZ, RZ ;  /* 0x000000ffff2f7224 */ /* 0x000fe400078e00ff */
[----:B------:R-:W-:Y:S02]  /*a70a0*/  IMAD.MOV.U32 R56, RZ, RZ, RZ ;  /* 0x000000ffff387224 */ /* 0x000fe400078e00ff */
[----:B0-----:R-:W-:Y:S02]  /*a70b0*/  IMAD.U32 R54, RZ, RZ, UR4 ;  /* 0x00000004ff367e24 */ /* 0x001fe4000f8e00ff */
[----:B------:R-:W-:-:S07]  /*a70c0*/  IMAD.U32 R53, RZ, RZ, UR5 ;  /* 0x00000005ff357e24 */ /* 0x000fce000f8e00ff */
.L_x_5341:
        /* <DEDUP_REMOVED lines=20> */
.L_x_5340:
[----:B------:R-:W0:Y:S01]  /*a7210*/  LDCU.64 UR4, c[0x0][0x3c8] ;  /* 0x00007900ff0477ac */ /* 0x000e220008000a00 */
[----:B------:R-:W-:Y:S01]  /*a7220*/  BSSY.RECONVERGENT B0, `(.L_x_5342) ;  /* 0x0000018000007945 */ /* 0x000fe20003800200 */
[----:B------:R-:W-:Y:S02]  /*a7230*/  IMAD.MOV.U32 R48, RZ, RZ, RZ ;  /* 0x000000ffff307224 */ /* 0x000fe400078e00ff */
[----:B------:R-:W-:Y:S02]  /*a7240*/  IMAD.MOV.U32 R55, RZ, RZ, RZ ;  /* 0x000000ffff377224 */ /* 0x000fe400078e00ff */
[----:B0-----:R-:W-:Y:S02]  /*a7250*/  IMAD.U32 R54, RZ, RZ, UR4 ;  /* 0x00000004ff367e24 */ /* 0x001fe4000f8e00ff */
[----:B------:R-:W-:-:S07]  /*a7260*/  IMAD.U32 R53, RZ, RZ, UR5 ;  /* 0x00000005ff357e24 */ /* 0x000fce000f8e00ff */
.L_x_5343:
        /* <DEDUP_REMOVED lines=20> */
.L_x_5342:
[----:B------:R-:W0:Y:S01]  /*a73b0*/  LDCU.64 UR4, c[0x0][0x3c8] ;  /* 0x00007900ff0477ac */ /* 0x000e220008000a00 */
[----:B------:R-:W-:Y:S01]  /*a73c0*/  BSSY.RECONVERGENT B0, `(.L_x_5344) ;  /* 0x0000018000007945 */ /* 0x000fe20003800200 */
[----:B------:R-:W-:Y:S02]  /*a73d0*/  IMAD.MOV.U32 R43, RZ, RZ, RZ ;  /* 0x000000ffff2b7224 */ /* 0x000fe400078e00ff */
[----:B------:R-:W-:Y:S02]  /*a73e0*/  IMAD.MOV.U32 R56, RZ, RZ, RZ ;  /* 0x000000ffff387224 */ /* 0x000fe400078e00ff */
[----:B0-----:R-:W-:Y:S02]  /*a73f0*/  IMAD.U32 R54, RZ, RZ, UR4 ;  /* 0x00000004ff367e24 */ /* 0x001fe4000f8e00ff */
[----:B------:R-:W-:-:S07]  /*a7400*/  IMAD.U32 R53, RZ, RZ, UR5 ;  /* 0x00000005ff357e24 */ /* 0x000fce000f8e00ff */
.L_x_5345:
        /* <DEDUP_REMOVED lines=20> */
.L_x_5344:
[----:B------:R-:W0:Y:S01]  /*a7550*/  LDCU.64 UR4, c[0x0][0x3c8] ;  /* 0x00007900ff0477ac */ /* 0x000e220008000a00 */
[----:B------:R-:W-:Y:S01]  /*a7560*/  BSSY.RECONVERGENT B0, `(.L_x_5346) ;  /* 0x0000018000007945 */ /* 0x000fe20003800200 */
[----:B------:R-:W-:Y:S02]  /*a7570*/  IMAD.MOV.U32 R47, RZ, RZ, RZ ;  /* 0x000000ffff2f7224 */ /* 0x000fe400078e00ff */
[----:B------:R-:W-:Y:S02]  /*a7580*/  IMAD.MOV.U32 R56, RZ, RZ, RZ ;  /* 0x000000ffff387224 */ /* 0x000fe400078e00ff */
[----:B0-----:R-:W-:Y:S02]  /*a7590*/  IMAD.U32 R54, RZ, RZ, UR4 ;  /* 0x00000004ff367e24 */ /* 0x001fe4000f8e00ff */
[----:B------:R-:W-:-:S07]  /*a75a0*/  IMAD.U32 R53, RZ, RZ, UR5 ;  /* 0x00000005ff357e24 */ /* 0x000fce000f8e00ff */
.L_x_5347:
        /* <DEDUP_REMOVED lines=20> */
.L_x_5346:
[----:B------:R-:W0:Y:S01]  /*a76f0*/  LDCU.64 UR4, c[0x0][0x3c8] ;  /* 0x00007900ff0477ac */ /* 0x000e220008000a00 */
[----:B------:R-:W-:Y:S01]  /*a7700*/  BSSY.RECONVERGENT B0, `(.L_x_5348) ;  /* 0x0000018000007945 */ /* 0x000fe20003800200 */
[----:B------:R-:W-:Y:S02]  /*a7710*/  IMAD.MOV.U32 R48, RZ, RZ, RZ ;  /* 0x000000ffff307224 */ /* 0x000fe400078e00ff */
[----:B------:R-:W-:Y:S02]  /*a7720*/  IMAD.MOV.U32 R55, RZ, RZ, RZ ;  /* 0x000000ffff377224 */ /* 0x000fe400078e00ff */
[----:B0-----:R-:W-:Y:S02]  /*a7730*/  IMAD.U32 R54, RZ, RZ, UR4 ;  /* 0x00000004ff367e24 */ /* 0x001fe4000f8e00ff */
[----:B------:R-:W-:-:S07]  /*a7740*/  IMAD.U32 R53, RZ, RZ, UR5 ;  /* 0x00000005ff357e24 */ /* 0x000fce000f8e00ff */
.L_x_5349:
        /* <DEDUP_REMOVED lines=20> */
.L_x_5348:
[----:B------:R-:W0:Y:S01]  /*a7890*/  LDCU.64 UR4, c[0x0][0x3c8] ;  /* 0x00007900ff0477ac */ /* 0x000e220008000a00 */
[----:B------:R-:W-:Y:S01]  /*a78a0*/  BSSY.RECONVERGENT B0, `(.L_x_5350) ;  /* 0x0000018000007945 */ /* 0x000fe20003800200 */
[----:B------:R-:W-:Y:S02]  /*a78b0*/  IMAD.MOV.U32 R43, RZ, RZ, RZ ;  /* 0x000000ffff2b7224 */ /* 0x000fe400078e00ff */
[----:B------:R-:W-:Y:S02]  /*a78c0*/  IMAD.MOV.U32 R56, RZ, RZ, RZ ;  /* 0x000000ffff387224 */ /* 0x000fe400078e00ff */
[----:B0-----:R-:W-:Y:S02]  /*a78d0*/  IMAD.U32 R54, RZ, RZ, UR4 ;  /* 0x00000004ff367e24 */ /* 0x001fe4000f8e00ff */
[----:B------:R-:W-:-:S07]  /*a78e0*/  IMAD.U32 R53, RZ, RZ, UR5 ;  /* 0x00000005ff357e24 */ /* 0x000fce000f8e00ff */
.L_x_5351:
        /* <DEDUP_REMOVED lines=20> */
.L_x_5350:
[----:B------:R-:W0:Y:S01]  /*a7a30*/  LDCU.64 UR4, c[0x0][0x3c8] ;  /* 0x00007900ff0477ac */ /* 0x000e220008000a00 */
[----:B------:R-:W-:Y:S01]  /*a7a40*/  BSSY.RECONVERGENT B0, `(.L_x_5352) ;  /* 0x0000018000007945 */ /* 0x000fe20003800200 */
[----:B------:R-:W-:Y:S02]  /*a7a50*/  IMAD.MOV.U32 R47, RZ, RZ, RZ ;  /* 0x000000ffff2f7224 */ /* 0x000fe400078e00ff */
[----:B------:R-:W-:Y:S02]  /*a7a60*/  IMAD.MOV.U32 R56, RZ, RZ, RZ ;  /* 0x000000ffff387224 */ /* 0x000fe400078e00ff */
[----:B0-----:R-:W-:Y:S02]  /*a7a70*/  IMAD.U32 R54, RZ, RZ, UR4 ;  /* 0x00000004ff367e24 */ /* 0x001fe4000f8e00ff */
[----:B------:R-:W-:-:S07]  /*a7a80*/  IMAD.U32 R53, RZ, RZ, UR5 ;  /* 0x00000005ff357e24 */ /* 0x000fce000f8e00ff */
.L_x_5353:
        /* <DEDUP_REMOVED lines=20> */
.L_x_5352:
[----:B------:R-:W0:Y:S01]  /*a7bd0*/  LDCU.64 UR4, c[0x0][0x3c8] ;  /* 0x00007900ff0477ac */ /* 0x000e220008000a00 */
[----:B------:R-:W-:Y:S01]  /*a7be0*/  BSSY.RECONVERGENT B0, `(.L_x_5354) ;  /* 0x0000018000007945 */ /* 0x000fe20003800200 */
[----:B------:R-:W-:Y:S02]  /*a7bf0*/  IMAD.MOV.U32 R48, RZ, RZ, RZ ;  /* 0x000000ffff307224 */ /* 0x000fe400078e00ff */
[----:B------:R-:W-:Y:S02]  /*a7c00*/  IMAD.MOV.U32 R55, RZ, RZ, RZ ;  /* 0x000000ffff377224 */ /* 0x000fe400078e00ff */
[----:B0-----:R-:W-:Y:S02]  /*a7c10*/  IMAD.U32 R54, RZ, RZ, UR4 ;  /* 0x00000004ff367e24 */ /* 0x001fe4000f8e00ff */
[----:B------:R-:W-:-:S07]  /*a7c20*/  IMAD.U32 R53, RZ, RZ, UR5 ;  /* 0x00000005ff357e24 */ /* 0x000fce000f8e00ff */
.L_x_5355:
        /* <DEDUP_REMOVED lines=20> */
.L_x_5354:
[----:B------:R-:W0:Y:S01]  /*a7d70*/  LDCU.64 UR4, c[0x0][0x3c8] ;  /* 0x00007900ff0477ac */ /* 0x000e220008000a00 */
[----:B------:R-:W-:Y:S01]  /*a7d80*/  BSSY.RECONVERGENT B0, `(.L_x_5356) ;  /* 0x0000018000007945 */ /* 0x000fe20003800200 */
[----:B------:R-:W-:Y:S02]  /*a7d90*/  IMAD.MOV.U32 R43, RZ, RZ, RZ ;  /* 0x000000ffff2b7224 */ /* 0x000fe400078e00ff */
[----:B------:R-:W-:Y:S02]  /*a7da0*/  IMAD.MOV.U32 R56, RZ, RZ, RZ ;  /* 0x000000ffff387224 */ /* 0x000fe400078e00ff */
[----:B0-----:R-:W-:Y:S02]  /*a7db0*/  IMAD.U32 R54, RZ, RZ, UR4 ;  /* 0x00000004ff367e24 */ /* 0x001fe4000f8e00ff */
[----:B------:R-:W-:-:S07]  /*a7dc0*/  IMAD.U32 R53, RZ, RZ, UR5 ;  /* 0x00000005ff357e24 */ /* 0x000fce000f8e00ff */
.L_x_5357:
        /* <DEDUP_REMOVED lines=20> */
.L_x_5356:
[----:B------:R-:W0:Y:S01]  /*a7f10*/  LDCU.64 UR4, c[0x0][0x3c8] ;  /* 0x00007900ff0477ac */ /* 0x000e220008000a00 */
[----:B------:R-:W-:Y:S01]  /*a7f20*/  BSSY.RECONVERGENT B0, `(.L_x_5358) ;  /* 0x0000018000007945 */ /* 0x000fe20003800200 */
[----:B------:R-:W-:Y:S02]  /*a7f30*/  IMAD.MOV.U32 R47, RZ, RZ, RZ ;  /* 0x000000ffff2f7224 */ /* 0x000fe400078e00ff */
[----:B------:R-:W-:Y:S02]  /*a7f40*/  IMAD.MOV.U32 R56, RZ, RZ, RZ ;  /* 0x000000ffff387224 */ /* 0x000fe400078e00ff */
[----:B0-----:R-:W-:Y:S02]  /*a7f50*/  IMAD.U32 R54, RZ, RZ, UR4 ;  /* 0x00000004ff367e24 */ /* 0x001fe4000f8e00ff */
[----:B------:R-:W-:-:S07]  /*a7f60*/  IMAD.U32 R53, RZ, RZ, UR5 ;  /* 0x00000005ff357e24 */ /* 0x000fce000f8e00ff */
.L_x_5359:
        /* <DEDUP_REMOVED lines=20> */
.L_x_5358:
[----:B------:R-:W0:Y:S01]  /*a80b0*/  LDCU.64 UR4, c[0x0][0x3c8] ;  /* 0x00007900ff0477ac */ /* 0x000e220008000a00 */
[----:B------:R-:W-:Y:S01]  /*a80c0*/  BSSY.RECONVERGENT B0, `(.L_x_5360) ;  /* 0x0000018000007945 */ /* 0x000fe20003800200 */
[----:B------:R-:W-:Y:S02]  /*a80d0*/  IMAD.MOV.U32 R48, RZ, RZ, RZ ;  /* 0x000000ffff307224 */ /* 0x000fe400078e00ff */
[----:B------:R-:W-:Y:S02]  /*a80e0*/  IMAD.MOV.U32 R55, RZ, RZ, RZ ;  /* 0x000000ffff377224 */ /* 0x000fe400078e00ff */
[----:B0-----:R-:W-:Y:S02]  /*a80f0*/  IMAD.U32 R54, RZ, RZ, UR4 ;  /* 0x00000004ff367e24 */ /* 0x001fe4000f8e00ff */
[----:B------:R-:W-:-:S07]  /*a8100*/  IMAD.U32 R53, RZ, RZ, UR5 ;  /* 0x00000005ff357e24 */ /* 0x000fce000f8e00ff */
.L_x_5361:
        /* <DEDUP_REMOVED lines=20> */
.L_x_5360:
[----:B------:R-:W0:Y:S01]  /*a8250*/  LDCU.64 UR4, c[0x0][0x3c8] ;  /* 0x00007900ff0477ac */ /* 0x000e220008000a00 */
[----:B------:R-:W-:Y:S01]  /*a8260*/  BSSY.RECONVERGENT B0, `(.L_x_5362) ;  /* 0x0000018000007945 */ /* 0x000fe20003800200 */
[----:B------:R-:W-:Y:S02]  /*a8270*/  IMAD.MOV.U32 R43, RZ, RZ, RZ ;  /* 0x000000ffff2b7224 */ /* 0x000fe400078e00ff */
[----:B------:R-:W-:Y:S02]  /*a8280*/  IMAD.MOV.U32 R56, RZ, RZ, RZ ;  /* 0x000000ffff387224 */ /* 0x000fe400078e00ff */
[----:B0-----:R-:W-:Y:S02]  /*a8290*/  IMAD.U32 R54, RZ, RZ, UR4 ;  /* 0x00000004ff367e24 */ /* 0x001fe4000f8e00ff */
[----:B------:R-:W-:-:S07]  /*a82a0*/  IMAD.U32 R53, RZ, RZ, UR5 ;  /* 0x00000005ff357e24 */ /* 0x000fce000f8e00ff */
.L_x_5363:
        /* <DEDUP_REMOVED lines=20> */
.L_x_5362:
[----:B------:R-:W0:Y:S01]  /*a83f0*/  LDCU.64 UR4, c[0x0][0x3c8] ;  /* 0x00007900ff0477ac */ /* 0x000e220008000a00 */
[----:B------:R-:W-:Y:S01]  /*a8400*/  BSSY.RECONVERGENT B0, `(.L_x_5364) ;  /* 0x0000018000007945 */ /* 0x000fe20003800200 */
[----:B------:R-:W-:Y:S02]  /*a8410*/  IMAD.MOV.U32 R47, RZ, RZ, RZ ;  /* 0x000000ffff2f7224 */ /* 0x000fe400078e00ff */
[----:B------:R-:W-:Y:S02]  /*a8420*/  IMAD.MOV.U32 R56, RZ, RZ, RZ ;  /* 0x000000ffff387224 */ /* 0x000fe400078e00ff */
[----:B0-----:R-:W-:Y:S02]  /*a8430*/  IMAD.U32 R54, RZ, RZ, UR4 ;  /* 0x00000004ff367e24 */ /* 0x001fe4000f8e00ff */
[----:B------:R-:W-:-:S07]  /*a8440*/  IMAD.U32 R53, RZ, RZ, UR5 ;  /* 0x00000005ff357e24 */ /* 0x000fce000f8e00ff */
.L_x_5365:
        /* <DEDUP_REMOVED lines=20> */
.L_x_5364:
[----:B------:R-:W0:Y:S01]  /*a8590*/  LDCU.64 UR4, c[0x0][0x3c8] ;  /* 0x00007900ff0477ac */ /* 0x000e220008000a00 */
[----:B------:R-:W-:Y:S01]  /*a85a0*/  BSSY.RECONVERGENT B0, `(.L_x_5366) ;  /* 0x0000018000007945 */ /* 0x000fe20003800200 */
[----:B------:R-:W-:Y:S02]  /*a85b0*/  IMAD.MOV.U32 R54, RZ, RZ, RZ ;  /* 0x000000ffff367224 */ /* 0x000fe400078e00ff */
[----:B------:R-:W-:Y:S02]  /*a85c0*/  IMAD.MOV.U32 R56, RZ, RZ, RZ ;  /* 0x000000ffff387224 */ /* 0x000fe400078e00ff */
[----:B0-----:R-:W-:Y:S02]  /*a85d0*/  IMAD.U32 R53, RZ, RZ, UR4 ;  /* 0x00000004ff357e24 */ /* 0x001fe4000f8e00ff */
[----:B------:R-:W-:-:S07]  /*a85e0*/  IMAD.U32 R52, RZ, RZ, UR5 ;  /* 0x00000005ff347e24 */ /* 0x000fce000f8e00ff */
.L_x_5367:
        /* <DEDUP_REMOVED lines=20> */
.L_x_5366:
        /* <DEDUP_REMOVED lines=9> */
.L_x_5369:
        /* <DEDUP_REMOVED lines=20> */
.L_x_5368:
[----:B------:R-:W0:Y:S01]  /*a8900*/  LDCU.64 UR4, c[0x0][0x3c8] ;  /* 0x00007900ff0477ac */ /* 0x000e220008000a00 */
[----:B------:R-:W-:Y:S01]  /*a8910*/  BSSY.RECONVERGENT B0, `(.L_x_5370) ;  /* 0x0000018000007945 */ /* 0x000fe20003800200 */
[----:B------:R-:W-:Y:S02]  /*a8920*/  IMAD.MOV.U32 R47, RZ, RZ, RZ ;  /* 0x000000ffff2f7224 */ /* 0x000fe400078e00ff */
[----:B------:R-:W-:Y:S02]  /*a8930*/  IMAD.MOV.U32 R54, RZ, RZ, RZ ;  /* 0x000000ffff367224 */ /* 0x000fe400078e00ff */
[----:B0-----:R-:W-:Y:S02]  /*a8940*/  IMAD.U32 R53, RZ, RZ, UR4 ;  /* 0x00000004ff357e24 */ /* 0x001fe4000f8e00ff */
[----:B------:R-:W-:-:S07]  /*a8950*/  IMAD.U32 R52, RZ, RZ, UR5 ;  /* 0x00000005ff347e24 */ /* 0x000fce000f8e00ff */
.L_x_5371:
        /* <DEDUP_REMOVED lines=20> */
.L_x_5370:
[----:B------:R-:W0:Y:S01]  /*a8aa0*/  LDCU.64 UR4, c[0x0][0x3c8] ;  /* 0x00007900ff0477ac */ /* 0x000e220008000a00 */
[----:B------:R-:W-:Y:S01]  /*a8ab0*/  BSSY.RECONVERGENT B0, `(.L_x_5372) ;  /* 0x0000018000007945 */ /* 0x000fe20003800200 */
[----:B------:R-:W-:Y:S02]  /*a8ac0*/  IMAD.MOV.U32 R8, RZ, RZ, RZ ;  /* 0x000000ffff087224 */ /* 0x000fe400078e00ff */
[----:B------:R-:W-:Y:S02]  /*a8ad0*/  IMAD.MOV.U32 R55, RZ, RZ, RZ ;  /* 0x000000ffff377224 */ /* 0x000fe400078e00ff */
[----:B0-----:R-:W-:Y:S02]  /*a8ae0*/  IMAD.U32 R53, RZ, RZ, UR4 ;  /* 0x00000004ff357e24 */ /* 0x001fe4000f8e00ff */
[----:B------:R-:W-:-:S07]  /*a8af0*/  IMAD.U32 R54, RZ, RZ, UR5 ;  /* 0x00000005ff367e24 */ /* 0x000fce000f8e00ff */
.L_x_5373:
        /* <DEDUP_REMOVED lines=20> */
.L_x_5372:
[----:B------:R-:W0:Y:S01]  /*a8c40*/  LDCU.64 UR4, c[0x0][0x3c8] ;  /* 0x00007900ff0477ac */ /* 0x000e220008000a00 */
[----:B------:R-:W-:Y:S01]  /*a8c50*/  BSSY.RECONVERGENT B0, `(.L_x_5374) ;  /* 0x0000018000007945 */ /* 0x000fe20003800200 */
[----:B------:R-:W-:Y:S02]  /*a8c60*/  IMAD.MOV.U32 R43, RZ, RZ, RZ ;  /* 0x000000ffff2b7224 */ /* 0x000fe400078e00ff */
[----:B------:R-:W-:Y:S02]  /*a8c70*/  IMAD.MOV.U32 R56, RZ, RZ, RZ ;  /* 0x000000ffff387224 */ /* 0x000fe400078e00ff */
[----:B0-----:R-:W-:Y:S02]  /*a8c80*/  IMAD.U32 R53, RZ, RZ, UR4 ;  /* 0x00000004ff357e24 */ /* 0x001fe4000f8e00ff */
[----:B------:R-:W-:-:S07]  /*a8c90*/  IMAD.U32 R54, RZ, RZ, UR5 ;  /* 0x00000005ff367e24 */ /* 0x000fce000f8e00ff */
.L_x_5375:
        /* <DEDUP_REMOVED lines=20> */
.L_x_5374:
[----:B------:R-:W0:Y:S01]  /*a8de0*/  LDCU.64 UR4, c[0x0][0x3c8] ;  /* 0x00007900ff0477ac */ /* 0x000e220008000a00 */
[----:B------:R-:W-:Y:S01]  /*a8df0*/  BSSY.RECONVERGENT B0, `(.L_x_5376) ;  /* 0x0000018000007945 */ /* 0x000fe20003800200 */
[----:B------:R-:W-:Y:S02]  /*a8e00*/  IMAD.MOV.U32 R47, RZ, RZ, RZ ;  /* 0x000000ffff2f7224 */ /* 0x000fe400078e00ff */
[----:B------:R-:W-:Y:S02]  /*a8e10*/  IMAD.MOV.U32 R56, RZ, RZ, RZ ;  /* 0x000000ffff387224 */ /* 0x000fe400078e00ff */
[----:B0-----:R-:W-:Y:S02]  /*a8e20*/  IMAD.U32 R53, RZ, RZ, UR4 ;  /* 0x00000004ff357e24 */ /* 0x001fe4000f8e00ff */
[----:B------:R-:W-:-:S07]  /*a8e30*/  IMAD.U32 R54, RZ, RZ, UR5 ;  /* 0x00000005ff367e24 */ /* 0x000fce000f8e00ff */
.L_x_5377:
        /* <DEDUP_REMOVED lines=20> */
.L_x_5376:
[----:B------:R-:W0:Y:S01]  /*a8f80*/  LDCU.64 UR4, c[0x0][0x3c8] ;  /* 0x00007900ff0477ac */ /* 0x000e220008000a00 */
[----:B------:R-:W-:Y:S01]  /*a8f90*/  BSSY.RECONVERGENT B0, `(.L_x_5378) ;  /* 0x0000018000007945 */ /* 0x000fe20003800200 */
[----:B------:R-:W-:Y:S02]  /*a8fa0*/  IMAD.MOV.U32 R8, RZ, RZ, RZ ;  /* 0x000000ffff087224 */ /* 0x000fe400078e00ff */
[----:B------:R-:W-:Y:S02]  /*a8fb0*/  IMAD.MOV.U32 R55, RZ, RZ, RZ ;  /* 0x000000ffff377224 */ /* 0x000fe400078e00ff */
[----:B0-----:R-:W-:Y:S02]  /*a8fc0*/  IMAD.U32 R53, RZ, RZ, UR4 ;  /* 0x00000004ff357e24 */ /* 0x001fe4000f8e00ff */
[----:B------:R-:W-:-:S07]  /*a8fd0*/  IMAD.U32 R54, RZ, RZ, UR5 ;  /* 0x00000005ff367e24 */ /* 0x000fce000f8e00ff */
.L_x_5379:
        /* <DEDUP_REMOVED lines=20> */
.L_x_5378:
[----:B------:R-:W0:Y:S01]  /*a9120*/  LDCU.64 UR4, c[0x0][0x3c8] ;  /* 0x00007900ff0477ac */ /* 0x000e220008000a00 */
[----:B------:R-:W-:Y:S01]  /*a9130*/  BSSY.RECONVERGENT B0, `(.L_x_5380) ;  /* 0x0000018000007945 */ /* 0x000fe20003800200 */
[----:B------:R-:W-:Y:S02]  /*a9140*/  IMAD.MOV.U32 R43, RZ, RZ, RZ ;  /* 0x000000ffff2b7224 */ /* 0x000fe400078e00ff */
[----:B------:R-:W-:Y:S02]  /*a9150*/  IMAD.MOV.U32 R56, RZ, RZ, RZ ;  /* 0x000000ffff387224 */ /* 0x000fe400078e00ff */
[----:B0-----:R-:W-:Y:S02]  /*a9160*/  IMAD.U32 R53, RZ, RZ, UR4 ;  /* 0x00000004ff357e24 */ /* 0x001fe4000f8e00ff */
[----:B------:R-:W-:-:S07]  /*a9170*/  IMAD.U32 R54, RZ, RZ, UR5 ;  /* 0x00000005ff367e24 */ /* 0x000fce000f8e00ff */
.L_x_5381:
        /* <DEDUP_REMOVED lines=20> */
.L_x_5380:
[----:B------:R-:W0:Y:S01]  /*a92c0*/  LDCU.64 UR4, c[0x0][0x3c8] ;  /* 0x00007900ff0477ac */ /* 0x000e220008000a00 */
[----:B------:R-:W-:Y:S01]  /*a92d0*/  BSSY.RECONVERGENT B0, `(.L_x_5382) ;  /* 0x0000018000007945 */ /* 0x000fe20003800200 */
[----:B------:R-:W-:Y:S02]  /*a92e0*/  IMAD.MOV.U32 R47, RZ, RZ, RZ ;  /* 0x000000ffff2f7224 */ /* 0x000fe400078e00ff */
[----:B------:R-:W-:Y:S02]  /*a92f0*/  IMAD.MOV.U32 R56, RZ, RZ, RZ ;  /* 0x000000ffff387224 */ /* 0x000fe400078e00ff */
[----:B0-----:R-:W-:Y:S02]  /*a9300*/  IMAD.U32 R53, RZ, RZ, UR4 ;  /* 0x00000004ff357e24 */ /* 0x001fe4000f8e00ff */
[----:B------:R-:W-:-:S07]  /*a9310*/  IMAD.U32 R54, RZ, RZ, UR5 ;  /* 0x00000005ff367e24 */ /* 0x000fce000f8e00ff */
.L_x_5383:
        /* <DEDUP_REMOVED lines=20> */
.L_x_5382:
[----:B------:R-:W0:Y:S01]  /*a9460*/  LDCU.64 UR4, c[0x0][0x3c8] ;  /* 0x00007900ff0477ac */ /* 0x000e220008000a00 */
[----:B------:R-:W-:Y:S01]  /*a9470*/  BSSY.RECONVERGENT B0, `(.L_x_5384) ;  /* 0x0000018000007945 */ /* 0x000fe20003800200 */
[----:B------:R-:W-:Y:S02]  /*a9480*/  IMAD.MOV.U32 R8, RZ, RZ, RZ ;  /* 0x000000ffff087224 */ /* 0x000fe400078e00ff */
[----:B------:R-:W-:Y:S02]  /*a9490*/  IMAD.MOV.U32 R55, RZ, RZ, RZ ;  /* 0x000000ffff377224 */ /* 0x000fe400078e00ff */
[----:B0-----:R-:W-:Y:S02]  /*a94a0*/  IMAD.U32 R53, RZ, RZ, UR4 ;  /* 0x00000004ff357e24 */ /* 0x001fe4000f8e00ff */
[----:B------:R-:W-:-:S07]  /*a94b0*/  IMAD.U32 R54, RZ, RZ, UR5 ;  /* 0x00000005ff367e24 */ /* 0x000fce000f8e00ff */
.L_x_5385:
        /* <DEDUP_REMOVED lines=20> */
.L_x_5384:
[----:B------:R-:W0:Y:S01]  /*a9600*/  LDCU.64 UR4, c[0x0][0x3c8] ;  /* 0x00007900ff0477ac */ /* 0x000e220008000a00 */
[----:B------:R-:W-:Y:S01]  /*a9610*/  BSSY.RECONVERGENT B0, `(.L_x_5386) ;  /* 0x0000018000007945 */ /* 0x000fe20003800200 */
[----:B------:R-:W-:Y:S02]  /*a9620*/  IMAD.MOV.U32 R43, RZ, RZ, RZ ;  /* 0x000000ffff2b7224 */ /* 0x000fe400078e00ff */
[----:B------:R-:W-:Y:S02]  /*a9630*/  IMAD.MOV.U32 R56, RZ, RZ, RZ ;  /* 0x000000ffff387224 */ /* 0x000fe400078e00ff */
[----:B0-----:R-:W-:Y:S02]  /*a9640*/  IMAD.U32 R53, RZ, RZ, UR4 ;  /* 0x00000004ff357e24 */ /* 0x001fe4000f8e00ff */
[----:B------:R-:W-:-:S07]  /*a9650*/  IMAD.U32 R54, RZ, RZ, UR5 ;  /* 0x00000005ff367e24 */ /* 0x000fce000f8e00ff */
.L_x_5387:
        /* <DEDUP_REMOVED lines=20> */
.L_x_5386:
[----:B------:R-:W0:Y:S01]  /*a97a0*/  LDCU.64 UR4, c[0x0][0x3c8] ;  /* 0x00007900ff0477ac */ /* 0x000e220008000a00 */
[----:B------:R-:W-:Y:S01]  /*a97b0*/  BSSY.RECONVERGENT B0, `(.L_x_5388) ;  /* 0x0000018000007945 */ /* 0x000fe20003800200 */
[----:B------:R-:W-:Y:S02]  /*a97c0*/  IMAD.MOV.U32 R47, RZ, RZ, RZ ;  /* 0x000000ffff2f7224 */ /* 0x000fe400078e00ff */
[----:B------:R-:W-:Y:S02]  /*a97d0*/  IMAD.MOV.U32 R56, RZ, RZ, RZ ;  /* 0x000000ffff387224 */ /* 0x000fe400078e00ff */
[----:B0-----:R-:W-:Y:S02]  /*a97e0*/  IMAD.U32 R53, RZ, RZ, UR4 ;  /* 0x00000004ff357e24 */ /* 0x001fe4000f8e00ff */
[----:B------:R-:W-:-:S07]  /*a97f0*/  IMAD.U32 R54, RZ, RZ, UR5 ;  /* 0x00000005ff367e24 */ /* 0x000fce000f8e00ff */
.L_x_5389:
        /* <DEDUP_REMOVED lines=20> */
.L_x_5388:
[----:B------:R-:W0:Y:S01]  /*a9940*/  LDCU.64 UR4, c[0x0][0x3c8] ;  /* 0x00007900ff0477ac */ /* 0x000e220008000a00 */
[----:B------:R-:W-:Y:S01]  /*a9950*/  BSSY.RECONVERGENT B0, `(.L_x_5390) ;  /* 0x0000018000007945 */ /* 0x000fe20003800200 */
[----:B------:R-:W-:Y:S02]  /*a9960*/  IMAD.MOV.U32 R8, RZ, RZ, RZ ;  /* 0x000000ffff087224 */ /* 0x000fe400078e00ff */
[----:B------:R-:W-:Y:S02]  /*a9970*/  IMAD.MOV.U32 R55, RZ, RZ, RZ ;  /* 0x000000ffff377224 */ /* 0x000fe400078e00ff */
[----:B0-----:R-:W-:Y:S02]  /*a9980*/  IMAD.U32 R53, RZ, RZ, UR4 ;  /* 0x00000004ff357e24 */ /* 0x001fe4000f8e00ff */
[----:B------:R-:W-:-:S07]  /*a9990*/  IMAD.U32 R54, RZ, RZ, UR5 ;  /* 0x00000005ff367e24 */ /* 0x000fce000f8e00ff */
.L_x_5391:
        /* <DEDUP_REMOVED lines=20> */
.L_x_5390:
[----:B------:R-:W0:Y:S01]  /*a9ae0*/  LDCU.64 UR4, c[0x0][0x3c8] ;  /* 0x00007900ff0477ac */ /* 0x000e220008000a00 */
[----:B------:R-:W-:Y:S01]  /*a9af0*/  BSSY.RECONVERGENT B0, `(.L_x_5392) ;  /* 0x0000018000007945 */ /* 0x000fe20003800200 */
[----:B------:R-:W-:Y:S02]  /*a9b00*/  IMAD.MOV.U32 R43, RZ, RZ, RZ ;  /* 0x000000ffff2b7224 */ /* 0x000fe400078e00ff */
[----:B------:R-:W-:Y:S02]  /*a9b10*/  IMAD.MOV.U32 R56, RZ, RZ, RZ ;  /* 0x000000ffff387224 */ /* 0x000fe400078e00ff */
[----:B0-----:R-:W-:Y:S02]  /*a9b20*/  IMAD.U32 R53, RZ, RZ, UR4 ;  /* 0x00000004ff357e24 */ /* 0x001fe4000f8e00ff */
[----:B------:R-:W-:-:S07]  /*a9b30*/  IMAD.U32 R54, RZ, RZ, UR5 ;  /* 0x00000005ff367e24 */ /* 0x000fce000f8e00ff */
.L_x_5393:
        /* <DEDUP_REMOVED lines=20> */
.L_x_5392:
[----:B------:R-:W0:Y:S01]  /*a9c80*/  LDCU.64 UR4, c[0x0][0x3c8] ;  /* 0x00007900ff0477ac */ /* 0x000e220008000a00 */
[----:B------:R-:W-:Y:S01]  /*a9c90*/  BSSY.RECONVERGENT B0, `(.L_x_5394) ;  /* 0x0000018000007945 */ /* 0x000fe20003800200 */
[----:B------:R-:W-:Y:S02]  /*a9ca0*/  IMAD.MOV.U32 R47, RZ, RZ, RZ ;  /* 0x000000ffff2f7224 */ /* 0x000fe400078e00ff */
[----:B------:R-:W-:Y:S02]  /*a9cb0*/  IMAD.MOV.U32 R56, RZ, RZ, RZ ;  /* 0x000000ffff387224 */ /* 0x000fe400078e00ff */
[----:B0-----:R-:W-:Y:S02]  /*a9cc0*/  IMAD.U32 R53, RZ, RZ, UR4 ;  /* 0x00000004ff357e24 */ /* 0x001fe4000f8e00ff */
[----:B------:R-:W-:-:S07]  /*a9cd0*/  IMAD.U32 R54, RZ, RZ, UR5 ;  /* 0x00000005ff367e24 */ /* 0x000fce000f8e00ff */
.L_x_5395:
        /* <DEDUP_REMOVED lines=20> */
.L_x_5394:
[----:B------:R-:W0:Y:S01]  /*a9e20*/  LDCU.64 UR4, c[0x0][0x3c8] ;  /* 0x00007900ff0477ac */ /* 0x000e220008000a00 */
[----:B------:R-:W-:Y:S01]  /*a9e30*/  BSSY.RECONVERGENT B0, `(.L_x_5396) ;  /* 0x0000018000007945 */ /* 0x000fe20003800200 */
[----:B------:R-:W-:Y:S02]  /*a9e40*/  IMAD.MOV.U32 R8, RZ, RZ, RZ ;  /* 0x000000ffff087224 */ /* 0x000fe400078e00ff */
[----:B------:R-:W-:Y:S02]  /*a9e50*/  IMAD.MOV.U32 R55, RZ, RZ, RZ ;  /* 0x000000ffff377224 */ /* 0x000fe400078e00ff */
[----:B0-----:R-:W-:Y:S02]  /*a9e60*/  IMAD.U32 R53, RZ, RZ, UR4 ;  /* 0x00000004ff357e24 */ /* 0x001fe4000f8e00ff */
[----:B------:R-:W-:-:S07]  /*a9e70*/  IMAD.U32 R54, RZ, RZ, UR5 ;  /* 0x00000005ff367e24 */ /* 0x000fce000f8e00ff */
.L_x_5397:
        /* <DEDUP_REMOVED lines=20> */
.L_x_5396:
[----:B------:R-:W0:Y:S01]  /*a9fc0*/  LDCU.64 UR4, c[0x0][0x3c8] ;  /* 0x00007900ff0477ac */ /* 0x000e220008000a00 */
[----:B------:R-:W-:Y:S01]  /*a9fd0*/  BSSY.RECONVERGENT B0, `(.L_x_5398) ;  /* 0x0000018000007945 */ /* 0x000fe20003800200 */
[----:B------:R-:W-:Y:S02]  /*a9fe0*/  IMAD.MOV.U32 R43, RZ, RZ, RZ ;  /* 0x000000ffff2b7224 */ /* 0x000fe400078e00ff */
[----:B------:R-:W-:Y:S02]  /*a9ff0*/  IMAD.MOV.U32 R56, RZ, RZ, RZ ;  /* 0x000000ffff387224 */ /* 0x000fe400078e00ff */
[----:B0-----:R-:W-:Y:S02]  /*aa000*/  IMAD.U32 R53, RZ, RZ, UR4 ;  /* 0x00000004ff357e24 */ /* 0x001fe4000f8e00ff */
[----:B------:R-:W-:-:S07]  /*aa010*/  IMAD.U32 R54, RZ, RZ, UR5 ;  /* 0x00000005ff367e24 */ /* 0x000fce000f8e00ff */
.L_x_5399:
        /* <DEDUP_REMOVED lines=20> */
.L_x_5398:
[----:B------:R-:W0:Y:S01]  /*aa160*/  LDCU.64 UR4, c[0x0][0x3c8] ;  /* 0x00007900ff0477ac */ /* 0x000e220008000a00 */
[----:B------:R-:W-:Y:S01]  /*aa170*/  BSSY.RECONVERGENT B0, `(.L_x_5400) ;  /* 0x0000018000007945 */ /* 0x000fe20003800200 */
[----:B------:R-:W-:Y:S02]  /*aa180*/  IMAD.MOV.U32 R47, RZ, RZ, RZ ;  /* 0x000000ffff2f7224 */ /* 0x000fe400078e00ff */
[----:B------:R-:W-:Y:S02]  /*aa190*/  IMAD.MOV.U32 R56, RZ, RZ, RZ ;  /* 0x000000ffff387224 */ /* 0x000fe400078e00ff */
[----:B0-----:R-:W-:Y:S02]  /*aa1a0*/  IMAD.U32 R53, RZ, RZ, UR4 ;  /* 0x00000004ff357e24 */ /* 0x001fe4000f8e00ff */
[----:B------:R-:W-:-:S07]  /*aa1b0*/  IMAD.U32 R54, RZ, RZ, UR5 ;  /* 0x00000005ff367e24 */ /* 0x000fce000f8e00ff */
.L_x_5401:
        /* <DEDUP_REMOVED lines=20> */
.L_x_5400:
[----:B------:R-:W0:Y:S01]  /*aa300*/  LDCU.64 UR4, c[0x0][0x3c8] ;  /* 0x00007900ff0477ac */ /* 0x000e220008000a00 */
[----:B------:R-:W-:Y:S01]  /*aa310*/  BSSY.RECONVERGENT B0, `(.L_x_5402) ;  /* 0x0000018000007945 */ /* 0x000fe20003800200 */
[----:B------:R-:W-:Y:S02]  /*aa320*/  IMAD.MOV.U32 R8, RZ, RZ, RZ ;  /* 0x000000ffff087224 */ /* 0x000fe400078e00ff */
[----:B------:R-:W-:Y:S02]  /*aa330*/  IMAD.MOV.U32 R55, RZ, RZ, RZ ;  /* 0x000000ffff377224 */ /* 0x000fe400078e00ff */
[----:B0-----:R-:W-:Y:S02]  /*aa340*/  IMAD.U32 R53, RZ, RZ, UR4 ;  /* 0x00000004ff357e24 */ /* 0x001fe4000f8e00ff */
[----:B------:R-:W-:-:S07]  /*aa350*/  IMAD.U32 R54, RZ, RZ, UR5 ;  /* 0x00000005ff367e24 */ /* 0x000fce000f8e00ff */
.L_x_5403:
        /* <DEDUP_REMOVED lines=20> */
.L_x_5402:
[----:B------:R-:W0:Y:S01]  /*aa4a0*/  LDCU.64 UR4, c[0x0][0x3c8] ;  /* 0x00007900ff0477ac */ /* 0x000e220008000a00 */
[----:B------:R-:W-:Y:S01]  /*aa4b0*/  BSSY.RECONVERGENT B0, `(.L_x_5404) ;  /* 0x0000018000007945 */ /* 0x000fe20003800200 */
[----:B------:R-:W-:Y:S02]  /*aa4c0*/  IMAD.MOV.U32 R43, RZ, RZ, RZ ;  /* 0x000000ffff2b7224 */ /* 0x000fe400078e00ff */
[----:B------:R-:W-:Y:S02]  /*aa4d0*/  IMAD.MOV.U32 R56, RZ, RZ, RZ ;  /* 0x000000ffff387224 */ /* 0x000fe400078e00ff */
[----:B0-----:R-:W-:Y:S02]  /*aa4e0*/  IMAD.U32 R53, RZ, RZ, UR4 ;  /* 0x00000004ff357e24 */ /* 0x001fe4000f8e00ff */
[----:B------:R-:W-:-:S07]  /*aa4f0*/  IMAD.U32 R54, RZ, RZ, UR5 ;  /* 0x00000005ff367e24 */ /* 0x000fce000f8e00ff */
.L_x_5405:
        /* <DEDUP_REMOVED lines=20> */
.L_x_5404:
[----:B------:R-:W0:Y:S01]  /*aa640*/  LDCU.64 UR4, c[0x0][0x3c8] ;  /* 0x00007900ff0477ac */ /* 0x000e220008000a00 */
[----:B------:R-:W-:Y:S01]  /*aa650*/  BSSY.RECONVERGENT B0, `(.L_x_5406) ;  /* 0x0000018000007945 */ /* 0x000fe20003800200 */
[----:B------:R-:W-:Y:S02]  /*aa660*/  IMAD.MOV.U32 R54, RZ, RZ, RZ ;  /* 0x000000ffff367224 */ /* 0x000fe400078e00ff */
[----:B------:R-:W-:Y:S02]  /*aa670*/  IMAD.MOV.U32 R56, RZ, RZ, RZ ;  /* 0x000000ffff387224 */ /* 0x000fe400078e00ff */
[----:B0-----:R-:W-:Y:S02]  /*aa680*/  IMAD.U32 R52, RZ, RZ, UR4 ;  /* 0x00000004ff347e24 */ /* 0x001fe4000f8e00ff */
[----:B------:R-:W-:-:S07]  /*aa690*/  IMAD.U32 R53, RZ, RZ, UR5 ;  /* 0x00000005ff357e24 */ /* 0x000fce000f8e00ff */
.L_x_5407:
        /* <DEDUP_REMOVED lines=20> */
.L_x_5406:
        /* <DEDUP_REMOVED lines=9> */
.L_x_5409:
        /* <DEDUP_REMOVED lines=20> */
.L_x_5408:
[----:B------:R-:W0:Y:S01]  /*aa9b0*/  LDCU.64 UR4, c[0x0][0x3c8] ;  /* 0x00007900ff0477ac */ /* 0x000e220008000a00 */
[----:B------:R-:W-:Y:S01]  /*aa9c0*/  BSSY.RECONVERGENT B0, `(.L_x_5410) ;  /* 0x0000018000007945 */ /* 0x000fe20003800200 */
[----:B------:R-:W-:Y:S02]  /*aa9d0*/  IMAD.MOV.U32 R43, RZ, RZ, RZ ;  /* 0x000000ffff2b7224 */ /* 0x000fe400078e00ff */
[----:B------:R-:W-:Y:S02]  /*aa9e0*/  IMAD.MOV.U32 R56, RZ, RZ, RZ ;  /* 0x000000ffff387224 */ /* 0x000fe400078e00ff */
[----:B0-----:R-:W-:Y:S02]  /*aa9f0*/  IMAD.U32 R54, RZ, RZ, UR4 ;  /* 0x00000004ff367e24 */ /* 0x001fe4000f8e00ff */
[----:B------:R-:W-:-:S07]  /*aaa00*/  IMAD.U32 R49, RZ, RZ, UR5 ;  /* 0x00000005ff317e24 */ /* 0x000fce000f8e00ff */
.L_x_5411:
        /* <DEDUP_REMOVED lines=20> */
.L_x_5410:
[----:B------:R-:W0:Y:S01]  /*aab50*/  LDCU.64 UR4, c[0x0][0x3c8] ;  /* 0x00007900ff0477ac */ /* 0x000e220008000a00 */
[----:B------:R-:W-:Y:S01]  /*aab60*/  BSSY.RECONVERGENT B0, `(.L_x_5412) ;  /* 0x0000018000007945 */ /* 0x000fe20003800200 */
[----:B------:R-:W-:Y:S02]  /*aab70*/  IMAD.MOV.U32 R17, RZ, RZ, RZ ;  /* 0x000000ffff117224 */ /* 0x000fe400078e00ff */
[----:B------:R-:W-:Y:S02]  /*aab80*/  IMAD.MOV.U32 R56, RZ, RZ, RZ ;  /* 0x000000ffff387224 */ /* 0x000fe400078e00ff */
[----:B0-----:R-:W-:Y:S02]  /*aab90*/  IMAD.U32 R54, RZ, RZ, UR4 ;  /* 0x00000004ff367e24 */ /* 0x001fe4000f8e00ff */
[----:B------:R-:W-:-:S07]  /*aaba0*/  IMAD.U32 R53, RZ, RZ, UR5 ;  /* 0x00000005ff357e24 */ /* 0x000fce000f8e00ff */
.L_x_5413:
        /* <DEDUP_REMOVED lines=20> */
.L_x_5412:
[----:B------:R-:W0:Y:S01]  /*aacf0*/  LDCU.64 UR4, c[0x0][0x3c8] ;  /* 0x00007900ff0477ac */ /* 0x000e220008000a00 */
[----:B------:R-:W-:Y:S01]  /*aad00*/  BSSY.RECONVERGENT B0, `(.L_x_5414) ;  /* 0x0000018000007945 */ /* 0x000fe20003800200 */
[----:B------:R-:W-:Y:S02]  /*aad10*/  IMAD.MOV.U32 R20, RZ, RZ, RZ ;  /* 0x000000ffff147224 */ /* 0x000fe400078e00ff */
[----:B------:R-:W-:Y:S02]  /*aad20*/  IMAD.MOV.U32 R55, RZ, RZ, RZ ;  /* 0x000000ffff377224 */ /* 0x000fe400078e00ff */
[----:B0-----:R-:W-:Y:S02]  /*aad30*/  IMAD.U32 R54, RZ, RZ, UR4 ;  /* 0x00000004ff367e24 */ /* 0x001fe4000f8e00ff */
[----:B------:R-:W-:-:S07]  /*aad40*/  IMAD.U32 R53, RZ, RZ, UR5 ;  /* 0x00000005ff357e24 */ /* 0x000fce000f8e00ff */
.L_x_5415:
        /* <DEDUP_REMOVED lines=20> */
.L_x_5414:
[----:B------:R-:W0:Y:S01]  /*aae90*/  LDCU.64 UR4, c[0x0][0x3c8] ;  /* 0x00007900ff0477ac */ /* 0x000e220008000a00 */
[----:B------:R-:W-:Y:S01]  /*aaea0*/  BSSY.RECONVERGENT B0, `(.L_x_5416) ;  /* 0x0000018000007945 */ /* 0x000fe20003800200 */
[----:B------:R-:W-:Y:S02]  /*aaeb0*/  IMAD.MOV.U32 R43, RZ, RZ, RZ ;  /* 0x000000ffff2b7224 */ /* 0x000fe400078e00ff */
[----:B------:R-:W-:Y:S02]  /*aaec0*/  IMAD.MOV.U32 R56, RZ, RZ, RZ ;  /* 0x000000ffff387224 */ /* 0x000fe400078e00ff */
[----:B0-----:R-:W-:Y:S02]  /*aaed0*/  IMAD.U32 R54, RZ, RZ, UR4 ;  /* 0x00000004ff367e24 */ /* 0x001fe4000f8e00ff */
[----:B------:R-:W-:-:S07]  /*aaee0*/  IMAD.U32 R53, RZ, RZ, UR5 ;  /* 0x00000005ff357e24 */ /* 0x000fce000f8e00ff */
.L_x_5417:
        /* <DEDUP_REMOVED lines=20> */
.L_x_5416:
[----:B------:R-:W0:Y:S01]  /*ab030*/  LDCU.64 UR4, c[0x0][0x3c8] ;  /* 0x00007900ff0477ac */ /* 0x000e220008000a00 */
[----:B------:R-:W-:Y:S01]  /*ab040*/  BSSY.RECONVERGENT B0, `(.L_x_5418) ;  /* 0x0000018000007945 */ /* 0x000fe20003800200 */
[----:B------:R-:W-:Y:S02]  /*ab050*/  IMAD.MOV.U32 R17, RZ, RZ, RZ ;  /* 0x000000ffff117224 */ /* 0x000fe400078e00ff */
[----:B------:R-:W-:Y:S02]  /*ab060*/  IMAD.MOV.U32 R56, RZ, RZ, RZ ;  /* 0x000000ffff387224 */ /* 0x000fe400078e00ff */
[----:B0-----:R-:W-:Y:S02]  /*ab070*/  IMAD.U32 R54, RZ, RZ, UR4 ;  /* 0x00000004ff367e24 */ /* 0x001fe4000f8e00ff */
[----:B------:R-:W-:-:S07]  /*ab080*/  IMAD.U32 R53, RZ, RZ, UR5 ;  /* 0x00000005ff357e24 */ /* 0x000fce000f8e00ff */
.L_x_5419:
        /* <DEDUP_REMOVED lines=20> */
.L_x_5418:
[----:B------:R-:W0:Y:S01]  /*ab1d0*/  LDCU.64 UR4, c[0x0][0x3c8] ;  /* 0x00007900ff0477ac */ /* 0x000e220008000a00 */
[----:B------:R-:W-:Y:S01]  /*ab1e0*/  BSSY.RECONVERGENT B0, `(.L_x_5420) ;  /* 0x0000018000007945 */ /* 0x000fe20003800200 */
[----:B------:R-:W-:Y:S02]  /*ab1f0*/  IMAD.MOV.U32 R20, RZ, RZ, RZ ;  /* 0x000000ffff147224 */ /* 0x000fe400078e00ff */
[----:B------:R-:W-:Y:S02]  /*ab200*/  IMAD.MOV.U32 R55, RZ, RZ, RZ ;  /* 0x000000ffff377224 */ /* 0x000fe400078e00ff */
[----:B0-----:R-:W-:Y:S02]  /*ab210*/  IMAD.U32 R54, RZ, RZ, UR4 ;  /* 0x00000004ff367e24 */ /* 0x001fe4000f8e00ff */
[----:B------:R-:W-:-:S07]  /*ab220*/  IMAD.U32 R53, RZ, RZ, UR5 ;  /* 0x00000005ff357e24 */ /* 0x000fce000f8e00ff */
.L_x_5421:
        /* <DEDUP_REMOVED lines=20> */
.L_x_5420:
[----:B------:R-:W0:Y:S01]  /*ab370*/  LDCU.64 UR4, c[0x0][0x3c8] ;  /* 0x00007900ff0477ac */ /* 0x000e220008000a00 */
[----:B------:R-:W-:Y:S01]  /*ab380*/  BSSY.RECONVERGENT B0, `(.L_x_5422) ;  /* 0x0000018000007945 */ /* 0x000fe20003800200 */
[----:B------:R-:W-:Y:S02]  /*ab390*/  IMAD.MOV.U32 R43, RZ, RZ, RZ ;  /* 0x000000ffff2b7224 */ /* 0x000fe400078e00ff */
[----:B------:R-:W-:Y:S02]  /*ab3a0*/  IMAD.MOV.U32 R56, RZ, RZ, RZ ;  /* 0x000000ffff387224 */ /* 0x000fe400078e00ff */
[----:B0-----:R-:W-:Y:S02]  /*ab3b0*/  IMAD.U32 R54, RZ, RZ, UR4 ;  /* 0x00000004ff367e24 */ /* 0x001fe4000f8e00ff */
[----:B------:R-:W-:-:S07]  /*ab3c0*/  IMAD.U32 R53, RZ, RZ, UR5 ;  /* 0x00000005ff357e24 */ /* 0x000fce000f8e00ff */
.L_x_5423:
        /* <DEDUP_REMOVED lines=20> */
.L_x_5422:
[----:B------:R-:W0:Y:S01]  /*ab510*/  LDCU.64 UR4, c[0x0][0x3c8] ;  /* 0x00007900ff0477ac */ /* 0x000e220008000a00 */
[----:B------:R-:W-:Y:S01]  /*ab520*/  BSSY.RECONVERGENT B0, `(.L_x_5424) ;  /* 0x0000018000007945 */ /* 0x000fe20003800200 */
[----:B------:R-:W-:Y:S02]  /*ab530*/  IMAD.MOV.U32 R17, RZ, RZ, RZ ;  /* 0x000000ffff117224 */ /* 0x000fe400078e00ff */
[----:B------:R-:W-:Y:S02]  /*ab540*/  IMAD.MOV.U32 R56, RZ, RZ, RZ ;  /* 0x000000ffff387224 */ /* 0x000fe400078e00ff */
[----:B0-----:R-:W-:Y:S02]  /*ab550*/  IMAD.U32 R54, RZ, RZ, UR4 ;  /* 0x00000004ff367e24 */ /* 0x001fe4000f8e00ff */
[----:B------:R-:W-:-:S07]  /*ab560*/  IMAD.U32 R53, RZ, RZ, UR5 ;  /* 0x00000005ff357e24 */ /* 0x000fce000f8e00ff */
.L_x_5425:
        /* <DEDUP_REMOVED lines=20> */
.L_x_5424:
[----:B------:R-:W0:Y:S01]  /*ab6b0*/  LDCU.64 UR4, c[0x0][0x3c8] ;  /* 0x00007900ff0477ac */ /* 0x000e220008000a00 */
[----:B------:R-:W-:Y:S01]  /*ab6c0*/  BSSY.RECONVERGENT B0, `(.L_x_5426) ;  /* 0x0000018000007945 */ /* 0x000fe20003800200 */
[----:B------:R-:W-:Y:S02]  /*ab6d0*/  IMAD.MOV.U32 R20, RZ, RZ, RZ ;  /* 0x000000ffff147224 */ /* 0x000fe400078e00ff */
[----:B------:R-:W-:Y:S02]  /*ab6e0*/  IMAD.MOV.U32 R55, RZ, RZ, RZ ;  /* 0x000000ffff377224 */ /* 0x000fe400078e00ff */
[----:B0-----:R-:W-:Y:S02]  /*ab6f0*/  IMAD.U32 R54, RZ, RZ, UR4 ;  /* 0x00000004ff367e24 */ /* 0x001fe4000f8e00ff */
[----:B------:R-:W-:-:S07]  /*ab700*/  IMAD.U32 R53, RZ, RZ, UR5 ;  /* 0x00000005ff357e24 */ /* 0x000fce000f8e00ff */
.L_x_5427:
        /* <DEDUP_REMOVED lines=20> */
.L_x_5426:
[----:B------:R-:W0:Y:S01]  /*ab850*/  LDCU.64 UR4, c[0x0][0x3c8] ;  /* 0x00007900ff0477ac */ /* 0x000e220008000a00 */
[----:B------:R-:W-:Y:S01]  /*ab860*/  BSSY.RECONVERGENT B0, `(.L_x_5428) ;  /* 0x0000018000007945 */ /* 0x000fe20003800200 */
[----:B------:R-:W-:Y:S02]  /*ab870*/  IMAD.MOV.U32 R43, RZ, RZ, RZ ;  /* 0x000000ffff2b7224 */ /* 0x000fe400078e00ff */
[----:B------:R-:W-:Y:S02]  /*ab880*/  IMAD.MOV.U32 R56, RZ, RZ, RZ ;  /* 0x000000ffff387224 */ /* 0x000fe400078e00ff */
[----:B0-----:R-:W-:Y:S02]  /*ab890*/  IMAD.U32 R54, RZ, RZ, UR4 ;  /* 0x00000004ff367e24 */ /* 0x001fe4000f8e00ff */
[----:B------:R-:W-:-:S07]  /*ab8a0*/  IMAD.U32 R53, RZ, RZ, UR5 ;  /* 0x00000005ff357e24 */ /* 0x000fce000f8e00ff */
.L_x_5429:
        /* <DEDUP_REMOVED lines=20> */
.L_x_5428:
[----:B------:R-:W0:Y:S01]  /*ab9f0*/  LDCU.64 UR4, c[0x0][0x3c8] ;  /* 0x00007900ff0477ac */ /* 0x000e220008000a00 */
[----:B------:R-:W-:Y:S01]  /*aba00*/  BSSY.RECONVERGENT B0, `(.L_x_5430) ;  /* 0x0000018000007945 */ /* 0x000fe20003800200 */
[----:B------:R-:W-:Y:S02]  /*aba10*/  IMAD.MOV.U32 R17, RZ, RZ, RZ ;  /* 0x000000ffff117224 */ /* 0x000fe400078e00ff */
[----:B------:R-:W-:Y:S02]  /*aba20*/  IMAD.MOV.U32 R56, RZ, RZ, RZ ;  /* 0x000000ffff387224 */ /* 0x000fe400078e00ff */
[----:B0-----:R-:W-:Y:S02]  /*aba30*/  IMAD.U32 R54, RZ, RZ, UR4 ;  /* 0x00000004ff367e24 */ /* 0x001fe4000f8e00ff */
[----:B------:R-:W-:-:S07]  /*aba40*/  IMAD.U32 R53, RZ, RZ, UR5 ;  /* 0x00000005ff357e24 */ /* 0x000fce000f8e00ff */
.L_x_5431:
        /* <DEDUP_REMOVED lines=20> */
.L_x_5430:
[----:B------:R-:W0:Y:S01]  /*abb90*/  LDCU.64 UR4, c[0x0][0x3c8] ;  /* 0x00007900ff0477ac */ /* 0x000e220008000a00 */
[----:B------:R-:W-:Y:S01]  /*abba0*/  BSSY.RECONVERGENT B0, `(.L_x_5432) ;  /* 0x0000018000007945 */ /* 0x000fe20003800200 */
[----:B------:R-:W-:Y:S02]  /*abbb0*/  IMAD.MOV.U32 R20, RZ, RZ, RZ ;  /* 0x000000ffff147224 */ /* 0x000fe400078e00ff */
[----:B------:R-:W-:Y:S02]  /*abbc0*/  IMAD.MOV.U32 R55, RZ, RZ, RZ ;  /* 0x000000ffff377224 */ /* 0x000fe400078e00ff */
[----:B0-----:R-:W-:Y:S02]  /*abbd0*/  IMAD.U32 R54, RZ, RZ, UR4 ;  /* 0x00000004ff367e24 */ /* 0x001fe4000f8e00ff */
[----:B------:R-:W-:-:S07]  /*abbe0*/  IMAD.U32 R53, RZ, RZ, UR5 ;  /* 0x00000005ff357e24 */ /* 0x000fce000f8e00ff */
.L_x_5433:
        /* <DEDUP_REMOVED lines=20> */
.L_x_5432:
[----:B------:R-:W0:Y:S01]  /*abd30*/  LDCU.64 UR4, c[0x0][0x3c8] ;  /* 0x00007900ff0477ac */ /* 0x000e220008000a00 */
[----:B------:R-:W-:Y:S01]  /*abd40*/  BSSY.RECONVERGENT B0, `(.L_x_5434) ;  /* 0x0000018000007945 */ /* 0x000fe20003800200 */
[----:B------:R-:W-:Y:S02]  /*abd50*/  IMAD.MOV.U32 R43, RZ, RZ, RZ ;  /* 0x000000ffff2b7224 */ /* 0x000fe400078e00ff */
[----:B------:R-:W-:Y:S02]  /*abd60*/  IMAD.MOV.U32 R56, RZ, RZ, RZ ;  /* 0x000000ffff387224 */ /* 0x000fe400078e00ff */
[----:B0-----:R-:W-:Y:S02]  /*abd70*/  IMAD.U32 R54, RZ, RZ, UR4 ;  /* 0x00000004ff367e24 */ /* 0x001fe4000f8e00ff */
[----:B------:R-:W-:-:S07]  /*abd80*/  IMAD.U32 R53, RZ, RZ, UR5 ;  /* 0x00000005ff357e24 */ /* 0x000fce000f8e00ff */
.L_x_5435:
        /* <DEDUP_REMOVED lines=20> */
.L_x_5434:
[----:B------:R-:W0:Y:S01]  /*abed0*/  LDCU.64 UR4, c[0x0][0x3c8] ;  /* 0x00007900ff0477ac */ /* 0x000e220008000a00 */
[----:B------:R-:W-:Y:S01]  /*abee0*/  BSSY.RECONVERGENT B0, `(.L_x_5436) ;  /* 0x0000018000007945 */ /* 0x000fe20003800200 */
[----:B------:R-:W-:Y:S02]  /*abef0*/  IMAD.MOV.U32 R17, RZ, RZ, RZ ;  /* 0x000000ffff117224 */ /* 0x000fe400078e00ff */
[----:B------:R-:W-:Y:S02]  /*abf00*/  IMAD.MOV.U32 R56, RZ, RZ, RZ ;  /* 0x000000ffff387224 */ /* 0x000fe400078e00ff */
[----:B0-----:R-:W-:Y:S02]  /*abf10*/  IMAD.U32 R54, RZ, RZ, UR4 ;  /* 0x00000004ff367e24 */ /* 0x001fe4000f8e00ff */
[----:B------:R-:W-:-:S07]  /*abf20*/  IMAD.U32 R53, RZ, RZ, UR5 ;  /* 0x00000005ff357e24 */ /* 0x000fce000f8e00ff */
.L_x_5437:
        /* <DEDUP_REMOVED lines=20> */
.L_x_5436:
[----:B------:R-:W0:Y:S01]  /*ac070*/  LDCU.64 UR4, c[0x0][0x3c8] ;  /* 0x00007900ff0477ac */ /* 0x000e220008000a00 */
[----:B------:R-:W-:Y:S01]  /*ac080*/  BSSY.RECONVERGENT B0, `(.L_x_5438) ;  /* 0x0000018000007945 */ /* 0x000fe20003800200 */
[----:B------:R-:W-:Y:S02]  /*ac090*/  IMAD.MOV.U32 R20, RZ, RZ, RZ ;  /* 0x000000ffff147224 */ /* 0x000fe400078e00ff */
[----:B------:R-:W-:Y:S02]  /*ac0a0*/  IMAD.MOV.U32 R55, RZ, RZ, RZ ;  /* 0x000000ffff377224 */ /* 0x000fe400078e00ff */
[----:B0-----:R-:W-:Y:S02]  /*ac0b0*/  IMAD.U32 R54, RZ, RZ, UR4 ;  /* 0x00000004ff367e24 */ /* 0x001fe4000f8e00ff */
[----:B------:R-:W-:-:S07]  /*ac0c0*/  IMAD.U32 R53, RZ, RZ, UR5 ;  /* 0x00000005ff357e24 */ /* 0x000fce000f8e00ff */
.L_x_5439:
        /* <DEDUP_REMOVED lines=20> */
.L_x_5438:
[----:B------:R-:W0:Y:S01]  /*ac210*/  LDCU.64 UR4, c[0x0][0x3c8] ;  /* 0x00007900ff0477ac */ /* 0x000e220008000a00 */
[----:B------:R-:W-:Y:S01]  /*ac220*/  BSSY.RECONVERGENT B0, `(.L_x_5440) ;  /* 0x0000018000007945 */ /* 0x000fe20003800200 */
[----:B------:R-:W-:Y:S02]  /*ac230*/  IMAD.MOV.U32 R43, RZ, RZ, RZ ;  /* 0x000000ffff2b7224 */ /* 0x000fe400078e00ff */
[----:B------:R-:W-:Y:S02]  /*ac240*/  IMAD.MOV.U32 R56, RZ, RZ, RZ ;  /* 0x000000ffff387224 */ /* 0x000fe400078e00ff */
[----:B0-----:R-:W-:Y:S02]  /*ac250*/  IMAD.U32 R54, RZ, RZ, UR4 ;  /* 0x00000004ff367e24 */ /* 0x001fe4000f8e00ff */
[----:B------:R-:W-:-:S07]  /*ac260*/  IMAD.U32 R53, RZ, RZ, UR5 ;  /* 0x00000005ff357e24 */ /* 0x000fce000f8e00ff */
.L_x_5441:
        /* <DEDUP_REMOVED lines=20> */
.L_x_5440:
[----:B------:R-:W0:Y:S01]  /*ac3b0*/  LDCU.64 UR4, c[0x0][0x3c8] ;  /* 0x00007900ff0477ac */ /* 0x000e220008000a00 */
[----:B------:R-:W-:Y:S01]  /*ac3c0*/  BSSY.RECONVERGENT B0, `(.L_x_5442) ;  /* 0x0000018000007945 */ /* 0x000fe20003800200 */
[----:B------:R-:W-:Y:S02]  /*ac3d0*/  IMAD.MOV.U32 R17, RZ, RZ, RZ ;  /* 0x000000ffff117224 */ /* 0x000fe400078e00ff */
[----:B------:R-:W-:Y:S02]  /*ac3e0*/  IMAD.MOV.U32 R56, RZ, RZ, RZ ;  /* 0x000000ffff387224 */ /* 0x000fe400078e00ff */
[----:B0-----:R-:W-:Y:S02]  /*ac3f0*/  IMAD.U32 R54, RZ, RZ, UR4 ;  /* 0x00000004ff367e24 */ /* 0x001fe4000f8e00ff */
[----:B------:R-:W-:-:S07]  /*ac400*/  IMAD.U32 R53, RZ, RZ, UR5 ;  /* 0x00000005ff357e24 */ /* 0x000fce000f8e00ff */
.L_x_5443:
        /* <DEDUP_REMOVED lines=20> */
.L_x_5442:
[----:B------:R-:W0:Y:S01]  /*ac550*/  LDCU.64 UR4, c[0x0][0x3c8] ;  /* 0x00007900ff0477ac */ /* 0x000e220008000a00 */
[----:B------:R-:W-:Y:S01]  /*ac560*/  BSSY.RECONVERGENT B0, `(.L_x_5444) ;  /* 0x0000018000007945 */ /* 0x000fe20003800200 */
[----:B------:R-:W-:Y:S02]  /*ac570*/  IMAD.MOV.U32 R20, RZ, RZ, RZ ;  /* 0x000000ffff147224 */ /* 0x000fe400078e00ff */
[----:B------:R-:W-:Y:S02]  /*ac580*/  IMAD.MOV.U32 R55, RZ, RZ, RZ ;  /* 0x000000ffff377224 */ /* 0x000fe400078e00ff */
[----:B0-----:R-:W-:Y:S02]  /*ac590*/  IMAD.U32 R54, RZ, RZ, UR4 ;  /* 0x00000004ff367e24 */ /* 0x001fe4000f8e00ff */
[----:B------:R-:W-:-:S07]  /*ac5a0*/  IMAD.U32 R53, RZ, RZ, UR5 ;  /* 0x00000005ff357e24 */ /* 0x000fce000f8e00ff */
.L_x_5445:
        /* <DEDUP_REMOVED lines=20> */
.L_x_5444:
[----:B------:R-:W0:Y:S01]  /*ac6f0*/  LDCU.64 UR4, c[0x0][0x3c8] ;  /* 0x00007900ff0477ac */ /* 0x000e220008000a00 */
[----:B------:R-:W-:Y:S01]  /*ac700*/  BSSY.RECONVERGENT B0, `(.L_x_5446) ;  /* 0x0000018000007945 */ /* 0x000fe20003800200 */
[----:B------:R-:W-:Y:S02]  /*ac710*/  IMAD.MOV.U32 R54, RZ, RZ, RZ ;  /* 0x000000ffff367224 */ /* 0x000fe400078e00ff */
[----:B------:R-:W-:Y:S02]  /*ac720*/  IMAD.MOV.U32 R56, RZ, RZ, RZ ;  /* 0x000000ffff387224 */ /* 0x000fe400078e00ff */
[----:B0-----:R-:W-:Y:S02]  /*ac730*/  IMAD.U32 R52, RZ, RZ, UR4 ;  /* 0x00000004ff347e24 */ /* 0x001fe4000f8e00ff */
[----:B------:R-:W-:-:S07]  /*ac740*/  IMAD.U32 R53, RZ, RZ, UR5 ;  /* 0x00000005ff357e24 */ /* 0x000fce000f8e00ff */
.L_x_5447:
        /* <DEDUP_REMOVED lines=20> */
.L_x_5446:
        /* <DEDUP_REMOVED lines=9> */
.L_x_5449:
        /* <DEDUP_REMOVED lines=20> */
.L_x_5448:
[----:B------:R-:W0:Y:S01]  /*aca60*/  LDCU.64 UR4, c[0x0][0x3c8] ;  /* 0x00007900ff0477ac */ /* 0x000e220008000a00 */
[----:B------:R-:W-:Y:S01]  /*aca70*/  BSSY.RECONVERGENT B0, `(.L_x_5450) ;  /* 0x0000018000007945 */ /* 0x000fe20003800200 */
[----:B------:R-:W-:Y:S02]  /*aca80*/  IMAD.MOV.U32 R43, RZ, RZ, RZ ;  /* 0x000000ffff2b7224 */ /* 0x000fe400078e00ff */
[----:B------:R-:W-:Y:S02]  /*aca90*/  IMAD.MOV.U32 R54, RZ, RZ, RZ ;  /* 0x000000ffff367224 */ /* 0x000fe400078e00ff */
[----:B0-----:R-:W-:Y:S02]  /*acaa0*/  IMAD.U32 R49, RZ, RZ, UR4 ;  /* 0x00000004ff317e24 */ /* 0x001fe4000f8e00ff */
[----:B------:R-:W-:-:S07]  /*acab0*/  IMAD.U32 R53, RZ, RZ, UR5 ;  /* 0x00000005ff357e24 */ /* 0x000fce000f8e00ff */
.L_x_5451:
        /* <DEDUP_REMOVED lines=20> */
.L_x_5450:
[----:B------:R-:W0:Y:S01]  /*acc00*/  LDCU.64 UR4, c[0x0][0x3c8] ;  /* 0x00007900ff0477ac */ /* 0x000e220008000a00 */
[----:B------:R-:W-:Y:S01]  /*acc10*/  BSSY.RECONVERGENT B0, `(.L_x_5452) ;  /* 0x0000018000007945 */ /* 0x000fe20003800200 */
[----:B------:R-:W-:Y:S02]  /*acc20*/  IMAD.MOV.U32 R18, RZ, RZ, RZ ;  /* 0x000000ffff127224 */ /* 0x000fe400078e00ff */
[----:B------:R-:W-:Y:S02]  /*acc30*/  IMAD.MOV.U32 R55, RZ, RZ, RZ ;  /* 0x000000ffff377224 */ /* 0x000fe400078e00ff */
[----:B0-----:R-:W-:Y:S02]  /*acc40*/  IMAD.U32 R54, RZ, RZ, UR4 ;  /* 0x00000004ff367e24 */ /* 0x001fe4000f8e00ff */
[----:B------:R-:W-:-:S07]  /*acc50*/  IMAD.U32 R53, RZ, RZ, UR5 ;  /* 0x00000005ff357e24 */ /* 0x000fce000f8e00ff */
.L_x_5453:
        /* <DEDUP_REMOVED lines=20> */
.L_x_5452:
[----:B------:R-:W0:Y:S01]  /*acda0*/  LDCU.64 UR4, c[0x0][0x3c8] ;  /* 0x00007900ff0477ac */ /* 0x000e220008000a00 */
[----:B------:R-:W-:Y:S01]  /*acdb0*/  BSSY.RECONVERGENT B0, `(.L_x_5454) ;  /* 0x0000018000007945 */ /* 0x000fe20003800200 */
[----:B------:R-:W-:Y:S02]  /*acdc0*/  IMAD.MOV.U32 R20, RZ, RZ, RZ ;  /* 0x000000ffff147224 */ /* 0x000fe400078e00ff */
[----:B------:R-:W-:Y:S02]  /*acdd0*/  IMAD.MOV.U32 R55, RZ, RZ, RZ ;  /* 0x000000ffff377224 */ /* 0x000fe400078e00ff */
[----:B0-----:R-:W-:Y:S02]  /*acde0*/  IMAD.U32 R54, RZ, RZ, UR4 ;  /* 0x00000004ff367e24 */ /* 0x001fe4000f8e00ff */
[----:B------:R-:W-:-:S07]  /*acdf0*/  IMAD.U32 R53, RZ, RZ, UR5 ;  /* 0x00000005ff357e24 */ /* 0x000fce000f8e00ff */
.L_x_5455:
        /* <DEDUP_REMOVED lines=20> */
.L_x_5454:
[----:B------:R-:W0:Y:S01]  /*acf40*/  LDCU.64 UR4, c[0x0][0x3c8] ;  /* 0x00007900ff0477ac */ /* 0x000e220008000a00 */
[----:B------:R-:W-:Y:S01]  /*acf50*/  BSSY.RECONVERGENT B0, `(.L_x_5456) ;  /* 0x0000018000007945 */ /* 0x000fe20003800200 */
[----:B------:R-:W-:Y:S02]  /*acf60*/  IMAD.MOV.U32 R43, RZ, RZ, RZ ;  /* 0x000000ffff2b7224 */ /* 0x000fe400078e00ff */
[----:B------:R-:W-:Y:S02]  /*acf70*/  IMAD.MOV.U32 R56, RZ, RZ, RZ ;  /* 0x000000ffff387224 */ /* 0x000fe400078e00ff */
[----:B0-----:R-:W-:Y:S02]  /*acf80*/  IMAD.U32 R54, RZ, RZ, UR4 ;  /* 0x00000004ff367e24 */ /* 0x001fe4000f8e00ff */
[----:B------:R-:W-:-:S07]  /*acf90*/  IMAD.U32 R53, RZ, RZ, UR5 ;  /* 0x00000005ff357e24 */ /* 0x000fce000f8e00ff */
.L_x_5457:
        /* <DEDUP_REMOVED lines=20> */
.L_x_5456:
[----:B------:R-:W0:Y:S01]  /*ad0e0*/  LDCU.64 UR4, c[0x0][0x3c8] ;  /* 0x00007900ff0477ac */ /* 0x000e220008000a00 */
[----:B------:R-:W-:Y:S01]  /*ad0f0*/  BSSY.RECONVERGENT B0, `(.L_x_5458) ;  /* 0x0000018000007945 */ /* 0x000fe20003800200 */
[----:B------:R-:W-:Y:S02]  /*ad100*/  IMAD.MOV.U32 R18, RZ, RZ, RZ ;  /* 0x000000ffff127224 */ /* 0x000fe400078e00ff */
[----:B------:R-:W-:Y:S02]  /*ad110*/  IMAD.MOV.U32 R55, RZ, RZ, RZ ;  /* 0x000000ffff377224 */ /* 0x000fe400078e00ff */
[----:B0-----:R-:W-:Y:S02]  /*ad120*/  IMAD.U32 R54, RZ, RZ, UR4 ;  /* 0x00000004ff367e24 */ /* 0x001fe4000f8e00ff */
[----:B------:R-:W-:-:S07]  /*ad130*/  IMAD.U32 R53, RZ, RZ, UR5 ;  /* 0x00000005ff357e24 */ /* 0x000fce000f8e00ff */
.L_x_5459:
        /* <DEDUP_REMOVED lines=20> */
.L_x_5458:
[----:B------:R-:W0:Y:S01]  /*ad280*/  LDCU.64 UR4, c[0x0][0x3c8] ;  /* 0x00007900ff0477ac */ /* 0x000e220008000a00 */
[----:B------:R-:W-:Y:S01]  /*ad290*/  BSSY.RECONVERGENT B0, `(.L_x_5460) ;  /* 0x0000018000007945 */ /* 0x000fe20003800200 */
[----:B------:R-:W-:Y:S02]  /*ad2a0*/  IMAD.MOV.U32 R20, RZ, RZ, RZ ;  /* 0x000000ffff147224 */ /* 0x000fe400078e00ff */
[----:B------:R-:W-:Y:S02]  /*ad2b0*/  IMAD.MOV.U32 R55, RZ, RZ, RZ ;  /* 0x000000ffff377224 */ /* 0x000fe400078e00ff */
[----:B0-----:R-:W-:Y:S02]  /*ad2c0*/  IMAD.U32 R54, RZ, RZ, UR4 ;  /* 0x00000004ff367e24 */ /* 0x001fe4000f8e00ff */
[----:B------:R-:W-:-:S07]  /*ad2d0*/  IMAD.U32 R53, RZ, RZ, UR5 ;  /* 0x00000005ff357e24 */ /* 0x000fce000f8e00ff */
.L_x_5461:
        /* <DEDUP_REMOVED lines=20> */
.L_x_5460:
[----:B------:R-:W0:Y:S01]  /*ad420*/  LDCU.64 UR4, c[0x0][0x3c8] ;  /* 0x00007900ff0477ac */ /* 0x000e220008000a00 */
[----:B------:R-:W-:Y:S01]  /*ad430*/  BSSY.RECONVERGENT B0, `(.L_x_5462) ;  /* 0x0000018000007945 */ /* 0x000fe20003800200 */
[----:B------:R-:W-:Y:S02]  /*ad440*/  IMAD.MOV.U32 R43, RZ, RZ, RZ ;  /* 0x000000ffff2b7224 */ /* 0x000fe400078e00ff */
[----:B------:R-:W-:Y:S02]  /*ad450*/  IMAD.MOV.U32 R56, RZ, RZ, RZ ;  /* 0x000000ffff387224 */ /* 0x000fe400078e00ff */
[----:B0-----:R-:W-:Y:S02]  /*ad460*/  IMAD.U32 R54, RZ, RZ, UR4 ;  /* 0x00000004ff367e24 */ /* 0x001fe4000f8e00ff */
[----:B------:R-:W-:-:S07]  /*ad470*/  IMAD.U32 R53, RZ, RZ, UR5 ;  /* 0x00000005ff357e24 */ /* 0x000fce000f8e00ff */
.L_x_5463:
        /* <DEDUP_REMOVED lines=20> */
.L_x_5462:
[----:B------:R-:W0:Y:S01]  /*ad5c0*/  LDCU.64 UR4, c[0x0][0x3c8] ;  /* 0x00007900ff0477ac */ /* 0x000e220008000a00 */
[----:B------:R-:W-:Y:S01]  /*ad5d0*/  BSSY.RECONVERGENT B0, `(.L_x_5464) ;  /* 0x0000018000007945 */ /* 0x000fe20003800200 */
[----:B------:R-:W-:Y:S02]  /*ad5e0*/  IMAD.MOV.U32 R18, RZ, RZ, RZ ;  /* 0x000000ffff127224 */ /* 0x000fe400078e00ff */
[----:B------:R-:W-:Y:S02]  /*ad5f0*/  IMAD.MOV.U32 R55, RZ, RZ, RZ ;  /* 0x000000ffff377224 */ /* 0x000fe400078e00ff */
[----:B0-----:R-:W-:Y:S02]  /*ad600*/  IMAD.U32 R54, RZ, RZ, UR4 ;  /* 0x00000004ff367e24 */ /* 0x001fe4000f8e00ff */
[----:B------:R-:W-:-:S07]  /*ad610*/  IMAD.U32 R53, RZ, RZ, UR5 ;  /* 0x00000005ff357e24 */ /* 0x000fce000f8e00ff */
.L_x_5465:
        /* <DEDUP_REMOVED lines=20> */
.L_x_5464:
[----:B------:R-:W0:Y:S01]  /*ad760*/  LDCU.64 UR4, c[0x0][0x3c8] ;  /* 0x00007900ff0477ac */ /* 0x000e220008000a00 */
[----:B------:R-:W-:Y:S01]  /*ad770*/  BSSY.RECONVERGENT B0, `(.L_x_5466) ;  /* 0x0000018000007945 */ /* 0x000fe20003800200 */
[----:B------:R-:W-:Y:S02]  /*ad780*/  IMAD.MOV.U32 R20, RZ, RZ, RZ ;  /* 0x000000ffff147224 */ /* 0x000fe400078e00ff */
[----:B------:R-:W-:Y:S02]  /*ad790*/  IMAD.MOV.U32 R55, RZ, RZ, RZ ;  /* 0x000000ffff377224 */ /* 0x000fe400078e00ff */
[----:B0-----:R-:W-:Y:S02]  /*ad7a0*/  IMAD.U32 R54, RZ, RZ, UR4 ;  /* 0x00000004ff367e24 */ /* 0x001fe4000f8e00ff */
[----:B------:R-:W-:-:S07]  /*ad7b0*/  IMAD.U32 R53, RZ, RZ, UR5 ;  /* 0x00000005ff357e24 */ /* 0x000fce000f8e00ff */
.L_x_5467:
        /* <DEDUP_REMOVED lines=20> */
.L_x_5466:
[----:B------:R-:W0:Y:S01]  /*ad900*/  LDCU.64 UR4, c[0x0][0x3c8] ;  /* 0x00007900ff0477ac */ /* 0x000e220008000a00 */
[----:B------:R-:W-:Y:S01]  /*ad910*/  BSSY.RECONVERGENT B0, `(.L_x_5468) ;  /* 0x0000018000007945 */ /* 0x000fe20003800200 */
[----:B------:R-:W-:Y:S02]  /*ad920*/  IMAD.MOV.U32 R43, RZ, RZ, RZ ;  /* 0x000000ffff2b7224 */ /* 0x000fe400078e00ff */
[----:B------:R-:W-:Y:S02]  /*ad930*/  IMAD.MOV.U32 R56, RZ, RZ, RZ ;  /* 0x000000ffff387224 */ /* 0x000fe400078e00ff */
[----:B0-----:R-:W-:Y:S02]  /*ad940*/  IMAD.U32 R54, RZ, RZ, UR4 ;  /* 0x00000004ff367e24 */ /* 0x001fe4000f8e00ff */
[----:B------:R-:W-:-:S07]  /*ad950*/  IMAD.U32 R53, RZ, RZ, UR5 ;  /* 0x00000005ff357e24 */ /* 0x000fce000f8e00ff */
.L_x_5469:
        /* <DEDUP_REMOVED lines=20> */
.L_x_5468:
[----:B------:R-:W0:Y:S01]  /*adaa0*/  LDCU.64 UR4, c[0x0][0x3c8] ;  /* 0x00007900ff0477ac */ /* 0x000e220008000a00 */
[----:B------:R-:W-:Y:S01]  /*adab0*/  BSSY.RECONVERGENT B0, `(.L_x_5470) ;  /* 0x0000018000007945 */ /* 0x000fe20003800200 */
[----:B------:R-:W-:Y:S02]  /*adac0*/  IMAD.MOV.U32 R18, RZ, RZ, RZ ;  /* 0x000000ffff127224 */ /* 0x000fe400078e00ff */
[----:B------:R-:W-:Y:S02]  /*adad0*/  IMAD.MOV.U32 R55, RZ, RZ, RZ ;  /* 0x000000ffff377224 */ /* 0x000fe400078e00ff */
[----:B0-----:R-:W-:Y:S02]  /*adae0*/  IMAD.U32 R54, RZ, RZ, UR4 ;  /* 0x00000004ff367e24 */ /* 0x001fe4000f8e00ff */
[----:B------:R-:W-:-:S07]  /*adaf0*/  IMAD.U32 R53, RZ, RZ, UR5 ;  /* 0x00000005ff357e24 */ /* 0x000fce000f8e00ff */
.L_x_5471:
        /* <DEDUP_REMOVED lines=20> */
.L_x_5470:
[----:B------:R-:W0:Y:S01]  /*adc40*/  LDCU.64 UR4, c[0x0][0x3c8] ;  /* 0x00007900ff0477ac */ /* 0x000e220008000a00 */
[----:B------:R-:W-:Y:S01]  /*adc50*/  BSSY.RECONVERGENT B0, `(.L_x_5472) ;  /* 0x0000018000007945 */ /* 0x000fe20003800200 */
[----:B------:R-:W-:Y:S02]  /*adc60*/  IMAD.MOV.U32 R20, RZ, RZ, RZ ;  /* 0x000000ffff147224 */ /* 0x000fe400078e00ff */
[----:B------:R-:W-:Y:S02]  /*adc70*/  IMAD.MOV.U32 R55, RZ, RZ, RZ ;  /* 0x000000ffff377224 */ /* 0x000fe400078e00ff */
[----:B0-----:R-:W-:Y:S02]  /*adc80*/  IMAD.U32 R54, RZ, RZ, UR4 ;  /* 0x00000004ff367e24 */ /* 0x001fe4000f8e00ff */
[----:B------:R-:W-:-:S07]  /*adc90*/  IMAD.U32 R53, RZ, RZ, UR5 ;  /* 0x00000005ff357e24 */ /* 0x000fce000f8e00ff */
.L_x_5473:
        /* <DEDUP_REMOVED lines=20> */
.L_x_5472:
[----:B------:R-:W0:Y:S01]  /*adde0*/  LDCU.64 UR4, c[0x0][0x3c8] ;  /* 0x00007900ff0477ac */ /* 0x000e220008000a00 */
[----:B------:R-:W-:Y:S01]  /*addf0*/  BSSY.RECONVERGENT B0, `(.L_x_5474) ;  /* 0x0000018000007945 */ /* 0x000fe20003800200 */
[----:B------:R-:W-:Y:S02]  /*ade00*/  IMAD.MOV.U32 R43, RZ, RZ, RZ ;  /* 0x000000ffff2b7224 */ /* 0x000fe400078e00ff */
[----:B------:R-:W-:Y:S02]  /*ade10*/  IMAD.MOV.U32 R56, RZ, RZ, RZ ;  /* 0x000000ffff387224 */ /* 0x000fe400078e00ff */
[----:B0-----:R-:W-:Y:S02]  /*ade20*/  IMAD.U32 R54, RZ, RZ, UR4 ;  /* 0x00000004ff367e24 */ /* 0x001fe4000f8e00ff */
[----:B------:R-:W-:-:S07]  /*ade30*/  IMAD.U32 R53, RZ, RZ, UR5 ;  /* 0x00000005ff357e24 */ /* 0x000fce000f8e00ff */
.L_x_5475:
        /* <DEDUP_REMOVED lines=20> */
.L_x_5474:
[----:B------:R-:W0:Y:S01]  /*adf80*/  LDCU.64 UR4, c[0x0][0x3c8] ;  /* 0x00007900ff0477ac */ /* 0x000e220008000a00 */
[----:B------:R-:W-:Y:S01]  /*adf90*/  BSSY.RECONVERGENT B0, `(.L_x_5476) ;  /* 0x0000018000007945 */ /* 0x000fe20003800200 */
[----:B------:R-:W-:Y:S02]  /*adfa0*/  IMAD.MOV.U32 R18, RZ, RZ, RZ ;  /* 0x000000ffff127224 */ /* 0x000fe400078e00ff */
[----:B------:R-:W-:Y:S02]  /*adfb0*/  IMAD.MOV.U32 R55, RZ, RZ, RZ ;  /* 0x000000ffff377224 */ /* 0x000fe400078e00ff */
[----:B0-----:R-:W-:Y:S02]  /*adfc0*/  IMAD.U32 R54, RZ, RZ, UR4 ;  /* 0x00000004ff367e24 */ /* 0x001fe4000f8e00ff */
[----:B------:R-:W-:-:S07]  /*adfd0*/  IMAD.U32 R53, RZ, RZ, UR5 ;  /* 0x00000005ff357e24 */ /* 0x000fce000f8e00ff */
.L_x_5477:
        /* <DEDUP_REMOVED lines=20> */
.L_x_5476:
[----:B------:R-:W0:Y:S01]  /*ae120*/  LDCU.64 UR4, c[0x0][0x3c8] ;  /* 0x00007900ff0477ac */ /* 0x000e220008000a00 */
[----:B------:R-:W-:Y:S01]  /*ae130*/  BSSY.RECONVERGENT B0, `(.L_x_5478) ;  /* 0x0000018000007945 */ /* 0x000fe20003800200 */
[----:B------:R-:W-:Y:S02]  /*ae140*/  IMAD.MOV.U32 R20, RZ, RZ, RZ ;  /* 0x000000ffff147224 */ /* 0x000fe400078e00ff */
[----:B------:R-:W-:Y:S02]  /*ae150*/  IMAD.MOV.U32 R55, RZ, RZ, RZ ;  /* 0x000000ffff377224 */ /* 0x000fe400078e00ff */
[----:B0-----:R-:W-:Y:S02]  /*ae160*/  IMAD.U32 R54, RZ, RZ, UR4 ;  /* 0x00000004ff367e24 */ /* 0x001fe4000f8e00ff */
[----:B------:R-:W-:-:S07]  /*ae170*/  IMAD.U32 R53, RZ, RZ, UR5 ;  /* 0x00000005ff357e24 */ /* 0x000fce000f8e00ff */
.L_x_5479:
        /* <DEDUP_REMOVED lines=20> */
.L_x_5478:
[----:B------:R-:W0:Y:S01]  /*ae2c0*/  LDCU.64 UR4, c[0x0][0x3c8] ;  /* 0x00007900ff0477ac */ /* 0x000e220008000a00 */
[----:B------:R-:W-:Y:S01]  /*ae2d0*/  BSSY.RECONVERGENT B0, `(.L_x_5480) ;  /* 0x0000018000007945 */ /* 0x000fe20003800200 */
[----:B------:R-:W-:Y:S02]  /*ae2e0*/  IMAD.MOV.U32 R43, RZ, RZ, RZ ;  /* 0x000000ffff2b7224 */ /* 0x000fe400078e00ff */
[----:B------:R-:W-:Y:S02]  /*ae2f0*/  IMAD.MOV.U32 R56, RZ, RZ, RZ ;  /* 0x000000ffff387224 */ /* 0x000fe400078e00ff */
[----:B0-----:R-:W-:Y:S02]  /*ae300*/  IMAD.U32 R54, RZ, RZ, UR4 ;  /* 0x00000004ff367e24 */ /* 0x001fe4000f8e00ff */
[----:B------:R-:W-:-:S07]  /*ae310*/  IMAD.U32 R53, RZ, RZ, UR5 ;  /* 0x00000005ff357e24 */ /* 0x000fce000f8e00ff */
.L_x_5481:
        /* <DEDUP_REMOVED lines=20> */
.L_x_5480:
[----:B------:R-:W0:Y:S01]  /*ae460*/  LDCU.64 UR4, c[0x0][0x3c8] ;  /* 0x00007900ff0477ac */ /* 0x000e220008000a00 */
[----:B------:R-:W-:Y:S01]  /*ae470*/  BSSY.RECONVERGENT B0, `(.L_x_5482) ;  /* 0x0000018000007945 */ /* 0x000fe20003800200 */
[----:B------:R-:W-:Y:S02]  /*ae480*/  IMAD.MOV.U32 R18, RZ, RZ, RZ ;  /* 0x000000ffff127224 */ /* 0x000fe400078e00ff */
[----:B------:R-:W-:Y:S02]  /*ae490*/  IMAD.MOV.U32 R55, RZ, RZ, RZ ;  /* 0x000000ffff377224 */ /* 0x000fe400078e00ff */
[----:B0-----:R-:W-:Y:S02]  /*ae4a0*/  IMAD.U32 R54, RZ, RZ, UR4 ;  /* 0x00000004ff367e24 */ /* 0x001fe4000f8e00ff */
[----:B------:R-:W-:-:S07]  /*ae4b0*/  IMAD.U32 R53, RZ, RZ, UR5 ;  /* 0x00000005ff357e24 */ /* 0x000fce000f8e00ff */
.L_x_5483:
        /* <DEDUP_REMOVED lines=20> */
.L_x_5482:
[----:B------:R-:W0:Y:S01]  /*ae600*/  LDCU.64 UR4, c[0x0][0x3c8] ;  /* 0x00007900ff0477ac */ /* 0x000e220008000a00 */
[----:B------:R-:W-:Y:S01]  /*ae610*/  BSSY.RECONVERGENT B0, `(.L_x_5484) ;  /* 0x0000018000007945 */ /* 0x000fe20003800200 */
[----:B------:R-:W-:Y:S02]  /*ae620*/  IMAD.MOV.U32 R20, RZ, RZ, RZ ;  /* 0x000000ffff147224 */ /* 0x000fe400078e00ff */
[----:B------:R-:W-:Y:S02]  /*ae630*/  IMAD.MOV.U32 R55, RZ, RZ, RZ ;  /* 0x000000ffff377224 */ /* 0x000fe400078e00ff */
[----:B0-----:R-:W-:Y:S02]  /*ae640*/  IMAD.U32 R54, RZ, RZ, UR4 ;  /* 0x00000004ff367e24 */ /* 0x001fe4000f8e00ff */
[----:B------:R-:W-:-:S07]  /*ae650*/  IMAD.U32 R53, RZ, RZ, UR5 ;  /* 0x00000005ff357e24 */ /* 0x000fce000f8e00ff */
.L_x_5485:
        /* <DEDUP_REMOVED lines=20> */
.L_x_5484:
[----:B------:R-:W0:Y:S01]  /*ae7a0*/  LDCU.64 UR4, c[0x0][0x3c8] ;  /* 0x00007900ff0477ac */ /* 0x000e220008000a00 */
[----:B------:R-:W-:Y:S01]  /*ae7b0*/  BSSY.RECONVERGENT B0, `(.L_x_5486) ;  /* 0x0000018000007945 */ /* 0x000fe20003800200 */
[----:B------:R-:W-:Y:S02]  /*ae7c0*/  IMAD.MOV.U32 R54, RZ, RZ, RZ ;  /* 0x000000ffff367224 */ /* 0x000fe400078e00ff */
[----:B------:R-:W-:Y:S02]  /*ae7d0*/  IMAD.MOV.U32 R56, RZ, RZ, RZ ;  /* 0x000000ffff387224 */ /* 0x000fe400078e00ff */
[----:B0-----:R-:W-:Y:S02]  /*ae7e0*/  IMAD.U32 R52, RZ, RZ, UR4 ;  /* 0x00000004ff347e24 */ /* 0x001fe4000f8e00ff */
[----:B------:R-:W-:-:S07]  /*ae7f0*/  IMAD.U32 R53, RZ, RZ, UR5 ;  /* 0x00000005ff357e24 */ /* 0x000fce000f8e00ff */
.L_x_5487:
        /* <DEDUP_REMOVED lines=20> */
.L_x_5486:
        /* <DEDUP_REMOVED lines=9> */
.L_x_5489:
        /* <DEDUP_REMOVED lines=20> */
.L_x_5488:
[----:B------:R-:W0:Y:S01]  /*aeb10*/  LDCU.64 UR4, c[0x0][0x3c8] ;  /* 0x00007900ff0477ac */ /* 0x000e220008000a00 */
[----:B------:R-:W-:Y:S01]  /*aeb20*/  BSSY.RECONVERGENT B0, `(.L_x_5490) ;  /* 0x0000018000007945 */ /* 0x000fe20003800200 */
[----:B------:R-:W-:Y:S02]  /*aeb30*/  IMAD.MOV.U32 R20, RZ, RZ, RZ ;  /* 0x000000ffff147224 */ /* 0x000fe400078e00ff */
[----:B------:R-:W-:Y:S02]  /*aeb40*/  IMAD.MOV.U32 R54, RZ, RZ, RZ ;  /* 0x000000ffff367224 */ /* 0x000fe400078e00ff */
[----:B0-----:R-:W-:Y:S02]  /*aeb50*/  IMAD.U32 R52, RZ, RZ, UR4 ;  /* 0x00000004ff347e24 */ /* 0x001fe4000f8e00ff */
[----:B------:R-:W-:-:S07]  /*aeb60*/  IMAD.U32 R53, RZ, RZ, UR5 ;  /* 0x00000005ff357e24 */ /* 0x000fce000f8e00ff */
.L_x_5491:
        /* <DEDUP_REMOVED lines=20> */
.L_x_5490:
[----:B------:R-:W0:Y:S01]  /*aecb0*/  LDCU.64 UR4, c[0x0][0x3c8] ;  /* 0x00007900ff0477ac */ /* 0x000e220008000a00 */
[----:B------:R-:W-:Y:S01]  /*aecc0*/  BSSY.RECONVERGENT B0, `(.L_x_5492) ;  /* 0x0000018000007945 */ /* 0x000fe20003800200 */
[----:B------:R-:W-:Y:S02]  /*aecd0*/  IMAD.MOV.U32 R13, RZ, RZ, RZ ;  /* 0x000000ffff0d7224 */ /* 0x000fe400078e00ff */
[----:B------:R-:W-:Y:S02]  /*aece0*/  IMAD.MOV.U32 R56, RZ, RZ, RZ ;  /* 0x000000ffff387224 */ /* 0x000fe400078e00ff */
[----:B0-----:R-:W-:Y:S02]  /*aecf0*/  IMAD.U32 R54, RZ, RZ, UR4 ;  /* 0x00000004ff367e24 */ /* 0x001fe4000f8e00ff */
[----:B------:R-:W-:-:S07]  /*aed00*/  IMAD.U32 R53, RZ, RZ, UR5 ;  /* 0x00000005ff357e24 */ /* 0x000fce000f8e00ff */
.L_x_5493:
        /* <DEDUP_REMOVED lines=20> */
.L_x_5492:
[----:B------:R-:W0:Y:S01]  /*aee50*/  LDCU.64 UR4, c[0x0][0x3c8] ;  /* 0x00007900ff0477ac */ /* 0x000e220008000a00 */
[----:B------:R-:W-:Y:S01]  /*aee60*/  BSSY.RECONVERGENT B0, `(.L_x_5494) ;  /* 0x0000018000007945 */ /* 0x000fe20003800200 */
[----:B------:R-:W-:Y:S02]  /*aee70*/  IMAD.MOV.U32 R18, RZ, RZ, RZ ;  /* 0x000000ffff127224 */ /* 0x000fe400078e00ff */
[----:B------:R-:W-:Y:S02]  /*aee80*/  IMAD.MOV.U32 R55, RZ, RZ, RZ ;  /* 0x000000ffff377224 */ /* 0x000fe400078e00ff */
[----:B0-----:R-:W-:Y:S02]  /*aee90*/  IMAD.U32 R54, RZ, RZ, UR4 ;  /* 0x00000004ff367e24 */ /* 0x001fe4000f8e00ff */
[----:B------:R-:W-:-:S07]  /*aeea0*/  IMAD.U32 R53, RZ, RZ, UR5 ;  /* 0x00000005ff357e24 */ /* 0x000fce000f8e00ff */
.L_x_5495:
        /* <DEDUP_REMOVED lines=20> */
.L_x_5494:
[----:B------:R-:W0:Y:S01]  /*aeff0*/  LDCU.64 UR4, c[0x0][0x3c8] ;  /* 0x00007900ff0477ac */ /* 0x000e220008000a00 */
[----:B------:R-:W-:Y:S01]  /*af000*/  BSSY.RECONVERGENT B0, `(.L_x_5496) ;  /* 0x0000018000007945 */ /* 0x000fe20003800200 */
[----:B------:R-:W-:Y:S02]  /*af010*/  IMAD.MOV.U32 R20, RZ, RZ, RZ ;  /* 0x000000ffff147224 */ /* 0x000fe400078e00ff */
[----:B------:R-:W-:Y:S02]  /*af020*/  IMAD.MOV.U32 R55, RZ, RZ, RZ ;  /* 0x000000ffff377224 */ /* 0x000fe400078e00ff */
[----:B0-----:R-:W-:Y:S02]  /*af030*/  IMAD.U32 R54, RZ, RZ, UR4 ;  /* 0x00000004ff367e24 */ /* 0x001fe4000f8e00ff */
[----:B------:R-:W-:-:S07]  /*af040*/  IMAD.U32 R53, RZ, RZ, UR5 ;  /* 0x00000005ff357e24 */ /* 0x000fce000f8e00ff */
.L_x_5497:
        /* <DEDUP_REMOVED lines=20> */
.L_x_5496:
[----:B------:R-:W0:Y:S01]  /*af190*/  LDCU.64 UR4, c[0x0][0x3c8] ;  /* 0x00007900ff0477ac */ /* 0x000e220008000a00 */
[----:B------:R-:W-:Y:S01]  /*af1a0*/  BSSY.RECONVERGENT B0, `(.L_x_5498) ;  /* 0x0000018000007945 */ /* 0x000fe20003800200 */
[----:B------:R-:W-:Y:S02]  /*af1b0*/  IMAD.MOV.U32 R13, RZ, RZ, RZ ;  /* 0x000000ffff0d7224 */ /* 0x000fe400078e00ff */
[----:B------:R-:W-:Y:S02]  /*af1c0*/  IMAD.MOV.U32 R56, RZ, RZ, RZ ;  /* 0x000000ffff387224 */ /* 0x000fe400078e00ff */
[----:B0-----:R-:W-:Y:S02]  /*af1d0*/  IMAD.U32 R54, RZ, RZ, UR4 ;  /* 0x00000004ff367e24 */ /* 0x001fe4000f8e00ff */
[----:B------:R-:W-:-:S07]  /*af1e0*/  IMAD.U32 R53, RZ, RZ, UR5 ;  /* 0x00000005ff357e24 */ /* 0x000fce000f8e00ff */
.L_x_5499:
        /* <DEDUP_REMOVED lines=20> */
.L_x_5498:
[----:B------:R-:W0:Y:S01]  /*af330*/  LDCU.64 UR4, c[0x0][0x3c8] ;  /* 0x00007900ff0477ac */ /* 0x000e220008000a00 */
[----:B------:R-:W-:Y:S01]  /*af340*/  BSSY.RECONVERGENT B0, `(.L_x_5500) ;  /* 0x0000018000007945 */ /* 0x000fe20003800200 */
[----:B------:R-:W-:Y:S02]  /*af350*/  IMAD.MOV.U32 R18, RZ, RZ, RZ ;  /* 0x000000ffff127224 */ /* 0x000fe400078e00ff */
[----:B------:R-:W-:Y:S02]  /*af360*/  IMAD.MOV.U32 R55, RZ, RZ, RZ ;  /* 0x000000ffff377224 */ /* 0x000fe400078e00ff */
[----:B0-----:R-:W-:Y:S02]  /*af370*/  IMAD.U32 R54, RZ, RZ, UR4 ;  /* 0x00000004ff367e24 */ /* 0x001fe4000f8e00ff */
[----:B------:R-:W-:-:S07]  /*af380*/  IMAD.U32 R53, RZ, RZ, UR5 ;  /* 0x00000005ff357e24 */ /* 0x000fce000f8e00ff */
.L_x_5501:
        /* <DEDUP_REMOVED lines=20> */
.L_x_5500:
[----:B------:R-:W0:Y:S01]  /*af4d0*/  LDCU.64 UR4, c[0x0][0x3c8] ;  /* 0x00007900ff0477ac */ /* 0x000e220008000a00 */
[----:B------:R-:W-:Y:S01]  /*af4e0*/  BSSY.RECONVERGENT B0, `(.L_x_5502) ;  /* 0x0000018000007945 */ /* 0x000fe20003800200 */
[----:B------:R-:W-:Y:S02]  /*af4f0*/  IMAD.MOV.U32 R20, RZ, RZ, RZ ;  /* 0x000000ffff147224 */ /* 0x000fe400078e00ff */
[----:B------:R-:W-:Y:S02]  /*af500*/  IMAD.MOV.U32 R55, RZ, RZ, RZ ;  /* 0x000000ffff377224 */ /* 0x000fe400078e00ff */
[----:B0-----:R-:W-:Y:S02]  /*af510*/  IMAD.U32 R54, RZ, RZ, UR4 ;  /* 0x00000004ff367e24 */ /* 0x001fe4000f8e00ff */
[----:B------:R-:W-:-:S07]  /*af520*/  IMAD.U32 R53, RZ, RZ, UR5 ;  /* 0x00000005ff357e24 */ /* 0x000fce000f8e00ff */
.L_x_5503:
        /* <DEDUP_REMOVED lines=20> */
.L_x_5502:
[----:B------:R-:W0:Y:S01]  /*af670*/  LDCU.64 UR4, c[0x0][0x3c8] ;  /* 0x00007900ff0477ac */ /* 0x000e220008000a00 */
[----:B------:R-:W-:Y:S01]  /*af680*/  BSSY.RECONVERGENT B0, `(.L_x_5504) ;  /* 0x0000018000007945 */ /* 0x000fe20003800200 */
[----:B------:R-:W-:Y:S02]  /*af690*/  IMAD.MOV.U32 R13, RZ, RZ, RZ ;  /* 0x000000ffff0d7224 */ /* 0x000fe400078e00ff */
[----:B------:R-:W-:Y:S02]  /*af6a0*/  IMAD.MOV.U32 R56, RZ, RZ, RZ ;  /* 0x000000ffff387224 */ /* 0x000fe400078e00ff */
[----:B0-----:R-:W-:Y:S02]  /*af6b0*/  IMAD.U32 R54, RZ, RZ, UR4 ;  /* 0x00000004ff367e24 */ /* 0x001fe4000f8e00ff */
[----:B------:R-:W-:-:S07]  /*af6c0*/  IMAD.U32 R53, RZ, RZ, UR5 ;  /* 0x00000005ff357e24 */ /* 0x000fce000f8e00ff */
.L_x_5505:
        /* <DEDUP_REMOVED lines=20> */
.L_x_5504:
[----:B------:R-:W0:Y:S01]  /*af810*/  LDCU.64 UR4, c[0x0][0x3c8] ;  /* 0x00007900ff0477ac */ /* 0x000e220008000a00 */
[----:B------:R-:W-:Y:S01]  /*af820*/  BSSY.RECONVERGENT B0, `(.L_x_5506) ;  /* 0x0000018000007945 */ /* 0x000fe20003800200 */
[----:B------:R-:W-:Y:S02]  /*af830*/  IMAD.MOV.U32 R18, RZ, RZ, RZ ;  /* 0x000000ffff127224 */ /* 0x000fe400078e00ff */
[----:B------:R-:W-:Y:S02]  /*af840*/  IMAD.MOV.U32 R55, RZ, RZ, RZ ;  /* 0x000000ffff377224 */ /* 0x000fe400078e00ff */
[----:B0-----:R-:W-:Y:S02]  /*af850*/  IMAD.U32 R54, RZ, RZ, UR4 ;  /* 0x00000004ff367e24 */ /* 0x001fe4000f8e00ff */
[----:B------:R-:W-:-:S07]  /*af860*/  IMAD.U32 R53, RZ, RZ, UR5 ;  /* 0x00000005ff357e24 */ /* 0x000fce000f8e00ff */
.L_x_5507:
        /* <DEDUP_REMOVED lines=20> */
.L_x_5506:
[----:B------:R-:W0:Y:S01]  /*af9b0*/  LDCU.64 UR4, c[0x0][0x3c8] ;  /* 0x00007900ff0477ac */ /* 0x000e220008000a00 */
[----:B------:R-:W-:Y:S01]  /*af9c0*/  BSSY.RECONVERGENT B0, `(.L_x_5508) ;  /* 0x0000018000007945 */ /* 0x000fe20003800200 */
[----:B------:R-:W-:Y:S02]  /*af9d0*/  IMAD.MOV.U32 R20, RZ, RZ, RZ ;  /* 0x000000ffff147224 */ /* 0x000fe400078e00ff */
[----:B------:R-:W-:Y:S02]  /*af9e0*/  IMAD.MOV.U32 R55, RZ, RZ, RZ ;  /* 0x000000ffff377224 */ /* 0x000fe400078e00ff */
[----:B0-----:R-:W-:Y:S02]  /*af9f0*/  IMAD.U32 R54, RZ, RZ, UR4 ;  /* 0x00000004ff367e24 */ /* 0x001fe4000f8e00ff */
[----:B------:R-:W-:-:S07]  /*afa00*/  IMAD.U32 R53, RZ, RZ, UR5 ;  /* 0x00000005ff357e24 */ /* 0x000fce000f8e00ff */
.L_x_5509:
        /* <DEDUP_REMOVED lines=20> */
.L_x_5508:
[----:B------:R-:W0:Y:S01]  /*afb50*/  LDCU.64 UR4, c[0x0][0x3c8] ;  /* 0x00007900ff0477ac */ /* 0x000e220008000a00 */
[----:B------:R-:W-:Y:S01]  /*afb60*/  BSSY.RECONVERGENT B0, `(.L_x_5510) ;  /* 0x0000018000007945 */ /* 0x000fe20003800200 */
[----:B------:R-:W-:Y:S02]  /*afb70*/  IMAD.MOV.U32 R13, RZ, RZ, RZ ;  /* 0x000000ffff0d7224 */ /* 0x000fe400078e00ff */
[----:B------:R-:W-:Y:S02]  /*afb80*/  IMAD.MOV.U32 R56, RZ, RZ, RZ ;  /* 0x000000ffff387224 */ /* 0x000fe400078e00ff */
[----:B0-----:R-:W-:Y:S02]  /*afb90*/  IMAD.U32 R54, RZ, RZ, UR4 ;  /* 0x00000004ff367e24 */ /* 0x001fe4000f8e00ff */
[----:B------:R-:W-:-:S07]  /*afba0*/  IMAD.U32 R53, RZ, RZ, UR5 ;  /* 0x00000005ff357e24 */ /* 0x000fce000f8e00ff */
.L_x_5511:
        /* <DEDUP_REMOVED lines=20> */
.L_x_5510:
[----:B------:R-:W0:Y:S01]  /*afcf0*/  LDCU.64 UR4, c[0x0][0x3c8] ;  /* 0x00007900ff0477ac */ /* 0x000e220008000a00 */
[----:B------:R-:W-:Y:S01]  /*afd00*/  BSSY.RECONVERGENT B0, `(.L_x_5512) ;  /* 0x0000018000007945 */ /* 0x000fe20003800200 */
[----:B------:R-:W-:Y:S02]  /*afd10*/  IMAD.MOV.U32 R18, RZ, RZ, RZ ;  /* 0x000000ffff127224 */ /* 0x000fe400078e00ff */
[----:B------:R-:W-:Y:S02]  /*afd20*/  IMAD.MOV.U32 R55, RZ, RZ, RZ ;  /* 0x000000ffff377224 */ /* 0x000fe400078e00ff */
[----:B0-----:R-:W-:Y:S02]  /*afd30*/  IMAD.U32 R54, RZ, RZ, UR4 ;  /* 0x00000004ff367e24 */ /* 0x001fe4000f8e00ff */
[----:B------:R-:W-:-:S07]  /*afd40*/  IMAD.U32 R53, RZ, RZ, UR5 ;  /* 0x00000005ff357e24 */ /* 0x000fce000f8e00ff */
.L_x_5513:
        /* <DEDUP_REMOVED lines=20> */
.L_x_5512:
[----:B------:R-:W0:Y:S01]  /*afe90*/  LDCU.64 UR4, c[0x0][0x3c8] ;  /* 0x00007900ff0477ac */ /* 0x000e220008000a00 */
[----:B------:R-:W-:Y:S01]  /*afea0*/  BSSY.RECONVERGENT B0, `(.L_x_5514) ;  /* 0x0000018000007945 */ /* 0x000fe20003800200 */
[----:B------:R-:W-:Y:S02]  /*afeb0*/  IMAD.MOV.U32 R20, RZ, RZ, RZ ;  /* 0x000000ffff147224 */ /* 0x000fe400078e00ff */
[----:B------:R-:W-:Y:S02]  /*afec0*/  IMAD.MOV.U32 R55, RZ, RZ, RZ ;  /* 0x000000ffff377224 */ /* 0x000fe400078e00ff */
[----:B0-----:R-:W-:Y:S02]  /*afed0*/  IMAD.U32 R54, RZ, RZ, UR4 ;  /* 0x00000004ff367e24 */ /* 0x001fe4000f8e00ff */
[----:B------:R-:W-:-:S07]  /*afee0*/  IMAD.U32 R53, RZ, RZ, UR5 ;  /* 0x00000005ff357e24 */ /* 0x000fce000f8e00ff */
.L_x_5515:
        /* <DEDUP_REMOVED lines=20> */
.L_x_5514:
[----:B------:R-:W0:Y:S01]  /*b0030*/  LDCU.64 UR4, c[0x0][0x3c8] ;  /* 0x00007900ff0477ac */ /* 0x000e220008000a00 */
[----:B------:R-:W-:Y:S01]  /*b0040*/  BSSY.RECONVERGENT B0, `(.L_x_5516) ;  /* 0x0000018000007945 */ /* 0x000fe20003800200 */
[----:B------:R-:W-:Y:S02]  /*b0050*/  IMAD.MOV.U32 R13, RZ, RZ, RZ ;  /* 0x000000ffff0d7224 */ /* 0x000fe400078e00ff */
[----:B------:R-:W-:Y:S02]  /*b0060*/  IMAD.MOV.U32 R56, RZ, RZ, RZ ;  /* 0x000000ffff387224 */ /* 0x000fe400078e00ff */
[----:B0-----:R-:W-:Y:S02]  /*b0070*/  IMAD.U32 R54, RZ, RZ, UR4 ;  /* 0x00000004ff367e24 */ /* 0x001fe4000f8e00ff */
[----:B------:R-:W-:-:S07]  /*b0080*/  IMAD.U32 R53, RZ, RZ, UR5 ;  /* 0x00000005ff357e24 */ /* 0x000fce000f8e00ff */
.L_x_5517:
        /* <DEDUP_REMOVED lines=20> */
.L_x_5516:
[----:B------:R-:W0:Y:S01]  /*b01d0*/  LDCU.64 UR4, c[0x0][0x3c8] ;  /* 0x00007900ff0477ac */ /* 0x000e220008000a00 */
[----:B------:R-:W-:Y:S01]  /*b01e0*/  BSSY.RECONVERGENT B0, `(.L_x_5518) ;  /* 0x0000018000007945 */ /* 0x000fe20003800200 */
[----:B------:R-:W-:Y:S02]  /*b01f0*/  IMAD.MOV.U32 R18, RZ, RZ, RZ ;  /* 0x000000ffff127224 */ /* 0x000fe400078e00ff */
[----:B------:R-:W-:Y:S02]  /*b0200*/  IMAD.MOV.U32 R55, RZ, RZ, RZ ;  /* 0x000000ffff377224 */ /* 0x000fe400078e00ff */
[----:B0-----:R-:W-:Y:S02]  /*b0210*/  IMAD.U32 R54, RZ, RZ, UR4 ;  /* 0x00000004ff367e24 */ /* 0x001fe4000f8e00ff */
[----:B------:R-:W-:-:S07]  /*b0220*/  IMAD.U32 R53, RZ, RZ, UR5 ;  /* 0x00000005ff357e24 */ /* 0x000fce000f8e00ff */
.L_x_5519:
        /* <DEDUP_REMOVED lines=20> */
.L_x_5518:
[----:B------:R-:W0:Y:S01]  /*b0370*/  LDCU.64 UR4, c[0x0][0x3c8] ;  /* 0x00007900ff0477ac */ /* 0x000e220008000a00 */
[----:B------:R-:W-:Y:S01]  /*b0380*/  BSSY.RECONVERGENT B0, `(.L_x_5520) ;  /* 0x0000018000007945 */ /* 0x000fe20003800200 */
[----:B------:R-:W-:Y:S02]  /*b0390*/  IMAD.MOV.U32 R20, RZ, RZ, RZ ;  /* 0x000000ffff147224 */ /* 0x000fe400078e00ff */
[----:B------:R-:W-:Y:S02]  /*b03a0*/  IMAD.MOV.U32 R55, RZ, RZ, RZ ;  /* 0x000000ffff377224 */ /* 0x000fe400078e00ff */
[----:B0-----:R-:W-:Y:S02]  /*b03b0*/  IMAD.U32 R54, RZ, RZ, UR4 ;  /* 0x00000004ff367e24 */ /* 0x001fe4000f8e00ff */
[----:B------:R-:W-:-:S07]  /*b03c0*/  IMAD.U32 R53, RZ, RZ, UR5 ;  /* 0x00000005ff357e24 */ /* 0x000fce000f8e00ff */
.L_x_5521:
        /* <DEDUP_REMOVED lines=20> */
.L_x_5520:
[----:B------:R-:W0:Y:S01]  /*b0510*/  LDCU.64 UR4, c[0x0][0x3c8] ;  /* 0x00007900ff0477ac */ /* 0x000e220008000a00 */
[----:B------:R-:W-:Y:S01]  /*b0520*/  BSSY.RECONVERGENT B0, `(.L_x_5522) ;  /* 0x0000018000007945 */ /* 0x000fe20003800200 */
[----:B------:R-:W-:Y:S02]  /*b0530*/  IMAD.MOV.U32 R13, RZ, RZ, RZ ;  /* 0x000000ffff0d7224 */ /* 0x000fe400078e00ff */
[----:B------:R-:W-:Y:S02]  /*b0540*/  IMAD.MOV.U32 R56, RZ, RZ, RZ ;  /* 0x000000ffff387224 */ /* 0x000fe400078e00ff */
[----:B0-----:R-:W-:Y:S02]  /*b0550*/  IMAD.U32 R54, RZ, RZ, UR4 ;  /* 0x00000004ff367e24 */ /* 0x001fe4000f8e00ff */
[----:B------:R-:W-:-:S07]  /*b0560*/  IMAD.U32 R53, RZ, RZ, UR5 ;  /* 0x00000005ff357e24 */ /* 0x000fce000f8e00ff */
.L_x_5523:
        /* <DEDUP_REMOVED lines=20> */
.L_x_5522:
[----:B------:R-:W0:Y:S01]  /*b06b0*/  LDCU.64 UR4, c[0x0][0x3c8] ;  /* 0x00007900ff0477ac */ /* 0x000e220008000a00 */
[----:B------:R-:W-:Y:S01]  /*b06c0*/  BSSY.RECONVERGENT B0, `(.L_x_5524) ;  /* 0x0000018000007945 */ /* 0x000fe20003800200 */
[----:B------:R-:W-:Y:S02]  /*b06d0*/  IMAD.MOV.U32 R18, RZ, RZ, RZ ;  /* 0x000000ffff127224 */ /* 0x000fe400078e00ff */
[----:B------:R-:W-:Y:S02]  /*b06e0*/  IMAD.MOV.U32 R55, RZ, RZ, RZ ;  /* 0x000000ffff377224 */ /* 0x000fe400078e00ff */
[----:B0-----:R-:W-:Y:S02]  /*b06f0*/  IMAD.U32 R54, RZ, RZ, UR4 ;  /* 0x00000004ff367e24 */ /* 0x001fe4000f8e00ff */
[----:B------:R-:W-:-:S07]  /*b0700*/  IMAD.U32 R53, RZ, RZ, UR5 ;  /* 0x00000005ff357e24 */ /* 0x000fce000f8e00ff */
.L_x_5525:
        /* <DEDUP_REMOVED lines=20> */
.L_x_5524:
[----:B------:R-:W0:Y:S01]  /*b0850*/  LDCU.64 UR4, c[0x0][0x3c8] ;  /* 0x00007900ff0477ac */ /* 0x000e220008000a00 */
[----:B------:R-:W-:Y:S01]  /*b0860*/  BSSY.RECONVERGENT B0, `(.L_x_5526) ;  /* 0x0000018000007945 */ /* 0x000fe20003800200 */
[----:B------:R-:W-:Y:S02]  /*b0870*/  IMAD.MOV.U32 R54, RZ, RZ, RZ ;  /* 0x000000ffff367224 */ /* 0x000fe400078e00ff */
[----:B------:R-:W-:Y:S02]  /*b0880*/  IMAD.MOV.U32 R56, RZ, RZ, RZ ;  /* 0x000000ffff387224 */ /* 0x000fe400078e00ff */
[----:B0-----:R-:W-:Y:S02]  /*b0890*/  IMAD.U32 R53, RZ, RZ, UR4 ;  /* 0x00000004ff357e24 */ /* 0x001fe4000f8e00ff */
[----:B------:R-:W-:-:S07]  /*b08a0*/  IMAD.U32 R52, RZ, RZ, UR5 ;  /* 0x00000005ff347e24 */ /* 0x000fce000f8e00ff */
.L_x_5527:
        /* <DEDUP_REMOVED lines=20> */
.L_x_5526:
        /* <DEDUP_REMOVED lines=9> */
.L_x_5529:
        /* <DEDUP_REMOVED lines=20> */
.L_x_5528:
[----:B------:R-:W0:Y:S01]  /*b0bc0*/  LDCU.64 UR4, c[0x0][0x3c8] ;  /* 0x00007900ff0477ac */ /* 0x000e220008000a00 */
[----:B------:R-:W-:Y:S01]  /*b0bd0*/  BSSY.RECONVERGENT B0, `(.L_x_5530) ;  /* 0x0000018000007945 */ /* 0x000fe20003800200 */
[----:B------:R-:W-:Y:S02]  /*b0be0*/  IMAD.MOV.U32 R18, RZ, RZ, RZ ;  /* 0x000000ffff127224 */ /* 0x000fe400078e00ff */
[----:B------:R-:W-:Y:S02]  /*b0bf0*/  IMAD.MOV.U32 R54, RZ, RZ, RZ ;  /* 0x000000ffff367224 */ /* 0x000fe400078e00ff */
[----:B0-----:R-:W-:Y:S02]  /*b0c00*/  IMAD.U32 R52, RZ, RZ, UR4 ;  /* 0x00000004ff347e24 */ /* 0x001fe4000f8e00ff */
[----:B------:R-:W-:-:S07]  /*b0c10*/  IMAD.U32 R53, RZ, RZ, UR5 ;  /* 0x00000005ff357e24 */ /* 0x000fce000f8e00ff */
.L_x_5531:
        /* <DEDUP_REMOVED lines=20> */
.L_x_5530:
[----:B------:R-:W0:Y:S01]  /*b0d60*/  LDCU.64 UR4, c[0x0][0x3c8] ;  /* 0x00007900ff0477ac */ /* 0x000e220008000a00 */
[----:B------:R-:W-:Y:S01]  /*b0d70*/  BSSY.RECONVERGENT B0, `(.L_x_5532) ;  /* 0x0000018000007945 */ /* 0x000fe20003800200 */
[----:B------:R-:W-:Y:S02]  /*b0d80*/  IMAD.MOV.U32 R11, RZ, RZ, RZ ;  /* 0x000000ffff0b7224 */ /* 0x000fe400078e00ff */
[----:B------:R-:W-:Y:S02]  /*b0d90*/  IMAD.MOV.U32 R56, RZ, RZ, RZ ;  /* 0x000000ffff387224 */ /* 0x000fe400078e00ff */
[----:B0-----:R-:W-:Y:S02]  /*b0da0*/  IMAD.U32 R54, RZ, RZ, UR4 ;  /* 0x00000004ff367e24 */ /* 0x001fe4000f8e00ff */
[----:B------:R-:W-:-:S07]  /*b0db0*/  IMAD.U32 R53, RZ, RZ, UR5 ;  /* 0x00000005ff357e24 */ /* 0x000fce000f8e00ff */
.L_x_5533:
        /* <DEDUP_REMOVED lines=20> */
.L_x_5532:
[----:B------:R-:W0:Y:S01]  /*b0f00*/  LDCU.64 UR4, c[0x0][0x3c8] ;  /* 0x00007900ff0477ac */ /* 0x000e220008000a00 */
[----:B------:R-:W-:Y:S01]  /*b0f10*/  BSSY.RECONVERGENT B0, `(.L_x_5534) ;  /* 0x0000018000007945 */ /* 0x000fe20003800200 */
[----:B------:R-:W-:Y:S02]  /*b0f20*/  IMAD.MOV.U32 R13, RZ, RZ, RZ ;  /* 0x000000ffff0d7224 */ /* 0x000fe400078e00ff */
[----:B------:R-:W-:Y:S02]  /*b0f30*/  IMAD.MOV.U32 R56, RZ, RZ, RZ ;  /* 0x000000ffff387224 */ /* 0x000fe400078e00ff */
[----:B0-----:R-:W-:Y:S02]  /*b0f40*/  IMAD.U32 R54, RZ, RZ, UR4 ;  /* 0x00000004ff367e24 */ /* 0x001fe4000f8e00ff */
[----:B------:R-:W-:-:S07]  /*b0f50*/  IMAD.U32 R53, RZ, RZ, UR5 ;  /* 0x00000005ff357e24 */ /* 0x000fce000f8e00ff */
.L_x_5535:
        /* <DEDUP_REMOVED lines=20> */
.L_x_5534:
[----:B------:R-:W0:Y:S01]  /*b10a0*/  LDCU.64 UR4, c[0x0][0x3c8] ;  /* 0x00007900ff0477ac */ /* 0x000e220008000a00 */
[----:B------:R-:W-:Y:S01]  /*b10b0*/  BSSY.RECONVERGENT B0, `(.L_x_5536) ;  /* 0x0000018000007945 */ /* 0x000fe20003800200 */
[----:B------:R-:W-:Y:S02]  /*b10c0*/  IMAD.MOV.U32 R18, RZ, RZ, RZ ;  /* 0x000000ffff127224 */ /* 0x000fe400078e00ff */
[----:B------:R-:W-:Y:S02]  /*b10d0*/  IMAD.MOV.U32 R55, RZ, RZ, RZ ;  /* 0x000000ffff377224 */ /* 0x000fe400078e00ff */
[----:B0-----:R-:W-:Y:S02]  /*b10e0*/  IMAD.U32 R54, RZ, RZ, UR4 ;  /* 0x00000004ff367e24 */ /* 0x001fe4000f8e00ff */
[----:B------:R-:W-:-:S07]  /*b10f0*/  IMAD.U32 R53, RZ, RZ, UR5 ;  /* 0x00000005ff357e24 */ /* 0x000fce000f8e00ff */
.L_x_5537:
        /* <DEDUP_REMOVED lines=20> */
.L_x_5536:
[----:B------:R-:W0:Y:S01]  /*b1240*/  LDCU.64 UR4, c[0x0][0x3c8] ;  /* 0x00007900ff0477ac */ /* 0x000e220008000a00 */
[----:B------:R-:W-:Y:S01]  /*b1250*/  BSSY.RECONVERGENT B0, `(.L_x_5538) ;  /* 0x0000018000007945 */ /* 0x000fe20003800200 */
[----:B------:R-:W-:Y:S02]  /*b1260*/  IMAD.MOV.U32 R11, RZ, RZ, RZ ;  /* 0x000000ffff0b7224 */ /* 0x000fe400078e00ff */
[----:B------:R-:W-:Y:S02]  /*b1270*/  IMAD.MOV.U32 R56, RZ, RZ, RZ ;  /* 0x000000ffff387224 */ /* 0x000fe400078e00ff */
[----:B0-----:R-:W-:Y:S02]  /*b1280*/  IMAD.U32 R54, RZ, RZ, UR4 ;  /* 0x00000004ff367e24 */ /* 0x001fe4000f8e00ff */
[----:B------:R-:W-:-:S07]  /*b1290*/  IMAD.U32 R53, RZ, RZ, UR5 ;  /* 0x00000005ff357e24 */ /* 0x000fce000f8e00ff */
.L_x_5539:
        /* <DEDUP_REMOVED lines=20> */
.L_x_5538:
[----:B------:R-:W0:Y:S01]  /*b13e0*/  LDCU.64 UR4, c[0x0][0x3c8] ;  /* 0x00007900ff0477ac */ /* 0x000e220008000a00 */
[----:B------:R-:W-:Y:S01]  /*b13f0*/  BSSY.RECONVERGENT B0, `(.L_x_5540) ;  /* 0x0000018000007945 */ /* 0x000fe20003800200 */
[----:B------:R-:W-:Y:S02]  /*b1400*/  IMAD.MOV.U32 R13, RZ, RZ, RZ ;  /* 0x000000ffff0d7224 */ /* 0x000fe400078e00ff */
[----:B------:R-:W-:Y:S02]  /*b1410*/  IMAD.MOV.U32 R56, RZ, RZ, RZ ;  /* 0x000000ffff387224 */ /* 0x000fe400078e00ff */
[----:B0-----:R-:W-:Y:S02]  /*b1420*/  IMAD.U32 R54, RZ, RZ, UR4 ;  /* 0x00000004ff367e24 */ /* 0x001fe4000f8e00ff */
[----:B------:R-:W-:-:S07]  /*b1430*/  IMAD.U32 R53, RZ, RZ, UR5 ;  /* 0x00000005ff357e24 */ /* 0x000fce000f8e00ff */
.L_x_5541:
        /* <DEDUP_REMOVED lines=20> */
.L_x_5540:
[----:B------:R-:W0:Y:S01]  /*b1580*/  LDCU.64 UR4, c[0x0][0x3c8] ;  /* 0x00007900ff0477ac */ /* 0x000e220008000a00 */
[----:B------:R-:W-:Y:S01]  /*b1590*/  BSSY.RECONVERGENT B0, `(.L_x_5542) ;  /* 0x0000018000007945 */ /* 0x000fe20003800200 */
[----:B------:R-:W-:Y:S02]  /*b15a0*/  IMAD.MOV.U32 R18, RZ, RZ, RZ ;  /* 0x000000ffff127224 */ /* 0x000fe400078e00ff */
[----:B------:R-:W-:Y:S02]  /*b15b0*/  IMAD.MOV.U32 R55, RZ, RZ, RZ ;  /* 0x000000ffff377224 */ /* 0x000fe400078e00ff */
[----:B0-----:R-:W-:Y:S02]  /*b15c0*/  IMAD.U32 R54, RZ, RZ, UR4 ;  /* 0x00000004ff367e24 */ /* 0x001fe4000f8e00ff */
[----:B------:R-:W-:-:S07]  /*b15d0*/  IMAD.U32 R53, RZ, RZ, UR5 ;  /* 0x00000005ff357e24 */ /* 0x000fce000f8e00ff */
.L_x_5543:
        /* <DEDUP_REMOVED lines=20> */
.L_x_5542:
[----:B------:R-:W0:Y:S01]  /*b1720*/  LDCU.64 UR4, c[0x0][0x3c8] ;  /* 0x00007900ff0477ac */ /* 0x000e220008000a00 */
[----:B------:R-:W-:Y:S01]  /*b1730*/  BSSY.RECONVERGENT B0, `(.L_x_5544) ;  /* 0x0000018000007945 */ /* 0x000fe20003800200 */
[----:B------:R-:W-:Y:S02]  /*b1740*/  IMAD.MOV.U32 R11, RZ, RZ, RZ ;  /* 0x000000ffff0b7224 */ /* 0x000fe400078e00ff */
[----:B------:R-:W-:Y:S02]  /*b1750*/  IMAD.MOV.U32 R56, RZ, RZ, RZ ;  /* 0x000000ffff387224 */ /* 0x000fe400078e00ff */
[----:B0-----:R-:W-:Y:S02]  /*b1760*/  IMAD.U32 R54, RZ, RZ, UR4 ;  /* 0x00000004ff367e24 */ /* 0x001fe4000f8e00ff */
[----:B------:R-:W-:-:S07]  /*b1770*/  IMAD.U32 R53, RZ, RZ, UR5 ;  /* 0x00000005ff357e24 */ /* 0x000fce000f8e00ff */
.L_x_5545:
        /* <DEDUP_REMOVED lines=20> */
.L_x_5544:
[----:B------:R-:W0:Y:S01]  /*b18c0*/  LDCU.64 UR4, c[0x0][0x3c8] ;  /* 0x00007900ff0477ac */ /* 0x000e220008000a00 */
[----:B------:R-:W-:Y:S01]  /*b18d0*/  BSSY.RECONVERGENT B0, `(.L_x_5546) ;  /* 0x0000018000007945 */ /* 0x000fe20003800200 */
[----:B------:R-:W-:Y:S02]  /*b18e0*/  IMAD.MOV.U32 R13, RZ, RZ, RZ ;  /* 0x000000ffff0d7224 */ /* 0x000fe400078e00ff */
[----:B------:R-:W-:Y:S02]  /*b18f0*/  IMAD.MOV.U32 R56, RZ, RZ, RZ ;  /* 0x000000ffff387224 */ /* 0x000fe400078e00ff */
[----:B0-----:R-:W-:Y:S02]  /*b1900*/  IMAD.U32 R54, RZ, RZ, UR4 ;  /* 0x00000004ff367e24 */ /* 0x001fe4000f8e00ff */
[----:B------:R-:W-:-:S07]  /*b1910*/  IMAD.U32 R53, RZ, RZ, UR5 ;  /* 0x00000005ff357e24 */ /* 0x000fce000f8e00ff */
.L_x_5547:
        /* <DEDUP_REMOVED lines=20> */
.L_x_5546:
[----:B------:R-:W0:Y:S01]  /*b1a60*/  LDCU.64 UR4, c[0x0][0x3c8] ;  /* 0x00007900ff0477ac */ /* 0x000e220008000a00 */
[----:B------:R-:W-:Y:S01]  /*b1a70*/  BSSY.RECONVERGENT B0, `(.L_x_5548) ;  /* 0x0000018000007945 */ /* 0x000fe20003800200 */
[----:B------:R-:W-:Y:S02]  /*b1a80*/  IMAD.MOV.U32 R18, RZ, RZ, RZ ;  /* 0x000000ffff127224 */ /* 0x000fe400078e00ff */
[----:B------:R-:W-:Y:S02]  /*b1a90*/  IMAD.MOV.U32 R55, RZ, RZ, RZ ;  /* 0x000000ffff377224 */ /* 0x000fe400078e00ff */
[----:B0-----:R-:W-:Y:S02]  /*b1aa0*/  IMAD.U32 R54, RZ, RZ, UR4 ;  /* 0x00000004ff367e24 */ /* 0x001fe4000f8e00ff */
[----:B------:R-:W-:-:S07]  /*b1ab0*/  IMAD.U32 R53, RZ, RZ, UR5 ;  /* 0x00000005ff357e24 */ /* 0x000fce000f8e00ff */
.L_x_5549:
        /* <DEDUP_REMOVED lines=20> */
.L_x_5548:
[----:B------:R-:W0:Y:S01]  /*b1c00*/  LDCU.64 UR4, c[0x0][0x3c8] ;  /* 0x00007900ff0477ac */ /* 0x000e220008000a00 */
[----:B------:R-:W-:Y:S01]  /*b1c10*/  BSSY.RECONVERGENT B0, `(.L_x_5550) ;  /* 0x0000018000007945 */ /* 0x000fe20003800200 */
[----:B------:R-:W-:Y:S02]  /*b1c20*/  IMAD.MOV.U32 R11, RZ, RZ, RZ ;  /* 0x000000ffff0b7224 */ /* 0x000fe400078e00ff */
[----:B------:R-:W-:Y:S02]  /*b1c30*/  IMAD.MOV.U32 R56, RZ, RZ, RZ ;  /* 0x000000ffff387224 */ /* 0x000fe400078e00ff */
[----:B0-----:R-:W-:Y:S02]  /*b1c40*/  IMAD.U32 R54, RZ, RZ, UR4 ;  /* 0x00000004ff367e24 */ /* 0x001fe4000f8e00ff */
[----:B------:R-:W-:-:S07]  /*b1c50*/  IMAD.U32 R53, RZ, RZ, UR5 ;  /* 0x00000005ff357e24 */ /* 0x000fce000f8e00ff */
.L_x_5551:
        /* <DEDUP_REMOVED lines=20> */
.L_x_5550:
[----:B------:R-:W0:Y:S01]  /*b1da0*/  LDCU.64 UR4, c[0x0][0x3c8] ;  /* 0x00007900ff0477ac */ /* 0x000e220008000a00 */
[----:B------:R-:W-:Y:S01]  /*b1db0*/  BSSY.RECONVERGENT B0, `(.L_x_5552) ;  /* 0x0000018000007945 */ /* 0x000fe20003800200 */
[----:B------:R-:W-:Y:S02]  /*b1dc0*/  IMAD.MOV.U32 R13, RZ, RZ, RZ ;  /* 0x000000ffff0d7224 */ /* 0x000fe400078e00ff */
[----:B------:R-:W-:Y:S02]  /*b1dd0*/  IMAD.MOV.U32 R56, RZ, RZ, RZ ;  /* 0x000000ffff387224 */ /* 0x000fe400078e00ff */
[----:B0-----:R-:W-:Y:S02]  /*b1de0*/  IMAD.U32 R54, RZ, RZ, UR4 ;  /* 0x00000004ff367e24 */ /* 0x001fe4000f8e00ff */
[----:B------:R-:W-:-:S07]  /*b1df0*/  IMAD.U32 R53, RZ, RZ, UR5 ;  /* 0x00000005ff357e24 */ /* 0x000fce000f8e00ff */
.L_x_5553:
        /* <DEDUP_REMOVED lines=20> */
.L_x_5552:
[----:B------:R-:W0:Y:S01]  /*b1f40*/  LDCU.64 UR4, c[0x0][0x3c8] ;  /* 0x00007900ff0477ac */ /* 0x000e220008000a00 */
[----:B------:R-:W-:Y:S01]  /*b1f50*/  BSSY.RECONVERGENT B0, `(.L_x_5554) ;  /* 0x0000018000007945 */ /* 0x000fe20003800200 */
[----:B------:R-:W-:Y:S02]  /*b1f60*/  IMAD.MOV.U32 R18, RZ, RZ, RZ ;  /* 0x000000ffff127224 */ /* 0x000fe400078e00ff */
[----:B------:R-:W-:Y:S02]  /*b1f70*/  IMAD.MOV.U32 R55, RZ, RZ, RZ ;  /* 0x000000ffff377224 */ /* 0x000fe400078e00ff */
[----:B0-----:R-:W-:Y:S02]  /*b1f80*/  IMAD.U32 R54, RZ, RZ, UR4 ;  /* 0x00000004ff367e24 */ /* 0x001fe4000f8e00ff */
[----:B------:R-:W-:-:S07]  /*b1f90*/  IMAD.U32 R53, RZ, RZ, UR5 ;  /* 0x00000005ff357e24 */ /* 0x000fce000f8e00ff */
.L_x_5555:
        /* <DEDUP_REMOVED lines=20> */
.L_x_5554:
[----:B------:R-:W0:Y:S01]  /*b20e0*/  LDCU.64 UR4, c[0x0][0x3c8] ;  /* 0x00007900ff0477ac */ /* 0x000e220008000a00 */
[----:B------:R-:W-:Y:S01]  /*b20f0*/  BSSY.RECONVERGENT B0, `(.L_x_5556) ;  /* 0x0000018000007945 */ /* 0x000fe20003800200 */
[----:B------:R-:W-:Y:S02]  /*b2100*/  IMAD.MOV.U32 R11, RZ, RZ, RZ ;  /* 0x000000ffff0b7224 */ /* 0x000fe400078e00ff */
[----:B------:R-:W-:Y:S02]  /*b2110*/  IMAD.MOV.U32 R56, RZ, RZ, RZ ;  /* 0x000000ffff387224 */ /* 0x000fe400078e00ff */
[----:B0-----:R-:W-:Y:S02]  /*b2120*/  IMAD.U32 R54, RZ, RZ, UR4 ;  /* 0x00000004ff367e24 */ /* 0x001fe4000f8e00ff */
[----:B------:R-:W-:-:S07]  /*b2130*/  IMAD.U32 R53, RZ, RZ, UR5 ;  /* 0x00000005ff357e24 */ /* 0x000fce000f8e00ff */
.L_x_5557:
        /* <DEDUP_REMOVED lines=20> */
.L_x_5556:
[----:B------:R-:W0:Y:S01]  /*b2280*/  LDCU.64 UR4, c[0x0][0x3c8] ;  /* 0x00007900ff0477ac */ /* 0x000e220008000a00 */
[----:B------:R-:W-:Y:S01]  /*b2290*/  BSSY.RECONVERGENT B0, `(.L_x_5558) ;  /* 0x0000018000007945 */ /* 0x000fe20003800200 */
[----:B------:R-:W-:Y:S02]  /*b22a0*/  IMAD.MOV.U32 R13, RZ, RZ, RZ ;  /* 0x000000ffff0d7224 */ /* 0x000fe400078e00ff */
[----:B------:R-:W-:Y:S02]  /*b22b0*/  IMAD.MOV.U32 R56, RZ, RZ, RZ ;  /* 0x000000ffff387224 */ /* 0x000fe400078e00ff */
[----:B0-----:R-:W-:Y:S02]  /*b22c0*/  IMAD.U32 R54, RZ, RZ, UR4 ;  /* 0x00000004ff367e24 */ /* 0x001fe4000f8e00ff */
[----:B------:R-:W-:-:S07]  /*b22d0*/  IMAD.U32 R53, RZ, RZ, UR5 ;  /* 0x00000005ff357e24 */ /* 0x000fce000f8e00ff */
.L_x_5559:
        /* <DEDUP_REMOVED lines=20> */
.L_x_5558:
[----:B------:R-:W0:Y:S01]  /*b2420*/  LDCU.64 UR4, c[0x0][0x3c8] ;  /* 0x00007900ff0477ac */ /* 0x000e220008000a00 */
[----:B------:R-:W-:Y:S01]  /*b2430*/  BSSY.RECONVERGENT B0, `(.L_x_5560) ;  /* 0x0000018000007945 */ /* 0x000fe20003800200 */
[----:B------:R-:W-:Y:S02]  /*b2440*/  IMAD.MOV.U32 R18, RZ, RZ, RZ ;  /* 0x000000ffff127224 */ /* 0x000fe400078e00ff */
[----:B------:R-:W-:Y:S02]  /*b2450*/  IMAD.MOV.U32 R55, RZ, RZ, RZ ;  /* 0x000000ffff377224 */ /* 0x000fe400078e00ff */
[----:B0-----:R-:W-:Y:S02]  /*b2460*/  IMAD.U32 R54, RZ, RZ, UR4 ;  /* 0x00000004ff367e24 */ /* 0x001fe4000f8e00ff */
[----:B------:R-:W-:-:S07]  /*b2470*/  IMAD.U32 R53, RZ, RZ, UR5 ;  /* 0x00000005ff357e24 */ /* 0x000fce000f8e00ff */
.L_x_5561:
        /* <DEDUP_REMOVED lines=20> */
.L_x_5560:
[----:B------:R-:W0:Y:S01]  /*b25c0*/  LDCU.64 UR4, c[0x0][0x3c8] ;  /* 0x00007900ff0477ac */ /* 0x000e220008000a00 */
[----:B------:R-:W-:Y:S01]  /*b25d0*/  BSSY.RECONVERGENT B0, `(.L_x_5562) ;  /* 0x0000018000007945 */ /* 0x000fe20003800200 */
[----:B------:R-:W-:Y:S02]  /*b25e0*/  IMAD.MOV.U32 R11, RZ, RZ, RZ ;  /* 0x000000ffff0b7224 */ /* 0x000fe400078e00ff */
[----:B------:R-:W-:Y:S02]  /*b25f0*/  IMAD.MOV.U32 R56, RZ, RZ, RZ ;  /* 0x000000ffff387224 */ /* 0x000fe400078e00ff */
[----:B0-----:R-:W-:Y:S02]  /*b2600*/  IMAD.U32 R54, RZ, RZ, UR4 ;  /* 0x00000004ff367e24 */ /* 0x001fe4000f8e00ff */
[----:B------:R-:W-:-:S07]  /*b2610*/  IMAD.U32 R53, RZ, RZ, UR5 ;  /* 0x00000005ff357e24 */ /* 0x000fce000f8e00ff */
.L_x_5563:
        /* <DEDUP_REMOVED lines=20> */
.L_x_5562:
[----:B------:R-:W0:Y:S01]  /*b2760*/  LDCU.64 UR4, c[0x0][0x3c8] ;  /* 0x00007900ff0477ac */ /* 0x000e220008000a00 */
[----:B------:R-:W-:Y:S01]  /*b2770*/  BSSY.RECONVERGENT B0, `(.L_x_5564) ;  /* 0x0000018000007945 */ /* 0x000fe20003800200 */
[----:B------:R-:W-:Y:S02]  /*b2780*/  IMAD.MOV.U32 R13, RZ, RZ, RZ ;  /* 0x000000ffff0d7224 */ /* 0x000fe400078e00ff */
[----:B------:R-:W-:Y:S02]  /*b2790*/  IMAD.MOV.U32 R56, RZ, RZ, RZ ;  /* 0x000000ffff387224 */ /* 0x000fe400078e00ff */
[----:B0-----:R-:W-:Y:S02]  /*b27a0*/  IMAD.U32 R54, RZ, RZ, UR4 ;  /* 0x00000004ff367e24 */ /* 0x001fe4000f8e00ff */
[----:B------:R-:W-:-:S07]  /*b27b0*/  IMAD.U32 R53, RZ, RZ, UR5 ;  /* 0x00000005ff357e24 */ /* 0x000fce000f8e00ff */
.L_x_5565:
        /* <DEDUP_REMOVED lines=20> */
.L_x_5564:
[----:B------:R-:W0:Y:S01]  /*b2900*/  LDCU.64 UR4, c[0x0][0x3c8] ;  /* 0x00007900ff0477ac */ /* 0x000e220008000a00 */
[----:B------:R-:W-:Y:S01]  /*b2910*/  BSSY.RECONVERGENT B0, `(.L_x_5566) ;  /* 0x0000018000007945 */ /* 0x000fe20003800200 */
[----:B------:R-:W-:Y:S02]  /*b2920*/  IMAD.MOV.U32 R54, RZ, RZ, RZ ;  /* 0x000000ffff367224 */ /* 0x000fe400078e00ff */
[----:B------:R-:W-:Y:S02]  /*b2930*/  IMAD.MOV.U32 R56, RZ, RZ, RZ ;  /* 0x000000ffff387224 */ /* 0x000fe400078e00ff */
[----:B0-----:R-:W-:Y:S02]  /*b2940*/  IMAD.U32 R53, RZ, RZ, UR4 ;  /* 0x00000004ff357e24 */ /* 0x001fe4000f8e00ff */
[----:B------:R-:W-:-:S07]  /*b2950*/  IMAD.U32 R52, RZ, RZ, UR5 ;  /* 0x00000005ff347e24 */ /* 0x000fce000f8e00ff */
.L_x_5567:
        /* <DEDUP_REMOVED lines=20> */
.L_x_5566:
        /* <DEDUP_REMOVED lines=9> */
.L_x_5569:
        /* <DEDUP_REMOVED lines=20> */
.L_x_5568:
[----:B------:R-:W0:Y:S01]  /*b2c70*/  LDCU.64 UR4, c[0x0][0x3c8] ;  /* 0x00007900ff0477ac */ /* 0x000e220008000a00 */
[----:B------:R-:W-:Y:S01]  /*b2c80*/  BSSY.RECONVERGENT B0, `(.L_x_5570) ;  /* 0x0000018000007945 */ /* 0x000fe20003800200 */
[----:B------:R-:W-:Y:S02]  /*b2c90*/  IMAD.MOV.U32 R14, RZ, RZ, RZ ;  /* 0x000000ffff0e7224 */ /* 0x000fe400078e00ff */
[----:B------:R-:W-:Y:S02]  /*b2ca0*/  IMAD.MOV.U32 R54, RZ, RZ, RZ ;  /* 0x000000ffff367224 */ /* 0x000fe400078e00ff */
[----:B0-----:R-:W-:Y:S02]  /*b2cb0*/  IMAD.U32 R52, RZ, RZ, UR4 ;  /* 0x00000004ff347e24 */ /* 0x001fe4000f8e00ff */
[----:B------:R-:W-:-:S07]  /*b2cc0*/  IMAD.U32 R53, RZ, RZ, UR5 ;  /* 0x00000005ff357e24 */ /* 0x000fce000f8e00ff */
.L_x_5571:
        /* <DEDUP_REMOVED lines=20> */
.L_x_5570:
[----:B------:R-:W0:Y:S01]  /*b2e10*/  LDCU.64 UR4, c[0x0][0x3c8] ;  /* 0x00007900ff0477ac */ /* 0x000e220008000a00 */
[----:B------:R-:W-:Y:S01]  /*b2e20*/  BSSY.RECONVERGENT B0, `(.L_x_5572) ;  /* 0x0000018000007945 */ /* 0x000fe20003800200 */
[----:B------:R-:W-:Y:S02]  /*b2e30*/  IMAD.MOV.U32 R11, RZ, RZ, RZ ;  /* 0x000000ffff0b7224 */ /* 0x000fe400078e00ff */
[----:B------:R-:W-:Y:S02]  /*b2e40*/  IMAD.MOV.U32 R56, RZ, RZ, RZ ;  /* 0x000000ffff387224 */ /* 0x000fe400078e00ff */
[----:B0-----:R-:W-:Y:S02]  /*b2e50*/  IMAD.U32 R54, RZ, RZ, UR4 ;  /* 0x00000004ff367e24 */ /* 0x001fe4000f8e00ff */
[----:B------:R-:W-:-:S07]  /*b2e60*/  IMAD.U32 R53, RZ, RZ, UR5 ;  /* 0x00000005ff357e24 */ /* 0x000fce000f8e00ff */
.L_x_5573:
        /* <DEDUP_REMOVED lines=20> */
.L_x_5572:
[----:B------:R-:W0:Y:S01]  /*b2fb0*/  LDCU.64 UR4, c[0x0][0x3c8] ;  /* 0x00007900ff0477ac */ /* 0x000e220008000a00 */
[----:B------:R-:W-:Y:S01]  /*b2fc0*/  BSSY.RECONVERGENT B0, `(.L_x_5574) ;  /* 0x0000018000007945 */ /* 0x000fe20003800200 */
[----:B------:R-:W-:Y:S02]  /*b2fd0*/  IMAD.MOV.U32 R13, RZ, RZ, RZ ;  /* 0x000000ffff0d7224 */ /* 0x000fe400078e00ff */
[----:B------:R-:W-:Y:S02]  /*b2fe0*/  IMAD.MOV.U32 R56, RZ, RZ, RZ ;  /* 0x000000ffff387224 */ /* 0x000fe400078e00ff */
[----:B0-----:R-:W-:Y:S02]  /*b2ff0*/  IMAD.U32 R54, RZ, RZ, UR4 ;  /* 0x00000004ff367e24 */ /* 0x001fe4000f8e00ff */
[----:B------:R-:W-:-:S07]  /*b3000*/  IMAD.U32 R53, RZ, RZ, UR5 ;  /* 0x00000005ff357e24 */ /* 0x000fce000f8e00ff */
.L_x_5575:
        /* <DEDUP_REMOVED lines=20> */
.L_x_5574:
[----:B------:R-:W0:Y:S01]  /*b3150*/  LDCU.64 UR4, c[0x0][0x3c8] ;  /* 0x00007900ff0477ac */ /* 0x000e220008000a00 */
[----:B------:R-:W-:Y:S01]  /*b3160*/  BSSY.RECONVERGENT B0, `(.L_x_5576) ;  /* 0x0000018000007945 */ /* 0x000fe20003800200 */
[----:B------:R-:W-:Y:S02]  /*b3170*/  IMAD.MOV.U32 R14, RZ, RZ, RZ ;  /* 0x000000ffff0e7224 */ /* 0x000fe400078e00ff */
[----:B------:R-:W-:Y:S02]  /*b3180*/  IMAD.MOV.U32 R55, RZ, RZ, RZ ;  /* 0x000000ffff377224 */ /* 0x000fe400078e00ff */
[----:B0-----:R-:W-:Y:S02]  /*b3190*/  IMAD.U32 R54, RZ, RZ, UR4 ;  /* 0x00000004ff367e24 */ /* 0x001fe4000f8e00ff */
[----:B------:R-:W-:-:S07]  /*b31a0*/  IMAD.U32 R53, RZ, RZ, UR5 ;  /* 0x00000005ff357e24 */ /* 0x000fce000f8e00ff */
.L_x_5577:
        /* <DEDUP_REMOVED lines=20> */
.L_x_5576:
[----:B------:R-:W0:Y:S01]  /*b32f0*/  LDCU.64 UR4, c[0x0][0x3c8] ;  /* 0x00007900ff0477ac */ /* 0x000e220008000a00 */
[----:B------:R-:W-:Y:S01]  /*b3300*/  BSSY.RECONVERGENT B0, `(.L_x_5578) ;  /* 0x0000018000007945 */ /* 0x000fe20003800200 */
[----:B------:R-:W-:Y:S02]  /*b3310*/  IMAD.MOV.U32 R11, RZ, RZ, RZ ;  /* 0x000000ffff0b7224 */ /* 0x000fe400078e00ff */
[----:B------:R-:W-:Y:S02]  /*b3320*/  IMAD.MOV.U32 R56, RZ, RZ, RZ ;  /* 0x000000ffff387224 */ /* 0x000fe400078e00ff */
[----:B0-----:R-:W-:Y:S02]  /*b3330*/  IMAD.U32 R54, RZ, RZ, UR4 ;  /* 0x00000004ff367e24 */ /* 0x001fe4000f8e00ff */
[----:B------:R-:W-:-:S07]  /*b3340*/  IMAD.U32 R53, RZ, RZ, UR5 ;  /* 0x00000005ff357e24 */ /* 0x000fce000f8e00ff */
.L_x_5579:
        /* <DEDUP_REMOVED lines=20> */
.L_x_5578:
[----:B------:R-:W0:Y:S01]  /*b3490*/  LDCU.64 UR4, c[0x0][0x3c8] ;  /* 0x00007900ff0477ac */ /* 0x000e220008000a00 */
[----:B------:R-:W-:Y:S01]  /*b34a0*/  BSSY.RECONVERGENT B0, `(.L_x_5580) ;  /* 0x0000018000007945 */ /* 0x000fe20003800200 */
[----:B------:R-:W-:Y:S02]  /*b34b0*/  IMAD.MOV.U32 R13, RZ, RZ, RZ ;  /* 0x000000ffff0d7224 */ /* 0x000fe400078e00ff */
[----:B------:R-:W-:Y:S02]  /*b34c0*/  IMAD.MOV.U32 R56, RZ, RZ, RZ ;  /* 0x000000ffff387224 */ /* 0x000fe400078e00ff */
[----:B0-----:R-:W-:Y:S02]  /*b34d0*/  IMAD.U32 R54, RZ, RZ, UR4 ;  /* 0x00000004ff367e24 */ /* 0x001fe4000f8e00ff */
[----:B------:R-:W-:-:S07]  /*b34e0*/  IMAD.U32 R53, RZ, RZ, UR5 ;  /* 0x00000005ff357e24 */ /* 0x000fce000f8e00ff */
.L_x_5581:
        /* <DEDUP_REMOVED lines=20> */
.L_x_5580:
[----:B------:R-:W0:Y:S01]  /*b3630*/  LDCU.64 UR4, c[0x0][0x3c8] ;  /* 0x00007900ff0477ac */ /* 0x000e220008000a00 */
[----:B------:R-:W-:Y:S01]  /*b3640*/  BSSY.RECONVERGENT B0, `(.L_x_5582) ;  /* 0x0000018000007945 */ /* 0x000fe20003800200 */
[----:B------:R-:W-:Y:S02]  /*b3650*/  IMAD.MOV.U32 R14, RZ, RZ, RZ ;  /* 0x000000ffff0e7224 */ /* 0x000fe400078e00ff */
[----:B------:R-:W-:Y:S02]  /*b3660*/  IMAD.MOV.U32 R55, RZ, RZ, RZ ;  /* 0x000000ffff377224 */ /* 0x000fe400078e00ff */
[----:B0-----:R-:W-:Y:S02]  /*b3670*/  IMAD.U32 R54, RZ, RZ, UR4 ;  /* 0x00000004ff367e24 */ /* 0x001fe4000f8e00ff */
[----:B------:R-:W-:-:S07]  /*b3680*/  IMAD.U32 R53, RZ, RZ, UR5 ;  /* 0x00000005ff357e24 */ /* 0x000fce000f8e00ff */
.L_x_5583:
        /* <DEDUP_REMOVED lines=20> */
.L_x_5582:
[----:B------:R-:W0:Y:S01]  /*b37d0*/  LDCU.64 UR4, c[0x0][0x3c8] ;  /* 0x00007900ff0477ac */ /* 0x000e220008000a00 */
[----:B------:R-:W-:Y:S01]  /*b37e0*/  BSSY.RECONVERGENT B0, `(.L_x_5584) ;  /* 0x0000018000007945 */ /* 0x000fe20003800200 */
[----:B------:R-:W-:Y:S02]  /*b37f0*/  IMAD.MOV.U32 R11, RZ, RZ, RZ ;  /* 0x000000ffff0b7224 */ /* 0x000fe400078e00ff */
[----:B------:R-:W-:Y:S02]  /*b3800*/  IMAD.MOV.U32 R56, RZ, RZ, RZ ;  /* 0x000000ffff387224 */ /* 0x000fe400078e00ff */
[----:B0-----:R-:W-:Y:S02]  /*b3810*/  IMAD.U32 R54, RZ, RZ, UR4 ;  /* 0x00000004ff367e24 */ /* 0x001fe4000f8e00ff */
[----:B------:R-:W-:-:S07]  /*b3820*/  IMAD.U32 R53, RZ, RZ, UR5 ;  /* 0x00000005ff357e24 */ /* 0x000fce000f8e00ff */
.L_x_5585:
        /* <DEDUP_REMOVED lines=20> */
.L_x_5584:
[----:B------:R-:W0:Y:S01]  /*b3970*/  LDCU.64 UR4, c[0x0][0x3c8] ;  /* 0x00007900ff0477ac */ /* 0x000e220008000a00 */
[----:B------:R-:W-:Y:S01]  /*b3980*/  BSSY.RECONVERGENT B0, `(.L_x_5586) ;  /* 0x0000018000007945 */ /* 0x000fe20003800200 */
[----:B------:R-:W-:Y:S02]  /*b3990*/  IMAD.MOV.U32 R13, RZ, RZ, RZ ;  /* 0x000000ffff0d7224 */ /* 0x000fe400078e00ff */
[----:B------:R-:W-:Y:S02]  /*b39a0*/  IMAD.MOV.U32 R56, RZ, RZ, RZ ;  /* 0x000000ffff387224 */ /* 0x000fe400078e00ff */
[----:B0-----:R-:W-:Y:S02]  /*b39b0*/  IMAD.U32 R54, RZ, RZ, UR4 ;  /* 0x00000004ff367e24 */ /* 0x001fe4000f8e00ff */
[----:B------:R-:W-:-:S07]  /*b39c0*/  IMAD.U32 R53, RZ, RZ, UR5 ;  /* 0x00000005ff357e24 */ /* 0x000fce000f8e00ff */
.L_x_5587:
        /* <DEDUP_REMOVED lines=20> */
.L_x_5586:
[----:B------:R-:W0:Y:S01]  /*b3b10*/  LDCU.64 UR4, c[0x0][0x3c8] ;  /* 0x00007900ff0477ac */ /* 0x000e220008000a00 */
[----:B------:R-:W-:Y:S01]  /*b3b20*/  BSSY.RECONVERGENT B0, `(.L_x_5588) ;  /* 0x0000018000007945 */ /* 0x000fe20003800200 */
[----:B------:R-:W-:Y:S02]  /*b3b30*/  IMAD.MOV.U32 R14, RZ, RZ, RZ ;  /* 0x000000ffff0e7224 */ /* 0x000fe400078e00ff */
[----:B------:R-:W-:Y:S02]  /*b3b40*/  IMAD.MOV.U32 R55, RZ, RZ, RZ ;  /* 0x000000ffff377224 */ /* 0x000fe400078e00ff */
[----:B0-----:R-:W-:Y:S02]  /*b3b50*/  IMAD.U32 R54, RZ, RZ, UR4 ;  /* 0x00000004ff367e24 */ /* 0x001fe4000f8e00ff */
[----:B------:R-:W-:-:S07]  /*b3b60*/  IMAD.U32 R53, RZ, RZ, UR5 ;  /* 0x00000005ff357e24 */ /* 0x000fce000f8e00ff */
.L_x_5589:
        /* <DEDUP_REMOVED lines=20> */
.L_x_5588:
[----:B------:R-:W0:Y:S01]  /*b3cb0*/  LDCU.64 UR4, c[0x0][0x3c8] ;  /* 0x00007900ff0477ac */ /* 0x000e220008000a00 */
[----:B------:R-:W-:Y:S01]  /*b3cc0*/  BSSY.RECONVERGENT B0, `(.L_x_5590) ;  /* 0x0000018000007945 */ /* 0x000fe20003800200 */
[----:B------:R-:W-:Y:S02]  /*b3cd0*/  IMAD.MOV.U32 R11, RZ, RZ, RZ ;  /* 0x000000ffff0b7224 */ /* 0x000fe400078e00ff */
[----:B------:R-:W-:Y:S02]  /*b3ce0*/  IMAD.MOV.U32 R56, RZ, RZ, RZ ;  /* 0x000000ffff387224 */ /* 0x000fe400078e00ff */
[----:B0-----:R-:W-:Y:S02]  /*b3cf0*/  IMAD.U32 R54, RZ, RZ, UR4 ;  /* 0x00000004ff367e24 */ /* 0x001fe4000f8e00ff */
[----:B------:R-:W-:-:S07]  /*b3d00*/  IMAD.U32 R53, RZ, RZ, UR5 ;  /* 0x00000005ff357e24 */ /* 0x000fce000f8e00ff */
.L_x_5591:
        /* <DEDUP_REMOVED lines=20> */
.L_x_5590:
[----:B------:R-:W0:Y:S01]  /*b3e50*/  LDCU.64 UR4, c[0x0][0x3c8] ;  /* 0x00007900ff0477ac */ /* 0x000e220008000a00 */
[----:B------:R-:W-:Y:S01]  /*b3e60*/  BSSY.RECONVERGENT B0, `(.L_x_5592) ;  /* 0x0000018000007945 */ /* 0x000fe20003800200 */
[----:B------:R-:W-:Y:S02]  /*b3e70*/  IMAD.MOV.U32 R13, RZ, RZ, RZ ;  /* 0x000000ffff0d7224 */ /* 0x000fe400078e00ff */
[----:B------:R-:W-:Y:S02]  /*b3e80*/  IMAD.MOV.U32 R56, RZ, RZ, RZ ;  /* 0x000000ffff387224 */ /* 0x000fe400078e00ff */
[----:B0-----:R-:W-:Y:S02]  /*b3e90*/  IMAD.U32 R54, RZ, RZ, UR4 ;  /* 0x00000004ff367e24 */ /* 0x001fe4000f8e00ff */
[----:B------:R-:W-:-:S07]  /*b3ea0*/  IMAD.U32 R53, RZ, RZ, UR5 ;  /* 0x00000005ff357e24 */ /* 0x000fce000f8e00ff */
.L_x_5593:
        /* <DEDUP_REMOVED lines=20> */
.L_x_5592:
[----:B------:R-:W0:Y:S01]  /*b3ff0*/  LDCU.64 UR4, c[0x0][0x3c8] ;  /* 0x00007900ff0477ac */ /* 0x000e220008000a00 */
[----:B------:R-:W-:Y:S01]  /*b4000*/  BSSY.RECONVERGENT B0, `(.L_x_5594) ;  /* 0x0000018000007945 */ /* 0x000fe20003800200 */
[----:B------:R-:W-:Y:S02]  /*b4010*/  IMAD.MOV.U32 R14, RZ, RZ, RZ ;  /* 0x000000ffff0e7224 */ /* 0x000fe400078e00ff */
[----:B------:R-:W-:Y:S02]  /*b4020*/  IMAD.MOV.U32 R55, RZ, RZ, RZ ;  /* 0x000000ffff377224 */ /* 0x000fe400078e00ff */
[----:B0-----:R-:W-:Y:S02]  /*b4030*/  IMAD.U32 R54, RZ, RZ, UR4 ;  /* 0x00000004ff367e24 */ /* 0x001fe4000f8e00ff */
[----:B------:R-:W-:-:S07]  /*b4040*/  IMAD.U32 R53, RZ, RZ, UR5 ;  /* 0x00000005ff357e24 */ /* 0x000fce000f8e00ff */
.L_x_5595:
        /* <DEDUP_REMOVED lines=20> */
.L_x_5594:
[----:B------:R-:W0:Y:S01]  /*b4190*/  LDCU.64 UR4, c[0x0][0x3c8] ;  /* 0x00007900ff0477ac */ /* 0x000e220008000a00 */
[----:B------:R-:W-:Y:S01]  /*b41a0*/  BSSY.RECONVERGENT B0, `(.L_x_5596) ;  /* 0x0000018000007945 */ /* 0x000fe20003800200 */
[----:B------:R-:W-:Y:S02]  /*b41b0*/  IMAD.MOV.U32 R11, RZ, RZ, RZ ;  /* 0x000000ffff0b7224 */ /* 0x000fe400078e00ff */
[----:B------:R-:W-:Y:S02]  /*b41c0*/  IMAD.MOV.U32 R56, RZ, RZ, RZ ;  /* 0x000000ffff387224 */ /* 0x000fe400078e00ff */
[----:B0-----:R-:W-:Y:S02]  /*b41d0*/  IMAD.U32 R54, RZ, RZ, UR4 ;  /* 0x00000004ff367e24 */ /* 0x001fe4000f8e00ff */
[----:B------:R-:W-:-:S07]  /*b41e0*/  IMAD.U32 R53, RZ, RZ, UR5 ;  /* 0x00000005ff357e24 */ /* 0x000fce000f8e00ff */
.L_x_5597:
        /* <DEDUP_REMOVED lines=20> */
.L_x_5596:
[----:B------:R-:W0:Y:S01]  /*b4330*/  LDCU.64 UR4, c[0x0][0x3c8] ;  /* 0x00007900ff0477ac */ /* 0x000e220008000a00 */
[----:B------:R-:W-:Y:S01]  /*b4340*/  BSSY.RECONVERGENT B0, `(.L_x_5598) ;  /* 0x0000018000007945 */ /* 0x000fe20003800200 */
[----:B------:R-:W-:Y:S02]  /*b4350*/  IMAD.MOV.U32 R13, RZ, RZ, RZ ;  /* 0x000000ffff0d7224 */ /* 0x000fe400078e00ff */
[----:B------:R-:W-:Y:S02]  /*b4360*/  IMAD.MOV.U32 R56, RZ, RZ, RZ ;  /* 0x000000ffff387224 */ /* 0x000fe400078e00ff */
[----:B0-----:R-:W-:Y:S02]  /*b4370*/  IMAD.U32 R54, RZ, RZ, UR4 ;  /* 0x00000004ff367e24 */ /* 0x001fe4000f8e00ff */
[----:B------:R-:W-:-:S07]  /*b4380*/  IMAD.U32 R53, RZ, RZ, UR5 ;  /* 0x00000005ff357e24 */ /* 0x000fce000f8e00ff */
.L_x_5599:
        /* <DEDUP_REMOVED lines=20> */
.L_x_5598:
[----:B------:R-:W0:Y:S01]  /*b44d0*/  LDCU.64 UR4, c[0x0][0x3c8] ;  /* 0x00007900ff0477ac */ /* 0x000e220008000a00 */
[----:B------:R-:W-:Y:S01]  /*b44e0*/  BSSY.RECONVERGENT B0, `(.L_x_5600) ;  /* 0x0000018000007945 */ /* 0x000fe20003800200 */
[----:B------:R-:W-:Y:S02]  /*b44f0*/  IMAD.MOV.U32 R14, RZ, RZ, RZ ;  /* 0x000000ffff0e7224 */ /* 0x000fe400078e00ff */
[----:B------:R-:W-:Y:S02]  /*b4500*/  IMAD.MOV.U32 R55, RZ, RZ, RZ ;  /* 0x000000ffff377224 */ /* 0x000fe400078e00ff */
[----:B0-----:R-:W-:Y:S02]  /*b4510*/  IMAD.U32 R54, RZ, RZ, UR4 ;  /* 0x00000004ff367e24 */ /* 0x001fe4000f8e00ff */
[----:B------:R-:W-:-:S07]  /*b4520*/  IMAD.U32 R53, RZ, RZ, UR5 ;  /* 0x00000005ff357e24 */ /* 0x000fce000f8e00ff */
.L_x_5601:
        /* <DEDUP_REMOVED lines=20> */
.L_x_5600:
[----:B------:R-:W0:Y:S01]  /*b4670*/  LDCU.64 UR4, c[0x0][0x3c8] ;  /* 0x00007900ff0477ac */ /* 0x000e220008000a00 */
[----:B------:R-:W-:Y:S01]  /*b4680*/  BSSY.RECONVERGENT B0, `(.L_x_5602) ;  /* 0x0000018000007945 */ /* 0x000fe20003800200 */
[----:B------:R-:W-:Y:S02]  /*b4690*/  IMAD.MOV.U32 R11, RZ, RZ, RZ ;  /* 0x000000ffff0b7224 */ /* 0x000fe400078e00ff */
[----:B------:R-:W-:Y:S02]  /*b46a0*/  IMAD.MOV.U32 R56, RZ, RZ, RZ ;  /* 0x000000ffff387224 */ /* 0x000fe400078e00ff */
[----:B0-----:R-:W-:Y:S02]  /*b46b0*/  IMAD.U32 R54, RZ, RZ, UR4 ;  /* 0x00000004ff367e24 */ /* 0x001fe4000f8e00ff */
[----:B------:R-:W-:-:S07]  /*b46c0*/  IMAD.U32 R53, RZ, RZ, UR5 ;  /* 0x00000005ff357e24 */ /* 0x000fce000f8e00ff */
.L_x_5603:
        /* <DEDUP_REMOVED lines=20> */
.L_x_5602:
[----:B------:R-:W0:Y:S01]  /*b4810*/  LDCU.64 UR4, c[0x0][0x3c8] ;  /* 0x00007900ff0477ac */ /* 0x000e220008000a00 */
[----:B------:R-:W-:Y:S01]  /*b4820*/  BSSY.RECONVERGENT B0, `(.L_x_5604) ;  /* 0x0000018000007945 */ /* 0x000fe20003800200 */
[----:B------:R-:W-:Y:S02]  /*b4830*/  IMAD.MOV.U32 R13, RZ, RZ, RZ ;  /* 0x000000ffff0d7224 */ /* 0x000fe400078e00ff */
[----:B------:R-:W-:Y:S02]  /*b4840*/  IMAD.MOV.U32 R56, RZ, RZ, RZ ;  /* 0x000000ffff387224 */ /* 0x000fe400078e00ff */
[----:B0-----:R-:W-:Y:S02]  /*b4850*/  IMAD.U32 R54, RZ, RZ, UR4 ;  /* 0x00000004ff367e24 */ /* 0x001fe4000f8e00ff */
[----:B------:R-:W-:-:S07]  /*b4860*/  IMAD.U32 R53, RZ, RZ, UR5 ;  /* 0x00000005ff357e24 */ /* 0x000fce000f8e00ff */
.L_x_5605:
        /* <DEDUP_REMOVED lines=20> */
.L_x_5604:
[----:B------:R-:W0:Y:S01]  /*b49b0*/  LDCU.64 UR4, c[0x0][0x3c8] ;  /* 0x00007900ff0477ac */ /* 0x000e220008000a00 */
[----:B------:R-:W-:Y:S01]  /*b49c0*/  BSSY.RECONVERGENT B0, `(.L_x_5606) ;  /* 0x0000018000007945 */ /* 0x000fe20003800200 */
[----:B------:R-:W-:Y:S02]  /*b49d0*/  IMAD.MOV.U32 R54, RZ, RZ, RZ ;  /* 0x000000ffff367224 */ /* 0x000fe400078e00ff */
[----:B------:R-:W-:Y:S02]  /*b49e0*/  IMAD.MOV.U32 R56, RZ, RZ, RZ ;  /* 0x000000ffff387224 */ /* 0x000fe400078e00ff */
[----:B0-----:R-:W-:Y:S02]  /*b49f0*/  IMAD.U32 R53, RZ, RZ, UR4 ;  /* 0x00000004ff357e24 */ /* 0x001fe4000f8e00ff */
[----:B------:R-:W-:-:S07]  /*b4a00*/  IMAD.U32 R52, RZ, RZ, UR5 ;  /* 0x00000005ff347e24 */ /* 0x000fce000f8e00ff */
.L_x_5607:
        /* <DEDUP_REMOVED lines=20> */
.L_x_5606:
        /* <DEDUP_REMOVED lines=9> */
.L_x_5609:
        /* <DEDUP_REMOVED lines=20> */
.L_x_5608:
[----:B------:R-:W0:Y:S01]  /*b4d20*/  LDCU.64 UR4, c[0x0][0x3c8] ;  /* 0x00007900ff0477ac */ /* 0x000e220008000a00 */
[----:B------:R-:W-:Y:S01]  /*b4d30*/  BSSY.RECONVERGENT B0, `(.L_x_5610) ;  /* 0x0000018000007945 */ /* 0x000fe20003800200 */
[----:B------:R-:W-:Y:S02]  /*b4d40*/  IMAD.MOV.U32 R47, RZ, RZ, RZ ;  /* 0x000000ffff2f7224 */ /* 0x000fe400078e00ff */
[----:B------:R-:W-:Y:S02]  /*b4d50*/  IMAD.MOV.U32 R54, RZ, RZ, RZ ;  /* 0x000000ffff367224 */ /* 0x000fe400078e00ff */
[----:B0-----:R-:W-:Y:S02]  /*b4d60*/  IMAD.U32 R52, RZ, RZ, UR4 ;  /* 0x00000004ff347e24 */ /* 0x001fe4000f8e00ff */
[----:B------:R-:W-:-:S07]  /*b4d70*/  IMAD.U32 R53, RZ, RZ, UR5 ;  /* 0x00000005ff357e24 */ /* 0x000fce000f8e00ff */
.L_x_5611:
        /* <DEDUP_REMOVED lines=20> */
.L_x_5610:
[----:B------:R-:W0:Y:S01]  /*b4ec0*/  LDCU.64 UR4, c[0x0][0x3c8] ;  /* 0x00007900ff0477ac */ /* 0x000e220008000a00 */
[----:B------:R-:W-:Y:S01]  /*b4ed0*/  BSSY.RECONVERGENT B0, `(.L_x_5612) ;  /* 0x0000018000007945 */ /* 0x000fe20003800200 */
[----:B------:R-:W-:Y:S02]  /*b4ee0*/  IMAD.MOV.U32 R13, RZ, RZ, RZ ;  /* 0x000000ffff0d7224 */ /* 0x000fe400078e00ff */
[----:B------:R-:W-:Y:S02]  /*b4ef0*/  IMAD.MOV.U32 R55, RZ, RZ, RZ ;  /* 0x000000ffff377224 */ /* 0x000fe400078e00ff */
[----:B0-----:R-:W-:Y:S02]  /*b4f00*/  IMAD.U32 R54, RZ, RZ, UR4 ;  /* 0x00000004ff367e24 */ /* 0x001fe4000f8e00ff */
[----:B------:R-:W-:-:S07]  /*b4f10*/  IMAD.U32 R53, RZ, RZ, UR5 ;  /* 0x00000005ff357e24 */ /* 0x000fce000f8e00ff */
.L_x_5613:
        /* <DEDUP_REMOVED lines=20> */
.L_x_5612:
[----:B------:R-:W0:Y:S01]  /*b5060*/  LDCU.64 UR4, c[0x0][0x3c8] ;  /* 0x00007900ff0477ac */ /* 0x000e220008000a00 */
[----:B------:R-:W-:Y:S01]  /*b5070*/  BSSY.RECONVERGENT B0, `(.L_x_5614) ;  /* 0x0000018000007945 */ /* 0x000fe20003800200 */
[----:B------:R-:W-:Y:S02]  /*b5080*/  IMAD.MOV.U32 R14, RZ, RZ, RZ ;  /* 0x000000ffff0e7224 */ /* 0x000fe400078e00ff */
[----:B------:R-:W-:Y:S02]  /*b5090*/  IMAD.MOV.U32 R55, RZ, RZ, RZ ;  /* 0x000000ffff377224 */ /* 0x000fe400078e00ff */
[----:B0-----:R-:W-:Y:S02]  /*b50a0*/  IMAD.U32 R52, RZ, RZ, UR4 ;  /* 0x00000004ff347e24 */ /* 0x001fe4000f8e00ff */
[----:B------:R-:W-:-:S07]  /*b50b0*/  IMAD.U32 R54, RZ, RZ, UR5 ;  /* 0x00000005ff367e24 */ /* 0x000fce000f8e00ff */
.L_x_5615:
        /* <DEDUP_REMOVED lines=20> */
.L_x_5614:
[----:B------:R-:W0:Y:S01]  /*b5200*/  LDCU.64 UR4, c[0x0][0x3c8] ;  /* 0x00007900ff0477ac */ /* 0x000e220008000a00 */
[----:B------:R-:W-:Y:S01]  /*b5210*/  BSSY.RECONVERGENT B0, `(.L_x_5616) ;  /* 0x0000018000007945 */ /* 0x000fe20003800200 */
[----:B------:R-:W-:Y:S02]  /*b5220*/  IMAD.MOV.U32 R47, RZ, RZ, RZ ;  /* 0x000000ffff2f7224 */ /* 0x000fe400078e00ff */
[----:B------:R-:W-:Y:S02]  /*b5230*/  IMAD.MOV.U32 R55, RZ, RZ, RZ ;  /* 0x000000ffff377224 */ /* 0x000fe400078e00ff */
[----:B0-----:R-:W-:Y:S02]  /*b5240*/  IMAD.U32 R54, RZ, RZ, UR4 ;  /* 0x00000004ff367e24 */ /* 0x001fe4000f8e00ff */
[----:B------:R-:W-:-:S07]  /*b5250*/  IMAD.U32 R53, RZ, RZ, UR5 ;  /* 0x00000005ff357e24 */ /* 0x000fce000f8e00ff */
.L_x_5617:
        /* <DEDUP_REMOVED lines=20> */
.L_x_5616:
[----:B------:R-:W0:Y:S01]  /*b53a0*/  LDCU.64 UR4, c[0x0][0x3c8] ;  /* 0x00007900ff0477ac */ /* 0x000e220008000a00 */
[----:B------:R-:W-:Y:S01]  /*b53b0*/  BSSY.RECONVERGENT B0, `(.L_x_5618) ;  /* 0x0000018000007945 */ /* 0x000fe20003800200 */
[----:B------:R-:W-:Y:S02]  /*b53c0*/  IMAD.MOV.U32 R13, RZ, RZ, RZ ;  /* 0x000000ffff0d7224 */ /* 0x000fe400078e00ff */
[----:B------:R-:W-:Y:S02]  /*b53d0*/  IMAD.MOV.U32 R55, RZ, RZ, RZ ;  /* 0x000000ffff377224 */ /* 0x000fe400078e00ff */
[----:B0-----:R-:W-:Y:S02]  /*b53e0*/  IMAD.U32 R54, RZ, RZ, UR4 ;  /* 0x00000004ff367e24 */ /* 0x001fe4000f8e00ff */
[----:B------:R-:W-:-:S07]  /*b53f0*/  IMAD.U32 R53, RZ, RZ, UR5 ;  /* 0x00000005ff357e24 */ /* 0x000fce000f8e00ff */
.L_x_5619:
        /* <DEDUP_REMOVED lines=20> */
.L_x_5618:
[----:B------:R-:W0:Y:S01]  /*b5540*/  LDCU.64 UR4, c[0x0][0x3c8] ;  /* 0x00007900ff0477ac */ /* 0x000e220008000a00 */
[----:B------:R-:W-:Y:S01]  /*b5550*/  BSSY.RECONVERGENT B0, `(.L_x_5620) ;  /* 0x0000018000007945 */ /* 0x000fe20003800200 */
[----:B------:R-:W-:Y:S02]  /*b5560*/  IMAD.MOV.U32 R14, RZ, RZ, RZ ;  /* 0x000000ffff0e7224 */ /* 0x000fe400078e00ff */
[----:B------:R-:W-:Y:S02]  /*b5570*/  IMAD.MOV.U32 R55, RZ, RZ, RZ ;  /* 0x000000ffff377224 */ /* 0x000fe400078e00ff */
[----:B0-----:R-:W-:Y:S02]  /*b5580*/  IMAD.U32 R52, RZ, RZ, UR4 ;  /* 0x00000004ff347e24 */ /* 0x001fe4000f8e00ff */
[----:B------:R-:W-:-:S07]  /*b5590*/  IMAD.U32 R54, RZ, RZ, UR5 ;  /* 0x00000005ff367e24 */ /* 0x000fce000f8e00ff */
.L_x_5621:
        /* <DEDUP_REMOVED lines=20> */
.L_x_5620:
[----:B------:R-:W0:Y:S01]  /*b56e0*/  LDCU.64 UR4, c[0x0][0x3c8] ;  /* 0x00007900ff0477ac */ /* 0x000e220008000a00 */
[----:B------:R-:W-:Y:S01]  /*b56f0*/  BSSY.RECONVERGENT B0, `(.L_x_5622) ;  /* 0x0000018000007945 */ /* 0x000fe20003800200 */
[----:B------:R-:W-:Y:S02]  /*b5700*/  IMAD.MOV.U32 R47, RZ, RZ, RZ ;  /* 0x000000ffff2f7224 */ /* 0x000fe400078e00ff */
[----:B------:R-:W-:Y:S02]  /*b5710*/  IMAD.MOV.U32 R55, RZ, RZ, RZ ;  /* 0x000000ffff377224 */ /* 0x000fe400078e00ff */
[----:B0-----:R-:W-:Y:S02]  /*b5720*/  IMAD.U32 R54, RZ, RZ, UR4 ;  /* 0x00000004ff367e24 */ /* 0x001fe4000f8e00ff */
[----:B------:R-:W-:-:S07]  /*b5730*/  IMAD.U32 R53, RZ, RZ, UR5 ;  /* 0x00000005ff357e24 */ /* 0x000fce000f8e00ff */
.L_x_5623:
        /* <DEDUP_REMOVED lines=20> */
.L_x_5622:
[----:B------:R-:W0:Y:S01]  /*b5880*/  LDCU.64 UR4, c[0x0][0x3c8] ;  /* 0x00007900ff0477ac */ /* 0x000e220008000a00 */
[----:B------:R-:W-:Y:S01]  /*b5890*/  BSSY.RECONVERGENT B0, `(.L_x_5624) ;  /* 0x0000018000007945 */ /* 0x000fe20003800200 */
[----:B------:R-:W-:Y:S02]  /*b58a0*/  IMAD.MOV.U32 R13, RZ, RZ, RZ ;  /* 0x000000ffff0d7224 */ /* 0x000fe400078e00ff */
[----:B------:R-:W-:Y:S02]  /*b58b0*/  IMAD.MOV.U32 R55, RZ, RZ, RZ ;  /* 0x000000ffff377224 */ /* 0x000fe400078e00ff */
[----:B0-----:R-:W-:Y:S02]  /*b58c0*/  IMAD.U32 R54, RZ, RZ, UR4 ;  /* 0x00000004ff367e24 */ /* 0x001fe4000f8e00ff */
[----:B------:R-:W-:-:S07]  /*b58d0*/  IMAD.U32 R53, RZ, RZ, UR5 ;  /* 0x00000005ff357e24 */ /* 0x000fce000f8e00ff */
.L_x_5625:
        /* <DEDUP_REMOVED lines=20> */
.L_x_5624:
[----:B------:R-:W0:Y:S01]  /*b5a20*/  LDCU.64 UR4, c[0x0][0x3c8] ;  /* 0x00007900ff0477ac */ /* 0x000e220008000a00 */
[----:B------:R-:W-:Y:S01]  /*b5a30*/  BSSY.RECONVERGENT B0, `(.L_x_5626) ;  /* 0x0000018000007945 */ /* 0x000fe20003800200 */
[----:B------:R-:W-:Y:S02]  /*b5a40*/  IMAD.MOV.U32 R14, RZ, RZ, RZ ;  /* 0x000000ffff0e7224 */ /* 0x000fe400078e00ff */
[----:B------:R-:W-:Y:S02]  /*b5a50*/  IMAD.MOV.U32 R55, RZ, RZ, RZ ;  /* 0x000000ffff377224 */ /* 0x000fe400078e00ff */
[----:B0-----:R-:W-:Y:S02]  /*b5a60*/  IMAD.U32 R52, RZ, RZ, UR4 ;  /* 0x00000004ff347e24 */ /* 0x001fe4000f8e00ff */
[----:B------:R-:W-:-:S07]  /*b5a70*/  IMAD.U32 R54, RZ, RZ, UR5 ;  /* 0x00000005ff367e24 */ /* 0x000fce000f8e00ff */
.L_x_5627:
        /* <DEDUP_REMOVED lines=20> */
.L_x_5626:
[----:B------:R-:W0:Y:S01]  /*b5bc0*/  LDCU.64 UR4, c[0x0][0x3c8] ;  /* 0x00007900ff0477ac */ /* 0x000e220008000a00 */
[----:B------:R-:W-:Y:S01]  /*b5bd0*/  BSSY.RECONVERGENT B0, `(.L_x_5628) ;  /* 0x0000018000007945 */ /* 0x000fe20003800200 */
[----:B------:R-:W-:Y:S02]  /*b5be0*/  IMAD.MOV.U32 R47, RZ, RZ, RZ ;  /* 0x000000ffff2f7224 */ /* 0x000fe400078e00ff */
[----:B------:R-:W-:Y:S02]  /*b5bf0*/  IMAD.MOV.U32 R55, RZ, RZ, RZ ;  /* 0x000000ffff377224 */ /* 0x000fe400078e00ff */
[----:B0-----:R-:W-:Y:S02]  /*b5c00*/  IMAD.U32 R54, RZ, RZ, UR4 ;  /* 0x00000004ff367e24 */ /* 0x001fe4000f8e00ff */
[----:B------:R-:W-:-:S07]  /*b5c10*/  IMAD.U32 R53, RZ, RZ, UR5 ;  /* 0x00000005ff357e24 */ /* 0x000fce000f8e00ff */
.L_x_5629:
        /* <DEDUP_REMOVED lines=20> */
.L_x_5628:
[----:B------:R-:W0:Y:S01]  /*b5d60*/  LDCU.64 UR4, c[0x0][0x3c8] ;  /* 0x00007900ff0477ac */ /* 0x000e220008000a00 */
[----:B------:R-:W-:Y:S01]  /*b5d70*/  BSSY.RECONVERGENT B0, `(.L_x_5630) ;  /* 0x0000018000007945 */ /* 0x000fe20003800200 */
[----:B------:R-:W-:Y:S02]  /*b5d80*/  IMAD.MOV.U32 R13, RZ, RZ, RZ ;  /* 0x000000ffff0d7224 */ /* 0x000fe400078e00ff */
[----:B------:R-:W-:Y:S02]  /*b5d90*/  IMAD.MOV.U32 R55, RZ, RZ, RZ ;  /* 0x000000ffff377224 */ /* 0x000fe400078e00ff */
[----:B0-----:R-:W-:Y:S02]  /*b5da0*/  IMAD.U32 R54, RZ, RZ, UR4 ;  /* 0x00000004ff367e24 */ /* 0x001fe4000f8e00ff */
[----:B------:R-:W-:-:S07]  /*b5db0*/  IMAD.U32 R53, RZ, RZ, UR5 ;  /* 0x00000005ff357e24 */ /* 0x000fce000f8e00ff */
.L_x_5631:
        /* <DEDUP_REMOVED lines=20> */
.L_x_5630:
[----:B------:R-:W0:Y:S01]  /*b5f00*/  LDCU.64 UR4, c[0x0][0x3c8] ;  /* 0x00007900ff0477ac */ /* 0x000e220008000a00 */
[----:B------:R-:W-:Y:S01]  /*b5f10*/  BSSY.RECONVERGENT B0, `(.L_x_5632) ;  /* 0x0000018000007945 */ /* 0x000fe20003800200 */
[----:B------:R-:W-:Y:S02]  /*b5f20*/  IMAD.MOV.U32 R14, RZ, RZ, RZ ;  /* 0x000000ffff0e7224 */ /* 0x000fe400078e00ff */
[----:B------:R-:W-:Y:S02]  /*b5f30*/  IMAD.MOV.U32 R55, RZ, RZ, RZ ;  /* 0x000000ffff377224 */ /* 0x000fe400078e00ff */
[----:B0-----:R-:W-:Y:S02]  /*b5f40*/  IMAD.U32 R52, RZ, RZ, UR4 ;  /* 0x00000004ff347e24 */ /* 0x001fe4000f8e00ff */
[----:B------:R-:W-:-:S07]  /*b5f50*/  IMAD.U32 R54, RZ, RZ, UR5 ;  /* 0x00000005ff367e24 */ /* 0x000fce000f8e00ff */
.L_x_5633:
        /* <DEDUP_REMOVED lines=20> */
.L_x_5632:
[----:B------:R-:W0:Y:S01]  /*b60a0*/  LDCU.64 UR4, c[0x0][0x3c8] ;  /* 0x00007900ff0477ac */ /* 0x000e220008000a00 */
[----:B------:R-:W-:Y:S01]  /*b60b0*/  BSSY.RECONVERGENT B0, `(.L_x_5634) ;  /* 0x0000018000007945 */ /* 0x000fe20003800200 */
[----:B------:R-:W-:Y:S02]  /*b60c0*/  IMAD.MOV.U32 R47, RZ, RZ, RZ ;  /* 0x000000ffff2f7224 */ /* 0x000fe400078e00ff */
[----:B------:R-:W-:Y:S02]  /*b60d0*/  IMAD.MOV.U32 R55, RZ, RZ, RZ ;  /* 0x000000ffff377224 */ /* 0x000fe400078e00ff */
[----:B0-----:R-:W-:Y:S02]  /*b60e0*/  IMAD.U32 R54, RZ, RZ, UR4 ;  /* 0x00000004ff367e24 */ /* 0x001fe4000f8e00ff */
[----:B------:R-:W-:-:S07]  /*b60f0*/  IMAD.U32 R53, RZ, RZ, UR5 ;  /* 0x00000005ff357e24 */ /* 0x000fce000f8e00ff */
.L_x_5635:
        /* <DEDUP_REMOVED lines=20> */
.L_x_5634:
[----:B------:R-:W0:Y:S01]  /*b6240*/  LDCU.64 UR4, c[0x0][0x3c8] ;  /* 0x00007900ff0477ac */ /* 0x000e220008000a00 */
[----:B------:R-:W-:Y:S01]  /*b6250*/  BSSY.RECONVERGENT B0, `(.L_x_5636) ;  /* 0x0000018000007945 */ /* 0x000fe20003800200 */
[----:B------:R-:W-:Y:S02]  /*b6260*/  IMAD.MOV.U32 R13, RZ, RZ, RZ ;  /* 0x000000ffff0d7224 */ /* 0x000fe400078e00ff */
[----:B------:R-:W-:Y:S02]  /*b6270*/  IMAD.MOV.U32 R55, RZ, RZ, RZ ;  /* 0x000000ffff377224 */ /* 0x000fe400078e00ff */
[----:B0-----:R-:W-:Y:S02]  /*b6280*/  IMAD.U32 R54, RZ, RZ, UR4 ;  /* 0x00000004ff367e24 */ /* 0x001fe4000f8e00ff */
[----:B------:R-:W-:-:S07]  /*b6290*/  IMAD.U32 R53, RZ, RZ, UR5 ;  /* 0x00000005ff357e24 */ /* 0x000fce000f8e00ff */
.L_x_5637:
        /* <DEDUP_REMOVED lines=20> */
.L_x_5636:
[----:B------:R-:W0:Y:S01]  /*b63e0*/  LDCU.64 UR4, c[0x0][0x3c8] ;  /* 0x00007900ff0477ac */ /* 0x000e220008000a00 */
[----:B------:R-:W-:Y:S01]  /*b63f0*/  BSSY.RECONVERGENT B0, `(.L_x_5638) ;  /* 0x0000018000007945 */ /* 0x000fe20003800200 */
[----:B------:R-:W-:Y:S02]  /*b6400*/  IMAD.MOV.U32 R14, RZ, RZ, RZ ;  /* 0x000000ffff0e7224 */ /* 0x000fe400078e00ff */
[----:B------:R-:W-:Y:S02]  /*b6410*/  IMAD.MOV.U32 R55, RZ, RZ, RZ ;  /* 0x000000ffff377224 */ /* 0x000fe400078e00ff */
[----:B0-----:R-:W-:Y:S02]  /*b6420*/  IMAD.U32 R52, RZ, RZ, UR4 ;  /* 0x00000004ff347e24 */ /* 0x001fe4000f8e00ff */
[----:B------:R-:W-:-:S07]  /*b6430*/  IMAD.U32 R54, RZ, RZ, UR5 ;  /* 0x00000005ff367e24 */ /* 0x000fce000f8e00ff */
.L_x_5639:
        /* <DEDUP_REMOVED lines=20> */
.L_x_5638:
[----:B------:R-:W0:Y:S01]  /*b6580*/  LDCU.64 UR4, c[0x0][0x3c8] ;  /* 0x00007900ff0477ac */ /* 0x000e220008000a00 */
[----:B------:R-:W-:Y:S01]  /*b6590*/  BSSY.RECONVERGENT B0, `(.L_x_5640) ;  /* 0x0000018000007945 */ /* 0x000fe20003800200 */
[----:B------:R-:W-:Y:S02]  /*b65a0*/  IMAD.MOV.U32 R47, RZ, RZ, RZ ;  /* 0x000000ffff2f7224 */ /* 0x000fe400078e00ff */
[----:B------:R-:W-:Y:S02]  /*b65b0*/  IMAD.MOV.U32 R55, RZ, RZ, RZ ;  /* 0x000000ffff377224 */ /* 0x000fe400078e00ff */
[----:B0-----:R-:W-:Y:S02]  /*b65c0*/  IMAD.U32 R54, RZ, RZ, UR4 ;  /* 0x00000004ff367e24 */ /* 0x001fe4000f8e00ff */
[----:B------:R-:W-:-:S07]  /*b65d0*/  IMAD.U32 R53, RZ, RZ, UR5 ;  /* 0x00000005ff357e24 */ /* 0x000fce000f8e00ff */
.L_x_5641:
        /* <DEDUP_REMOVED lines=20> */
.L_x_5640:
[----:B------:R-:W0:Y:S01]  /*b6720*/  LDCU.64 UR4, c[0x0][0x3c8] ;  /* 0x00007900ff0477ac */ /* 0x000e220008000a00 */
[----:B------:R-:W-:Y:S01]  /*b6730*/  BSSY.RECONVERGENT B0, `(.L_x_5642) ;  /* 0x0000018000007945 */ /* 0x000fe20003800200 */
[----:B------:R-:W-:Y:S02]  /*b6740*/  IMAD.MOV.U32 R13, RZ, RZ, RZ ;  /* 0x000000ffff0d7224 */ /* 0x000fe400078e00ff */
[----:B------:R-:W-:Y:S02]  /*b6750*/  IMAD.MOV.U32 R55, RZ, RZ, RZ ;  /* 0x000000ffff377224 */ /* 0x000fe400078e00ff */
[----:B0-----:R-:W-:Y:S02]  /*b6760*/  IMAD.U32 R54, RZ, RZ, UR4 ;  /* 0x00000004ff367e24 */ /* 0x001fe4000f8e00ff */
[----:B------:R-:W-:-:S07]  /*b6770*/  IMAD.U32 R53, RZ, RZ, UR5 ;  /* 0x00000005ff357e24 */ /* 0x000fce000f8e00ff */
.L_x_5643:
        /* <DEDUP_REMOVED lines=20> */
.L_x_5642:
[----:B------:R-:W0:Y:S01]  /*b68c0*/  LDCU.64 UR4, c[0x0][0x3c8] ;  /* 0x00007900ff0477ac */ /* 0x000e220008000a00 */
[----:B------:R-:W-:Y:S01]  /*b68d0*/  BSSY.RECONVERGENT B0, `(.L_x_5644) ;  /* 0x0000018000007945 */ /* 0x000fe20003800200 */
[----:B------:R-:W-:Y:S02]  /*b68e0*/  IMAD.MOV.U32 R14, RZ, RZ, RZ ;  /* 0x000000ffff0e7224 */ /* 0x000fe400078e00ff */
[----:B------:R-:W-:Y:S02]  /*b68f0*/  IMAD.MOV.U32 R55, RZ, RZ, RZ ;  /* 0x000000ffff377224 */ /* 0x000fe400078e00ff */
[----:B0-----:R-:W-:Y:S02]  /*b6900*/  IMAD.U32 R52, RZ, RZ, UR4 ;  /* 0x00000004ff347e24 */ /* 0x001fe4000f8e00ff */
[----:B------:R-:W-:-:S07]  /*b6910*/  IMAD.U32 R54, RZ, RZ, UR5 ;  /* 0x00000005ff367e24 */ /* 0x000fce000f8e00ff */
.L_x_5645:
        /* <DEDUP_REMOVED lines=20> */
.L_x_5644:
[----:B------:R-:W0:Y:S01]  /*b6a60*/  LDCU.64 UR4, c[0x0][0x3c8] ;  /* 0x00007900ff0477ac */ /* 0x000e220008000a00 */
[----:B------:R-:W-:Y:S01]  /*b6a70*/  BSSY.RECONVERGENT B0, `(.L_x_5646) ;  /* 0x0000017000007945 */ /* 0x000fe20003800200 */
[----:B------:R-:W-:Y:S01]  /*b6a80*/  CS2R R54, SRZ ;  /* 0x0000000000367805 */ /* 0x000fe2000001ff00 */
[----:B0-----:R-:W-:Y:S02]  /*b6a90*/  IMAD.U32 R52, RZ, RZ, UR4 ;  /* 0x00000004ff347e24 */ /* 0x001fe4000f8e00ff */
[----:B------:R-:W-:-:S07]  /*b6aa0*/  IMAD.U32 R53, RZ, RZ, UR5 ;  /* 0x00000005ff357e24 */ /* 0x000fce000f8e00ff */
.L_x_5647:
        /* <DEDUP_REMOVED lines=20> */
.L_x_5646:
        /* <DEDUP_REMOVED lines=9> */
.L_x_5649:
        /* <DEDUP_REMOVED lines=20> */
.L_x_5648:
[----:B------:R-:W0:Y:S01]  /*b6dc0*/  LDCU.64 UR4, c[0x0][0x3c8] ;  /* 0x00007900ff0477ac */ /* 0x000e220008000a00 */
[----:B------:R-:W-:Y:S01]  /*b6dd0*/  BSSY.RECONVERGENT B0, `(.L_x_5650) ;  /* 0x0000018000007945 */ /* 0x000fe20003800200 */
[----:B------:R-:W-:Y:S02]  /*b6de0*/  IMAD.MOV.U32 R46, RZ, RZ, RZ ;  /* 0x000000ffff2e7224 */ /* 0x000fe400078e00ff */
[----:B------:R-:W-:Y:S02]  /*b6df0*/  IMAD.MOV.U32 R55, RZ, RZ, RZ ;  /* 0x000000ffff377224 */ /* 0x000fe400078e00ff */
[----:B0-----:R-:W-:Y:S02]  /*b6e00*/  IMAD.U32 R52, RZ, RZ, UR4 ;  /* 0x00000004ff347e24 */ /* 0x001fe4000f8e00ff */
[----:B------:R-:W-:-:S07]  /*b6e10*/  IMAD.U32 R53, RZ, RZ, UR5 ;  /* 0x00000005ff357e24 */ /* 0x000fce000f8e00ff */
.L_x_5651:
        /* <DEDUP_REMOVED lines=20> */
.L_x_5650:
[----:B------:R-:W0:Y:S01]  /*b6f60*/  LDCU.64 UR4, c[0x0][0x3c8] ;  /* 0x00007900ff0477ac */ /* 0x000e220008000a00 */
[----:B------:R-:W-:Y:S01]  /*b6f70*/  BSSY.RECONVERGENT B0, `(.L_x_5652) ;  /* 0x0000018000007945 */ /* 0x000fe20003800200 */
[----:B------:R-:W-:Y:S02]  /*b6f80*/  IMAD.MOV.U32 R21, RZ, RZ, RZ ;  /* 0x000000ffff157224 */ /* 0x000fe400078e00ff */
[----:B------:R-:W-:Y:S02]  /*b6f90*/  IMAD.MOV.U32 R54, RZ, RZ, RZ ;  /* 0x000000ffff367224 */ /* 0x000fe400078e00ff */
[----:B0-----:R-:W-:Y:S02]  /*b6fa0*/  IMAD.U32 R53, RZ, RZ, UR4 ;  /* 0x00000004ff357e24 */ /* 0x001fe4000f8e00ff */
[----:B------:R-:W-:-:S07]  /*b6fb0*/  IMAD.U32 R52, RZ, RZ, UR5 ;  /* 0x00000005ff347e24 */ /* 0x000fce000f8e00ff */
.L_x_5653:
        /* <DEDUP_REMOVED lines=20> */
.L_x_5652:
[----:B------:R-:W0:Y:S01]  /*b7100*/  LDCU.64 UR4, c[0x0][0x3c8] ;  /* 0x00007900ff0477ac */ /* 0x000e220008000a00 */
[----:B------:R-:W-:Y:S01]  /*b7110*/  BSSY.RECONVERGENT B0, `(.L_x_5654) ;  /* 0x0000018000007945 */ /* 0x000fe20003800200 */
[----:B------:R-:W-:Y:S02]  /*b7120*/  IMAD.MOV.U32 R44, RZ, RZ, RZ ;  /* 0x000000ffff2c7224 */ /* 0x000fe400078e00ff */
[----:B------:R-:W-:Y:S02]  /*b7130*/  IMAD.MOV.U32 R55, RZ, RZ, RZ ;  /* 0x000000ffff377224 */ /* 0x000fe400078e00ff */
[----:B0-----:R-:W-:Y:S02]  /*b7140*/  IMAD.U32 R52, RZ, RZ, UR4 ;  /* 0x00000004ff347e24 */ /* 0x001fe4000f8e00ff */
[----:B------:R-:W-:-:S07]  /*b7150*/  IMAD.U32 R53, RZ, RZ, UR5 ;  /* 0x00000005ff357e24 */ /* 0x000fce000f8e00ff */
.L_x_5655:
        /* <DEDUP_REMOVED lines=20> */
.L_x_5654:
[----:B------:R-:W0:Y:S01]  /*b72a0*/  LDCU.64 UR4, c[0x0][0x3c8] ;  /* 0x00007900ff0477ac */ /* 0x000e220008000a00 */
[----:B------:R-:W-:Y:S01]  /*b72b0*/  BSSY.RECONVERGENT B0, `(.L_x_5656) ;  /* 0x0000018000007945 */ /* 0x000fe20003800200 */
[----:B------:R-:W-:Y:S02]  /*b72c0*/  IMAD.MOV.U32 R40, RZ, RZ, RZ ;  /* 0x000000ffff287224 */ /* 0x000fe400078e00ff */
[----:B------:R-:W-:Y:S02]  /*b72d0*/  IMAD.MOV.U32 R53, RZ, RZ, RZ ;  /* 0x000000ffff357224 */ /* 0x000fe400078e00ff */
[----:B0-----:R-:W-:Y:S02]  /*b72e0*/  IMAD.U32 R50, RZ, RZ, UR4 ;  /* 0x00000004ff327e24 */ /* 0x001fe4000f8e00ff */
[----:B------:R-:W-:-:S07]  /*b72f0*/  IMAD.U32 R49, RZ, RZ, UR5 ;  /* 0x00000005ff317e24 */ /* 0x000fce000f8e00ff */
.L_x_5657:
        /* <DEDUP_REMOVED lines=20> */
.L_x_5656:
[----:B------:R-:W0:Y:S01]  /*b7440*/  LDCU.64 UR4, c[0x0][0x3c8] ;  /* 0x00007900ff0477ac */ /* 0x000e220008000a00 */
[----:B------:R-:W-:Y:S01]  /*b7450*/  BSSY.RECONVERGENT B0, `(.L_x_5658) ;  /* 0x0000018000007945 */ /* 0x000fe20003800200 */
[----:B------:R-:W-:Y:S02]  /*b7460*/  IMAD.MOV.U32 R21, RZ, RZ, RZ ;  /* 0x000000ffff157224 */ /* 0x000fe400078e00ff */
[----:B------:R-:W-:Y:S02]  /*b7470*/  IMAD.MOV.U32 R52, RZ, RZ, RZ ;  /* 0x000000ffff347224 */ /* 0x000fe400078e00ff */
[----:B0-----:R-:W-:Y:S02]  /*b7480*/  IMAD.U32 R50, RZ, RZ, UR4 ;  /* 0x00000004ff327e24 */ /* 0x001fe4000f8e00ff */
[----:B------:R-:W-:-:S07]  /*b7490*/  IMAD.U32 R49, RZ, RZ, UR5 ;  /* 0x00000005ff317e24 */ /* 0x000fce000f8e00ff */
.L_x_5659:
        /* <DEDUP_REMOVED lines=20> */
.L_x_5658:
[----:B------:R-:W0:Y:S01]  /*b75e0*/  LDCU.64 UR4, c[0x0][0x3c8] ;  /* 0x00007900ff0477ac */ /* 0x000e220008000a00 */
[----:B------:R-:W-:Y:S01]  /*b75f0*/  BSSY.RECONVERGENT B0, `(.L_x_5660) ;  /* 0x0000018000007945 */ /* 0x000fe20003800200 */
[----:B------:R-:W-:Y:S02]  /*b7600*/  IMAD.MOV.U32 R39, RZ, RZ, RZ ;  /* 0x000000ffff277224 */ /* 0x000fe400078e00ff */
[----:B------:R-:W-:Y:S02]  /*b7610*/  IMAD.MOV.U32 R50, RZ, RZ, RZ ;  /* 0x000000ffff327224 */ /* 0x000fe400078e00ff */
[----:B0-----:R-:W-:Y:S02]  /*b7620*/  IMAD.U32 R47, RZ, RZ, UR4 ;  /* 0x00000004ff2f7e24 */ /* 0x001fe4000f8e00ff */
[----:B------:R-:W-:-:S07]  /*b7630*/  IMAD.U32 R46, RZ, RZ, UR5 ;  /* 0x00000005ff2e7e24 */ /* 0x000fce000f8e00ff */
.L_x_5661:
        /* <DEDUP_REMOVED lines=20> */
.L_x_5660:
[----:B------:R-:W0:Y:S01]  /*b7780*/  LDCU.64 UR4, c[0x0][0x3c8] ;  /* 0x00007900ff0477ac */ /* 0x000e220008000a00 */
[----:B------:R-:W-:Y:S01]  /*b7790*/  BSSY.RECONVERGENT B0, `(.L_x_5662) ;  /* 0x0000018000007945 */ /* 0x000fe20003800200 */
[----:B------:R-:W-:Y:S02]  /*b77a0*/  IMAD.MOV.U32 R38, RZ, RZ, RZ ;  /* 0x000000ffff267224 */ /* 0x000fe400078e00ff */
[----:B------:R-:W-:Y:S02]  /*b77b0*/  IMAD.MOV.U32 R49, RZ, RZ, RZ ;  /* 0x000000ffff317224 */ /* 0x000fe400078e00ff */
[----:B0-----:R-:W-:Y:S02]  /*b77c0*/  IMAD.U32 R47, RZ, RZ, UR4 ;  /* 0x00000004ff2f7e24 */ /* 0x001fe4000f8e00ff */
[----:B------:R-:W-:-:S07]  /*b77d0*/  IMAD.U32 R46, RZ, RZ, UR5 ;  /* 0x00000005ff2e7e24 */ /* 0x000fce000f8e00ff */
.L_x_5663:
        /* <DEDUP_REMOVED lines=20> */
.L_x_5662:
[----:B------:R-:W0:Y:S01]  /*b7920*/  LDCU.64 UR4, c[0x0][0x3c8] ;  /* 0x00007900ff0477ac */ /* 0x000e220008000a00 */
[----:B------:R-:W-:Y:S01]  /*b7930*/  BSSY.RECONVERGENT B0, `(.L_x_5664) ;  /* 0x0000018000007945 */ /* 0x000fe20003800200 */
[----:B------:R-:W-:Y:S02]  /*b7940*/  IMAD.MOV.U32 R21, RZ, RZ, RZ ;  /* 0x000000ffff157224 */ /* 0x000fe400078e00ff */
[----:B------:R-:W-:Y:S02]  /*b7950*/  IMAD.MOV.U32 R46, RZ, RZ, RZ ;  /* 0x000000ffff2e7224 */ /* 0x000fe400078e00ff */
[----:B0-----:R-:W-:Y:S02]  /*b7960*/  IMAD.U32 R45, RZ, RZ, UR4 ;  /* 0x00000004ff2d7e24 */ /* 0x001fe4000f8e00ff */
[----:B------:R-:W-:-:S07]  /*b7970*/  IMAD.U32 R44, RZ, RZ, UR5 ;  /* 0x00000005ff2c7e24 */ /* 0x000fce000f8e00ff */
.L_x_5665:
        /* <DEDUP_REMOVED lines=20> */
.L_x_5664:
[----:B------:R-:W0:Y:S01]  /*b7ac0*/  LDCU.64 UR4, c[0x0][0x3c8] ;  /* 0x00007900ff0477ac */ /* 0x000e220008000a00 */
[----:B------:R-:W-:Y:S01]  /*b7ad0*/  BSSY.RECONVERGENT B0, `(.L_x_5666) ;  /* 0x0000018000007945 */ /* 0x000fe20003800200 */
[----:B------:R-:W-:Y:S02]  /*b7ae0*/  IMAD.MOV.U32 R36, RZ, RZ, RZ ;  /* 0x000000ffff247224 */ /* 0x000fe400078e00ff */
[----:B------:R-:W-:Y:S02]  /*b7af0*/  IMAD.MOV.U32 R47, RZ, RZ, RZ ;  /* 0x000000ffff2f7224 */ /* 0x000fe400078e00ff */
[----:B0-----:R-:W-:Y:S02]  /*b7b00*/  IMAD.U32 R44, RZ, RZ, UR4 ;  /* 0x00000004ff2c7e24 */ /* 0x001fe4000f8e00ff */
[----:B------:R-:W-:-:S07]  /*b7b10*/  IMAD.U32 R45, RZ, RZ, UR5 ;  /* 0x00000005ff2d7e24 */ /* 0x000fce000f8e00ff */
.L_x_5667:
        /* <DEDUP_REMOVED lines=20> */
.L_x_5666:
[----:B------:R-:W0:Y:S01]  /*b7c60*/  LDCU.64 UR4, c[0x0][0x3c8] ;  /* 0x00007900ff0477ac */ /* 0x000e220008000a00 */
[----:B------:R-:W-:Y:S01]  /*b7c70*/  BSSY.RECONVERGENT B0, `(.L_x_5668) ;  /* 0x0000018000007945 */ /* 0x000fe20003800200 */
[----:B------:R-:W-:Y:S02]  /*b7c80*/  IMAD.MOV.U32 R34, RZ, RZ, RZ ;  /* 0x000000ffff227224 */ /* 0x000fe400078e00ff */
[----:B------:R-:W-:Y:S02]  /*b7c90*/  IMAD.MOV.U32 R45, RZ, RZ, RZ ;  /* 0x000000ffff2d7224 */ /* 0x000fe400078e00ff */
[----:B0-----:R-:W-:Y:S02]  /*b7ca0*/  IMAD.U32 R40, RZ, RZ, UR4 ;  /* 0x00000004ff287e24 */ /* 0x001fe4000f8e00ff */
[----:B------:R-:W-:-:S07]  /*b7cb0*/  IMAD.U32 R41, RZ, RZ, UR5 ;  /* 0x00000005ff297e24 */ /* 0x000fce000f8e00ff */
.L_x_5669:
        /* <DEDUP_REMOVED lines=20> */
.L_x_5668:
[----:B------:R-:W0:Y:S01]  /*b7e00*/  LDCU.64 UR4, c[0x0][0x3c8] ;  /* 0x00007900ff0477ac */ /* 0x000e220008000a00 */
[----:B------:R-:W-:Y:S01]  /*b7e10*/  BSSY.RECONVERGENT B0, `(.L_x_5670) ;  /* 0x0000018000007945 */ /* 0x000fe20003800200 */
[----:B------:R-:W-:Y:S02]  /*b7e20*/  IMAD.MOV.U32 R21, RZ, RZ, RZ ;  /* 0x000000ffff157224 */ /* 0x000fe400078e00ff */
[----:B------:R-:W-:Y:S02]  /*b7e30*/  IMAD.MOV.U32 R44, RZ, RZ, RZ ;  /* 0x000000ffff2c7224 */ /* 0x000fe400078e00ff */
[----:B0-----:R-:W-:Y:S02]  /*b7e40*/  IMAD.U32 R40, RZ, RZ, UR4 ;  /* 0x00000004ff287e24 */ /* 0x001fe4000f8e00ff */
[----:B------:R-:W-:-:S07]  /*b7e50*/  IMAD.U32 R41, RZ, RZ, UR5 ;  /* 0x00000005ff297e24 */ /* 0x000fce000f8e00ff */
.L_x_5671:
        /* <DEDUP_REMOVED lines=20> */
.L_x_5670:
[----:B------:R-:W0:Y:S01]  /*b7fa0*/  LDCU.64 UR4, c[0x0][0x3c8] ;  /* 0x00007900ff0477ac */ /* 0x000e220008000a00 */
[----:B------:R-:W-:Y:S01]  /*b7fb0*/  BSSY.RECONVERGENT B0, `(.L_x_5672) ;  /* 0x0000018000007945 */ /* 0x000fe20003800200 */
[----:B------:R-:W-:Y:S02]  /*b7fc0*/  IMAD.MOV.U32 R33, RZ, RZ, RZ ;  /* 0x000000ffff217224 */ /* 0x000fe400078e00ff */
[----:B------:R-:W-:Y:S02]  /*b7fd0*/  IMAD.MOV.U32 R40, RZ, RZ, RZ ;  /* 0x000000ffff287224 */ /* 0x000fe400078e00ff */
[----:B0-----:R-:W-:Y:S02]  /*b7fe0*/  IMAD.U32 R39, RZ, RZ, UR4 ;  /* 0x00000004ff277e24 */ /* 0x001fe4000f8e00ff */
[----:B------:R-:W-:-:S07]  /*b7ff0*/  IMAD.U32 R38, RZ, RZ, UR5 ;  /* 0x00000005ff267e24 */ /* 0x000fce000f8e00ff */
.L_x_5673:
        /* <DEDUP_REMOVED lines=20> */
.L_x_5672:
[----:B------:R-:W0:Y:S01]  /*b8140*/  LDCU.64 UR4, c[0x0][0x3c8] ;  /* 0x00007900ff0477ac */ /* 0x000e220008000a00 */
[----:B------:R-:W-:Y:S01]  /*b8150*/  BSSY.RECONVERGENT B0, `(.L_x_5674) ;  /* 0x0000018000007945 */ /* 0x000fe20003800200 */
[----:B------:R-:W-:Y:S02]  /*b8160*/  IMAD.MOV.U32 R32, RZ, RZ, RZ ;  /* 0x000000ffff207224 */ /* 0x000fe400078e00ff */
[----:B------:R-:W-:Y:S02]  /*b8170*/  IMAD.MOV.U32 R41, RZ, RZ, RZ ;  /* 0x000000ffff297224 */ /* 0x000fe400078e00ff */
[----:B0-----:R-:W-:Y:S02]  /*b8180*/  IMAD.U32 R39, RZ, RZ, UR4 ;  /* 0x00000004ff277e24 */ /* 0x001fe4000f8e00ff */
[----:B------:R-:W-:-:S07]  /*b8190*/  IMAD.U32 R38, RZ, RZ, UR5 ;  /* 0x00000005ff267e24 */ /* 0x000fce000f8e00ff */
.L_x_5675:
        /* <DEDUP_REMOVED lines=20> */
.L_x_5674:
[----:B------:R-:W0:Y:S01]  /*b82e0*/  LDCU.64 UR4, c[0x0][0x3c8] ;  /* 0x00007900ff0477ac */ /* 0x000e220008000a00 */
[----:B------:R-:W-:Y:S01]  /*b82f0*/  BSSY.RECONVERGENT B0, `(.L_x_5676) ;  /* 0x0000018000007945 */ /* 0x000fe20003800200 */
[----:B------:R-:W-:Y:S02]  /*b8300*/  IMAD.MOV.U32 R21, RZ, RZ, RZ ;  /* 0x000000ffff157224 */ /* 0x000fe400078e00ff */
[----:B------:R-:W-:Y:S02]  /*b8310*/  IMAD.MOV.U32 R38, RZ, RZ, RZ ;  /* 0x000000ffff267224 */ /* 0x000fe400078e00ff */
[----:B0-----:R-:W-:Y:S02]  /*b8320*/  IMAD.U32 R37, RZ, RZ, UR4 ;  /* 0x00000004ff257e24 */ /* 0x001fe4000f8e00ff */
[----:B------:R-:W-:-:S07]  /*b8330*/  IMAD.U32 R36, RZ, RZ, UR5 ;  /* 0x00000005ff247e24 */ /* 0x000fce000f8e00ff */
.L_x_5677:
        /* <DEDUP_REMOVED lines=20> */
.L_x_5676:
[----:B------:R-:W0:Y:S01]  /*b8480*/  LDCU.64 UR4, c[0x0][0x3c8] ;  /* 0x00007900ff0477ac */ /* 0x000e220008000a00 */
[----:B------:R-:W-:Y:S01]  /*b8490*/  BSSY.RECONVERGENT B0, `(.L_x_5678) ;  /* 0x0000018000007945 */ /* 0x000fe20003800200 */
[----:B------:R-:W-:Y:S02]  /*b84a0*/  IMAD.MOV.U32 R30, RZ, RZ, RZ ;  /* 0x000000ffff1e7224 */ /* 0x000fe400078e00ff */
[----:B------:R-:W-:Y:S02]  /*b84b0*/  IMAD.MOV.U32 R39, RZ, RZ, RZ ;  /* 0x000000ffff277224 */ /* 0x000fe400078e00ff */
[----:B0-----:R-:W-:Y:S02]  /*b84c0*/  IMAD.U32 R36, RZ, RZ, UR4 ;  /* 0x00000004ff247e24 */ /* 0x001fe4000f8e00ff */
[----:B------:R-:W-:-:S07]  /*b84d0*/  IMAD.U32 R37, RZ, RZ, UR5 ;  /* 0x00000005ff257e24 */ /* 0x000fce000f8e00ff */
.L_x_5679:
        /* <DEDUP_REMOVED lines=20> */
.L_x_5678:
[----:B------:R-:W0:Y:S01]  /*b8620*/  LDCU.64 UR4, c[0x0][0x3c8] ;  /* 0x00007900ff0477ac */ /* 0x000e220008000a00 */
[----:B------:R-:W-:Y:S01]  /*b8630*/  BSSY.RECONVERGENT B0, `(.L_x_5680) ;  /* 0x0000018000007945 */ /* 0x000fe20003800200 */
[----:B------:R-:W-:Y:S02]  /*b8640*/  IMAD.MOV.U32 R28, RZ, RZ, RZ ;  /* 0x000000ffff1c7224 */ /* 0x000fe400078e00ff */
[----:B------:R-:W-:Y:S02]  /*b8650*/  IMAD.MOV.U32 R37, RZ, RZ, RZ ;  /* 0x000000ffff257224 */ /* 0x000fe400078e00ff */
[----:B0-----:R-:W-:Y:S02]  /*b8660*/  IMAD.U32 R34, RZ, RZ, UR4 ;  /* 0x00000004ff227e24 */ /* 0x001fe4000f8e00ff */
[----:B------:R-:W-:-:S07]  /*b8670*/  IMAD.U32 R35, RZ, RZ, UR5 ;  /* 0x00000005ff237e24 */ /* 0x000fce000f8e00ff */
.L_x_5681:
        /* <DEDUP_REMOVED lines=20> */
.L_x_5680:
[----:B------:R-:W0:Y:S01]  /*b87c0*/  LDCU.64 UR4, c[0x0][0x3c8] ;  /* 0x00007900ff0477ac */ /* 0x000e220008000a00 */
[----:B------:R-:W-:Y:S01]  /*b87d0*/  BSSY.RECONVERGENT B0, `(.L_x_5682) ;  /* 0x0000018000007945 */ /* 0x000fe20003800200 */
[----:B------:R-:W-:Y:S02]  /*b87e0*/  IMAD.MOV.U32 R21, RZ, RZ, RZ ;  /* 0x000000ffff157224 */ /* 0x000fe400078e00ff */
[----:B------:R-:W-:Y:S02]  /*b87f0*/  IMAD.MOV.U32 R36, RZ, RZ, RZ ;  /* 0x000000ffff247224 */ /* 0x000fe400078e00ff */
[----:B0-----:R-:W-:Y:S02]  /*b8800*/  IMAD.U32 R34, RZ, RZ, UR4 ;  /* 0x00000004ff227e24 */ /* 0x001fe4000f8e00ff */
[----:B------:R-:W-:-:S07]  /*b8810*/  IMAD.U32 R35, RZ, RZ, UR5 ;  /* 0x00000005ff237e24 */ /* 0x000fce000f8e00ff */
.L_x_5683:
        /* <DEDUP_REMOVED lines=20> */
.L_x_5682:
[----:B------:R-:W0:Y:S01]  /*b8960*/  LDCU.64 UR4, c[0x0][0x3c8] ;  /* 0x00007900ff0477ac */ /* 0x000e220008000a00 */
[----:B------:R-:W-:Y:S01]  /*b8970*/  BSSY.RECONVERGENT B0, `(.L_x_5684) ;  /* 0x0000018000007945 */ /* 0x000fe20003800200 */
[----:B------:R-:W-:Y:S02]  /*b8980*/  IMAD.MOV.U32 R34, RZ, RZ, RZ ;  /* 0x000000ffff227224 */ /* 0x000fe400078e00ff */
[----:B------:R-:W-:Y:S02]  /*b8990*/  IMAD.MOV.U32 R33, RZ, RZ, RZ ;  /* 0x000000ffff217224 */ /* 0x000fe400078e00ff */
[----:B0-----:R-:W-:Y:S02]  /*b89a0*/  IMAD.U32 R31, RZ, RZ, UR4 ;  /* 0x00000004ff1f7e24 */ /* 0x001fe4000f8e00ff */
[----:B------:R-:W-:-:S07]  /*b89b0*/  IMAD.U32 R32, RZ, RZ, UR5 ;  /* 0x00000005ff207e24 */ /* 0x000fce000f8e00ff */
.L_x_5685:
        /* <DEDUP_REMOVED lines=20> */
.L_x_5684:
[----:B------:R-:W0:Y:S01]  /*b8b00*/  LDCU.64 UR4, c[0x0][0x3c8] ;  /* 0x00007900ff0477ac */ /* 0x000e220008000a00 */
[----:B------:R-:W-:Y:S01]  /*b8b10*/  BSSY.RECONVERGENT B0, `(.L_x_5686) ;  /* 0x0000017000007945 */ /* 0x000fe20003800200 */
[----:B------:R-:W-:Y:S01]  /*b8b20*/  CS2R R32, SRZ ;  /* 0x0000000000207805 */ /* 0x000fe2000001ff00 */
[----:B0-----:R-:W-:Y:S02]  /*b8b30*/  IMAD.U32 R31, RZ, RZ, UR4 ;  /* 0x00000004ff1f7e24 */ /* 0x001fe4000f8e00ff */
[----:B------:R-:W-:-:S07]  /*b8b40*/  IMAD.U32 R30, RZ, RZ, UR5 ;  /* 0x00000005ff1e7e24 */ /* 0x000fce000f8e00ff */
.L_x_5687:
        /* <DEDUP_REMOVED lines=20> */
.L_x_5686:
        /* <DEDUP_REMOVED lines=11> */
.L_x_5689:
        /* <DEDUP_REMOVED lines=20> */
.L_x_5688:
[----:B------:R-:W0:Y:S01]  /*b8e80*/  LDCU.64 UR4, c[0x0][0x3c8] ;  /* 0x00007900ff0477ac */ /* 0x000e220008000a00 */
[----:B------:R-:W-:Y:S01]  /*b8e90*/  BSSY.RECONVERGENT B0, `(.L_x_5690) ;  /* 0x0000018000007945 */ /* 0x000fe20003800200 */
[----:B------:R-:W-:Y:S02]  /*b8ea0*/  IMAD.MOV.U32 R24, RZ, RZ, RZ ;  /* 0x000000ffff187224 */ /* 0x000fe400078e00ff */
[----:B------:R-:W-:Y:S02]  /*b8eb0*/  IMAD.MOV.U32 R31, RZ, RZ, RZ ;  /* 0x000000ffff1f7224 */ /* 0x000fe400078e00ff */
[----:B0-----:R-:W-:Y:S02]  /*b8ec0*/  IMAD.U32 R30, RZ, RZ, UR4 ;  /* 0x00000004ff1e7e24 */ /* 0x001fe4000f8e00ff */
[----:B------:R-:W-:-:S07]  /*b8ed0*/  IMAD.U32 R29, RZ, RZ, UR5 ;  /* 0x00000005ff1d7e24 */ /* 0x000fce000f8e00ff */
.L_x_5691:
        /* <DEDUP_REMOVED lines=20> */
.L_x_5690:
        /* <DEDUP_REMOVED lines=8> */
.L_x_5693:
        /* <DEDUP_REMOVED lines=20> */
.L_x_5692:
[----:B------:R-:W0:Y:S01]  /*b91e0*/  LDCU.64 UR4, c[0x0][0x3c8] ;  /* 0x00007900ff0477ac */ /* 0x000e220008000a00 */
[----:B------:R-:W-:Y:S01]  /*b91f0*/  BSSY.RECONVERGENT B0, `(.L_x_5694) ;  /* 0x0000018000007945 */ /* 0x000fe20003800200 */
[----:B------:R-:W-:Y:S02]  /*b9200*/  IMAD.MOV.U32 R25, RZ, RZ, RZ ;  /* 0x000000ffff197224 */ /* 0x000fe400078e00ff */
[----:B------:R-:W-:Y:S02]  /*b9210*/  IMAD.MOV.U32 R32, RZ, RZ, RZ ;  /* 0x000000ffff207224 */ /* 0x000fe400078e00ff */
[----:B0-----:R-:W-:Y:S02]  /*b9220*/  IMAD.U32 R31, RZ, RZ, UR4 ;  /* 0x00000004ff1f7e24 */ /* 0x001fe4000f8e00ff */
[----:B------:R-:W-:-:S07]  /*b9230*/  IMAD.U32 R30, RZ, RZ, UR5 ;  /* 0x00000005ff1e7e24 */ /* 0x000fce000f8e00ff */
.L_x_5695:
        /* <DEDUP_REMOVED lines=20> */
.L_x_5694:
        /* <DEDUP_REMOVED lines=8> */
.L_x_5697:
        /* <DEDUP_REMOVED lines=20> */
.L_x_5696:
[----:B------:R-:W0:Y:S01]  /*b9540*/  LDCU.64 UR4, c[0x0][0x3c8] ;  /* 0x00007900ff0477ac */ /* 0x000e220008000a00 */
[----:B------:R-:W-:Y:S01]  /*b9550*/  BSSY.RECONVERGENT B0, `(.L_x_5698) ;  /* 0x0000018000007945 */ /* 0x000fe20003800200 */
[----:B------:R-:W-:Y:S02]  /*b9560*/  IMAD.MOV.U32 R21, RZ, RZ, RZ ;  /* 0x000000ffff157224 */ /* 0x000fe400078e00ff */
[----:B------:R-:W-:Y:S02]  /*b9570*/  IMAD.MOV.U32 R32, RZ, RZ, RZ ;  /* 0x000000ffff207224 */ /* 0x000fe400078e00ff */
[----:B0-----:R-:W-:Y:S02]  /*b9580*/  IMAD.U32 R31, RZ, RZ, UR4 ;  /* 0x00000004ff1f7e24 */ /* 0x001fe4000f8e00ff */
[----:B------:R-:W-:-:S07]  /*b9590*/  IMAD.U32 R30, RZ, RZ, UR5 ;  /* 0x00000005ff1e7e24 */ /* 0x000fce000f8e00ff */
.L_x_5699:
        /* <DEDUP_REMOVED lines=20> */
.L_x_5698:
        /* <DEDUP_REMOVED lines=8> */
.L_x_5701:
        /* <DEDUP_REMOVED lines=20> */
.L_x_5700:
[----:B------:R-:W0:Y:S01]  /*b98a0*/  LDCU.64 UR4, c[0x0][0x3c8] ;  /* 0x00007900ff0477ac */ /* 0x000e220008000a00 */
[----:B------:R-:W-:Y:S01]  /*b98b0*/  BSSY.RECONVERGENT B0, `(.L_x_5702) ;  /* 0x0000018000007945 */ /* 0x000fe20003800200 */
[----:B------:R-:W-:Y:S02]  /*b98c0*/  IMAD.MOV.U32 R24, RZ, RZ, RZ ;  /* 0x000000ffff187224 */ /* 0x000fe400078e00ff */
[----:B------:R-:W-:Y:S02]  /*b98d0*/  IMAD.MOV.U32 R33, RZ, RZ, RZ ;  /* 0x000000ffff217224 */ /* 0x000fe400078e00ff */
[----:B0-----:R-:W-:Y:S02]  /*b98e0*/  IMAD.U32 R31, RZ, RZ, UR4 ;  /* 0x00000004ff1f7e24 */ /* 0x001fe4000f8e00ff */
[----:B------:R-:W-:-:S07]  /*b98f0*/  IMAD.U32 R30, RZ, RZ, UR5 ;  /* 0x00000005ff1e7e24 */ /* 0x000fce000f8e00ff */
.L_x_5703:
        /* <DEDUP_REMOVED lines=20> */
.L_x_5702:
        /* <DEDUP_REMOVED lines=8> */
.L_x_5705:
        /* <DEDUP_REMOVED lines=20> */
.L_x_5704:
[----:B------:R-:W0:Y:S01]  /*b9c00*/  LDCU.64 UR4, c[0x0][0x3c8] ;  /* 0x00007900ff0477ac */ /* 0x000e220008000a00 */
[----:B------:R-:W-:Y:S01]  /*b9c10*/  BSSY.RECONVERGENT B0, `(.L_x_5706) ;  /* 0x0000018000007945 */ /* 0x000fe20003800200 */
[----:B------:R-:W-:Y:S02]  /*b9c20*/  IMAD.MOV.U32 R25, RZ, RZ, RZ ;  /* 0x000000ffff197224 */ /* 0x000fe400078e00ff */
[----:B------:R-:W-:Y:S02]  /*b9c30*/  IMAD.MOV.U32 R44, RZ, RZ, RZ ;  /* 0x000000ffff2c7224 */ /* 0x000fe400078e00ff */
[----:B0-----:R-:W-:Y:S02]  /*b9c40*/  IMAD.U32 R31, RZ, RZ, UR4 ;  /* 0x00000004ff1f7e24 */ /* 0x001fe4000f8e00ff */
[----:B------:R-:W-:-:S07]  /*b9c50*/  IMAD.U32 R30, RZ, RZ, UR5 ;  /* 0x00000005ff1e7e24 */ /* 0x000fce000f8e00ff */
.L_x_5707:
        /* <DEDUP_REMOVED lines=20> */
.L_x_5706:
        /* <DEDUP_REMOVED lines=8> */
.L_x_5709:
        /* <DEDUP_REMOVED lines=20> */
.L_x_5708:
[----:B------:R-:W0:Y:S01]  /*b9f60*/  LDCU.64 UR4, c[0x0][0x3c8] ;  /* 0x00007900ff0477ac */ /* 0x000e220008000a00 */
[----:B------:R-:W-:Y:S01]  /*b9f70*/  BSSY.RECONVERGENT B0, `(.L_x_5710) ;  /* 0x0000018000007945 */ /* 0x000fe20003800200 */
[----:B------:R-:W-:Y:S02]  /*b9f80*/  IMAD.MOV.U32 R21, RZ, RZ, RZ ;  /* 0x000000ffff157224 */ /* 0x000fe400078e00ff */
[----:B------:R-:W-:Y:S02]  /*b9f90*/  IMAD.MOV.U32 R48, RZ, RZ, RZ ;  /* 0x000000ffff307224 */ /* 0x000fe400078e00ff */
[----:B0-----:R-:W-:Y:S02]  /*b9fa0*/  IMAD.U32 R45, RZ, RZ, UR4 ;  /* 0x00000004ff2d7e24 */ /* 0x001fe4000f8e00ff */
[----:B------:R-:W-:-:S07]  /*b9fb0*/  IMAD.U32 R44, RZ, RZ, UR5 ;  /* 0x00000005ff2c7e24 */ /* 0x000fce000f8e00ff */
.L_x_5711:
        /* <DEDUP_REMOVED lines=20> */
.L_x_5710:
        /* <DEDUP_REMOVED lines=8> */
.L_x_5713:
        /* <DEDUP_REMOVED lines=20> */
.L_x_5712:
[----:B------:R-:W0:Y:S01]  /*ba2c0*/  LDCU.64 UR4, c[0x0][0x3c8] ;  /* 0x00007900ff0477ac */ /* 0x000e220008000a00 */
[----:B------:R-:W-:Y:S01]  /*ba2d0*/  BSSY.RECONVERGENT B0, `(.L_x_5714) ;  /* 0x0000018000007945 */ /* 0x000fe20003800200 */
[----:B------:R-:W-:Y:S02]  /*ba2e0*/  IMAD.MOV.U32 R24, RZ, RZ, RZ ;  /* 0x000000ffff187224 */ /* 0x000fe400078e00ff */
[----:B------:R-:W-:Y:S02]  /*ba2f0*/  IMAD.MOV.U32 R49, RZ, RZ, RZ ;  /* 0x000000ffff317224 */ /* 0x000fe400078e00ff */
[----:B0-----:R-:W-:Y:S02]  /*ba300*/  IMAD.U32 R47, RZ, RZ, UR4 ;  /* 0x00000004ff2f7e24 */ /* 0x001fe4000f8e00ff */
[----:B------:R-:W-:-:S07]  /*ba310*/  IMAD.U32 R48, RZ, RZ, UR5 ;  /* 0x00000005ff307e24 */ /* 0x000fce000f8e00ff */
.L_x_5715:
        /* <DEDUP_REMOVED lines=20> */
.L_x_5714:
        /* <DEDUP_REMOVED lines=8> */
.L_x_5717:
        /* <DEDUP_REMOVED lines=20> */
.L_x_5716:
[----:B------:R-:W0:Y:S01]  /*ba620*/  LDCU.64 UR4, c[0x0][0x3c8] ;  /* 0x00007900ff0477ac */ /* 0x000e220008000a00 */
[----:B------:R-:W-:Y:S01]  /*ba630*/  BSSY.RECONVERGENT B0, `(.L_x_5718) ;  /* 0x0000018000007945 */ /* 0x000fe20003800200 */
[----:B------:R-:W-:Y:S02]  /*ba640*/  IMAD.MOV.U32 R44, RZ, RZ, RZ ;  /* 0x000000ffff2c7224 */ /* 0x000fe400078e00ff */
[----:B------:R-:W-:Y:S02]  /*ba650*/  IMAD.MOV.U32 R53, RZ, RZ, RZ ;  /* 0x000000ffff357224 */ /* 0x000fe400078e00ff */
[----:B0-----:R-:W-:Y:S02]  /*ba660*/  IMAD.U32 R50, RZ, RZ, UR4 ;  /* 0x00000004ff327e24 */ /* 0x001fe4000f8e00ff */
[----:B------:R-:W-:-:S07]  /*ba670*/  IMAD.U32 R49, RZ, RZ, UR5 ;  /* 0x00000005ff317e24 */ /* 0x000fce000f8e00ff */
.L_x_5719:
        /* <DEDUP_REMOVED lines=20> */
.L_x_5718:
        /* <DEDUP_REMOVED lines=8> */
.L_x_5721:
        /* <DEDUP_REMOVED lines=20> */
.L_x_5720:
[----:B------:R-:W0:Y:S01]  /*ba980*/  LDCU.64 UR4, c[0x0][0x3c8] ;  /* 0x00007900ff0477ac */ /* 0x000e220008000a00 */
[----:B------:R-:W-:Y:S01]  /*ba990*/  BSSY.RECONVERGENT B0, `(.L_x_5722) ;  /* 0x0000018000007945 */ /* 0x000fe20003800200 */
[----:B------:R-:W-:Y:S02]  /*ba9a0*/  IMAD.MOV.U32 R21, RZ, RZ, RZ ;  /* 0x000000ffff157224 */ /* 0x000fe400078e00ff */
[----:B------:R-:W-:Y:S02]  /*ba9b0*/  IMAD.MOV.U32 R54, RZ, RZ, RZ ;  /* 0x000000ffff367224 */ /* 0x000fe400078e00ff */
[----:B0-----:R-:W-:Y:S02]  /*ba9c0*/  IMAD.U32 R52, RZ, RZ, UR4 ;  /* 0x00000004ff347e24 */ /* 0x001fe4000f8e00ff */
[----:B------:R-:W-:-:S07]  /*ba9d0*/  IMAD.U32 R53, RZ, RZ, UR5 ;  /* 0x00000005ff357e24 */ /* 0x000fce000f8e00ff */
.L_x_5723:
        /* <DEDUP_REMOVED lines=20> */
.L_x_5722:
        /* <DEDUP_REMOVED lines=8> */
.L_x_5725:
        /* <DEDUP_REMOVED lines=20> */
.L_x_5724:
[----:B------:R-:W0:Y:S01]  /*bace0*/  LDCU.64 UR4, c[0x0][0x3c8] ;  /* 0x00007900ff0477ac */ /* 0x000e220008000a00 */
[----:B------:R-:W-:Y:S01]  /*bacf0*/  BSSY.RECONVERGENT B0, `(.L_x_5726) ;  /* 0x0000017000007945 */ /* 0x000fe20003800200 */
[----:B------:R-:W-:Y:S01]  /*bad00*/  CS2R R54, SRZ ;  /* 0x0000000000367805 */ /* 0x000fe2000001ff00 */
[----:B0-----:R-:W-:Y:S02]  /*bad10*/  IMAD.U32 R53, RZ, RZ, UR4 ;  /* 0x00000004ff357e24 */ /* 0x001fe4000f8e00ff */
[----:B------:R-:W-:-:S07]  /*bad20*/  IMAD.U32 R52, RZ, RZ, UR5 ;  /* 0x00000005ff347e24 */ /* 0x000fce000f8e00ff */
.L_x_5727:
        /* <DEDUP_REMOVED lines=20> */
.L_x_5726:
        /* <DEDUP_REMOVED lines=9> */
.L_x_5729:
        /* <DEDUP_REMOVED lines=20> */
.L_x_5728:
[----:B------:R-:W0:Y:S01]  /*bb040*/  LDCU.64 UR4, c[0x0][0x3c8] ;  /* 0x00007900ff0477ac */ /* 0x000e220008000a00 */
[----:B------:R-:W-:Y:S01]  /*bb050*/  BSSY.RECONVERGENT B0, `(.L_x_5730) ;  /* 0x0000018000007945 */ /* 0x000fe20003800200 */
[----:B------:R-:W-:Y:S02]  /*bb060*/  IMAD.MOV.U32 R21, RZ, RZ, RZ ;  /* 0x000000ffff157224 */ /* 0x000fe400078e00ff */
[----:B------:R-:W-:Y:S02]  /*bb070*/  IMAD.MOV.U32 R54, RZ, RZ, RZ ;  /* 0x000000ffff367224 */ /* 0x000fe400078e00ff */
[----:B0-----:R-:W-:Y:S02]  /*bb080*/  IMAD.U32 R53, RZ, RZ, UR4 ;  /* 0x00000004ff357e24 */ /* 0x001fe4000f8e00ff */
[----:B------:R-:W-:-:S07]  /*bb090*/  IMAD.U32 R52, RZ, RZ, UR5 ;  /* 0x00000005ff347e24 */ /* 0x000fce000f8e00ff */
.L_x_5731:
        /* <DEDUP_REMOVED lines=20> */
.L_x_5730:
[----:B------:R-:W0:Y:S01]  /*bb1e0*/  LDCU.64 UR4, c[0x0][0x3c8] ;  /* 0x00007900ff0477ac */ /* 0x000e220008000a00 */
[----:B------:R-:W-:Y:S01]  /*bb1f0*/  BSSY.RECONVERGENT B0, `(.L_x_5732) ;  /* 0x0000018000007945 */ /* 0x000fe20003800200 */
[----:B------:R-:W-:Y:S02]  /*bb200*/  IMAD.MOV.U32 R8, RZ, RZ, RZ ;  /* 0x000000ffff087224 */ /* 0x000fe400078e00ff */
[----:B------:R-:W-:Y:S02]  /*bb210*/  IMAD.MOV.U32 R55, RZ, RZ, RZ ;  /* 0x000000ffff377224 */ /* 0x000fe400078e00ff */
[----:B0-----:R-:W-:Y:S02]  /*bb220*/  IMAD.U32 R52, RZ, RZ, UR4 ;  /* 0x00000004ff347e24 */ /* 0x001fe4000f8e00ff */
[----:B------:R-:W-:-:S07]  /*bb230*/  IMAD.U32 R54, RZ, RZ, UR5 ;  /* 0x00000005ff367e24 */ /* 0x000fce000f8e00ff */
.L_x_5733:
        /* <DEDUP_REMOVED lines=20> */
.L_x_5732:
[----:B------:R-:W0:Y:S01]  /*bb380*/  LDCU.64 UR4, c[0x0][0x3c8] ;  /* 0x00007900ff0477ac */ /* 0x000e220008000a00 */
[----:B------:R-:W-:Y:S01]  /*bb390*/  BSSY.RECONVERGENT B0, `(.L_x_5734) ;  /* 0x0000018000007945 */ /* 0x000fe20003800200 */
[----:B------:R-:W-:Y:S02]  /*bb3a0*/  IMAD.MOV.U32 R19, RZ, RZ, RZ ;  /* 0x000000ffff137224 */ /* 0x000fe400078e00ff */
[----:B------:R-:W-:Y:S02]  /*bb3b0*/  IMAD.MOV.U32 R55, RZ, RZ, RZ ;  /* 0x000000ffff377224 */ /* 0x000fe400078e00ff */
[----:B0-----:R-:W-:Y:S02]  /*bb3c0*/  IMAD.U32 R54, RZ, RZ, UR4 ;  /* 0x00000004ff367e24 */ /* 0x001fe4000f8e00ff */
[----:B------:R-:W-:-:S07]  /*bb3d0*/  IMAD.U32 R53, RZ, RZ, UR5 ;  /* 0x00000005ff357e24 */ /* 0x000fce000f8e00ff */
.L_x_5735:
        /* <DEDUP_REMOVED lines=20> */
.L_x_5734:
[----:B------:R-:W0:Y:S01]  /*bb520*/  LDCU.64 UR4, c[0x0][0x3c8] ;  /* 0x00007900ff0477ac */ /* 0x000e220008000a00 */
[----:B------:R-:W-:Y:S01]  /*bb530*/  BSSY.RECONVERGENT B0, `(.L_x_5736) ;  /* 0x0000018000007945 */ /* 0x000fe20003800200 */
[----:B------:R-:W-:Y:S02]  /*bb540*/  IMAD.MOV.U32 R21, RZ, RZ, RZ ;  /* 0x000000ffff157224 */ /* 0x000fe400078e00ff */
[----:B------:R-:W-:Y:S02]  /*bb550*/  IMAD.MOV.U32 R55, RZ, RZ, RZ ;  /* 0x000000ffff377224 */ /* 0x000fe400078e00ff */
[----:B0-----:R-:W-:Y:S02]  /*bb560*/  IMAD.U32 R54, RZ, RZ, UR4 ;  /* 0x00000004ff367e24 */ /* 0x001fe4000f8e00ff */
[----:B------:R-:W-:-:S07]  /*bb570*/  IMAD.U32 R53, RZ, RZ, UR5 ;  /* 0x00000005ff357e24 */ /* 0x000fce000f8e00ff */
.L_x_5737:
        /* <DEDUP_REMOVED lines=20> */
.L_x_5736:
[----:B------:R-:W0:Y:S01]  /*bb6c0*/  LDCU.64 UR4, c[0x0][0x3c8] ;  /* 0x00007900ff0477ac */ /* 0x000e220008000a00 */
[----:B------:R-:W-:Y:S01]  /*bb6d0*/  BSSY.RECONVERGENT B0, `(.L_x_5738) ;  /* 0x0000018000007945 */ /* 0x000fe20003800200 */
[----:B------:R-:W-:Y:S02]  /*bb6e0*/  IMAD.MOV.U32 R8, RZ, RZ, RZ ;  /* 0x000000ffff087224 */ /* 0x000fe400078e00ff */
[----:B------:R-:W-:Y:S02]  /*bb6f0*/  IMAD.MOV.U32 R55, RZ, RZ, RZ ;  /* 0x000000ffff377224 */ /* 0x000fe400078e00ff */
[----:B0-----:R-:W-:Y:S02]  /*bb700*/  IMAD.U32 R52, RZ, RZ, UR4 ;  /* 0x00000004ff347e24 */ /* 0x001fe4000f8e00ff */
[----:B------:R-:W-:-:S07]  /*bb710*/  IMAD.U32 R54, RZ, RZ, UR5 ;  /* 0x00000005ff367e24 */ /* 0x000fce000f8e00ff */
.L_x_5739:
        /* <DEDUP_REMOVED lines=20> */
.L_x_5738:
[----:B------:R-:W0:Y:S01]  /*bb860*/  LDCU.64 UR4, c[0x0][0x3c8] ;  /* 0x00007900ff0477ac */ /* 0x000e220008000a00 */
[----:B------:R-:W-:Y:S01]  /*bb870*/  BSSY.RECONVERGENT B0, `(.L_x_5740) ;  /* 0x0000018000007945 */ /* 0x000fe20003800200 */
[----:B------:R-:W-:Y:S02]  /*bb880*/  IMAD.MOV.U32 R19, RZ, RZ, RZ ;  /* 0x000000ffff137224 */ /* 0x000fe400078e00ff */
[----:B------:R-:W-:Y:S02]  /*bb890*/  IMAD.MOV.U32 R55, RZ, RZ, RZ ;  /* 0x000000ffff377224 */ /* 0x000fe400078e00ff */
[----:B0-----:R-:W-:Y:S02]  /*bb8a0*/  IMAD.U32 R54, RZ, RZ, UR4 ;  /* 0x00000004ff367e24 */ /* 0x001fe4000f8e00ff */
[----:B------:R-:W-:-:S07]  /*bb8b0*/  IMAD.U32 R53, RZ, RZ, UR5 ;  /* 0x00000005ff357e24 */ /* 0x000fce000f8e00ff */
.L_x_5741:
        /* <DEDUP_REMOVED lines=20> */
.L_x_5740:
[----:B------:R-:W0:Y:S01]  /*bba00*/  LDCU.64 UR4, c[0x0][0x3c8] ;  /* 0x00007900ff0477ac */ /* 0x000e220008000a00 */
[----:B------:R-:W-:Y:S01]  /*bba10*/  BSSY.RECONVERGENT B0, `(.L_x_5742) ;  /* 0x0000018000007945 */ /* 0x000fe20003800200 */
[----:B------:R-:W-:Y:S02]  /*bba20*/  IMAD.MOV.U32 R21, RZ, RZ, RZ ;  /* 0x000000ffff157224 */ /* 0x000fe400078e00ff */
[----:B------:R-:W-:Y:S02]  /*bba30*/  IMAD.MOV.U32 R55, RZ, RZ, RZ ;  /* 0x000000ffff377224 */ /* 0x000fe400078e00ff */
[----:B0-----:R-:W-:Y:S02]  /*bba40*/  IMAD.U32 R54, RZ, RZ, UR4 ;  /* 0x00000004ff367e24 */ /* 0x001fe4000f8e00ff */
[----:B------:R-:W-:-:S07]  /*bba50*/  IMAD.U32 R53, RZ, RZ, UR5 ;  /* 0x00000005ff357e24 */ /* 0x000fce000f8e00ff */
.L_x_5743:
        /* <DEDUP_REMOVED lines=20> */
.L_x_5742:
[----:B------:R-:W0:Y:S01]  /*bbba0*/  LDCU.64 UR4, c[0x0][0x3c8] ;  /* 0x00007900ff0477ac */ /* 0x000e220008000a00 */
[----:B------:R-:W-:Y:S01]  /*bbbb0*/  BSSY.RECONVERGENT B0, `(.L_x_5744) ;  /* 0x0000018000007945 */ /* 0x000fe20003800200 */
[----:B------:R-:W-:Y:S02]  /*bbbc0*/  IMAD.MOV.U32 R8, RZ, RZ, RZ ;  /* 0x000000ffff087224 */ /* 0x000fe400078e00ff */
[----:B------:R-:W-:Y:S02]  /*bbbd0*/  IMAD.MOV.U32 R55, RZ, RZ, RZ ;  /* 0x000000ffff377224 */ /* 0x000fe400078e00ff */
[----:B0-----:R-:W-:Y:S02]  /*bbbe0*/  IMAD.U32 R52, RZ, RZ, UR4 ;  /* 0x00000004ff347e24 */ /* 0x001fe4000f8e00ff */
[----:B------:R-:W-:-:S07]  /*bbbf0*/  IMAD.U32 R54, RZ, RZ, UR5 ;  /* 0x00000005ff367e24 */ /* 0x000fce000f8e00ff */
.L_x_5745:
        /* <DEDUP_REMOVED lines=20> */
.L_x_5744:
[----:B------:R-:W0:Y:S01]  /*bbd40*/  LDCU.64 UR4, c[0x0][0x3c8] ;  /* 0x00007900ff0477ac */ /* 0x000e220008000a00 */
[----:B------:R-:W-:Y:S01]  /*bbd50*/  BSSY.RECONVERGENT B0, `(.L_x_5746) ;  /* 0x0000018000007945 */ /* 0x000fe20003800200 */
[----:B------:R-:W-:Y:S02]  /*bbd60*/  IMAD.MOV.U32 R19, RZ, RZ, RZ ;  /* 0x000000ffff137224 */ /* 0x000fe400078e00ff */
[----:B------:R-:W-:Y:S02]  /*bbd70*/  IMAD.MOV.U32 R55, RZ, RZ, RZ ;  /* 0x000000ffff377224 */ /* 0x000fe400078e00ff */
[----:B0-----:R-:W-:Y:S02]  /*bbd80*/  IMAD.U32 R54, RZ, RZ, UR4 ;  /* 0x00000004ff367e24 */ /* 0x001fe4000f8e00ff */
[----:B------:R-:W-:-:S07]  /*bbd90*/  IMAD.U32 R53, RZ, RZ, UR5 ;  /* 0x00000005ff357e24 */ /* 0x000fce000f8e00ff */
.L_x_5747:
        /* <DEDUP_REMOVED lines=20> */
.L_x_5746:
[----:B------:R-:W0:Y:S01]  /*bbee0*/  LDCU.64 UR4, c[0x0][0x3c8] ;  /* 0x00007900ff0477ac */ /* 0x000e220008000a00 */
[----:B------:R-:W-:Y:S01]  /*bbef0*/  BSSY.RECONVERGENT B0, `(.L_x_5748) ;  /* 0x0000018000007945 */ /* 0x000fe20003800200 */
[----:B------:R-:W-:Y:S02]  /*bbf00*/  IMAD.MOV.U32 R21, RZ, RZ, RZ ;  /* 0x000000ffff157224 */ /* 0x000fe400078e00ff */
[----:B------:R-:W-:Y:S02]  /*bbf10*/  IMAD.MOV.U32 R55, RZ, RZ, RZ ;  /* 0x000000ffff377224 */ /* 0x000fe400078e00ff */
[----:B0-----:R-:W-:Y:S02]  /*bbf20*/  IMAD.U32 R54, RZ, RZ, UR4 ;  /* 0x00000004ff367e24 */ /* 0x001fe4000f8e00ff */
[----:B------:R-:W-:-:S07]  /*bbf30*/  IMAD.U32 R53, RZ, RZ, UR5 ;  /* 0x00000005ff357e24 */ /* 0x000fce000f8e00ff */
.L_x_5749:
        /* <DEDUP_REMOVED lines=20> */
.L_x_5748:
[----:B------:R-:W0:Y:S01]  /*bc080*/  LDCU.64 UR4, c[0x0][0x3c8] ;  /* 0x00007900ff0477ac */ /* 0x000e220008000a00 */
[----:B------:R-:W-:Y:S01]  /*bc090*/  BSSY.RECONVERGENT B0, `(.L_x_5750) ;  /* 0x0000018000007945 */ /* 0x000fe20003800200 */
[----:B------:R-:W-:Y:S02]  /*bc0a0*/  IMAD.MOV.U32 R8, RZ, RZ, RZ ;  /* 0x000000ffff087224 */ /* 0x000fe400078e00ff */
[----:B------:R-:W-:Y:S02]  /*bc0b0*/  IMAD.MOV.U32 R55, RZ, RZ, RZ ;  /* 0x000000ffff377224 */ /* 0x000fe400078e00ff */
[----:B0-----:R-:W-:Y:S02]  /*bc0c0*/  IMAD.U32 R52, RZ, RZ, UR4 ;  /* 0x00000004ff347e24 */ /* 0x001fe4000f8e00ff */
[----:B------:R-:W-:-:S07]  /*bc0d0*/  IMAD.U32 R54, RZ, RZ, UR5 ;  /* 0x00000005ff367e24 */ /* 0x000fce000f8e00ff */
.L_x_5751:
        /* <DEDUP_REMOVED lines=20> */
.L_x_5750:
[----:B------:R-:W0:Y:S01]  /*bc220*/  LDCU.64 UR4, c[0x0][0x3c8] ;  /* 0x00007900ff0477ac */ /* 0x000e220008000a00 */
[----:B------:R-:W-:Y:S01]  /*bc230*/  BSSY.RECONVERGENT B0, `(.L_x_5752) ;  /* 0x0000018000007945 */ /* 0x000fe20003800200 */
[----:B------:R-:W-:Y:S02]  /*bc240*/  IMAD.MOV.U32 R19, RZ, RZ, RZ ;  /* 0x000000ffff137224 */ /* 0x000fe400078e00ff */
[----:B------:R-:W-:Y:S02]  /*bc250*/  IMAD.MOV.U32 R55, RZ, RZ, RZ ;  /* 0x000000ffff377224 */ /* 0x000fe400078e00ff */
[----:B0-----:R-:W-:Y:S02]  /*bc260*/  IMAD.U32 R54, RZ, RZ, UR4 ;  /* 0x00000004ff367e24 */ /* 0x001fe4000f8e00ff */
[----:B------:R-:W-:-:S07]  /*bc270*/  IMAD.U32 R53, RZ, RZ, UR5 ;  /* 0x00000005ff357e24 */ /* 0x000fce000f8e00ff */
.L_x_5753:
        /* <DEDUP_REMOVED lines=20> */
.L_x_5752:
[----:B------:R-:W0:Y:S01]  /*bc3c0*/  LDCU.64 UR4, c[0x0][0x3c8] ;  /* 0x00007900ff0477ac */ /* 0x000e220008000a00 */
[----:B------:R-:W-:Y:S01]  /*bc3d0*/  BSSY.RECONVERGENT B0, `(.L_x_5754) ;  /* 0x0000018000007945 */ /* 0x000fe20003800200 */
[----:B------:R-:W-:Y:S02]  /*bc3e0*/  IMAD.MOV.U32 R21, RZ, RZ, RZ ;  /* 0x000000ffff157224 */ /* 0x000fe400078e00ff */
[----:B------:R-:W-:Y:S02]  /*bc3f0*/  IMAD.MOV.U32 R55, RZ, RZ, RZ ;  /* 0x000000ffff377224 */ /* 0x000fe400078e00ff */
[----:B0-----:R-:W-:Y:S02]  /*bc400*/  IMAD.U32 R54, RZ, RZ, UR4 ;  /* 0x00000004ff367e24 */ /* 0x001fe4000f8e00ff */
[----:B------:R-:W-:-:S07]  /*bc410*/  IMAD.U32 R53, RZ, RZ, UR5 ;  /* 0x00000005ff357e24 */ /* 0x000fce000f8e00ff */
.L_x_5755:
        /* <DEDUP_REMOVED lines=20> */
.L_x_5754:
[----:B------:R-:W0:Y:S01]  /*bc560*/  LDCU.64 UR4, c[0x0][0x3c8] ;  /* 0x00007900ff0477ac */ /* 0x000e220008000a00 */
[----:B------:R-:W-:Y:S01]  /*bc570*/  BSSY.RECONVERGENT B0, `(.L_x_5756) ;  /* 0x0000018000007945 */ /* 0x000fe20003800200 */
[----:B------:R-:W-:Y:S02]  /*bc580*/  IMAD.MOV.U32 R8, RZ, RZ, RZ ;  /* 0x000000ffff087224 */ /* 0x000fe400078e00ff */
[----:B------:R-:W-:Y:S02]  /*bc590*/  IMAD.MOV.U32 R55, RZ, RZ, RZ ;  /* 0x000000ffff377224 */ /* 0x000fe400078e00ff */
[----:B0-----:R-:W-:Y:S02]  /*bc5a0*/  IMAD.U32 R52, RZ, RZ, UR4 ;  /* 0x00000004ff347e24 */ /* 0x001fe4000f8e00ff */
[----:B------:R-:W-:-:S07]  /*bc5b0*/  IMAD.U32 R54, RZ, RZ, UR5 ;  /* 0x00000005ff367e24 */ /* 0x000fce000f8e00ff */
.L_x_5757:
        /* <DEDUP_REMOVED lines=20> */
.L_x_5756:
[----:B------:R-:W0:Y:S01]  /*bc700*/  LDCU.64 UR4, c[0x0][0x3c8] ;  /* 0x00007900ff0477ac */ /* 0x000e220008000a00 */
[----:B------:R-:W-:Y:S01]  /*bc710*/  BSSY.RECONVERGENT B0, `(.L_x_5758) ;  /* 0x0000018000007945 */ /* 0x000fe20003800200 */
[----:B------:R-:W-:Y:S02]  /*bc720*/  IMAD.MOV.U32 R19, RZ, RZ, RZ ;  /* 0x000000ffff137224 */ /* 0x000fe400078e00ff */
[----:B------:R-:W-:Y:S02]  /*bc730*/  IMAD.MOV.U32 R55, RZ, RZ, RZ ;  /* 0x000000ffff377224 */ /* 0x000fe400078e00ff */
[----:B0-----:R-:W-:Y:S02]  /*bc740*/  IMAD.U32 R54, RZ, RZ, UR4 ;  /* 0x00000004ff367e24 */ /* 0x001fe4000f8e00ff */
[----:B------:R-:W-:-:S07]  /*bc750*/  IMAD.U32 R53, RZ, RZ, UR5 ;  /* 0x00000005ff357e24 */ /* 0x000fce000f8e00ff */
.L_x_5759:
        /* <DEDUP_REMOVED lines=20> */
.L_x_5758:
[----:B------:R-:W0:Y:S01]  /*bc8a0*/  LDCU.64 UR4, c[0x0][0x3c8] ;  /* 0x00007900ff0477ac */ /* 0x000e220008000a00 */
[----:B------:R-:W-:Y:S01]  /*bc8b0*/  BSSY.RECONVERGENT B0, `(.L_x_5760) ;  /* 0x0000018000007945 */ /* 0x000fe20003800200 */
[----:B------:R-:W-:Y:S02]  /*bc8c0*/  IMAD.MOV.U32 R21, RZ, RZ, RZ ;  /* 0x000000ffff157224 */ /* 0x000fe400078e00ff */
[----:B------:R-:W-:Y:S02]  /*bc8d0*/  IMAD.MOV.U32 R55, RZ, RZ, RZ ;  /* 0x000000ffff377224 */ /* 0x000fe400078e00ff */
[----:B0-----:R-:W-:Y:S02]  /*bc8e0*/  IMAD.U32 R54, RZ, RZ, UR4 ;  /* 0x00000004ff367e24 */ /* 0x001fe4000f8e00ff */
[----:B------:R-:W-:-:S07]  /*bc8f0*/  IMAD.U32 R53, RZ, RZ, UR5 ;  /* 0x00000005ff357e24 */ /* 0x000fce000f8e00ff */
.L_x_5761:
        /* <DEDUP_REMOVED lines=20> */
.L_x_5760:
[----:B------:R-:W0:Y:S01]  /*bca40*/  LDCU.64 UR4, c[0x0][0x3c8] ;  /* 0x00007900ff0477ac */ /* 0x000e220008000a00 */
[----:B------:R-:W-:Y:S01]  /*bca50*/  BSSY.RECONVERGENT B0, `(.L_x_5762) ;  /* 0x0000018000007945 */ /* 0x000fe20003800200 */
[----:B------:R-:W-:Y:S02]  /*bca60*/  IMAD.MOV.U32 R8, RZ, RZ, RZ ;  /* 0x000000ffff087224 */ /* 0x000fe400078e00ff */
[----:B------:R-:W-:Y:S02]  /*bca70*/  IMAD.MOV.U32 R55, RZ, RZ, RZ ;  /* 0x000000ffff377224 */ /* 0x000fe400078e00ff */
[----:B0-----:R-:W-:Y:S02]  /*bca80*/  IMAD.U32 R52, RZ, RZ, UR4 ;  /* 0x00000004ff347e24 */ /* 0x001fe4000f8e00ff */
[----:B------:R-:W-:-:S07]  /*bca90*/  IMAD.U32 R54, RZ, RZ, UR5 ;  /* 0x00000005ff367e24 */ /* 0x000fce000f8e00ff */
.L_x_5763:
        /* <DEDUP_REMOVED lines=20> */
.L_x_5762:
[----:B------:R-:W0:Y:S01]  /*bcbe0*/  LDCU.64 UR4, c[0x0][0x3c8] ;  /* 0x00007900ff0477ac */ /* 0x000e220008000a00 */
[----:B------:R-:W-:Y:S01]  /*bcbf0*/  BSSY.RECONVERGENT B0, `(.L_x_5764) ;  /* 0x0000018000007945 */ /* 0x000fe20003800200 */
[----:B------:R-:W-:Y:S02]  /*bcc00*/  IMAD.MOV.U32 R19, RZ, RZ, RZ ;  /* 0x000000ffff137224 */ /* 0x000fe400078e00ff */
[----:B------:R-:W-:Y:S02]  /*bcc10*/  IMAD.MOV.U32 R55, RZ, RZ, RZ ;  /* 0x000000ffff377224 */ /* 0x000fe400078e00ff */
[----:B0-----:R-:W-:Y:S02]  /*bcc20*/  IMAD.U32 R54, RZ, RZ, UR4 ;  /* 0x00000004ff367e24 */ /* 0x001fe4000f8e00ff */
[----:B------:R-:W-:-:S07]  /*bcc30*/  IMAD.U32 R53, RZ, RZ, UR5 ;  /* 0x00000005ff357e24 */ /* 0x000fce000f8e00ff */
.L_x_5765:
        /* <DEDUP_REMOVED lines=20> */
.L_x_5764:
[----:B------:R-:W0:Y:S01]  /*bcd80*/  LDCU.64 UR4, c[0x0][0x3c8] ;  /* 0x00007900ff0477ac */ /* 0x000e220008000a00 */
[----:B------:R-:W-:Y:S01]  /*bcd90*/  BSSY.RECONVERGENT B0, `(.L_x_5766) ;  /* 0x0000017000007945 */ /* 0x000fe20003800200 */
[----:B------:R-:W-:Y:S01]  /*bcda0*/  CS2R R54, SRZ ;  /* 0x0000000000367805 */ /* 0x000fe2000001ff00 */
[----:B0-----:R-:W-:Y:S02]  /*bcdb0*/  IMAD.U32 R52, RZ, RZ, UR4 ;  /* 0x00000004ff347e24 */ /* 0x001fe4000f8e00ff */
[----:B------:R-:W-:-:S07]  /*bcdc0*/  IMAD.U32 R53, RZ, RZ, UR5 ;  /* 0x00000005ff357e24 */ /* 0x000fce000f8e00ff */
.L_x_5767:
        /* <DEDUP_REMOVED lines=20> */
.L_x_5766:
        /* <DEDUP_REMOVED lines=9> */
.L_x_5769:
        /* <DEDUP_REMOVED lines=20> */
.L_x_5768:
[----:B------:R-:W0:Y:S01]  /*bd0e0*/  LDCU.64 UR4, c[0x0][0x3c8] ;  /* 0x00007900ff0477ac */ /* 0x000e220008000a00 */
[----:B------:R-:W-:Y:S01]  /*bd0f0*/  BSSY.RECONVERGENT B0, `(.L_x_5770) ;  /* 0x0000018000007945 */ /* 0x000fe20003800200 */
[----:B------:R-:W-:Y:S02]  /*bd100*/  IMAD.MOV.U32 R21, RZ, RZ, RZ ;  /* 0x000000ffff157224 */ /* 0x000fe400078e00ff */
[----:B------:R-:W-:Y:S02]  /*bd110*/  IMAD.MOV.U32 R55, RZ, RZ, RZ ;  /* 0x000000ffff377224 */ /* 0x000fe400078e00ff */
[----:B0-----:R-:W-:Y:S02]  /*bd120*/  IMAD.U32 R52, RZ, RZ, UR4 ;  /* 0x00000004ff347e24 */ /* 0x001fe4000f8e00ff */
[----:B------:R-:W-:-:S07]  /*bd130*/  IMAD.U32 R53, RZ, RZ, UR5 ;  /* 0x00000005ff357e24 */ /* 0x000fce000f8e00ff */
.L_x_5771:
        /* <DEDUP_REMOVED lines=20> */
.L_x_5770:
[----:B------:R-:W0:Y:S01]  /*bd280*/  LDCU.64 UR4, c[0x0][0x3c8] ;  /* 0x00007900ff0477ac */ /* 0x000e220008000a00 */
[----:B------:R-:W-:Y:S01]  /*bd290*/  BSSY.RECONVERGENT B0, `(.L_x_5772) ;  /* 0x0000018000007945 */ /* 0x000fe20003800200 */
[----:B------:R-:W-:Y:S02]  /*bd2a0*/  IMAD.MOV.U32 R17, RZ, RZ, RZ ;  /* 0x000000ffff117224 */ /* 0x000fe400078e00ff */
[----:B------:R-:W-:Y:S02]  /*bd2b0*/  IMAD.MOV.U32 R55, RZ, RZ, RZ ;  /* 0x000000ffff377224 */ /* 0x000fe400078e00ff */
[----:B0-----:R-:W-:Y:S02]  /*bd2c0*/  IMAD.U32 R53, RZ, RZ, UR4 ;  /* 0x00000004ff357e24 */ /* 0x001fe4000f8e00ff */
[----:B------:R-:W-:-:S07]  /*bd2d0*/  IMAD.U32 R54, RZ, RZ, UR5 ;  /* 0x00000005ff367e24 */ /* 0x000fce000f8e00ff */
.L_x_5773:
        /* <DEDUP_REMOVED lines=20> */
.L_x_5772:
[----:B------:R-:W0:Y:S01]  /*bd420*/  LDCU.64 UR4, c[0x0][0x3c8] ;  /* 0x00007900ff0477ac */ /* 0x000e220008000a00 */
[----:B------:R-:W-:Y:S01]  /*bd430*/  BSSY.RECONVERGENT B0, `(.L_x_5774) ;  /* 0x0000018000007945 */ /* 0x000fe20003800200 */
[----:B------:R-:W-:Y:S02]  /*bd440*/  IMAD.MOV.U32 R19, RZ, RZ, RZ ;  /* 0x000000ffff137224 */ /* 0x000fe400078e00ff */
[----:B------:R-:W-:Y:S02]  /*bd450*/  IMAD.MOV.U32 R55, RZ, RZ, RZ ;  /* 0x000000ffff377224 */ /* 0x000fe400078e00ff */
[----:B0-----:R-:W-:Y:S02]  /*bd460*/  IMAD.U32 R53, RZ, RZ, UR4 ;  /* 0x00000004ff357e24 */ /* 0x001fe4000f8e00ff */
[----:B------:R-:W-:-:S07]  /*bd470*/  IMAD.U32 R54, RZ, RZ, UR5 ;  /* 0x00000005ff367e24 */ /* 0x000fce000f8e00ff */
.L_x_5775:
        /* <DEDUP_REMOVED lines=20> */
.L_x_5774:
[----:B------:R-:W0:Y:S01]  /*bd5c0*/  LDCU.64 UR4, c[0x0][0x3c8] ;  /* 0x00007900ff0477ac */ /* 0x000e220008000a00 */
[----:B------:R-:W-:Y:S01]  /*bd5d0*/  BSSY.RECONVERGENT B0, `(.L_x_5776) ;  /* 0x0000018000007945 */ /* 0x000fe20003800200 */
[----:B------:R-:W-:Y:S02]  /*bd5e0*/  IMAD.MOV.U32 R21, RZ, RZ, RZ ;  /* 0x000000ffff157224 */ /* 0x000fe400078e00ff */
[----:B------:R-:W-:Y:S02]  /*bd5f0*/  IMAD.MOV.U32 R55, RZ, RZ, RZ ;  /* 0x000000ffff377224 */ /* 0x000fe400078e00ff */
[----:B0-----:R-:W-:Y:S02]  /*bd600*/  IMAD.U32 R53, RZ, RZ, UR4 ;  /* 0x00000004ff357e24 */ /* 0x001fe4000f8e00ff */
[----:B------:R-:W-:-:S07]  /*bd610*/  IMAD.U32 R54, RZ, RZ, UR5 ;  /* 0x00000005ff367e24 */ /* 0x000fce000f8e00ff */
.L_x_5777:
        /* <DEDUP_REMOVED lines=20> */
.L_x_5776:
[----:B------:R-:W0:Y:S01]  /*bd760*/  LDCU.64 UR4, c[0x0][0x3c8] ;  /* 0x00007900ff0477ac */ /* 0x000e220008000a00 */
[----:B------:R-:W-:Y:S01]  /*bd770*/  BSSY.RECONVERGENT B0, `(.L_x_5778) ;  /* 0x0000018000007945 */ /* 0x000fe20003800200 */
[----:B------:R-:W-:Y:S02]  /*bd780*/  IMAD.MOV.U32 R17, RZ, RZ, RZ ;  /* 0x000000ffff117224 */ /* 0x000fe400078e00ff */
[----:B------:R-:W-:Y:S02]  /*bd790*/  IMAD.MOV.U32 R55, RZ, RZ, RZ ;  /* 0x000000ffff377224 */ /* 0x000fe400078e00ff */
[----:B0-----:R-:W-:Y:S02]  /*bd7a0*/  IMAD.U32 R53, RZ, RZ, UR4 ;  /* 0x00000004ff357e24 */ /* 0x001fe4000f8e00ff */
[----:B------:R-:W-:-:S07]  /*bd7b0*/  IMAD.U32 R54, RZ, RZ, UR5 ;  /* 0x00000005ff367e24 */ /* 0x000fce000f8e00ff */
.L_x_5779:
        /* <DEDUP_REMOVED lines=20> */
.L_x_5778:
[----:B------:R-:W0:Y:S01]  /*bd900*/  LDCU.64 UR4, c[0x0][0x3c8] ;  /* 0x00007900ff0477ac */ /* 0x000e220008000a00 */
[----:B------:R-:W-:Y:S01]  /*bd910*/  BSSY.RECONVERGENT B0, `(.L_x_5780) ;  /* 0x0000018000007945 */ /* 0x000fe20003800200 */
[----:B------:R-:W-:Y:S02]  /*bd920*/  IMAD.MOV.U32 R19, RZ, RZ, RZ ;  /* 0x000000ffff137224 */ /* 0x000fe400078e00ff */
[----:B------:R-:W-:Y:S02]  /*bd930*/  IMAD.MOV.U32 R55, RZ, RZ, RZ ;  /* 0x000000ffff377224 */ /* 0x000fe400078e00ff */
[----:B0-----:R-:W-:Y:S02]  /*bd940*/  IMAD.U32 R53, RZ, RZ, UR4 ;  /* 0x00000004ff357e24 */ /* 0x001fe4000f8e00ff */
[----:B------:R-:W-:-:S07]  /*bd950*/  IMAD.U32 R54, RZ, RZ, UR5 ;  /* 0x00000005ff367e24 */ /* 0x000fce000f8e00ff */
.L_x_5781:
        /* <DEDUP_REMOVED lines=20> */
.L_x_5780:
[----:B------:R-:W0:Y:S01]  /*bdaa0*/  LDCU.64 UR4, c[0x0][0x3c8] ;  /* 0x00007900ff0477ac */ /* 0x000e220008000a00 */
[----:B------:R-:W-:Y:S01]  /*bdab0*/  BSSY.RECONVERGENT B0, `(.L_x_5782) ;  /* 0x0000018000007945 */ /* 0x000fe20003800200 */
[----:B------:R-:W-:Y:S02]  /*bdac0*/  IMAD.MOV.U32 R21, RZ, RZ, RZ ;  /* 0x000000ffff157224 */ /* 0x000fe400078e00ff */
[----:B------:R-:W-:Y:S02]  /*bdad0*/  IMAD.MOV.U32 R55, RZ, RZ, RZ ;  /* 0x000000ffff377224 */ /* 0x000fe400078e00ff */
[----:B0-----:R-:W-:Y:S02]  /*bdae0*/  IMAD.U32 R53, RZ, RZ, UR4 ;  /* 0x00000004ff357e24 */ /* 0x001fe4000f8e00ff */
[----:B------:R-:W-:-:S07]  /*bdaf0*/  IMAD.U32 R54, RZ, RZ, UR5 ;  /* 0x00000005ff367e24 */ /* 0x000fce000f8e00ff */
.L_x_5783:
        /* <DEDUP_REMOVED lines=20> */
.L_x_5782:
[----:B------:R-:W0:Y:S01]  /*bdc40*/  LDCU.64 UR4, c[0x0][0x3c8] ;  /* 0x00007900ff0477ac */ /* 0x000e220008000a00 */
[----:B------:R-:W-:Y:S01]  /*bdc50*/  BSSY.RECONVERGENT B0, `(.L_x_5784) ;  /* 0x0000018000007945 */ /* 0x000fe20003800200 */
[----:B------:R-:W-:Y:S02]  /*bdc60*/  IMAD.MOV.U32 R17, RZ, RZ, RZ ;  /* 0x000000ffff117224 */ /* 0x000fe400078e00ff */
[----:B------:R-:W-:Y:S02]  /*bdc70*/  IMAD.MOV.U32 R55, RZ, RZ, RZ ;  /* 0x000000ffff377224 */ /* 0x000fe400078e00ff */
[----:B0-----:R-:W-:Y:S02]  /*bdc80*/  IMAD.U32 R53, RZ, RZ, UR4 ;  /* 0x00000004ff357e24 */ /* 0x001fe4000f8e00ff */
[----:B------:R-:W-:-:S07]  /*bdc90*/  IMAD.U32 R54, RZ, RZ, UR5 ;  /* 0x00000005ff367e24 */ /* 0x000fce000f8e00ff */
.L_x_5785:
        /* <DEDUP_REMOVED lines=20> */
.L_x_5784:
[----:B------:R-:W0:Y:S01]  /*bdde0*/  LDCU.64 UR4, c[0x0][0x3c8] ;  /* 0x00007900ff0477ac */ /* 0x000e220008000a00 */
[----:B------:R-:W-:Y:S01]  /*bddf0*/  BSSY.RECONVERGENT B0, `(.L_x_5786) ;  /* 0x0000018000007945 */ /* 0x000fe20003800200 */
[----:B------:R-:W-:Y:S02]  /*bde00*/  IMAD.MOV.U32 R19, RZ, RZ, RZ ;  /* 0x000000ffff137224 */ /* 0x000fe400078e00ff */
[----:B------:R-:W-:Y:S02]  /*bde10*/  IMAD.MOV.U32 R55, RZ, RZ, RZ ;  /* 0x000000ffff377224 */ /* 0x000fe400078e00ff */
[----:B0-----:R-:W-:Y:S02]  /*bde20*/  IMAD.U32 R53, RZ, RZ, UR4 ;  /* 0x00000004ff357e24 */ /* 0x001fe4000f8e00ff */
[----:B------:R-:W-:-:S07]  /*bde30*/  IMAD.U32 R54, RZ, RZ, UR5 ;  /* 0x00000005ff367e24 */ /* 0x000fce000f8e00ff */
.L_x_5787:
        /* <DEDUP_REMOVED lines=20> */
.L_x_5786:
[----:B------:R-:W0:Y:S01]  /*bdf80*/  LDCU.64 UR4, c[0x0][0x3c8] ;  /* 0x00007900ff0477ac */ /* 0x000e220008000a00 */
[----:B------:R-:W-:Y:S01]  /*bdf90*/  BSSY.RECONVERGENT B0, `(.L_x_5788) ;  /* 0x0000018000007945 */ /* 0x000fe20003800200 */
[----:B------:R-:W-:Y:S02]  /*bdfa0*/  IMAD.MOV.U32 R21, RZ, RZ, RZ ;  /* 0x000000ffff157224 */ /* 0x000fe400078e00ff */
[----:B------:R-:W-:Y:S02]  /*bdfb0*/  IMAD.MOV.U32 R55, RZ, RZ, RZ ;  /* 0x000000ffff377224 */ /* 0x000fe400078e00ff */
[----:B0-----:R-:W-:Y:S02]  /*bdfc0*/  IMAD.U32 R53, RZ, RZ, UR4 ;  /* 0x00000004ff357e24 */ /* 0x001fe4000f8e00ff */
[----:B------:R-:W-:-:S07]  /*bdfd0*/  IMAD.U32 R54, RZ, RZ, UR5 ;  /* 0x00000005ff367e24 */ /* 0x000fce000f8e00ff */
.L_x_5789:
        /* <DEDUP_REMOVED lines=20> */
.L_x_5788:
[----:B------:R-:W0:Y:S01]  /*be120*/  LDCU.64 UR4, c[0x0][0x3c8] ;  /* 0x00007900ff0477ac */ /* 0x000e220008000a00 */
[----:B------:R-:W-:Y:S01]  /*be130*/  BSSY.RECONVERGENT B0, `(.L_x_5790) ;  /* 0x0000018000007945 */ /* 0x000fe20003800200 */
[----:B------:R-:W-:Y:S02]  /*be140*/  IMAD.MOV.U32 R17, RZ, RZ, RZ ;  /* 0x000000ffff117224 */ /* 0x000fe400078e00ff */
[----:B------:R-:W-:Y:S02]  /*be150*/  IMAD.MOV.U32 R55, RZ, RZ, RZ ;  /* 0x000000ffff377224 */ /* 0x000fe400078e00ff */
[----:B0-----:R-:W-:Y:S02]  /*be160*/  IMAD.U32 R53, RZ, RZ, UR4 ;  /* 0x00000004ff357e24 */ /* 0x001fe4000f8e00ff */
[----:B------:R-:W-:-:S07]  /*be170*/  IMAD.U32 R54, RZ, RZ, UR5 ;  /* 0x00000005ff367e24 */ /* 0x000fce000f8e00ff */
.L_x_5791:
        /* <DEDUP_REMOVED lines=20> */
.L_x_5790:
[----:B------:R-:W0:Y:S01]  /*be2c0*/  LDCU.64 UR4, c[0x0][0x3c8] ;  /* 0x00007900ff0477ac */ /* 0x000e220008000a00 */
[----:B------:R-:W-:Y:S01]  /*be2d0*/  BSSY.RECONVERGENT B0, `(.L_x_5792) ;  /* 0x0000018000007945 */ /* 0x000fe20003800200 */
[----:B------:R-:W-:Y:S02]  /*be2e0*/  IMAD.MOV.U32 R19, RZ, RZ, RZ ;  /* 0x000000ffff137224 */ /* 0x000fe400078e00ff */
[----:B------:R-:W-:Y:S02]  /*be2f0*/  IMAD.MOV.U32 R55, RZ, RZ, RZ ;  /* 0x000000ffff377224 */ /* 0x000fe400078e00ff */
[----:B0-----:R-:W-:Y:S02]  /*be300*/  IMAD.U32 R53, RZ, RZ, UR4 ;  /* 0x00000004ff357e24 */ /* 0x001fe4000f8e00ff */
[----:B------:R-:W-:-:S07]  /*be310*/  IMAD.U32 R54, RZ, RZ, UR5 ;  /* 0x00000005ff367e24 */ /* 0x000fce000f8e00ff */
.L_x_5793:
        /* <DEDUP_REMOVED lines=20> */
.L_x_5792:
[----:B------:R-:W0:Y:S01]  /*be460*/  LDCU.64 UR4, c[0x0][0x3c8] ;  /* 0x00007900ff0477ac */ /* 0x000e220008000a00 */
[----:B------:R-:W-:Y:S01]  /*be470*/  BSSY.RECONVERGENT B0, `(.L_x_5794) ;  /* 0x0000018000007945 */ /* 0x000fe20003800200 */
[----:B------:R-:W-:Y:S02]  /*be480*/  IMAD.MOV.U32 R21, RZ, RZ, RZ ;  /* 0x000000ffff157224 */ /* 0x000fe400078e00ff */
[----:B------:R-:W-:Y:S02]  /*be490*/  IMAD.MOV.U32 R55, RZ, RZ, RZ ;  /* 0x000000ffff377224 */ /* 0x000fe400078e00ff */
[----:B0-----:R-:W-:Y:S02]  /*be4a0*/  IMAD.U32 R53, RZ, RZ, UR4 ;  /* 0x00000004ff357e24 */ /* 0x001fe4000f8e00ff */
[----:B------:R-:W-:-:S07]  /*be4b0*/  IMAD.U32 R54, RZ, RZ, UR5 ;  /* 0x00000005ff367e24 */ /* 0x000fce000f8e00ff */
.L_x_5795:
        /* <DEDUP_REMOVED lines=20> */
.L_x_5794:
[----:B------:R-:W0:Y:S01]  /*be600*/  LDCU.64 UR4, c[0x0][0x3c8] ;  /* 0x00007900ff0477ac */ /* 0x000e220008000a00 */
[----:B------:R-:W-:Y:S01]  /*be610*/  BSSY.RECONVERGENT B0, `(.L_x_5796) ;  /* 0x0000018000007945 */ /* 0x000fe20003800200 */
[----:B------:R-:W-:Y:S02]  /*be620*/  IMAD.MOV.U32 R17, RZ, RZ, RZ ;  /* 0x000000ffff117224 */ /* 0x000fe400078e00ff */
[----:B------:R-:W-:Y:S02]  /*be630*/  IMAD.MOV.U32 R55, RZ, RZ, RZ ;  /* 0x000000ffff377224 */ /* 0x000fe400078e00ff */
[----:B0-----:R-:W-:Y:S02]  /*be640*/  IMAD.U32 R53, RZ, RZ, UR4 ;  /* 0x00000004ff357e24 */ /* 0x001fe4000f8e00ff */
[----:B------:R-:W-:-:S07]  /*be650*/  IMAD.U32 R54, RZ, RZ, UR5 ;  /* 0x00000005ff367e24 */ /* 0x000fce000f8e00ff */
.L_x_5797:
        /* <DEDUP_REMOVED lines=20> */
.L_x_5796:
[----:B------:R-:W0:Y:S01]  /*be7a0*/  LDCU.64 UR4, c[0x0][0x3c8] ;  /* 0x00007900ff0477ac */ /* 0x000e220008000a00 */
[----:B------:R-:W-:Y:S01]  /*be7b0*/  BSSY.RECONVERGENT B0, `(.L_x_5798) ;  /* 0x0000018000007945 */ /* 0x000fe20003800200 */
[----:B------:R-:W-:Y:S02]  /*be7c0*/  IMAD.MOV.U32 R19, RZ, RZ, RZ ;  /* 0x000000ffff137224 */ /* 0x000fe400078e00ff */
[----:B------:R-:W-:Y:S02]  /*be7d0*/  IMAD.MOV.U32 R55, RZ, RZ, RZ ;  /* 0x000000ffff377224 */ /* 0x000fe400078e00ff */
[----:B0-----:R-:W-:Y:S02]  /*be7e0*/  IMAD.U32 R53, RZ, RZ, UR4 ;  /* 0x00000004ff357e24 */ /* 0x001fe4000f8e00ff */
[----:B------:R-:W-:-:S07]  /*be7f0*/  IMAD.U32 R54, RZ, RZ, UR5 ;  /* 0x00000005ff367e24 */ /* 0x000fce000f8e00ff */
.L_x_5799:
        /* <DEDUP_REMOVED lines=20> */
.L_x_5798:
[----:B------:R-:W0:Y:S01]  /*be940*/  LDCU.64 UR4, c[0x0][0x3c8] ;  /* 0x00007900ff0477ac */ /* 0x000e220008000a00 */
[----:B------:R-:W-:Y:S01]  /*be950*/  BSSY.RECONVERGENT B0, `(.L_x_5800) ;  /* 0x0000018000007945 */ /* 0x000fe20003800200 */
[----:B------:R-:W-:Y:S02]  /*be960*/  IMAD.MOV.U32 R21, RZ, RZ, RZ ;  /* 0x000000ffff157224 */ /* 0x000fe400078e00ff */
[----:B------:R-:W-:Y:S02]  /*be970*/  IMAD.MOV.U32 R55, RZ, RZ, RZ ;  /* 0x000000ffff377224 */ /* 0x000fe400078e00ff */
[----:B0-----:R-:W-:Y:S02]  /*be980*/  IMAD.U32 R53, RZ, RZ, UR4 ;  /* 0x00000004ff357e24 */ /* 0x001fe4000f8e00ff */
[----:B------:R-:W-:-:S07]  /*be990*/  IMAD.U32 R54, RZ, RZ, UR5 ;  /* 0x00000005ff367e24 */ /* 0x000fce000f8e00ff */
.L_x_5801:
        /* <DEDUP_REMOVED lines=20> */
.L_x_5800:
[----:B------:R-:W0:Y:S01]  /*beae0*/  LDCU.64 UR4, c[0x0][0x3c8] ;  /* 0x00007900ff0477ac */ /* 0x000e220008000a00 */
[----:B------:R-:W-:Y:S01]  /*beaf0*/  BSSY.RECONVERGENT B0, `(.L_x_5802) ;  /* 0x0000018000007945 */ /* 0x000fe20003800200 */
[----:B------:R-:W-:Y:S02]  /*beb00*/  IMAD.MOV.U32 R17, RZ, RZ, RZ ;  /* 0x000000ffff117224 */ /* 0x000fe400078e00ff */
[----:B------:R-:W-:Y:S02]  /*beb10*/  IMAD.MOV.U32 R55, RZ, RZ, RZ ;  /* 0x000000ffff377224 */ /* 0x000fe400078e00ff */
[----:B0-----:R-:W-:Y:S02]  /*beb20*/  IMAD.U32 R53, RZ, RZ, UR4 ;  /* 0x00000004ff357e24 */ /* 0x001fe4000f8e00ff */
[----:B------:R-:W-:-:S07]  /*beb30*/  IMAD.U32 R54, RZ, RZ, UR5 ;  /* 0x00000005ff367e24 */ /* 0x000fce000f8e00ff */
.L_x_5803:
        /* <DEDUP_REMOVED lines=20> */
.L_x_5802:
[----:B------:R-:W0:Y:S01]  /*bec80*/  LDCU.64 UR4, c[0x0][0x3c8] ;  /* 0x00007900ff0477ac */ /* 0x000e220008000a00 */
[----:B------:R-:W-:Y:S01]  /*bec90*/  BSSY.RECONVERGENT B0, `(.L_x_5804) ;  /* 0x0000018000007945 */ /* 0x000fe20003800200 */
[----:B------:R-:W-:Y:S02]  /*beca0*/  IMAD.MOV.U32 R19, RZ, RZ, RZ ;  /* 0x000000ffff137224 */ /* 0x000fe400078e00ff */
[----:B------:R-:W-:Y:S02]  /*becb0*/  IMAD.MOV.U32 R55, RZ, RZ, RZ ;  /* 0x000000ffff377224 */ /* 0x000fe400078e00ff */
[----:B0-----:R-:W-:Y:S02]  /*becc0*/  IMAD.U32 R53, RZ, RZ, UR4 ;  /* 0x00000004ff357e24 */ /* 0x001fe4000f8e00ff */
[----:B------:R-:W-:-:S07]  /*becd0*/  IMAD.U32 R54, RZ, RZ, UR5 ;  /* 0x00000005ff367e24 */ /* 0x000fce000f8e00ff */
.L_x_5805:
        /* <DEDUP_REMOVED lines=20> */
.L_x_5804:
[----:B------:R-:W0:Y:S01]  /*bee20*/  LDCU.64 UR4, c[0x0][0x3c8] ;  /* 0x00007900ff0477ac */ /* 0x000e220008000a00 */
[----:B------:R-:W-:Y:S01]  /*bee30*/  BSSY.RECONVERGENT B0, `(.L_x_5806) ;  /* 0x0000017000007945 */ /* 0x000fe20003800200 */
[----:B------:R-:W-:Y:S01]  /*bee40*/  CS2R R54, SRZ ;  /* 0x0000000000367805 */ /* 0x000fe2000001ff00 */
[----:B0-----:R-:W-:Y:S02]  /*bee50*/  IMAD.U32 R52, RZ, RZ, UR4 ;  /* 0x00000004ff347e24 */ /* 0x001fe4000f8e00ff */
[----:B------:R-:W-:-:S07]  /*bee60*/  IMAD.U32 R53, RZ, RZ, UR5 ;  /* 0x00000005ff357e24 */ /* 0x000fce000f8e00ff */
.L_x_5807:
        /* <DEDUP_REMOVED lines=20> */
.L_x_5806:
        /* <DEDUP_REMOVED lines=9> */
.L_x_5809:
        /* <DEDUP_REMOVED lines=20> */
.L_x_5808:
[----:B------:R-:W0:Y:S01]  /*bf180*/  LDCU.64 UR4, c[0x0][0x3c8] ;  /* 0x00007900ff0477ac */ /* 0x000e220008000a00 */
[----:B------:R-:W-:Y:S01]  /*bf190*/  BSSY.RECONVERGENT B0, `(.L_x_5810) ;  /* 0x0000018000007945 */ /* 0x000fe20003800200 */
[----:B------:R-:W-:Y:S02]  /*bf1a0*/  IMAD.MOV.U32 R44, RZ, RZ, RZ ;  /* 0x000000ffff2c7224 */ /* 0x000fe400078e00ff */
[----:B------:R-:W-:Y:S02]  /*bf1b0*/  IMAD.MOV.U32 R55, RZ, RZ, RZ ;  /* 0x000000ffff377224 */ /* 0x000fe400078e00ff */
[----:B0-----:R-:W-:Y:S02]  /*bf1c0*/  IMAD.U32 R52, RZ, RZ, UR4 ;  /* 0x00000004ff347e24 */ /* 0x001fe4000f8e00ff */
[----:B------:R-:W-:-:S07]  /*bf1d0*/  IMAD.U32 R53, RZ, RZ, UR5 ;  /* 0x00000005ff357e24 */ /* 0x000fce000f8e00ff */
.L_x_5811:
        /* <DEDUP_REMOVED lines=20> */
.L_x_5810:
[----:B------:R-:W0:Y:S01]  /*bf320*/  LDCU.64 UR4, c[0x0][0x3c8] ;  /* 0x00007900ff0477ac */ /* 0x000e220008000a00 */
[----:B------:R-:W-:Y:S01]  /*bf330*/  BSSY.RECONVERGENT B0, `(.L_x_5812) ;  /* 0x0000018000007945 */ /* 0x000fe20003800200 */
[----:B------:R-:W-:Y:S02]  /*bf340*/  IMAD.MOV.U32 R21, RZ, RZ, RZ ;  /* 0x000000ffff157224 */ /* 0x000fe400078e00ff */
[----:B------:R-:W-:Y:S02]  /*bf350*/  IMAD.MOV.U32 R55, RZ, RZ, RZ ;  /* 0x000000ffff377224 */ /* 0x000fe400078e00ff */
[----:B0-----:R-:W-:Y:S02]  /*bf360*/  IMAD.U32 R54, RZ, RZ, UR4 ;  /* 0x00000004ff367e24 */ /* 0x001fe4000f8e00ff */
[----:B------:R-:W-:-:S07]  /*bf370*/  IMAD.U32 R53, RZ, RZ, UR5 ;  /* 0x00000005ff357e24 */ /* 0x000fce000f8e00ff */
.L_x_5813:
        /* <DEDUP_REMOVED lines=20> */
.L_x_5812:
[----:B------:R-:W0:Y:S01]  /*bf4c0*/  LDCU.64 UR4, c[0x0][0x3c8] ;  /* 0x00007900ff0477ac */ /* 0x000e220008000a00 */
[----:B------:R-:W-:Y:S01]  /*bf4d0*/  BSSY.RECONVERGENT B0, `(.L_x_5814) ;  /* 0x0000018000007945 */ /* 0x000fe20003800200 */
[----:B------:R-:W-:Y:S02]  /*bf4e0*/  IMAD.MOV.U32 R42, RZ, RZ, RZ ;  /* 0x000000ffff2a7224 */ /* 0x000fe400078e00ff */
[----:B------:R-:W-:Y:S02]  /*bf4f0*/  IMAD.MOV.U32 R55, RZ, RZ, RZ ;  /* 0x000000ffff377224 */ /* 0x000fe400078e00ff */
[----:B0-----:R-:W-:Y:S02]  /*bf500*/  IMAD.U32 R52, RZ, RZ, UR4 ;  /* 0x00000004ff347e24 */ /* 0x001fe4000f8e00ff */
[----:B------:R-:W-:-:S07]  /*bf510*/  IMAD.U32 R54, RZ, RZ, UR5 ;  /* 0x00000005ff367e24 */ /* 0x000fce000f8e00ff */
.L_x_5815:
        /* <DEDUP_REMOVED lines=20> */
.L_x_5814:
[----:B------:R-:W0:Y:S01]  /*bf660*/  LDCU.64 UR4, c[0x0][0x3c8] ;  /* 0x00007900ff0477ac */ /* 0x000e220008000a00 */
[----:B------:R-:W-:Y:S01]  /*bf670*/  BSSY.RECONVERGENT B0, `(.L_x_5816) ;  /* 0x0000018000007945 */ /* 0x000fe20003800200 */
[----:B------:R-:W-:Y:S02]  /*bf680*/  IMAD.MOV.U32 R44, RZ, RZ, RZ ;  /* 0x000000ffff2c7224 */ /* 0x000fe400078e00ff */
[----:B------:R-:W-:Y:S02]  /*bf690*/  IMAD.MOV.U32 R55, RZ, RZ, RZ ;  /* 0x000000ffff377224 */ /* 0x000fe400078e00ff */
[----:B0-----:R-:W-:Y:S02]  /*bf6a0*/  IMAD.U32 R52, RZ, RZ, UR4 ;  /* 0x00000004ff347e24 */ /* 0x001fe4000f8e00ff */
[----:B------:R-:W-:-:S07]  /*bf6b0*/  IMAD.U32 R54, RZ, RZ, UR5 ;  /* 0x00000005ff367e24 */ /* 0x000fce000f8e00ff */
.L_x_5817:
        /* <DEDUP_REMOVED lines=20> */
.L_x_5816:
[----:B------:R-:W0:Y:S01]  /*bf800*/  LDCU.64 UR4, c[0x0][0x3c8] ;  /* 0x00007900ff0477ac */ /* 0x000e220008000a00 */
[----:B------:R-:W-:Y:S01]  /*bf810*/  BSSY.RECONVERGENT B0, `(.L_x_5818) ;  /* 0x0000018000007945 */ /* 0x000fe20003800200 */
[----:B------:R-:W-:Y:S02]  /*bf820*/  IMAD.MOV.U32 R21, RZ, RZ, RZ ;  /* 0x000000ffff157224 */ /* 0x000fe400078e00ff */
[----:B------:R-:W-:Y:S02]  /*bf830*/  IMAD.MOV.U32 R55, RZ, RZ, RZ ;  /* 0x000000ffff377224 */ /* 0x000fe400078e00ff */
[----:B0-----:R-:W-:Y:S02]  /*bf840*/  IMAD.U32 R54, RZ, RZ, UR4 ;  /* 0x00000004ff367e24 */ /* 0x001fe4000f8e00ff */
[----:B------:R-:W-:-:S07]  /*bf850*/  IMAD.U32 R53, RZ, RZ, UR5 ;  /* 0x00000005ff357e24 */ /* 0x000fce000f8e00ff */
.L_x_5819:
        /* <DEDUP_REMOVED lines=20> */
.L_x_5818:
[----:B------:R-:W0:Y:S01]  /*bf9a0*/  LDCU.64 UR4, c[0x0][0x3c8] ;  /* 0x00007900ff0477ac */ /* 0x000e220008000a00 */
[----:B------:R-:W-:Y:S01]  /*bf9b0*/  BSSY.RECONVERGENT B0, `(.L_x_5820) ;  /* 0x0000018000007945 */ /* 0x000fe20003800200 */
[----:B------:R-:W-:Y:S02]  /*bf9c0*/  IMAD.MOV.U32 R42, RZ, RZ, RZ ;  /* 0x000000ffff2a7224 */ /* 0x000fe400078e00ff */
[----:B------:R-:W-:Y:S02]  /*bf9d0*/  IMAD.MOV.U32 R55, RZ, RZ, RZ ;  /* 0x000000ffff377224 */ /* 0x000fe400078e00ff */
[----:B0-----:R-:W-:Y:S02]  /*bf9e0*/  IMAD.U32 R52, RZ, RZ, UR4 ;  /* 0x00000004ff347e24 */ /* 0x001fe4000f8e00ff */
[----:B------:R-:W-:-:S07]  /*bf9f0*/  IMAD.U32 R54, RZ, RZ, UR5 ;  /* 0x00000005ff367e24 */ /* 0x000fce000f8e00ff */
.L_x_5821:
        /* <DEDUP_REMOVED lines=20> */
.L_x_5820:
[----:B------:R-:W0:Y:S01]  /*bfb40*/  LDCU.64 UR4, c[0x0][0x3c8] ;  /* 0x00007900ff0477ac */ /* 0x000e220008000a00 */
[----:B------:R-:W-:Y:S01]  /*bfb50*/  BSSY.RECONVERGENT B0, `(.L_x_5822) ;  /* 0x0000018000007945 */ /* 0x000fe20003800200 */
[----:B------:R-:W-:Y:S02]  /*bfb60*/  IMAD.MOV.U32 R44, RZ, RZ, RZ ;  /* 0x000000ffff2c7224 */ /* 0x000fe400078e00ff */
[----:B------:R-:W-:Y:S02]  /*bfb70*/  IMAD.MOV.U32 R55, RZ, RZ, RZ ;  /* 0x000000ffff377224 */ /* 0x000fe400078e00ff */
[----:B0-----:R-:W-:Y:S02]  /*bfb80*/  IMAD.U32 R52, RZ, RZ, UR4 ;  /* 0x00000004ff347e24 */ /* 0x001fe4000f8e00ff */
[----:B------:R-:W-:-:S07]  /*bfb90*/  IMAD.U32 R54, RZ, RZ, UR5 ;  /* 0x00000005ff367e24 */ /* 0x000fce000f8e00ff */
.L_x_5823:
        /* <DEDUP_REMOVED lines=20> */
.L_x_5822:
[----:B------:R-:W0:Y:S01]  /*bfce0*/  LDCU.64 UR4, c[0x0][0x3c8] ;  /* 0x00007900ff0477ac */ /* 0x000e220008000a00 */
[----:B------:R-:W-:Y:S01]  /*bfcf0*/  BSSY.RECONVERGENT B0, `(.L_x_5824) ;  /* 0x0000018000007945 */ /* 0x000fe20003800200 */
[----:B------:R-:W-:Y:S02]  /*bfd00*/  IMAD.MOV.U32 R21, RZ, RZ, RZ ;  /* 0x000000ffff157224 */ /* 0x000fe400078e00ff */
[----:B------:R-:W-:Y:S02]  /*bfd10*/  IMAD.MOV.U32 R55, RZ, RZ, RZ ;  /* 0x000000ffff377224 */ /* 0x000fe400078e00ff */
[----:B0-----:R-:W-:Y:S02]  /*bfd20*/  IMAD.U32 R54, RZ, RZ, UR4 ;  /* 0x00000004ff367e24 */ /* 0x001fe4000f8e00ff */
[----:B------:R-:W-:-:S07]  /*bfd30*/  IMAD.U32 R53, RZ, RZ, UR5 ;  /* 0x00000005ff357e24 */ /* 0x000fce000f8e00ff */
.L_x_5825:
        /* <DEDUP_REMOVED lines=20> */
.L_x_5824:
[----:B------:R-:W0:Y:S01]  /*bfe80*/  LDCU.64 UR4, c[0x0][0x3c8] ;  /* 0x00007900ff0477ac */ /* 0x000e220008000a00 */
[----:B------:R-:W-:Y:S01]  /*bfe90*/  BSSY.RECONVERGENT B0, `(.L_x_5826) ;  /* 0x0000018000007945 */ /* 0x000fe20003800200 */
[----:B------:R-:W-:Y:S02]  /*bfea0*/  IMAD.MOV.U32 R42, RZ, RZ, RZ ;  /* 0x000000ffff2a7224 */ /* 0x000fe400078e00ff */
[----:B------:R-:W-:Y:S02]  /*bfeb0*/  IMAD.MOV.U32 R55, RZ, RZ, RZ ;  /* 0x000000ffff377224 */ /* 0x000fe400078e00ff */
[----:B0-----:R-:W-:Y:S02]  /*bfec0*/  IMAD.U32 R52, RZ, RZ, UR4 ;  /* 0x00000004ff347e24 */ /* 0x001fe4000f8e00ff */
[----:B------:R-:W-:-:S07]  /*bfed0*/  IMAD.U32 R54, RZ, RZ, UR5 ;  /* 0x00000005ff367e24 */ /* 0x000fce000f8e00ff */
.L_x_5827:
        /* <DEDUP_REMOVED lines=20> */
.L_x_5826:
[----:B------:R-:W0:Y:S01]  /*c0020*/  LDCU.64 UR4, c[0x0][0x3c8] ;  /* 0x00007900ff0477ac */ /* 0x000e220008000a00 */
[----:B------:R-:W-:Y:S01]  /*c0030*/  BSSY.RECONVERGENT B0, `(.L_x_5828) ;  /* 0x0000018000007945 */ /* 0x000fe20003800200 */
[----:B------:R-:W-:Y:S02]  /*c0040*/  IMAD.MOV.U32 R44, RZ, RZ, RZ ;  /* 0x000000ffff2c7224 */ /* 0x000fe400078e00ff */
[----:B------:R-:W-:Y:S02]  /*c0050*/  IMAD.MOV.U32 R55, RZ, RZ, RZ ;  /* 0x000000ffff377224 */ /* 0x000fe400078e00ff */
[----:B0-----:R-:W-:Y:S02]  /*c0060*/  IMAD.U32 R52, RZ, RZ, UR4 ;  /* 0x00000004ff347e24 */ /* 0x001fe4000f8e00ff */
[----:B------:R-:W-:-:S07]  /*c0070*/  IMAD.U32 R54, RZ, RZ, UR5 ;  /* 0x00000005ff367e24 */ /* 0x000fce000f8e00ff */
.L_x_5829:
        /* <DEDUP_REMOVED lines=20> */
.L_x_5828:
[----:B------:R-:W0:Y:S01]  /*c01c0*/  LDCU.64 UR4, c[0x0][0x3c8] ;  /* 0x00007900ff0477ac */ /* 0x000e220008000a00 */
[----:B------:R-:W-:Y:S01]  /*c01d0*/  BSSY.RECONVERGENT B0, `(.L_x_5830) ;  /* 0x0000018000007945 */ /* 0x000fe20003800200 */
[----:B------:R-:W-:Y:S02]  /*c01e0*/  IMAD.MOV.U32 R21, RZ, RZ, RZ ;  /* 0x000000ffff157224 */ /* 0x000fe400078e00ff */
[----:B------:R-:W-:Y:S02]  /*c01f0*/  IMAD.MOV.U32 R55, RZ, RZ, RZ ;  /* 0x000000ffff377224 */ /* 0x000fe400078e00ff */
[----:B0-----:R-:W-:Y:S02]  /*c0200*/  IMAD.U32 R54, RZ, RZ, UR4 ;  /* 0x00000004ff367e24 */ /* 0x001fe4000f8e00ff */
[----:B------:R-:W-:-:S07]  /*c0210*/  IMAD.U32 R53, RZ, RZ, UR5 ;  /* 0x00000005ff357e24 */ /* 0x000fce000f8e00ff */
.L_x_5831:
        /* <DEDUP_REMOVED lines=20> */
.L_x_5830:
[----:B------:R-:W0:Y:S01]  /*c0360*/  LDCU.64 UR4, c[0x0][0x3c8] ;  /* 0x00007900ff0477ac */ /* 0x000e220008000a00 */
[----:B------:R-:W-:Y:S01]  /*c0370*/  BSSY.RECONVERGENT B0, `(.L_x_5832) ;  /* 0x0000018000007945 */ /* 0x000fe20003800200 */
[----:B------:R-:W-:Y:S02]  /*c0380*/  IMAD.MOV.U32 R42, RZ, RZ, RZ ;  /* 0x000000ffff2a7224 */ /* 0x000fe400078e00ff */
[----:B------:R-:W-:Y:S02]  /*c0390*/  IMAD.MOV.U32 R55, RZ, RZ, RZ ;  /* 0x000000ffff377224 */ /* 0x000fe400078e00ff */
[----:B0-----:R-:W-:Y:S02]  /*c03a0*/  IMAD.U32 R52, RZ, RZ, UR4 ;  /* 0x00000004ff347e24 */ /* 0x001fe4000f8e00ff */
[----:B------:R-:W-:-:S07]  /*c03b0*/  IMAD.U32 R54, RZ, RZ, UR5 ;  /* 0x00000005ff367e24 */ /* 0x000fce000f8e00ff */
.L_x_5833:
        /* <DEDUP_REMOVED lines=20> */
.L_x_5832:
[----:B------:R-:W0:Y:S01]  /*c0500*/  LDCU.64 UR4, c[0x0][0x3c8] ;  /* 0x00007900ff0477ac */ /* 0x000e220008000a00 */
[----:B------:R-:W-:Y:S01]  /*c0510*/  BSSY.RECONVERGENT B0, `(.L_x_5834) ;  /* 0x0000018000007945 */ /* 0x000fe20003800200 */
[----:B------:R-:W-:Y:S02]  /*c0520*/  IMAD.MOV.U32 R44, RZ, RZ, RZ ;  /* 0x000000ffff2c7224 */ /* 0x000fe400078e00ff */
[----:B------:R-:W-:Y:S02]  /*c0530*/  IMAD.MOV.U32 R55, RZ, RZ, RZ ;  /* 0x000000ffff377224 */ /* 0x000fe400078e00ff */
[----:B0-----:R-:W-:Y:S02]  /*c0540*/  IMAD.U32 R52, RZ, RZ, UR4 ;  /* 0x00000004ff347e24 */ /* 0x001fe4000f8e00ff */
[----:B------:R-:W-:-:S07]  /*c0550*/  IMAD.U32 R54, RZ, RZ, UR5 ;  /* 0x00000005ff367e24 */ /* 0x000fce000f8e00ff */
.L_x_5835:
        /* <DEDUP_REMOVED lines=20> */
.L_x_5834:
[----:B------:R-:W0:Y:S01]  /*c06a0*/  LDCU.64 UR4, c[0x0][0x3c8] ;  /* 0x00007900ff0477ac */ /* 0x000e220008000a00 */
[----:B------:R-:W-:Y:S01]  /*c06b0*/  BSSY.RECONVERGENT B0, `(.L_x_5836) ;  /* 0x0000018000007945 */ /* 0x000fe20003800200 */
[----:B------:R-:W-:Y:S02]  /*c06c0*/  IMAD.MOV.U32 R21, RZ, RZ, RZ ;  /* 0x000000ffff157224 */ /* 0x000fe400078e00ff */
[----:B------:R-:W-:Y:S02]  /*c06d0*/  IMAD.MOV.U32 R55, RZ, RZ, RZ ;  /* 0x000000ffff377224 */ /* 0x000fe400078e00ff */
[----:B0-----:R-:W-:Y:S02]  /*c06e0*/  IMAD.U32 R54, RZ, RZ, UR4 ;  /* 0x00000004ff367e24 */ /* 0x001fe4000f8e00ff */
[----:B------:R-:W-:-:S07]  /*c06f0*/  IMAD.U32 R53, RZ, RZ, UR5 ;  /* 0x00000005ff357e24 */ /* 0x000fce000f8e00ff */
.L_x_5837:
        /* <DEDUP_REMOVED lines=20> */
.L_x_5836:
[----:B------:R-:W0:Y:S01]  /*c0840*/  LDCU.64 UR4, c[0x0][0x3c8] ;  /* 0x00007900ff0477ac */ /* 0x000e220008000a00 */
[----:B------:R-:W-:Y:S01]  /*c0850*/  BSSY.RECONVERGENT B0, `(.L_x_5838) ;  /* 0x0000018000007945 */ /* 0x000fe20003800200 */
[----:B------:R-:W-:Y:S02]  /*c0860*/  IMAD.MOV.U32 R42, RZ, RZ, RZ ;  /* 0x000000ffff2a7224 */ /* 0x000fe400078e00ff */
[----:B------:R-:W-:Y:S02]  /*c0870*/  IMAD.MOV.U32 R55, RZ, RZ, RZ ;  /* 0x000000ffff377224 */ /* 0x000fe400078e00ff */
[----:B0-----:R-:W-:Y:S02]  /*c0880*/  IMAD.U32 R52, RZ, RZ, UR4 ;  /* 0x00000004ff347e24 */ /* 0x001fe4000f8e00ff */
[----:B------:R-:W-:-:S07]  /*c0890*/  IMAD.U32 R54, RZ, RZ, UR5 ;  /* 0x00000005ff367e24 */ /* 0x000fce000f8e00ff */
.L_x_5839:
        /* <DEDUP_REMOVED lines=20> */
.L_x_5838:
[----:B------:R-:W0:Y:S01]  /*c09e0*/  LDCU.64 UR4, c[0x0][0x3c8] ;  /* 0x00007900ff0477ac */ /* 0x000e220008000a00 */
[----:B------:R-:W-:Y:S01]  /*c09f0*/  BSSY.RECONVERGENT B0, `(.L_x_5840) ;  /* 0x0000018000007945 */ /* 0x000fe20003800200 */
[----:B------:R-:W-:Y:S02]  /*c0a00*/  IMAD.MOV.U32 R44, RZ, RZ, RZ ;  /* 0x000000ffff2c7224 */ /* 0x000fe400078e00ff */
[----:B------:R-:W-:Y:S02]  /*c0a10*/  IMAD.MOV.U32 R55, RZ, RZ, RZ ;  /* 0x000000ffff377224 */ /* 0x000fe400078e00ff */
[----:B0-----:R-:W-:Y:S02]  /*c0a20*/  IMAD.U32 R52, RZ, RZ, UR4 ;  /* 0x00000004ff347e24 */ /* 0x001fe4000f8e00ff */
[----:B------:R-:W-:-:S07]  /*c0a30*/  IMAD.U32 R54, RZ, RZ, UR5 ;  /* 0x00000005ff367e24 */ /* 0x000fce000f8e00ff */
.L_x_5841:
        /* <DEDUP_REMOVED lines=20> */
.L_x_5840:
[----:B------:R-:W0:Y:S01]  /*c0b80*/  LDCU.64 UR4, c[0x0][0x3c8] ;  /* 0x00007900ff0477ac */ /* 0x000e220008000a00 */
[----:B------:R-:W-:Y:S01]  /*c0b90*/  BSSY.RECONVERGENT B0, `(.L_x_5842) ;  /* 0x0000018000007945 */ /* 0x000fe20003800200 */
[----:B------:R-:W-:Y:S02]  /*c0ba0*/  IMAD.MOV.U32 R21, RZ, RZ, RZ ;  /* 0x000000ffff157224 */ /* 0x000fe400078e00ff */
[----:B------:R-:W-:Y:S02]  /*c0bb0*/  IMAD.MOV.U32 R55, RZ, RZ, RZ ;  /* 0x000000ffff377224 */ /* 0x000fe400078e00ff */
[----:B0-----:R-:W-:Y:S02]  /*c0bc0*/  IMAD.U32 R54, RZ, RZ, UR4 ;  /* 0x00000004ff367e24 */ /* 0x001fe4000f8e00ff */
[----:B------:R-:W-:-:S07]  /*c0bd0*/  IMAD.U32 R53, RZ, RZ, UR5 ;  /* 0x00000005ff357e24 */ /* 0x000fce000f8e00ff */
.L_x_5843:
        /* <DEDUP_REMOVED lines=20> */
.L_x_5842:
[----:B------:R-:W0:Y:S01]  /*c0d20*/  LDCU.64 UR4, c[0x0][0x3c8] ;  /* 0x00007900ff0477ac */ /* 0x000e220008000a00 */
[----:B------:R-:W-:Y:S01]  /*c0d30*/  BSSY.RECONVERGENT B0, `(.L_x_5844) ;  /* 0x0000018000007945 */ /* 0x000fe20003800200 */
[----:B------:R-:W-:Y:S02]  /*c0d40*/  IMAD.MOV.U32 R42, RZ, RZ, RZ ;  /* 0x000000ffff2a7224 */ /* 0x000fe400078e00ff */
[----:B------:R-:W-:Y:S02]  /*c0d50*/  IMAD.MOV.U32 R55, RZ, RZ, RZ ;  /* 0x000000ffff377224 */ /* 0x000fe400078e00ff */
[----:B0-----:R-:W-:Y:S02]  /*c0d60*/  IMAD.U32 R52, RZ, RZ, UR4 ;  /* 0x00000004ff347e24 */ /* 0x001fe4000f8e00ff */
[----:B------:R-:W-:-:S07]  /*c0d70*/  IMAD.U32 R54, RZ, RZ, UR5 ;  /* 0x00000005ff367e24 */ /* 0x000fce000f8e00ff */
.L_x_5845:
        /* <DEDUP_REMOVED lines=20> */
.L_x_5844:
[----:B------:R-:W0:Y:S01]  /*c0ec0*/  LDCU.64 UR4, c[0x0][0x3c8] ;  /* 0x00007900ff0477ac */ /* 0x000e220008000a00 */
[----:B------:R-:W-:Y:S01]  /*c0ed0*/  BSSY.RECONVERGENT B0, `(.L_x_5846) ;  /* 0x0000017000007945 */ /* 0x000fe20003800200 */
[----:B------:R-:W-:Y:S01]  /*c0ee0*/  CS2R R54, SRZ ;  /* 0x0000000000367805 */ /* 0x000fe2000001ff00 */
[----:B0-----:R-:W-:Y:S02]  /*c0ef0*/  IMAD.U32 R53, RZ, RZ, UR4 ;  /* 0x00000004ff357e24 */ /* 0x001fe4000f8e00ff */
[----:B------:R-:W-:-:S07]  /*c0f00*/  IMAD.U32 R52, RZ, RZ, UR5 ;  /* 0x00000005ff347e24 */ /* 0x000fce000f8e00ff */
.L_x_5847:
        /* <DEDUP_REMOVED lines=20> */
.L_x_5846:
        /* <DEDUP_REMOVED lines=9> */
.L_x_5849:
        /* <DEDUP_REMOVED lines=20> */
.L_x_5848:
[----:B------:R-:W0:Y:S01]  /*c1220*/  LDCU.64 UR4, c[0x0][0x3c8] ;  /* 0x00007900ff0477ac */ /* 0x000e220008000a00 */
[----:B------:R-:W-:Y:S01]  /*c1230*/  BSSY.RECONVERGENT B0, `(.L_x_5850) ;  /* 0x0000018000007945 */ /* 0x000fe20003800200 */
[----:B------:R-:W-:Y:S02]  /*c1240*/  IMAD.MOV.U32 R21, RZ, RZ, RZ ;  /* 0x000000ffff157224 */ /* 0x000fe400078e00ff */
[----:B------:R-:W-:Y:S02]  /*c1250*/  IMAD.MOV.U32 R55, RZ, RZ, RZ ;  /* 0x000000ffff377224 */ /* 0x000fe400078e00ff */
[----:B0-----:R-:W-:Y:S02]  /*c1260*/  IMAD.U32 R52, RZ, RZ, UR4 ;  /* 0x00000004ff347e24 */ /* 0x001fe4000f8e00ff */
[----:B------:R-:W-:-:S07]  /*c1270*/  IMAD.U32 R53, RZ, RZ, UR5 ;  /* 0x00000005ff357e24 */ /* 0x000fce000f8e00ff */
.L_x_5851:
        /* <DEDUP_REMOVED lines=20> */
.L_x_5850:
[----:B------:R-:W0:Y:S01]  /*c13c0*/  LDCU.64 UR4, c[0x0][0x3c8] ;  /* 0x00007900ff0477ac */ /* 0x000e220008000a00 */
[----:B------:R-:W-:Y:S01]  /*c13d0*/  BSSY.RECONVERGENT B0, `(.L_x_5852) ;  /* 0x0000018000007945 */ /* 0x000fe20003800200 */
[----:B------:R-:W-:Y:S02]  /*c13e0*/  IMAD.MOV.U32 R15, RZ, RZ, RZ ;  /* 0x000000ffff0f7224 */ /* 0x000fe400078e00ff */
[----:B------:R-:W-:Y:S02]  /*c13f0*/  IMAD.MOV.U32 R55, RZ, RZ, RZ ;  /* 0x000000ffff377224 */ /* 0x000fe400078e00ff */
[----:B0-----:R-:W-:Y:S02]  /*c1400*/  IMAD.U32 R53, RZ, RZ, UR4 ;  /* 0x00000004ff357e24 */ /* 0x001fe4000f8e00ff */
[----:B------:R-:W-:-:S07]  /*c1410*/  IMAD.U32 R54, RZ, RZ, UR5 ;  /* 0x00000005ff367e24 */ /* 0x000fce000f8e00ff */
.L_x_5853:
        /* <DEDUP_REMOVED lines=20> */
.L_x_5852:
[----:B------:R-:W0:Y:S01]  /*c1560*/  LDCU.64 UR4, c[0x0][0x3c8] ;  /* 0x00007900ff0477ac */ /* 0x000e220008000a00 */
[----:B------:R-:W-:Y:S01]  /*c1570*/  BSSY.RECONVERGENT B0, `(.L_x_5854) ;  /* 0x0000018000007945 */ /* 0x000fe20003800200 */
[----:B------:R-:W-:Y:S02]  /*c1580*/  IMAD.MOV.U32 R16, RZ, RZ, RZ ;  /* 0x000000ffff107224 */ /* 0x000fe400078e00ff */
[----:B------:R-:W-:Y:S02]  /*c1590*/  IMAD.MOV.U32 R57, RZ, RZ, RZ ;  /* 0x000000ffff397224 */ /* 0x000fe400078e00ff */
[----:B0-----:R-:W-:Y:S02]  /*c15a0*/  IMAD.U32 R55, RZ, RZ, UR4 ;  /* 0x00000004ff377e24 */ /* 0x001fe4000f8e00ff */
[----:B------:R-:W-:-:S07]  /*c15b0*/  IMAD.U32 R52, RZ, RZ, UR5 ;  /* 0x00000005ff347e24 */ /* 0x000fce000f8e00ff */
.L_x_5855:
        /* <DEDUP_REMOVED lines=20> */
.L_x_5854:
[----:B------:R-:W0:Y:S01]  /*c1700*/  LDCU.64 UR4, c[0x0][0x3c8] ;  /* 0x00007900ff0477ac */ /* 0x000e220008000a00 */
[----:B------:R-:W-:Y:S01]  /*c1710*/  BSSY.RECONVERGENT B0, `(.L_x_5856) ;  /* 0x0000018000007945 */ /* 0x000fe20003800200 */
[----:B------:R-:W-:Y:S02]  /*c1720*/  IMAD.MOV.U32 R21, RZ, RZ, RZ ;  /* 0x000000ffff157224 */ /* 0x000fe400078e00ff */
[----:B------:R-:W-:Y:S02]  /*c1730*/  IMAD.MOV.U32 R55, RZ, RZ, RZ ;  /* 0x000000ffff377224 */ /* 0x000fe400078e00ff */
[----:B0-----:R-:W-:Y:S02]  /*c1740*/  IMAD.U32 R53, RZ, RZ, UR4 ;  /* 0x00000004ff357e24 */ /* 0x001fe4000f8e00ff */
[----:B------:R-:W-:-:S07]  /*c1750*/  IMAD.U32 R54, RZ, RZ, UR5 ;  /* 0x00000005ff367e24 */ /* 0x000fce000f8e00ff */
.L_x_5857:
        /* <DEDUP_REMOVED lines=20> */
.L_x_5856:
[----:B------:R-:W0:Y:S01]  /*c18a0*/  LDCU.64 UR4, c[0x0][0x3c8] ;  /* 0x00007900ff0477ac */ /* 0x000e220008000a00 */
[----:B------:R-:W-:Y:S01]  /*c18b0*/  BSSY.RECONVERGENT B0, `(.L_x_5858) ;  /* 0x0000018000007945 */ /* 0x000fe20003800200 */
[----:B------:R-:W-:Y:S02]  /*c18c0*/  IMAD.MOV.U32 R15, RZ, RZ, RZ ;  /* 0x000000ffff0f7224 */ /* 0x000fe400078e00ff */
[----:B------:R-:W-:Y:S02]  /*c18d0*/  IMAD.MOV.U32 R55, RZ, RZ, RZ ;  /* 0x000000ffff377224 */ /* 0x000fe400078e00ff */
[----:B0-----:R-:W-:Y:S02]  /*c18e0*/  IMAD.U32 R53, RZ, RZ, UR4 ;  /* 0x00000004ff357e24 */ /* 0x001fe4000f8e00ff */
[----:B------:R-:W-:-:S07]  /*c18f0*/  IMAD.U32 R54, RZ, RZ, UR5 ;  /* 0x00000005ff367e24 */ /* 0x000fce000f8e00ff */
.L_x_5859:
        /* <DEDUP_REMOVED lines=20> */
.L_x_5858:
[----:B------:R-:W0:Y:S01]  /*c1a40*/  LDCU.64 UR4, c[0x0][0x3c8] ;  /* 0x00007900ff0477ac */ /* 0x000e220008000a00 */
[----:B------:R-:W-:Y:S01]  /*c1a50*/  BSSY.RECONVERGENT B0, `(.L_x_5860) ;  /* 0x0000018000007945 */ /* 0x000fe20003800200 */
[----:B------:R-:W-:Y:S02]  /*c1a60*/  IMAD.MOV.U32 R16, RZ, RZ, RZ ;  /* 0x000000ffff107224 */ /* 0x000fe400078e00ff */
[----:B------:R-:W-:Y:S02]  /*c1a70*/  IMAD.MOV.U32 R57, RZ, RZ, RZ ;  /* 0x000000ffff397224 */ /* 0x000fe400078e00ff */
[----:B0-----:R-:W-:Y:S02]  /*c1a80*/  IMAD.U32 R55, RZ, RZ, UR4 ;  /* 0x00000004ff377e24 */ /* 0x001fe4000f8e00ff */
[----:B------:R-:W-:-:S07]  /*c1a90*/  IMAD.U32 R52, RZ, RZ, UR5 ;  /* 0x00000005ff347e24 */ /* 0x000fce000f8e00ff */
.L_x_5861:
        /* <DEDUP_REMOVED lines=20> */
.L_x_5860:
[----:B------:R-:W0:Y:S01]  /*c1be0*/  LDCU.64 UR4, c[0x0][0x3c8] ;  /* 0x00007900ff0477ac */ /* 0x000e220008000a00 */
[----:B------:R-:W-:Y:S01]  /*c1bf0*/  BSSY.RECONVERGENT B0, `(.L_x_5862) ;  /* 0x0000018000007945 */ /* 0x000fe20003800200 */
[----:B------:R-:W-:Y:S02]  /*c1c00*/  IMAD.MOV.U32 R21, RZ, RZ, RZ ;  /* 0x000000ffff157224 */ /* 0x000fe400078e00ff */
[----:B------:R-:W-:Y:S02]  /*c1c10*/  IMAD.MOV.U32 R55, RZ, RZ, RZ ;  /* 0x000000ffff377224 */ /* 0x000fe400078e00ff */
[----:B0-----:R-:W-:Y:S02]  /*c1c20*/  IMAD.U32 R53, RZ, RZ, UR4 ;  /* 0x00000004ff357e24 */ /* 0x001fe4000f8e00ff */
[----:B------:R-:W-:-:S07]  /*c1c30*/  IMAD.U32 R54, RZ, RZ, UR5 ;  /* 0x00000005ff367e24 */ /* 0x000fce000f8e00ff */
.L_x_5863:
        /* <DEDUP_REMOVED lines=20> */
.L_x_5862:
[----:B------:R-:W0:Y:S01]  /*c1d80*/  LDCU.64 UR4, c[0x0][0x3c8] ;  /* 0x00007900ff0477ac */ /* 0x000e220008000a00 */
[----:B------:R-:W-:Y:S01]  /*c1d90*/  BSSY.RECONVERGENT B0, `(.L_x_5864) ;  /* 0x0000018000007945 */ /* 0x000fe20003800200 */
[----:B------:R-:W-:Y:S02]  /*c1da0*/  IMAD.MOV.U32 R15, RZ, RZ, RZ ;  /* 0x000000ffff0f7224 */ /* 0x000fe400078e00ff */
[----:B------:R-:W-:Y:S02]  /*c1db0*/  IMAD.MOV.U32 R55, RZ, RZ, RZ ;  /* 0x000000ffff377224 */ /* 0x000fe400078e00ff */
[----:B0-----:R-:W-:Y:S02]  /*c1dc0*/  IMAD.U32 R53, RZ, RZ, UR4 ;  /* 0x00000004ff357e24 */ /* 0x001fe4000f8e00ff */
[----:B------:R-:W-:-:S07]  /*c1dd0*/  IMAD.U32 R54, RZ, RZ, UR5 ;  /* 0x00000005ff367e24 */ /* 0x000fce000f8e00ff */
.L_x_5865:
        /* <DEDUP_REMOVED lines=20> */
.L_x_5864:
[----:B------:R-:W0:Y:S01]  /*c1f20*/  LDCU.64 UR4, c[0x0][0x3c8] ;  /* 0x00007900ff0477ac */ /* 0x000e220008000a00 */
[----:B------:R-:W-:Y:S01]  /*c1f30*/  BSSY.RECONVERGENT B0, `(.L_x_5866) ;  /* 0x0000018000007945 */ /* 0x000fe20003800200 */
[----:B------:R-:W-:Y:S02]  /*c1f40*/  IMAD.MOV.U32 R16, RZ, RZ, RZ ;  /* 0x000000ffff107224 */ /* 0x000fe400078e00ff */
[----:B------:R-:W-:Y:S02]  /*c1f50*/  IMAD.MOV.U32 R57, RZ, RZ, RZ ;  /* 0x000000ffff397224 */ /* 0x000fe400078e00ff */
[----:B0-----:R-:W-:Y:S02]  /*c1f60*/  IMAD.U32 R55, RZ, RZ, UR4 ;  /* 0x00000004ff377e24 */ /* 0x001fe4000f8e00ff */
[----:B------:R-:W-:-:S07]  /*c1f70*/  IMAD.U32 R52, RZ, RZ, UR5 ;  /* 0x00000005ff347e24 */ /* 0x000fce000f8e00ff */
.L_x_5867:
        /* <DEDUP_REMOVED lines=20> */
.L_x_5866:
[----:B------:R-:W0:Y:S01]  /*c20c0*/  LDCU.64 UR4, c[0x0][0x3c8] ;  /* 0x00007900ff0477ac */ /* 0x000e220008000a00 */
[----:B------:R-:W-:Y:S01]  /*c20d0*/  BSSY.RECONVERGENT B0, `(.L_x_5868) ;  /* 0x0000018000007945 */ /* 0x000fe20003800200 */
[----:B------:R-:W-:Y:S02]  /*c20e0*/  IMAD.MOV.U32 R21, RZ, RZ, RZ ;  /* 0x000000ffff157224 */ /* 0x000fe400078e00ff */
[----:B------:R-:W-:Y:S02]  /*c20f0*/  IMAD.MOV.U32 R55, RZ, RZ, RZ ;  /* 0x000000ffff377224 */ /* 0x000fe400078e00ff */
[----:B0-----:R-:W-:Y:S02]  /*c2100*/  IMAD.U32 R53, RZ, RZ, UR4 ;  /* 0x00000004ff357e24 */ /* 0x001fe4000f8e00ff */
[----:B------:R-:W-:-:S07]  /*c2110*/  IMAD.U32 R54, RZ, RZ, UR5 ;  /* 0x00000005ff367e24 */ /* 0x000fce000f8e00ff */
.L_x_5869:
        /* <DEDUP_REMOVED lines=20> */
.L_x_5868:
[----:B------:R-:W0:Y:S01]  /*c2260*/  LDCU.64 UR4, c[0x0][0x3c8] ;  /* 0x00007900ff0477ac */ /* 0x000e220008000a00 */
[----:B------:R-:W-:Y:S01]  /*c2270*/  BSSY.RECONVERGENT B0, `(.L_x_5870) ;  /* 0x0000018000007945 */ /* 0x000fe20003800200 */
[----:B------:R-:W-:Y:S02]  /*c2280*/  IMAD.MOV.U32 R15, RZ, RZ, RZ ;  /* 0x000000ffff0f7224 */ /* 0x000fe400078e00ff */
[----:B------:R-:W-:Y:S02]  /*c2290*/  IMAD.MOV.U32 R55, RZ, RZ, RZ ;  /* 0x000000ffff377224 */ /* 0x000fe400078e00ff */
[----:B0-----:R-:W-:Y:S02]  /*c22a0*/  IMAD.U32 R53, RZ, RZ, UR4 ;  /* 0x00000004ff357e24 */ /* 0x001fe4000f8e00ff */
[----:B------:R-:W-:-:S07]  /*c22b0*/  IMAD.U32 R54, RZ, RZ, UR5 ;  /* 0x00000005ff367e24 */ /* 0x000fce000f8e00ff */
.L_x_5871:
        /* <DEDUP_REMOVED lines=20> */
.L_x_5870:
[----:B------:R-:W0:Y:S01]  /*c2400*/  LDCU.64 UR4, c[0x0][0x3c8] ;  /* 0x00007900ff0477ac */ /* 0x000e220008000a00 */
[----:B------:R-:W-:Y:S01]  /*c2410*/  BSSY.RECONVERGENT B0, `(.L_x_5872) ;  /* 0x0000018000007945 */ /* 0x000fe20003800200 */
[----:B------:R-:W-:Y:S02]  /*c2420*/  IMAD.MOV.U32 R16, RZ, RZ, RZ ;  /* 0x000000ffff107224 */ /* 0x000fe400078e00ff */
[----:B------:R-:W-:Y:S02]  /*c2430*/  IMAD.MOV.U32 R57, RZ, RZ, RZ ;  /* 0x000000ffff397224 */ /* 0x000fe400078e00ff */
[----:B0-----:R-:W-:Y:S02]  /*c2440*/  IMAD.U32 R55, RZ, RZ, UR4 ;  /* 0x00000004ff377e24 */ /* 0x001fe4000f8e00ff */
[----:B------:R-:W-:-:S07]  /*c2450*/  IMAD.U32 R52, RZ, RZ, UR5 ;  /* 0x00000005ff347e24 */ /* 0x000fce000f8e00ff */
.L_x_5873:
        /* <DEDUP_REMOVED lines=20> */
.L_x_5872:
[----:B------:R-:W0:Y:S01]  /*c25a0*/  LDCU.64 UR4, c[0x0][0x3c8] ;  /* 0x00007900ff0477ac */ /* 0x000e220008000a00 */
[----:B------:R-:W-:Y:S01]  /*c25b0*/  BSSY.RECONVERGENT B0, `(.L_x_5874) ;  /* 0x0000018000007945 */ /* 0x000fe20003800200 */
[----:B------:R-:W-:Y:S02]  /*c25c0*/  IMAD.MOV.U32 R21, RZ, RZ, RZ ;  /* 0x000000ffff157224 */ /* 0x000fe400078e00ff */
[----:B------:R-:W-:Y:S02]  /*c25d0*/  IMAD.MOV.U32 R55, RZ, RZ, RZ ;  /* 0x000000ffff377224 */ /* 0x000fe400078e00ff */
[----:B0-----:R-:W-:Y:S02]  /*c25e0*/  IMAD.U32 R53, RZ, RZ, UR4 ;  /* 0x00000004ff357e24 */ /* 0x001fe4000f8e00ff */
[----:B------:R-:W-:-:S07]  /*c25f0*/  IMAD.U32 R54, RZ, RZ, UR5 ;  /* 0x00000005ff367e24 */ /* 0x000fce000f8e00ff */
.L_x_5875:
        /* <DEDUP_REMOVED lines=20> */
.L_x_5874:
[----:B------:R-:W0:Y:S01]  /*c2740*/  LDCU.64 UR4, c[0x0][0x3c8] ;  /* 0x00007900ff0477ac */ /* 0x000e220008000a00 */
[----:B------:R-:W-:Y:S01]  /*c2750*/  BSSY.RECONVERGENT B0, `(.L_x_5876) ;  /* 0x0000018000007945 */ /* 0x000fe20003800200 */
[----:B------:R-:W-:Y:S02]  /*c2760*/  IMAD.MOV.U32 R15, RZ, RZ, RZ ;  /* 0x000000ffff0f7224 */ /* 0x000fe400078e00ff */
[----:B------:R-:W-:Y:S02]  /*c2770*/  IMAD.MOV.U32 R55, RZ, RZ, RZ ;  /* 0x000000ffff377224 */ /* 0x000fe400078e00ff */
[----:B0-----:R-:W-:Y:S02]  /*c2780*/  IMAD.U32 R53, RZ, RZ, UR4 ;  /* 0x00000004ff357e24 */ /* 0x001fe4000f8e00ff */
[----:B------:R-:W-:-:S07]  /*c2790*/  IMAD.U32 R54, RZ, RZ, UR5 ;  /* 0x00000005ff367e24 */ /* 0x000fce000f8e00ff */
.L_x_5877:
        /* <DEDUP_REMOVED lines=20> */
.L_x_5876:
[----:B------:R-:W0:Y:S01]  /*c28e0*/  LDCU.64 UR4, c[0x0][0x3c8] ;  /* 0x00007900ff0477ac */ /* 0x000e220008000a00 */
[----:B------:R-:W-:Y:S01]  /*c28f0*/  BSSY.RECONVERGENT B0, `(.L_x_5878) ;  /* 0x0000018000007945 */ /* 0x000fe20003800200 */
[----:B------:R-:W-:Y:S02]  /*c2900*/  IMAD.MOV.U32 R16, RZ, RZ, RZ ;  /* 0x000000ffff107224 */ /* 0x000fe400078e00ff */
[----:B------:R-:W-:Y:S02]  /*c2910*/  IMAD.MOV.U32 R57, RZ, RZ, RZ ;  /* 0x000000ffff397224 */ /* 0x000fe400078e00ff */
[----:B0-----:R-:W-:Y:S02]  /*c2920*/  IMAD.U32 R55, RZ, RZ, UR4 ;  /* 0x00000004ff377e24 */ /* 0x001fe4000f8e00ff */
[----:B------:R-:W-:-:S07]  /*c2930*/  IMAD.U32 R52, RZ, RZ, UR5 ;  /* 0x00000005ff347e24 */ /* 0x000fce000f8e00ff */
.L_x_5879:
        /* <DEDUP_REMOVED lines=20> */
.L_x_5878:
[----:B------:R-:W0:Y:S01]  /*c2a80*/  LDCU.64 UR4, c[0x0][0x3c8] ;  /* 0x00007900ff0477ac */ /* 0x000e220008000a00 */
[----:B------:R-:W-:Y:S01]  /*c2a90*/  BSSY.RECONVERGENT B0, `(.L_x_5880) ;  /* 0x0000018000007945 */ /* 0x000fe20003800200 */
[----:B------:R-:W-:Y:S02]  /*c2aa0*/  IMAD.MOV.U32 R21, RZ, RZ, RZ ;  /* 0x000000ffff157224 */ /* 0x000fe400078e00ff */
[----:B------:R-:W-:Y:S02]  /*c2ab0*/  IMAD.MOV.U32 R55, RZ, RZ, RZ ;  /* 0x000000ffff377224 */ /* 0x000fe400078e00ff */
[----:B0-----:R-:W-:Y:S02]  /*c2ac0*/  IMAD.U32 R53, RZ, RZ, UR4 ;  /* 0x00000004ff357e24 */ /* 0x001fe4000f8e00ff */
[----:B------:R-:W-:-:S07]  /*c2ad0*/  IMAD.U32 R54, RZ, RZ, UR5 ;  /* 0x00000005ff367e24 */ /* 0x000fce000f8e00ff */
.L_x_5881:
        /* <DEDUP_REMOVED lines=20> */
.L_x_5880:
[----:B------:R-:W0:Y:S01]  /*c2c20*/  LDCU.64 UR4, c[0x0][0x3c8] ;  /* 0x00007900ff0477ac */ /* 0x000e220008000a00 */
[----:B------:R-:W-:Y:S01]  /*c2c30*/  BSSY.RECONVERGENT B0, `(.L_x_5882) ;  /* 0x0000018000007945 */ /* 0x000fe20003800200 */
[----:B------:R-:W-:Y:S02]  /*c2c40*/  IMAD.MOV.U32 R15, RZ, RZ, RZ ;  /* 0x000000ffff0f7224 */ /* 0x000fe400078e00ff */
[----:B------:R-:W-:Y:S02]  /*c2c50*/  IMAD.MOV.U32 R55, RZ, RZ, RZ ;  /* 0x000000ffff377224 */ /* 0x000fe400078e00ff */
[----:B0-----:R-:W-:Y:S02]  /*c2c60*/  IMAD.U32 R53, RZ, RZ, UR4 ;  /* 0x00000004ff357e24 */ /* 0x001fe4000f8e00ff */
[----:B------:R-:W-:-:S07]  /*c2c70*/  IMAD.U32 R54, RZ, RZ, UR5 ;  /* 0x00000005ff367e24 */ /* 0x000fce000f8e00ff */
.L_x_5883:
        /* <DEDUP_REMOVED lines=20> */
.L_x_5882:
[----:B------:R-:W0:Y:S01]  /*c2dc0*/  LDCU.64 UR4, c[0x0][0x3c8] ;  /* 0x00007900ff0477ac */ /* 0x000e220008000a00 */
[----:B------:R-:W-:Y:S01]  /*c2dd0*/  BSSY.RECONVERGENT B0, `(.L_x_5884) ;  /* 0x0000018000007945 */ /* 0x000fe20003800200 */
[----:B------:R-:W-:Y:S02]  /*c2de0*/  IMAD.MOV.U32 R16, RZ, RZ, RZ ;  /* 0x000000ffff107224 */ /* 0x000fe400078e00ff */
[----:B------:R-:W-:Y:S02]  /*c2df0*/  IMAD.MOV.U32 R57, RZ, RZ, RZ ;  /* 0x000000ffff397224 */ /* 0x000fe400078e00ff */
[----:B0-----:R-:W-:Y:S02]  /*c2e00*/  IMAD.U32 R55, RZ, RZ, UR4 ;  /* 0x00000004ff377e24 */ /* 0x001fe4000f8e00ff */
[----:B------:R-:W-:-:S07]  /*c2e10*/  IMAD.U32 R52, RZ, RZ, UR5 ;  /* 0x00000005ff347e24 */ /* 0x000fce000f8e00ff */
.L_x_5885:
        /* <DEDUP_REMOVED lines=20> */
.L_x_5884:
[----:B------:R-:W0:Y:S01]  /*c2f60*/  LDCU.64 UR4, c[0x0][0x3c8] ;  /* 0x00007900ff0477ac */ /* 0x000e220008000a00 */
[----:B------:R-:W-:Y:S01]  /*c2f70*/  BSSY.RECONVERGENT B0, `(.L_x_5886) ;  /* 0x0000018000007945 */ /* 0x000fe20003800200 */
[----:B------:R-:W-:Y:S02]  /*c2f80*/  IMAD.MOV.U32 R55, RZ, RZ, RZ ;  /* 0x000000ffff377224 */ /* 0x000fe400078e00ff */
[----:B------:R-:W-:Y:S02]  /*c2f90*/  IMAD.MOV.U32 R57, RZ, RZ, RZ ;  /* 0x000000ffff397224 */ /* 0x000fe400078e00ff */
[----:B0-----:R-:W-:Y:S02]  /*c2fa0*/  IMAD.U32 R52, RZ, RZ, UR4 ;  /* 0x00000004ff347e24 */ /* 0x001fe4000f8e00ff */
[----:B------:R-:W-:-:S07]  /*c2fb0*/  IMAD.U32 R53, RZ, RZ, UR5 ;  /* 0x00000005ff357e24 */ /* 0x000fce000f8e00ff */
.L_x_5887:
        /* <DEDUP_REMOVED lines=20> */
.L_x_5886:
        /* <DEDUP_REMOVED lines=9> */
.L_x_5889:
        /* <DEDUP_REMOVED lines=20> */
.L_x_5888:
[----:B------:R-:W0:Y:S01]  /*c32d0*/  LDCU.64 UR4, c[0x0][0x3c8] ;  /* 0x00007900ff0477ac */ /* 0x000e220008000a00 */
[----:B------:R-:W-:Y:S01]  /*c32e0*/  BSSY.RECONVERGENT B0, `(.L_x_5890) ;  /* 0x0000018000007945 */ /* 0x000fe20003800200 */
[----:B------:R-:W-:Y:S02]  /*c32f0*/  IMAD.MOV.U32 R16, RZ, RZ, RZ ;  /* 0x000000ffff107224 */ /* 0x000fe400078e00ff */
[----:B------:R-:W-:Y:S02]  /*c3300*/  IMAD.MOV.U32 R55, RZ, RZ, RZ ;  /* 0x000000ffff377224 */ /* 0x000fe400078e00ff */
[----:B0-----:R-:W-:Y:S02]  /*c3310*/  IMAD.U32 R48, RZ, RZ, UR4 ;  /* 0x00000004ff307e24 */ /* 0x001fe4000f8e00ff */
[----:B------:R-:W-:-:S07]  /*c3320*/  IMAD.U32 R52, RZ, RZ, UR5 ;  /* 0x00000005ff347e24 */ /* 0x000fce000f8e00ff */
.L_x_5891:
        /* <DEDUP_REMOVED lines=20> */
.L_x_5890:
[----:B------:R-:W0:Y:S01]  /*c3470*/  LDCU.64 UR4, c[0x0][0x3c8] ;  /* 0x00007900ff0477ac */ /* 0x000e220008000a00 */
[----:B------:R-:W-:Y:S01]  /*c3480*/  BSSY.RECONVERGENT B0, `(.L_x_5892) ;  /* 0x0000018000007945 */ /* 0x000fe20003800200 */
[----:B------:R-:W-:Y:S02]  /*c3490*/  IMAD.MOV.U32 R9, RZ, RZ, RZ ;  /* 0x000000ffff097224 */ /* 0x000fe400078e00ff */
[----:B------:R-:W-:Y:S02]  /*c34a0*/  IMAD.MOV.U32 R55, RZ, RZ, RZ ;  /* 0x000000ffff377224 */ /* 0x000fe400078e00ff */
[----:B0-----:R-:W-:Y:S02]  /*c34b0*/  IMAD.U32 R53, RZ, RZ, UR4 ;  /* 0x00000004ff357e24 */ /* 0x001fe4000f8e00ff */
[----:B------:R-:W-:-:S07]  /*c34c0*/  IMAD.U32 R54, RZ, RZ, UR5 ;  /* 0x00000005ff367e24 */ /* 0x000fce000f8e00ff */
.L_x_5893:
        /* <DEDUP_REMOVED lines=20> */
.L_x_5892:
[----:B------:R-:W0:Y:S01]  /*c3610*/  LDCU.64 UR4, c[0x0][0x3c8] ;  /* 0x00007900ff0477ac */ /* 0x000e220008000a00 */
[----:B------:R-:W-:Y:S01]  /*c3620*/  BSSY.RECONVERGENT B0, `(.L_x_5894) ;  /* 0x0000018000007945 */ /* 0x000fe20003800200 */
[----:B------:R-:W-:Y:S02]  /*c3630*/  IMAD.MOV.U32 R15, RZ, RZ, RZ ;  /* 0x000000ffff0f7224 */ /* 0x000fe400078e00ff */
[----:B------:R-:W-:Y:S02]  /*c3640*/  IMAD.MOV.U32 R55, RZ, RZ, RZ ;  /* 0x000000ffff377224 */ /* 0x000fe400078e00ff */
[----:B0-----:R-:W-:Y:S02]  /*c3650*/  IMAD.U32 R53, RZ, RZ, UR4 ;  /* 0x00000004ff357e24 */ /* 0x001fe4000f8e00ff */
[----:B------:R-:W-:-:S07]  /*c3660*/  IMAD.U32 R54, RZ, RZ, UR5 ;  /* 0x00000005ff367e24 */ /* 0x000fce000f8e00ff */
.L_x_5895:
        /* <DEDUP_REMOVED lines=20> */
.L_x_5894:
[----:B------:R-:W0:Y:S01]  /*c37b0*/  LDCU.64 UR4, c[0x0][0x3c8] ;  /* 0x00007900ff0477ac */ /* 0x000e220008000a00 */
[----:B------:R-:W-:Y:S01]  /*c37c0*/  BSSY.RECONVERGENT B0, `(.L_x_5896) ;  /* 0x0000018000007945 */ /* 0x000fe20003800200 */
[----:B------:R-:W-:Y:S02]  /*c37d0*/  IMAD.MOV.U32 R16, RZ, RZ, RZ ;  /* 0x000000ffff107224 */ /* 0x000fe400078e00ff */
[----:B------:R-:W-:Y:S02]  /*c37e0*/  IMAD.MOV.U32 R57, RZ, RZ, RZ ;  /* 0x000000ffff397224 */ /* 0x000fe400078e00ff */
[----:B0-----:R-:W-:Y:S02]  /*c37f0*/  IMAD.U32 R55, RZ, RZ, UR4 ;  /* 0x00000004ff377e24 */ /* 0x001fe4000f8e00ff */
[----:B------:R-:W-:-:S07]  /*c3800*/  IMAD.U32 R52, RZ, RZ, UR5 ;  /* 0x00000005ff347e24 */ /* 0x000fce000f8e00ff */
.L_x_5897:
        /* <DEDUP_REMOVED lines=20> */
.L_x_5896:
[----:B------:R-:W0:Y:S01]  /*c3950*/  LDCU.64 UR4, c[0x0][0x3c8] ;  /* 0x00007900ff0477ac */ /* 0x000e220008000a00 */
[----:B------:R-:W-:Y:S01]  /*c3960*/  BSSY.RECONVERGENT B0, `(.L_x_5898) ;  /* 0x0000018000007945 */ /* 0x000fe20003800200 */
[----:B------:R-:W-:Y:S02]  /*c3970*/  IMAD.MOV.U32 R9, RZ, RZ, RZ ;  /* 0x000000ffff097224 */ /* 0x000fe400078e00ff */
[----:B------:R-:W-:Y:S02]  /*c3980*/  IMAD.MOV.U32 R55, RZ, RZ, RZ ;  /* 0x000000ffff377224 */ /* 0x000fe400078e00ff */
[----:B0-----:R-:W-:Y:S02]  /*c3990*/  IMAD.U32 R53, RZ, RZ, UR4 ;  /* 0x00000004ff357e24 */ /* 0x001fe4000f8e00ff */
[----:B------:R-:W-:-:S07]  /*c39a0*/  IMAD.U32 R54, RZ, RZ, UR5 ;  /* 0x00000005ff367e24 */ /* 0x000fce000f8e00ff */
.L_x_5899:
        /* <DEDUP_REMOVED lines=20> */
.L_x_5898:
[----:B------:R-:W0:Y:S01]  /*c3af0*/  LDCU.64 UR4, c[0x0][0x3c8] ;  /* 0x00007900ff0477ac */ /* 0x000e220008000a00 */
[----:B------:R-:W-:Y:S01]  /*c3b00*/  BSSY.RECONVERGENT B0, `(.L_x_5900) ;  /* 0x0000018000007945 */ /* 0x000fe20003800200 */
[----:B------:R-:W-:Y:S02]  /*c3b10*/  IMAD.MOV.U32 R15, RZ, RZ, RZ ;  /* 0x000000ffff0f7224 */ /* 0x000fe400078e00ff */
[----:B------:R-:W-:Y:S02]  /*c3b20*/  IMAD.MOV.U32 R55, RZ, RZ, RZ ;  /* 0x000000ffff377224 */ /* 0x000fe400078e00ff */
[----:B0-----:R-:W-:Y:S02]  /*c3b30*/  IMAD.U32 R53, RZ, RZ, UR4 ;  /* 0x00000004ff357e24 */ /* 0x001fe4000f8e00ff */
[----:B------:R-:W-:-:S07]  /*c3b40*/  IMAD.U32 R54, RZ, RZ, UR5 ;  /* 0x00000005ff367e24 */ /* 0x000fce000f8e00ff */
.L_x_5901:
        /* <DEDUP_REMOVED lines=20> */
.L_x_5900:
[----:B------:R-:W0:Y:S01]  /*c3c90*/  LDCU.64 UR4, c[0x0][0x3c8] ;  /* 0x00007900ff0477ac */ /* 0x000e220008000a00 */
[----:B------:R-:W-:Y:S01]  /*c3ca0*/  BSSY.RECONVERGENT B0, `(.L_x_5902) ;  /* 0x0000018000007945 */ /* 0x000fe20003800200 */
[----:B------:R-:W-:Y:S02]  /*c3cb0*/  IMAD.MOV.U32 R16, RZ, RZ, RZ ;  /* 0x000000ffff107224 */ /* 0x000fe400078e00ff */
[----:B------:R-:W-:Y:S02]  /*c3cc0*/  IMAD.MOV.U32 R57, RZ, RZ, RZ ;  /* 0x000000ffff397224 */ /* 0x000fe400078e00ff */
[----:B0-----:R-:W-:Y:S02]  /*c3cd0*/  IMAD.U32 R55, RZ, RZ, UR4 ;  /* 0x00000004ff377e24 */ /* 0x001fe4000f8e00ff */
[----:B------:R-:W-:-:S07]  /*c3ce0*/  IMAD.U32 R52, RZ, RZ, UR5 ;  /* 0x00000005ff347e24 */ /* 0x000fce000f8e00ff */
.L_x_5903:
        /* <DEDUP_REMOVED lines=20> */
.L_x_5902:
[----:B------:R-:W0:Y:S01]  /*c3e30*/  LDCU.64 UR4, c[0x0][0x3c8] ;  /* 0x00007900ff0477ac */ /* 0x000e220008000a00 */
[----:B------:R-:W-:Y:S01]  /*c3e40*/  BSSY.RECONVERGENT B0, `(.L_x_5904) ;  /* 0x0000018000007945 */ /* 0x000fe20003800200 */
[----:B------:R-:W-:Y:S02]  /*c3e50*/  IMAD.MOV.U32 R9, RZ, RZ, RZ ;  /* 0x000000ffff097224 */ /* 0x000fe400078e00ff */
[----:B------:R-:W-:Y:S02]  /*c3e60*/  IMAD.MOV.U32 R55, RZ, RZ, RZ ;  /* 0x000000ffff377224 */ /* 0x000fe400078e00ff */
[----:B0-----:R-:W-:Y:S02]  /*c3e70*/  IMAD.U32 R53, RZ, RZ, UR4 ;  /* 0x00000004ff357e24 */ /* 0x001fe4000f8e00ff */
[----:B------:R-:W-:-:S07]  /*c3e80*/  IMAD.U32 R54, RZ, RZ, UR5 ;  /* 0x00000005ff367e24 */ /* 0x000fce000f8e00ff */
.L_x_5905:
        /* <DEDUP_REMOVED lines=20> */
.L_x_5904:
[----:B------:R-:W0:Y:S01]  /*c3fd0*/  LDCU.64 UR4, c[0x0][0x3c8] ;  /* 0x00007900ff0477ac */ /* 0x000e220008000a00 */
[----:B------:R-:W-:Y:S01]  /*c3fe0*/  BSSY.RECONVERGENT B0, `(.L_x_5906) ;  /* 0x0000018000007945 */ /* 0x000fe20003800200 */
[----:B------:R-:W-:Y:S02]  /*c3ff0*/  IMAD.MOV.U32 R15, RZ, RZ, RZ ;  /* 0x000000ffff0f7224 */ /* 0x000fe400078e00ff */
[----:B------:R-:W-:Y:S02]  /*c4000*/  IMAD.MOV.U32 R55, RZ, RZ, RZ ;  /* 0x000000ffff377224 */ /* 0x000fe400078e00ff */
[----:B0-----:R-:W-:Y:S02]  /*c4010*/  IMAD.U32 R53, RZ, RZ, UR4 ;  /* 0x00000004ff357e24 */ /* 0x001fe4000f8e00ff */
[----:B------:R-:W-:-:S07]  /*c4020*/  IMAD.U32 R54, RZ, RZ, UR5 ;  /* 0x00000005ff367e24 */ /* 0x000fce000f8e00ff */
.L_x_5907:
        /* <DEDUP_REMOVED lines=20> */
.L_x_5906:
[----:B------:R-:W0:Y:S01]  /*c4170*/  LDCU.64 UR4, c[0x0][0x3c8] ;  /* 0x00007900ff0477ac */ /* 0x000e220008000a00 */
[----:B------:R-:W-:Y:S01]  /*c4180*/  BSSY.RECONVERGENT B0, `(.L_x_5908) ;  /* 0x0000018000007945 */ /* 0x000fe20003800200 */
[----:B------:R-:W-:Y:S02]  /*c4190*/  IMAD.MOV.U32 R16, RZ, RZ, RZ ;  /* 0x000000ffff107224 */ /* 0x000fe400078e00ff */
[----:B------:R-:W-:Y:S02]  /*c41a0*/  IMAD.MOV.U32 R57, RZ, RZ, RZ ;  /* 0x000000ffff397224 */ /* 0x000fe400078e00ff */
[----:B0-----:R-:W-:Y:S02]  /*c41b0*/  IMAD.U32 R55, RZ, RZ, UR4 ;  /* 0x00000004ff377e24 */ /* 0x001fe4000f8e00ff */
[----:B------:R-:W-:-:S07]  /*c41c0*/  IMAD.U32 R52, RZ, RZ, UR5 ;  /* 0x00000005ff347e24 */ /* 0x000fce000f8e00ff */
.L_x_5909:
        /* <DEDUP_REMOVED lines=20> */
.L_x_5908:
[----:B------:R-:W0:Y:S01]  /*c4310*/  LDCU.64 UR4, c[0x0][0x3c8] ;  /* 0x00007900ff0477ac */ /* 0x000e220008000a00 */
[----:B------:R-:W-:Y:S01]  /*c4320*/  BSSY.RECONVERGENT B0, `(.L_x_5910) ;  /* 0x0000018000007945 */ /* 0x000fe20003800200 */
[----:B------:R-:W-:Y:S02]  /*c4330*/  IMAD.MOV.U32 R9, RZ, RZ, RZ ;  /* 0x000000ffff097224 */ /* 0x000fe400078e00ff */
[----:B------:R-:W-:Y:S02]  /*c4340*/  IMAD.MOV.U32 R55, RZ, RZ, RZ ;  /* 0x000000ffff377224 */ /* 0x000fe400078e00ff */
[----:B0-----:R-:W-:Y:S02]  /*c4350*/  IMAD.U32 R53, RZ, RZ, UR4 ;  /* 0x00000004ff357e24 */ /* 0x001fe4000f8e00ff */
[----:B------:R-:W-:-:S07]  /*c4360*/  IMAD.U32 R54, RZ, RZ, UR5 ;  /* 0x00000005ff367e24 */ /* 0x000fce000f8e00ff */
.L_x_5911:
        /* <DEDUP_REMOVED lines=20> */
.L_x_5910:
[----:B------:R-:W0:Y:S01]  /*c44b0*/  LDCU.64 UR4, c[0x0][0x3c8] ;  /* 0x00007900ff0477ac */ /* 0x000e220008000a00 */
[----:B------:R-:W-:Y:S01]  /*c44c0*/  BSSY.RECONVERGENT B0, `(.L_x_5912) ;  /* 0x0000018000007945 */ /* 0x000fe20003800200 */
[----:B------:R-:W-:Y:S02]  /*c44d0*/  IMAD.MOV.U32 R15, RZ, RZ, RZ ;  /* 0x000000ffff0f7224 */ /* 0x000fe400078e00ff */
[----:B------:R-:W-:Y:S02]  /*c44e0*/  IMAD.MOV.U32 R55, RZ, RZ, RZ ;  /* 0x000000ffff377224 */ /* 0x000fe400078e00ff */
[----:B0-----:R-:W-:Y:S02]  /*c44f0*/  IMAD.U32 R53, RZ, RZ, UR4 ;  /* 0x00000004ff357e24 */ /* 0x001fe4000f8e00ff */
[----:B------:R-:W-:-:S07]  /*c4500*/  IMAD.U32 R54, RZ, RZ, UR5 ;  /* 0x00000005ff367e24 */ /* 0x000fce000f8e00ff */
.L_x_5913:
        /* <DEDUP_REMOVED lines=20> */
.L_x_5912:
[----:B------:R-:W0:Y:S01]  /*c4650*/  LDCU.64 UR4, c[0x0][0x3c8] ;  /* 0x00007900ff0477ac */ /* 0x000e220008000a00 */
[----:B------:R-:W-:Y:S01]  /*c4660*/  BSSY.RECONVERGENT B0, `(.L_x_5914) ;  /* 0x0000018000007945 */ /* 0x000fe20003800200 */
[----:B------:R-:W-:Y:S02]  /*c4670*/  IMAD.MOV.U32 R16, RZ, RZ, RZ ;  /* 0x000000ffff107224 */ /* 0x000fe400078e00ff */
[----:B------:R-:W-:Y:S02]  /*c4680*/  IMAD.MOV.U32 R57, RZ, RZ, RZ ;  /* 0x000000ffff397224 */ /* 0x000fe400078e00ff */
[----:B0-----:R-:W-:Y:S02]  /*c4690*/  IMAD.U32 R55, RZ, RZ, UR4 ;  /* 0x00000004ff377e24 */ /* 0x001fe4000f8e00ff */
[----:B------:R-:W-:-:S07]  /*c46a0*/  IMAD.U32 R52, RZ, RZ, UR5 ;  /* 0x00000005ff347e24 */ /* 0x000fce000f8e00ff */
.L_x_5915:
        /* <DEDUP_REMOVED lines=20> */
.L_x_5914:
[----:B------:R-:W0:Y:S01]  /*c47f0*/  LDCU.64 UR4, c[0x0][0x3c8] ;  /* 0x00007900ff0477ac */ /* 0x000e220008000a00 */
[----:B------:R-:W-:Y:S01]  /*c4800*/  BSSY.RECONVERGENT B0, `(.L_x_5916) ;  /* 0x0000018000007945 */ /* 0x000fe20003800200 */
[----:B------:R-:W-:Y:S02]  /*c4810*/  IMAD.MOV.U32 R9, RZ, RZ, RZ ;  /* 0x000000ffff097224 */ /* 0x000fe400078e00ff */
[----:B------:R-:W-:Y:S02]  /*c4820*/  IMAD.MOV.U32 R55, RZ, RZ, RZ ;  /* 0x000000ffff377224 */ /* 0x000fe400078e00ff */
[----:B0-----:R-:W-:Y:S02]  /*c4830*/  IMAD.U32 R53, RZ, RZ, UR4 ;  /* 0x00000004ff357e24 */ /* 0x001fe4000f8e00ff */
[----:B------:R-:W-:-:S07]  /*c4840*/  IMAD.U32 R54, RZ, RZ, UR5 ;  /* 0x00000005ff367e24 */ /* 0x000fce000f8e00ff */
.L_x_5917:
        /* <DEDUP_REMOVED lines=20> */
.L_x_5916:
[----:B------:R-:W0:Y:S01]  /*c4990*/  LDCU.64 UR4, c[0x0][0x3c8] ;  /* 0x00007900ff0477ac */ /* 0x000e220008000a00 */
[----:B------:R-:W-:Y:S01]  /*c49a0*/  BSSY.RECONVERGENT B0, `(.L_x_5918) ;  /* 0x0000018000007945 */ /* 0x000fe20003800200 */
[----:B------:R-:W-:Y:S02]  /*c49b0*/  IMAD.MOV.U32 R15, RZ, RZ, RZ ;  /* 0x000000ffff0f7224 */ /* 0x000fe400078e00ff */
[----:B------:R-:W-:Y:S02]  /*c49c0*/  IMAD.MOV.U32 R55, RZ, RZ, RZ ;  /* 0x000000ffff377224 */ /* 0x000fe400078e00ff */
[----:B0-----:R-:W-:Y:S02]  /*c49d0*/  IMAD.U32 R53, RZ, RZ, UR4 ;  /* 0x00000004ff357e24 */ /* 0x001fe4000f8e00ff */
[----:B------:R-:W-:-:S07]  /*c49e0*/  IMAD.U32 R54, RZ, RZ, UR5 ;  /* 0x00000005ff367e24 */ /* 0x000fce000f8e00ff */
.L_x_5919:
        /* <DEDUP_REMOVED lines=20> */
.L_x_5918:
[----:B------:R-:W0:Y:S01]  /*c4b30*/  LDCU.64 UR4, c[0x0][0x3c8] ;  /* 0x00007900ff0477ac */ /* 0x000e220008000a00 */
[----:B------:R-:W-:Y:S01]  /*c4b40*/  BSSY.RECONVERGENT B0, `(.L_x_5920) ;  /* 0x0000018000007945 */ /* 0x000fe20003800200 */
[----:B------:R-:W-:Y:S02]  /*c4b50*/  IMAD.MOV.U32 R16, RZ, RZ, RZ ;  /* 0x000000ffff107224 */ /* 0x000fe400078e00ff */
[----:B------:R-:W-:Y:S02]  /*c4b60*/  IMAD.MOV.U32 R57, RZ, RZ, RZ ;  /* 0x000000ffff397224 */ /* 0x000fe400078e00ff */
[----:B0-----:R-:W-:Y:S02]  /*c4b70*/  IMAD.U32 R55, RZ, RZ, UR4 ;  /* 0x00000004ff377e24 */ /* 0x001fe4000f8e00ff */
[----:B------:R-:W-:-:S07]  /*c4b80*/  IMAD.U32 R52, RZ, RZ, UR5 ;  /* 0x00000005ff347e24 */ /* 0x000fce000f8e00ff */
.L_x_5921:
        /* <DEDUP_REMOVED lines=20> */
.L_x_5920:
[----:B------:R-:W0:Y:S01]  /*c4cd0*/  LDCU.64 UR4, c[0x0][0x3c8] ;  /* 0x00007900ff0477ac */ /* 0x000e220008000a00 */
[----:B------:R-:W-:Y:S01]  /*c4ce0*/  BSSY.RECONVERGENT B0, `(.L_x_5922) ;  /* 0x0000018000007945 */ /* 0x000fe20003800200 */
[----:B------:R-:W-:Y:S02]  /*c4cf0*/  IMAD.MOV.U32 R9, RZ, RZ, RZ ;  /* 0x000000ffff097224 */ /* 0x000fe400078e00ff */
[----:B------:R-:W-:Y:S02]  /*c4d00*/  IMAD.MOV.U32 R55, RZ, RZ, RZ ;  /* 0x000000ffff377224 */ /* 0x000fe400078e00ff */
[----:B0-----:R-:W-:Y:S02]  /*c4d10*/  IMAD.U32 R53, RZ, RZ, UR4 ;  /* 0x00000004ff357e24 */ /* 0x001fe4000f8e00ff */
[----:B------:R-:W-:-:S07]  /*c4d20*/  IMAD.U32 R54, RZ, RZ, UR5 ;  /* 0x00000005ff367e24 */ /* 0x000fce000f8e00ff */
.L_x_5923:
        /* <DEDUP_REMOVED lines=20> */
.L_x_5922:
[----:B------:R-:W0:Y:S01]  /*c4e70*/  LDCU.64 UR4, c[0x0][0x3c8] ;  /* 0x00007900ff0477ac */ /* 0x000e220008000a00 */
[----:B------:R-:W-:Y:S01]  /*c4e80*/  BSSY.RECONVERGENT B0, `(.L_x_5924) ;  /* 0x0000018000007945 */ /* 0x000fe20003800200 */
[----:B------:R-:W-:Y:S02]  /*c4e90*/  IMAD.MOV.U32 R15, RZ, RZ, RZ ;  /* 0x000000ffff0f7224 */ /* 0x000fe400078e00ff */
[----:B------:R-:W-:Y:S02]  /*c4ea0*/  IMAD.MOV.U32 R55, RZ, RZ, RZ ;  /* 0x000000ffff377224 */ /* 0x000fe400078e00ff */
[----:B0-----:R-:W-:Y:S02]  /*c4eb0*/  IMAD.U32 R53, RZ, RZ, UR4 ;  /* 0x00000004ff357e24 */ /* 0x001fe4000f8e00ff */
[----:B------:R-:W-:-:S07]  /*c4ec0*/  IMAD.U32 R54, RZ, RZ, UR5 ;  /* 0x00000005ff367e24 */ /* 0x000fce000f8e00ff */
.L_x_5925:
        /* <DEDUP_REMOVED lines=20> */
.L_x_5924:
[----:B------:R-:W0:Y:S01]  /*c5010*/  LDCU.64 UR4, c[0x0][0x3c8] ;  /* 0x00007900ff0477ac */ /* 0x000e220008000a00 */
[----:B------:R-:W-:Y:S01]  /*c5020*/  BSSY.RECONVERGENT B0, `(.L_x_5926) ;  /* 0x0000017000007945 */ /* 0x000fe20003800200 */
[----:B------:R-:W-:Y:S01]  /*c5030*/  CS2R R54, SRZ ;  /* 0x0000000000367805 */ /* 0x000fe2000001ff00 */
[----:B0-----:R-:W-:Y:S02]  /*c5040*/  IMAD.U32 R53, RZ, RZ, UR4 ;  /* 0x00000004ff357e24 */ /* 0x001fe4000f8e00ff */
[----:B------:R-:W-:-:S07]  /*c5050*/  IMAD.U32 R52, RZ, RZ, UR5 ;  /* 0x00000005ff347e24 */ /* 0x000fce000f8e00ff */
.L_x_5927:
        /* <DEDUP_REMOVED lines=20> */
.L_x_5926:
        /* <DEDUP_REMOVED lines=9> */
.L_x_5929:
        /* <DEDUP_REMOVED lines=20> */
.L_x_5928:
[----:B------:R-:W0:Y:S01]  /*c5370*/  LDCU.64 UR4, c[0x0][0x3c8] ;  /* 0x00007900ff0477ac */ /* 0x000e220008000a00 */
[----:B------:R-:W-:Y:S01]  /*c5380*/  BSSY.RECONVERGENT B0, `(.L_x_5930) ;  /* 0x0000018000007945 */ /* 0x000fe20003800200 */
[----:B------:R-:W-:Y:S02]  /*c5390*/  IMAD.MOV.U32 R16, RZ, RZ, RZ ;  /* 0x000000ffff107224 */ /* 0x000fe400078e00ff */
[----:B------:R-:W-:Y:S02]  /*c53a0*/  IMAD.MOV.U32 R55, RZ, RZ, RZ ;  /* 0x000000ffff377224 */ /* 0x000fe400078e00ff */
[----:B0-----:R-:W-:Y:S02]  /*c53b0*/  IMAD.U32 R48, RZ, RZ, UR4 ;  /* 0x00000004ff307e24 */ /* 0x001fe4000f8e00ff */
[----:B------:R-:W-:-:S07]  /*c53c0*/  IMAD.U32 R52, RZ, RZ, UR5 ;  /* 0x00000005ff347e24 */ /* 0x000fce000f8e00ff */
.L_x_5931:
        /* <DEDUP_REMOVED lines=20> */
.L_x_5930:
[----:B------:R-:W0:Y:S01]  /*c5510*/  LDCU.64 UR4, c[0x0][0x3c8] ;  /* 0x00007900ff0477ac */ /* 0x000e220008000a00 */
[----:B------:R-:W-:Y:S01]  /*c5520*/  BSSY.RECONVERGENT B0, `(.L_x_5932) ;  /* 0x0000018000007945 */ /* 0x000fe20003800200 */
[----:B------:R-:W-:Y:S02]  /*c5530*/  IMAD.MOV.U32 R11, RZ, RZ, RZ ;  /* 0x000000ffff0b7224 */ /* 0x000fe400078e00ff */
[----:B------:R-:W-:Y:S02]  /*c5540*/  IMAD.MOV.U32 R55, RZ, RZ, RZ ;  /* 0x000000ffff377224 */ /* 0x000fe400078e00ff */
[----:B0-----:R-:W-:Y:S02]  /*c5550*/  IMAD.U32 R53, RZ, RZ, UR4 ;  /* 0x00000004ff357e24 */ /* 0x001fe4000f8e00ff */
[----:B------:R-:W-:-:S07]  /*c5560*/  IMAD.U32 R54, RZ, RZ, UR5 ;  /* 0x00000005ff367e24 */ /* 0x000fce000f8e00ff */
.L_x_5933:
        /* <DEDUP_REMOVED lines=20> */
.L_x_5932:
[----:B------:R-:W0:Y:S01]  /*c56b0*/  LDCU.64 UR4, c[0x0][0x3c8] ;  /* 0x00007900ff0477ac */ /* 0x000e220008000a00 */
[----:B------:R-:W-:Y:S01]  /*c56c0*/  BSSY.RECONVERGENT B0, `(.L_x_5934) ;  /* 0x0000018000007945 */ /* 0x000fe20003800200 */
[----:B------:R-:W-:Y:S02]  /*c56d0*/  IMAD.MOV.U32 R15, RZ, RZ, RZ ;  /* 0x000000ffff0f7224 */ /* 0x000fe400078e00ff */
[----:B------:R-:W-:Y:S02]  /*c56e0*/  IMAD.MOV.U32 R55, RZ, RZ, RZ ;  /* 0x000000ffff377224 */ /* 0x000fe400078e00ff */
[----:B0-----:R-:W-:Y:S02]  /*c56f0*/  IMAD.U32 R53, RZ, RZ, UR4 ;  /* 0x00000004ff357e24 */ /* 0x001fe4000f8e00ff */
[----:B------:R-:W-:-:S07]  /*c5700*/  IMAD.U32 R54, RZ, RZ, UR5 ;  /* 0x00000005ff367e24 */ /* 0x000fce000f8e00ff */
.L_x_5935:
        /* <DEDUP_REMOVED lines=20> */
.L_x_5934:
[----:B------:R-:W0:Y:S01]  /*c5850*/  LDCU.64 UR4, c[0x0][0x3c8] ;  /* 0x00007900ff0477ac */ /* 0x000e220008000a00 */
[----:B------:R-:W-:Y:S01]  /*c5860*/  BSSY.RECONVERGENT B0, `(.L_x_5936) ;  /* 0x0000018000007945 */ /* 0x000fe20003800200 */
[----:B------:R-:W-:Y:S02]  /*c5870*/  IMAD.MOV.U32 R16, RZ, RZ, RZ ;  /* 0x000000ffff107224 */ /* 0x000fe400078e00ff */
[----:B------:R-:W-:Y:S02]  /*c5880*/  IMAD.MOV.U32 R57, RZ, RZ, RZ ;  /* 0x000000ffff397224 */ /* 0x000fe400078e00ff */
[----:B0-----:R-:W-:Y:S02]  /*c5890*/  IMAD.U32 R55, RZ, RZ, UR4 ;  /* 0x00000004ff377e24 */ /* 0x001fe4000f8e00ff */
[----:B------:R-:W-:-:S07]  /*c58a0*/  IMAD.U32 R52, RZ, RZ, UR5 ;  /* 0x00000005ff347e24 */ /* 0x000fce000f8e00ff */
.L_x_5937:
        /* <DEDUP_REMOVED lines=20> */
.L_x_5936:
[----:B------:R-:W0:Y:S01]  /*c59f0*/  LDCU.64 UR4, c[0x0][0x3c8] ;  /* 0x00007900ff0477ac */ /* 0x000e220008000a00 */
[----:B------:R-:W-:Y:S01]  /*c5a00*/  BSSY.RECONVERGENT B0, `(.L_x_5938) ;  /* 0x0000018000007945 */ /* 0x000fe20003800200 */
[----:B------:R-:W-:Y:S02]  /*c5a10*/  IMAD.MOV.U32 R11, RZ, RZ, RZ ;  /* 0x000000ffff0b7224 */ /* 0x000fe400078e00ff */
[----:B------:R-:W-:Y:S02]  /*c5a20*/  IMAD.MOV.U32 R55, RZ, RZ, RZ ;  /* 0x000000ffff377224 */ /* 0x000fe400078e00ff */
[----:B0-----:R-:W-:Y:S02]  /*c5a30*/  IMAD.U32 R53, RZ, RZ, UR4 ;  /* 0x00000004ff357e24 */ /* 0x001fe4000f8e00ff */
[----:B------:R-:W-:-:S07]  /*c5a40*/  IMAD.U32 R54, RZ, RZ, UR5 ;  /* 0x00000005ff367e24 */ /* 0x000fce000f8e00ff */
.L_x_5939:
        /* <DEDUP_REMOVED lines=20> */
.L_x_5938:
[----:B------:R-:W0:Y:S01]  /*c5b90*/  LDCU.64 UR4, c[0x0][0x3c8] ;  /* 0x00007900ff0477ac */ /* 0x000e220008000a00 */
[----:B------:R-:W-:Y:S01]  /*c5ba0*/  BSSY.RECONVERGENT B0, `(.L_x_5940) ;  /* 0x0000018000007945 */ /* 0x000fe20003800200 */
[----:B------:R-:W-:Y:S02]  /*c5bb0*/  IMAD.MOV.U32 R15, RZ, RZ, RZ ;  /* 0x000000ffff0f7224 */ /* 0x000fe400078e00ff */
[----:B------:R-:W-:Y:S02]  /*c5bc0*/  IMAD.MOV.U32 R55, RZ, RZ, RZ ;  /* 0x000000ffff377224 */ /* 0x000fe400078e00ff */
[----:B0-----:R-:W-:Y:S02]  /*c5bd0*/  IMAD.U32 R53, RZ, RZ, UR4 ;  /* 0x00000004ff357e24 */ /* 0x001fe4000f8e00ff */
[----:B------:R-:W-:-:S07]  /*c5be0*/  IMAD.U32 R54, RZ, RZ, UR5 ;  /* 0x00000005ff367e24 */ /* 0x000fce000f8e00ff */
.L_x_5941:
        /* <DEDUP_REMOVED lines=20> */
.L_x_5940:
[----:B------:R-:W0:Y:S01]  /*c5d30*/  LDCU.64 UR4, c[0x0][0x3c8] ;  /* 0x00007900ff0477ac */ /* 0x000e220008000a00 */
[----:B------:R-:W-:Y:S01]  /*c5d40*/  BSSY.RECONVERGENT B0, `(.L_x_5942) ;  /* 0x0000018000007945 */ /* 0x000fe20003800200 */
[----:B------:R-:W-:Y:S02]  /*c5d50*/  IMAD.MOV.U32 R16, RZ, RZ, RZ ;  /* 0x000000ffff107224 */ /* 0x000fe400078e00ff */
[----:B------:R-:W-:Y:S02]  /*c5d60*/  IMAD.MOV.U32 R57, RZ, RZ, RZ ;  /* 0x000000ffff397224 */ /* 0x000fe400078e00ff */
[----:B0-----:R-:W-:Y:S02]  /*c5d70*/  IMAD.U32 R55, RZ, RZ, UR4 ;  /* 0x00000004ff377e24 */ /* 0x001fe4000f8e00ff */
[----:B------:R-:W-:-:S07]  /*c5d80*/  IMAD.U32 R52, RZ, RZ, UR5 ;  /* 0x00000005ff347e24 */ /* 0x000fce000f8e00ff */
.L_x_5943:
        /* <DEDUP_REMOVED lines=20> */
.L_x_5942:
[----:B------:R-:W0:Y:S01]  /*c5ed0*/  LDCU.64 UR4, c[0x0][0x3c8] ;  /* 0x00007900ff0477ac */ /* 0x000e220008000a00 */
[----:B------:R-:W-:Y:S01]  /*c5ee0*/  BSSY.RECONVERGENT B0, `(.L_x_5944) ;  /* 0x0000018000007945 */ /* 0x000fe20003800200 */
[----:B------:R-:W-:Y:S02]  /*c5ef0*/  IMAD.MOV.U32 R11, RZ, RZ, RZ ;  /* 0x000000ffff0b7224 */ /* 0x000fe400078e00ff */
[----:B------:R-:W-:Y:S02]  /*c5f00*/  IMAD.MOV.U32 R55, RZ, RZ, RZ ;  /* 0x000000ffff377224 */ /* 0x000fe400078e00ff */
[----:B0-----:R-:W-:Y:S02]  /*c5f10*/  IMAD.U32 R53, RZ, RZ, UR4 ;  /* 0x00000004ff357e24 */ /* 0x001fe4000f8e00ff */
[----:B------:R-:W-:-:S07]  /*c5f20*/  IMAD.U32 R54, RZ, RZ, UR5 ;  /* 0x00000005ff367e24 */ /* 0x000fce000f8e00ff */
.L_x_5945:
        /* <DEDUP_REMOVED lines=20> */
.L_x_5944:
[----:B------:R-:W0:Y:S01]  /*c6070*/  LDCU.64 UR4, c[0x0][0x3c8] ;  /* 0x00007900ff0477ac */ /* 0x000e220008000a00 */
[----:B------:R-:W-:Y:S01]  /*c6080*/  BSSY.RECONVERGENT B0, `(.L_x_5946) ;  /* 0x0000018000007945 */ /* 0x000fe20003800200 */
[----:B------:R-:W-:Y:S02]  /*c6090*/  IMAD.MOV.U32 R15, RZ, RZ, RZ ;  /* 0x000000ffff0f7224 */ /* 0x000fe400078e00ff */
[----:B------:R-:W-:Y:S02]  /*c60a0*/  IMAD.MOV.U32 R55, RZ, RZ, RZ ;  /* 0x000000ffff377224 */ /* 0x000fe400078e00ff */
[----:B0-----:R-:W-:Y:S02]  /*c60b0*/  IMAD.U32 R53, RZ, RZ, UR4 ;  /* 0x00000004ff357e24 */ /* 0x001fe4000f8e00ff */
[----:B------:R-:W-:-:S07]  /*c60c0*/  IMAD.U32 R54, RZ, RZ, UR5 ;  /* 0x00000005ff367e24 */ /* 0x000fce000f8e00ff */
.L_x_5947:
        /* <DEDUP_REMOVED lines=20> */
.L_x_5946:
[----:B------:R-:W0:Y:S01]  /*c6210*/  LDCU.64 UR4, c[0x0][0x3c8] ;  /* 0x00007900ff0477ac */ /* 0x000e220008000a00 */
[----:B------:R-:W-:Y:S01]  /*c6220*/  BSSY.RECONVERGENT B0, `(.L_x_5948) ;  /* 0x0000018000007945 */ /* 0x000fe20003800200 */
[----:B------:R-:W-:Y:S02]  /*c6230*/  IMAD.MOV.U32 R16, RZ, RZ, RZ ;  /* 0x000000ffff107224 */ /* 0x000fe400078e00ff */
[----:B------:R-:W-:Y:S02]  /*c6240*/  IMAD.MOV.U32 R57, RZ, RZ, RZ ;  /* 0x000000ffff397224 */ /* 0x000fe400078e00ff */
[----:B0-----:R-:W-:Y:S02]  /*c6250*/  IMAD.U32 R55, RZ, RZ, UR4 ;  /* 0x00000004ff377e24 */ /* 0x001fe4000f8e00ff */
[----:B------:R-:W-:-:S07]  /*c6260*/  IMAD.U32 R52, RZ, RZ, UR5 ;  /* 0x00000005ff347e24 */ /* 0x000fce000f8e00ff */
.L_x_5949:
        /* <DEDUP_REMOVED lines=20> */
.L_x_5948:
[----:B------:R-:W0:Y:S01]  /*c63b0*/  LDCU.64 UR4, c[0x0][0x3c8] ;  /* 0x00007900ff0477ac */ /* 0x000e220008000a00 */
[----:B------:R-:W-:Y:S01]  /*c63c0*/  BSSY.RECONVERGENT B0, `(.L_x_5950) ;  /* 0x0000018000007945 */ /* 0x000fe20003800200 */
[----:B------:R-:W-:Y:S02]  /*c63d0*/  IMAD.MOV.U32 R11, RZ, RZ, RZ ;  /* 0x000000ffff0b7224 */ /* 0x000fe400078e00ff */
[----:B------:R-:W-:Y:S02]  /*c63e0*/  IMAD.MOV.U32 R55, RZ, RZ, RZ ;  /* 0x000000ffff377224 */ /* 0x000fe400078e00ff */
[----:B0-----:R-:W-:Y:S02]  /*c63f0*/  IMAD.U32 R53, RZ, RZ, UR4 ;  /* 0x00000004ff357e24 */ /* 0x001fe4000f8e00ff */
[----:B------:R-:W-:-:S07]  /*c6400*/  IMAD.U32 R54, RZ, RZ, UR5 ;  /* 0x00000005ff367e24 */ /* 0x000fce000f8e00ff */
.L_x_5951:
        /* <DEDUP_REMOVED lines=20> */
.L_x_5950:
[----:B------:R-:W0:Y:S01]  /*c6550*/  LDCU.64 UR4, c[0x0][0x3c8] ;  /* 0x00007900ff0477ac */ /* 0x000e220008000a00 */
[----:B------:R-:W-:Y:S01]  /*c6560*/  BSSY.RECONVERGENT B0, `(.L_x_5952) ;  /* 0x0000018000007945 */ /* 0x000fe20003800200 */
[----:B------:R-:W-:Y:S02]  /*c6570*/  IMAD.MOV.U32 R15, RZ, RZ, RZ ;  /* 0x000000ffff0f7224 */ /* 0x000fe400078e00ff */
[----:B------:R-:W-:Y:S02]  /*c6580*/  IMAD.MOV.U32 R55, RZ, RZ, RZ ;  /* 0x000000ffff377224 */ /* 0x000fe400078e00ff */
[----:B0-----:R-:W-:Y:S02]  /*c6590*/  IMAD.U32 R53, RZ, RZ, UR4 ;  /* 0x00000004ff357e24 */ /* 0x001fe4000f8e00ff */
[----:B------:R-:W-:-:S07]  /*c65a0*/  IMAD.U32 R54, RZ, RZ, UR5 ;  /* 0x00000005ff367e24 */ /* 0x000fce000f8e00ff */
.L_x_5953:
        /* <DEDUP_REMOVED lines=20> */
.L_x_5952:
[----:B------:R-:W0:Y:S01]  /*c66f0*/  LDCU.64 UR4, c[0x0][0x3c8] ;  /* 0x00007900ff0477ac */ /* 0x000e220008000a00 */
[----:B------:R-:W-:Y:S01]  /*c6700*/  BSSY.RECONVERGENT B0, `(.L_x_5954) ;  /* 0x0000018000007945 */ /* 0x000fe20003800200 */
[----:B------:R-:W-:Y:S02]  /*c6710*/  IMAD.MOV.U32 R16, RZ, RZ, RZ ;  /* 0x000000ffff107224 */ /* 0x000fe400078e00ff */
[----:B------:R-:W-:Y:S02]  /*c6720*/  IMAD.MOV.U32 R57, RZ, RZ, RZ ;  /* 0x000000ffff397224 */ /* 0x000fe400078e00ff */
[----:B0-----:R-:W-:Y:S02]  /*c6730*/  IMAD.U32 R55, RZ, RZ, UR4 ;  /* 0x00000004ff377e24 */ /* 0x001fe4000f8e00ff */
[----:B------:R-:W-:-:S07]  /*c6740*/  IMAD.U32 R52, RZ, RZ, UR5 ;  /* 0x00000005ff347e24 */ /* 0x000fce000f8e00ff */
.L_x_5955:
        /* <DEDUP_REMOVED lines=20> */
.L_x_5954:
[----:B------:R-:W0:Y:S01]  /*c6890*/  LDCU.64 UR4, c[0x0][0x3c8] ;  /* 0x00007900ff0477ac */ /* 0x000e220008000a00 */
[----:B------:R-:W-:Y:S01]  /*c68a0*/  BSSY.RECONVERGENT B0, `(.L_x_5956) ;  /* 0x0000018000007945 */ /* 0x000fe20003800200 */
[----:B------:R-:W-:Y:S02]  /*c68b0*/  IMAD.MOV.U32 R11, RZ, RZ, RZ ;  /* 0x000000ffff0b7224 */ /* 0x000fe400078e00ff */
[----:B------:R-:W-:Y:S02]  /*c68c0*/  IMAD.MOV.U32 R55, RZ, RZ, RZ ;  /* 0x000000ffff377224 */ /* 0x000fe400078e00ff */
[----:B0-----:R-:W-:Y:S02]  /*c68d0*/  IMAD.U32 R53, RZ, RZ, UR4 ;  /* 0x00000004ff357e24 */ /* 0x001fe4000f8e00ff */
[----:B------:R-:W-:-:S07]  /*c68e0*/  IMAD.U32 R54, RZ, RZ, UR5 ;  /* 0x00000005ff367e24 */ /* 0x000fce000f8e00ff */
.L_x_5957:
        /* <DEDUP_REMOVED lines=20> */
.L_x_5956:
[----:B------:R-:W0:Y:S01]  /*c6a30*/  LDCU.64 UR4, c[0x0][0x3c8] ;  /* 0x00007900ff0477ac */ /* 0x000e220008000a00 */
[----:B------:R-:W-:Y:S01]  /*c6a40*/  BSSY.RECONVERGENT B0, `(.L_x_5958) ;  /* 0x0000018000007945 */ /* 0x000fe20003800200 */
[----:B------:R-:W-:Y:S02]  /*c6a50*/  IMAD.MOV.U32 R15, RZ, RZ, RZ ;  /* 0x000000ffff0f7224 */ /* 0x000fe400078e00ff */
[----:B------:R-:W-:Y:S02]  /*c6a60*/  IMAD.MOV.U32 R55, RZ, RZ, RZ ;  /* 0x000000ffff377224 */ /* 0x000fe400078e00ff */
[----:B0-----:R-:W-:Y:S02]  /*c6a70*/  IMAD.U32 R53, RZ, RZ, UR4 ;  /* 0x00000004ff357e24 */ /* 0x001fe4000f8e00ff */
[----:B------:R-:W-:-:S07]  /*c6a80*/  IMAD.U32 R54, RZ, RZ, UR5 ;  /* 0x00000005ff367e24 */ /* 0x000fce000f8e00ff */
.L_x_5959:
        /* <DEDUP_REMOVED lines=20> */
.L_x_5958:
[----:B------:R-:W0:Y:S01]  /*c6bd0*/  LDCU.64 UR4, c[0x0][0x3c8] ;  /* 0x00007900ff0477ac */ /* 0x000e220008000a00 */
[----:B------:R-:W-:Y:S01]  /*c6be0*/  BSSY.RECONVERGENT B0, `(.L_x_5960) ;  /* 0x0000018000007945 */ /* 0x000fe20003800200 */
[----:B------:R-:W-:Y:S02]  /*c6bf0*/  IMAD.MOV.U32 R16, RZ, RZ, RZ ;  /* 0x000000ffff107224 */ /* 0x000fe400078e00ff */
[----:B------:R-:W-:Y:S02]  /*c6c00*/  IMAD.MOV.U32 R57, RZ, RZ, RZ ;  /* 0x000000ffff397224 */ /* 0x000fe400078e00ff */
[----:B0-----:R-:W-:Y:S02]  /*c6c10*/  IMAD.U32 R55, RZ, RZ, UR4 ;  /* 0x00000004ff377e24 */ /* 0x001fe4000f8e00ff */
[----:B------:R-:W-:-:S07]  /*c6c20*/  IMAD.U32 R52, RZ, RZ, UR5 ;  /* 0x00000005ff347e24 */ /* 0x000fce000f8e00ff */
.L_x_5961:
        /* <DEDUP_REMOVED lines=20> */
.L_x_5960:
[----:B------:R-:W0:Y:S01]  /*c6d70*/  LDCU.64 UR4, c[0x0][0x3c8] ;  /* 0x00007900ff0477ac */ /* 0x000e220008000a00 */
[----:B------:R-:W-:Y:S01]  /*c6d80*/  BSSY.RECONVERGENT B0, `(.L_x_5962) ;  /* 0x0000018000007945 */ /* 0x000fe20003800200 */
[----:B------:R-:W-:Y:S02]  /*c6d90*/  IMAD.MOV.U32 R11, RZ, RZ, RZ ;  /* 0x000000ffff0b7224 */ /* 0x000fe400078e00ff */
[----:B------:R-:W-:Y:S02]  /*c6da0*/  IMAD.MOV.U32 R55, RZ, RZ, RZ ;  /* 0x000000ffff377224 */ /* 0x000fe400078e00ff */
[----:B0-----:R-:W-:Y:S02]  /*c6db0*/  IMAD.U32 R53, RZ, RZ, UR4 ;  /* 0x00000004ff357e24 */ /* 0x001fe4000f8e00ff */
[----:B------:R-:W-:-:S07]  /*c6dc0*/  IMAD.U32 R54, RZ, RZ, UR5 ;  /* 0x00000005ff367e24 */ /* 0x000fce000f8e00ff */
.L_x_5963:
        /* <DEDUP_REMOVED lines=20> */
.L_x_5962:
[----:B------:R-:W0:Y:S01]  /*c6f10*/  LDCU.64 UR4, c[0x0][0x3c8] ;  /* 0x00007900ff0477ac */ /* 0x000e220008000a00 */
[----:B------:R-:W-:Y:S01]  /*c6f20*/  BSSY.RECONVERGENT B0, `(.L_x_5964) ;  /* 0x0000018000007945 */ /* 0x000fe20003800200 */
[----:B------:R-:W-:Y:S02]  /*c6f30*/  IMAD.MOV.U32 R15, RZ, RZ, RZ ;  /* 0x000000ffff0f7224 */ /* 0x000fe400078e00ff */
[----:B------:R-:W-:Y:S02]  /*c6f40*/  IMAD.MOV.U32 R55, RZ, RZ, RZ ;  /* 0x000000ffff377224 */ /* 0x000fe400078e00ff */
[----:B0-----:R-:W-:Y:S02]  /*c6f50*/  IMAD.U32 R53, RZ, RZ, UR4 ;  /* 0x00000004ff357e24 */ /* 0x001fe4000f8e00ff */
[----:B------:R-:W-:-:S07]  /*c6f60*/  IMAD.U32 R54, RZ, RZ, UR5 ;  /* 0x00000005ff367e24 */ /* 0x000fce000f8e00ff */
.L_x_5965:
        /* <DEDUP_REMOVED lines=20> */
.L_x_5964:
[----:B------:R-:W0:Y:S01]  /*c70b0*/  LDCU.64 UR4, c[0x0][0x3c8] ;  /* 0x00007900ff0477ac */ /* 0x000e220008000a00 */
[----:B------:R-:W-:Y:S01]  /*c70c0*/  BSSY.RECONVERGENT B0, `(.L_x_5966) ;  /* 0x0000017000007945 */ /* 0x000fe20003800200 */
[----:B------:R-:W-:Y:S01]  /*c70d0*/  CS2R R54, SRZ ;  /* 0x0000000000367805 */ /* 0x000fe2000001ff00 */
[----:B0-----:R-:W-:Y:S02]  /*c70e0*/  IMAD.U32 R53, RZ, RZ, UR4 ;  /* 0x00000004ff357e24 */ /* 0x001fe4000f8e00ff */
[----:B------:R-:W-:-:S07]  /*c70f0*/  IMAD.U32 R52, RZ, RZ, UR5 ;  /* 0x00000005ff347e24 */ /* 0x000fce000f8e00ff */
.L_x_5967:
        /* <DEDUP_REMOVED lines=20> */
.L_x_5966:
        /* <DEDUP_REMOVED lines=9> */
.L_x_5969:
        /* <DEDUP_REMOVED lines=20> */
.L_x_5968:
[----:B------:R-:W0:Y:S01]  /*c7410*/  LDCU.64 UR4, c[0x0][0x3c8] ;  /* 0x00007900ff0477ac */ /* 0x000e220008000a00 */
[----:B------:R-:W-:Y:S01]  /*c7420*/  BSSY.RECONVERGENT B0, `(.L_x_5970) ;  /* 0x0000018000007945 */ /* 0x000fe20003800200 */
[----:B------:R-:W-:Y:S02]  /*c7430*/  IMAD.MOV.U32 R16, RZ, RZ, RZ ;  /* 0x000000ffff107224 */ /* 0x000fe400078e00ff */
[----:B------:R-:W-:Y:S02]  /*c7440*/  IMAD.MOV.U32 R55, RZ, RZ, RZ ;  /* 0x000000ffff377224 */ /* 0x000fe400078e00ff */
[----:B0-----:R-:W-:Y:S02]  /*c7450*/  IMAD.U32 R48, RZ, RZ, UR4 ;  /* 0x00000004ff307e24 */ /* 0x001fe4000f8e00ff */
[----:B------:R-:W-:-:S07]  /*c7460*/  IMAD.U32 R52, RZ, RZ, UR5 ;  /* 0x00000005ff347e24 */ /* 0x000fce000f8e00ff */
.L_x_5971:
        /* <DEDUP_REMOVED lines=20> */
.L_x_5970:
[----:B------:R-:W0:Y:S01]  /*c75b0*/  LDCU.64 UR4, c[0x0][0x3c8] ;  /* 0x00007900ff0477ac */ /* 0x000e220008000a00 */
[----:B------:R-:W-:Y:S01]  /*c75c0*/  BSSY.RECONVERGENT B0, `(.L_x_5972) ;  /* 0x0000018000007945 */ /* 0x000fe20003800200 */
[----:B------:R-:W-:Y:S02]  /*c75d0*/  IMAD.MOV.U32 R13, RZ, RZ, RZ ;  /* 0x000000ffff0d7224 */ /* 0x000fe400078e00ff */
[----:B------:R-:W-:Y:S02]  /*c75e0*/  IMAD.MOV.U32 R55, RZ, RZ, RZ ;  /* 0x000000ffff377224 */ /* 0x000fe400078e00ff */
[----:B0-----:R-:W-:Y:S02]  /*c75f0*/  IMAD.U32 R53, RZ, RZ, UR4 ;  /* 0x00000004ff357e24 */ /* 0x001fe4000f8e00ff */
[----:B------:R-:W-:-:S07]  /*c7600*/  IMAD.U32 R54, RZ, RZ, UR5 ;  /* 0x00000005ff367e24 */ /* 0x000fce000f8e00ff */
.L_x_5973:
        /* <DEDUP_REMOVED lines=20> */
.L_x_5972:
[----:B------:R-:W0:Y:S01]  /*c7750*/  LDCU.64 UR4, c[0x0][0x3c8] ;  /* 0x00007900ff0477ac */ /* 0x000e220008000a00 */
[----:B------:R-:W-:Y:S01]  /*c7760*/  BSSY.RECONVERGENT B0, `(.L_x_5974) ;  /* 0x0000018000007945 */ /* 0x000fe20003800200 */
[----:B------:R-:W-:Y:S02]  /*c7770*/  IMAD.MOV.U32 R15, RZ, RZ, RZ ;  /* 0x000000ffff0f7224 */ /* 0x000fe400078e00ff */
[----:B------:R-:W-:Y:S02]  /*c7780*/  IMAD.MOV.U32 R55, RZ, RZ, RZ ;  /* 0x000000ffff377224 */ /* 0x000fe400078e00ff */
[----:B0-----:R-:W-:Y:S02]  /*c7790*/  IMAD.U32 R53, RZ, RZ, UR4 ;  /* 0x00000004ff357e24 */ /* 0x001fe4000f8e00ff */
[----:B------:R-:W-:-:S07]  /*c77a0*/  IMAD.U32 R54, RZ, RZ, UR5 ;  /* 0x00000005ff367e24 */ /* 0x000fce000f8e00ff */
.L_x_5975:
        /* <DEDUP_REMOVED lines=20> */
.L_x_5974:
[----:B------:R-:W0:Y:S01]  /*c78f0*/  LDCU.64 UR4, c[0x0][0x3c8] ;  /* 0x00007900ff0477ac */ /* 0x000e220008000a00 */
[----:B------:R-:W-:Y:S01]  /*c7900*/  BSSY.RECONVERGENT B0, `(.L_x_5976) ;  /* 0x0000018000007945 */ /* 0x000fe20003800200 */
[----:B------:R-:W-:Y:S02]  /*c7910*/  IMAD.MOV.U32 R16, RZ, RZ, RZ ;  /* 0x000000ffff107224 */ /* 0x000fe400078e00ff */
[----:B------:R-:W-:Y:S02]  /*c7920*/  IMAD.MOV.U32 R57, RZ, RZ, RZ ;  /* 0x000000ffff397224 */ /* 0x000fe400078e00ff */
[----:B0-----:R-:W-:Y:S02]  /*c7930*/  IMAD.U32 R55, RZ, RZ, UR4 ;  /* 0x00000004ff377e24 */ /* 0x001fe4000f8e00ff */
[----:B------:R-:W-:-:S07]  /*c7940*/  IMAD.U32 R52, RZ, RZ, UR5 ;  /* 0x00000005ff347e24 */ /* 0x000fce000f8e00ff */
.L_x_5977:
        /* <DEDUP_REMOVED lines=20> */
.L_x_5976:
[----:B------:R-:W0:Y:S01]  /*c7a90*/  LDCU.64 UR4, c[0x0][0x3c8] ;  /* 0x00007900ff0477ac */ /* 0x000e220008000a00 */
[----:B------:R-:W-:Y:S01]  /*c7aa0*/  BSSY.RECONVERGENT B0, `(.L_x_5978) ;  /* 0x0000018000007945 */ /* 0x000fe20003800200 */
[----:B------:R-:W-:Y:S02]  /*c7ab0*/  IMAD.MOV.U32 R13, RZ, RZ, RZ ;  /* 0x000000ffff0d7224 */ /* 0x000fe400078e00ff */
[----:B------:R-:W-:Y:S02]  /*c7ac0*/  IMAD.MOV.U32 R55, RZ, RZ, RZ ;  /* 0x000000ffff377224 */ /* 0x000fe400078e00ff */
[----:B0-----:R-:W-:Y:S02]  /*c7ad0*/  IMAD.U32 R53, RZ, RZ, UR4 ;  /* 0x00000004ff357e24 */ /* 0x001fe4000f8e00ff */
[----:B------:R-:W-:-:S07]  /*c7ae0*/  IMAD.U32 R54, RZ, RZ, UR5 ;  /* 0x00000005ff367e24 */ /* 0x000fce000f8e00ff */
.L_x_5979:
        /* <DEDUP_REMOVED lines=20> */
.L_x_5978:
[----:B------:R-:W0:Y:S01]  /*c7c30*/  LDCU.64 UR4, c[0x0][0x3c8] ;  /* 0x00007900ff0477ac */ /* 0x000e220008000a00 */
[----:B------:R-:W-:Y:S01]  /*c7c40*/  BSSY.RECONVERGENT B0, `(.L_x_5980) ;  /* 0x0000018000007945 */ /* 0x000fe20003800200 */
[----:B------:R-:W-:Y:S02]  /*c7c50*/  IMAD.MOV.U32 R15, RZ, RZ, RZ ;  /* 0x000000ffff0f7224 */ /* 0x000fe400078e00ff */
[----:B------:R-:W-:Y:S02]  /*c7c60*/  IMAD.MOV.U32 R55, RZ, RZ, RZ ;  /* 0x000000ffff377224 */ /* 0x000fe400078e00ff */
[----:B0-----:R-:W-:Y:S02]  /*c7c70*/  IMAD.U32 R53, RZ, RZ, UR4 ;  /* 0x00000004ff357e24 */ /* 0x001fe4000f8e00ff */
[----:B------:R-:W-:-:S07]  /*c7c80*/  IMAD.U32 R54, RZ, RZ, UR5 ;  /* 0x00000005ff367e24 */ /* 0x000fce000f8e00ff */
.L_x_5981:
        /* <DEDUP_REMOVED lines=20> */
.L_x_5980:
[----:B------:R-:W0:Y:S01]  /*c7dd0*/  LDCU.64 UR4, c[0x0][0x3c8] ;  /* 0x00007900ff0477ac */ /* 0x000e220008000a00 */
[----:B------:R-:W-:Y:S01]  /*c7de0*/  BSSY.RECONVERGENT B0, `(.L_x_5982) ;  /* 0x0000018000007945 */ /* 0x000fe20003800200 */
[----:B------:R-:W-:Y:S02]  /*c7df0*/  IMAD.MOV.U32 R16, RZ, RZ, RZ ;  /* 0x000000ffff107224 */ /* 0x000fe400078e00ff */
[----:B------:R-:W-:Y:S02]  /*c7e00*/  IMAD.MOV.U32 R57, RZ, RZ, RZ ;  /* 0x000000ffff397224 */ /* 0x000fe400078e00ff */
[----:B0-----:R-:W-:Y:S02]  /*c7e10*/  IMAD.U32 R55, RZ, RZ, UR4 ;  /* 0x00000004ff377e24 */ /* 0x001fe4000f8e00ff */
[----:B------:R-:W-:-:S07]  /*c7e20*/  IMAD.U32 R52, RZ, RZ, UR5 ;  /* 0x00000005ff347e24 */ /* 0x000fce000f8e00ff */
.L_x_5983:
        /* <DEDUP_REMOVED lines=20> */
.L_x_5982:
[----:B------:R-:W0:Y:S01]  /*c7f70*/  LDCU.64 UR4, c[0x0][0x3c8] ;  /* 0x00007900ff0477ac */ /* 0x000e220008000a00 */
[----:B------:R-:W-:Y:S01]  /*c7f80*/  BSSY.RECONVERGENT B0, `(.L_x_5984) ;  /* 0x0000018000007945 */ /* 0x000fe20003800200 */
[----:B------:R-:W-:Y:S02]  /*c7f90*/  IMAD.MOV.U32 R13, RZ, RZ, RZ ;  /* 0x000000ffff0d7224 */ /* 0x000fe400078e00ff */
[----:B------:R-:W-:Y:S02]  /*c7fa0*/  IMAD.MOV.U32 R55, RZ, RZ, RZ ;  /* 0x000000ffff377224 */ /* 0x000fe400078e00ff */
[----:B0-----:R-:W-:Y:S02]  /*c7fb0*/  IMAD.U32 R53, RZ, RZ, UR4 ;  /* 0x00000004ff357e24 */ /* 0x001fe4000f8e00ff */
[----:B------:R-:W-:-:S07]  /*c7fc0*/  IMAD.U32 R54, RZ, RZ, UR5 ;  /* 0x00000005ff367e24 */ /* 0x000fce000f8e00ff */
.L_x_5985:
        /* <DEDUP_REMOVED lines=20> */
.L_x_5984:
[----:B------:R-:W0:Y:S01]  /*c8110*/  LDCU.64 UR4, c[0x0][0x3c8] ;  /* 0x00007900ff0477ac */ /* 0x000e220008000a00 */
[----:B------:R-:W-:Y:S01]  /*c8120*/  BSSY.RECONVERGENT B0, `(.L_x_5986) ;  /* 0x0000018000007945 */ /* 0x000fe20003800200 */
[----:B------:R-:W-:Y:S02]  /*c8130*/  IMAD.MOV.U32 R15, RZ, RZ, RZ ;  /* 0x000000ffff0f7224 */ /* 0x000fe400078e00ff */
[----:B------:R-:W-:Y:S02]  /*c8140*/  IMAD.MOV.U32 R55, RZ, RZ, RZ ;  /* 0x000000ffff377224 */ /* 0x000fe400078e00ff */
[----:B0-----:R-:W-:Y:S02]  /*c8150*/  IMAD.U32 R53, RZ, RZ, UR4 ;  /* 0x00000004ff357e24 */ /* 0x001fe4000f8e00ff */
[----:B------:R-:W-:-:S07]  /*c8160*/  IMAD.U32 R54, RZ, RZ, UR5 ;  /* 0x00000005ff367e24 */ /* 0x000fce000f8e00ff */
.L_x_5987:
        /* <DEDUP_REMOVED lines=20> */
.L_x_5986:
[----:B------:R-:W0:Y:S01]  /*c82b0*/  LDCU.64 UR4, c[0x0][0x3c8] ;  /* 0x00007900ff0477ac */ /* 0x000e220008000a00 */
[----:B------:R-:W-:Y:S01]  /*c82c0*/  BSSY.RECONVERGENT B0, `(.L_x_5988) ;  /* 0x0000018000007945 */ /* 0x000fe20003800200 */
[----:B------:R-:W-:Y:S02]  /*c82d0*/  IMAD.MOV.U32 R16, RZ, RZ, RZ ;  /* 0x000000ffff107224 */ /* 0x000fe400078e00ff */
[----:B------:R-:W-:Y:S02]  /*c82e0*/  IMAD.MOV.U32 R57, RZ, RZ, RZ ;  /* 0x000000ffff397224 */ /* 0x000fe400078e00ff */
[----:B0-----:R-:W-:Y:S02]  /*c82f0*/  IMAD.U32 R55, RZ, RZ, UR4 ;  /* 0x00000004ff377e24 */ /* 0x001fe4000f8e00ff */
[----:B------:R-:W-:-:S07]  /*c8300*/  IMAD.U32 R52, RZ, RZ, UR5 ;  /* 0x00000005ff347e24 */ /* 0x000fce000f8e00ff */
.L_x_5989:
        /* <DEDUP_REMOVED lines=20> */
.L_x_5988:
[----:B------:R-:W0:Y:S01]  /*c8450*/  LDCU.64 UR4, c[0x0][0x3c8] ;  /* 0x00007900ff0477ac */ /* 0x000e220008000a00 */
[----:B------:R-:W-:Y:S01]  /*c8460*/  BSSY.RECONVERGENT B0, `(.L_x_5990) ;  /* 0x0000018000007945 */ /* 0x000fe20003800200 */
[----:B------:R-:W-:Y:S02]  /*c8470*/  IMAD.MOV.U32 R13, RZ, RZ, RZ ;  /* 0x000000ffff0d7224 */ /* 0x000fe400078e00ff */
[----:B------:R-:W-:Y:S02]  /*c8480*/  IMAD.MOV.U32 R55, RZ, RZ, RZ ;  /* 0x000000ffff377224 */ /* 0x000fe400078e00ff */
[----:B0-----:R-:W-:Y:S02]  /*c8490*/  IMAD.U32 R53, RZ, RZ, UR4 ;  /* 0x00000004ff357e24 */ /* 0x001fe4000f8e00ff */
[----:B------:R-:W-:-:S07]  /*c84a0*/  IMAD.U32 R54, RZ, RZ, UR5 ;  /* 0x00000005ff367e24 */ /* 0x000fce000f8e00ff */
.L_x_5991:
        /* <DEDUP_REMOVED lines=20> */
.L_x_5990:
[----:B------:R-:W0:Y:S01]  /*c85f0*/  LDCU.64 UR4, c[0x0][0x3c8] ;  /* 0x00007900ff0477ac */ /* 0x000e220008000a00 */
[----:B------:R-:W-:Y:S01]  /*c8600*/  BSSY.RECONVERGENT B0, `(.L_x_5992) ;  /* 0x0000018000007945 */ /* 0x000fe20003800200 */
[----:B------:R-:W-:Y:S02]  /*c8610*/  IMAD.MOV.U32 R15, RZ, RZ, RZ ;  /* 0x000000ffff0f7224 */ /* 0x000fe400078e00ff */
[----:B------:R-:W-:Y:S02]  /*c8620*/  IMAD.MOV.U32 R55, RZ, RZ, RZ ;  /* 0x000000ffff377224 */ /* 0x000fe400078e00ff */
[----:B0-----:R-:W-:Y:S02]  /*c8630*/  IMAD.U32 R53, RZ, RZ, UR4 ;  /* 0x00000004ff357e24 */ /* 0x001fe4000f8e00ff */
[----:B------:R-:W-:-:S07]  /*c8640*/  IMAD.U32 R54, RZ, RZ, UR5 ;  /* 0x00000005ff367e24 */ /* 0x000fce000f8e00ff */
.L_x_5993:
        /* <DEDUP_REMOVED lines=20> */
.L_x_5992:
[----:B------:R-:W0:Y:S01]  /*c8790*/  LDCU.64 UR4, c[0x0][0x3c8] ;  /* 0x00007900ff0477ac */ /* 0x000e220008000a00 */
[----:B------:R-:W-:Y:S01]  /*c87a0*/  BSSY.RECONVERGENT B0, `(.L_x_5994) ;  /* 0x0000018000007945 */ /* 0x000fe20003800200 */
[----:B------:R-:W-:Y:S02]  /*c87b0*/  IMAD.MOV.U32 R16, RZ, RZ, RZ ;  /* 0x000000ffff107224 */ /* 0x000fe400078e00ff */
[----:B------:R-:W-:Y:S02]  /*c87c0*/  IMAD.MOV.U32 R57, RZ, RZ, RZ ;  /* 0x000000ffff397224 */ /* 0x000fe400078e00ff */
[----:B0-----:R-:W-:Y:S02]  /*c87d0*/  IMAD.U32 R55, RZ, RZ, UR4 ;  /* 0x00000004ff377e24 */ /* 0x001fe4000f8e00ff */
[----:B------:R-:W-:-:S07]  /*c87e0*/  IMAD.U32 R52, RZ, RZ, UR5 ;  /* 0x00000005ff347e24 */ /* 0x000fce000f8e00ff */
.L_x_5995:
        /* <DEDUP_REMOVED lines=20> */
.L_x_5994:
[----:B------:R-:W0:Y:S01]  /*c8930*/  LDCU.64 UR4, c[0x0][0x3c8] ;  /* 0x00007900ff0477ac */ /* 0x000e220008000a00 */
[----:B------:R-:W-:Y:S01]  /*c8940*/  BSSY.RECONVERGENT B0, `(.L_x_5996) ;  /* 0x0000018000007945 */ /* 0x000fe20003800200 */
[----:B------:R-:W-:Y:S02]  /*c8950*/  IMAD.MOV.U32 R13, RZ, RZ, RZ ;  /* 0x000000ffff0d7224 */ /* 0x000fe400078e00ff */
[----:B------:R-:W-:Y:S02]  /*c8960*/  IMAD.MOV.U32 R55, RZ, RZ, RZ ;  /* 0x000000ffff377224 */ /* 0x000fe400078e00ff */
[----:B0-----:R-:W-:Y:S02]  /*c8970*/  IMAD.U32 R53, RZ, RZ, UR4 ;  /* 0x00000004ff357e24 */ /* 0x001fe4000f8e00ff */
[----:B------:R-:W-:-:S07]  /*c8980*/  IMAD.U32 R54, RZ, RZ, UR5 ;  /* 0x00000005ff367e24 */ /* 0x000fce000f8e00ff */
.L_x_5997:
        /* <DEDUP_REMOVED lines=20> */
.L_x_5996:
[----:B------:R-:W0:Y:S01]  /*c8ad0*/  LDCU.64 UR4, c[0x0][0x3c8] ;  /* 0x00007900ff0477ac */ /* 0x000e220008000a00 */
[----:B------:R-:W-:Y:S01]  /*c8ae0*/  BSSY.RECONVERGENT B0, `(.L_x_5998) ;  /* 0x0000018000007945 */ /* 0x000fe20003800200 */
[----:B------:R-:W-:Y:S02]  /*c8af0*/  IMAD.MOV.U32 R15, RZ, RZ, RZ ;  /* 0x000000ffff0f7224 */ /* 0x000fe400078e00ff */
[----:B------:R-:W-:Y:S02]  /*c8b00*/  IMAD.MOV.U32 R55, RZ, RZ, RZ ;  /* 0x000000ffff377224 */ /* 0x000fe400078e00ff */
[----:B0-----:R-:W-:Y:S02]  /*c8b10*/  IMAD.U32 R53, RZ, RZ, UR4 ;  /* 0x00000004ff357e24 */ /* 0x001fe4000f8e00ff */
[----:B------:R-:W-:-:S07]  /*c8b20*/  IMAD.U32 R54, RZ, RZ, UR5 ;  /* 0x00000005ff367e24 */ /* 0x000fce000f8e00ff */
.L_x_5999:
        /* <DEDUP_REMOVED lines=20> */
.L_x_5998:
[----:B------:R-:W0:Y:S01]  /*c8c70*/  LDCU.64 UR4, c[0x0][0x3c8] ;  /* 0x00007900ff0477ac */ /* 0x000e220008000a00 */
[----:B------:R-:W-:Y:S01]  /*c8c80*/  BSSY.RECONVERGENT B0, `(.L_x_6000) ;  /* 0x0000018000007945 */ /* 0x000fe20003800200 */
[----:B------:R-:W-:Y:S02]  /*c8c90*/  IMAD.MOV.U32 R16, RZ, RZ, RZ ;  /* 0x000000ffff107224 */ /* 0x000fe400078e00ff */
[----:B------:R-:W-:Y:S02]  /*c8ca0*/  IMAD.MOV.U32 R57, RZ, RZ, RZ ;  /* 0x000000ffff397224 */ /* 0x000fe400078e00ff */
[----:B0-----:R-:W-:Y:S02]  /*c8cb0*/  IMAD.U32 R55, RZ, RZ, UR4 ;  /* 0x00000004ff377e24 */ /* 0x001fe4000f8e00ff */
[----:B------:R-:W-:-:S07]  /*c8cc0*/  IMAD.U32 R52, RZ, RZ, UR5 ;  /* 0x00000005ff347e24 */ /* 0x000fce000f8e00ff */
.L_x_6001:
        /* <DEDUP_REMOVED lines=20> */
.L_x_6000:
[----:B------:R-:W0:Y:S01]  /*c8e10*/  LDCU.64 UR4, c[0x0][0x3c8] ;  /* 0x00007900ff0477ac */ /* 0x000e220008000a00 */
[----:B------:R-:W-:Y:S01]  /*c8e20*/  BSSY.RECONVERGENT B0, `(.L_x_6002) ;  /* 0x0000018000007945 */ /* 0x000fe20003800200 */
[----:B------:R-:W-:Y:S02]  /*c8e30*/  IMAD.MOV.U32 R13, RZ, RZ, RZ ;  /* 0x000000ffff0d7224 */ /* 0x000fe400078e00ff */
[----:B------:R-:W-:Y:S02]  /*c8e40*/  IMAD.MOV.U32 R55, RZ, RZ, RZ ;  /* 0x000000ffff377224 */ /* 0x000fe400078e00ff */
[----:B0-----:R-:W-:Y:S02]  /*c8e50*/  IMAD.U32 R53, RZ, RZ, UR4 ;  /* 0x00000004ff357e24 */ /* 0x001fe4000f8e00ff */
[----:B------:R-:W-:-:S07]  /*c8e60*/  IMAD.U32 R54, RZ, RZ, UR5 ;  /* 0x00000005ff367e24 */ /* 0x000fce000f8e00ff */
.L_x_6003:
        /* <DEDUP_REMOVED lines=20> */
.L_x_6002:
[----:B------:R-:W0:Y:S01]  /*c8fb0*/  LDCU.64 UR4, c[0x0][0x3c8] ;  /* 0x00007900ff0477ac */ /* 0x000e220008000a00 */
[----:B------:R-:W-:Y:S01]  /*c8fc0*/  BSSY.RECONVERGENT B0, `(.L_x_6004) ;  /* 0x0000018000007945 */ /* 0x000fe20003800200 */
[----:B------:R-:W-:Y:S02]  /*c8fd0*/  IMAD.MOV.U32 R15, RZ, RZ, RZ ;  /* 0x000000ffff0f7224 */ /* 0x000fe400078e00ff */
[----:B------:R-:W-:Y:S02]  /*c8fe0*/  IMAD.MOV.U32 R55, RZ, RZ, RZ ;  /* 0x000000ffff377224 */ /* 0x000fe400078e00ff */
[----:B0-----:R-:W-:Y:S02]  /*c8ff0*/  IMAD.U32 R53, RZ, RZ, UR4 ;  /* 0x00000004ff357e24 */ /* 0x001fe4000f8e00ff */
[----:B------:R-:W-:-:S07]  /*c9000*/  IMAD.U32 R54, RZ, RZ, UR5 ;  /* 0x00000005ff367e24 */ /* 0x000fce000f8e00ff */
.L_x_6005:
        /* <DEDUP_REMOVED lines=20> */
.L_x_6004:
[----:B------:R-:W0:Y:S01]  /*c9150*/  LDCU.64 UR4, c[0x0][0x3c8] ;  /* 0x00007900ff0477ac */ /* 0x000e220008000a00 */
[----:B------:R-:W-:Y:S01]  /*c9160*/  BSSY.RECONVERGENT B0, `(.L_x_6006) ;  /* 0x0000017000007945 */ /* 0x000fe20003800200 */
[----:B------:R-:W-:Y:S01]  /*c9170*/  CS2R R54, SRZ ;  /* 0x0000000000367805 */ /* 0x000fe2000001ff00 */
[----:B0-----:R-:W-:Y:S02]  /*c9180*/  IMAD.U32 R53, RZ, RZ, UR4 ;  /* 0x00000004ff357e24 */ /* 0x001fe4000f8e00ff */
[----:B------:R-:W-:-:S07]  /*c9190*/  IMAD.U32 R52, RZ, RZ, UR5 ;  /* 0x00000005ff347e24 */ /* 0x000fce000f8e00ff */
.L_x_6007:
        /* <DEDUP_REMOVED lines=20> */
.L_x_6006:
        /* <DEDUP_REMOVED lines=9> */
.L_x_6009:
        /* <DEDUP_REMOVED lines=20> */
.L_x_6008:
[----:B------:R-:W0:Y:S01]  /*c94b0*/  LDCU.64 UR4, c[0x0][0x3c8] ;  /* 0x00007900ff0477ac */ /* 0x000e220008000a00 */
[----:B------:R-:W-:Y:S01]  /*c94c0*/  BSSY.RECONVERGENT B0, `(.L_x_6010) ;  /* 0x0000018000007945 */ /* 0x000fe20003800200 */
[----:B------:R-:W-:Y:S02]  /*c94d0*/  IMAD.MOV.U32 R42, RZ, RZ, RZ ;  /* 0x000000ffff2a7224 */ /* 0x000fe400078e00ff */
[----:B------:R-:W-:Y:S02]  /*c94e0*/  IMAD.MOV.U32 R55, RZ, RZ, RZ ;  /* 0x000000ffff377224 */ /* 0x000fe400078e00ff */
[----:B0-----:R-:W-:Y:S02]  /*c94f0*/  IMAD.U32 R52, RZ, RZ, UR4 ;  /* 0x00000004ff347e24 */ /* 0x001fe4000f8e00ff */
[----:B------:R-:W-:-:S07]  /*c9500*/  IMAD.U32 R53, RZ, RZ, UR5 ;  /* 0x00000005ff357e24 */ /* 0x000fce000f8e00ff */
.L_x_6011:
        /* <DEDUP_REMOVED lines=20> */
.L_x_6010:
[----:B------:R-:W0:Y:S01]  /*c9650*/  LDCU.64 UR4, c[0x0][0x3c8] ;  /* 0x00007900ff0477ac */ /* 0x000e220008000a00 */
[----:B------:R-:W-:Y:S01]  /*c9660*/  BSSY.RECONVERGENT B0, `(.L_x_6012) ;  /* 0x0000018000007945 */ /* 0x000fe20003800200 */
[----:B------:R-:W-:Y:S02]  /*c9670*/  IMAD.MOV.U32 R15, RZ, RZ, RZ ;  /* 0x000000ffff0f7224 */ /* 0x000fe400078e00ff */
[----:B------:R-:W-:Y:S02]  /*c9680*/  IMAD.MOV.U32 R56, RZ, RZ, RZ ;  /* 0x000000ffff387224 */ /* 0x000fe400078e00ff */
[----:B0-----:R-:W-:Y:S02]  /*c9690*/  IMAD.U32 R53, RZ, RZ, UR4 ;  /* 0x00000004ff357e24 */ /* 0x001fe4000f8e00ff */
[----:B------:R-:W-:-:S07]  /*c96a0*/  IMAD.U32 R54, RZ, RZ, UR5 ;  /* 0x00000005ff367e24 */ /* 0x000fce000f8e00ff */
.L_x_6013:
        /* <DEDUP_REMOVED lines=20> */
.L_x_6012:
[----:B------:R-:W0:Y:S01]  /*c97f0*/  LDCU.64 UR4, c[0x0][0x3c8] ;  /* 0x00007900ff0477ac */ /* 0x000e220008000a00 */
[----:B------:R-:W-:Y:S01]  /*c9800*/  BSSY.RECONVERGENT B0, `(.L_x_6014) ;  /* 0x0000018000007945 */ /* 0x000fe20003800200 */
[----:B------:R-:W-:Y:S02]  /*c9810*/  IMAD.MOV.U32 R16, RZ, RZ, RZ ;  /* 0x000000ffff107224 */ /* 0x000fe400078e00ff */
[----:B------:R-:W-:Y:S02]  /*c9820*/  IMAD.MOV.U32 R55, RZ, RZ, RZ ;  /* 0x000000ffff377224 */ /* 0x000fe400078e00ff */
[----:B0-----:R-:W-:Y:S02]  /*c9830*/  IMAD.U32 R53, RZ, RZ, UR4 ;  /* 0x00000004ff357e24 */ /* 0x001fe4000f8e00ff */
[----:B------:R-:W-:-:S07]  /*c9840*/  IMAD.U32 R54, RZ, RZ, UR5 ;  /* 0x00000005ff367e24 */ /* 0x000fce000f8e00ff */
.L_x_6015:
        /* <DEDUP_REMOVED lines=20> */
.L_x_6014:
[----:B------:R-:W0:Y:S01]  /*c9990*/  LDCU.64 UR4, c[0x0][0x3c8] ;  /* 0x00007900ff0477ac */ /* 0x000e220008000a00 */
[----:B------:R-:W-:Y:S01]  /*c99a0*/  BSSY.RECONVERGENT B0, `(.L_x_6016) ;  /* 0x0000018000007945 */ /* 0x000fe20003800200 */
[----:B------:R-:W-:Y:S02]  /*c99b0*/  IMAD.MOV.U32 R42, RZ, RZ, RZ ;  /* 0x000000ffff2a7224 */ /* 0x000fe400078e00ff */
[----:B------:R-:W-:Y:S02]  /*c99c0*/  IMAD.MOV.U32 R55, RZ, RZ, RZ ;  /* 0x000000ffff377224 */ /* 0x000fe400078e00ff */
[----:B0-----:R-:W-:Y:S02]  /*c99d0*/  IMAD.U32 R53, RZ, RZ, UR4 ;  /* 0x00000004ff357e24 */ /* 0x001fe4000f8e00ff */
[----:B------:R-:W-:-:S07]  /*c99e0*/  IMAD.U32 R54, RZ, RZ, UR5 ;  /* 0x00000005ff367e24 */ /* 0x000fce000f8e00ff */
.L_x_6017:
        /* <DEDUP_REMOVED lines=20> */
.L_x_6016:
[----:B------:R-:W0:Y:S01]  /*c9b30*/  LDCU.64 UR4, c[0x0][0x3c8] ;  /* 0x00007900ff0477ac */ /* 0x000e220008000a00 */
[----:B------:R-:W-:Y:S01]  /*c9b40*/  BSSY.RECONVERGENT B0, `(.L_x_6018) ;  /* 0x0000018000007945 */ /* 0x000fe20003800200 */
[----:B------:R-:W-:Y:S02]  /*c9b50*/  IMAD.MOV.U32 R15, RZ, RZ, RZ ;  /* 0x000000ffff0f7224 */ /* 0x000fe400078e00ff */
[----:B------:R-:W-:Y:S02]  /*c9b60*/  IMAD.MOV.U32 R56, RZ, RZ, RZ ;  /* 0x000000ffff387224 */ /* 0x000fe400078e00ff */
[----:B0-----:R-:W-:Y:S02]  /*c9b70*/  IMAD.U32 R53, RZ, RZ, UR4 ;  /* 0x00000004ff357e24 */ /* 0x001fe4000f8e00ff */
[----:B------:R-:W-:-:S07]  /*c9b80*/  IMAD.U32 R54, RZ, RZ, UR5 ;  /* 0x00000005ff367e24 */ /* 0x000fce000f8e00ff */
.L_x_6019:
        /* <DEDUP_REMOVED lines=20> */
.L_x_6018:
[----:B------:R-:W0:Y:S01]  /*c9cd0*/  LDCU.64 UR4, c[0x0][0x3c8] ;  /* 0x00007900ff0477ac */ /* 0x000e220008000a00 */
[----:B------:R-:W-:Y:S01]  /*c9ce0*/  BSSY.RECONVERGENT B0, `(.L_x_6020) ;  /* 0x0000018000007945 */ /* 0x000fe20003800200 */
[----:B------:R-:W-:Y:S02]  /*c9cf0*/  IMAD.MOV.U32 R16, RZ, RZ, RZ ;  /* 0x000000ffff107224 */ /* 0x000fe400078e00ff */
[----:B------:R-:W-:Y:S02]  /*c9d00*/  IMAD.MOV.U32 R55, RZ, RZ, RZ ;  /* 0x000000ffff377224 */ /* 0x000fe400078e00ff */
[----:B0-----:R-:W-:Y:S02]  /*c9d10*/  IMAD.U32 R53, RZ, RZ, UR4 ;  /* 0x00000004ff357e24 */ /* 0x001fe4000f8e00ff */
[----:B------:R-:W-:-:S07]  /*c9d20*/  IMAD.U32 R54, RZ, RZ, UR5 ;  /* 0x00000005ff367e24 */ /* 0x000fce000f8e00ff */
.L_x_6021:
        /* <DEDUP_REMOVED lines=20> */
.L_x_6020:
[----:B------:R-:W0:Y:S01]  /*c9e70*/  LDCU.64 UR4, c[0x0][0x3c8] ;  /* 0x00007900ff0477ac */ /* 0x000e220008000a00 */
[----:B------:R-:W-:Y:S01]  /*c9e80*/  BSSY.RECONVERGENT B0, `(.L_x_6022) ;  /* 0x0000018000007945 */ /* 0x000fe20003800200 */
[----:B------:R-:W-:Y:S02]  /*c9e90*/  IMAD.MOV.U32 R42, RZ, RZ, RZ ;  /* 0x000000ffff2a7224 */ /* 0x000fe400078e00ff */
[----:B------:R-:W-:Y:S02]  /*c9ea0*/  IMAD.MOV.U32 R55, RZ, RZ, RZ ;  /* 0x000000ffff377224 */ /* 0x000fe400078e00ff */
[----:B0-----:R-:W-:Y:S02]  /*c9eb0*/  IMAD.U32 R53, RZ, RZ, UR4 ;  /* 0x00000004ff357e24 */ /* 0x001fe4000f8e00ff */
[----:B------:R-:W-:-:S07]  /*c9ec0*/  IMAD.U32 R54, RZ, RZ, UR5 ;  /* 0x00000005ff367e24 */ /* 0x000fce000f8e00ff */
.L_x_6023:
        /* <DEDUP_REMOVED lines=20> */
.L_x_6022:
[----:B------:R-:W0:Y:S01]  /*ca010*/  LDCU.64 UR4, c[0x0][0x3c8] ;  /* 0x00007900ff0477ac */ /* 0x000e220008000a00 */
[----:B------:R-:W-:Y:S01]  /*ca020*/  BSSY.RECONVERGENT B0, `(.L_x_6024) ;  /* 0x0000018000007945 */ /* 0x000fe20003800200 */
[----:B------:R-:W-:Y:S02]  /*ca030*/  IMAD.MOV.U32 R15, RZ, RZ, RZ ;  /* 0x000000ffff0f7224 */ /* 0x000fe400078e00ff */
[----:B------:R-:W-:Y:S02]  /*ca040*/  IMAD.MOV.U32 R56, RZ, RZ, RZ ;  /* 0x000000ffff387224 */ /* 0x000fe400078e00ff */
[----:B0-----:R-:W-:Y:S02]  /*ca050*/  IMAD.U32 R53, RZ, RZ, UR4 ;  /* 0x00000004ff357e24 */ /* 0x001fe4000f8e00ff */
[----:B------:R-:W-:-:S07]  /*ca060*/  IMAD.U32 R54, RZ, RZ, UR5 ;  /* 0x00000005ff367e24 */ /* 0x000fce000f8e00ff */
.L_x_6025:
        /* <DEDUP_REMOVED lines=20> */
.L_x_6024:
[----:B------:R-:W0:Y:S01]  /*ca1b0*/  LDCU.64 UR4, c[0x0][0x3c8] ;  /* 0x00007900ff0477ac */ /* 0x000e220008000a00 */
[----:B------:R-:W-:Y:S01]  /*ca1c0*/  BSSY.RECONVERGENT B0, `(.L_x_6026) ;  /* 0x0000018000007945 */ /* 0x000fe20003800200 */
[----:B------:R-:W-:Y:S02]  /*ca1d0*/  IMAD.MOV.U32 R16, RZ, RZ, RZ ;  /* 0x000000ffff107224 */ /* 0x000fe400078e00ff */
[----:B------:R-:W-:Y:S02]  /*ca1e0*/  IMAD.MOV.U32 R55, RZ, RZ, RZ ;  /* 0x000000ffff377224 */ /* 0x000fe400078e00ff */
[----:B0-----:R-:W-:Y:S02]  /*ca1f0*/  IMAD.U32 R53, RZ, RZ, UR4 ;  /* 0x00000004ff357e24 */ /* 0x001fe4000f8e00ff */
[----:B------:R-:W-:-:S07]  /*ca200*/  IMAD.U32 R54, RZ, RZ, UR5 ;  /* 0x00000005ff367e24 */ /* 0x000fce000f8e00ff */
.L_x_6027:
        /* <DEDUP_REMOVED lines=20> */
.L_x_6026:
[----:B------:R-:W0:Y:S01]  /*ca350*/  LDCU.64 UR4, c[0x0][0x3c8] ;  /* 0x00007900ff0477ac */ /* 0x000e220008000a00 */
[----:B------:R-:W-:Y:S01]  /*ca360*/  BSSY.RECONVERGENT B0, `(.L_x_6028) ;  /* 0x0000018000007945 */ /* 0x000fe20003800200 */
[----:B------:R-:W-:Y:S02]  /*ca370*/  IMAD.MOV.U32 R42, RZ, RZ, RZ ;  /* 0x000000ffff2a7224 */ /* 0x000fe400078e00ff */
[----:B------:R-:W-:Y:S02]  /*ca380*/  IMAD.MOV.U32 R55, RZ, RZ, RZ ;  /* 0x000000ffff377224 */ /* 0x000fe400078e00ff */
[----:B0-----:R-:W-:Y:S02]  /*ca390*/  IMAD.U32 R53, RZ, RZ, UR4 ;  /* 0x00000004ff357e24 */ /* 0x001fe4000f8e00ff */
[----:B------:R-:W-:-:S07]  /*ca3a0*/  IMAD.U32 R54, RZ, RZ, UR5 ;  /* 0x00000005ff367e24 */ /* 0x000fce000f8e00ff */
.L_x_6029:
        /* <DEDUP_REMOVED lines=20> */
.L_x_6028:
[----:B------:R-:W0:Y:S01]  /*ca4f0*/  LDCU.64 UR4, c[0x0][0x3c8] ;  /* 0x00007900ff0477ac */ /* 0x000e220008000a00 */
[----:B------:R-:W-:Y:S01]  /*ca500*/  BSSY.RECONVERGENT B0, `(.L_x_6030) ;  /* 0x0000018000007945 */ /* 0x000fe20003800200 */
[----:B------:R-:W-:Y:S02]  /*ca510*/  IMAD.MOV.U32 R15, RZ, RZ, RZ ;  /* 0x000000ffff0f7224 */ /* 0x000fe400078e00ff */
[----:B------:R-:W-:Y:S02]  /*ca520*/  IMAD.MOV.U32 R56, RZ, RZ, RZ ;  /* 0x000000ffff387224 */ /* 0x000fe400078e00ff */
[----:B0-----:R-:W-:Y:S02]  /*ca530*/  IMAD.U32 R53, RZ, RZ, UR4 ;  /* 0x00000004ff357e24 */ /* 0x001fe4000f8e00ff */
[----:B------:R-:W-:-:S07]  /*ca540*/  IMAD.U32 R54, RZ, RZ, UR5 ;  /* 0x00000005ff367e24 */ /* 0x000fce000f8e00ff */
.L_x_6031:
        /* <DEDUP_REMOVED lines=20> */
.L_x_6030:
[----:B------:R-:W0:Y:S01]  /*ca690*/  LDCU.64 UR4, c[0x0][0x3c8] ;  /* 0x00007900ff0477ac */ /* 0x000e220008000a00 */
[----:B------:R-:W-:Y:S01]  /*ca6a0*/  BSSY.RECONVERGENT B0, `(.L_x_6032) ;  /* 0x0000018000007945 */ /* 0x000fe20003800200 */
[----:B------:R-:W-:Y:S02]  /*ca6b0*/  IMAD.MOV.U32 R16, RZ, RZ, RZ ;  /* 0x000000ffff107224 */ /* 0x000fe400078e00ff */
[----:B------:R-:W-:Y:S02]  /*ca6c0*/  IMAD.MOV.U32 R55, RZ, RZ, RZ ;  /* 0x000000ffff377224 */ /* 0x000fe400078e00ff */
[----:B0-----:R-:W-:Y:S02]  /*ca6d0*/  IMAD.U32 R53, RZ, RZ, UR4 ;  /* 0x00000004ff357e24 */ /* 0x001fe4000f8e00ff */
[----:B------:R-:W-:-:S07]  /*ca6e0*/  IMAD.U32 R54, RZ, RZ, UR5 ;  /* 0x00000005ff367e24 */ /* 0x000fce000f8e00ff */
.L_x_6033:
        /* <DEDUP_REMOVED lines=20> */
.L_x_6032:
[----:B------:R-:W0:Y:S01]  /*ca830*/  LDCU.64 UR4, c[0x0][0x3c8] ;  /* 0x00007900ff0477ac */ /* 0x000e220008000a00 */
[----:B------:R-:W-:Y:S01]  /*ca840*/  BSSY.RECONVERGENT B0, `(.L_x_6034) ;  /* 0x0000018000007945 */ /* 0x000fe20003800200 */
[----:B------:R-:W-:Y:S02]  /*ca850*/  IMAD.MOV.U32 R42, RZ, RZ, RZ ;  /* 0x000000ffff2a7224 */ /* 0x000fe400078e00ff */
[----:B------:R-:W-:Y:S02]  /*ca860*/  IMAD.MOV.U32 R55, RZ, RZ, RZ ;  /* 0x000000ffff377224 */ /* 0x000fe400078e00ff */
[----:B0-----:R-:W-:Y:S02]  /*ca870*/  IMAD.U32 R53, RZ, RZ, UR4 ;  /* 0x00000004ff357e24 */ /* 0x001fe4000f8e00ff */
[----:B------:R-:W-:-:S07]  /*ca880*/  IMAD.U32 R54, RZ, RZ, UR5 ;  /* 0x00000005ff367e24 */ /* 0x000fce000f8e00ff */
.L_x_6035:
        /* <DEDUP_REMOVED lines=20> */
.L_x_6034:
[----:B------:R-:W0:Y:S01]  /*ca9d0*/  LDCU.64 UR4, c[0x0][0x3c8] ;  /* 0x00007900ff0477ac */ /* 0x000e220008000a00 */
[----:B------:R-:W-:Y:S01]  /*ca9e0*/  BSSY.RECONVERGENT B0, `(.L_x_6036) ;  /* 0x0000018000007945 */ /* 0x000fe20003800200 */
[----:B------:R-:W-:Y:S02]  /*ca9f0*/  IMAD.MOV.U32 R15, RZ, RZ, RZ ;  /* 0x000000ffff0f7224 */ /* 0x000fe400078e00ff */
[----:B------:R-:W-:Y:S02]  /*caa00*/  IMAD.MOV.U32 R56, RZ, RZ, RZ ;  /* 0x000000ffff387224 */ /* 0x000fe400078e00ff */
[----:B0-----:R-:W-:Y:S02]  /*caa10*/  IMAD.U32 R53, RZ, RZ, UR4 ;  /* 0x00000004ff357e24 */ /* 0x001fe4000f8e00ff */
[----:B------:R-:W-:-:S07]  /*caa20*/  IMAD.U32 R54, RZ, RZ, UR5 ;  /* 0x00000005ff367e24 */ /* 0x000fce000f8e00ff */
.L_x_6037:
        /* <DEDUP_REMOVED lines=20> */
.L_x_6036:
[----:B------:R-:W0:Y:S01]  /*cab70*/  LDCU.64 UR4, c[0x0][0x3c8] ;  /* 0x00007900ff0477ac */ /* 0x000e220008000a00 */
[----:B------:R-:W-:Y:S01]  /*cab80*/  BSSY.RECONVERGENT B0, `(.L_x_6038) ;  /* 0x0000018000007945 */ /* 0x000fe20003800200 */
[----:B------:R-:W-:Y:S02]  /*cab90*/  IMAD.MOV.U32 R16, RZ, RZ, RZ ;  /* 0x000000ffff107224 */ /* 0x000fe400078e00ff */
[----:B------:R-:W-:Y:S02]  /*caba0*/  IMAD.MOV.U32 R55, RZ, RZ, RZ ;  /* 0x000000ffff377224 */ /* 0x000fe400078e00ff */
[----:B0-----:R-:W-:Y:S02]  /*cabb0*/  IMAD.U32 R53, RZ, RZ, UR4 ;  /* 0x00000004ff357e24 */ /* 0x001fe4000f8e00ff */
[----:B------:R-:W-:-:S07]  /*cabc0*/  IMAD.U32 R54, RZ, RZ, UR5 ;  /* 0x00000005ff367e24 */ /* 0x000fce000f8e00ff */
.L_x_6039:
        /* <DEDUP_REMOVED lines=20> */
.L_x_6038:
[----:B------:R-:W0:Y:S01]  /*cad10*/  LDCU.64 UR4, c[0x0][0x3c8] ;  /* 0x00007900ff0477ac */ /* 0x000e220008000a00 */
[----:B------:R-:W-:Y:S01]  /*cad20*/  BSSY.RECONVERGENT B0, `(.L_x_6040) ;  /* 0x0000018000007945 */ /* 0x000fe20003800200 */
[----:B------:R-:W-:Y:S02]  /*cad30*/  IMAD.MOV.U32 R42, RZ, RZ, RZ ;  /* 0x000000ffff2a7224 */ /* 0x000fe400078e00ff */
[----:B------:R-:W-:Y:S02]  /*cad40*/  IMAD.MOV.U32 R55, RZ, RZ, RZ ;  /* 0x000000ffff377224 */ /* 0x000fe400078e00ff */
[----:B0-----:R-:W-:Y:S02]  /*cad50*/  IMAD.U32 R53, RZ, RZ, UR4 ;  /* 0x00000004ff357e24 */ /* 0x001fe4000f8e00ff */
[----:B------:R-:W-:-:S07]  /*cad60*/  IMAD.U32 R54, RZ, RZ, UR5 ;  /* 0x00000005ff367e24 */ /* 0x000fce000f8e00ff */
.L_x_6041:
        /* <DEDUP_REMOVED lines=20> */
.L_x_6040:
[----:B------:R-:W0:Y:S01]  /*caeb0*/  LDCU.64 UR4, c[0x0][0x3c8] ;  /* 0x00007900ff0477ac */ /* 0x000e220008000a00 */
[----:B------:R-:W-:Y:S01]  /*caec0*/  BSSY.RECONVERGENT B0, `(.L_x_6042) ;  /* 0x0000018000007945 */ /* 0x000fe20003800200 */
[----:B------:R-:W-:Y:S02]  /*caed0*/  IMAD.MOV.U32 R15, RZ, RZ, RZ ;  /* 0x000000ffff0f7224 */ /* 0x000fe400078e00ff */
[----:B------:R-:W-:Y:S02]  /*caee0*/  IMAD.MOV.U32 R56, RZ, RZ, RZ ;  /* 0x000000ffff387224 */ /* 0x000fe400078e00ff */
[----:B0-----:R-:W-:Y:S02]  /*caef0*/  IMAD.U32 R53, RZ, RZ, UR4 ;  /* 0x00000004ff357e24 */ /* 0x001fe4000f8e00ff */
[----:B------:R-:W-:-:S07]  /*caf00*/  IMAD.U32 R54, RZ, RZ, UR5 ;  /* 0x00000005ff367e24 */ /* 0x000fce000f8e00ff */
.L_x_6043:
        /* <DEDUP_REMOVED lines=20> */
.L_x_6042:
[----:B------:R-:W0:Y:S01]  /*cb050*/  LDCU.64 UR4, c[0x0][0x3c8] ;  /* 0x00007900ff0477ac */ /* 0x000e220008000a00 */
[----:B------:R-:W-:Y:S01]  /*cb060*/  BSSY.RECONVERGENT B0, `(.L_x_6044) ;  /* 0x0000018000007945 */ /* 0x000fe20003800200 */
[----:B------:R-:W-:Y:S02]  /*cb070*/  IMAD.MOV.U32 R16, RZ, RZ, RZ ;  /* 0x000000ffff107224 */ /* 0x000fe400078e00ff */
[----:B------:R-:W-:Y:S02]  /*cb080*/  IMAD.MOV.U32 R55, RZ, RZ, RZ ;  /* 0x000000ffff377224 */ /* 0x000fe400078e00ff */
[----:B0-----:R-:W-:Y:S02]  /*cb090*/  IMAD.U32 R53, RZ, RZ, UR4 ;  /* 0x00000004ff357e24 */ /* 0x001fe4000f8e00ff */
[----:B------:R-:W-:-:S07]  /*cb0a0*/  IMAD.U32 R54, RZ, RZ, UR5 ;  /* 0x00000005ff367e24 */ /* 0x000fce000f8e00ff */
.L_x_6045:
        /* <DEDUP_REMOVED lines=20> */
.L_x_6044:
[----:B------:R-:W0:Y:S01]  /*cb1f0*/  LDCU.64 UR4, c[0x0][0x3c8] ;  /* 0x00007900ff0477ac */ /* 0x000e220008000a00 */
[----:B------:R-:W-:Y:S01]  /*cb200*/  BSSY.RECONVERGENT B0, `(.L_x_6046) ;  /* 0x0000017000007945 */ /* 0x000fe20003800200 */
[----:B------:R-:W-:Y:S01]  /*cb210*/  CS2R R54, SRZ ;  /* 0x0000000000367805 */ /* 0x000fe2000001ff00 */
[----:B0-----:R-:W-:Y:S02]  /*cb220*/  IMAD.U32 R53, RZ, RZ, UR4 ;  /* 0x00000004ff357e24 */ /* 0x001fe4000f8e00ff */
[----:B------:R-:W-:-:S07]  /*cb230*/  IMAD.U32 R52, RZ, RZ, UR5 ;  /* 0x00000005ff347e24 */ /* 0x000fce000f8e00ff */
.L_x_6047:
        /* <DEDUP_REMOVED lines=20> */
.L_x_6046:
        /* <DEDUP_REMOVED lines=9> */
.L_x_6049:
        /* <DEDUP_REMOVED lines=20> */
.L_x_6048:
[----:B------:R-:W0:Y:S01]  /*cb550*/  LDCU.64 UR4, c[0x0][0x3c8] ;  /* 0x00007900ff0477ac */ /* 0x000e220008000a00 */
[----:B------:R-:W-:Y:S01]  /*cb560*/  BSSY.RECONVERGENT B0, `(.L_x_6050) ;  /* 0x0000018000007945 */ /* 0x000fe20003800200 */
[----:B------:R-:W-:Y:S02]  /*cb570*/  IMAD.MOV.U32 R46, RZ, RZ, RZ ;  /* 0x000000ffff2e7224 */ /* 0x000fe400078e00ff */
[----:B------:R-:W-:Y:S02]  /*cb580*/  IMAD.MOV.U32 R54, RZ, RZ, RZ ;  /* 0x000000ffff367224 */ /* 0x000fe400078e00ff */
[----:B0-----:R-:W-:Y:S02]  /*cb590*/  IMAD.U32 R53, RZ, RZ, UR4 ;  /* 0x00000004ff357e24 */ /* 0x001fe4000f8e00ff */
[----:B------:R-:W-:-:S07]  /*cb5a0*/  IMAD.U32 R52, RZ, RZ, UR5 ;  /* 0x00000005ff347e24 */ /* 0x000fce000f8e00ff */
.L_x_6051:
        /* <DEDUP_REMOVED lines=20> */
.L_x_6050:
[----:B------:R-:W0:Y:S01]  /*cb6f0*/  LDCU.64 UR4, c[0x0][0x3c8] ;  /* 0x00007900ff0477ac */ /* 0x000e220008000a00 */
[----:B------:R-:W-:Y:S01]  /*cb700*/  BSSY.RECONVERGENT B0, `(.L_x_6052) ;  /* 0x0000018000007945 */ /* 0x000fe20003800200 */
[----:B------:R-:W-:Y:S02]  /*cb710*/  IMAD.MOV.U32 R44, RZ, RZ, RZ ;  /* 0x000000ffff2c7224 */ /* 0x000fe400078e00ff */
[----:B------:R-:W-:Y:S02]  /*cb720*/  IMAD.MOV.U32 R54, RZ, RZ, RZ ;  /* 0x000000ffff367224 */ /* 0x000fe400078e00ff */
[----:B0-----:R-:W-:Y:S02]  /*cb730*/  IMAD.U32 R52, RZ, RZ, UR4 ;  /* 0x00000004ff347e24 */ /* 0x001fe4000f8e00ff */
[----:B------:R-:W-:-:S07]  /*cb740*/  IMAD.U32 R53, RZ, RZ, UR5 ;  /* 0x00000005ff357e24 */ /* 0x000fce000f8e00ff */
.L_x_6053:
        /* <DEDUP_REMOVED lines=20> */
.L_x_6052:
[----:B------:R-:W0:Y:S01]  /*cb890*/  LDCU.64 UR4, c[0x0][0x3c8] ;  /* 0x00007900ff0477ac */ /* 0x000e220008000a00 */
[----:B------:R-:W-:Y:S01]  /*cb8a0*/  BSSY.RECONVERGENT B0, `(.L_x_6054) ;  /* 0x0000018000007945 */ /* 0x000fe20003800200 */
[----:B------:R-:W-:Y:S02]  /*cb8b0*/  IMAD.MOV.U32 R42, RZ, RZ, RZ ;  /* 0x000000ffff2a7224 */ /* 0x000fe400078e00ff */
[----:B------:R-:W-:Y:S02]  /*cb8c0*/  IMAD.MOV.U32 R54, RZ, RZ, RZ ;  /* 0x000000ffff367224 */ /* 0x000fe400078e00ff */
[----:B0-----:R-:W-:Y:S02]  /*cb8d0*/  IMAD.U32 R52, RZ, RZ, UR4 ;  /* 0x00000004ff347e24 */ /* 0x001fe4000f8e00ff */
[----:B------:R-:W-:-:S07]  /*cb8e0*/  IMAD.U32 R53, RZ, RZ, UR5 ;  /* 0x00000005ff357e24 */ /* 0x000fce000f8e00ff */
.L_x_6055:
        /* <DEDUP_REMOVED lines=20> */
.L_x_6054:
[----:B------:R-:W0:Y:S01]  /*cba30*/  LDCU.64 UR4, c[0x0][0x3c8] ;  /* 0x00007900ff0477ac */ /* 0x000e220008000a00 */
[----:B------:R-:W-:Y:S01]  /*cba40*/  BSSY.RECONVERGENT B0, `(.L_x_6056) ;  /* 0x0000018000007945 */ /* 0x000fe20003800200 */
[----:B------:R-:W-:Y:S02]  /*cba50*/  IMAD.MOV.U32 R41, RZ, RZ, RZ ;  /* 0x000000ffff297224 */ /* 0x000fe400078e00ff */
[----:B------:R-:W-:Y:S02]  /*cba60*/  IMAD.MOV.U32 R51, RZ, RZ, RZ ;  /* 0x000000ffff337224 */ /* 0x000fe400078e00ff */
[----:B0-----:R-:W-:Y:S02]  /*cba70*/  IMAD.U32 R49, RZ, RZ, UR4 ;  /* 0x00000004ff317e24 */ /* 0x001fe4000f8e00ff */
[----:B------:R-:W-:-:S07]  /*cba80*/  IMAD.U32 R52, RZ, RZ, UR5 ;  /* 0x00000005ff347e24 */ /* 0x000fce000f8e00ff */
.L_x_6057:
        /* <DEDUP_REMOVED lines=20> */
.L_x_6056:
[----:B------:R-:W0:Y:S01]  /*cbbd0*/  LDCU.64 UR4, c[0x0][0x3c8] ;  /* 0x00007900ff0477ac */ /* 0x000e220008000a00 */
[----:B------:R-:W-:Y:S01]  /*cbbe0*/  BSSY.RECONVERGENT B0, `(.L_x_6058) ;  /* 0x0000018000007945 */ /* 0x000fe20003800200 */
[----:B------:R-:W-:Y:S02]  /*cbbf0*/  IMAD.MOV.U32 R40, RZ, RZ, RZ ;  /* 0x000000ffff287224 */ /* 0x000fe400078e00ff */
[----:B------:R-:W-:Y:S02]  /*cbc00*/  IMAD.MOV.U32 R53, RZ, RZ, RZ ;  /* 0x000000ffff357224 */ /* 0x000fe400078e00ff */
[----:B0-----:R-:W-:Y:S02]  /*cbc10*/  IMAD.U32 R51, RZ, RZ, UR4 ;  /* 0x00000004ff337e24 */ /* 0x001fe4000f8e00ff */
[----:B------:R-:W-:-:S07]  /*cbc20*/  IMAD.U32 R48, RZ, RZ, UR5 ;  /* 0x00000005ff307e24 */ /* 0x000fce000f8e00ff */
.L_x_6059:
        /* <DEDUP_REMOVED lines=20> */
.L_x_6058:
[----:B------:R-:W0:Y:S01]  /*cbd70*/  LDCU.64 UR4, c[0x0][0x3c8] ;  /* 0x00007900ff0477ac */ /* 0x000e220008000a00 */
[----:B------:R-:W-:Y:S01]  /*cbd80*/  BSSY.RECONVERGENT B0, `(.L_x_6060) ;  /* 0x0000018000007945 */ /* 0x000fe20003800200 */
[----:B------:R-:W-:Y:S02]  /*cbd90*/  IMAD.MOV.U32 R39, RZ, RZ, RZ ;  /* 0x000000ffff277224 */ /* 0x000fe400078e00ff */
[----:B------:R-:W-:Y:S02]  /*cbda0*/  IMAD.MOV.U32 R48, RZ, RZ, RZ ;  /* 0x000000ffff307224 */ /* 0x000fe400078e00ff */
[----:B0-----:R-:W-:Y:S02]  /*cbdb0*/  IMAD.U32 R49, RZ, RZ, UR4 ;  /* 0x00000004ff317e24 */ /* 0x001fe4000f8e00ff */
[----:B------:R-:W-:-:S07]  /*cbdc0*/  IMAD.U32 R46, RZ, RZ, UR5 ;  /* 0x00000005ff2e7e24 */ /* 0x000fce000f8e00ff */
.L_x_6061:
        /* <DEDUP_REMOVED lines=20> */
.L_x_6060:
[----:B------:R-:W0:Y:S01]  /*cbf10*/  LDCU.64 UR4, c[0x0][0x3c8] ;  /* 0x00007900ff0477ac */ /* 0x000e220008000a00 */
[----:B------:R-:W-:Y:S01]  /*cbf20*/  BSSY.RECONVERGENT B0, `(.L_x_6062) ;  /* 0x0000018000007945 */ /* 0x000fe20003800200 */
[----:B------:R-:W-:Y:S02]  /*cbf30*/  IMAD.MOV.U32 R38, RZ, RZ, RZ ;  /* 0x000000ffff267224 */ /* 0x000fe400078e00ff */
[----:B------:R-:W-:Y:S02]  /*cbf40*/  IMAD.MOV.U32 R51, RZ, RZ, RZ ;  /* 0x000000ffff337224 */ /* 0x000fe400078e00ff */
[----:B0-----:R-:W-:Y:S02]  /*cbf50*/  IMAD.U32 R46, RZ, RZ, UR4 ;  /* 0x00000004ff2e7e24 */ /* 0x001fe4000f8e00ff */
[----:B------:R-:W-:-:S07]  /*cbf60*/  IMAD.U32 R49, RZ, RZ, UR5 ;  /* 0x00000005ff317e24 */ /* 0x000fce000f8e00ff */
.L_x_6063:
        /* <DEDUP_REMOVED lines=20> */
.L_x_6062:
[----:B------:R-:W0:Y:S01]  /*cc0b0*/  LDCU.64 UR4, c[0x0][0x3c8] ;  /* 0x00007900ff0477ac */ /* 0x000e220008000a00 */
[----:B------:R-:W-:Y:S01]  /*cc0c0*/  BSSY.RECONVERGENT B0, `(.L_x_6064) ;  /* 0x0000018000007945 */ /* 0x000fe20003800200 */
[----:B------:R-:W-:Y:S02]  /*cc0d0*/  IMAD.MOV.U32 R37, RZ, RZ, RZ ;  /* 0x000000ffff257224 */ /* 0x000fe400078e00ff */
[----:B------:R-:W-:Y:S02]  /*cc0e0*/  IMAD.MOV.U32 R46, RZ, RZ, RZ ;  /* 0x000000ffff2e7224 */ /* 0x000fe400078e00ff */
[----:B0-----:R-:W-:Y:S02]  /*cc0f0*/  IMAD.U32 R45, RZ, RZ, UR4 ;  /* 0x00000004ff2d7e24 */ /* 0x001fe4000f8e00ff */
[----:B------:R-:W-:-:S07]  /*cc100*/  IMAD.U32 R44, RZ, RZ, UR5 ;  /* 0x00000005ff2c7e24 */ /* 0x000fce000f8e00ff */
.L_x_6065:
        /* <DEDUP_REMOVED lines=20> */
.L_x_6064:
[----:B------:R-:W0:Y:S01]  /*cc250*/  LDCU.64 UR4, c[0x0][0x3c8] ;  /* 0x00007900ff0477ac */ /* 0x000e220008000a00 */
[----:B------:R-:W-:Y:S01]  /*cc260*/  BSSY.RECONVERGENT B0, `(.L_x_6066) ;  /* 0x0000018000007945 */ /* 0x000fe20003800200 */
[----:B------:R-:W-:Y:S02]  /*cc270*/  IMAD.MOV.U32 R36, RZ, RZ, RZ ;  /* 0x000000ffff247224 */ /* 0x000fe400078e00ff */
[----:B------:R-:W-:Y:S02]  /*cc280*/  IMAD.MOV.U32 R49, RZ, RZ, RZ ;  /* 0x000000ffff317224 */ /* 0x000fe400078e00ff */
[----:B0-----:R-:W-:Y:S02]  /*cc290*/  IMAD.U32 R44, RZ, RZ, UR4 ;  /* 0x00000004ff2c7e24 */ /* 0x001fe4000f8e00ff */
[----:B------:R-:W-:-:S07]  /*cc2a0*/  IMAD.U32 R45, RZ, RZ, UR5 ;  /* 0x00000005ff2d7e24 */ /* 0x000fce000f8e00ff */
.L_x_6067:
        /* <DEDUP_REMOVED lines=20> */
.L_x_6066:
[----:B------:R-:W0:Y:S01]  /*cc3f0*/  LDCU.64 UR4, c[0x0][0x3c8] ;  /* 0x00007900ff0477ac */ /* 0x000e220008000a00 */
[----:B------:R-:W-:Y:S01]  /*cc400*/  BSSY.RECONVERGENT B0, `(.L_x_6068) ;  /* 0x0000018000007945 */ /* 0x000fe20003800200 */
[----:B------:R-:W-:Y:S02]  /*cc410*/  IMAD.MOV.U32 R35, RZ, RZ, RZ ;  /* 0x000000ffff237224 */ /* 0x000fe400078e00ff */
[----:B------:R-:W-:Y:S02]  /*cc420*/  IMAD.MOV.U32 R44, RZ, RZ, RZ ;  /* 0x000000ffff2c7224 */ /* 0x000fe400078e00ff */
[----:B0-----:R-:W-:Y:S02]  /*cc430*/  IMAD.U32 R41, RZ, RZ, UR4 ;  /* 0x00000004ff297e24 */ /* 0x001fe4000f8e00ff */
[----:B------:R-:W-:-:S07]  /*cc440*/  IMAD.U32 R42, RZ, RZ, UR5 ;  /* 0x00000005ff2a7e24 */ /* 0x000fce000f8e00ff */
.L_x_6069:
        /* <DEDUP_REMOVED lines=20> */
.L_x_6068:
[----:B------:R-:W0:Y:S01]  /*cc590*/  LDCU.64 UR4, c[0x0][0x3c8] ;  /* 0x00007900ff0477ac */ /* 0x000e220008000a00 */
[----:B------:R-:W-:Y:S01]  /*cc5a0*/  BSSY.RECONVERGENT B0, `(.L_x_6070) ;  /* 0x0000018000007945 */ /* 0x000fe20003800200 */
[----:B------:R-:W-:Y:S02]  /*cc5b0*/  IMAD.MOV.U32 R34, RZ, RZ, RZ ;  /* 0x000000ffff227224 */ /* 0x000fe400078e00ff */
[----:B------:R-:W-:Y:S02]  /*cc5c0*/  IMAD.MOV.U32 R45, RZ, RZ, RZ ;  /* 0x000000ffff2d7224 */ /* 0x000fe400078e00ff */
[----:B0-----:R-:W-:Y:S02]  /*cc5d0*/  IMAD.U32 R42, RZ, RZ, UR4 ;  /* 0x00000004ff2a7e24 */ /* 0x001fe4000f8e00ff */
[----:B------:R-:W-:-:S07]  /*cc5e0*/  IMAD.U32 R41, RZ, RZ, UR5 ;  /* 0x00000005ff297e24 */ /* 0x000fce000f8e00ff */
.L_x_6071:
        /* <DEDUP_REMOVED lines=20> */
.L_x_6070:
[----:B------:R-:W0:Y:S01]  /*cc730*/  LDCU.64 UR4, c[0x0][0x3c8] ;  /* 0x00007900ff0477ac */ /* 0x000e220008000a00 */
[----:B------:R-:W-:Y:S01]  /*cc740*/  BSSY.RECONVERGENT B0, `(.L_x_6072) ;  /* 0x0000018000007945 */ /* 0x000fe20003800200 */
[----:B------:R-:W-:Y:S02]  /*cc750*/  IMAD.MOV.U32 R33, RZ, RZ, RZ ;  /* 0x000000ffff217224 */ /* 0x000fe400078e00ff */
[----:B------:R-:W-:Y:S02]  /*cc760*/  IMAD.MOV.U32 R42, RZ, RZ, RZ ;  /* 0x000000ffff2a7224 */ /* 0x000fe400078e00ff */
[----:B0-----:R-:W-:Y:S02]  /*cc770*/  IMAD.U32 R39, RZ, RZ, UR4 ;  /* 0x00000004ff277e24 */ /* 0x001fe4000f8e00ff */
[----:B------:R-:W-:-:S07]  /*cc780*/  IMAD.U32 R40, RZ, RZ, UR5 ;  /* 0x00000005ff287e24 */ /* 0x000fce000f8e00ff */
.L_x_6073:
        /* <DEDUP_REMOVED lines=20> */
.L_x_6072:
[----:B------:R-:W0:Y:S01]  /*cc8d0*/  LDCU.64 UR4, c[0x0][0x3c8] ;  /* 0x00007900ff0477ac */ /* 0x000e220008000a00 */
[----:B------:R-:W-:Y:S01]  /*cc8e0*/  BSSY.RECONVERGENT B0, `(.L_x_6074) ;  /* 0x0000018000007945 */ /* 0x000fe20003800200 */
[----:B------:R-:W-:Y:S02]  /*cc8f0*/  IMAD.MOV.U32 R32, RZ, RZ, RZ ;  /* 0x000000ffff207224 */ /* 0x000fe400078e00ff */
[----:B------:R-:W-:Y:S02]  /*cc900*/  IMAD.MOV.U32 R41, RZ, RZ, RZ ;  /* 0x000000ffff297224 */ /* 0x000fe400078e00ff */
[----:B0-----:R-:W-:Y:S02]  /*cc910*/  IMAD.U32 R40, RZ, RZ, UR4 ;  /* 0x00000004ff287e24 */ /* 0x001fe4000f8e00ff */
[----:B------:R-:W-:-:S07]  /*cc920*/  IMAD.U32 R39, RZ, RZ, UR5 ;  /* 0x00000005ff277e24 */ /* 0x000fce000f8e00ff */
.L_x_6075:
        /* <DEDUP_REMOVED lines=20> */
.L_x_6074:
[----:B------:R-:W0:Y:S01]  /*cca70*/  LDCU.64 UR4, c[0x0][0x3c8] ;  /* 0x00007900ff0477ac */ /* 0x000e220008000a00 */
[----:B------:R-:W-:Y:S01]  /*cca80*/  BSSY.RECONVERGENT B0, `(.L_x_6076) ;  /* 0x0000018000007945 */ /* 0x000fe20003800200 */
[----:B------:R-:W-:Y:S02]  /*cca90*/  IMAD.MOV.U32 R31, RZ, RZ, RZ ;  /* 0x000000ffff1f7224 */ /* 0x000fe400078e00ff */
[----:B------:R-:W-:Y:S02]  /*ccaa0*/  IMAD.MOV.U32 R40, RZ, RZ, RZ ;  /* 0x000000ffff287224 */ /* 0x000fe400078e00ff */
[----:B0-----:R-:W-:Y:S02]  /*ccab0*/  IMAD.U32 R37, RZ, RZ, UR4 ;  /* 0x00000004ff257e24 */ /* 0x001fe4000f8e00ff */
[----:B------:R-:W-:-:S07]  /*ccac0*/  IMAD.U32 R38, RZ, RZ, UR5 ;  /* 0x00000005ff267e24 */ /* 0x000fce000f8e00ff */
.L_x_6077:
        /* <DEDUP_REMOVED lines=20> */
.L_x_6076:
[----:B------:R-:W0:Y:S01]  /*ccc10*/  LDCU.64 UR4, c[0x0][0x3c8] ;  /* 0x00007900ff0477ac */ /* 0x000e220008000a00 */
[----:B------:R-:W-:Y:S01]  /*ccc20*/  BSSY.RECONVERGENT B0, `(.L_x_6078) ;  /* 0x0000018000007945 */ /* 0x000fe20003800200 */
[----:B------:R-:W-:Y:S02]  /*ccc30*/  IMAD.MOV.U32 R30, RZ, RZ, RZ ;  /* 0x000000ffff1e7224 */ /* 0x000fe400078e00ff */
[----:B------:R-:W-:Y:S02]  /*ccc40*/  IMAD.MOV.U32 R39, RZ, RZ, RZ ;  /* 0x000000ffff277224 */ /* 0x000fe400078e00ff */
[----:B0-----:R-:W-:Y:S02]  /*ccc50*/  IMAD.U32 R38, RZ, RZ, UR4 ;  /* 0x00000004ff267e24 */ /* 0x001fe4000f8e00ff */
[----:B------:R-:W-:-:S07]  /*ccc60*/  IMAD.U32 R37, RZ, RZ, UR5 ;  /* 0x00000005ff257e24 */ /* 0x000fce000f8e00ff */
.L_x_6079:
        /* <DEDUP_REMOVED lines=20> */
.L_x_6078:
[----:B------:R-:W0:Y:S01]  /*ccdb0*/  LDCU.64 UR4, c[0x0][0x3c8] ;  /* 0x00007900ff0477ac */ /* 0x000e220008000a00 */
[----:B------:R-:W-:Y:S01]  /*ccdc0*/  BSSY.RECONVERGENT B0, `(.L_x_6080) ;  /* 0x0000018000007945 */ /* 0x000fe20003800200 */
[----:B------:R-:W-:Y:S02]  /*ccdd0*/  IMAD.MOV.U32 R29, RZ, RZ, RZ ;  /* 0x000000ffff1d7224 */ /* 0x000fe400078e00ff */
[----:B------:R-:W-:Y:S02]  /*ccde0*/  IMAD.MOV.U32 R38, RZ, RZ, RZ ;  /* 0x000000ffff267224 */ /* 0x000fe400078e00ff */
[----:B0-----:R-:W-:Y:S02]  /*ccdf0*/  IMAD.U32 R35, RZ, RZ, UR4 ;  /* 0x00000004ff237e24 */ /* 0x001fe4000f8e00ff */
[----:B------:R-:W-:-:S07]  /*cce00*/  IMAD.U32 R36, RZ, RZ, UR5 ;  /* 0x00000005ff247e24 */ /* 0x000fce000f8e00ff */
.L_x_6081:
        /* <DEDUP_REMOVED lines=20> */
.L_x_6080:
[----:B------:R-:W0:Y:S01]  /*ccf50*/  LDCU.64 UR4, c[0x0][0x3c8] ;  /* 0x00007900ff0477ac */ /* 0x000e220008000a00 */
[----:B------:R-:W-:Y:S01]  /*ccf60*/  BSSY.RECONVERGENT B0, `(.L_x_6082) ;  /* 0x0000018000007945 */ /* 0x000fe20003800200 */
[----:B------:R-:W-:Y:S02]  /*ccf70*/  IMAD.MOV.U32 R28, RZ, RZ, RZ ;  /* 0x000000ffff1c7224 */ /* 0x000fe400078e00ff */
[----:B------:R-:W-:Y:S02]  /*ccf80*/  IMAD.MOV.U32 R37, RZ, RZ, RZ ;  /* 0x000000ffff257224 */ /* 0x000fe400078e00ff */
[----:B0-----:R-:W-:Y:S02]  /*ccf90*/  IMAD.U32 R36, RZ, RZ, UR4 ;  /* 0x00000004ff247e24 */ /* 0x001fe4000f8e00ff */
[----:B------:R-:W-:-:S07]  /*ccfa0*/  IMAD.U32 R35, RZ, RZ, UR5 ;  /* 0x00000005ff237e24 */ /* 0x000fce000f8e00ff */
.L_x_6083:
        /* <DEDUP_REMOVED lines=20> */
.L_x_6082:
[----:B------:R-:W0:Y:S01]  /*cd0f0*/  LDCU.64 UR4, c[0x0][0x3c8] ;  /* 0x00007900ff0477ac */ /* 0x000e220008000a00 */
[----:B------:R-:W-:Y:S01]  /*cd100*/  BSSY.RECONVERGENT B0, `(.L_x_6084) ;  /* 0x0000017000007945 */ /* 0x000fe20003800200 */
[----:B------:R-:W-:Y:S01]  /*cd110*/  CS2R R34, SRZ ;  /* 0x0000000000227805 */ /* 0x000fe2000001ff00 */
[----:B0-----:R-:W-:Y:S02]  /*cd120*/  IMAD.U32 R33, RZ, RZ, UR4 ;  /* 0x00000004ff217e24 */ /* 0x001fe4000f8e00ff */
[----:B------:R-:W-:-:S07]  /*cd130*/  IMAD.U32 R32, RZ, RZ, UR5 ;  /* 0x00000005ff207e24 */ /* 0x000fce000f8e00ff */
.L_x_6085:
        /* <DEDUP_REMOVED lines=20> */
.L_x_6084:
[----:B------:R-:W0:Y:S01]  /*cd280*/  LDCU.64 UR4, c[0x0][0x3c8] ;  /* 0x00007900ff0477ac */ /* 0x000e220008000a00 */
[----:B------:R-:W-:Y:S01]  /*cd290*/  BSSY.RECONVERGENT B0, `(.L_x_6086) ;  /* 0x0000018000007945 */ /* 0x000fe20003800200 */
[----:B------:R-:W-:Y:S02]  /*cd2a0*/  IMAD.MOV.U32 R34, RZ, RZ, RZ ;  /* 0x000000ffff227224 */ /* 0x000fe400078e00ff */
[----:B------:R-:W-:Y:S02]  /*cd2b0*/  IMAD.MOV.U32 R33, RZ, RZ, RZ ;  /* 0x000000ffff217224 */ /* 0x000fe400078e00ff */
[----:B0-----:R-:W-:Y:S02]  /*cd2c0*/  IMAD.U32 R31, RZ, RZ, UR4 ;  /* 0x00000004ff1f7e24 */ /* 0x001fe4000f8e00ff */
[----:B------:R-:W-:-:S07]  /*cd2d0*/  IMAD.U32 R32, RZ, RZ, UR5 ;  /* 0x00000005ff207e24 */ /* 0x000fce000f8e00ff */
.L_x_6087:
        /* <DEDUP_REMOVED lines=20> */
.L_x_6086:
        /* <DEDUP_REMOVED lines=11> */
.L_x_6089:
        /* <DEDUP_REMOVED lines=20> */
.L_x_6088:
[----:B------:R-:W0:Y:S01]  /*cd610*/  LDCU.64 UR4, c[0x0][0x3c8] ;  /* 0x00007900ff0477ac */ /* 0x000e220008000a00 */
[----:B------:R-:W-:Y:S01]  /*cd620*/  BSSY.RECONVERGENT B0, `(.L_x_6090) ;  /* 0x0000018000007945 */ /* 0x000fe20003800200 */
[----:B------:R-:W-:Y:S02]  /*cd630*/  IMAD.MOV.U32 R24, RZ, RZ, RZ ;  /* 0x000000ffff187224 */ /* 0x000fe400078e00ff */
[----:B------:R-:W-:Y:S02]  /*cd640*/  IMAD.MOV.U32 R33, RZ, RZ, RZ ;  /* 0x000000ffff217224 */ /* 0x000fe400078e00ff */
[----:B0-----:R-:W-:Y:S02]  /*cd650*/  IMAD.U32 R31, RZ, RZ, UR4 ;  /* 0x00000004ff1f7e24 */ /* 0x001fe4000f8e00ff */
[----:B------:R-:W-:-:S07]  /*cd660*/  IMAD.U32 R30, RZ, RZ, UR5 ;  /* 0x00000005ff1e7e24 */ /* 0x000fce000f8e00ff */
.L_x_6091:
        /* <DEDUP_REMOVED lines=20> */
.L_x_6090:
        /* <DEDUP_REMOVED lines=8> */
.L_x_6093:
        /* <DEDUP_REMOVED lines=20> */
.L_x_6092:
[----:B------:R-:W0:Y:S01]  /*cd970*/  LDCU.64 UR4, c[0x0][0x3c8] ;  /* 0x00007900ff0477ac */ /* 0x000e220008000a00 */
[----:B------:R-:W-:Y:S01]  /*cd980*/  BSSY.RECONVERGENT B0, `(.L_x_6094) ;  /* 0x0000018000007945 */ /* 0x000fe20003800200 */
[----:B------:R-:W-:Y:S02]  /*cd990*/  IMAD.MOV.U32 R25, RZ, RZ, RZ ;  /* 0x000000ffff197224 */ /* 0x000fe400078e00ff */
[----:B------:R-:W-:Y:S02]  /*cd9a0*/  IMAD.MOV.U32 R34, RZ, RZ, RZ ;  /* 0x000000ffff227224 */ /* 0x000fe400078e00ff */
[----:B0-----:R-:W-:Y:S02]  /*cd9b0*/  IMAD.U32 R32, RZ, RZ, UR4 ;  /* 0x00000004ff207e24 */ /* 0x001fe4000f8e00ff */
[----:B------:R-:W-:-:S07]  /*cd9c0*/  IMAD.U32 R31, RZ, RZ, UR5 ;  /* 0x00000005ff1f7e24 */ /* 0x000fce000f8e00ff */
.L_x_6095:
        /* <DEDUP_REMOVED lines=20> */
.L_x_6094:
        /* <DEDUP_REMOVED lines=8> */
.L_x_6097:
        /* <DEDUP_REMOVED lines=20> */
.L_x_6096:
[----:B------:R-:W0:Y:S01]  /*cdcd0*/  LDCU.64 UR4, c[0x0][0x3c8] ;  /* 0x00007900ff0477ac */ /* 0x000e220008000a00 */
[----:B------:R-:W-:Y:S01]  /*cdce0*/  BSSY.RECONVERGENT B0, `(.L_x_6098) ;  /* 0x0000018000007945 */ /* 0x000fe20003800200 */
[----:B------:R-:W-:Y:S02]  /*cdcf0*/  IMAD.MOV.U32 R26, RZ, RZ, RZ ;  /* 0x000000ffff1a7224 */ /* 0x000fe400078e00ff */
[----:B------:R-:W-:Y:S02]  /*cdd00*/  IMAD.MOV.U32 R33, RZ, RZ, RZ ;  /* 0x000000ffff217224 */ /* 0x000fe400078e00ff */
[----:B0-----:R-:W-:Y:S02]  /*cdd10*/  IMAD.U32 R32, RZ, RZ, UR4 ;  /* 0x00000004ff207e24 */ /* 0x001fe4000f8e00ff */
[----:B------:R-:W-:-:S07]  /*cdd20*/  IMAD.U32 R31, RZ, RZ, UR5 ;  /* 0x00000005ff1f7e24 */ /* 0x000fce000f8e00ff */
.L_x_6099:
        /* <DEDUP_REMOVED lines=20> */
.L_x_6098:
        /* <DEDUP_REMOVED lines=8> */
.L_x_6101:
        /* <DEDUP_REMOVED lines=20> */
.L_x_6100:
[----:B------:R-:W0:Y:S01]  /*ce030*/  LDCU.64 UR4, c[0x0][0x3c8] ;  /* 0x00007900ff0477ac */ /* 0x000e220008000a00 */
[----:B------:R-:W-:Y:S01]  /*ce040*/  BSSY.RECONVERGENT B0, `(.L_x_6102) ;  /* 0x0000018000007945 */ /* 0x000fe20003800200 */
[----:B------:R-:W-:Y:S02]  /*ce050*/  IMAD.MOV.U32 R24, RZ, RZ, RZ ;  /* 0x000000ffff187224 */ /* 0x000fe400078e00ff */
[----:B------:R-:W-:Y:S02]  /*ce060*/  IMAD.MOV.U32 R33, RZ, RZ, RZ ;  /* 0x000000ffff217224 */ /* 0x000fe400078e00ff */
[----:B0-----:R-:W-:Y:S02]  /*ce070*/  IMAD.U32 R32, RZ, RZ, UR4 ;  /* 0x00000004ff207e24 */ /* 0x001fe4000f8e00ff */
[----:B------:R-:W-:-:S07]  /*ce080*/  IMAD.U32 R31, RZ, RZ, UR5 ;  /* 0x00000005ff1f7e24 */ /* 0x000fce000f8e00ff */
.L_x_6103:
        /* <DEDUP_REMOVED lines=20> */
.L_x_6102:
        /* <DEDUP_REMOVED lines=8> */
.L_x_6105:
        /* <DEDUP_REMOVED lines=20> */
.L_x_6104:
[----:B------:R-:W0:Y:S01]  /*ce390*/  LDCU.64 UR4, c[0x0][0x3c8] ;  /* 0x00007900ff0477ac */ /* 0x000e220008000a00 */
[----:B------:R-:W-:Y:S01]  /*ce3a0*/  BSSY.RECONVERGENT B0, `(.L_x_6106) ;  /* 0x0000018000007945 */ /* 0x000fe20003800200 */
[----:B------:R-:W-:Y:S02]  /*ce3b0*/  IMAD.MOV.U32 R25, RZ, RZ, RZ ;  /* 0x000000ffff197224 */ /* 0x000fe400078e00ff */
[----:B------:R-:W-:Y:S02]  /*ce3c0*/  IMAD.MOV.U32 R46, RZ, RZ, RZ ;  /* 0x000000ffff2e7224 */ /* 0x000fe400078e00ff */
[----:B0-----:R-:W-:Y:S02]  /*ce3d0*/  IMAD.U32 R42, RZ, RZ, UR4 ;  /* 0x00000004ff2a7e24 */ /* 0x001fe4000f8e00ff */
[----:B------:R-:W-:-:S07]  /*ce3e0*/  IMAD.U32 R31, RZ, RZ, UR5 ;  /* 0x00000005ff1f7e24 */ /* 0x000fce000f8e00ff */
.L_x_6107:
        /* <DEDUP_REMOVED lines=20> */
.L_x_6106:
        /* <DEDUP_REMOVED lines=8> */
.L_x_6109:
        /* <DEDUP_REMOVED lines=20> */
.L_x_6108:
[----:B------:R-:W0:Y:S01]  /*ce6f0*/  LDCU.64 UR4, c[0x0][0x3c8] ;  /* 0x00007900ff0477ac */ /* 0x000e220008000a00 */
[----:B------:R-:W-:Y:S01]  /*ce700*/  BSSY.RECONVERGENT B0, `(.L_x_6110) ;  /* 0x0000018000007945 */ /* 0x000fe20003800200 */
[----:B------:R-:W-:Y:S02]  /*ce710*/  IMAD.MOV.U32 R26, RZ, RZ, RZ ;  /* 0x000000ffff1a7224 */ /* 0x000fe400078e00ff */
[----:B------:R-:W-:Y:S02]  /*ce720*/  IMAD.MOV.U32 R47, RZ, RZ, RZ ;  /* 0x000000ffff2f7224 */ /* 0x000fe400078e00ff */
[----:B0-----:R-:W-:Y:S02]  /*ce730*/  IMAD.U32 R46, RZ, RZ, UR4 ;  /* 0x00000004ff2e7e24 */ /* 0x001fe4000f8e00ff */
[----:B------:R-:W-:-:S07]  /*ce740*/  IMAD.U32 R45, RZ, RZ, UR5 ;  /* 0x00000005ff2d7e24 */ /* 0x000fce000f8e00ff */
.L_x_6111:
        /* <DEDUP_REMOVED lines=20> */
.L_x_6110:
        /* <DEDUP_REMOVED lines=8> */
.L_x_6113:
        /* <DEDUP_REMOVED lines=20> */
.L_x_6112:
[----:B------:R-:W0:Y:S01]  /*cea50*/  LDCU.64 UR4, c[0x0][0x3c8] ;  /* 0x00007900ff0477ac */ /* 0x000e220008000a00 */
[----:B------:R-:W-:Y:S01]  /*cea60*/  BSSY.RECONVERGENT B0, `(.L_x_6114) ;  /* 0x0000018000007945 */ /* 0x000fe20003800200 */
[----:B------:R-:W-:Y:S02]  /*cea70*/  IMAD.MOV.U32 R24, RZ, RZ, RZ ;  /* 0x000000ffff187224 */ /* 0x000fe400078e00ff */
[----:B------:R-:W-:Y:S02]  /*cea80*/  IMAD.MOV.U32 R49, RZ, RZ, RZ ;  /* 0x000000ffff317224 */ /* 0x000fe400078e00ff */
[----:B0-----:R-:W-:Y:S02]  /*cea90*/  IMAD.U32 R48, RZ, RZ, UR4 ;  /* 0x00000004ff307e24 */ /* 0x001fe4000f8e00ff */
[----:B------:R-:W-:-:S07]  /*ceaa0*/  IMAD.U32 R47, RZ, RZ, UR5 ;  /* 0x00000005ff2f7e24 */ /* 0x000fce000f8e00ff */
.L_x_6115:
        /* <DEDUP_REMOVED lines=20> */
.L_x_6114:
        /* <DEDUP_REMOVED lines=8> */
.L_x_6117:
        /* <DEDUP_REMOVED lines=20> */
.L_x_6116:
[----:B------:R-:W0:Y:S01]  /*cedb0*/  LDCU.64 UR4, c[0x0][0x3c8] ;  /* 0x00007900ff0477ac */ /* 0x000e220008000a00 */
[----:B------:R-:W-:Y:S01]  /*cedc0*/  BSSY.RECONVERGENT B0, `(.L_x_6118) ;  /* 0x0000018000007945 */ /* 0x000fe20003800200 */
[----:B------:R-:W-:Y:S02]  /*cedd0*/  IMAD.MOV.U32 R45, RZ, RZ, RZ ;  /* 0x000000ffff2d7224 */ /* 0x000fe400078e00ff */
[----:B------:R-:W-:Y:S02]  /*cede0*/  IMAD.MOV.U32 R54, RZ, RZ, RZ ;  /* 0x000000ffff367224 */ /* 0x000fe400078e00ff */
[----:B0-----:R-:W-:Y:S02]  /*cedf0*/  IMAD.U32 R52, RZ, RZ, UR4 ;  /* 0x00000004ff347e24 */ /* 0x001fe4000f8e00ff */
[----:B------:R-:W-:-:S07]  /*cee00*/  IMAD.U32 R49, RZ, RZ, UR5 ;  /* 0x00000005ff317e24 */ /* 0x000fce000f8e00ff */
.L_x_6119:
        /* <DEDUP_REMOVED lines=20> */
.L_x_6118:
        /* <DEDUP_REMOVED lines=8> */
.L_x_6121:
        /* <DEDUP_REMOVED lines=20> */
.L_x_6120:
[----:B------:R-:W0:Y:S01]  /*cf110*/  LDCU.64 UR4, c[0x0][0x3c8] ;  /* 0x00007900ff0477ac */ /* 0x000e220008000a00 */
[----:B------:R-:W-:Y:S01]  /*cf120*/  BSSY.RECONVERGENT B0, `(.L_x_6122) ;  /* 0x0000018000007945 */ /* 0x000fe20003800200 */
[----:B------:R-:W-:Y:S02]  /*cf130*/  IMAD.MOV.U32 R42, RZ, RZ, RZ ;  /* 0x000000ffff2a7224 */ /* 0x000fe400078e00ff */
[----:B------:R-:W-:Y:S02]  /*cf140*/  IMAD.MOV.U32 R54, RZ, RZ, RZ ;  /* 0x000000ffff367224 */ /* 0x000fe400078e00ff */
[----:B0-----:R-:W-:Y:S02]  /*cf150*/  IMAD.U32 R53, RZ, RZ, UR4 ;  /* 0x00000004ff357e24 */ /* 0x001fe4000f8e00ff */
[----:B------:R-:W-:-:S07]  /*cf160*/  IMAD.U32 R52, RZ, RZ, UR5 ;  /* 0x00000005ff347e24 */ /* 0x000fce000f8e00ff */
.L_x_6123:
        /* <DEDUP_REMOVED lines=20> */
.L_x_6122:
        /* <DEDUP_REMOVED lines=8> */
.L_x_6125:
        /* <DEDUP_REMOVED lines=20> */
.L_x_6124:
[----:B------:R-:W0:Y:S01]  /*cf470*/  LDCU.64 UR4, c[0x0][0x3c8] ;  /* 0x00007900ff0477ac */ /* 0x000e220008000a00 */
[----:B------:R-:W-:Y:S01]  /*cf480*/  BSSY.RECONVERGENT B0, `(.L_x_6126) ;  /* 0x0000018000007945 */ /* 0x000fe20003800200 */
[----:B------:R-:W-:Y:S02]  /*cf490*/  IMAD.MOV.U32 R54, RZ, RZ, RZ ;  /* 0x000000ffff367224 */ /* 0x000fe400078e00ff */
[----:B------:R-:W-:Y:S02]  /*cf4a0*/  IMAD.MOV.U32 R56, RZ, RZ, RZ ;  /* 0x000000ffff387224 */ /* 0x000fe400078e00ff */
[----:B0-----:R-:W-:Y:S02]  /*cf4b0*/  IMAD.U32 R53, RZ, RZ, UR4 ;  /* 0x00000004ff357e24 */ /* 0x001fe4000f8e00ff */
[----:B------:R-:W-:-:S07]  /*cf4c0*/  IMAD.U32 R52, RZ, RZ, UR5 ;  /* 0x00000005ff347e24 */ /* 0x000fce000f8e00ff */
.L_x_6127:
        /* <DEDUP_REMOVED lines=20> */
.L_x_6126:
        /* <DEDUP_REMOVED lines=9> */
.L_x_6129:
        /* <DEDUP_REMOVED lines=20> */
.L_x_6128:
[----:B------:R-:W0:Y:S01]  /*cf7e0*/  LDCU.64 UR4, c[0x0][0x3c8] ;  /* 0x00007900ff0477ac */ /* 0x000e220008000a00 */
[----:B------:R-:W-:Y:S01]  /*cf7f0*/  BSSY.RECONVERGENT B0, `(.L_x_6130) ;  /* 0x0000018000007945 */ /* 0x000fe20003800200 */
[----:B------:R-:W-:Y:S02]  /*cf800*/  IMAD.MOV.U32 R45, RZ, RZ, RZ ;  /* 0x000000ffff2d7224 */ /* 0x000fe400078e00ff */
[----:B------:R-:W-:Y:S02]  /*cf810*/  IMAD.MOV.U32 R54, RZ, RZ, RZ ;  /* 0x000000ffff367224 */ /* 0x000fe400078e00ff */
[----:B0-----:R-:W-:Y:S02]  /*cf820*/  IMAD.U32 R53, RZ, RZ, UR4 ;  /* 0x00000004ff357e24 */ /* 0x001fe4000f8e00ff */
[----:B------:R-:W-:-:S07]  /*cf830*/  IMAD.U32 R52, RZ, RZ, UR5 ;  /* 0x00000005ff347e24 */ /* 0x000fce000f8e00ff */
.L_x_6131:
        /* <DEDUP_REMOVED lines=20> */
.L_x_6130:
[----:B------:R-:W0:Y:S01]  /*cf980*/  LDCU.64 UR4, c[0x0][0x3c8] ;  /* 0x00007900ff0477ac */ /* 0x000e220008000a00 */
[----:B------:R-:W-:Y:S01]  /*cf990*/  BSSY.RECONVERGENT B0, `(.L_x_6132) ;  /* 0x0000018000007945 */ /* 0x000fe20003800200 */
[----:B------:R-:W-:Y:S02]  /*cf9a0*/  IMAD.MOV.U32 R8, RZ, RZ, RZ ;  /* 0x000000ffff087224 */ /* 0x000fe400078e00ff */
[----:B------:R-:W-:Y:S02]  /*cf9b0*/  IMAD.MOV.U32 R55, RZ, RZ, RZ ;  /* 0x000000ffff377224 */ /* 0x000fe400078e00ff */
[----:B0-----:R-:W-:Y:S02]  /*cf9c0*/  IMAD.U32 R53, RZ, RZ, UR4 ;  /* 0x00000004ff357e24 */ /* 0x001fe4000f8e00ff */
[----:B------:R-:W-:-:S07]  /*cf9d0*/  IMAD.U32 R54, RZ, RZ, UR5 ;  /* 0x00000005ff367e24 */ /* 0x000fce000f8e00ff */
.L_x_6133:
        /* <DEDUP_REMOVED lines=20> */
.L_x_6132:
[----:B------:R-:W0:Y:S01]  /*cfb20*/  LDCU.64 UR4, c[0x0][0x3c8] ;  /* 0x00007900ff0477ac */ /* 0x000e220008000a00 */
[----:B------:R-:W-:Y:S01]  /*cfb30*/  BSSY.RECONVERGENT B0, `(.L_x_6134) ;  /* 0x0000018000007945 */ /* 0x000fe20003800200 */
[----:B------:R-:W-:Y:S02]  /*cfb40*/  IMAD.MOV.U32 R42, RZ, RZ, RZ ;  /* 0x000000ffff2a7224 */ /* 0x000fe400078e00ff */
[----:B------:R-:W-:Y:S02]  /*cfb50*/  IMAD.MOV.U32 R55, RZ, RZ, RZ ;  /* 0x000000ffff377224 */ /* 0x000fe400078e00ff */
[----:B0-----:R-:W-:Y:S02]  /*cfb60*/  IMAD.U32 R53, RZ, RZ, UR4 ;  /* 0x00000004ff357e24 */ /* 0x001fe4000f8e00ff */
[----:B------:R-:W-:-:S07]  /*cfb70*/  IMAD.U32 R54, RZ, RZ, UR5 ;  /* 0x00000005ff367e24 */ /* 0x000fce000f8e00ff */
.L_x_6135:
        /* <DEDUP_REMOVED lines=20> */
.L_x_6134:
[----:B------:R-:W0:Y:S01]  /*cfcc0*/  LDCU.64 UR4, c[0x0][0x3c8] ;  /* 0x00007900ff0477ac */ /* 0x000e220008000a00 */
[----:B------:R-:W-:Y:S01]  /*cfcd0*/  BSSY.RECONVERGENT B0, `(.L_x_6136) ;  /* 0x0000018000007945 */ /* 0x000fe20003800200 */
[----:B------:R-:W-:Y:S02]  /*cfce0*/  IMAD.MOV.U32 R45, RZ, RZ, RZ ;  /* 0x000000ffff2d7224 */ /* 0x000fe400078e00ff */
[----:B------:R-:W-:Y:S02]  /*cfcf0*/  IMAD.MOV.U32 R56, RZ, RZ, RZ ;  /* 0x000000ffff387224 */ /* 0x000fe400078e00ff */
[----:B0-----:R-:W-:Y:S02]  /*cfd00*/  IMAD.U32 R53, RZ, RZ, UR4 ;  /* 0x00000004ff357e24 */ /* 0x001fe4000f8e00ff */
[----:B------:R-:W-:-:S07]  /*cfd10*/  IMAD.U32 R54, RZ, RZ, UR5 ;  /* 0x00000005ff367e24 */ /* 0x000fce000f8e00ff */
.L_x_6137:
        /* <DEDUP_REMOVED lines=20> */
.L_x_6136:
[----:B------:R-:W0:Y:S01]  /*cfe60*/  LDCU.64 UR4, c[0x0][0x3c8] ;  /* 0x00007900ff0477ac */ /* 0x000e220008000a00 */
[----:B------:R-:W-:Y:S01]  /*cfe70*/  BSSY.RECONVERGENT B0, `(.L_x_6138) ;  /* 0x0000018000007945 */ /* 0x000fe20003800200 */
[----:B------:R-:W-:Y:S02]  /*cfe80*/  IMAD.MOV.U32 R8, RZ, RZ, RZ ;  /* 0x000000ffff087224 */ /* 0x000fe400078e00ff */
[----:B------:R-:W-:Y:S02]  /*cfe90*/  IMAD.MOV.U32 R55, RZ, RZ, RZ ;  /* 0x000000ffff377224 */ /* 0x000fe400078e00ff */
[----:B0-----:R-:W-:Y:S02]  /*cfea0*/  IMAD.U32 R53, RZ, RZ, UR4 ;  /* 0x00000004ff357e24 */ /* 0x001fe4000f8e00ff */
[----:B------:R-:W-:-:S07]  /*cfeb0*/  IMAD.U32 R54, RZ, RZ, UR5 ;  /* 0x00000005ff367e24 */ /* 0x000fce000f8e00ff */
.L_x_6139:
        /* <DEDUP_REMOVED lines=20> */
.L_x_6138:
[----:B------:R-:W0:Y:S01]  /*d0000*/  LDCU.64 UR4, c[0x0][0x3c8] ;  /* 0x00007900ff0477ac */ /* 0x000e220008000a00 */
[----:B------:R-:W-:Y:S01]  /*d0010*/  BSSY.RECONVERGENT B0, `(.L_x_6140) ;  /* 0x0000018000007945 */ /* 0x000fe20003800200 */
[----:B------:R-:W-:Y:S02]  /*d0020*/  IMAD.MOV.U32 R42, RZ, RZ, RZ ;  /* 0x000000ffff2a7224 */ /* 0x000fe400078e00ff */
[----:B------:R-:W-:Y:S02]  /*d0030*/  IMAD.MOV.U32 R55, RZ, RZ, RZ ;  /* 0x000000ffff377224 */ /* 0x000fe400078e00ff */
[----:B0-----:R-:W-:Y:S02]  /*d0040*/  IMAD.U32 R53, RZ, RZ, UR4 ;  /* 0x00000004ff357e24 */ /* 0x001fe4000f8e00ff */
[----:B------:R-:W-:-:S07]  /*d0050*/  IMAD.U32 R54, RZ, RZ, UR5 ;  /* 0x00000005ff367e24 */ /* 0x000fce000f8e00ff */
.L_x_6141:
        /* <DEDUP_REMOVED lines=20> */
.L_x_6140:
[----:B------:R-:W0:Y:S01]  /*d01a0*/  LDCU.64 UR4, c[0x0][0x3c8] ;  /* 0x00007900ff0477ac */ /* 0x000e220008000a00 */
[----:B------:R-:W-:Y:S01]  /*d01b0*/  BSSY.RECONVERGENT B0, `(.L_x_6142) ;  /* 0x0000018000007945 */ /* 0x000fe20003800200 */
[----:B------:R-:W-:Y:S02]  /*d01c0*/  IMAD.MOV.U32 R45, RZ, RZ, RZ ;  /* 0x000000ffff2d7224 */ /* 0x000fe400078e00ff */
[----:B------:R-:W-:Y:S02]  /*d01d0*/  IMAD.MOV.U32 R56, RZ, RZ, RZ ;  /* 0x000000ffff387224 */ /* 0x000fe400078e00ff */
[----:B0-----:R-:W-:Y:S02]  /*d01e0*/  IMAD.U32 R53, RZ, RZ, UR4 ;  /* 0x00000004ff357e24 */ /* 0x001fe4000f8e00ff */
[----:B------:R-:W-:-:S07]  /*d01f0*/  IMAD.U32 R54, RZ, RZ, UR5 ;  /* 0x00000005ff367e24 */ /* 0x000fce000f8e00ff */
.L_x_6143:
        /* <DEDUP_REMOVED lines=20> */
.L_x_6142:
[----:B------:R-:W0:Y:S01]  /*d0340*/  LDCU.64 UR4, c[0x0][0x3c8] ;  /* 0x00007900ff0477ac */ /* 0x000e220008000a00 */
[----:B------:R-:W-:Y:S01]  /*d0350*/  BSSY.RECONVERGENT B0, `(.L_x_6144) ;  /* 0x0000018000007945 */ /* 0x000fe20003800200 */
[----:B------:R-:W-:Y:S02]  /*d0360*/  IMAD.MOV.U32 R8, RZ, RZ, RZ ;  /* 0x000000ffff087224 */ /* 0x000fe400078e00ff */
[----:B------:R-:W-:Y:S02]  /*d0370*/  IMAD.MOV.U32 R55, RZ, RZ, RZ ;  /* 0x000000ffff377224 */ /* 0x000fe400078e00ff */
[----:B0-----:R-:W-:Y:S02]  /*d0380*/  IMAD.U32 R53, RZ, RZ, UR4 ;  /* 0x00000004ff357e24 */ /* 0x001fe4000f8e00ff */
[----:B------:R-:W-:-:S07]  /*d0390*/  IMAD.U32 R54, RZ, RZ, UR5 ;  /* 0x00000005ff367e24 */ /* 0x000fce000f8e00ff */
.L_x_6145:
        /* <DEDUP_REMOVED lines=20> */
.L_x_6144:
[----:B------:R-:W0:Y:S01]  /*d04e0*/  LDCU.64 UR4, c[0x0][0x3c8] ;  /* 0x00007900ff0477ac */ /* 0x000e220008000a00 */
[----:B------:R-:W-:Y:S01]  /*d04f0*/  BSSY.RECONVERGENT B0, `(.L_x_6146) ;  /* 0x0000018000007945 */ /* 0x000fe20003800200 */
[----:B------:R-:W-:Y:S02]  /*d0500*/  IMAD.MOV.U32 R42, RZ, RZ, RZ ;  /* 0x000000ffff2a7224 */ /* 0x000fe400078e00ff */
[----:B------:R-:W-:Y:S02]  /*d0510*/  IMAD.MOV.U32 R55, RZ, RZ, RZ ;  /* 0x000000ffff377224 */ /* 0x000fe400078e00ff */
[----:B0-----:R-:W-:Y:S02]  /*d0520*/  IMAD.U32 R53, RZ, RZ, UR4 ;  /* 0x00000004ff357e24 */ /* 0x001fe4000f8e00ff */
[----:B------:R-:W-:-:S07]  /*d0530*/  IMAD.U32 R54, RZ, RZ, UR5 ;  /* 0x00000005ff367e24 */ /* 0x000fce000f8e00ff */
.L_x_6147:
        /* <DEDUP_REMOVED lines=20> */
.L_x_6146:
[----:B------:R-:W0:Y:S01]  /*d0680*/  LDCU.64 UR4, c[0x0][0x3c8] ;  /* 0x00007900ff0477ac */ /* 0x000e220008000a00 */
[----:B------:R-:W-:Y:S01]  /*d0690*/  BSSY.RECONVERGENT B0, `(.L_x_6148) ;  /* 0x0000018000007945 */ /* 0x000fe20003800200 */
[----:B------:R-:W-:Y:S02]  /*d06a0*/  IMAD.MOV.U32 R45, RZ, RZ, RZ ;  /* 0x000000ffff2d7224 */ /* 0x000fe400078e00ff */
[----:B------:R-:W-:Y:S02]  /*d06b0*/  IMAD.MOV.U32 R56, RZ, RZ, RZ ;  /* 0x000000ffff387224 */ /* 0x000fe400078e00ff */
[----:B0-----:R-:W-:Y:S02]  /*d06c0*/  IMAD.U32 R53, RZ, RZ, UR4 ;  /* 0x00000004ff357e24 */ /* 0x001fe4000f8e00ff */
[----:B------:R-:W-:-:S07]  /*d06d0*/  IMAD.U32 R54, RZ, RZ, UR5 ;  /* 0x00000005ff367e24 */ /* 0x000fce000f8e00ff */
.L_x_6149:
        /* <DEDUP_REMOVED lines=20> */
.L_x_6148:
[----:B------:R-:W0:Y:S01]  /*d0820*/  LDCU.64 UR4, c[0x0][0x3c8] ;  /* 0x00007900ff0477ac */ /* 0x000e220008000a00 */
[----:B------:R-:W-:Y:S01]  /*d0830*/  BSSY.RECONVERGENT B0, `(.L_x_6150) ;  /* 0x0000018000007945 */ /* 0x000fe20003800200 */
[----:B------:R-:W-:Y:S02]  /*d0840*/  IMAD.MOV.U32 R8, RZ, RZ, RZ ;  /* 0x000000ffff087224 */ /* 0x000fe400078e00ff */
[----:B------:R-:W-:Y:S02]  /*d0850*/  IMAD.MOV.U32 R55, RZ, RZ, RZ ;  /* 0x000000ffff377224 */ /* 0x000fe400078e00ff */
[----:B0-----:R-:W-:Y:S02]  /*d0860*/  IMAD.U32 R53, RZ, RZ, UR4 ;  /* 0x00000004ff357e24 */ /* 0x001fe4000f8e00ff */
[----:B------:R-:W-:-:S07]  /*d0870*/  IMAD.U32 R54, RZ, RZ, UR5 ;  /* 0x00000005ff367e24 */ /* 0x000fce000f8e00ff */
.L_x_6151:
        /* <DEDUP_REMOVED lines=20> */
.L_x_6150:
[----:B------:R-:W0:Y:S01]  /*d09c0*/  LDCU.64 UR4, c[0x0][0x3c8] ;  /* 0x00007900ff0477ac */ /* 0x000e220008000a00 */
[----:B------:R-:W-:Y:S01]  /*d09d0*/  BSSY.RECONVERGENT B0, `(.L_x_6152) ;  /* 0x0000018000007945 */ /* 0x000fe20003800200 */
[----:B------:R-:W-:Y:S02]  /*d09e0*/  IMAD.MOV.U32 R42, RZ, RZ, RZ ;  /* 0x000000ffff2a7224 */ /* 0x000fe400078e00ff */
[----:B------:R-:W-:Y:S02]  /*d09f0*/  IMAD.MOV.U32 R55, RZ, RZ, RZ ;  /* 0x000000ffff377224 */ /* 0x000fe400078e00ff */
[----:B0-----:R-:W-:Y:S02]  /*d0a00*/  IMAD.U32 R53, RZ, RZ, UR4 ;  /* 0x00000004ff357e24 */ /* 0x001fe4000f8e00ff */
[----:B------:R-:W-:-:S07]  /*d0a10*/  IMAD.U32 R54, RZ, RZ, UR5 ;  /* 0x00000005ff367e24 */ /* 0x000fce000f8e00ff */
.L_x_6153:
        /* <DEDUP_REMOVED lines=20> */
.L_x_6152:
[----:B------:R-:W0:Y:S01]  /*d0b60*/  LDCU.64 UR4, c[0x0][0x3c8] ;  /* 0x00007900ff0477ac */ /* 0x000e220008000a00 */
[----:B------:R-:W-:Y:S01]  /*d0b70*/  BSSY.RECONVERGENT B0, `(.L_x_6154) ;  /* 0x0000018000007945 */ /* 0x000fe20003800200 */
[----:B------:R-:W-:Y:S02]  /*d0b80*/  IMAD.MOV.U32 R45, RZ, RZ, RZ ;  /* 0x000000ffff2d7224 */ /* 0x000fe400078e00ff */
[----:B------:R-:W-:Y:S02]  /*d0b90*/  IMAD.MOV.U32 R56, RZ, RZ, RZ ;  /* 0x000000ffff387224 */ /* 0x000fe400078e00ff */
[----:B0-----:R-:W-:Y:S02]  /*d0ba0*/  IMAD.U32 R53, RZ, RZ, UR4 ;  /* 0x00000004ff357e24 */ /* 0x001fe4000f8e00ff */
[----:B------:R-:W-:-:S07]  /*d0bb0*/  IMAD.U32 R54, RZ, RZ, UR5 ;  /* 0x00000005ff367e24 */ /* 0x000fce000f8e00ff */
.L_x_6155:
        /* <DEDUP_REMOVED lines=20> */
.L_x_6154:
[----:B------:R-:W0:Y:S01]  /*d0d00*/  LDCU.64 UR4, c[0x0][0x3c8] ;  /* 0x00007900ff0477ac */ /* 0x000e220008000a00 */
[----:B------:R-:W-:Y:S01]  /*d0d10*/  BSSY.RECONVERGENT B0, `(.L_x_6156) ;  /* 0x0000018000007945 */ /* 0x000fe20003800200 */
[----:B------:R-:W-:Y:S02]  /*d0d20*/  IMAD.MOV.U32 R8, RZ, RZ, RZ ;  /* 0x000000ffff087224 */ /* 0x000fe400078e00ff */
[----:B------:R-:W-:Y:S02]  /*d0d30*/  IMAD.MOV.U32 R55, RZ, RZ, RZ ;  /* 0x000000ffff377224 */ /* 0x000fe400078e00ff */
[----:B0-----:R-:W-:Y:S02]  /*d0d40*/  IMAD.U32 R53, RZ, RZ, UR4 ;  /* 0x00000004ff357e24 */ /* 0x001fe4000f8e00ff */
[----:B------:R-:W-:-:S07]  /*d0d50*/  IMAD.U32 R54, RZ, RZ, UR5 ;  /* 0x00000005ff367e24 */ /* 0x000fce000f8e00ff */
.L_x_6157:
        /* <DEDUP_REMOVED lines=20> */
.L_x_6156:
[----:B------:R-:W0:Y:S01]  /*d0ea0*/  LDCU.64 UR4, c[0x0][0x3c8] ;  /* 0x00007900ff0477ac */ /* 0x000e220008000a00 */
[----:B------:R-:W-:Y:S01]  /*d0eb0*/  BSSY.RECONVERGENT B0, `(.L_x_6158) ;  /* 0x0000018000007945 */ /* 0x000fe20003800200 */
[----:B------:R-:W-:Y:S02]  /*d0ec0*/  IMAD.MOV.U32 R42, RZ, RZ, RZ ;  /* 0x000000ffff2a7224 */ /* 0x000fe400078e00ff */
[----:B------:R-:W-:Y:S02]  /*d0ed0*/  IMAD.MOV.U32 R55, RZ, RZ, RZ ;  /* 0x000000ffff377224 */ /* 0x000fe400078e00ff */
[----:B0-----:R-:W-:Y:S02]  /*d0ee0*/  IMAD.U32 R53, RZ, RZ, UR4 ;  /* 0x00000004ff357e24 */ /* 0x001fe4000f8e00ff */
[----:B------:R-:W-:-:S07]  /*d0ef0*/  IMAD.U32 R54, RZ, RZ, UR5 ;  /* 0x00000005ff367e24 */ /* 0x000fce000f8e00ff */
.L_x_6159:
        /* <DEDUP_REMOVED lines=20> */
.L_x_6158:
[----:B------:R-:W0:Y:S01]  /*d1040*/  LDCU.64 UR4, c[0x0][0x3c8] ;  /* 0x00007900ff0477ac */ /* 0x000e220008000a00 */
[----:B------:R-:W-:Y:S01]  /*d1050*/  BSSY.RECONVERGENT B0, `(.L_x_6160) ;  /* 0x0000018000007945 */ /* 0x000fe20003800200 */
[----:B------:R-:W-:Y:S02]  /*d1060*/  IMAD.MOV.U32 R45, RZ, RZ, RZ ;  /* 0x000000ffff2d7224 */ /* 0x000fe400078e00ff */
[----:B------:R-:W-:Y:S02]  /*d1070*/  IMAD.MOV.U32 R56, RZ, RZ, RZ ;  /* 0x000000ffff387224 */ /* 0x000fe400078e00ff */
[----:B0-----:R-:W-:Y:S02]  /*d1080*/  IMAD.U32 R53, RZ, RZ, UR4 ;  /* 0x00000004ff357e24 */ /* 0x001fe4000f8e00ff */
[----:B------:R-:W-:-:S07]  /*d1090*/  IMAD.U32 R54, RZ, RZ, UR5 ;  /* 0x00000005ff367e24 */ /* 0x000fce000f8e00ff */
.L_x_6161:
        /* <DEDUP_REMOVED lines=20> */
.L_x_6160:
[----:B------:R-:W0:Y:S01]  /*d11e0*/  LDCU.64 UR4, c[0x0][0x3c8] ;  /* 0x00007900ff0477ac */ /* 0x000e220008000a00 */
[----:B------:R-:W-:Y:S01]  /*d11f0*/  BSSY.RECONVERGENT B0, `(.L_x_6162) ;  /* 0x0000018000007945 */ /* 0x000fe20003800200 */
[----:B------:R-:W-:Y:S02]  /*d1200*/  IMAD.MOV.U32 R8, RZ, RZ, RZ ;  /* 0x000000ffff087224 */ /* 0x000fe400078e00ff */
[----:B------:R-:W-:Y:S02]  /*d1210*/  IMAD.MOV.U32 R55, RZ, RZ, RZ ;  /* 0x000000ffff377224 */ /* 0x000fe400078e00ff */
[----:B0-----:R-:W-:Y:S02]  /*d1220*/  IMAD.U32 R53, RZ, RZ, UR4 ;  /* 0x00000004ff357e24 */ /* 0x001fe4000f8e00ff */
[----:B------:R-:W-:-:S07]  /*d1230*/  IMAD.U32 R54, RZ, RZ, UR5 ;  /* 0x00000005ff367e24 */ /* 0x000fce000f8e00ff */
.L_x_6163:
        /* <DEDUP_REMOVED lines=20> */
.L_x_6162:
[----:B------:R-:W0:Y:S01]  /*d1380*/  LDCU.64 UR4, c[0x0][0x3c8] ;  /* 0x00007900ff0477ac */ /* 0x000e220008000a00 */
[----:B------:R-:W-:Y:S01]  /*d1390*/  BSSY.RECONVERGENT B0, `(.L_x_6164) ;  /* 0x0000018000007945 */ /* 0x000fe20003800200 */
[----:B------:R-:W-:Y:S02]  /*d13a0*/  IMAD.MOV.U32 R42, RZ, RZ, RZ ;  /* 0x000000ffff2a7224 */ /* 0x000fe400078e00ff */
[----:B------:R-:W-:Y:S02]  /*d13b0*/  IMAD.MOV.U32 R55, RZ, RZ, RZ ;  /* 0x000000ffff377224 */ /* 0x000fe400078e00ff */
[----:B0-----:R-:W-:Y:S02]  /*d13c0*/  IMAD.U32 R53, RZ, RZ, UR4 ;  /* 0x00000004ff357e24 */ /* 0x001fe4000f8e00ff */
[----:B------:R-:W-:-:S07]  /*d13d0*/  IMAD.U32 R54, RZ, RZ, UR5 ;  /* 0x00000005ff367e24 */ /* 0x000fce000f8e00ff */
.L_x_6165:
        /* <DEDUP_REMOVED lines=20> */
.L_x_6164:
[----:B------:R-:W0:Y:S01]  /*d1520*/  LDCU.64 UR4, c[0x0][0x3c8] ;  /* 0x00007900ff0477ac */ /* 0x000e220008000a00 */
[----:B------:R-:W-:Y:S01]  /*d1530*/  BSSY.RECONVERGENT B0, `(.L_x_6166) ;  /* 0x0000017000007945 */ /* 0x000fe20003800200 */
[----:B------:R-:W-:Y:S01]  /*d1540*/  CS2R R54, SRZ ;  /* 0x0000000000367805 */ /* 0x000fe2000001ff00 */
[----:B0-----:R-:W-:Y:S02]  /*d1550*/  IMAD.U32 R52, RZ, RZ, UR4 ;  /* 0x00000004ff347e24 */ /* 0x001fe4000f8e00ff */
[----:B------:R-:W-:-:S07]  /*d1560*/  IMAD.U32 R53, RZ, RZ, UR5 ;  /* 0x00000005ff357e24 */ /* 0x000fce000f8e00ff */
.L_x_6167:
        /* <DEDUP_REMOVED lines=20> */
.L_x_6166:
        /* <DEDUP_REMOVED lines=9> */
.L_x_6169:
        /* <DEDUP_REMOVED lines=20> */
.L_x_6168:
[----:B------:R-:W0:Y:S01]  /*d1880*/  LDCU.64 UR4, c[0x0][0x3c8] ;  /* 0x00007900ff0477ac */ /* 0x000e220008000a00 */
[----:B------:R-:W-:Y:S01]  /*d1890*/  BSSY.RECONVERGENT B0, `(.L_x_6170) ;  /* 0x0000018000007945 */ /* 0x000fe20003800200 */
[----:B------:R-:W-:Y:S02]  /*d18a0*/  IMAD.MOV.U32 R20, RZ, RZ, RZ ;  /* 0x000000ffff147224 */ /* 0x000fe400078e00ff */
[----:B------:R-:W-:Y:S02]  /*d18b0*/  IMAD.MOV.U32 R55, RZ, RZ, RZ ;  /* 0x000000ffff377224 */ /* 0x000fe400078e00ff */
[----:B0-----:R-:W-:Y:S02]  /*d18c0*/  IMAD.U32 R51, RZ, RZ, UR4 ;  /* 0x00000004ff337e24 */ /* 0x001fe4000f8e00ff */
[----:B------:R-:W-:-:S07]  /*d18d0*/  IMAD.U32 R46, RZ, RZ, UR5 ;  /* 0x00000005ff2e7e24 */ /* 0x000fce000f8e00ff */
.L_x_6171:
        /* <DEDUP_REMOVED lines=20> */
.L_x_6170:
[----:B------:R-:W0:Y:S01]  /*d1a20*/  LDCU.64 UR4, c[0x0][0x3c8] ;  /* 0x00007900ff0477ac */ /* 0x000e220008000a00 */
[----:B------:R-:W-:Y:S01]  /*d1a30*/  BSSY.RECONVERGENT B0, `(.L_x_6172) ;  /* 0x0000018000007945 */ /* 0x000fe20003800200 */
[----:B------:R-:W-:Y:S02]  /*d1a40*/  IMAD.MOV.U32 R8, RZ, RZ, RZ ;  /* 0x000000ffff087224 */ /* 0x000fe400078e00ff */
[----:B------:R-:W-:Y:S02]  /*d1a50*/  IMAD.MOV.U32 R55, RZ, RZ, RZ ;  /* 0x000000ffff377224 */ /* 0x000fe400078e00ff */
[----:B0-----:R-:W-:Y:S02]  /*d1a60*/  IMAD.U32 R51, RZ, RZ, UR4 ;  /* 0x00000004ff337e24 */ /* 0x001fe4000f8e00ff */
[----:B------:R-:W-:-:S07]  /*d1a70*/  IMAD.U32 R54, RZ, RZ, UR5 ;  /* 0x00000005ff367e24 */ /* 0x000fce000f8e00ff */
.L_x_6173:
        /* <DEDUP_REMOVED lines=20> */
.L_x_6172:
[----:B------:R-:W0:Y:S01]  /*d1bc0*/  LDCU.64 UR4, c[0x0][0x3c8] ;  /* 0x00007900ff0477ac */ /* 0x000e220008000a00 */
[----:B------:R-:W-:Y:S01]  /*d1bd0*/  BSSY.RECONVERGENT B0, `(.L_x_6174) ;  /* 0x0000018000007945 */ /* 0x000fe20003800200 */
[----:B------:R-:W-:Y:S02]  /*d1be0*/  IMAD.MOV.U32 R19, RZ, RZ, RZ ;  /* 0x000000ffff137224 */ /* 0x000fe400078e00ff */
[----:B------:R-:W-:Y:S02]  /*d1bf0*/  IMAD.MOV.U32 R56, RZ, RZ, RZ ;  /* 0x000000ffff387224 */ /* 0x000fe400078e00ff */
[----:B0-----:R-:W-:Y:S02]  /*d1c00*/  IMAD.U32 R51, RZ, RZ, UR4 ;  /* 0x00000004ff337e24 */ /* 0x001fe4000f8e00ff */
[----:B------:R-:W-:-:S07]  /*d1c10*/  IMAD.U32 R54, RZ, RZ, UR5 ;  /* 0x00000005ff367e24 */ /* 0x000fce000f8e00ff */
.L_x_6175:
        /* <DEDUP_REMOVED lines=20> */
.L_x_6174:
[----:B------:R-:W0:Y:S01]  /*d1d60*/  LDCU.64 UR4, c[0x0][0x3c8] ;  /* 0x00007900ff0477ac */ /* 0x000e220008000a00 */
[----:B------:R-:W-:Y:S01]  /*d1d70*/  BSSY.RECONVERGENT B0, `(.L_x_6176) ;  /* 0x0000018000007945 */ /* 0x000fe20003800200 */
[----:B------:R-:W-:Y:S02]  /*d1d80*/  IMAD.MOV.U32 R20, RZ, RZ, RZ ;  /* 0x000000ffff147224 */ /* 0x000fe400078e00ff */
[----:B------:R-:W-:Y:S02]  /*d1d90*/  IMAD.MOV.U32 R55, RZ, RZ, RZ ;  /* 0x000000ffff377224 */ /* 0x000fe400078e00ff */
[----:B0-----:R-:W-:Y:S02]  /*d1da0*/  IMAD.U32 R51, RZ, RZ, UR4 ;  /* 0x00000004ff337e24 */ /* 0x001fe4000f8e00ff */
[----:B------:R-:W-:-:S07]  /*d1db0*/  IMAD.U32 R54, RZ, RZ, UR5 ;  /* 0x00000005ff367e24 */ /* 0x000fce000f8e00ff */
.L_x_6177:
        /* <DEDUP_REMOVED lines=20> */
.L_x_6176:
[----:B------:R-:W0:Y:S01]  /*d1f00*/  LDCU.64 UR4, c[0x0][0x3c8] ;  /* 0x00007900ff0477ac */ /* 0x000e220008000a00 */
[----:B------:R-:W-:Y:S01]  /*d1f10*/  BSSY.RECONVERGENT B0, `(.L_x_6178) ;  /* 0x0000018000007945 */ /* 0x000fe20003800200 */
[----:B------:R-:W-:Y:S02]  /*d1f20*/  IMAD.MOV.U32 R8, RZ, RZ, RZ ;  /* 0x000000ffff087224 */ /* 0x000fe400078e00ff */
[----:B------:R-:W-:Y:S02]  /*d1f30*/  IMAD.MOV.U32 R55, RZ, RZ, RZ ;  /* 0x000000ffff377224 */ /* 0x000fe400078e00ff */
[----:B0-----:R-:W-:Y:S02]  /*d1f40*/  IMAD.U32 R51, RZ, RZ, UR4 ;  /* 0x00000004ff337e24 */ /* 0x001fe4000f8e00ff */
[----:B------:R-:W-:-:S07]  /*d1f50*/  IMAD.U32 R54, RZ, RZ, UR5 ;  /* 0x00000005ff367e24 */ /* 0x000fce000f8e00ff */
.L_x_6179:
        /* <DEDUP_REMOVED lines=20> */
.L_x_6178:
[----:B------:R-:W0:Y:S01]  /*d20a0*/  LDCU.64 UR4, c[0x0][0x3c8] ;  /* 0x00007900ff0477ac */ /* 0x000e220008000a00 */
[----:B------:R-:W-:Y:S01]  /*d20b0*/  BSSY.RECONVERGENT B0, `(.L_x_6180) ;  /* 0x0000018000007945 */ /* 0x000fe20003800200 */
[----:B------:R-:W-:Y:S02]  /*d20c0*/  IMAD.MOV.U32 R19, RZ, RZ, RZ ;  /* 0x000000ffff137224 */ /* 0x000fe400078e00ff */
[----:B------:R-:W-:Y:S02]  /*d20d0*/  IMAD.MOV.U32 R56, RZ, RZ, RZ ;  /* 0x000000ffff387224 */ /* 0x000fe400078e00ff */
[----:B0-----:R-:W-:Y:S02]  /*d20e0*/  IMAD.U32 R51, RZ, RZ, UR4 ;  /* 0x00000004ff337e24 */ /* 0x001fe4000f8e00ff */
[----:B------:R-:W-:-:S07]  /*d20f0*/  IMAD.U32 R54, RZ, RZ, UR5 ;  /* 0x00000005ff367e24 */ /* 0x000fce000f8e00ff */
.L_x_6181:
        /* <DEDUP_REMOVED lines=20> */
.L_x_6180:
[----:B------:R-:W0:Y:S01]  /*d2240*/  LDCU.64 UR4, c[0x0][0x3c8] ;  /* 0x00007900ff0477ac */ /* 0x000e220008000a00 */
[----:B------:R-:W-:Y:S01]  /*d2250*/  BSSY.RECONVERGENT B0, `(.L_x_6182) ;  /* 0x0000018000007945 */ /* 0x000fe20003800200 */
[----:B------:R-:W-:Y:S02]  /*d2260*/  IMAD.MOV.U32 R20, RZ, RZ, RZ ;  /* 0x000000ffff147224 */ /* 0x000fe400078e00ff */
[----:B------:R-:W-:Y:S02]  /*d2270*/  IMAD.MOV.U32 R55, RZ, RZ, RZ ;  /* 0x000000ffff377224 */ /* 0x000fe400078e00ff */
[----:B0-----:R-:W-:Y:S02]  /*d2280*/  IMAD.U32 R51, RZ, RZ, UR4 ;  /* 0x00000004ff337e24 */ /* 0x001fe4000f8e00ff */
[----:B------:R-:W-:-:S07]  /*d2290*/  IMAD.U32 R54, RZ, RZ, UR5 ;  /* 0x00000005ff367e24 */ /* 0x000fce000f8e00ff */
.L_x_6183:
        /* <DEDUP_REMOVED lines=20> */
.L_x_6182:
[----:B------:R-:W0:Y:S01]  /*d23e0*/  LDCU.64 UR4, c[0x0][0x3c8] ;  /* 0x00007900ff0477ac */ /* 0x000e220008000a00 */
[----:B------:R-:W-:Y:S01]  /*d23f0*/  BSSY.RECONVERGENT B0, `(.L_x_6184) ;  /* 0x0000018000007945 */ /* 0x000fe20003800200 */
[----:B------:R-:W-:Y:S02]  /*d2400*/  IMAD.MOV.U32 R8, RZ, RZ, RZ ;  /* 0x000000ffff087224 */ /* 0x000fe400078e00ff */
[----:B------:R-:W-:Y:S02]  /*d2410*/  IMAD.MOV.U32 R55, RZ, RZ, RZ ;  /* 0x000000ffff377224 */ /* 0x000fe400078e00ff */
[----:B0-----:R-:W-:Y:S02]  /*d2420*/  IMAD.U32 R51, RZ, RZ, UR4 ;  /* 0x00000004ff337e24 */ /* 0x001fe4000f8e00ff */
[----:B------:R-:W-:-:S07]  /*d2430*/  IMAD.U32 R54, RZ, RZ, UR5 ;  /* 0x00000005ff367e24 */ /* 0x000fce000f8e00ff */
.L_x_6185:
        /* <DEDUP_REMOVED lines=20> */
.L_x_6184:
[----:B------:R-:W0:Y:S01]  /*d2580*/  LDCU.64 UR4, c[0x0][0x3c8] ;  /* 0x00007900ff0477ac */ /* 0x000e220008000a00 */
[----:B------:R-:W-:Y:S01]  /*d2590*/  BSSY.RECONVERGENT B0, `(.L_x_6186) ;  /* 0x0000018000007945 */ /* 0x000fe20003800200 */
[----:B------:R-:W-:Y:S02]  /*d25a0*/  IMAD.MOV.U32 R19, RZ, RZ, RZ ;  /* 0x000000ffff137224 */ /* 0x000fe400078e00ff */
[----:B------:R-:W-:Y:S02]  /*d25b0*/  IMAD.MOV.U32 R56, RZ, RZ, RZ ;  /* 0x000000ffff387224 */ /* 0x000fe400078e00ff */
[----:B0-----:R-:W-:Y:S02]  /*d25c0*/  IMAD.U32 R51, RZ, RZ, UR4 ;  /* 0x00000004ff337e24 */ /* 0x001fe4000f8e00ff */
[----:B------:R-:W-:-:S07]  /*d25d0*/  IMAD.U32 R54, RZ, RZ, UR5 ;  /* 0x00000005ff367e24 */ /* 0x000fce000f8e00ff */
.L_x_6187:
        /* <DEDUP_REMOVED lines=20> */
.L_x_6186:
[----:B------:R-:W0:Y:S01]  /*d2720*/  LDCU.64 UR4, c[0x0][0x3c8] ;  /* 0x00007900ff0477ac */ /* 0x000e220008000a00 */
[----:B------:R-:W-:Y:S01]  /*d2730*/  BSSY.RECONVERGENT B0, `(.L_x_6188) ;  /* 0x0000018000007945 */ /* 0x000fe20003800200 */
[----:B------:R-:W-:Y:S02]  /*d2740*/  IMAD.MOV.U32 R20, RZ, RZ, RZ ;  /* 0x000000ffff147224 */ /* 0x000fe400078e00ff */
[----:B------:R-:W-:Y:S02]  /*d2750*/  IMAD.MOV.U32 R55, RZ, RZ, RZ ;  /* 0x000000ffff377224 */ /* 0x000fe400078e00ff */
[----:B0-----:R-:W-:Y:S02]  /*d2760*/  IMAD.U32 R51, RZ, RZ, UR4 ;  /* 0x00000004ff337e24 */ /* 0x001fe4000f8e00ff */
[----:B------:R-:W-:-:S07]  /*d2770*/  IMAD.U32 R54, RZ, RZ, UR5 ;  /* 0x00000005ff367e24 */ /* 0x000fce000f8e00ff */
.L_x_6189:
        /* <DEDUP_REMOVED lines=20> */
.L_x_6188:
[----:B------:R-:W0:Y:S01]  /*d28c0*/  LDCU.64 UR4, c[0x0][0x3c8] ;  /* 0x00007900ff0477ac */ /* 0x000e220008000a00 */
[----:B------:R-:W-:Y:S01]  /*d28d0*/  BSSY.RECONVERGENT B0, `(.L_x_6190) ;  /* 0x0000018000007945 */ /* 0x000fe20003800200 */
[----:B------:R-:W-:Y:S02]  /*d28e0*/  IMAD.MOV.U32 R8, RZ, RZ, RZ ;  /* 0x000000ffff087224 */ /* 0x000fe400078e00ff */
[----:B------:R-:W-:Y:S02]  /*d28f0*/  IMAD.MOV.U32 R55, RZ, RZ, RZ ;  /* 0x000000ffff377224 */ /* 0x000fe400078e00ff */
[----:B0-----:R-:W-:Y:S02]  /*d2900*/  IMAD.U32 R51, RZ, RZ, UR4 ;  /* 0x00000004ff337e24 */ /* 0x001fe4000f8e00ff */
[----:B------:R-:W-:-:S07]  /*d2910*/  IMAD.U32 R54, RZ, RZ, UR5 ;  /* 0x00000005ff367e24 */ /* 0x000fce000f8e00ff */
.L_x_6191:
        /* <DEDUP_REMOVED lines=20> */
.L_x_6190:
[----:B------:R-:W0:Y:S01]  /*d2a60*/  LDCU.64 UR4, c[0x0][0x3c8] ;  /* 0x00007900ff0477ac */ /* 0x000e220008000a00 */
[----:B------:R-:W-:Y:S01]  /*d2a70*/  BSSY.RECONVERGENT B0, `(.L_x_6192) ;  /* 0x0000018000007945 */ /* 0x000fe20003800200 */
[----:B------:R-:W-:Y:S02]  /*d2a80*/  IMAD.MOV.U32 R19, RZ, RZ, RZ ;  /* 0x000000ffff137224 */ /* 0x000fe400078e00ff */
[----:B------:R-:W-:Y:S02]  /*d2a90*/  IMAD.MOV.U32 R56, RZ, RZ, RZ ;  /* 0x000000ffff387224 */ /* 0x000fe400078e00ff */
[----:B0-----:R-:W-:Y:S02]  /*d2aa0*/  IMAD.U32 R51, RZ, RZ, UR4 ;  /* 0x00000004ff337e24 */ /* 0x001fe4000f8e00ff */
[----:B------:R-:W-:-:S07]  /*d2ab0*/  IMAD.U32 R54, RZ, RZ, UR5 ;  /* 0x00000005ff367e24 */ /* 0x000fce000f8e00ff */
.L_x_6193:
        /* <DEDUP_REMOVED lines=20> */
.L_x_6192:
[----:B------:R-:W0:Y:S01]  /*d2c00*/  LDCU.64 UR4, c[0x0][0x3c8] ;  /* 0x00007900ff0477ac */ /* 0x000e220008000a00 */
[----:B------:R-:W-:Y:S01]  /*d2c10*/  BSSY.RECONVERGENT B0, `(.L_x_6194) ;  /* 0x0000018000007945 */ /* 0x000fe20003800200 */
[----:B------:R-:W-:Y:S02]  /*d2c20*/  IMAD.MOV.U32 R20, RZ, RZ, RZ ;  /* 0x000000ffff147224 */ /* 0x000fe400078e00ff */
[----:B------:R-:W-:Y:S02]  /*d2c30*/  IMAD.MOV.U32 R55, RZ, RZ, RZ ;  /* 0x000000ffff377224 */ /* 0x000fe400078e00ff */
[----:B0-----:R-:W-:Y:S02]  /*d2c40*/  IMAD.U32 R51, RZ, RZ, UR4 ;  /* 0x00000004ff337e24 */ /* 0x001fe4000f8e00ff */
[----:B------:R-:W-:-:S07]  /*d2c50*/  IMAD.U32 R54, RZ, RZ, UR5 ;  /* 0x00000005ff367e24 */ /* 0x000fce000f8e00ff */
.L_x_6195:
        /* <DEDUP_REMOVED lines=20> */
.L_x_6194:
[----:B------:R-:W0:Y:S01]  /*d2da0*/  LDCU.64 UR4, c[0x0][0x3c8] ;  /* 0x00007900ff0477ac */ /* 0x000e220008000a00 */
[----:B------:R-:W-:Y:S01]  /*d2db0*/  BSSY.RECONVERGENT B0, `(.L_x_6196) ;  /* 0x0000018000007945 */ /* 0x000fe20003800200 */
[----:B------:R-:W-:Y:S02]  /*d2dc0*/  IMAD.MOV.U32 R8, RZ, RZ, RZ ;  /* 0x000000ffff087224 */ /* 0x000fe400078e00ff */
[----:B------:R-:W-:Y:S02]  /*d2dd0*/  IMAD.MOV.U32 R55, RZ, RZ, RZ ;  /* 0x000000ffff377224 */ /* 0x000fe400078e00ff */
[----:B0-----:R-:W-:Y:S02]  /*d2de0*/  IMAD.U32 R51, RZ, RZ, UR4 ;  /* 0x00000004ff337e24 */ /* 0x001fe4000f8e00ff */
[----:B------:R-:W-:-:S07]  /*d2df0*/  IMAD.U32 R54, RZ, RZ, UR5 ;  /* 0x00000005ff367e24 */ /* 0x000fce000f8e00ff */
.L_x_6197:
        /* <DEDUP_REMOVED lines=20> */
.L_x_6196:
[----:B------:R-:W0:Y:S01]  /*d2f40*/  LDCU.64 UR4, c[0x0][0x3c8] ;  /* 0x00007900ff0477ac */ /* 0x000e220008000a00 */
[----:B------:R-:W-:Y:S01]  /*d2f50*/  BSSY.RECONVERGENT B0, `(.L_x_6198) ;  /* 0x0000018000007945 */ /* 0x000fe20003800200 */
[----:B------:R-:W-:Y:S02]  /*d2f60*/  IMAD.MOV.U32 R19, RZ, RZ, RZ ;  /* 0x000000ffff137224 */ /* 0x000fe400078e00ff */
[----:B------:R-:W-:Y:S02]  /*d2f70*/  IMAD.MOV.U32 R56, RZ, RZ, RZ ;  /* 0x000000ffff387224 */ /* 0x000fe400078e00ff */
[----:B0-----:R-:W-:Y:S02]  /*d2f80*/  IMAD.U32 R51, RZ, RZ, UR4 ;  /* 0x00000004ff337e24 */ /* 0x001fe4000f8e00ff */
[----:B------:R-:W-:-:S07]  /*d2f90*/  IMAD.U32 R54, RZ, RZ, UR5 ;  /* 0x00000005ff367e24 */ /* 0x000fce000f8e00ff */
.L_x_6199:
        /* <DEDUP_REMOVED lines=20> */
.L_x_6198:
[----:B------:R-:W0:Y:S01]  /*d30e0*/  LDCU.64 UR4, c[0x0][0x3c8] ;  /* 0x00007900ff0477ac */ /* 0x000e220008000a00 */
[----:B------:R-:W-:Y:S01]  /*d30f0*/  BSSY.RECONVERGENT B0, `(.L_x_6200) ;  /* 0x0000018000007945 */ /* 0x000fe20003800200 */
[----:B------:R-:W-:Y:S02]  /*d3100*/  IMAD.MOV.U32 R20, RZ, RZ, RZ ;  /* 0x000000ffff147224 */ /* 0x000fe400078e00ff */
[----:B------:R-:W-:Y:S02]  /*d3110*/  IMAD.MOV.U32 R55, RZ, RZ, RZ ;  /* 0x000000ffff377224 */ /* 0x000fe400078e00ff */
[----:B0-----:R-:W-:Y:S02]  /*d3120*/  IMAD.U32 R51, RZ, RZ, UR4 ;  /* 0x00000004ff337e24 */ /* 0x001fe4000f8e00ff */
[----:B------:R-:W-:-:S07]  /*d3130*/  IMAD.U32 R54, RZ, RZ, UR5 ;  /* 0x00000005ff367e24 */ /* 0x000fce000f8e00ff */
.L_x_6201:
        /* <DEDUP_REMOVED lines=20> */
.L_x_6200:
[----:B------:R-:W0:Y:S01]  /*d3280*/  LDCU.64 UR4, c[0x0][0x3c8] ;  /* 0x00007900ff0477ac */ /* 0x000e220008000a00 */
[----:B------:R-:W-:Y:S01]  /*d3290*/  BSSY.RECONVERGENT B0, `(.L_x_6202) ;  /* 0x0000018000007945 */ /* 0x000fe20003800200 */
[----:B------:R-:W-:Y:S02]  /*d32a0*/  IMAD.MOV.U32 R8, RZ, RZ, RZ ;  /* 0x000000ffff087224 */ /* 0x000fe400078e00ff */
[----:B------:R-:W-:Y:S02]  /*d32b0*/  IMAD.MOV.U32 R55, RZ, RZ, RZ ;  /* 0x000000ffff377224 */ /* 0x000fe400078e00ff */
[----:B0-----:R-:W-:Y:S02]  /*d32c0*/  IMAD.U32 R51, RZ, RZ, UR4 ;  /* 0x00000004ff337e24 */ /* 0x001fe4000f8e00ff */
[----:B------:R-:W-:-:S07]  /*d32d0*/  IMAD.U32 R54, RZ, RZ, UR5 ;  /* 0x00000005ff367e24 */ /* 0x000fce000f8e00ff */
.L_x_6203:
        /* <DEDUP_REMOVED lines=20> */
.L_x_6202:
[----:B------:R-:W0:Y:S01]  /*d3420*/  LDCU.64 UR4, c[0x0][0x3c8] ;  /* 0x00007900ff0477ac */ /* 0x000e220008000a00 */
[----:B------:R-:W-:Y:S01]  /*d3430*/  BSSY.RECONVERGENT B0, `(.L_x_6204) ;  /* 0x0000018000007945 */ /* 0x000fe20003800200 */
[----:B------:R-:W-:Y:S02]  /*d3440*/  IMAD.MOV.U32 R19, RZ, RZ, RZ ;  /* 0x000000ffff137224 */ /* 0x000fe400078e00ff */
[----:B------:R-:W-:Y:S02]  /*d3450*/  IMAD.MOV.U32 R56, RZ, RZ, RZ ;  /* 0x000000ffff387224 */ /* 0x000fe400078e00ff */
[----:B0-----:R-:W-:Y:S02]  /*d3460*/  IMAD.U32 R51, RZ, RZ, UR4 ;  /* 0x00000004ff337e24 */ /* 0x001fe4000f8e00ff */
[----:B------:R-:W-:-:S07]  /*d3470*/  IMAD.U32 R54, RZ, RZ, UR5 ;  /* 0x00000005ff367e24 */ /* 0x000fce000f8e00ff */
.L_x_6205:
        /* <DEDUP_REMOVED lines=20> */
.L_x_6204:
[----:B------:R-:W0:Y:S01]  /*d35c0*/  LDCU.64 UR4, c[0x0][0x3c8] ;  /* 0x00007900ff0477ac */ /* 0x000e220008000a00 */
[----:B------:R-:W-:Y:S01]  /*d35d0*/  BSSY.RECONVERGENT B0, `(.L_x_6206) ;  /* 0x0000018000007945 */ /* 0x000fe20003800200 */
[----:B------:R-:W-:Y:S02]  /*d35e0*/  IMAD.MOV.U32 R54, RZ, RZ, RZ ;  /* 0x000000ffff367224 */ /* 0x000fe400078e00ff */
[----:B------:R-:W-:Y:S02]  /*d35f0*/  IMAD.MOV.U32 R56, RZ, RZ, RZ ;  /* 0x000000ffff387224 */ /* 0x000fe400078e00ff */
[----:B0-----:R-:W-:Y:S02]  /*d3600*/  IMAD.U32 R51, RZ, RZ, UR4 ;  /* 0x00000004ff337e24 */ /* 0x001fe4000f8e00ff */
[----:B------:R-:W-:-:S07]  /*d3610*/  IMAD.U32 R46, RZ, RZ, UR5 ;  /* 0x00000005ff2e7e24 */ /* 0x000fce000f8e00ff */
.L_x_6207:
        /* <DEDUP_REMOVED lines=20> */
.L_x_6206:
        /* <DEDUP_REMOVED lines=9> */
.L_x_6209:
        /* <DEDUP_REMOVED lines=20> */
.L_x_6208:
[----:B------:R-:W0:Y:S01]  /*d3930*/  LDCU.64 UR4, c[0x0][0x3c8] ;  /* 0x00007900ff0477ac */ /* 0x000e220008000a00 */
[----:B------:R-:W-:Y:S01]  /*d3940*/  BSSY.RECONVERGENT B0, `(.L_x_6210) ;  /* 0x0000018000007945 */ /* 0x000fe20003800200 */
[----:B------:R-:W-:Y:S02]  /*d3950*/  IMAD.MOV.U32 R42, RZ, RZ, RZ ;  /* 0x000000ffff2a7224 */ /* 0x000fe400078e00ff */
[----:B------:R-:W-:Y:S02]  /*d3960*/  IMAD.MOV.U32 R54, RZ, RZ, RZ ;  /* 0x000000ffff367224 */ /* 0x000fe400078e00ff */
[----:B0-----:R-:W-:Y:S02]  /*d3970*/  IMAD.U32 R52, RZ, RZ, UR4 ;  /* 0x00000004ff347e24 */ /* 0x001fe4000f8e00ff */
[----:B------:R-:W-:-:S07]  /*d3980*/  IMAD.U32 R53, RZ, RZ, UR5 ;  /* 0x00000005ff357e24 */ /* 0x000fce000f8e00ff */
.L_x_6211:
        /* <DEDUP_REMOVED lines=20> */
.L_x_6210:
[----:B------:R-:W0:Y:S01]  /*d3ad0*/  LDCU.64 UR4, c[0x0][0x3c8] ;  /* 0x00007900ff0477ac */ /* 0x000e220008000a00 */
[----:B------:R-:W-:Y:S01]  /*d3ae0*/  BSSY.RECONVERGENT B0, `(.L_x_6212) ;  /* 0x0000018000007945 */ /* 0x000fe20003800200 */
[----:B------:R-:W-:Y:S02]  /*d3af0*/  IMAD.MOV.U32 R17, RZ, RZ, RZ ;  /* 0x000000ffff117224 */ /* 0x000fe400078e00ff */
[----:B------:R-:W-:Y:S02]  /*d3b00*/  IMAD.MOV.U32 R56, RZ, RZ, RZ ;  /* 0x000000ffff387224 */ /* 0x000fe400078e00ff */
[----:B0-----:R-:W-:Y:S02]  /*d3b10*/  IMAD.U32 R54, RZ, RZ, UR4 ;  /* 0x00000004ff367e24 */ /* 0x001fe4000f8e00ff */
[----:B------:R-:W-:-:S07]  /*d3b20*/  IMAD.U32 R53, RZ, RZ, UR5 ;  /* 0x00000005ff357e24 */ /* 0x000fce000f8e00ff */
.L_x_6213:
        /* <DEDUP_REMOVED lines=20> */
.L_x_6212:
[----:B------:R-:W0:Y:S01]  /*d3c70*/  LDCU.64 UR4, c[0x0][0x3c8] ;  /* 0x00007900ff0477ac */ /* 0x000e220008000a00 */
[----:B------:R-:W-:Y:S01]  /*d3c80*/  BSSY.RECONVERGENT B0, `(.L_x_6214) ;  /* 0x0000018000007945 */ /* 0x000fe20003800200 */
[----:B------:R-:W-:Y:S02]  /*d3c90*/  IMAD.MOV.U32 R20, RZ, RZ, RZ ;  /* 0x000000ffff147224 */ /* 0x000fe400078e00ff */
[----:B------:R-:W-:Y:S02]  /*d3ca0*/  IMAD.MOV.U32 R55, RZ, RZ, RZ ;  /* 0x000000ffff377224 */ /* 0x000fe400078e00ff */
[----:B0-----:R-:W-:Y:S02]  /*d3cb0*/  IMAD.U32 R54, RZ, RZ, UR4 ;  /* 0x00000004ff367e24 */ /* 0x001fe4000f8e00ff */
[----:B------:R-:W-:-:S07]  /*d3cc0*/  IMAD.U32 R53, RZ, RZ, UR5 ;  /* 0x00000005ff357e24 */ /* 0x000fce000f8e00ff */
.L_x_6215:
        /* <DEDUP_REMOVED lines=20> */
.L_x_6214:
[----:B------:R-:W0:Y:S01]  /*d3e10*/  LDCU.64 UR4, c[0x0][0x3c8] ;  /* 0x00007900ff0477ac */ /* 0x000e220008000a00 */
[----:B------:R-:W-:Y:S01]  /*d3e20*/  BSSY.RECONVERGENT B0, `(.L_x_6216) ;  /* 0x0000018000007945 */ /* 0x000fe20003800200 */
[----:B------:R-:W-:Y:S02]  /*d3e30*/  IMAD.MOV.U32 R42, RZ, RZ, RZ ;  /* 0x000000ffff2a7224 */ /* 0x000fe400078e00ff */
[----:B------:R-:W-:Y:S02]  /*d3e40*/  IMAD.MOV.U32 R55, RZ, RZ, RZ ;  /* 0x000000ffff377224 */ /* 0x000fe400078e00ff */
[----:B0-----:R-:W-:Y:S02]  /*d3e50*/  IMAD.U32 R54, RZ, RZ, UR4 ;  /* 0x00000004ff367e24 */ /* 0x001fe4000f8e00ff */
[----:B------:R-:W-:-:S07]  /*d3e60*/  IMAD.U32 R53, RZ, RZ, UR5 ;  /* 0x00000005ff357e24 */ /* 0x000fce000f8e00ff */
.L_x_6217:
        /* <DEDUP_REMOVED lines=20> */
.L_x_6216:
[----:B------:R-:W0:Y:S01]  /*d3fb0*/  LDCU.64 UR4, c[0x0][0x3c8] ;  /* 0x00007900ff0477ac */ /* 0x000e220008000a00 */
[----:B------:R-:W-:Y:S01]  /*d3fc0*/  BSSY.RECONVERGENT B0, `(.L_x_6218) ;  /* 0x0000018000007945 */ /* 0x000fe20003800200 */
[----:B------:R-:W-:Y:S02]  /*d3fd0*/  IMAD.MOV.U32 R17, RZ, RZ, RZ ;  /* 0x000000ffff117224 */ /* 0x000fe400078e00ff */
[----:B------:R-:W-:Y:S02]  /*d3fe0*/  IMAD.MOV.U32 R56, RZ, RZ, RZ ;  /* 0x000000ffff387224 */ /* 0x000fe400078e00ff */
[----:B0-----:R-:W-:Y:S02]  /*d3ff0*/  IMAD.U32 R54, RZ, RZ, UR4 ;  /* 0x00000004ff367e24 */ /* 0x001fe4000f8e00ff */
[----:B------:R-:W-:-:S07]  /*d4000*/  IMAD.U32 R53, RZ, RZ, UR5 ;  /* 0x00000005ff357e24 */ /* 0x000fce000f8e00ff */
.L_x_6219:
        /* <DEDUP_REMOVED lines=20> */
.L_x_6218:
[----:B------:R-:W0:Y:S01]  /*d4150*/  LDCU.64 UR4, c[0x0][0x3c8] ;  /* 0x00007900ff0477ac */ /* 0x000e220008000a00 */
[----:B------:R-:W-:Y:S01]  /*d4160*/  BSSY.RECONVERGENT B0, `(.L_x_6220) ;  /* 0x0000018000007945 */ /* 0x000fe20003800200 */
[----:B------:R-:W-:Y:S02]  /*d4170*/  IMAD.MOV.U32 R20, RZ, RZ, RZ ;  /* 0x000000ffff147224 */ /* 0x000fe400078e00ff */
[----:B------:R-:W-:Y:S02]  /*d4180*/  IMAD.MOV.U32 R55, RZ, RZ, RZ ;  /* 0x000000ffff377224 */ /* 0x000fe400078e00ff */
[----:B0-----:R-:W-:Y:S02]  /*d4190*/  IMAD.U32 R54, RZ, RZ, UR4 ;  /* 0x00000004ff367e24 */ /* 0x001fe4000f8e00ff */
[----:B------:R-:W-:-:S07]  /*d41a0*/  IMAD.U32 R53, RZ, RZ, UR5 ;  /* 0x00000005ff357e24 */ /* 0x000fce000f8e00ff */
.L_x_6221:
        /* <DEDUP_REMOVED lines=20> */
.L_x_6220:
[----:B------:R-:W0:Y:S01]  /*d42f0*/  LDCU.64 UR4, c[0x0][0x3c8] ;  /* 0x00007900ff0477ac */ /* 0x000e220008000a00 */
[----:B------:R-:W-:Y:S01]  /*d4300*/  BSSY.RECONVERGENT B0, `(.L_x_6222) ;  /* 0x0000018000007945 */ /* 0x000fe20003800200 */
[----:B------:R-:W-:Y:S02]  /*d4310*/  IMAD.MOV.U32 R42, RZ, RZ, RZ ;  /* 0x000000ffff2a7224 */ /* 0x000fe400078e00ff */
[----:B------:R-:W-:Y:S02]  /*d4320*/  IMAD.MOV.U32 R55, RZ, RZ, RZ ;  /* 0x000000ffff377224 */ /* 0x000fe400078e00ff */
[----:B0-----:R-:W-:Y:S02]  /*d4330*/  IMAD.U32 R54, RZ, RZ, UR4 ;  /* 0x00000004ff367e24 */ /* 0x001fe4000f8e00ff */
[----:B------:R-:W-:-:S07]  /*d4340*/  IMAD.U32 R53, RZ, RZ, UR5 ;  /* 0x00000005ff357e24 */ /* 0x000fce000f8e00ff */
.L_x_6223:
        /* <DEDUP_REMOVED lines=20> */
.L_x_6222:
[----:B------:R-:W0:Y:S01]  /*d4490*/  LDCU.64 UR4, c[0x0][0x3c8] ;  /* 0x00007900ff0477ac */ /* 0x000e220008000a00 */
[----:B------:R-:W-:Y:S01]  /*d44a0*/  BSSY.RECONVERGENT B0, `(.L_x_6224) ;  /* 0x0000018000007945 */ /* 0x000fe20003800200 */
[----:B------:R-:W-:Y:S02]  /*d44b0*/  IMAD.MOV.U32 R17, RZ, RZ, RZ ;  /* 0x000000ffff117224 */ /* 0x000fe400078e00ff */
[----:B------:R-:W-:Y:S02]  /*d44c0*/  IMAD.MOV.U32 R56, RZ, RZ, RZ ;  /* 0x000000ffff387224 */ /* 0x000fe400078e00ff */
[----:B0-----:R-:W-:Y:S02]  /*d44d0*/  IMAD.U32 R54, RZ, RZ, UR4 ;  /* 0x00000004ff367e24 */ /* 0x001fe4000f8e00ff */
[----:B------:R-:W-:-:S07]  /*d44e0*/  IMAD.U32 R53, RZ, RZ, UR5 ;  /* 0x00000005ff357e24 */ /* 0x000fce000f8e00ff */
.L_x_6225:
        /* <DEDUP_REMOVED lines=20> */
.L_x_6224:
[----:B------:R-:W0:Y:S01]  /*d4630*/  LDCU.64 UR4, c[0x0][0x3c8] ;  /* 0x00007900ff0477ac */ /* 0x000e220008000a00 */
[----:B------:R-:W-:Y:S01]  /*d4640*/  BSSY.RECONVERGENT B0, `(.L_x_6226) ;  /* 0x0000018000007945 */ /* 0x000fe20003800200 */
[----:B------:R-:W-:Y:S02]  /*d4650*/  IMAD.MOV.U32 R20, RZ, RZ, RZ ;  /* 0x000000ffff147224 */ /* 0x000fe400078e00ff */
[----:B------:R-:W-:Y:S02]  /*d4660*/  IMAD.MOV.U32 R55, RZ, RZ, RZ ;  /* 0x000000ffff377224 */ /* 0x000fe400078e00ff */
[----:B0-----:R-:W-:Y:S02]  /*d4670*/  IMAD.U32 R54, RZ, RZ, UR4 ;  /* 0x00000004ff367e24 */ /* 0x001fe4000f8e00ff */
[----:B------:R-:W-:-:S07]  /*d4680*/  IMAD.U32 R53, RZ, RZ, UR5 ;  /* 0x00000005ff357e24 */ /* 0x000fce000f8e00ff */
.L_x_6227:
        /* <DEDUP_REMOVED lines=20> */
.L_x_6226:
[----:B------:R-:W0:Y:S01]  /*d47d0*/  LDCU.64 UR4, c[0x0][0x3c8] ;  /* 0x00007900ff0477ac */ /* 0x000e220008000a00 */
[----:B------:R-:W-:Y:S01]  /*d47e0*/  BSSY.RECONVERGENT B0, `(.L_x_6228) ;  /* 0x0000018000007945 */ /* 0x000fe20003800200 */
[----:B------:R-:W-:Y:S02]  /*d47f0*/  IMAD.MOV.U32 R42, RZ, RZ, RZ ;  /* 0x000000ffff2a7224 */ /* 0x000fe400078e00ff */
[----:B------:R-:W-:Y:S02]  /*d4800*/  IMAD.MOV.U32 R55, RZ, RZ, RZ ;  /* 0x000000ffff377224 */ /* 0x000fe400078e00ff */
[----:B0-----:R-:W-:Y:S02]  /*d4810*/  IMAD.U32 R54, RZ, RZ, UR4 ;  /* 0x00000004ff367e24 */ /* 0x001fe4000f8e00ff */
[----:B------:R-:W-:-:S07]  /*d4820*/  IMAD.U32 R53, RZ, RZ, UR5 ;  /* 0x00000005ff357e24 */ /* 0x000fce000f8e00ff */
.L_x_6229:
        /* <DEDUP_REMOVED lines=20> */
.L_x_6228:
[----:B------:R-:W0:Y:S01]  /*d4970*/  LDCU.64 UR4, c[0x0][0x3c8] ;  /* 0x00007900ff0477ac */ /* 0x000e220008000a00 */
[----:B------:R-:W-:Y:S01]  /*d4980*/  BSSY.RECONVERGENT B0, `(.L_x_6230) ;  /* 0x0000018000007945 */ /* 0x000fe20003800200 */
[----:B------:R-:W-:Y:S02]  /*d4990*/  IMAD.MOV.U32 R17, RZ, RZ, RZ ;  /* 0x000000ffff117224 */ /* 0x000fe400078e00ff */
[----:B------:R-:W-:Y:S02]  /*d49a0*/  IMAD.MOV.U32 R56, RZ, RZ, RZ ;  /* 0x000000ffff387224 */ /* 0x000fe400078e00ff */
[----:B0-----:R-:W-:Y:S02]  /*d49b0*/  IMAD.U32 R54, RZ, RZ, UR4 ;  /* 0x00000004ff367e24 */ /* 0x001fe4000f8e00ff */
[----:B------:R-:W-:-:S07]  /*d49c0*/  IMAD.U32 R53, RZ, RZ, UR5 ;  /* 0x00000005ff357e24 */ /* 0x000fce000f8e00ff */
.L_x_6231:
        /* <DEDUP_REMOVED lines=20> */
.L_x_6230:
[----:B------:R-:W0:Y:S01]  /*d4b10*/  LDCU.64 UR4, c[0x0][0x3c8] ;  /* 0x00007900ff0477ac */ /* 0x000e220008000a00 */
[----:B------:R-:W-:Y:S01]  /*d4b20*/  BSSY.RECONVERGENT B0, `(.L_x_6232) ;  /* 0x0000018000007945 */ /* 0x000fe20003800200 */
[----:B------:R-:W-:Y:S02]  /*d4b30*/  IMAD.MOV.U32 R20, RZ, RZ, RZ ;  /* 0x000000ffff147224 */ /* 0x000fe400078e00ff */
[----:B------:R-:W-:Y:S02]  /*d4b40*/  IMAD.MOV.U32 R55, RZ, RZ, RZ ;  /* 0x000000ffff377224 */ /* 0x000fe400078e00ff */
[----:B0-----:R-:W-:Y:S02]  /*d4b50*/  IMAD.U32 R54, RZ, RZ, UR4 ;  /* 0x00000004ff367e24 */ /* 0x001fe4000f8e00ff */
[----:B------:R-:W-:-:S07]  /*d4b60*/  IMAD.U32 R53, RZ, RZ, UR5 ;  /* 0x00000005ff357e24 */ /* 0x000fce000f8e00ff */
.L_x_6233:
        /* <DEDUP_REMOVED lines=20> */
.L_x_6232:
[----:B------:R-:W0:Y:S01]  /*d4cb0*/  LDCU.64 UR4, c[0x0][0x3c8] ;  /* 0x00007900ff0477ac */ /* 0x000e220008000a00 */
[----:B------:R-:W-:Y:S01]  /*d4cc0*/  BSSY.RECONVERGENT B0, `(.L_x_6234) ;  /* 0x0000018000007945 */ /* 0x000fe20003800200 */
[----:B------:R-:W-:Y:S02]  /*d4cd0*/  IMAD.MOV.U32 R42, RZ, RZ, RZ ;  /* 0x000000ffff2a7224 */ /* 0x000fe400078e00ff */
[----:B------:R-:W-:Y:S02]  /*d4ce0*/  IMAD.MOV.U32 R55, RZ, RZ, RZ ;  /* 0x000000ffff377224 */ /* 0x000fe400078e00ff */
[----:B0-----:R-:W-:Y:S02]  /*d4cf0*/  IMAD.U32 R54, RZ, RZ, UR4 ;  /* 0x00000004ff367e24 */ /* 0x001fe4000f8e00ff */
[----:B------:R-:W-:-:S07]  /*d4d00*/  IMAD.U32 R53, RZ, RZ, UR5 ;  /* 0x00000005ff357e24 */ /* 0x000fce000f8e00ff */
.L_x_6235:
        /* <DEDUP_REMOVED lines=20> */
.L_x_6234:
[----:B------:R-:W0:Y:S01]  /*d4e50*/  LDCU.64 UR4, c[0x0][0x3c8] ;  /* 0x00007900ff0477ac */ /* 0x000e220008000a00 */
[----:B------:R-:W-:Y:S01]  /*d4e60*/  BSSY.RECONVERGENT B0, `(.L_x_6236) ;  /* 0x0000018000007945 */ /* 0x000fe20003800200 */
[----:B------:R-:W-:Y:S02]  /*d4e70*/  IMAD.MOV.U32 R17, RZ, RZ, RZ ;  /* 0x000000ffff117224 */ /* 0x000fe400078e00ff */
[----:B------:R-:W-:Y:S02]  /*d4e80*/  IMAD.MOV.U32 R56, RZ, RZ, RZ ;  /* 0x000000ffff387224 */ /* 0x000fe400078e00ff */
[----:B0-----:R-:W-:Y:S02]  /*d4e90*/  IMAD.U32 R54, RZ, RZ, UR4 ;  /* 0x00000004ff367e24 */ /* 0x001fe4000f8e00ff */
[----:B------:R-:W-:-:S07]  /*d4ea0*/  IMAD.U32 R53, RZ, RZ, UR5 ;  /* 0x00000005ff357e24 */ /* 0x000fce000f8e00ff */
.L_x_6237:
        /* <DEDUP_REMOVED lines=20> */
.L_x_6236:
[----:B------:R-:W0:Y:S01]  /*d4ff0*/  LDCU.64 UR4, c[0x0][0x3c8] ;  /* 0x00007900ff0477ac */ /* 0x000e220008000a00 */
[----:B------:R-:W-:Y:S01]  /*d5000*/  BSSY.RECONVERGENT B0, `(.L_x_6238) ;  /* 0x0000018000007945 */ /* 0x000fe20003800200 */
[----:B------:R-:W-:Y:S02]  /*d5010*/  IMAD.MOV.U32 R20, RZ, RZ, RZ ;  /* 0x000000ffff147224 */ /* 0x000fe400078e00ff */
[----:B------:R-:W-:Y:S02]  /*d5020*/  IMAD.MOV.U32 R55, RZ, RZ, RZ ;  /* 0x000000ffff377224 */ /* 0x000fe400078e00ff */
[----:B0-----:R-:W-:Y:S02]  /*d5030*/  IMAD.U32 R54, RZ, RZ, UR4 ;  /* 0x00000004ff367e24 */ /* 0x001fe4000f8e00ff */
[----:B------:R-:W-:-:S07]  /*d5040*/  IMAD.U32 R53, RZ, RZ, UR5 ;  /* 0x00000005ff357e24 */ /* 0x000fce000f8e00ff */
.L_x_6239:
        /* <DEDUP_REMOVED lines=20> */
.L_x_6238:
[----:B------:R-:W0:Y:S01]  /*d5190*/  LDCU.64 UR4, c[0x0][0x3c8] ;  /* 0x00007900ff0477ac */ /* 0x000e220008000a00 */
[----:B------:R-:W-:Y:S01]  /*d51a0*/  BSSY.RECONVERGENT B0, `(.L_x_6240) ;  /* 0x0000018000007945 */ /* 0x000fe20003800200 */
[----:B------:R-:W-:Y:S02]  /*d51b0*/  IMAD.MOV.U32 R42, RZ, RZ, RZ ;  /* 0x000000ffff2a7224 */ /* 0x000fe400078e00ff */
[----:B------:R-:W-:Y:S02]  /*d51c0*/  IMAD.MOV.U32 R55, RZ, RZ, RZ ;  /* 0x000000ffff377224 */ /* 0x000fe400078e00ff */
[----:B0-----:R-:W-:Y:S02]  /*d51d0*/  IMAD.U32 R54, RZ, RZ, UR4 ;  /* 0x00000004ff367e24 */ /* 0x001fe4000f8e00ff */
[----:B------:R-:W-:-:S07]  /*d51e0*/  IMAD.U32 R53, RZ, RZ, UR5 ;  /* 0x00000005ff357e24 */ /* 0x000fce000f8e00ff */
.L_x_6241:
        /* <DEDUP_REMOVED lines=20> */
.L_x_6240:
[----:B------:R-:W0:Y:S01]  /*d5330*/  LDCU.64 UR4, c[0x0][0x3c8] ;  /* 0x00007900ff0477ac */ /* 0x000e220008000a00 */
[----:B------:R-:W-:Y:S01]  /*d5340*/  BSSY.RECONVERGENT B0, `(.L_x_6242) ;  /* 0x0000018000007945 */ /* 0x000fe20003800200 */
[----:B------:R-:W-:Y:S02]  /*d5350*/  IMAD.MOV.U32 R17, RZ, RZ, RZ ;  /* 0x000000ffff117224 */ /* 0x000fe400078e00ff */
[----:B------:R-:W-:Y:S02]  /*d5360*/  IMAD.MOV.U32 R56, RZ, RZ, RZ ;  /* 0x000000ffff387224 */ /* 0x000fe400078e00ff */
[----:B0-----:R-:W-:Y:S02]  /*d5370*/  IMAD.U32 R54, RZ, RZ, UR4 ;  /* 0x00000004ff367e24 */ /* 0x001fe4000f8e00ff */
[----:B------:R-:W-:-:S07]  /*d5380*/  IMAD.U32 R53, RZ, RZ, UR5 ;  /* 0x00000005ff357e24 */ /* 0x000fce000f8e00ff */
.L_x_6243:
        /* <DEDUP_REMOVED lines=20> */
.L_x_6242:
[----:B------:R-:W0:Y:S01]  /*d54d0*/  LDCU.64 UR4, c[0x0][0x3c8] ;  /* 0x00007900ff0477ac */ /* 0x000e220008000a00 */
[----:B------:R-:W-:Y:S01]  /*d54e0*/  BSSY.RECONVERGENT B0, `(.L_x_6244) ;  /* 0x0000018000007945 */ /* 0x000fe20003800200 */
[----:B------:R-:W-:Y:S02]  /*d54f0*/  IMAD.MOV.U32 R20, RZ, RZ, RZ ;  /* 0x000000ffff147224 */ /* 0x000fe400078e00ff */
[----:B------:R-:W-:Y:S02]  /*d5500*/  IMAD.MOV.U32 R55, RZ, RZ, RZ ;  /* 0x000000ffff377224 */ /* 0x000fe400078e00ff */
[----:B0-----:R-:W-:Y:S02]  /*d5510*/  IMAD.U32 R54, RZ, RZ, UR4 ;  /* 0x00000004ff367e24 */ /* 0x001fe4000f8e00ff */
[----:B------:R-:W-:-:S07]  /*d5520*/  IMAD.U32 R53, RZ, RZ, UR5 ;  /* 0x00000005ff357e24 */ /* 0x000fce000f8e00ff */
.L_x_6245:
        /* <DEDUP_REMOVED lines=20> */
.L_x_6244:
[----:B------:R-:W0:Y:S01]  /*d5670*/  LDCU.64 UR4, c[0x0][0x3c8] ;  /* 0x00007900ff0477ac */ /* 0x000e220008000a00 */
[----:B------:R-:W-:Y:S01]  /*d5680*/  BSSY.RECONVERGENT B0, `(.L_x_6246) ;  /* 0x0000018000007945 */ /* 0x000fe20003800200 */
[----:B------:R-:W-:Y:S02]  /*d5690*/  IMAD.MOV.U32 R54, RZ, RZ, RZ ;  /* 0x000000ffff367224 */ /* 0x000fe400078e00ff */
[----:B------:R-:W-:Y:S02]  /*d56a0*/  IMAD.MOV.U32 R56, RZ, RZ, RZ ;  /* 0x000000ffff387224 */ /* 0x000fe400078e00ff */
[----:B0-----:R-:W-:Y:S02]  /*d56b0*/  IMAD.U32 R53, RZ, RZ, UR4 ;  /* 0x00000004ff357e24 */ /* 0x001fe4000f8e00ff */
[----:B------:R-:W-:-:S07]  /*d56c0*/  IMAD.U32 R52, RZ, RZ, UR5 ;  /* 0x00000005ff347e24 */ /* 0x000fce000f8e00ff */
.L_x_6247:
        /* <DEDUP_REMOVED lines=20> */
.L_x_6246:
        /* <DEDUP_REMOVED lines=9> */
.L_x_6249:
        /* <DEDUP_REMOVED lines=20> */
.L_x_6248:
[----:B------:R-:W0:Y:S01]  /*d59e0*/  LDCU.64 UR4, c[0x0][0x3c8] ;  /* 0x00007900ff0477ac */ /* 0x000e220008000a00 */
[----:B------:R-:W-:Y:S01]  /*d59f0*/  BSSY.RECONVERGENT B0, `(.L_x_6250) ;  /* 0x0000018000007945 */ /* 0x000fe20003800200 */
[----:B------:R-:W-:Y:S02]  /*d5a00*/  IMAD.MOV.U32 R20, RZ, RZ, RZ ;  /* 0x000000ffff147224 */ /* 0x000fe400078e00ff */
[----:B------:R-:W-:Y:S02]  /*d5a10*/  IMAD.MOV.U32 R54, RZ, RZ, RZ ;  /* 0x000000ffff367224 */ /* 0x000fe400078e00ff */
[----:B0-----:R-:W-:Y:S02]  /*d5a20*/  IMAD.U32 R53, RZ, RZ, UR4 ;  /* 0x00000004ff357e24 */ /* 0x001fe4000f8e00ff */
[----:B------:R-:W-:-:S07]  /*d5a30*/  IMAD.U32 R52, RZ, RZ, UR5 ;  /* 0x00000005ff347e24 */ /* 0x000fce000f8e00ff */
.L_x_6251:
        /* <DEDUP_REMOVED lines=20> */
.L_x_6250:
[----:B------:R-:W0:Y:S01]  /*d5b80*/  LDCU.64 UR4, c[0x0][0x3c8] ;  /* 0x00007900ff0477ac */ /* 0x000e220008000a00 */
[----:B------:R-:W-:Y:S01]  /*d5b90*/  BSSY.RECONVERGENT B0, `(.L_x_6252) ;  /* 0x0000018000007945 */ /* 0x000fe20003800200 */
[----:B------:R-:W-:Y:S02]  /*d5ba0*/  IMAD.MOV.U32 R12, RZ, RZ, RZ ;  /* 0x000000ffff0c7224 */ /* 0x000fe400078e00ff */
[----:B------:R-:W-:Y:S02]  /*d5bb0*/  IMAD.MOV.U32 R55, RZ, RZ, RZ ;  /* 0x000000ffff377224 */ /* 0x000fe400078e00ff */
[----:B0-----:R-:W-:Y:S02]  /*d5bc0*/  IMAD.U32 R54, RZ, RZ, UR4 ;  /* 0x00000004ff367e24 */ /* 0x001fe4000f8e00ff */
[----:B------:R-:W-:-:S07]  /*d5bd0*/  IMAD.U32 R53, RZ, RZ, UR5 ;  /* 0x00000005ff357e24 */ /* 0x000fce000f8e00ff */
.L_x_6253:
        /* <DEDUP_REMOVED lines=20> */
.L_x_6252:
[----:B------:R-:W0:Y:S01]  /*d5d20*/  LDCU.64 UR4, c[0x0][0x3c8] ;  /* 0x00007900ff0477ac */ /* 0x000e220008000a00 */
[----:B------:R-:W-:Y:S01]  /*d5d30*/  BSSY.RECONVERGENT B0, `(.L_x_6254) ;  /* 0x0000018000007945 */ /* 0x000fe20003800200 */
[----:B------:R-:W-:Y:S02]  /*d5d40*/  IMAD.MOV.U32 R17, RZ, RZ, RZ ;  /* 0x000000ffff117224 */ /* 0x000fe400078e00ff */
[----:B------:R-:W-:Y:S02]  /*d5d50*/  IMAD.MOV.U32 R56, RZ, RZ, RZ ;  /* 0x000000ffff387224 */ /* 0x000fe400078e00ff */
[----:B0-----:R-:W-:Y:S02]  /*d5d60*/  IMAD.U32 R54, RZ, RZ, UR4 ;  /* 0x00000004ff367e24 */ /* 0x001fe4000f8e00ff */
[----:B------:R-:W-:-:S07]  /*d5d70*/  IMAD.U32 R53, RZ, RZ, UR5 ;  /* 0x00000005ff357e24 */ /* 0x000fce000f8e00ff */
.L_x_6255:
        /* <DEDUP_REMOVED lines=20> */
.L_x_6254:
[----:B------:R-:W0:Y:S01]  /*d5ec0*/  LDCU.64 UR4, c[0x0][0x3c8] ;  /* 0x00007900ff0477ac */ /* 0x000e220008000a00 */
[----:B------:R-:W-:Y:S01]  /*d5ed0*/  BSSY.RECONVERGENT B0, `(.L_x_6256) ;  /* 0x0000018000007945 */ /* 0x000fe20003800200 */
[----:B------:R-:W-:Y:S02]  /*d5ee0*/  IMAD.MOV.U32 R20, RZ, RZ, RZ ;  /* 0x000000ffff147224 */ /* 0x000fe400078e00ff */
[----:B------:R-:W-:Y:S02]  /*d5ef0*/  IMAD.MOV.U32 R55, RZ, RZ, RZ ;  /* 0x000000ffff377224 */ /* 0x000fe400078e00ff */
[----:B0-----:R-:W-:Y:S02]  /*d5f00*/  IMAD.U32 R54, RZ, RZ, UR4 ;  /* 0x00000004ff367e24 */ /* 0x001fe4000f8e00ff */
[----:B------:R-:W-:-:S07]  /*d5f10*/  IMAD.U32 R53, RZ, RZ, UR5 ;  /* 0x00000005ff357e24 */ /* 0x000fce000f8e00ff */
.L_x_6257:
        /* <DEDUP_REMOVED lines=20> */
.L_x_6256:
[----:B------:R-:W0:Y:S01]  /*d6060*/  LDCU.64 UR4, c[0x0][0x3c8] ;  /* 0x00007900ff0477ac */ /* 0x000e220008000a00 */
[----:B------:R-:W-:Y:S01]  /*d6070*/  BSSY.RECONVERGENT B0, `(.L_x_6258) ;  /* 0x0000018000007945 */ /* 0x000fe20003800200 */
[----:B------:R-:W-:Y:S02]  /*d6080*/  IMAD.MOV.U32 R12, RZ, RZ, RZ ;  /* 0x000000ffff0c7224 */ /* 0x000fe400078e00ff */
[----:B------:R-:W-:Y:S02]  /*d6090*/  IMAD.MOV.U32 R55, RZ, RZ, RZ ;  /* 0x000000ffff377224 */ /* 0x000fe400078e00ff */
[----:B0-----:R-:W-:Y:S02]  /*d60a0*/  IMAD.U32 R54, RZ, RZ, UR4 ;  /* 0x00000004ff367e24 */ /* 0x001fe4000f8e00ff */
[----:B------:R-:W-:-:S07]  /*d60b0*/  IMAD.U32 R53, RZ, RZ, UR5 ;  /* 0x00000005ff357e24 */ /* 0x000fce000f8e00ff */
.L_x_6259:
        /* <DEDUP_REMOVED lines=20> */
.L_x_6258:
[----:B------:R-:W0:Y:S01]  /*d6200*/  LDCU.64 UR4, c[0x0][0x3c8] ;  /* 0x00007900ff0477ac */ /* 0x000e220008000a00 */
[----:B------:R-:W-:Y:S01]  /*d6210*/  BSSY.RECONVERGENT B0, `(.L_x_6260) ;  /* 0x0000018000007945 */ /* 0x000fe20003800200 */
[----:B------:R-:W-:Y:S02]  /*d6220*/  IMAD.MOV.U32 R17, RZ, RZ, RZ ;  /* 0x000000ffff117224 */ /* 0x000fe400078e00ff */
[----:B------:R-:W-:Y:S02]  /*d6230*/  IMAD.MOV.U32 R56, RZ, RZ, RZ ;  /* 0x000000ffff387224 */ /* 0x000fe400078e00ff */
[----:B0-----:R-:W-:Y:S02]  /*d6240*/  IMAD.U32 R54, RZ, RZ, UR4 ;  /* 0x00000004ff367e24 */ /* 0x001fe4000f8e00ff */
[----:B------:R-:W-:-:S07]  /*d6250*/  IMAD.U32 R53, RZ, RZ, UR5 ;  /* 0x00000005ff357e24 */ /* 0x000fce000f8e00ff */
.L_x_6261:
        /* <DEDUP_REMOVED lines=20> */
.L_x_6260:
[----:B------:R-:W0:Y:S01]  /*d63a0*/  LDCU.64 UR4, c[0x0][0x3c8] ;  /* 0x00007900ff0477ac */ /* 0x000e220008000a00 */
[----:B------:R-:W-:Y:S01]  /*d63b0*/  BSSY.RECONVERGENT B0, `(.L_x_6262) ;  /* 0x0000018000007945 */ /* 0x000fe20003800200 */
[----:B------:R-:W-:Y:S02]  /*d63c0*/  IMAD.MOV.U32 R20, RZ, RZ, RZ ;  /* 0x000000ffff147224 */ /* 0x000fe400078e00ff */
[----:B------:R-:W-:Y:S02]  /*d63d0*/  IMAD.MOV.U32 R55, RZ, RZ, RZ ;  /* 0x000000ffff377224 */ /* 0x000fe400078e00ff */
[----:B0-----:R-:W-:Y:S02]  /*d63e0*/  IMAD.U32 R54, RZ, RZ, UR4 ;  /* 0x00000004ff367e24 */ /* 0x001fe4000f8e00ff */
[----:B------:R-:W-:-:S07]  /*d63f0*/  IMAD.U32 R53, RZ, RZ, UR5 ;  /* 0x00000005ff357e24 */ /* 0x000fce000f8e00ff */
.L_x_6263:
        /* <DEDUP_REMOVED lines=20> */
.L_x_6262:
[----:B------:R-:W0:Y:S01]  /*d6540*/  LDCU.64 UR4, c[0x0][0x3c8] ;  /* 0x00007900ff0477ac */ /* 0x000e220008000a00 */
[----:B------:R-:W-:Y:S01]  /*d6550*/  BSSY.RECONVERGENT B0, `(.L_x_6264) ;  /* 0x0000018000007945 */ /* 0x000fe20003800200 */
[----:B------:R-:W-:Y:S02]  /*d6560*/  IMAD.MOV.U32 R12, RZ, RZ, RZ ;  /* 0x000000ffff0c7224 */ /* 0x000fe400078e00ff */
[----:B------:R-:W-:Y:S02]  /*d6570*/  IMAD.MOV.U32 R55, RZ, RZ, RZ ;  /* 0x000000ffff377224 */ /* 0x000fe400078e00ff */
[----:B0-----:R-:W-:Y:S02]  /*d6580*/  IMAD.U32 R54, RZ, RZ, UR4 ;  /* 0x00000004ff367e24 */ /* 0x001fe4000f8e00ff */
[----:B------:R-:W-:-:S07]  /*d6590*/  IMAD.U32 R53, RZ, RZ, UR5 ;  /* 0x00000005ff357e24 */ /* 0x000fce000f8e00ff */
.L_x_6265:
        /* <DEDUP_REMOVED lines=20> */
.L_x_6264:
[----:B------:R-:W0:Y:S01]  /*d66e0*/  LDCU.64 UR4, c[0x0][0x3c8] ;  /* 0x00007900ff0477ac */ /* 0x000e220008000a00 */
[----:B------:R-:W-:Y:S01]  /*d66f0*/  BSSY.RECONVERGENT B0, `(.L_x_6266) ;  /* 0x0000018000007945 */ /* 0x000fe20003800200 */
[----:B------:R-:W-:Y:S02]  /*d6700*/  IMAD.MOV.U32 R17, RZ, RZ, RZ ;  /* 0x000000ffff117224 */ /* 0x000fe400078e00ff */
[----:B------:R-:W-:Y:S02]  /*d6710*/  IMAD.MOV.U32 R56, RZ, RZ, RZ ;  /* 0x000000ffff387224 */ /* 0x000fe400078e00ff */
[----:B0-----:R-:W-:Y:S02]  /*d6720*/  IMAD.U32 R54, RZ, RZ, UR4 ;  /* 0x00000004ff367e24 */ /* 0x001fe4000f8e00ff */
[----:B------:R-:W-:-:S07]  /*d6730*/  IMAD.U32 R53, RZ, RZ, UR5 ;  /* 0x00000005ff357e24 */ /* 0x000fce000f8e00ff */
.L_x_6267:
        /* <DEDUP_REMOVED lines=20> */
.L_x_6266:
[----:B------:R-:W0:Y:S01]  /*d6880*/  LDCU.64 UR4, c[0x0][0x3c8] ;  /* 0x00007900ff0477ac */ /* 0x000e220008000a00 */
[----:B------:R-:W-:Y:S01]  /*d6890*/  BSSY.RECONVERGENT B0, `(.L_x_6268) ;  /* 0x0000018000007945 */ /* 0x000fe20003800200 */
[----:B------:R-:W-:Y:S02]  /*d68a0*/  IMAD.MOV.U32 R20, RZ, RZ, RZ ;  /* 0x000000ffff147224 */ /* 0x000fe400078e00ff */
[----:B------:R-:W-:Y:S02]  /*d68b0*/  IMAD.MOV.U32 R55, RZ, RZ, RZ ;  /* 0x000000ffff377224 */ /* 0x000fe400078e00ff */
[----:B0-----:R-:W-:Y:S02]  /*d68c0*/  IMAD.U32 R54, RZ, RZ, UR4 ;  /* 0x00000004ff367e24 */ /* 0x001fe4000f8e00ff */
[----:B------:R-:W-:-:S07]  /*d68d0*/  IMAD.U32 R53, RZ, RZ, UR5 ;  /* 0x00000005ff357e24 */ /* 0x000fce000f8e00ff */
.L_x_6269:
        /* <DEDUP_REMOVED lines=20> */
.L_x_6268:
[----:B------:R-:W0:Y:S01]  /*d6a20*/  LDCU.64 UR4, c[0x0][0x3c8] ;  /* 0x00007900ff0477ac */ /* 0x000e220008000a00 */
[----:B------:R-:W-:Y:S01]  /*d6a30*/  BSSY.RECONVERGENT B0, `(.L_x_6270) ;  /* 0x0000018000007945 */ /* 0x000fe20003800200 */
[----:B------:R-:W-:Y:S02]  /*d6a40*/  IMAD.MOV.U32 R12, RZ, RZ, RZ ;  /* 0x000000ffff0c7224 */ /* 0x000fe400078e00ff */
[----:B------:R-:W-:Y:S02]  /*d6a50*/  IMAD.MOV.U32 R55, RZ, RZ, RZ ;  /* 0x000000ffff377224 */ /* 0x000fe400078e00ff */
[----:B0-----:R-:W-:Y:S02]  /*d6a60*/  IMAD.U32 R54, RZ, RZ, UR4 ;  /* 0x00000004ff367e24 */ /* 0x001fe4000f8e00ff */
[----:B------:R-:W-:-:S07]  /*d6a70*/  IMAD.U32 R53, RZ, RZ, UR5 ;  /* 0x00000005ff357e24 */ /* 0x000fce000f8e00ff */
.L_x_6271:
        /* <DEDUP_REMOVED lines=20> */
.L_x_6270:
[----:B------:R-:W0:Y:S01]  /*d6bc0*/  LDCU.64 UR4, c[0x0][0x3c8] ;  /* 0x00007900ff0477ac */ /* 0x000e220008000a00 */
[----:B------:R-:W-:Y:S01]  /*d6bd0*/  BSSY.RECONVERGENT B0, `(.L_x_6272) ;  /* 0x0000018000007945 */ /* 0x000fe20003800200 */
[----:B------:R-:W-:Y:S02]  /*d6be0*/  IMAD.MOV.U32 R17, RZ, RZ, RZ ;  /* 0x000000ffff117224 */ /* 0x000fe400078e00ff */
[----:B------:R-:W-:Y:S02]  /*d6bf0*/  IMAD.MOV.U32 R56, RZ, RZ, RZ ;  /* 0x000000ffff387224 */ /* 0x000fe400078e00ff */
[----:B0-----:R-:W-:Y:S02]  /*d6c00*/  IMAD.U32 R54, RZ, RZ, UR4 ;  /* 0x00000004ff367e24 */ /* 0x001fe4000f8e00ff */
[----:B------:R-:W-:-:S07]  /*d6c10*/  IMAD.U32 R53, RZ, RZ, UR5 ;  /* 0x00000005ff357e24 */ /* 0x000fce000f8e00ff */
.L_x_6273:
        /* <DEDUP_REMOVED lines=20> */
.L_x_6272:
[----:B------:R-:W0:Y:S01]  /*d6d60*/  LDCU.64 UR4, c[0x0][0x3c8] ;  /* 0x00007900ff0477ac */ /* 0x000e220008000a00 */
[----:B------:R-:W-:Y:S01]  /*d6d70*/  BSSY.RECONVERGENT B0, `(.L_x_6274) ;  /* 0x0000018000007945 */ /* 0x000fe20003800200 */
[----:B------:R-:W-:Y:S02]  /*d6d80*/  IMAD.MOV.U32 R20, RZ, RZ, RZ ;  /* 0x000000ffff147224 */ /* 0x000fe400078e00ff */
[----:B------:R-:W-:Y:S02]  /*d6d90*/  IMAD.MOV.U32 R55, RZ, RZ, RZ ;  /* 0x000000ffff377224 */ /* 0x000fe400078e00ff */
[----:B0-----:R-:W-:Y:S02]  /*d6da0*/  IMAD.U32 R54, RZ, RZ, UR4 ;  /* 0x00000004ff367e24 */ /* 0x001fe4000f8e00ff */
[----:B------:R-:W-:-:S07]  /*d6db0*/  IMAD.U32 R53, RZ, RZ, UR5 ;  /* 0x00000005ff357e24 */ /* 0x000fce000f8e00ff */
.L_x_6275:
        /* <DEDUP_REMOVED lines=20> */
.L_x_6274:
[----:B------:R-:W0:Y:S01]  /*d6f00*/  LDCU.64 UR4, c[0x0][0x3c8] ;  /* 0x00007900ff0477ac */ /* 0x000e220008000a00 */
[----:B------:R-:W-:Y:S01]  /*d6f10*/  BSSY.RECONVERGENT B0, `(.L_x_6276) ;  /* 0x0000018000007945 */ /* 0x000fe20003800200 */
[----:B------:R-:W-:Y:S02]  /*d6f20*/  IMAD.MOV.U32 R12, RZ, RZ, RZ ;  /* 0x000000ffff0c7224 */ /* 0x000fe400078e00ff */
[----:B------:R-:W-:Y:S02]  /*d6f30*/  IMAD.MOV.U32 R55, RZ, RZ, RZ ;  /* 0x000000ffff377224 */ /* 0x000fe400078e00ff */
[----:B0-----:R-:W-:Y:S02]  /*d6f40*/  IMAD.U32 R54, RZ, RZ, UR4 ;  /* 0x00000004ff367e24 */ /* 0x001fe4000f8e00ff */
[----:B------:R-:W-:-:S07]  /*d6f50*/  IMAD.U32 R53, RZ, RZ, UR5 ;  /* 0x00000005ff357e24 */ /* 0x000fce000f8e00ff */
.L_x_6277:
        /* <DEDUP_REMOVED lines=20> */
.L_x_6276:
[----:B------:R-:W0:Y:S01]  /*d70a0*/  LDCU.64 UR4, c[0x0][0x3c8] ;  /* 0x00007900ff0477ac */ /* 0x000e220008000a00 */
[----:B------:R-:W-:Y:S01]  /*d70b0*/  BSSY.RECONVERGENT B0, `(.L_x_6278) ;  /* 0x0000018000007945 */ /* 0x000fe20003800200 */
[----:B------:R-:W-:Y:S02]  /*d70c0*/  IMAD.MOV.U32 R17, RZ, RZ, RZ ;  /* 0x000000ffff117224 */ /* 0x000fe400078e00ff */
[----:B------:R-:W-:Y:S02]  /*d70d0*/  IMAD.MOV.U32 R56, RZ, RZ, RZ ;  /* 0x000000ffff387224 */ /* 0x000fe400078e00ff */
[----:B0-----:R-:W-:Y:S02]  /*d70e0*/  IMAD.U32 R54, RZ, RZ, UR4 ;  /* 0x00000004ff367e24 */ /* 0x001fe4000f8e00ff */
[----:B------:R-:W-:-:S07]  /*d70f0*/  IMAD.U32 R53, RZ, RZ, UR5 ;  /* 0x00000005ff357e24 */ /* 0x000fce000f8e00ff */
.L_x_6279:
        /* <DEDUP_REMOVED lines=20> */
.L_x_6278:
[----:B------:R-:W0:Y:S01]  /*d7240*/  LDCU.64 UR4, c[0x0][0x3c8] ;  /* 0x00007900ff0477ac */ /* 0x000e220008000a00 */
[----:B------:R-:W-:Y:S01]  /*d7250*/  BSSY.RECONVERGENT B0, `(.L_x_6280) ;  /* 0x0000018000007945 */ /* 0x000fe20003800200 */
[----:B------:R-:W-:Y:S02]  /*d7260*/  IMAD.MOV.U32 R20, RZ, RZ, RZ ;  /* 0x000000ffff147224 */ /* 0x000fe400078e00ff */
[----:B------:R-:W-:Y:S02]  /*d7270*/  IMAD.MOV.U32 R55, RZ, RZ, RZ ;  /* 0x000000ffff377224 */ /* 0x000fe400078e00ff */
[----:B0-----:R-:W-:Y:S02]  /*d7280*/  IMAD.U32 R54, RZ, RZ, UR4 ;  /* 0x00000004ff367e24 */ /* 0x001fe4000f8e00ff */
[----:B------:R-:W-:-:S07]  /*d7290*/  IMAD.U32 R53, RZ, RZ, UR5 ;  /* 0x00000005ff357e24 */ /* 0x000fce000f8e00ff */
.L_x_6281:
        /* <DEDUP_REMOVED lines=20> */
.L_x_6280:
[----:B------:R-:W0:Y:S01]  /*d73e0*/  LDCU.64 UR4, c[0x0][0x3c8] ;  /* 0x00007900ff0477ac */ /* 0x000e220008000a00 */
[----:B------:R-:W-:Y:S01]  /*d73f0*/  BSSY.RECONVERGENT B0, `(.L_x_6282) ;  /* 0x0000018000007945 */ /* 0x000fe20003800200 */
[----:B------:R-:W-:Y:S02]  /*d7400*/  IMAD.MOV.U32 R12, RZ, RZ, RZ ;  /* 0x000000ffff0c7224 */ /* 0x000fe400078e00ff */
[----:B------:R-:W-:Y:S02]  /*d7410*/  IMAD.MOV.U32 R55, RZ, RZ, RZ ;  /* 0x000000ffff377224 */ /* 0x000fe400078e00ff */
[----:B0-----:R-:W-:Y:S02]  /*d7420*/  IMAD.U32 R54, RZ, RZ, UR4 ;  /* 0x00000004ff367e24 */ /* 0x001fe4000f8e00ff */
[----:B------:R-:W-:-:S07]  /*d7430*/  IMAD.U32 R53, RZ, RZ, UR5 ;  /* 0x00000005ff357e24 */ /* 0x000fce000f8e00ff */
.L_x_6283:
        /* <DEDUP_REMOVED lines=20> */
.L_x_6282:
[----:B------:R-:W0:Y:S01]  /*d7580*/  LDCU.64 UR4, c[0x0][0x3c8] ;  /* 0x00007900ff0477ac */ /* 0x000e220008000a00 */
[----:B------:R-:W-:Y:S01]  /*d7590*/  BSSY.RECONVERGENT B0, `(.L_x_6284) ;  /* 0x0000018000007945 */ /* 0x000fe20003800200 */
[----:B------:R-:W-:Y:S02]  /*d75a0*/  IMAD.MOV.U32 R17, RZ, RZ, RZ ;  /* 0x000000ffff117224 */ /* 0x000fe400078e00ff */
[----:B------:R-:W-:Y:S02]  /*d75b0*/  IMAD.MOV.U32 R56, RZ, RZ, RZ ;  /* 0x000000ffff387224 */ /* 0x000fe400078e00ff */
[----:B0-----:R-:W-:Y:S02]  /*d75c0*/  IMAD.U32 R54, RZ, RZ, UR4 ;  /* 0x00000004ff367e24 */ /* 0x001fe4000f8e00ff */
[----:B------:R-:W-:-:S07]  /*d75d0*/  IMAD.U32 R53, RZ, RZ, UR5 ;  /* 0x00000005ff357e24 */ /* 0x000fce000f8e00ff */
.L_x_6285:
        /* <DEDUP_REMOVED lines=20> */
.L_x_6284:
[----:B------:R-:W0:Y:S01]  /*d7720*/  LDCU.64 UR4, c[0x0][0x3c8] ;  /* 0x00007900ff0477ac */ /* 0x000e220008000a00 */
[----:B------:R-:W-:Y:S01]  /*d7730*/  BSSY.RECONVERGENT B0, `(.L_x_6286) ;  /* 0x0000018000007945 */ /* 0x000fe20003800200 */
[----:B------:R-:W-:Y:S02]  /*d7740*/  IMAD.MOV.U32 R54, RZ, RZ, RZ ;  /* 0x000000ffff367224 */ /* 0x000fe400078e00ff */
[----:B------:R-:W-:Y:S02]  /*d7750*/  IMAD.MOV.U32 R56, RZ, RZ, RZ ;  /* 0x000000ffff387224 */ /* 0x000fe400078e00ff */
[----:B0-----:R-:W-:Y:S02]  /*d7760*/  IMAD.U32 R53, RZ, RZ, UR4 ;  /* 0x00000004ff357e24 */ /* 0x001fe4000f8e00ff */
[----:B------:R-:W-:-:S07]  /*d7770*/  IMAD.U32 R52, RZ, RZ, UR5 ;  /* 0x00000005ff347e24 */ /* 0x000fce000f8e00ff */
.L_x_6287:
        /* <DEDUP_REMOVED lines=20> */
.L_x_6286:
        /* <DEDUP_REMOVED lines=9> */
.L_x_6289:
        /* <DEDUP_REMOVED lines=20> */
.L_x_6288:
[----:B------:R-:W0:Y:S01]  /*d7a90*/  LDCU.64 UR4, c[0x0][0x3c8] ;  /* 0x00007900ff0477ac */ /* 0x000e220008000a00 */
[----:B------:R-:W-:Y:S01]  /*d7aa0*/  BSSY.RECONVERGENT B0, `(.L_x_6290) ;  /* 0x0000018000007945 */ /* 0x000fe20003800200 */
[----:B------:R-:W-:Y:S02]  /*d7ab0*/  IMAD.MOV.U32 R20, RZ, RZ, RZ ;  /* 0x000000ffff147224 */ /* 0x000fe400078e00ff */
[----:B------:R-:W-:Y:S02]  /*d7ac0*/  IMAD.MOV.U32 R54, RZ, RZ, RZ ;  /* 0x000000ffff367224 */ /* 0x000fe400078e00ff */
[----:B0-----:R-:W-:Y:S02]  /*d7ad0*/  IMAD.U32 R53, RZ, RZ, UR4 ;  /* 0x00000004ff357e24 */ /* 0x001fe4000f8e00ff */
[----:B------:R-:W-:-:S07]  /*d7ae0*/  IMAD.U32 R52, RZ, RZ, UR5 ;  /* 0x00000005ff347e24 */ /* 0x000fce000f8e00ff */
.L_x_6291:
        /* <DEDUP_REMOVED lines=20> */
.L_x_6290:
[----:B------:R-:W0:Y:S01]  /*d7c30*/  LDCU.64 UR4, c[0x0][0x3c8] ;  /* 0x00007900ff0477ac */ /* 0x000e220008000a00 */
[----:B------:R-:W-:Y:S01]  /*d7c40*/  BSSY.RECONVERGENT B0, `(.L_x_6292) ;  /* 0x0000018000007945 */ /* 0x000fe20003800200 */
[----:B------:R-:W-:Y:S02]  /*d7c50*/  IMAD.MOV.U32 R14, RZ, RZ, RZ ;  /* 0x000000ffff0e7224 */ /* 0x000fe400078e00ff */
[----:B------:R-:W-:Y:S02]  /*d7c60*/  IMAD.MOV.U32 R55, RZ, RZ, RZ ;  /* 0x000000ffff377224 */ /* 0x000fe400078e00ff */
[----:B0-----:R-:W-:Y:S02]  /*d7c70*/  IMAD.U32 R54, RZ, RZ, UR4 ;  /* 0x00000004ff367e24 */ /* 0x001fe4000f8e00ff */
[----:B------:R-:W-:-:S07]  /*d7c80*/  IMAD.U32 R53, RZ, RZ, UR5 ;  /* 0x00000005ff357e24 */ /* 0x000fce000f8e00ff */
.L_x_6293:
        /* <DEDUP_REMOVED lines=20> */
.L_x_6292:
[----:B------:R-:W0:Y:S01]  /*d7dd0*/  LDCU.64 UR4, c[0x0][0x3c8] ;  /* 0x00007900ff0477ac */ /* 0x000e220008000a00 */
[----:B------:R-:W-:Y:S01]  /*d7de0*/  BSSY.RECONVERGENT B0, `(.L_x_6294) ;  /* 0x0000018000007945 */ /* 0x000fe20003800200 */
[----:B------:R-:W-:Y:S02]  /*d7df0*/  IMAD.MOV.U32 R17, RZ, RZ, RZ ;  /* 0x000000ffff117224 */ /* 0x000fe400078e00ff */
[----:B------:R-:W-:Y:S02]  /*d7e00*/  IMAD.MOV.U32 R56, RZ, RZ, RZ ;  /* 0x000000ffff387224 */ /* 0x000fe400078e00ff */
[----:B0-----:R-:W-:Y:S02]  /*d7e10*/  IMAD.U32 R54, RZ, RZ, UR4 ;  /* 0x00000004ff367e24 */ /* 0x001fe4000f8e00ff */
[----:B------:R-:W-:-:S07]  /*d7e20*/  IMAD.U32 R53, RZ, RZ, UR5 ;  /* 0x00000005ff357e24 */ /* 0x000fce000f8e00ff */
.L_x_6295:
        /* <DEDUP_REMOVED lines=20> */
.L_x_6294:
[----:B------:R-:W0:Y:S01]  /*d7f70*/  LDCU.64 UR4, c[0x0][0x3c8] ;  /* 0x00007900ff0477ac */ /* 0x000e220008000a00 */
[----:B------:R-:W-:Y:S01]  /*d7f80*/  BSSY.RECONVERGENT B0, `(.L_x_6296) ;  /* 0x0000018000007945 */ /* 0x000fe20003800200 */
[----:B------:R-:W-:Y:S02]  /*d7f90*/  IMAD.MOV.U32 R20, RZ, RZ, RZ ;  /* 0x000000ffff147224 */ /* 0x000fe400078e00ff */
[----:B------:R-:W-:Y:S02]  /*d7fa0*/  IMAD.MOV.U32 R55, RZ, RZ, RZ ;  /* 0x000000ffff377224 */ /* 0x000fe400078e00ff */
[----:B0-----:R-:W-:Y:S02]  /*d7fb0*/  IMAD.U32 R54, RZ, RZ, UR4 ;  /* 0x00000004ff367e24 */ /* 0x001fe4000f8e00ff */
[----:B------:R-:W-:-:S07]  /*d7fc0*/  IMAD.U32 R53, RZ, RZ, UR5 ;  /* 0x00000005ff357e24 */ /* 0x000fce000f8e00ff */
.L_x_6297:
        /* <DEDUP_REMOVED lines=20> */
.L_x_6296:
[----:B------:R-:W0:Y:S01]  /*d8110*/  LDCU.64 UR4, c[0x0][0x3c8] ;  /* 0x00007900ff0477ac */ /* 0x000e220008000a00 */
[----:B------:R-:W-:Y:S01]  /*d8120*/  BSSY.RECONVERGENT B0, `(.L_x_6298) ;  /* 0x0000018000007945 */ /* 0x000fe20003800200 */
[----:B------:R-:W-:Y:S02]  /*d8130*/  IMAD.MOV.U32 R14, RZ, RZ, RZ ;  /* 0x000000ffff0e7224 */ /* 0x000fe400078e00ff */
[----:B------:R-:W-:Y:S02]  /*d8140*/  IMAD.MOV.U32 R55, RZ, RZ, RZ ;  /* 0x000000ffff377224 */ /* 0x000fe400078e00ff */
[----:B0-----:R-:W-:Y:S02]  /*d8150*/  IMAD.U32 R54, RZ, RZ, UR4 ;  /* 0x00000004ff367e24 */ /* 0x001fe4000f8e00ff */
[----:B------:R-:W-:-:S07]  /*d8160*/  IMAD.U32 R53, RZ, RZ, UR5 ;  /* 0x00000005ff357e24 */ /* 0x000fce000f8e00ff */
.L_x_6299:
        /* <DEDUP_REMOVED lines=20> */
.L_x_6298:
[----:B------:R-:W0:Y:S01]  /*d82b0*/  LDCU.64 UR4, c[0x0][0x3c8] ;  /* 0x00007900ff0477ac */ /* 0x000e220008000a00 */
[----:B------:R-:W-:Y:S01]  /*d82c0*/  BSSY.RECONVERGENT B0, `(.L_x_6300) ;  /* 0x0000018000007945 */ /* 0x000fe20003800200 */
[----:B------:R-:W-:Y:S02]  /*d82d0*/  IMAD.MOV.U32 R17, RZ, RZ, RZ ;  /* 0x000000ffff117224 */ /* 0x000fe400078e00ff */
[----:B------:R-:W-:Y:S02]  /*d82e0*/  IMAD.MOV.U32 R56, RZ, RZ, RZ ;  /* 0x000000ffff387224 */ /* 0x000fe400078e00ff */
[----:B0-----:R-:W-:Y:S02]  /*d82f0*/  IMAD.U32 R54, RZ, RZ, UR4 ;  /* 0x00000004ff367e24 */ /* 0x001fe4000f8e00ff */
[----:B------:R-:W-:-:S07]  /*d8300*/  IMAD.U32 R53, RZ, RZ, UR5 ;  /* 0x00000005ff357e24 */ /* 0x000fce000f8e00ff */
.L_x_6301:
        /* <DEDUP_REMOVED lines=20> */
.L_x_6300:
[----:B------:R-:W0:Y:S01]  /*d8450*/  LDCU.64 UR4, c[0x0][0x3c8] ;  /* 0x00007900ff0477ac */ /* 0x000e220008000a00 */
[----:B------:R-:W-:Y:S01]  /*d8460*/  BSSY.RECONVERGENT B0, `(.L_x_6302) ;  /* 0x0000018000007945 */ /* 0x000fe20003800200 */
[----:B------:R-:W-:Y:S02]  /*d8470*/  IMAD.MOV.U32 R20, RZ, RZ, RZ ;  /* 0x000000ffff147224 */ /* 0x000fe400078e00ff */
[----:B------:R-:W-:Y:S02]  /*d8480*/  IMAD.MOV.U32 R55, RZ, RZ, RZ ;  /* 0x000000ffff377224 */ /* 0x000fe400078e00ff */
[----:B0-----:R-:W-:Y:S02]  /*d8490*/  IMAD.U32 R54, RZ, RZ, UR4 ;  /* 0x00000004ff367e24 */ /* 0x001fe4000f8e00ff */
[----:B------:R-:W-:-:S07]  /*d84a0*/  IMAD.U32 R53, RZ, RZ, UR5 ;  /* 0x00000005ff357e24 */ /* 0x000fce000f8e00ff */
.L_x_6303:
        /* <DEDUP_REMOVED lines=20> */
.L_x_6302:
[----:B------:R-:W0:Y:S01]  /*d85f0*/  LDCU.64 UR4, c[0x0][0x3c8] ;  /* 0x00007900ff0477ac */ /* 0x000e220008000a00 */
[----:B------:R-:W-:Y:S01]  /*d8600*/  BSSY.RECONVERGENT B0, `(.L_x_6304) ;  /* 0x0000018000007945 */ /* 0x000fe20003800200 */
[----:B------:R-:W-:Y:S02]  /*d8610*/  IMAD.MOV.U32 R14, RZ, RZ, RZ ;  /* 0x000000ffff0e7224 */ /* 0x000fe400078e00ff */
[----:B------:R-:W-:Y:S02]  /*d8620*/  IMAD.MOV.U32 R55, RZ, RZ, RZ ;  /* 0x000000ffff377224 */ /* 0x000fe400078e00ff */
[----:B0-----:R-:W-:Y:S02]  /*d8630*/  IMAD.U32 R54, RZ, RZ, UR4 ;  /* 0x00000004ff367e24 */ /* 0x001fe4000f8e00ff */
[----:B------:R-:W-:-:S07]  /*d8640*/  IMAD.U32 R53, RZ, RZ, UR5 ;  /* 0x00000005ff357e24 */ /* 0x000fce000f8e00ff */
.L_x_6305:
        /* <DEDUP_REMOVED lines=20> */
.L_x_6304:
[----:B------:R-:W0:Y:S01]  /*d8790*/  LDCU.64 UR4, c[0x0][0x3c8] ;  /* 0x00007900ff0477ac */ /* 0x000e220008000a00 */
[----:B------:R-:W-:Y:S01]  /*d87a0*/  BSSY.RECONVERGENT B0, `(.L_x_6306) ;  /* 0x0000018000007945 */ /* 0x000fe20003800200 */
[----:B------:R-:W-:Y:S02]  /*d87b0*/  IMAD.MOV.U32 R17, RZ, RZ, RZ ;  /* 0x000000ffff117224 */ /* 0x000fe400078e00ff */
[----:B------:R-:W-:Y:S02]  /*d87c0*/  IMAD.MOV.U32 R56, RZ, RZ, RZ ;  /* 0x000000ffff387224 */ /* 0x000fe400078e00ff */
[----:B0-----:R-:W-:Y:S02]  /*d87d0*/  IMAD.U32 R54, RZ, RZ, UR4 ;  /* 0x00000004ff367e24 */ /* 0x001fe4000f8e00ff */
[----:B------:R-:W-:-:S07]  /*d87e0*/  IMAD.U32 R53, RZ, RZ, UR5 ;  /* 0x00000005ff357e24 */ /* 0x000fce000f8e00ff */
.L_x_6307:
        /* <DEDUP_REMOVED lines=20> */
.L_x_6306:
[----:B------:R-:W0:Y:S01]  /*d8930*/  LDCU.64 UR4, c[0x0][0x3c8] ;  /* 0x00007900ff0477ac */ /* 0x000e220008000a00 */
[----:B------:R-:W-:Y:S01]  /*d8940*/  BSSY.RECONVERGENT B0, `(.L_x_6308) ;  /* 0x0000018000007945 */ /* 0x000fe20003800200 */
[----:B------:R-:W-:Y:S02]  /*d8950*/  IMAD.MOV.U32 R20, RZ, RZ, RZ ;  /* 0x000000ffff147224 */ /* 0x000fe400078e00ff */
[----:B------:R-:W-:Y:S02]  /*d8960*/  IMAD.MOV.U32 R55, RZ, RZ, RZ ;  /* 0x000000ffff377224 */ /* 0x000fe400078e00ff */
[----:B0-----:R-:W-:Y:S02]  /*d8970*/  IMAD.U32 R54, RZ, RZ, UR4 ;  /* 0x00000004ff367e24 */ /* 0x001fe4000f8e00ff */
[----:B------:R-:W-:-:S07]  /*d8980*/  IMAD.U32 R53, RZ, RZ, UR5 ;  /* 0x00000005ff357e24 */ /* 0x000fce000f8e00ff */
.L_x_6309:
        /* <DEDUP_REMOVED lines=20> */
.L_x_6308:
[----:B------:R-:W0:Y:S01]  /*d8ad0*/  LDCU.64 UR4, c[0x0][0x3c8] ;  /* 0x00007900ff0477ac */ /* 0x000e220008000a00 */
[----:B------:R-:W-:Y:S01]  /*d8ae0*/  BSSY.RECONVERGENT B0, `(.L_x_6310) ;  /* 0x0000018000007945 */ /* 0x000fe20003800200 */
[----:B------:R-:W-:Y:S02]  /*d8af0*/  IMAD.MOV.U32 R14, RZ, RZ, RZ ;  /* 0x000000ffff0e7224 */ /* 0x000fe400078e00ff */
[----:B------:R-:W-:Y:S02]  /*d8b00*/  IMAD.MOV.U32 R55, RZ, RZ, RZ ;  /* 0x000000ffff377224 */ /* 0x000fe400078e00ff */
[----:B0-----:R-:W-:Y:S02]  /*d8b10*/  IMAD.U32 R54, RZ, RZ, UR4 ;  /* 0x00000004ff367e24 */ /* 0x001fe4000f8e00ff */
[----:B------:R-:W-:-:S07]  /*d8b20*/  IMAD.U32 R53, RZ, RZ, UR5 ;  /* 0x00000005ff357e24 */ /* 0x000fce000f8e00ff */
.L_x_6311:
        /* <DEDUP_REMOVED lines=20> */
.L_x_6310:
[----:B------:R-:W0:Y:S01]  /*d8c70*/  LDCU.64 UR4, c[0x0][0x3c8] ;  /* 0x00007900ff0477ac */ /* 0x000e220008000a00 */
[----:B------:R-:W-:Y:S01]  /*d8c80*/  BSSY.RECONVERGENT B0, `(.L_x_6312) ;  /* 0x0000018000007945 */ /* 0x000fe20003800200 */
[----:B------:R-:W-:Y:S02]  /*d8c90*/  IMAD.MOV.U32 R17, RZ, RZ, RZ ;  /* 0x000000ffff117224 */ /* 0x000fe400078e00ff */
[----:B------:R-:W-:Y:S02]  /*d8ca0*/  IMAD.MOV.U32 R56, RZ, RZ, RZ ;  /* 0x000000ffff387224 */ /* 0x000fe400078e00ff */
[----:B0-----:R-:W-:Y:S02]  /*d8cb0*/  IMAD.U32 R54, RZ, RZ, UR4 ;  /* 0x00000004ff367e24 */ /* 0x001fe4000f8e00ff */
[----:B------:R-:W-:-:S07]  /*d8cc0*/  IMAD.U32 R53, RZ, RZ, UR5 ;  /* 0x00000005ff357e24 */ /* 0x000fce000f8e00ff */
.L_x_6313:
        /* <DEDUP_REMOVED lines=20> */
.L_x_6312:
[----:B------:R-:W0:Y:S01]  /*d8e10*/  LDCU.64 UR4, c[0x0][0x3c8] ;  /* 0x00007900ff0477ac */ /* 0x000e220008000a00 */
[----:B------:R-:W-:Y:S01]  /*d8e20*/  BSSY.RECONVERGENT B0, `(.L_x_6314) ;  /* 0x0000018000007945 */ /* 0x000fe20003800200 */
[----:B------:R-:W-:Y:S02]  /*d8e30*/  IMAD.MOV.U32 R20, RZ, RZ, RZ ;  /* 0x000000ffff147224 */ /* 0x000fe400078e00ff */
[----:B------:R-:W-:Y:S02]  /*d8e40*/  IMAD.MOV.U32 R55, RZ, RZ, RZ ;  /* 0x000000ffff377224 */ /* 0x000fe400078e00ff */
[----:B0-----:R-:W-:Y:S02]  /*d8e50*/  IMAD.U32 R54, RZ, RZ, UR4 ;  /* 0x00000004ff367e24 */ /* 0x001fe4000f8e00ff */
[----:B------:R-:W-:-:S07]  /*d8e60*/  IMAD.U32 R53, RZ, RZ, UR5 ;  /* 0x00000005ff357e24 */ /* 0x000fce000f8e00ff */
.L_x_6315:
        /* <DEDUP_REMOVED lines=20> */
.L_x_6314:
[----:B------:R-:W0:Y:S01]  /*d8fb0*/  LDCU.64 UR4, c[0x0][0x3c8] ;  /* 0x00007900ff0477ac */ /* 0x000e220008000a00 */
[----:B------:R-:W-:Y:S01]  /*d8fc0*/  BSSY.RECONVERGENT B0, `(.L_x_6316) ;  /* 0x0000018000007945 */ /* 0x000fe20003800200 */
[----:B------:R-:W-:Y:S02]  /*d8fd0*/  IMAD.MOV.U32 R14, RZ, RZ, RZ ;  /* 0x000000ffff0e7224 */ /* 0x000fe400078e00ff */
[----:B------:R-:W-:Y:S02]  /*d8fe0*/  IMAD.MOV.U32 R55, RZ, RZ, RZ ;  /* 0x000000ffff377224 */ /* 0x000fe400078e00ff */
[----:B0-----:R-:W-:Y:S02]  /*d8ff0*/  IMAD.U32 R54, RZ, RZ, UR4 ;  /* 0x00000004ff367e24 */ /* 0x001fe4000f8e00ff */
[----:B------:R-:W-:-:S07]  /*d9000*/  IMAD.U32 R53, RZ, RZ, UR5 ;  /* 0x00000005ff357e24 */ /* 0x000fce000f8e00ff */
.L_x_6317:
        /* <DEDUP_REMOVED lines=20> */
.L_x_6316:
[----:B------:R-:W0:Y:S01]  /*d9150*/  LDCU.64 UR4, c[0x0][0x3c8] ;  /* 0x00007900ff0477ac */ /* 0x000e220008000a00 */
[----:B------:R-:W-:Y:S01]  /*d9160*/  BSSY.RECONVERGENT B0, `(.L_x_6318) ;  /* 0x0000018000007945 */ /* 0x000fe20003800200 */
[----:B------:R-:W-:Y:S02]  /*d9170*/  IMAD.MOV.U32 R17, RZ, RZ, RZ ;  /* 0x000000ffff117224 */ /* 0x000fe400078e00ff */
[----:B------:R-:W-:Y:S02]  /*d9180*/  IMAD.MOV.U32 R56, RZ, RZ, RZ ;  /* 0x000000ffff387224 */ /* 0x000fe400078e00ff */
[----:B0-----:R-:W-:Y:S02]  /*d9190*/  IMAD.U32 R54, RZ, RZ, UR4 ;  /* 0x00000004ff367e24 */ /* 0x001fe4000f8e00ff */
[----:B------:R-:W-:-:S07]  /*d91a0*/  IMAD.U32 R53, RZ, RZ, UR5 ;  /* 0x00000005ff357e24 */ /* 0x000fce000f8e00ff */
.L_x_6319:
        /* <DEDUP_REMOVED lines=20> */
.L_x_6318:
[----:B------:R-:W0:Y:S01]  /*d92f0*/  LDCU.64 UR4, c[0x0][0x3c8] ;  /* 0x00007900ff0477ac */ /* 0x000e220008000a00 */
[----:B------:R-:W-:Y:S01]  /*d9300*/  BSSY.RECONVERGENT B0, `(.L_x_6320) ;  /* 0x0000018000007945 */ /* 0x000fe20003800200 */
[----:B------:R-:W-:Y:S02]  /*d9310*/  IMAD.MOV.U32 R20, RZ, RZ, RZ ;  /* 0x000000ffff147224 */ /* 0x000fe400078e00ff */
[----:B------:R-:W-:Y:S02]  /*d9320*/  IMAD.MOV.U32 R55, RZ, RZ, RZ ;  /* 0x000000ffff377224 */ /* 0x000fe400078e00ff */
[----:B0-----:R-:W-:Y:S02]  /*d9330*/  IMAD.U32 R54, RZ, RZ, UR4 ;  /* 0x00000004ff367e24 */ /* 0x001fe4000f8e00ff */
[----:B------:R-:W-:-:S07]  /*d9340*/  IMAD.U32 R53, RZ, RZ, UR5 ;  /* 0x00000005ff357e24 */ /* 0x000fce000f8e00ff */
.L_x_6321:
        /* <DEDUP_REMOVED lines=20> */
.L_x_6320:
[----:B------:R-:W0:Y:S01]  /*d9490*/  LDCU.64 UR4, c[0x0][0x3c8] ;  /* 0x00007900ff0477ac */ /* 0x000e220008000a00 */
[----:B------:R-:W-:Y:S01]  /*d94a0*/  BSSY.RECONVERGENT B0, `(.L_x_6322) ;  /* 0x0000018000007945 */ /* 0x000fe20003800200 */
[----:B------:R-:W-:Y:S02]  /*d94b0*/  IMAD.MOV.U32 R14, RZ, RZ, RZ ;  /* 0x000000ffff0e7224 */ /* 0x000fe400078e00ff */
[----:B------:R-:W-:Y:S02]  /*d94c0*/  IMAD.MOV.U32 R55, RZ, RZ, RZ ;  /* 0x000000ffff377224 */ /* 0x000fe400078e00ff */
[----:B0-----:R-:W-:Y:S02]  /*d94d0*/  IMAD.U32 R54, RZ, RZ, UR4 ;  /* 0x00000004ff367e24 */ /* 0x001fe4000f8e00ff */
[----:B------:R-:W-:-:S07]  /*d94e0*/  IMAD.U32 R53, RZ, RZ, UR5 ;  /* 0x00000005ff357e24 */ /* 0x000fce000f8e00ff */
.L_x_6323:
        /* <DEDUP_REMOVED lines=20> */
.L_x_6322:
[----:B------:R-:W0:Y:S01]  /*d9630*/  LDCU.64 UR4, c[0x0][0x3c8] ;  /* 0x00007900ff0477ac */ /* 0x000e220008000a00 */
[----:B------:R-:W-:Y:S01]  /*d9640*/  BSSY.RECONVERGENT B0, `(.L_x_6324) ;  /* 0x0000018000007945 */ /* 0x000fe20003800200 */
[----:B------:R-:W-:Y:S02]  /*d9650*/  IMAD.MOV.U32 R17, RZ, RZ, RZ ;  /* 0x000000ffff117224 */ /* 0x000fe400078e00ff */
[----:B------:R-:W-:Y:S02]  /*d9660*/  IMAD.MOV.U32 R56, RZ, RZ, RZ ;  /* 0x000000ffff387224 */ /* 0x000fe400078e00ff */
[----:B0-----:R-:W-:Y:S02]  /*d9670*/  IMAD.U32 R54, RZ, RZ, UR4 ;  /* 0x00000004ff367e24 */ /* 0x001fe4000f8e00ff */
[----:B------:R-:W-:-:S07]  /*d9680*/  IMAD.U32 R53, RZ, RZ, UR5 ;  /* 0x00000005ff357e24 */ /* 0x000fce000f8e00ff */
.L_x_6325:
        /* <DEDUP_REMOVED lines=20> */
.L_x_6324:
[----:B------:R-:W0:Y:S01]  /*d97d0*/  LDCU.64 UR4, c[0x0][0x3c8] ;  /* 0x00007900ff0477ac */ /* 0x000e220008000a00 */
[----:B------:R-:W-:Y:S01]  /*d97e0*/  BSSY.RECONVERGENT B0, `(.L_x_6326) ;  /* 0x0000018000007945 */ /* 0x000fe20003800200 */
[----:B------:R-:W-:Y:S02]  /*d97f0*/  IMAD.MOV.U32 R54, RZ, RZ, RZ ;  /* 0x000000ffff367224 */ /* 0x000fe400078e00ff */
[----:B------:R-:W-:Y:S02]  /*d9800*/  IMAD.MOV.U32 R56, RZ, RZ, RZ ;  /* 0x000000ffff387224 */ /* 0x000fe400078e00ff */
[----:B0-----:R-:W-:Y:S02]  /*d9810*/  IMAD.U32 R53, RZ, RZ, UR4 ;  /* 0x00000004ff357e24 */ /* 0x001fe4000f8e00ff */
[----:B------:R-:W-:-:S07]  /*d9820*/  IMAD.U32 R52, RZ, RZ, UR5 ;  /* 0x00000005ff347e24 */ /* 0x000fce000f8e00ff */
.L_x_6327:
        /* <DEDUP_REMOVED lines=20> */
.L_x_6326:
        /* <DEDUP_REMOVED lines=9> */
.L_x_6329:
        /* <DEDUP_REMOVED lines=20> */
.L_x_6328:
[----:B------:R-:W0:Y:S01]  /*d9b40*/  LDCU.64 UR4, c[0x0][0x3c8] ;  /* 0x00007900ff0477ac */ /* 0x000e220008000a00 */
[----:B------:R-:W-:Y:S01]  /*d9b50*/  BSSY.RECONVERGENT B0, `(.L_x_6330) ;  /* 0x0000018000007945 */ /* 0x000fe20003800200 */
[----:B------:R-:W-:Y:S02]  /*d9b60*/  IMAD.MOV.U32 R20, RZ, RZ, RZ ;  /* 0x000000ffff147224 */ /* 0x000fe400078e00ff */
[----:B------:R-:W-:Y:S02]  /*d9b70*/  IMAD.MOV.U32 R54, RZ, RZ, RZ ;  /* 0x000000ffff367224 */ /* 0x000fe400078e00ff */
[----:B0-----:R-:W-:Y:S02]  /*d9b80*/  IMAD.U32 R53, RZ, RZ, UR4 ;  /* 0x00000004ff357e24 */ /* 0x001fe4000f8e00ff */
[----:B------:R-:W-:-:S07]  /*d9b90*/  IMAD.U32 R52, RZ, RZ, UR5 ;  /* 0x00000005ff347e24 */ /* 0x000fce000f8e00ff */
.L_x_6331:
        /* <DEDUP_REMOVED lines=20> */
.L_x_6330:
[----:B------:R-:W0:Y:S01]  /*d9ce0*/  LDCU.64 UR4, c[0x0][0x3c8] ;  /* 0x00007900ff0477ac */ /* 0x000e220008000a00 */
[----:B------:R-:W-:Y:S01]  /*d9cf0*/  BSSY.RECONVERGENT B0, `(.L_x_6332) ;  /* 0x0000018000007945 */ /* 0x000fe20003800200 */
[----:B------:R-:W-:Y:S02]  /*d9d00*/  IMAD.MOV.U32 R18, RZ, RZ, RZ ;  /* 0x000000ffff127224 */ /* 0x000fe400078e00ff */
[----:B------:R-:W-:Y:S02]  /*d9d10*/  IMAD.MOV.U32 R55, RZ, RZ, RZ ;  /* 0x000000ffff377224 */ /* 0x000fe400078e00ff */
[----:B0-----:R-:W-:Y:S02]  /*d9d20*/  IMAD.U32 R54, RZ, RZ, UR4 ;  /* 0x00000004ff367e24 */ /* 0x001fe4000f8e00ff */
[----:B------:R-:W-:-:S07]  /*d9d30*/  IMAD.U32 R53, RZ, RZ, UR5 ;  /* 0x00000005ff357e24 */ /* 0x000fce000f8e00ff */
.L_x_6333:
        /* <DEDUP_REMOVED lines=20> */
.L_x_6332:
[----:B------:R-:W0:Y:S01]  /*d9e80*/  LDCU.64 UR4, c[0x0][0x3c8] ;  /* 0x00007900ff0477ac */ /* 0x000e220008000a00 */
[----:B------:R-:W-:Y:S01]  /*d9e90*/  BSSY.RECONVERGENT B0, `(.L_x_6334) ;  /* 0x0000018000007945 */ /* 0x000fe20003800200 */
[----:B------:R-:W-:Y:S02]  /*d9ea0*/  IMAD.MOV.U32 R19, RZ, RZ, RZ ;  /* 0x000000ffff137224 */ /* 0x000fe400078e00ff */
[----:B------:R-:W-:Y:S02]  /*d9eb0*/  IMAD.MOV.U32 R56, RZ, RZ, RZ ;  /* 0x000000ffff387224 */ /* 0x000fe400078e00ff */
[----:B0-----:R-:W-:Y:S02]  /*d9ec0*/  IMAD.U32 R54, RZ, RZ, UR4 ;  /* 0x00000004ff367e24 */ /* 0x001fe4000f8e00ff */
[----:B------:R-:W-:-:S07]  /*d9ed0*/  IMAD.U32 R53, RZ, RZ, UR5 ;  /* 0x00000005ff357e24 */ /* 0x000fce000f8e00ff */
.L_x_6335:
        /* <DEDUP_REMOVED lines=20> */
.L_x_6334:
[----:B------:R-:W0:Y:S01]  /*da020*/  LDCU.64 UR4, c[0x0][0x3c8] ;  /* 0x00007900ff0477ac */ /* 0x000e220008000a00 */
[----:B------:R-:W-:Y:S01]  /*da030*/  BSSY.RECONVERGENT B0, `(.L_x_6336) ;  /* 0x0000018000007945 */ /* 0x000fe20003800200 */
[----:B------:R-:W-:Y:S02]  /*da040*/  IMAD.MOV.U32 R20, RZ, RZ, RZ ;  /* 0x000000ffff147224 */ /* 0x000fe400078e00ff */
[----:B------:R-:W-:Y:S02]  /*da050*/  IMAD.MOV.U32 R55, RZ, RZ, RZ ;  /* 0x000000ffff377224 */ /* 0x000fe400078e00ff */
[----:B0-----:R-:W-:Y:S02]  /*da060*/  IMAD.U32 R54, RZ, RZ, UR4 ;  /* 0x00000004ff367e24 */ /* 0x001fe4000f8e00ff */
[----:B------:R-:W-:-:S07]  /*da070*/  IMAD.U32 R53, RZ, RZ, UR5 ;  /* 0x00000005ff357e24 */ /* 0x000fce000f8e00ff */
.L_x_6337:
        /* <DEDUP_REMOVED lines=20> */
.L_x_6336:
[----:B------:R-:W0:Y:S01]  /*da1c0*/  LDCU.64 UR4, c[0x0][0x3c8] ;  /* 0x00007900ff0477ac */ /* 0x000e220008000a00 */
[----:B------:R-:W-:Y:S01]  /*da1d0*/  BSSY.RECONVERGENT B0, `(.L_x_6338) ;  /* 0x0000018000007945 */ /* 0x000fe20003800200 */
[----:B------:R-:W-:Y:S02]  /*da1e0*/  IMAD.MOV.U32 R18, RZ, RZ, RZ ;  /* 0x000000ffff127224 */ /* 0x000fe400078e00ff */
[----:B------:R-:W-:Y:S02]  /*da1f0*/  IMAD.MOV.U32 R55, RZ, RZ, RZ ;  /* 0x000000ffff377224 */ /* 0x000fe400078e00ff */
[----:B0-----:R-:W-:Y:S02]  /*da200*/  IMAD.U32 R54, RZ, RZ, UR4 ;  /* 0x00000004ff367e24 */ /* 0x001fe4000f8e00ff */
[----:B------:R-:W-:-:S07]  /*da210*/  IMAD.U32 R53, RZ, RZ, UR5 ;  /* 0x00000005ff357e24 */ /* 0x000fce000f8e00ff */
.L_x_6339:
        /* <DEDUP_REMOVED lines=20> */
.L_x_6338:
[----:B------:R-:W0:Y:S01]  /*da360*/  LDCU.64 UR4, c[0x0][0x3c8] ;  /* 0x00007900ff0477ac */ /* 0x000e220008000a00 */
[----:B------:R-:W-:Y:S01]  /*da370*/  BSSY.RECONVERGENT B0, `(.L_x_6340) ;  /* 0x0000018000007945 */ /* 0x000fe20003800200 */
[----:B------:R-:W-:Y:S02]  /*da380*/  IMAD.MOV.U32 R19, RZ, RZ, RZ ;  /* 0x000000ffff137224 */ /* 0x000fe400078e00ff */
[----:B------:R-:W-:Y:S02]  /*da390*/  IMAD.MOV.U32 R56, RZ, RZ, RZ ;  /* 0x000000ffff387224 */ /* 0x000fe400078e00ff */
[----:B0-----:R-:W-:Y:S02]  /*da3a0*/  IMAD.U32 R54, RZ, RZ, UR4 ;  /* 0x00000004ff367e24 */ /* 0x001fe4000f8e00ff */
[----:B------:R-:W-:-:S07]  /*da3b0*/  IMAD.U32 R53, RZ, RZ, UR5 ;  /* 0x00000005ff357e24 */ /* 0x000fce000f8e00ff */
.L_x_6341:
        /* <DEDUP_REMOVED lines=20> */
.L_x_6340:
[----:B------:R-:W0:Y:S01]  /*da500*/  LDCU.64 UR4, c[0x0][0x3c8] ;  /* 0x00007900ff0477ac */ /* 0x000e220008000a00 */
[----:B------:R-:W-:Y:S01]  /*da510*/  BSSY.RECONVERGENT B0, `(.L_x_6342) ;  /* 0x0000018000007945 */ /* 0x000fe20003800200 */
[----:B------:R-:W-:Y:S02]  /*da520*/  IMAD.MOV.U32 R20, RZ, RZ, RZ ;  /* 0x000000ffff147224 */ /* 0x000fe400078e00ff */
[----:B------:R-:W-:Y:S02]  /*da530*/  IMAD.MOV.U32 R55, RZ, RZ, RZ ;  /* 0x000000ffff377224 */ /* 0x000fe400078e00ff */
[----:B0-----:R-:W-:Y:S02]  /*da540*/  IMAD.U32 R54, RZ, RZ, UR4 ;  /* 0x00000004ff367e24 */ /* 0x001fe4000f8e00ff */
[----:B------:R-:W-:-:S07]  /*da550*/  IMAD.U32 R53, RZ, RZ, UR5 ;  /* 0x00000005ff357e24 */ /* 0x000fce000f8e00ff */
.L_x_6343:
        /* <DEDUP_REMOVED lines=20> */
.L_x_6342:
[----:B------:R-:W0:Y:S01]  /*da6a0*/  LDCU.64 UR4, c[0x0][0x3c8] ;  /* 0x00007900ff0477ac */ /* 0x000e220008000a00 */
[----:B------:R-:W-:Y:S01]  /*da6b0*/  BSSY.RECONVERGENT B0, `(.L_x_6344) ;  /* 0x0000018000007945 */ /* 0x000fe20003800200 */
[----:B------:R-:W-:Y:S02]  /*da6c0*/  IMAD.MOV.U32 R18, RZ, RZ, RZ ;  /* 0x000000ffff127224 */ /* 0x000fe400078e00ff */
[----:B------:R-:W-:Y:S02]  /*da6d0*/  IMAD.MOV.U32 R55, RZ, RZ, RZ ;  /* 0x000000ffff377224 */ /* 0x000fe400078e00ff */
[----:B0-----:R-:W-:Y:S02]  /*da6e0*/  IMAD.U32 R54, RZ, RZ, UR4 ;  /* 0x00000004ff367e24 */ /* 0x001fe4000f8e00ff */
[----:B------:R-:W-:-:S07]  /*da6f0*/  IMAD.U32 R53, RZ, RZ, UR5 ;  /* 0x00000005ff357e24 */ /* 0x000fce000f8e00ff */
.L_x_6345:
        /* <DEDUP_REMOVED lines=20> */
.L_x_6344:
[----:B------:R-:W0:Y:S01]  /*da840*/  LDCU.64 UR4, c[0x0][0x3c8] ;  /* 0x00007900ff0477ac */ /* 0x000e220008000a00 */
[----:B------:R-:W-:Y:S01]  /*da850*/  BSSY.RECONVERGENT B0, `(.L_x_6346) ;  /* 0x0000018000007945 */ /* 0x000fe20003800200 */
[----:B------:R-:W-:Y:S02]  /*da860*/  IMAD.MOV.U32 R19, RZ, RZ, RZ ;  /* 0x000000ffff137224 */ /* 0x000fe400078e00ff */
[----:B------:R-:W-:Y:S02]  /*da870*/  IMAD.MOV.U32 R56, RZ, RZ, RZ ;  /* 0x000000ffff387224 */ /* 0x000fe400078e00ff */
[----:B0-----:R-:W-:Y:S02]  /*da880*/  IMAD.U32 R54, RZ, RZ, UR4 ;  /* 0x00000004ff367e24 */ /* 0x001fe4000f8e00ff */
[----:B------:R-:W-:-:S07]  /*da890*/  IMAD.U32 R53, RZ, RZ, UR5 ;  /* 0x00000005ff357e24 */ /* 0x000fce000f8e00ff */
.L_x_6347:
        /* <DEDUP_REMOVED lines=20> */
.L_x_6346:
[----:B------:R-:W0:Y:S01]  /*da9e0*/  LDCU.64 UR4, c[0x0][0x3c8] ;  /* 0x00007900ff0477ac */ /* 0x000e220008000a00 */
[----:B------:R-:W-:Y:S01]  /*da9f0*/  BSSY.RECONVERGENT B0, `(.L_x_6348) ;  /* 0x0000018000007945 */ /* 0x000fe20003800200 */
[----:B------:R-:W-:Y:S02]  /*daa00*/  IMAD.MOV.U32 R20, RZ, RZ, RZ ;  /* 0x000000ffff147224 */ /* 0x000fe400078e00ff */
[----:B------:R-:W-:Y:S02]  /*daa10*/  IMAD.MOV.U32 R55, RZ, RZ, RZ ;  /* 0x000000ffff377224 */ /* 0x000fe400078e00ff */
[----:B0-----:R-:W-:Y:S02]  /*daa20*/  IMAD.U32 R54, RZ, RZ, UR4 ;  /* 0x00000004ff367e24 */ /* 0x001fe4000f8e00ff */
[----:B------:R-:W-:-:S07]  /*daa30*/  IMAD.U32 R53, RZ, RZ, UR5 ;  /* 0x00000005ff357e24 */ /* 0x000fce000f8e00ff */
.L_x_6349:
        /* <DEDUP_REMOVED lines=20> */
.L_x_6348:
[----:B------:R-:W0:Y:S01]  /*dab80*/  LDCU.64 UR4, c[0x0][0x3c8] ;  /* 0x00007900ff0477ac */ /* 0x000e220008000a00 */
[----:B------:R-:W-:Y:S01]  /*dab90*/  BSSY.RECONVERGENT B0, `(.L_x_6350) ;  /* 0x0000018000007945 */ /* 0x000fe20003800200 */
[----:B------:R-:W-:Y:S02]  /*daba0*/  IMAD.MOV.U32 R18, RZ, RZ, RZ ;  /* 0x000000ffff127224 */ /* 0x000fe400078e00ff */
[----:B------:R-:W-:Y:S02]  /*dabb0*/  IMAD.MOV.U32 R55, RZ, RZ, RZ ;  /* 0x000000ffff377224 */ /* 0x000fe400078e00ff */
[----:B0-----:R-:W-:Y:S02]  /*dabc0*/  IMAD.U32 R54, RZ, RZ, UR4 ;  /* 0x00000004ff367e24 */ /* 0x001fe4000f8e00ff */
[----:B------:R-:W-:-:S07]  /*dabd0*/  IMAD.U32 R53, RZ, RZ, UR5 ;  /* 0x00000005ff357e24 */ /* 0x000fce000f8e00ff */
.L_x_6351:
        /* <DEDUP_REMOVED lines=20> */
.L_x_6350:
[----:B------:R-:W0:Y:S01]  /*dad20*/  LDCU.64 UR4, c[0x0][0x3c8] ;  /* 0x00007900ff0477ac */ /* 0x000e220008000a00 */
[----:B------:R-:W-:Y:S01]  /*dad30*/  BSSY.RECONVERGENT B0, `(.L_x_6352) ;  /* 0x0000018000007945 */ /* 0x000fe20003800200 */
[----:B------:R-:W-:Y:S02]  /*dad40*/  IMAD.MOV.U32 R19, RZ, RZ, RZ ;  /* 0x000000ffff137224 */ /* 0x000fe400078e00ff */
[----:B------:R-:W-:Y:S02]  /*dad50*/  IMAD.MOV.U32 R56, RZ, RZ, RZ ;  /* 0x000000ffff387224 */ /* 0x000fe400078e00ff */
[----:B0-----:R-:W-:Y:S02]  /*dad60*/  IMAD.U32 R54, RZ, RZ, UR4 ;  /* 0x00000004ff367e24 */ /* 0x001fe4000f8e00ff */
[----:B------:R-:W-:-:S07]  /*dad70*/  IMAD.U32 R53, RZ, RZ, UR5 ;  /* 0x00000005ff357e24 */ /* 0x000fce000f8e00ff */
.L_x_6353:
        /* <DEDUP_REMOVED lines=20> */
.L_x_6352:
[----:B------:R-:W0:Y:S01]  /*daec0*/  LDCU.64 UR4, c[0x0][0x3c8] ;  /* 0x00007900ff0477ac */ /* 0x000e220008000a00 */
[----:B------:R-:W-:Y:S01]  /*daed0*/  BSSY.RECONVERGENT B0, `(.L_x_6354) ;  /* 0x0000018000007945 */ /* 0x000fe20003800200 */
[----:B------:R-:W-:Y:S02]  /*daee0*/  IMAD.MOV.U32 R20, RZ, RZ, RZ ;  /* 0x000000ffff147224 */ /* 0x000fe400078e00ff */
[----:B------:R-:W-:Y:S02]  /*daef0*/  IMAD.MOV.U32 R55, RZ, RZ, RZ ;  /* 0x000000ffff377224 */ /* 0x000fe400078e00ff */
[----:B0-----:R-:W-:Y:S02]  /*daf00*/  IMAD.U32 R54, RZ, RZ, UR4 ;  /* 0x00000004ff367e24 */ /* 0x001fe4000f8e00ff */
[----:B------:R-:W-:-:S07]  /*daf10*/  IMAD.U32 R53, RZ, RZ, UR5 ;  /* 0x00000005ff357e24 */ /* 0x000fce000f8e00ff */
.L_x_6355:
        /* <DEDUP_REMOVED lines=20> */
.L_x_6354:
[----:B------:R-:W0:Y:S01]  /*db060*/  LDCU.64 UR4, c[0x0][0x3c8] ;  /* 0x00007900ff0477ac */ /* 0x000e220008000a00 */
[----:B------:R-:W-:Y:S01]  /*db070*/  BSSY.RECONVERGENT B0, `(.L_x_6356) ;  /* 0x0000018000007945 */ /* 0x000fe20003800200 */
[----:B------:R-:W-:Y:S02]  /*db080*/  IMAD.MOV.U32 R18, RZ, RZ, RZ ;  /* 0x000000ffff127224 */ /* 0x000fe400078e00ff */
[----:B------:R-:W-:Y:S02]  /*db090*/  IMAD.MOV.U32 R55, RZ, RZ, RZ ;  /* 0x000000ffff377224 */ /* 0x000fe400078e00ff */
[----:B0-----:R-:W-:Y:S02]  /*db0a0*/  IMAD.U32 R54, RZ, RZ, UR4 ;  /* 0x00000004ff367e24 */ /* 0x001fe4000f8e00ff */
[----:B------:R-:W-:-:S07]  /*db0b0*/  IMAD.U32 R53, RZ, RZ, UR5 ;  /* 0x00000005ff357e24 */ /* 0x000fce000f8e00ff */
.L_x_6357:
        /* <DEDUP_REMOVED lines=20> */
.L_x_6356:
[----:B------:R-:W0:Y:S01]  /*db200*/  LDCU.64 UR4, c[0x0][0x3c8] ;  /* 0x00007900ff0477ac */ /* 0x000e220008000a00 */
[----:B------:R-:W-:Y:S01]  /*db210*/  BSSY.RECONVERGENT B0, `(.L_x_6358) ;  /* 0x0000018000007945 */ /* 0x000fe20003800200 */
[----:B------:R-:W-:Y:S02]  /*db220*/  IMAD.MOV.U32 R19, RZ, RZ, RZ ;  /* 0x000000ffff137224 */ /* 0x000fe400078e00ff */
[----:B------:R-:W-:Y:S02]  /*db230*/  IMAD.MOV.U32 R56, RZ, RZ, RZ ;  /* 0x000000ffff387224 */ /* 0x000fe400078e00ff */
[----:B0-----:R-:W-:Y:S02]  /*db240*/  IMAD.U32 R54, RZ, RZ, UR4 ;  /* 0x00000004ff367e24 */ /* 0x001fe4000f8e00ff */
[----:B------:R-:W-:-:S07]  /*db250*/  IMAD.U32 R53, RZ, RZ, UR5 ;  /* 0x00000005ff357e24 */ /* 0x000fce000f8e00ff */
.L_x_6359:
        /* <DEDUP_REMOVED lines=20> */
.L_x_6358:
[----:B------:R-:W0:Y:S01]  /*db3a0*/  LDCU.64 UR4, c[0x0][0x3c8] ;  /* 0x00007900ff0477ac */ /* 0x000e220008000a00 */
[----:B------:R-:W-:Y:S01]  /*db3b0*/  BSSY.RECONVERGENT B0, `(.L_x_6360) ;  /* 0x0000018000007945 */ /* 0x000fe20003800200 */
[----:B------:R-:W-:Y:S02]  /*db3c0*/  IMAD.MOV.U32 R20, RZ, RZ, RZ ;  /* 0x000000ffff147224 */ /* 0x000fe400078e00ff */
[----:B------:R-:W-:Y:S02]  /*db3d0*/  IMAD.MOV.U32 R55, RZ, RZ, RZ ;  /* 0x000000ffff377224 */ /* 0x000fe400078e00ff */
[----:B0-----:R-:W-:Y:S02]  /*db3e0*/  IMAD.U32 R54, RZ, RZ, UR4 ;  /* 0x00000004ff367e24 */ /* 0x001fe4000f8e00ff */
[----:B------:R-:W-:-:S07]  /*db3f0*/  IMAD.U32 R53, RZ, RZ, UR5 ;  /* 0x00000005ff357e24 */ /* 0x000fce000f8e00ff */
.L_x_6361:
        /* <DEDUP_REMOVED lines=20> */
.L_x_6360:
[----:B------:R-:W0:Y:S01]  /*db540*/  LDCU.64 UR4, c[0x0][0x3c8] ;  /* 0x00007900ff0477ac */ /* 0x000e220008000a00 */
[----:B------:R-:W-:Y:S01]  /*db550*/  BSSY.RECONVERGENT B0, `(.L_x_6362) ;  /* 0x0000018000007945 */ /* 0x000fe20003800200 */
[----:B------:R-:W-:Y:S02]  /*db560*/  IMAD.MOV.U32 R18, RZ, RZ, RZ ;  /* 0x000000ffff127224 */ /* 0x000fe400078e00ff */
[----:B------:R-:W-:Y:S02]  /*db570*/  IMAD.MOV.U32 R55, RZ, RZ, RZ ;  /* 0x000000ffff377224 */ /* 0x000fe400078e00ff */
[----:B0-----:R-:W-:Y:S02]  /*db580*/  IMAD.U32 R54, RZ, RZ, UR4 ;  /* 0x00000004ff367e24 */ /* 0x001fe4000f8e00ff */
[----:B------:R-:W-:-:S07]  /*db590*/  IMAD.U32 R53, RZ, RZ, UR5 ;  /* 0x00000005ff357e24 */ /* 0x000fce000f8e00ff */
.L_x_6363:
        /* <DEDUP_REMOVED lines=20> */
.L_x_6362:
[----:B------:R-:W0:Y:S01]  /*db6e0*/  LDCU.64 UR4, c[0x0][0x3c8] ;  /* 0x00007900ff0477ac */ /* 0x000e220008000a00 */
[----:B------:R-:W-:Y:S01]  /*db6f0*/  BSSY.RECONVERGENT B0, `(.L_x_6364) ;  /* 0x0000018000007945 */ /* 0x000fe20003800200 */
[----:B------:R-:W-:Y:S02]  /*db700*/  IMAD.MOV.U32 R19, RZ, RZ, RZ ;  /* 0x000000ffff137224 */ /* 0x000fe400078e00ff */
[----:B------:R-:W-:Y:S02]  /*db710*/  IMAD.MOV.U32 R56, RZ, RZ, RZ ;  /* 0x000000ffff387224 */ /* 0x000fe400078e00ff */
[----:B0-----:R-:W-:Y:S02]  /*db720*/  IMAD.U32 R54, RZ, RZ, UR4 ;  /* 0x00000004ff367e24 */ /* 0x001fe4000f8e00ff */
[----:B------:R-:W-:-:S07]  /*db730*/  IMAD.U32 R53, RZ, RZ, UR5 ;  /* 0x00000005ff357e24 */ /* 0x000fce000f8e00ff */
.L_x_6365:
        /* <DEDUP_REMOVED lines=20> */
.L_x_6364:
[----:B------:R-:W0:Y:S01]  /*db880*/  LDCU.64 UR4, c[0x0][0x3c8] ;  /* 0x00007900ff0477ac */ /* 0x000e220008000a00 */
[----:B------:R-:W-:Y:S01]  /*db890*/  BSSY.RECONVERGENT B0, `(.L_x_6366) ;  /* 0x0000018000007945 */ /* 0x000fe20003800200 */
[----:B------:R-:W-:Y:S02]  /*db8a0*/  IMAD.MOV.U32 R54, RZ, RZ, RZ ;  /* 0x000000ffff367224 */ /* 0x000fe400078e00ff */
[----:B------:R-:W-:Y:S02]  /*db8b0*/  IMAD.MOV.U32 R56, RZ, RZ, RZ ;  /* 0x000000ffff387224 */ /* 0x000fe400078e00ff */
[----:B0-----:R-:W-:Y:S02]  /*db8c0*/  IMAD.U32 R53, RZ, RZ, UR4 ;  /* 0x00000004ff357e24 */ /* 0x001fe4000f8e00ff */
[----:B------:R-:W-:-:S07]  /*db8d0*/  IMAD.U32 R52, RZ, RZ, UR5 ;  /* 0x00000005ff347e24 */ /* 0x000fce000f8e00ff */
.L_x_6367:
        /* <DEDUP_REMOVED lines=20> */
.L_x_6366:
        /* <DEDUP_REMOVED lines=9> */
.L_x_6369:
        /* <DEDUP_REMOVED lines=20> */
.L_x_6368:
[----:B------:R-:W0:Y:S01]  /*dbbf0*/  LDCU.64 UR4, c[0x0][0x3c8] ;  /* 0x00007900ff0477ac */ /* 0x000e220008000a00 */
[----:B------:R-:W-:Y:S01]  /*dbc00*/  BSSY.RECONVERGENT B0, `(.L_x_6370) ;  /* 0x0000018000007945 */ /* 0x000fe20003800200 */
[----:B------:R-:W-:Y:S02]  /*dbc10*/  IMAD.MOV.U32 R45, RZ, RZ, RZ ;  /* 0x000000ffff2d7224 */ /* 0x000fe400078e00ff */
[----:B------:R-:W-:Y:S02]  /*dbc20*/  IMAD.MOV.U32 R54, RZ, RZ, RZ ;  /* 0x000000ffff367224 */ /* 0x000fe400078e00ff */
[----:B0-----:R-:W-:Y:S02]  /*dbc30*/  IMAD.U32 R52, RZ, RZ, UR4 ;  /* 0x00000004ff347e24 */ /* 0x001fe4000f8e00ff */
[----:B------:R-:W-:-:S07]  /*dbc40*/  IMAD.U32 R53, RZ, RZ, UR5 ;  /* 0x00000005ff357e24 */ /* 0x000fce000f8e00ff */
.L_x_6371:
        /* <DEDUP_REMOVED lines=20> */
.L_x_6370:
[----:B------:R-:W0:Y:S01]  /*dbd90*/  LDCU.64 UR4, c[0x0][0x3c8] ;  /* 0x00007900ff0477ac */ /* 0x000e220008000a00 */
[----:B------:R-:W-:Y:S01]  /*dbda0*/  BSSY.RECONVERGENT B0, `(.L_x_6372) ;  /* 0x0000018000007945 */ /* 0x000fe20003800200 */
[----:B------:R-:W-:Y:S02]  /*dbdb0*/  IMAD.MOV.U32 R17, RZ, RZ, RZ ;  /* 0x000000ffff117224 */ /* 0x000fe400078e00ff */
[----:B------:R-:W-:Y:S02]  /*dbdc0*/  IMAD.MOV.U32 R56, RZ, RZ, RZ ;  /* 0x000000ffff387224 */ /* 0x000fe400078e00ff */
[----:B0-----:R-:W-:Y:S02]  /*dbdd0*/  IMAD.U32 R53, RZ, RZ, UR4 ;  /* 0x00000004ff357e24 */ /* 0x001fe4000f8e00ff */
[----:B------:R-:W-:-:S07]  /*dbde0*/  IMAD.U32 R54, RZ, RZ, UR5 ;  /* 0x00000005ff367e24 */ /* 0x000fce000f8e00ff */
.L_x_6373:
        /* <DEDUP_REMOVED lines=20> */
.L_x_6372:
[----:B------:R-:W0:Y:S01]  /*dbf30*/  LDCU.64 UR4, c[0x0][0x3c8] ;  /* 0x00007900ff0477ac */ /* 0x000e220008000a00 */
[----:B------:R-:W-:Y:S01]  /*dbf40*/  BSSY.RECONVERGENT B0, `(.L_x_6374) ;  /* 0x0000018000007945 */ /* 0x000fe20003800200 */
[----:B------:R-:W-:Y:S02]  /*dbf50*/  IMAD.MOV.U32 R20, RZ, RZ, RZ ;  /* 0x000000ffff147224 */ /* 0x000fe400078e00ff */
[----:B------:R-:W-:Y:S02]  /*dbf60*/  IMAD.MOV.U32 R55, RZ, RZ, RZ ;  /* 0x000000ffff377224 */ /* 0x000fe400078e00ff */
[----:B0-----:R-:W-:Y:S02]  /*dbf70*/  IMAD.U32 R53, RZ, RZ, UR4 ;  /* 0x00000004ff357e24 */ /* 0x001fe4000f8e00ff */
[----:B------:R-:W-:-:S07]  /*dbf80*/  IMAD.U32 R54, RZ, RZ, UR5 ;  /* 0x00000005ff367e24 */ /* 0x000fce000f8e00ff */
.L_x_6375:
        /* <DEDUP_REMOVED lines=20> */
.L_x_6374:
[----:B------:R-:W0:Y:S01]  /*dc0d0*/  LDCU.64 UR4, c[0x0][0x3c8] ;  /* 0x00007900ff0477ac */ /* 0x000e220008000a00 */
[----:B------:R-:W-:Y:S01]  /*dc0e0*/  BSSY.RECONVERGENT B0, `(.L_x_6376) ;  /* 0x0000018000007945 */ /* 0x000fe20003800200 */
[----:B------:R-:W-:Y:S02]  /*dc0f0*/  IMAD.MOV.U32 R45, RZ, RZ, RZ ;  /* 0x000000ffff2d7224 */ /* 0x000fe400078e00ff */
[----:B------:R-:W-:Y:S02]  /*dc100*/  IMAD.MOV.U32 R56, RZ, RZ, RZ ;  /* 0x000000ffff387224 */ /* 0x000fe400078e00ff */
[----:B0-----:R-:W-:Y:S02]  /*dc110*/  IMAD.U32 R53, RZ, RZ, UR4 ;  /* 0x00000004ff357e24 */ /* 0x001fe4000f8e00ff */
[----:B------:R-:W-:-:S07]  /*dc120*/  IMAD.U32 R54, RZ, RZ, UR5 ;  /* 0x00000005ff367e24 */ /* 0x000fce000f8e00ff */
.L_x_6377:
        /* <DEDUP_REMOVED lines=20> */
.L_x_6376:
[----:B------:R-:W0:Y:S01]  /*dc270*/  LDCU.64 UR4, c[0x0][0x3c8] ;  /* 0x00007900ff0477ac */ /* 0x000e220008000a00 */
[----:B------:R-:W-:Y:S01]  /*dc280*/  BSSY.RECONVERGENT B0, `(.L_x_6378) ;  /* 0x0000018000007945 */ /* 0x000fe20003800200 */
[----:B------:R-:W-:Y:S02]  /*dc290*/  IMAD.MOV.U32 R17, RZ, RZ, RZ ;  /* 0x000000ffff117224 */ /* 0x000fe400078e00ff */
[----:B------:R-:W-:Y:S02]  /*dc2a0*/  IMAD.MOV.U32 R56, RZ, RZ, RZ ;  /* 0x000000ffff387224 */ /* 0x000fe400078e00ff */
[----:B0-----:R-:W-:Y:S02]  /*dc2b0*/  IMAD.U32 R53, RZ, RZ, UR4 ;  /* 0x00000004ff357e24 */ /* 0x001fe4000f8e00ff */
[----:B------:R-:W-:-:S07]  /*dc2c0*/  IMAD.U32 R54, RZ, RZ, UR5 ;  /* 0x00000005ff367e24 */ /* 0x000fce000f8e00ff */
.L_x_6379:
        /* <DEDUP_REMOVED lines=20> */
.L_x_6378:
[----:B------:R-:W0:Y:S01]  /*dc410*/  LDCU.64 UR4, c[0x0][0x3c8] ;  /* 0x00007900ff0477ac */ /* 0x000e220008000a00 */
[----:B------:R-:W-:Y:S01]  /*dc420*/  BSSY.RECONVERGENT B0, `(.L_x_6380) ;  /* 0x0000018000007945 */ /* 0x000fe20003800200 */
[----:B------:R-:W-:Y:S02]  /*dc430*/  IMAD.MOV.U32 R20, RZ, RZ, RZ ;  /* 0x000000ffff147224 */ /* 0x000fe400078e00ff */
[----:B------:R-:W-:Y:S02]  /*dc440*/  IMAD.MOV.U32 R55, RZ, RZ, RZ ;  /* 0x000000ffff377224 */ /* 0x000fe400078e00ff */
[----:B0-----:R-:W-:Y:S02]  /*dc450*/  IMAD.U32 R53, RZ, RZ, UR4 ;  /* 0x00000004ff357e24 */ /* 0x001fe4000f8e00ff */
[----:B------:R-:W-:-:S07]  /*dc460*/  IMAD.U32 R54, RZ, RZ, UR5 ;  /* 0x00000005ff367e24 */ /* 0x000fce000f8e00ff */
.L_x_6381:
        /* <DEDUP_REMOVED lines=20> */
.L_x_6380:
[----:B------:R-:W0:Y:S01]  /*dc5b0*/  LDCU.64 UR4, c[0x0][0x3c8] ;  /* 0x00007900ff0477ac */ /* 0x000e220008000a00 */
[----:B------:R-:W-:Y:S01]  /*dc5c0*/  BSSY.RECONVERGENT B0, `(.L_x_6382) ;  /* 0x0000018000007945 */ /* 0x000fe20003800200 */
[----:B------:R-:W-:Y:S02]  /*dc5d0*/  IMAD.MOV.U32 R45, RZ, RZ, RZ ;  /* 0x000000ffff2d7224 */ /* 0x000fe400078e00ff */
[----:B------:R-:W-:Y:S02]  /*dc5e0*/  IMAD.MOV.U32 R56, RZ, RZ, RZ ;  /* 0x000000ffff387224 */ /* 0x000fe400078e00ff */
[----:B0-----:R-:W-:Y:S02]  /*dc5f0*/  IMAD.U32 R53, RZ, RZ, UR4 ;  /* 0x00000004ff357e24 */ /* 0x001fe4000f8e00ff */
[----:B------:R-:W-:-:S07]  /*dc600*/  IMAD.U32 R54, RZ, RZ, UR5 ;  /* 0x00000005ff367e24 */ /* 0x000fce000f8e00ff */
.L_x_6383:
        /* <DEDUP_REMOVED lines=20> */
.L_x_6382:
[----:B------:R-:W0:Y:S01]  /*dc750*/  LDCU.64 UR4, c[0x0][0x3c8] ;  /* 0x00007900ff0477ac */ /* 0x000e220008000a00 */
[----:B------:R-:W-:Y:S01]  /*dc760*/  BSSY.RECONVERGENT B0, `(.L_x_6384) ;  /* 0x0000018000007945 */ /* 0x000fe20003800200 */
[----:B------:R-:W-:Y:S02]  /*dc770*/  IMAD.MOV.U32 R17, RZ, RZ, RZ ;  /* 0x000000ffff117224 */ /* 0x000fe400078e00ff */
[----:B------:R-:W-:Y:S02]  /*dc780*/  IMAD.MOV.U32 R56, RZ, RZ, RZ ;  /* 0x000000ffff387224 */ /* 0x000fe400078e00ff */
[----:B0-----:R-:W-:Y:S02]  /*dc790*/  IMAD.U32 R53, RZ, RZ, UR4 ;  /* 0x00000004ff357e24 */ /* 0x001fe4000f8e00ff */
[----:B------:R-:W-:-:S07]  /*dc7a0*/  IMAD.U32 R54, RZ, RZ, UR5 ;  /* 0x00000005ff367e24 */ /* 0x000fce000f8e00ff */
.L_x_6385:
        /* <DEDUP_REMOVED lines=20> */
.L_x_6384:
[----:B------:R-:W0:Y:S01]  /*dc8f0*/  LDCU.64 UR4, c[0x0][0x3c8] ;  /* 0x00007900ff0477ac */ /* 0x000e220008000a00 */
[----:B------:R-:W-:Y:S01]  /*dc900*/  BSSY.RECONVERGENT B0, `(.L_x_6386) ;  /* 0x0000018000007945 */ /* 0x000fe20003800200 */
[----:B------:R-:W-:Y:S02]  /*dc910*/  IMAD.MOV.U32 R20, RZ, RZ, RZ ;  /* 0x000000ffff147224 */ /* 0x000fe400078e00ff */
[----:B------:R-:W-:Y:S02]  /*dc920*/  IMAD.MOV.U32 R55, RZ, RZ, RZ ;  /* 0x000000ffff377224 */ /* 0x000fe400078e00ff */
[----:B0-----:R-:W-:Y:S02]  /*dc930*/  IMAD.U32 R53, RZ, RZ, UR4 ;  /* 0x00000004ff357e24 */ /* 0x001fe4000f8e00ff */
[----:B------:R-:W-:-:S07]  /*dc940*/  IMAD.U32 R54, RZ, RZ, UR5 ;  /* 0x00000005ff367e24 */ /* 0x000fce000f8e00ff */
.L_x_6387:
        /* <DEDUP_REMOVED lines=20> */
.L_x_6386:
[----:B------:R-:W0:Y:S01]  /*dca90*/  LDCU.64 UR4, c[0x0][0x3c8] ;  /* 0x00007900ff0477ac */ /* 0x000e220008000a00 */
[----:B------:R-:W-:Y:S01]  /*dcaa0*/  BSSY.RECONVERGENT B0, `(.L_x_6388) ;  /* 0x0000018000007945 */ /* 0x000fe20003800200 */
[----:B------:R-:W-:Y:S02]  /*dcab0*/  IMAD.MOV.U32 R45, RZ, RZ, RZ ;  /* 0x000000ffff2d7224 */ /* 0x000fe400078e00ff */
[----:B------:R-:W-:Y:S02]  /*dcac0*/  IMAD.MOV.U32 R56, RZ, RZ, RZ ;  /* 0x000000ffff387224 */ /* 0x000fe400078e00ff */
[----:B0-----:R-:W-:Y:S02]  /*dcad0*/  IMAD.U32 R53, RZ, RZ, UR4 ;  /* 0x00000004ff357e24 */ /* 0x001fe4000f8e00ff */
[----:B------:R-:W-:-:S07]  /*dcae0*/  IMAD.U32 R54, RZ, RZ, UR5 ;  /* 0x00000005ff367e24 */ /* 0x000fce000f8e00ff */
.L_x_6389:
        /* <DEDUP_REMOVED lines=20> */
.L_x_6388:
[----:B------:R-:W0:Y:S01]  /*dcc30*/  LDCU.64 UR4, c[0x0][0x3c8] ;  /* 0x00007900ff0477ac */ /* 0x000e220008000a00 */
[----:B------:R-:W-:Y:S01]  /*dcc40*/  BSSY.RECONVERGENT B0, `(.L_x_6390) ;  /* 0x0000018000007945 */ /* 0x000fe20003800200 */
[----:B------:R-:W-:Y:S02]  /*dcc50*/  IMAD.MOV.U32 R17, RZ, RZ, RZ ;  /* 0x000000ffff117224 */ /* 0x000fe400078e00ff */
[----:B------:R-:W-:Y:S02]  /*dcc60*/  IMAD.MOV.U32 R56, RZ, RZ, RZ ;  /* 0x000000ffff387224 */ /* 0x000fe400078e00ff */
[----:B0-----:R-:W-:Y:S02]  /*dcc70*/  IMAD.U32 R53, RZ, RZ, UR4 ;  /* 0x00000004ff357e24 */ /* 0x001fe4000f8e00ff */
[----:B------:R-:W-:-:S07]  /*dcc80*/  IMAD.U32 R54, RZ, RZ, UR5 ;  /* 0x00000005ff367e24 */ /* 0x000fce000f8e00ff */
.L_x_6391:
        /* <DEDUP_REMOVED lines=20> */
.L_x_6390:
[----:B------:R-:W0:Y:S01]  /*dcdd0*/  LDCU.64 UR4, c[0x0][0x3c8] ;  /* 0x00007900ff0477ac */ /* 0x000e220008000a00 */
[----:B------:R-:W-:Y:S01]  /*dcde0*/  BSSY.RECONVERGENT B0, `(.L_x_6392) ;  /* 0x0000018000007945 */ /* 0x000fe20003800200 */
[----:B------:R-:W-:Y:S02]  /*dcdf0*/  IMAD.MOV.U32 R20, RZ, RZ, RZ ;  /* 0x000000ffff147224 */ /* 0x000fe400078e00ff */
[----:B------:R-:W-:Y:S02]  /*dce00*/  IMAD.MOV.U32 R55, RZ, RZ, RZ ;  /* 0x000000ffff377224 */ /* 0x000fe400078e00ff */
[----:B0-----:R-:W-:Y:S02]  /*dce10*/  IMAD.U32 R53, RZ, RZ, UR4 ;  /* 0x00000004ff357e24 */ /* 0x001fe4000f8e00ff */
[----:B------:R-:W-:-:S07]  /*dce20*/  IMAD.U32 R54, RZ, RZ, UR5 ;  /* 0x00000005ff367e24 */ /* 0x000fce000f8e00ff */
.L_x_6393:
        /* <DEDUP_REMOVED lines=20> */
.L_x_6392:
[----:B------:R-:W0:Y:S01]  /*dcf70*/  LDCU.64 UR4, c[0x0][0x3c8] ;  /* 0x00007900ff0477ac */ /* 0x000e220008000a00 */
[----:B------:R-:W-:Y:S01]  /*dcf80*/  BSSY.RECONVERGENT B0, `(.L_x_6394) ;  /* 0x0000018000007945 */ /* 0x000fe20003800200 */
[----:B------:R-:W-:Y:S02]  /*dcf90*/  IMAD.MOV.U32 R45, RZ, RZ, RZ ;  /* 0x000000ffff2d7224 */ /* 0x000fe400078e00ff */
[----:B------:R-:W-:Y:S02]  /*dcfa0*/  IMAD.MOV.U32 R56, RZ, RZ, RZ ;  /* 0x000000ffff387224 */ /* 0x000fe400078e00ff */
[----:B0-----:R-:W-:Y:S02]  /*dcfb0*/  IMAD.U32 R53, RZ, RZ, UR4 ;  /* 0x00000004ff357e24 */ /* 0x001fe4000f8e00ff */
[----:B------:R-:W-:-:S07]  /*dcfc0*/  IMAD.U32 R54, RZ, RZ, UR5 ;  /* 0x00000005ff367e24 */ /* 0x000fce000f8e00ff */
.L_x_6395:
        /* <DEDUP_REMOVED lines=20> */
.L_x_6394:
[----:B------:R-:W0:Y:S01]  /*dd110*/  LDCU.64 UR4, c[0x0][0x3c8] ;  /* 0x00007900ff0477ac */ /* 0x000e220008000a00 */
[----:B------:R-:W-:Y:S01]  /*dd120*/  BSSY.RECONVERGENT B0, `(.L_x_6396) ;  /* 0x0000018000007945 */ /* 0x000fe20003800200 */
[----:B------:R-:W-:Y:S02]  /*dd130*/  IMAD.MOV.U32 R17, RZ, RZ, RZ ;  /* 0x000000ffff117224 */ /* 0x000fe400078e00ff */
[----:B------:R-:W-:Y:S02]  /*dd140*/  IMAD.MOV.U32 R56, RZ, RZ, RZ ;  /* 0x000000ffff387224 */ /* 0x000fe400078e00ff */
[----:B0-----:R-:W-:Y:S02]  /*dd150*/  IMAD.U32 R53, RZ, RZ, UR4 ;  /* 0x00000004ff357e24 */ /* 0x001fe4000f8e00ff */
[----:B------:R-:W-:-:S07]  /*dd160*/  IMAD.U32 R54, RZ, RZ, UR5 ;  /* 0x00000005ff367e24 */ /* 0x000fce000f8e00ff */
.L_x_6397:
        /* <DEDUP_REMOVED lines=20> */
.L_x_6396:
[----:B------:R-:W0:Y:S01]  /*dd2b0*/  LDCU.64 UR4, c[0x0][0x3c8] ;  /* 0x00007900ff0477ac */ /* 0x000e220008000a00 */
[----:B------:R-:W-:Y:S01]  /*dd2c0*/  BSSY.RECONVERGENT B0, `(.L_x_6398) ;  /* 0x0000018000007945 */ /* 0x000fe20003800200 */
[----:B------:R-:W-:Y:S02]  /*dd2d0*/  IMAD.MOV.U32 R20, RZ, RZ, RZ ;  /* 0x000000ffff147224 */ /* 0x000fe400078e00ff */
[----:B------:R-:W-:Y:S02]  /*dd2e0*/  IMAD.MOV.U32 R55, RZ, RZ, RZ ;  /* 0x000000ffff377224 */ /* 0x000fe400078e00ff */
[----:B0-----:R-:W-:Y:S02]  /*dd2f0*/  IMAD.U32 R53, RZ, RZ, UR4 ;  /* 0x00000004ff357e24 */ /* 0x001fe4000f8e00ff */
[----:B------:R-:W-:-:S07]  /*dd300*/  IMAD.U32 R54, RZ, RZ, UR5 ;  /* 0x00000005ff367e24 */ /* 0x000fce000f8e00ff */
.L_x_6399:
        /* <DEDUP_REMOVED lines=20> */
.L_x_6398:
[----:B------:R-:W0:Y:S01]  /*dd450*/  LDCU.64 UR4, c[0x0][0x3c8] ;  /* 0x00007900ff0477ac */ /* 0x000e220008000a00 */
[----:B------:R-:W-:Y:S01]  /*dd460*/  BSSY.RECONVERGENT B0, `(.L_x_6400) ;  /* 0x0000018000007945 */ /* 0x000fe20003800200 */
[----:B------:R-:W-:Y:S02]  /*dd470*/  IMAD.MOV.U32 R45, RZ, RZ, RZ ;  /* 0x000000ffff2d7224 */ /* 0x000fe400078e00ff */
[----:B------:R-:W-:Y:S02]  /*dd480*/  IMAD.MOV.U32 R56, RZ, RZ, RZ ;  /* 0x000000ffff387224 */ /* 0x000fe400078e00ff */
[----:B0-----:R-:W-:Y:S02]  /*dd490*/  IMAD.U32 R53, RZ, RZ, UR4 ;  /* 0x00000004ff357e24 */ /* 0x001fe4000f8e00ff */
[----:B------:R-:W-:-:S07]  /*dd4a0*/  IMAD.U32 R54, RZ, RZ, UR5 ;  /* 0x00000005ff367e24 */ /* 0x000fce000f8e00ff */
.L_x_6401:
        /* <DEDUP_REMOVED lines=20> */
.L_x_6400:
[----:B------:R-:W0:Y:S01]  /*dd5f0*/  LDCU.64 UR4, c[0x0][0x3c8] ;  /* 0x00007900ff0477ac */ /* 0x000e220008000a00 */
[----:B------:R-:W-:Y:S01]  /*dd600*/  BSSY.RECONVERGENT B0, `(.L_x_6402) ;  /* 0x0000018000007945 */ /* 0x000fe20003800200 */
[----:B------:R-:W-:Y:S02]  /*dd610*/  IMAD.MOV.U32 R17, RZ, RZ, RZ ;  /* 0x000000ffff117224 */ /* 0x000fe400078e00ff */
[----:B------:R-:W-:Y:S02]  /*dd620*/  IMAD.MOV.U32 R56, RZ, RZ, RZ ;  /* 0x000000ffff387224 */ /* 0x000fe400078e00ff */
[----:B0-----:R-:W-:Y:S02]  /*dd630*/  IMAD.U32 R53, RZ, RZ, UR4 ;  /* 0x00000004ff357e24 */ /* 0x001fe4000f8e00ff */
[----:B------:R-:W-:-:S07]  /*dd640*/  IMAD.U32 R54, RZ, RZ, UR5 ;  /* 0x00000005ff367e24 */ /* 0x000fce000f8e00ff */
.L_x_6403:
        /* <DEDUP_REMOVED lines=20> */
.L_x_6402:
[----:B------:R-:W0:Y:S01]  /*dd790*/  LDCU.64 UR4, c[0x0][0x3c8] ;  /* 0x00007900ff0477ac */ /* 0x000e220008000a00 */
[----:B------:R-:W-:Y:S01]  /*dd7a0*/  BSSY.RECONVERGENT B0, `(.L_x_6404) ;  /* 0x0000018000007945 */ /* 0x000fe20003800200 */
[----:B------:R-:W-:Y:S02]  /*dd7b0*/  IMAD.MOV.U32 R20, RZ, RZ, RZ ;  /* 0x000000ffff147224 */ /* 0x000fe400078e00ff */
[----:B------:R-:W-:Y:S02]  /*dd7c0*/  IMAD.MOV.U32 R55, RZ, RZ, RZ ;  /* 0x000000ffff377224 */ /* 0x000fe400078e00ff */
[----:B0-----:R-:W-:Y:S02]  /*dd7d0*/  IMAD.U32 R53, RZ, RZ, UR4 ;  /* 0x00000004ff357e24 */ /* 0x001fe4000f8e00ff */
[----:B------:R-:W-:-:S07]  /*dd7e0*/  IMAD.U32 R54, RZ, RZ, UR5 ;  /* 0x00000005ff367e24 */ /* 0x000fce000f8e00ff */
.L_x_6405:
        /* <DEDUP_REMOVED lines=20> */
.L_x_6404:
[----:B------:R-:W0:Y:S01]  /*dd930*/  LDCU.64 UR4, c[0x0][0x3c8] ;  /* 0x00007900ff0477ac */ /* 0x000e220008000a00 */
[----:B------:R-:W-:Y:S01]  /*dd940*/  BSSY.RECONVERGENT B0, `(.L_x_6406) ;  /* 0x0000017000007945 */ /* 0x000fe20003800200 */
[----:B------:R-:W-:Y:S01]  /*dd950*/  CS2R R54, SRZ ;  /* 0x0000000000367805 */ /* 0x000fe2000001ff00 */
[----:B0-----:R-:W-:Y:S02]  /*dd960*/  IMAD.U32 R52, RZ, RZ, UR4 ;  /* 0x00000004ff347e24 */ /* 0x001fe4000f8e00ff */
[----:B------:R-:W-:-:S07]  /*dd970*/  IMAD.U32 R53, RZ, RZ, UR5 ;  /* 0x00000005ff357e24 */ /* 0x000fce000f8e00ff */
.L_x_6407:
        /* <DEDUP_REMOVED lines=20> */
.L_x_6406:
        /* <DEDUP_REMOVED lines=9> */
.L_x_6409:
        /* <DEDUP_REMOVED lines=20> */
.L_x_6408:
[----:B------:R-:W0:Y:S01]  /*ddc90*/  LDCU.64 UR4, c[0x0][0x3c8] ;  /* 0x00007900ff0477ac */ /* 0x000e220008000a00 */
[----:B------:R-:W-:Y:S01]  /*ddca0*/  BSSY.RECONVERGENT B0, `(.L_x_6410) ;  /* 0x0000018000007945 */ /* 0x000fe20003800200 */
[----:B------:R-:W-:Y:S02]  /*ddcb0*/  IMAD.MOV.U32 R43, RZ, RZ, RZ ;  /* 0x000000ffff2b7224 */ /* 0x000fe400078e00ff */
[----:B------:R-:W-:Y:S02]  /*ddcc0*/  IMAD.MOV.U32 R54, RZ, RZ, RZ ;  /* 0x000000ffff367224 */ /* 0x000fe400078e00ff */
[----:B0-----:R-:W-:Y:S02]  /*ddcd0*/  IMAD.U32 R52, RZ, RZ, UR4 ;  /* 0x00000004ff347e24 */ /* 0x001fe4000f8e00ff */
[----:B------:R-:W-:-:S07]  /*ddce0*/  IMAD.U32 R53, RZ, RZ, UR5 ;  /* 0x00000005ff357e24 */ /* 0x000fce000f8e00ff */
.L_x_6411:
        /* <DEDUP_REMOVED lines=20> */
.L_x_6410:
[----:B------:R-:W0:Y:S01]  /*dde30*/  LDCU.64 UR4, c[0x0][0x3c8] ;  /* 0x00007900ff0477ac */ /* 0x000e220008000a00 */
[----:B------:R-:W-:Y:S01]  /*dde40*/  BSSY.RECONVERGENT B0, `(.L_x_6412) ;  /* 0x0000018000007945 */ /* 0x000fe20003800200 */
[----:B------:R-:W-:Y:S02]  /*dde50*/  IMAD.MOV.U32 R19, RZ, RZ, RZ ;  /* 0x000000ffff137224 */ /* 0x000fe400078e00ff */
[----:B------:R-:W-:Y:S02]  /*dde60*/  IMAD.MOV.U32 R56, RZ, RZ, RZ ;  /* 0x000000ffff387224 */ /* 0x000fe400078e00ff */
[----:B0-----:R-:W-:Y:S02]  /*dde70*/  IMAD.U32 R53, RZ, RZ, UR4 ;  /* 0x00000004ff357e24 */ /* 0x001fe4000f8e00ff */
[----:B------:R-:W-:-:S07]  /*dde80*/  IMAD.U32 R54, RZ, RZ, UR5 ;  /* 0x00000005ff367e24 */ /* 0x000fce000f8e00ff */
.L_x_6413:
        /* <DEDUP_REMOVED lines=20> */
.L_x_6412:
[----:B------:R-:W0:Y:S01]  /*ddfd0*/  LDCU.64 UR4, c[0x0][0x3c8] ;  /* 0x00007900ff0477ac */ /* 0x000e220008000a00 */
[----:B------:R-:W-:Y:S01]  /*ddfe0*/  BSSY.RECONVERGENT B0, `(.L_x_6414) ;  /* 0x0000018000007945 */ /* 0x000fe20003800200 */
[----:B------:R-:W-:Y:S02]  /*ddff0*/  IMAD.MOV.U32 R20, RZ, RZ, RZ ;  /* 0x000000ffff147224 */ /* 0x000fe400078e00ff */
[----:B------:R-:W-:Y:S02]  /*de000*/  IMAD.MOV.U32 R55, RZ, RZ, RZ ;  /* 0x000000ffff377224 */ /* 0x000fe400078e00ff */
[----:B0-----:R-:W-:Y:S02]  /*de010*/  IMAD.U32 R53, RZ, RZ, UR4 ;  /* 0x00000004ff357e24 */ /* 0x001fe4000f8e00ff */
[----:B------:R-:W-:-:S07]  /*de020*/  IMAD.U32 R54, RZ, RZ, UR5 ;  /* 0x00000005ff367e24 */ /* 0x000fce000f8e00ff */
.L_x_6415:
        /* <DEDUP_REMOVED lines=20> */
.L_x_6414:
[----:B------:R-:W0:Y:S01]  /*de170*/  LDCU.64 UR4, c[0x0][0x3c8] ;  /* 0x00007900ff0477ac */ /* 0x000e220008000a00 */
[----:B------:R-:W-:Y:S01]  /*de180*/  BSSY.RECONVERGENT B0, `(.L_x_6416) ;  /* 0x0000018000007945 */ /* 0x000fe20003800200 */
[----:B------:R-:W-:Y:S02]  /*de190*/  IMAD.MOV.U32 R43, RZ, RZ, RZ ;  /* 0x000000ffff2b7224 */ /* 0x000fe400078e00ff */
[----:B------:R-:W-:Y:S02]  /*de1a0*/  IMAD.MOV.U32 R56, RZ, RZ, RZ ;  /* 0x000000ffff387224 */ /* 0x000fe400078e00ff */
[----:B0-----:R-:W-:Y:S02]  /*de1b0*/  IMAD.U32 R53, RZ, RZ, UR4 ;  /* 0x00000004ff357e24 */ /* 0x001fe4000f8e00ff */
[----:B------:R-:W-:-:S07]  /*de1c0*/  IMAD.U32 R54, RZ, RZ, UR5 ;  /* 0x00000005ff367e24 */ /* 0x000fce000f8e00ff */
.L_x_6417:
        /* <DEDUP_REMOVED lines=20> */
.L_x_6416:
[----:B------:R-:W0:Y:S01]  /*de310*/  LDCU.64 UR4, c[0x0][0x3c8] ;  /* 0x00007900ff0477ac */ /* 0x000e220008000a00 */
[----:B------:R-:W-:Y:S01]  /*de320*/  BSSY.RECONVERGENT B0, `(.L_x_6418) ;  /* 0x0000018000007945 */ /* 0x000fe20003800200 */
[----:B------:R-:W-:Y:S02]  /*de330*/  IMAD.MOV.U32 R19, RZ, RZ, RZ ;  /* 0x000000ffff137224 */ /* 0x000fe400078e00ff */
[----:B------:R-:W-:Y:S02]  /*de340*/  IMAD.MOV.U32 R56, RZ, RZ, RZ ;  /* 0x000000ffff387224 */ /* 0x000fe400078e00ff */
[----:B0-----:R-:W-:Y:S02]  /*de350*/  IMAD.U32 R53, RZ, RZ, UR4 ;  /* 0x00000004ff357e24 */ /* 0x001fe4000f8e00ff */
[----:B------:R-:W-:-:S07]  /*de360*/  IMAD.U32 R54, RZ, RZ, UR5 ;  /* 0x00000005ff367e24 */ /* 0x000fce000f8e00ff */
.L_x_6419:
        /* <DEDUP_REMOVED lines=20> */
.L_x_6418:
[----:B------:R-:W0:Y:S01]  /*de4b0*/  LDCU.64 UR4, c[0x0][0x3c8] ;  /* 0x00007900ff0477ac */ /* 0x000e220008000a00 */
[----:B------:R-:W-:Y:S01]  /*de4c0*/  BSSY.RECONVERGENT B0, `(.L_x_6420) ;  /* 0x0000018000007945 */ /* 0x000fe20003800200 */
[----:B------:R-:W-:Y:S02]  /*de4d0*/  IMAD.MOV.U32 R20, RZ, RZ, RZ ;  /* 0x000000ffff147224 */ /* 0x000fe400078e00ff */
[----:B------:R-:W-:Y:S02]  /*de4e0*/  IMAD.MOV.U32 R55, RZ, RZ, RZ ;  /* 0x000000ffff377224 */ /* 0x000fe400078e00ff */
[----:B0-----:R-:W-:Y:S02]  /*de4f0*/  IMAD.U32 R53, RZ, RZ, UR4 ;  /* 0x00000004ff357e24 */ /* 0x001fe4000f8e00ff */
[----:B------:R-:W-:-:S07]  /*de500*/  IMAD.U32 R54, RZ, RZ, UR5 ;  /* 0x00000005ff367e24 */ /* 0x000fce000f8e00ff */
.L_x_6421:
        /* <DEDUP_REMOVED lines=20> */
.L_x_6420:
[----:B------:R-:W0:Y:S01]  /*de650*/  LDCU.64 UR4, c[0x0][0x3c8] ;  /* 0x00007900ff0477ac */ /* 0x000e220008000a00 */
[----:B------:R-:W-:Y:S01]  /*de660*/  BSSY.RECONVERGENT B0, `(.L_x_6422) ;  /* 0x0000018000007945 */ /* 0x000fe20003800200 */
[----:B------:R-:W-:Y:S02]  /*de670*/  IMAD.MOV.U32 R43, RZ, RZ, RZ ;  /* 0x000000ffff2b7224 */ /* 0x000fe400078e00ff */
[----:B------:R-:W-:Y:S02]  /*de680*/  IMAD.MOV.U32 R56, RZ, RZ, RZ ;  /* 0x000000ffff387224 */ /* 0x000fe400078e00ff */
[----:B0-----:R-:W-:Y:S02]  /*de690*/  IMAD.U32 R53, RZ, RZ, UR4 ;  /* 0x00000004ff357e24 */ /* 0x001fe4000f8e00ff */
[----:B------:R-:W-:-:S07]  /*de6a0*/  IMAD.U32 R54, RZ, RZ, UR5 ;  /* 0x00000005ff367e24 */ /* 0x000fce000f8e00ff */
.L_x_6423:
        /* <DEDUP_REMOVED lines=20> */
.L_x_6422:
[----:B------:R-:W0:Y:S01]  /*de7f0*/  LDCU.64 UR4, c[0x0][0x3c8] ;  /* 0x00007900ff0477ac */ /* 0x000e220008000a00 */
[----:B------:R-:W-:Y:S01]  /*de800*/  BSSY.RECONVERGENT B0, `(.L_x_6424) ;  /* 0x0000018000007945 */ /* 0x000fe20003800200 */
[----:B------:R-:W-:Y:S02]  /*de810*/  IMAD.MOV.U32 R19, RZ, RZ, RZ ;  /* 0x000000ffff137224 */ /* 0x000fe400078e00ff */
[----:B------:R-:W-:Y:S02]  /*de820*/  IMAD.MOV.U32 R56, RZ, RZ, RZ ;  /* 0x000000ffff387224 */ /* 0x000fe400078e00ff */
[----:B0-----:R-:W-:Y:S02]  /*de830*/  IMAD.U32 R53, RZ, RZ, UR4 ;  /* 0x00000004ff357e24 */ /* 0x001fe4000f8e00ff */
[----:B------:R-:W-:-:S07]  /*de840*/  IMAD.U32 R54, RZ, RZ, UR5 ;  /* 0x00000005ff367e24 */ /* 0x000fce000f8e00ff */
.L_x_6425:
        /* <DEDUP_REMOVED lines=20> */
.L_x_6424:
[----:B------:R-:W0:Y:S01]  /*de990*/  LDCU.64 UR4, c[0x0][0x3c8] ;  /* 0x00007900ff0477ac */ /* 0x000e220008000a00 */
[----:B------:R-:W-:Y:S01]  /*de9a0*/  BSSY.RECONVERGENT B0, `(.L_x_6426) ;  /* 0x0000018000007945 */ /* 0x000fe20003800200 */
[----:B------:R-:W-:Y:S02]  /*de9b0*/  IMAD.MOV.U32 R20, RZ, RZ, RZ ;  /* 0x000000ffff147224 */ /* 0x000fe400078e00ff */
[----:B------:R-:W-:Y:S02]  /*de9c0*/  IMAD.MOV.U32 R55, RZ, RZ, RZ ;  /* 0x000000ffff377224 */ /* 0x000fe400078e00ff */
[----:B0-----:R-:W-:Y:S02]  /*de9d0*/  IMAD.U32 R53, RZ, RZ, UR4 ;  /* 0x00000004ff357e24 */ /* 0x001fe4000f8e00ff */
[----:B------:R-:W-:-:S07]  /*de9e0*/  IMAD.U32 R54, RZ, RZ, UR5 ;  /* 0x00000005ff367e24 */ /* 0x000fce000f8e00ff */
.L_x_6427:
        /* <DEDUP_REMOVED lines=20> */
.L_x_6426:
[----:B------:R-:W0:Y:S01]  /*deb30*/  LDCU.64 UR4, c[0x0][0x3c8] ;  /* 0x00007900ff0477ac */ /* 0x000e220008000a00 */
[----:B------:R-:W-:Y:S01]  /*deb40*/  BSSY.RECONVERGENT B0, `(.L_x_6428) ;  /* 0x0000018000007945 */ /* 0x000fe20003800200 */
[----:B------:R-:W-:Y:S02]  /*deb50*/  IMAD.MOV.U32 R43, RZ, RZ, RZ ;  /* 0x000000ffff2b7224 */ /* 0x000fe400078e00ff */
[----:B------:R-:W-:Y:S02]  /*deb60*/  IMAD.MOV.U32 R56, RZ, RZ, RZ ;  /* 0x000000ffff387224 */ /* 0x000fe400078e00ff */
[----:B0-----:R-:W-:Y:S02]  /*deb70*/  IMAD.U32 R53, RZ, RZ, UR4 ;  /* 0x00000004ff357e24 */ /* 0x001fe4000f8e00ff */
[----:B------:R-:W-:-:S07]  /*deb80*/  IMAD.U32 R54, RZ, RZ, UR5 ;  /* 0x00000005ff367e24 */ /* 0x000fce000f8e00ff */
.L_x_6429:
        /* <DEDUP_REMOVED lines=20> */
.L_x_6428:
[----:B------:R-:W0:Y:S01]  /*decd0*/  LDCU.64 UR4, c[0x0][0x3c8] ;  /* 0x00007900ff0477ac */ /* 0x000e220008000a00 */
[----:B------:R-:W-:Y:S01]  /*dece0*/  BSSY.RECONVERGENT B0, `(.L_x_6430) ;  /* 0x0000018000007945 */ /* 0x000fe20003800200 */
[----:B------:R-:W-:Y:S02]  /*decf0*/  IMAD.MOV.U32 R19, RZ, RZ, RZ ;  /* 0x000000ffff137224 */ /* 0x000fe400078e00ff */
[----:B------:R-:W-:Y:S02]  /*ded00*/  IMAD.MOV.U32 R56, RZ, RZ, RZ ;  /* 0x000000ffff387224 */ /* 0x000fe400078e00ff */
[----:B0-----:R-:W-:Y:S02]  /*ded10*/  IMAD.U32 R53, RZ, RZ, UR4 ;  /* 0x00000004ff357e24 */ /* 0x001fe4000f8e00ff */
[----:B------:R-:W-:-:S07]  /*ded20*/  IMAD.U32 R54, RZ, RZ, UR5 ;  /* 0x00000005ff367e24 */ /* 0x000fce000f8e00ff */
.L_x_6431:
        /* <DEDUP_REMOVED lines=20> */
.L_x_6430:
[----:B------:R-:W0:Y:S01]  /*dee70*/  LDCU.64 UR4, c[0x0][0x3c8] ;  /* 0x00007900ff0477ac */ /* 0x000e220008000a00 */
[----:B------:R-:W-:Y:S01]  /*dee80*/  BSSY.RECONVERGENT B0, `(.L_x_6432) ;  /* 0x0000018000007945 */ /* 0x000fe20003800200 */
[----:B------:R-:W-:Y:S02]  /*dee90*/  IMAD.MOV.U32 R20, RZ, RZ, RZ ;  /* 0x000000ffff147224 */ /* 0x000fe400078e00ff */
[----:B------:R-:W-:Y:S02]  /*deea0*/  IMAD.MOV.U32 R55, RZ, RZ, RZ ;  /* 0x000000ffff377224 */ /* 0x000fe400078e00ff */
[----:B0-----:R-:W-:Y:S02]  /*deeb0*/  IMAD.U32 R53, RZ, RZ, UR4 ;  /* 0x00000004ff357e24 */ /* 0x001fe4000f8e00ff */
[----:B------:R-:W-:-:S07]  /*deec0*/  IMAD.U32 R54, RZ, RZ, UR5 ;  /* 0x00000005ff367e24 */ /* 0x000fce000f8e00ff */
.L_x_6433:
        /* <DEDUP_REMOVED lines=20> */
.L_x_6432:
[----:B------:R-:W0:Y:S01]  /*df010*/  LDCU.64 UR4, c[0x0][0x3c8] ;  /* 0x00007900ff0477ac */ /* 0x000e220008000a00 */
[----:B------:R-:W-:Y:S01]  /*df020*/  BSSY.RECONVERGENT B0, `(.L_x_6434) ;  /* 0x0000018000007945 */ /* 0x000fe20003800200 */
[----:B------:R-:W-:Y:S02]  /*df030*/  IMAD.MOV.U32 R43, RZ, RZ, RZ ;  /* 0x000000ffff2b7224 */ /* 0x000fe400078e00ff */
[----:B------:R-:W-:Y:S02]  /*df040*/  IMAD.MOV.U32 R56, RZ, RZ, RZ ;  /* 0x000000ffff387224 */ /* 0x000fe400078e00ff */
[----:B0-----:R-:W-:Y:S02]  /*df050*/  IMAD.U32 R53, RZ, RZ, UR4 ;  /* 0x00000004ff357e24 */ /* 0x001fe4000f8e00ff */
[----:B------:R-:W-:-:S07]  /*df060*/  IMAD.U32 R54, RZ, RZ, UR5 ;  /* 0x00000005ff367e24 */ /* 0x000fce000f8e00ff */
.L_x_6435:
        /* <DEDUP_REMOVED lines=20> */
.L_x_6434:
[----:B------:R-:W0:Y:S01]  /*df1b0*/  LDCU.64 UR4, c[0x0][0x3c8] ;  /* 0x00007900ff0477ac */ /* 0x000e220008000a00 */
[----:B------:R-:W-:Y:S01]  /*df1c0*/  BSSY.RECONVERGENT B0, `(.L_x_6436) ;  /* 0x0000018000007945 */ /* 0x000fe20003800200 */
[----:B------:R-:W-:Y:S02]  /*df1d0*/  IMAD.MOV.U32 R19, RZ, RZ, RZ ;  /* 0x000000ffff137224 */ /* 0x000fe400078e00ff */
[----:B------:R-:W-:Y:S02]  /*df1e0*/  IMAD.MOV.U32 R56, RZ, RZ, RZ ;  /* 0x000000ffff387224 */ /* 0x000fe400078e00ff */
[----:B0-----:R-:W-:Y:S02]  /*df1f0*/  IMAD.U32 R53, RZ, RZ, UR4 ;  /* 0x00000004ff357e24 */ /* 0x001fe4000f8e00ff */
[----:B------:R-:W-:-:S07]  /*df200*/  IMAD.U32 R54, RZ, RZ, UR5 ;  /* 0x00000005ff367e24 */ /* 0x000fce000f8e00ff */
.L_x_6437:
        /* <DEDUP_REMOVED lines=20> */
.L_x_6436:
[----:B------:R-:W0:Y:S01]  /*df350*/  LDCU.64 UR4, c[0x0][0x3c8] ;  /* 0x00007900ff0477ac */ /* 0x000e220008000a00 */
[----:B------:R-:W-:Y:S01]  /*df360*/  BSSY.RECONVERGENT B0, `(.L_x_6438) ;  /* 0x0000018000007945 */ /* 0x000fe20003800200 */
[----:B------:R-:W-:Y:S02]  /*df370*/  IMAD.MOV.U32 R20, RZ, RZ, RZ ;  /* 0x000000ffff147224 */ /* 0x000fe400078e00ff */
[----:B------:R-:W-:Y:S02]  /*df380*/  IMAD.MOV.U32 R55, RZ, RZ, RZ ;  /* 0x000000ffff377224 */ /* 0x000fe400078e00ff */
[----:B0-----:R-:W-:Y:S02]  /*df390*/  IMAD.U32 R53, RZ, RZ, UR4 ;  /* 0x00000004ff357e24 */ /* 0x001fe4000f8e00ff */
[----:B------:R-:W-:-:S07]  /*df3a0*/  IMAD.U32 R54, RZ, RZ, UR5 ;  /* 0x00000005ff367e24 */ /* 0x000fce000f8e00ff */
.L_x_6439:
        /* <DEDUP_REMOVED lines=20> */
.L_x_6438:
[----:B------:R-:W0:Y:S01]  /*df4f0*/  LDCU.64 UR4, c[0x0][0x3c8] ;  /* 0x00007900ff0477ac */ /* 0x000e220008000a00 */
[----:B------:R-:W-:Y:S01]  /*df500*/  BSSY.RECONVERGENT B0, `(.L_x_6440) ;  /* 0x0000018000007945 */ /* 0x000fe20003800200 */
[----:B------:R-:W-:Y:S02]  /*df510*/  IMAD.MOV.U32 R43, RZ, RZ, RZ ;  /* 0x000000ffff2b7224 */ /* 0x000fe400078e00ff */
[----:B------:R-:W-:Y:S02]  /*df520*/  IMAD.MOV.U32 R56, RZ, RZ, RZ ;  /* 0x000000ffff387224 */ /* 0x000fe400078e00ff */
[----:B0-----:R-:W-:Y:S02]  /*df530*/  IMAD.U32 R53, RZ, RZ, UR4 ;  /* 0x00000004ff357e24 */ /* 0x001fe4000f8e00ff */
[----:B------:R-:W-:-:S07]  /*df540*/  IMAD.U32 R54, RZ, RZ, UR5 ;  /* 0x00000005ff367e24 */ /* 0x000fce000f8e00ff */
.L_x_6441:
        /* <DEDUP_REMOVED lines=20> */
.L_x_6440:
[----:B------:R-:W0:Y:S01]  /*df690*/  LDCU.64 UR4, c[0x0][0x3c8] ;  /* 0x00007900ff0477ac */ /* 0x000e220008000a00 */
[----:B------:R-:W-:Y:S01]  /*df6a0*/  BSSY.RECONVERGENT B0, `(.L_x_6442) ;  /* 0x0000018000007945 */ /* 0x000fe20003800200 */
[----:B------:R-:W-:Y:S02]  /*df6b0*/  IMAD.MOV.U32 R19, RZ, RZ, RZ ;  /* 0x000000ffff137224 */ /* 0x000fe400078e00ff */
[----:B------:R-:W-:Y:S02]  /*df6c0*/  IMAD.MOV.U32 R56, RZ, RZ, RZ ;  /* 0x000000ffff387224 */ /* 0x000fe400078e00ff */
[----:B0-----:R-:W-:Y:S02]  /*df6d0*/  IMAD.U32 R53, RZ, RZ, UR4 ;  /* 0x00000004ff357e24 */ /* 0x001fe4000f8e00ff */
[----:B------:R-:W-:-:S07]  /*df6e0*/  IMAD.U32 R54, RZ, RZ, UR5 ;  /* 0x00000005ff367e24 */ /* 0x000fce000f8e00ff */
.L_x_6443:
        /* <DEDUP_REMOVED lines=20> */
.L_x_6442:
[----:B------:R-:W0:Y:S01]  /*df830*/  LDCU.64 UR4, c[0x0][0x3c8] ;  /* 0x00007900ff0477ac */ /* 0x000e220008000a00 */
[----:B------:R-:W-:Y:S01]  /*df840*/  BSSY.RECONVERGENT B0, `(.L_x_6444) ;  /* 0x0000018000007945 */ /* 0x000fe20003800200 */
[----:B------:R-:W-:Y:S02]  /*df850*/  IMAD.MOV.U32 R20, RZ, RZ, RZ ;  /* 0x000000ffff147224 */ /* 0x000fe400078e00ff */
[----:B------:R-:W-:Y:S02]  /*df860*/  IMAD.MOV.U32 R55, RZ, RZ, RZ ;  /* 0x000000ffff377224 */ /* 0x000fe400078e00ff */
[----:B0-----:R-:W-:Y:S02]  /*df870*/  IMAD.U32 R53, RZ, RZ, UR4 ;  /* 0x00000004ff357e24 */ /* 0x001fe4000f8e00ff */
[----:B------:R-:W-:-:S07]  /*df880*/  IMAD.U32 R54, RZ, RZ, UR5 ;  /* 0x00000005ff367e24 */ /* 0x000fce000f8e00ff */
.L_x_6445:
        /* <DEDUP_REMOVED lines=20> */
.L_x_6444:
[----:B------:R-:W0:Y:S01]  /*df9d0*/  LDCU.64 UR4, c[0x0][0x3c8] ;  /* 0x00007900ff0477ac */ /* 0x000e220008000a00 */
[----:B------:R-:W-:Y:S01]  /*df9e0*/  BSSY.RECONVERGENT B0, `(.L_x_6446) ;  /* 0x0000017000007945 */ /* 0x000fe20003800200 */
[----:B------:R-:W-:Y:S01]  /*df9f0*/  CS2R R54, SRZ ;  /* 0x0000000000367805 */ /* 0x000fe2000001ff00 */
[----:B0-----:R-:W-:Y:S02]  /*dfa00*/  IMAD.U32 R52, RZ, RZ, UR4 ;  /* 0x00000004ff347e24 */ /* 0x001fe4000f8e00ff */
[----:B------:R-:W-:-:S07]  /*dfa10*/  IMAD.U32 R53, RZ, RZ, UR5 ;  /* 0x00000005ff357e24 */ /* 0x000fce000f8e00ff */
.L_x_6447:
        /* <DEDUP_REMOVED lines=20> */
.L_x_6446:
        /* <DEDUP_REMOVED lines=9> */
.L_x_6449:
        /* <DEDUP_REMOVED lines=20> */
.L_x_6448:
[----:B------:R-:W0:Y:S01]  /*dfd30*/  LDCU.64 UR4, c[0x0][0x3c8] ;  /* 0x00007900ff0477ac */ /* 0x000e220008000a00 */
[----:B------:R-:W-:Y:S01]  /*dfd40*/  BSSY.RECONVERGENT B0, `(.L_x_6450) ;  /* 0x0000018000007945 */ /* 0x000fe20003800200 */
[----:B------:R-:W-:Y:S02]  /*dfd50*/  IMAD.MOV.U32 R47, RZ, RZ, RZ ;  /* 0x000000ffff2f7224 */ /* 0x000fe400078e00ff */
[----:B------:R-:W-:Y:S02]  /*dfd60*/  IMAD.MOV.U32 R54, RZ, RZ, RZ ;  /* 0x000000ffff367224 */ /* 0x000fe400078e00ff */
[----:B0-----:R-:W-:Y:S02]  /*dfd70*/  IMAD.U32 R53, RZ, RZ, UR4 ;  /* 0x00000004ff357e24 */ /* 0x001fe4000f8e00ff */
[----:B------:R-:W-:-:S07]  /*dfd80*/  IMAD.U32 R52, RZ, RZ, UR5 ;  /* 0x00000005ff347e24 */ /* 0x000fce000f8e00ff */
.L_x_6451:
        /* <DEDUP_REMOVED lines=20> */
.L_x_6450:
[----:B------:R-:W0:Y:S01]  /*dfed0*/  LDCU.64 UR4, c[0x0][0x3c8] ;  /* 0x00007900ff0477ac */ /* 0x000e220008000a00 */
[----:B------:R-:W-:Y:S01]  /*dfee0*/  BSSY.RECONVERGENT B0, `(.L_x_6452) ;  /* 0x0000018000007945 */ /* 0x000fe20003800200 */
[----:B------:R-:W-:Y:S02]  /*dfef0*/  IMAD.MOV.U32 R44, RZ, RZ, RZ ;  /* 0x000000ffff2c7224 */ /* 0x000fe400078e00ff */
[----:B------:R-:W-:Y:S02]  /*dff00*/  IMAD.MOV.U32 R55, RZ, RZ, RZ ;  /* 0x000000ffff377224 */ /* 0x000fe400078e00ff */
[----:B0-----:R-:W-:Y:S02]  /*dff10*/  IMAD.U32 R52, RZ, RZ, UR4 ;  /* 0x00000004ff347e24 */ /* 0x001fe4000f8e00ff */
[----:B------:R-:W-:-:S07]  /*dff20*/  IMAD.U32 R53, RZ, RZ, UR5 ;  /* 0x00000005ff357e24 */ /* 0x000fce000f8e00ff */
.L_x_6453:
        /* <DEDUP_REMOVED lines=20> */
.L_x_6452:
[----:B------:R-:W0:Y:S01]  /*e0070*/  LDCU.64 UR4, c[0x0][0x3c8] ;  /* 0x00007900ff0477ac */ /* 0x000e220008000a00 */
[----:B------:R-:W-:Y:S01]  /*e0080*/  BSSY.RECONVERGENT B0, `(.L_x_6454) ;  /* 0x0000018000007945 */ /* 0x000fe20003800200 */
[----:B------:R-:W-:Y:S02]  /*e0090*/  IMAD.MOV.U32 R43, RZ, RZ, RZ ;  /* 0x000000ffff2b7224 */ /* 0x000fe400078e00ff */
[----:B------:R-:W-:Y:S02]  /*e00a0*/  IMAD.MOV.U32 R54, RZ, RZ, RZ ;  /* 0x000000ffff367224 */ /* 0x000fe400078e00ff */
[----:B0-----:R-:W-:Y:S02]  /*e00b0*/  IMAD.U32 R52, RZ, RZ, UR4 ;  /* 0x00000004ff347e24 */ /* 0x001fe4000f8e00ff */
[----:B------:R-:W-:-:S07]  /*e00c0*/  IMAD.U32 R53, RZ, RZ, UR5 ;  /* 0x00000005ff357e24 */ /* 0x000fce000f8e00ff */
.L_x_6455:
        /* <DEDUP_REMOVED lines=20> */
.L_x_6454:
[----:B------:R-:W0:Y:S01]  /*e0210*/  LDCU.64 UR4, c[0x0][0x3c8] ;  /* 0x00007900ff0477ac */ /* 0x000e220008000a00 */
[----:B------:R-:W-:Y:S01]  /*e0220*/  BSSY.RECONVERGENT B0, `(.L_x_6456) ;  /* 0x0000018000007945 */ /* 0x000fe20003800200 */
[----:B------:R-:W-:Y:S02]  /*e0230*/  IMAD.MOV.U32 R41, RZ, RZ, RZ ;  /* 0x000000ffff297224 */ /* 0x000fe400078e00ff */
[----:B------:R-:W-:Y:S02]  /*e0240*/  IMAD.MOV.U32 R52, RZ, RZ, RZ ;  /* 0x000000ffff347224 */ /* 0x000fe400078e00ff */
[----:B0-----:R-:W-:Y:S02]  /*e0250*/  IMAD.U32 R51, RZ, RZ, UR4 ;  /* 0x00000004ff337e24 */ /* 0x001fe4000f8e00ff */
[----:B------:R-:W-:-:S07]  /*e0260*/  IMAD.U32 R50, RZ, RZ, UR5 ;  /* 0x00000005ff327e24 */ /* 0x000fce000f8e00ff */
.L_x_6457:
        /* <DEDUP_REMOVED lines=20> */
.L_x_6456:
[----:B------:R-:W0:Y:S01]  /*e03b0*/  LDCU.64 UR4, c[0x0][0x3c8] ;  /* 0x00007900ff0477ac */ /* 0x000e220008000a00 */
[----:B------:R-:W-:Y:S01]  /*e03c0*/  BSSY.RECONVERGENT B0, `(.L_x_6458) ;  /* 0x0000018000007945 */ /* 0x000fe20003800200 */
[----:B------:R-:W-:Y:S02]  /*e03d0*/  IMAD.MOV.U32 R40, RZ, RZ, RZ ;  /* 0x000000ffff287224 */ /* 0x000fe400078e00ff */
[----:B------:R-:W-:Y:S02]  /*e03e0*/  IMAD.MOV.U32 R53, RZ, RZ, RZ ;  /* 0x000000ffff357224 */ /* 0x000fe400078e00ff */
[----:B0-----:R-:W-:Y:S02]  /*e03f0*/  IMAD.U32 R51, RZ, RZ, UR4 ;  /* 0x00000004ff337e24 */ /* 0x001fe4000f8e00ff */
[----:B------:R-:W-:-:S07]  /*e0400*/  IMAD.U32 R50, RZ, RZ, UR5 ;  /* 0x00000005ff327e24 */ /* 0x000fce000f8e00ff */
.L_x_6459:
        /* <DEDUP_REMOVED lines=20> */
.L_x_6458:
[----:B------:R-:W0:Y:S01]  /*e0550*/  LDCU.64 UR4, c[0x0][0x3c8] ;  /* 0x00007900ff0477ac */ /* 0x000e220008000a00 */
[----:B------:R-:W-:Y:S01]  /*e0560*/  BSSY.RECONVERGENT B0, `(.L_x_6460) ;  /* 0x0000018000007945 */ /* 0x000fe20003800200 */
[----:B------:R-:W-:Y:S02]  /*e0570*/  IMAD.MOV.U32 R39, RZ, RZ, RZ ;  /* 0x000000ffff277224 */ /* 0x000fe400078e00ff */
[----:B------:R-:W-:Y:S02]  /*e0580*/  IMAD.MOV.U32 R50, RZ, RZ, RZ ;  /* 0x000000ffff327224 */ /* 0x000fe400078e00ff */
[----:B0-----:R-:W-:Y:S02]  /*e0590*/  IMAD.U32 R47, RZ, RZ, UR4 ;  /* 0x00000004ff2f7e24 */ /* 0x001fe4000f8e00ff */
[----:B------:R-:W-:-:S07]  /*e05a0*/  IMAD.U32 R48, RZ, RZ, UR5 ;  /* 0x00000005ff307e24 */ /* 0x000fce000f8e00ff */
.L_x_6461:
        /* <DEDUP_REMOVED lines=20> */
.L_x_6460:
[----:B------:R-:W0:Y:S01]  /*e06f0*/  LDCU.64 UR4, c[0x0][0x3c8] ;  /* 0x00007900ff0477ac */ /* 0x000e220008000a00 */
[----:B------:R-:W-:Y:S01]  /*e0700*/  BSSY.RECONVERGENT B0, `(.L_x_6462) ;  /* 0x0000018000007945 */ /* 0x000fe20003800200 */
[----:B------:R-:W-:Y:S02]  /*e0710*/  IMAD.MOV.U32 R38, RZ, RZ, RZ ;  /* 0x000000ffff267224 */ /* 0x000fe400078e00ff */
[----:B------:R-:W-:Y:S02]  /*e0720*/  IMAD.MOV.U32 R51, RZ, RZ, RZ ;  /* 0x000000ffff337224 */ /* 0x000fe400078e00ff */
[----:B0-----:R-:W-:Y:S02]  /*e0730*/  IMAD.U32 R48, RZ, RZ, UR4 ;  /* 0x00000004ff307e24 */ /* 0x001fe4000f8e00ff */
[----:B------:R-:W-:-:S07]  /*e0740*/  IMAD.U32 R47, RZ, RZ, UR5 ;  /* 0x00000005ff2f7e24 */ /* 0x000fce000f8e00ff */
.L_x_6463:
        /* <DEDUP_REMOVED lines=20> */
.L_x_6462:
[----:B------:R-:W0:Y:S01]  /*e0890*/  LDCU.64 UR4, c[0x0][0x3c8] ;  /* 0x00007900ff0477ac */ /* 0x000e220008000a00 */
[----:B------:R-:W-:Y:S01]  /*e08a0*/  BSSY.RECONVERGENT B0, `(.L_x_6464) ;  /* 0x0000018000007945 */ /* 0x000fe20003800200 */
[----:B------:R-:W-:Y:S02]  /*e08b0*/  IMAD.MOV.U32 R37, RZ, RZ, RZ ;  /* 0x000000ffff257224 */ /* 0x000fe400078e00ff */
[----:B------:R-:W-:Y:S02]  /*e08c0*/  IMAD.MOV.U32 R48, RZ, RZ, RZ ;  /* 0x000000ffff307224 */ /* 0x000fe400078e00ff */
[----:B0-----:R-:W-:Y:S02]  /*e08d0*/  IMAD.U32 R43, RZ, RZ, UR4 ;  /* 0x00000004ff2b7e24 */ /* 0x001fe4000f8e00ff */
[----:B------:R-:W-:-:S07]  /*e08e0*/  IMAD.U32 R45, RZ, RZ, UR5 ;  /* 0x00000005ff2d7e24 */ /* 0x000fce000f8e00ff */
.L_x_6465:
        /* <DEDUP_REMOVED lines=20> */
.L_x_6464:
[----:B------:R-:W0:Y:S01]  /*e0a30*/  LDCU.64 UR4, c[0x0][0x3c8] ;  /* 0x00007900ff0477ac */ /* 0x000e220008000a00 */
[----:B------:R-:W-:Y:S01]  /*e0a40*/  BSSY.RECONVERGENT B0, `(.L_x_6466) ;  /* 0x0000018000007945 */ /* 0x000fe20003800200 */
[----:B------:R-:W-:Y:S02]  /*e0a50*/  IMAD.MOV.U32 R36, RZ, RZ, RZ ;  /* 0x000000ffff247224 */ /* 0x000fe400078e00ff */
[----:B------:R-:W-:Y:S02]  /*e0a60*/  IMAD.MOV.U32 R48, RZ, RZ, RZ ;  /* 0x000000ffff307224 */ /* 0x000fe400078e00ff */
[----:B0-----:R-:W-:Y:S02]  /*e0a70*/  IMAD.U32 R44, RZ, RZ, UR4 ;  /* 0x00000004ff2c7e24 */ /* 0x001fe4000f8e00ff */
[----:B------:R-:W-:-:S07]  /*e0a80*/  IMAD.U32 R45, RZ, RZ, UR5 ;  /* 0x00000005ff2d7e24 */ /* 0x000fce000f8e00ff */
.L_x_6467:
        /* <DEDUP_REMOVED lines=20> */
.L_x_6466:
[----:B------:R-:W0:Y:S01]  /*e0bd0*/  LDCU.64 UR4, c[0x0][0x3c8] ;  /* 0x00007900ff0477ac */ /* 0x000e220008000a00 */
[----:B------:R-:W-:Y:S01]  /*e0be0*/  BSSY.RECONVERGENT B0, `(.L_x_6468) ;  /* 0x0000018000007945 */ /* 0x000fe20003800200 */
[----:B------:R-:W-:Y:S02]  /*e0bf0*/  IMAD.MOV.U32 R35, RZ, RZ, RZ ;  /* 0x000000ffff237224 */ /* 0x000fe400078e00ff */
[----:B------:R-:W-:Y:S02]  /*e0c00*/  IMAD.MOV.U32 R44, RZ, RZ, RZ ;  /* 0x000000ffff2c7224 */ /* 0x000fe400078e00ff */
[----:B0-----:R-:W-:Y:S02]  /*e0c10*/  IMAD.U32 R41, RZ, RZ, UR4 ;  /* 0x00000004ff297e24 */ /* 0x001fe4000f8e00ff */
[----:B------:R-:W-:-:S07]  /*e0c20*/  IMAD.U32 R43, RZ, RZ, UR5 ;  /* 0x00000005ff2b7e24 */ /* 0x000fce000f8e00ff */
.L_x_6469:
        /* <DEDUP_REMOVED lines=20> */
.L_x_6468:
[----:B------:R-:W0:Y:S01]  /*e0d70*/  LDCU.64 UR4, c[0x0][0x3c8] ;  /* 0x00007900ff0477ac */ /* 0x000e220008000a00 */
[----:B------:R-:W-:Y:S01]  /*e0d80*/  BSSY.RECONVERGENT B0, `(.L_x_6470) ;  /* 0x0000018000007945 */ /* 0x000fe20003800200 */
[----:B------:R-:W-:Y:S02]  /*e0d90*/  IMAD.MOV.U32 R34, RZ, RZ, RZ ;  /* 0x000000ffff227224 */ /* 0x000fe400078e00ff */
[----:B------:R-:W-:Y:S02]  /*e0da0*/  IMAD.MOV.U32 R43, RZ, RZ, RZ ;  /* 0x000000ffff2b7224 */ /* 0x000fe400078e00ff */
[----:B0-----:R-:W-:Y:S02]  /*e0db0*/  IMAD.U32 R44, RZ, RZ, UR4 ;  /* 0x00000004ff2c7e24 */ /* 0x001fe4000f8e00ff */
[----:B------:R-:W-:-:S07]  /*e0dc0*/  IMAD.U32 R41, RZ, RZ, UR5 ;  /* 0x00000005ff297e24 */ /* 0x000fce000f8e00ff */
.L_x_6471:
        /* <DEDUP_REMOVED lines=20> */
.L_x_6470:
[----:B------:R-:W0:Y:S01]  /*e0f10*/  LDCU.64 UR4, c[0x0][0x3c8] ;  /* 0x00007900ff0477ac */ /* 0x000e220008000a00 */
[----:B------:R-:W-:Y:S01]  /*e0f20*/  BSSY.RECONVERGENT B0, `(.L_x_6472) ;  /* 0x0000018000007945 */ /* 0x000fe20003800200 */
[----:B------:R-:W-:Y:S02]  /*e0f30*/  IMAD.MOV.U32 R33, RZ, RZ, RZ ;  /* 0x000000ffff217224 */ /* 0x000fe400078e00ff */
[----:B------:R-:W-:Y:S02]  /*e0f40*/  IMAD.MOV.U32 R44, RZ, RZ, RZ ;  /* 0x000000ffff2c7224 */ /* 0x000fe400078e00ff */
[----:B0-----:R-:W-:Y:S02]  /*e0f50*/  IMAD.U32 R39, RZ, RZ, UR4 ;  /* 0x00000004ff277e24 */ /* 0x001fe4000f8e00ff */
[----:B------:R-:W-:-:S07]  /*e0f60*/  IMAD.U32 R40, RZ, RZ, UR5 ;  /* 0x00000005ff287e24 */ /* 0x000fce000f8e00ff */
.L_x_6473:
        /* <DEDUP_REMOVED lines=20> */
.L_x_6472:
[----:B------:R-:W0:Y:S01]  /*e10b0*/  LDCU.64 UR4, c[0x0][0x3c8] ;  /* 0x00007900ff0477ac */ /* 0x000e220008000a00 */
[----:B------:R-:W-:Y:S01]  /*e10c0*/  BSSY.RECONVERGENT B0, `(.L_x_6474) ;  /* 0x0000018000007945 */ /* 0x000fe20003800200 */
[----:B------:R-:W-:Y:S02]  /*e10d0*/  IMAD.MOV.U32 R32, RZ, RZ, RZ ;  /* 0x000000ffff207224 */ /* 0x000fe400078e00ff */
[----:B------:R-:W-:Y:S02]  /*e10e0*/  IMAD.MOV.U32 R41, RZ, RZ, RZ ;  /* 0x000000ffff297224 */ /* 0x000fe400078e00ff */
[----:B0-----:R-:W-:Y:S02]  /*e10f0*/  IMAD.U32 R40, RZ, RZ, UR4 ;  /* 0x00000004ff287e24 */ /* 0x001fe4000f8e00ff */
[----:B------:R-:W-:-:S07]  /*e1100*/  IMAD.U32 R39, RZ, RZ, UR5 ;  /* 0x00000005ff277e24 */ /* 0x000fce000f8e00ff */
.L_x_6475:
        /* <DEDUP_REMOVED lines=20> */
.L_x_6474:
[----:B------:R-:W0:Y:S01]  /*e1250*/  LDCU.64 UR4, c[0x0][0x3c8] ;  /* 0x00007900ff0477ac */ /* 0x000e220008000a00 */
[----:B------:R-:W-:Y:S01]  /*e1260*/  BSSY.RECONVERGENT B0, `(.L_x_6476) ;  /* 0x0000018000007945 */ /* 0x000fe20003800200 */
[----:B------:R-:W-:Y:S02]  /*e1270*/  IMAD.MOV.U32 R31, RZ, RZ, RZ ;  /* 0x000000ffff1f7224 */ /* 0x000fe400078e00ff */
[----:B------:R-:W-:Y:S02]  /*e1280*/  IMAD.MOV.U32 R40, RZ, RZ, RZ ;  /* 0x000000ffff287224 */ /* 0x000fe400078e00ff */
[----:B0-----:R-:W-:Y:S02]  /*e1290*/  IMAD.U32 R37, RZ, RZ, UR4 ;  /* 0x00000004ff257e24 */ /* 0x001fe4000f8e00ff */
[----:B------:R-:W-:-:S07]  /*e12a0*/  IMAD.U32 R38, RZ, RZ, UR5 ;  /* 0x00000005ff267e24 */ /* 0x000fce000f8e00ff */
.L_x_6477:
        /* <DEDUP_REMOVED lines=20> */
.L_x_6476:
[----:B------:R-:W0:Y:S01]  /*e13f0*/  LDCU.64 UR4, c[0x0][0x3c8] ;  /* 0x00007900ff0477ac */ /* 0x000e220008000a00 */
[----:B------:R-:W-:Y:S01]  /*e1400*/  BSSY.RECONVERGENT B0, `(.L_x_6478) ;  /* 0x0000018000007945 */ /* 0x000fe20003800200 */
[----:B------:R-:W-:Y:S02]  /*e1410*/  IMAD.MOV.U32 R30, RZ, RZ, RZ ;  /* 0x000000ffff1e7224 */ /* 0x000fe400078e00ff */
[----:B------:R-:W-:Y:S02]  /*e1420*/  IMAD.MOV.U32 R39, RZ, RZ, RZ ;  /* 0x000000ffff277224 */ /* 0x000fe400078e00ff */
[----:B0-----:R-:W-:Y:S02]  /*e1430*/  IMAD.U32 R38, RZ, RZ, UR4 ;  /* 0x00000004ff267e24 */ /* 0x001fe4000f8e00ff */
[----:B------:R-:W-:-:S07]  /*e1440*/  IMAD.U32 R37, RZ, RZ, UR5 ;  /* 0x00000005ff257e24 */ /* 0x000fce000f8e00ff */
.L_x_6479:
        /* <DEDUP_REMOVED lines=20> */
.L_x_6478:
[----:B------:R-:W0:Y:S01]  /*e1590*/  LDCU.64 UR4, c[0x0][0x3c8] ;  /* 0x00007900ff0477ac */ /* 0x000e220008000a00 */
[----:B------:R-:W-:Y:S01]  /*e15a0*/  BSSY.RECONVERGENT B0, `(.L_x_6480) ;  /* 0x0000018000007945 */ /* 0x000fe20003800200 */
[----:B------:R-:W-:Y:S02]  /*e15b0*/  IMAD.MOV.U32 R29, RZ, RZ, RZ ;  /* 0x000000ffff1d7224 */ /* 0x000fe400078e00ff */
[----:B------:R-:W-:Y:S02]  /*e15c0*/  IMAD.MOV.U32 R38, RZ, RZ, RZ ;  /* 0x000000ffff267224 */ /* 0x000fe400078e00ff */
[----:B0-----:R-:W-:Y:S02]  /*e15d0*/  IMAD.U32 R35, RZ, RZ, UR4 ;  /* 0x00000004ff237e24 */ /* 0x001fe4000f8e00ff */
[----:B------:R-:W-:-:S07]  /*e15e0*/  IMAD.U32 R36, RZ, RZ, UR5 ;  /* 0x00000005ff247e24 */ /* 0x000fce000f8e00ff */
.L_x_6481:
        /* <DEDUP_REMOVED lines=20> */
.L_x_6480:
[----:B------:R-:W0:Y:S01]  /*e1730*/  LDCU.64 UR4, c[0x0][0x3c8] ;  /* 0x00007900ff0477ac */ /* 0x000e220008000a00 */
[----:B------:R-:W-:Y:S01]  /*e1740*/  BSSY.RECONVERGENT B0, `(.L_x_6482) ;  /* 0x0000018000007945 */ /* 0x000fe20003800200 */
[----:B------:R-:W-:Y:S02]  /*e1750*/  IMAD.MOV.U32 R28, RZ, RZ, RZ ;  /* 0x000000ffff1c7224 */ /* 0x000fe400078e00ff */
[----:B------:R-:W-:Y:S02]  /*e1760*/  IMAD.MOV.U32 R37, RZ, RZ, RZ ;  /* 0x000000ffff257224 */ /* 0x000fe400078e00ff */
[----:B0-----:R-:W-:Y:S02]  /*e1770*/  IMAD.U32 R36, RZ, RZ, UR4 ;  /* 0x00000004ff247e24 */ /* 0x001fe4000f8e00ff */
[----:B------:R-:W-:-:S07]  /*e1780*/  IMAD.U32 R35, RZ, RZ, UR5 ;  /* 0x00000005ff237e24 */ /* 0x000fce000f8e00ff */
.L_x_6483:
        /* <DEDUP_REMOVED lines=20> */
.L_x_6482:
[----:B------:R-:W0:Y:S01]  /*e18d0*/  LDCU.64 UR4, c[0x0][0x3c8] ;  /* 0x00007900ff0477ac */ /* 0x000e220008000a00 */
[----:B------:R-:W-:Y:S01]  /*e18e0*/  BSSY.RECONVERGENT B0, `(.L_x_6484) ;  /* 0x0000017000007945 */ /* 0x000fe20003800200 */
[----:B------:R-:W-:Y:S01]  /*e18f0*/  CS2R R34, SRZ ;  /* 0x0000000000227805 */ /* 0x000fe2000001ff00 */
[----:B0-----:R-:W-:Y:S02]  /*e1900*/  IMAD.U32 R33, RZ, RZ, UR4 ;  /* 0x00000004ff217e24 */ /* 0x001fe4000f8e00ff */
[----:B------:R-:W-:-:S07]  /*e1910*/  IMAD.U32 R32, RZ, RZ, UR5 ;  /* 0x00000005ff207e24 */ /* 0x000fce000f8e00ff */
.L_x_6485:
        /* <DEDUP_REMOVED lines=20> */
.L_x_6484:
[----:B------:R-:W0:Y:S01]  /*e1a60*/  LDCU.64 UR4, c[0x0][0x3c8] ;  /* 0x00007900ff0477ac */ /* 0x000e220008000a00 */
[----:B------:R-:W-:Y:S01]  /*e1a70*/  BSSY.RECONVERGENT B0, `(.L_x_6486) ;  /* 0x0000018000007945 */ /* 0x000fe20003800200 */
[----:B------:R-:W-:Y:S02]  /*e1a80*/  IMAD.MOV.U32 R34, RZ, RZ, RZ ;  /* 0x000000ffff227224 */ /* 0x000fe400078e00ff */
[----:B------:R-:W-:Y:S02]  /*e1a90*/  IMAD.MOV.U32 R33, RZ, RZ, RZ ;  /* 0x000000ffff217224 */ /* 0x000fe400078e00ff */
[----:B0-----:R-:W-:Y:S02]  /*e1aa0*/  IMAD.U32 R31, RZ, RZ, UR4 ;  /* 0x00000004ff1f7e24 */ /* 0x001fe4000f8e00ff */
[----:B------:R-:W-:-:S07]  /*e1ab0*/  IMAD.U32 R32, RZ, RZ, UR5 ;  /* 0x00000005ff207e24 */ /* 0x000fce000f8e00ff */
.L_x_6487:
        /* <DEDUP_REMOVED lines=20> */
.L_x_6486:
        /* <DEDUP_REMOVED lines=11> */
.L_x_6489:
        /* <DEDUP_REMOVED lines=20> */
.L_x_6488:
[----:B------:R-:W0:Y:S01]  /*e1df0*/  LDCU.64 UR4, c[0x0][0x3c8] ;  /* 0x00007900ff0477ac */ /* 0x000e220008000a00 */
[----:B------:R-:W-:Y:S01]  /*e1e00*/  BSSY.RECONVERGENT B0, `(.L_x_6490) ;  /* 0x0000018000007945 */ /* 0x000fe20003800200 */
[----:B------:R-:W-:Y:S02]  /*e1e10*/  IMAD.MOV.U32 R24, RZ, RZ, RZ ;  /* 0x000000ffff187224 */ /* 0x000fe400078e00ff */
[----:B------:R-:W-:Y:S02]  /*e1e20*/  IMAD.MOV.U32 R33, RZ, RZ, RZ ;  /* 0x000000ffff217224 */ /* 0x000fe400078e00ff */
[----:B0-----:R-:W-:Y:S02]  /*e1e30*/  IMAD.U32 R31, RZ, RZ, UR4 ;  /* 0x00000004ff1f7e24 */ /* 0x001fe4000f8e00ff */
[----:B------:R-:W-:-:S07]  /*e1e40*/  IMAD.U32 R30, RZ, RZ, UR5 ;  /* 0x00000005ff1e7e24 */ /* 0x000fce000f8e00ff */
.L_x_6491:
        /* <DEDUP_REMOVED lines=20> */
.L_x_6490:
        /* <DEDUP_REMOVED lines=8> */
.L_x_6493:
        /* <DEDUP_REMOVED lines=20> */
.L_x_6492:
[----:B------:R-:W0:Y:S01]  /*e2150*/  LDCU.64 UR4, c[0x0][0x3c8] ;  /* 0x00007900ff0477ac */ /* 0x000e220008000a00 */
[----:B------:R-:W-:Y:S01]  /*e2160*/  BSSY.RECONVERGENT B0, `(.L_x_6494) ;  /* 0x0000018000007945 */ /* 0x000fe20003800200 */
[----:B------:R-:W-:Y:S02]  /*e2170*/  IMAD.MOV.U32 R25, RZ, RZ, RZ ;  /* 0x000000ffff197224 */ /* 0x000fe400078e00ff */
[----:B------:R-:W-:Y:S02]  /*e2180*/  IMAD.MOV.U32 R34, RZ, RZ, RZ ;  /* 0x000000ffff227224 */ /* 0x000fe400078e00ff */
[----:B0-----:R-:W-:Y:S02]  /*e2190*/  IMAD.U32 R32, RZ, RZ, UR4 ;  /* 0x00000004ff207e24 */ /* 0x001fe4000f8e00ff */
[----:B------:R-:W-:-:S07]  /*e21a0*/  IMAD.U32 R31, RZ, RZ, UR5 ;  /* 0x00000005ff1f7e24 */ /* 0x000fce000f8e00ff */
.L_x_6495:
        /* <DEDUP_REMOVED lines=20> */
.L_x_6494:
        /* <DEDUP_REMOVED lines=8> */
.L_x_6497:
        /* <DEDUP_REMOVED lines=20> */
.L_x_6496:
[----:B------:R-:W0:Y:S01]  /*e24b0*/  LDCU.64 UR4, c[0x0][0x3c8] ;  /* 0x00007900ff0477ac */ /* 0x000e220008000a00 */
[----:B------:R-:W-:Y:S01]  /*e24c0*/  BSSY.RECONVERGENT B0, `(.L_x_6498) ;  /* 0x0000018000007945 */ /* 0x000fe20003800200 */
[----:B------:R-:W-:Y:S02]  /*e24d0*/  IMAD.MOV.U32 R26, RZ, RZ, RZ ;  /* 0x000000ffff1a7224 */ /* 0x000fe400078e00ff */
[----:B------:R-:W-:Y:S02]  /*e24e0*/  IMAD.MOV.U32 R33, RZ, RZ, RZ ;  /* 0x000000ffff217224 */ /* 0x000fe400078e00ff */
[----:B0-----:R-:W-:Y:S02]  /*e24f0*/  IMAD.U32 R32, RZ, RZ, UR4 ;  /* 0x00000004ff207e24 */ /* 0x001fe4000f8e00ff */
[----:B------:R-:W-:-:S07]  /*e2500*/  IMAD.U32 R31, RZ, RZ, UR5 ;  /* 0x00000005ff1f7e24 */ /* 0x000fce000f8e00ff */
.L_x_6499:
        /* <DEDUP_REMOVED lines=20> */
.L_x_6498:
        /* <DEDUP_REMOVED lines=8> */
.L_x_6501:
        /* <DEDUP_REMOVED lines=20> */
.L_x_6500:
[----:B------:R-:W0:Y:S01]  /*e2810*/  LDCU.64 UR4, c[0x0][0x3c8] ;  /* 0x00007900ff0477ac */ /* 0x000e220008000a00 */
[----:B------:R-:W-:Y:S01]  /*e2820*/  BSSY.RECONVERGENT B0, `(.L_x_6502) ;  /* 0x0000018000007945 */ /* 0x000fe20003800200 */
[----:B------:R-:W-:Y:S02]  /*e2830*/  IMAD.MOV.U32 R24, RZ, RZ, RZ ;  /* 0x000000ffff187224 */ /* 0x000fe400078e00ff */
[----:B------:R-:W-:Y:S02]  /*e2840*/  IMAD.MOV.U32 R33, RZ, RZ, RZ ;  /* 0x000000ffff217224 */ /* 0x000fe400078e00ff */
[----:B0-----:R-:W-:Y:S02]  /*e2850*/  IMAD.U32 R32, RZ, RZ, UR4 ;  /* 0x00000004ff207e24 */ /* 0x001fe4000f8e00ff */
[----:B------:R-:W-:-:S07]  /*e2860*/  IMAD.U32 R31, RZ, RZ, UR5 ;  /* 0x00000005ff1f7e24 */ /* 0x000fce000f8e00ff */
.L_x_6503:
        /* <DEDUP_REMOVED lines=20> */
.L_x_6502:
        /* <DEDUP_REMOVED lines=8> */
.L_x_6505:
        /* <DEDUP_REMOVED lines=20> */
.L_x_6504:
[----:B------:R-:W0:Y:S01]  /*e2b70*/  LDCU.64 UR4, c[0x0][0x3c8] ;  /* 0x00007900ff0477ac */ /* 0x000e220008000a00 */
[----:B------:R-:W-:Y:S01]  /*e2b80*/  BSSY.RECONVERGENT B0, `(.L_x_6506) ;  /* 0x0000018000007945 */ /* 0x000fe20003800200 */
[----:B------:R-:W-:Y:S02]  /*e2b90*/  IMAD.MOV.U32 R25, RZ, RZ, RZ ;  /* 0x000000ffff197224 */ /* 0x000fe400078e00ff */
[----:B------:R-:W-:Y:S02]  /*e2ba0*/  IMAD.MOV.U32 R46, RZ, RZ, RZ ;  /* 0x000000ffff2e7224 */ /* 0x000fe400078e00ff */
[----:B0-----:R-:W-:Y:S02]  /*e2bb0*/  IMAD.U32 R44, RZ, RZ, UR4 ;  /* 0x00000004ff2c7e24 */ /* 0x001fe4000f8e00ff */
[----:B------:R-:W-:-:S07]  /*e2bc0*/  IMAD.U32 R31, RZ, RZ, UR5 ;  /* 0x00000005ff1f7e24 */ /* 0x000fce000f8e00ff */
.L_x_6507:
        /* <DEDUP_REMOVED lines=20> */
.L_x_6506:
        /* <DEDUP_REMOVED lines=8> */
.L_x_6509:
        /* <DEDUP_REMOVED lines=20> */
.L_x_6508:
[----:B------:R-:W0:Y:S01]  /*e2ed0*/  LDCU.64 UR4, c[0x0][0x3c8] ;  /* 0x00007900ff0477ac */ /* 0x000e220008000a00 */
[----:B------:R-:W-:Y:S01]  /*e2ee0*/  BSSY.RECONVERGENT B0, `(.L_x_6510) ;  /* 0x0000018000007945 */ /* 0x000fe20003800200 */
[----:B------:R-:W-:Y:S02]  /*e2ef0*/  IMAD.MOV.U32 R26, RZ, RZ, RZ ;  /* 0x000000ffff1a7224 */ /* 0x000fe400078e00ff */
[----:B------:R-:W-:Y:S02]  /*e2f00*/  IMAD.MOV.U32 R46, RZ, RZ, RZ ;  /* 0x000000ffff2e7224 */ /* 0x000fe400078e00ff */
[----:B0-----:R-:W-:Y:S02]  /*e2f10*/  IMAD.U32 R44, RZ, RZ, UR4 ;  /* 0x00000004ff2c7e24 */ /* 0x001fe4000f8e00ff */
[----:B------:R-:W-:-:S07]  /*e2f20*/  IMAD.U32 R45, RZ, RZ, UR5 ;  /* 0x00000005ff2d7e24 */ /* 0x000fce000f8e00ff */
.L_x_6511:
        /* <DEDUP_REMOVED lines=20> */
.L_x_6510:
        /* <DEDUP_REMOVED lines=8> */
.L_x_6513:
        /* <DEDUP_REMOVED lines=20> */
.L_x_6512:
[----:B------:R-:W0:Y:S01]  /*e3230*/  LDCU.64 UR4, c[0x0][0x3c8] ;  /* 0x00007900ff0477ac */ /* 0x000e220008000a00 */
[----:B------:R-:W-:Y:S01]  /*e3240*/  BSSY.RECONVERGENT B0, `(.L_x_6514) ;  /* 0x0000018000007945 */ /* 0x000fe20003800200 */
[----:B------:R-:W-:Y:S02]  /*e3250*/  IMAD.MOV.U32 R24, RZ, RZ, RZ ;  /* 0x000000ffff187224 */ /* 0x000fe400078e00ff */
[----:B------:R-:W-:Y:S02]  /*e3260*/  IMAD.MOV.U32 R51, RZ, RZ, RZ ;  /* 0x000000ffff337224 */ /* 0x000fe400078e00ff */
[----:B0-----:R-:W-:Y:S02]  /*e3270*/  IMAD.U32 R46, RZ, RZ, UR4 ;  /* 0x00000004ff2e7e24 */ /* 0x001fe4000f8e00ff */
[----:B------:R-:W-:-:S07]  /*e3280*/  IMAD.U32 R48, RZ, RZ, UR5 ;  /* 0x00000005ff307e24 */ /* 0x000fce000f8e00ff */
.L_x_6515:
        /* <DEDUP_REMOVED lines=20> */
.L_x_6514:
        /* <DEDUP_REMOVED lines=8> */
.L_x_6517:
        /* <DEDUP_REMOVED lines=20> */
.L_x_6516:
[----:B------:R-:W0:Y:S01]  /*e3590*/  LDCU.64 UR4, c[0x0][0x3c8] ;  /* 0x00007900ff0477ac */ /* 0x000e220008000a00 */
[----:B------:R-:W-:Y:S01]  /*e35a0*/  BSSY.RECONVERGENT B0, `(.L_x_6518) ;  /* 0x0000018000007945 */ /* 0x000fe20003800200 */
[----:B------:R-:W-:Y:S02]  /*e35b0*/  IMAD.MOV.U32 R44, RZ, RZ, RZ ;  /* 0x000000ffff2c7224 */ /* 0x000fe400078e00ff */
[----:B------:R-:W-:Y:S02]  /*e35c0*/  IMAD.MOV.U32 R53, RZ, RZ, RZ ;  /* 0x000000ffff357224 */ /* 0x000fe400078e00ff */
[----:B0-----:R-:W-:Y:S02]  /*e35d0*/  IMAD.U32 R48, RZ, RZ, UR4 ;  /* 0x00000004ff307e24 */ /* 0x001fe4000f8e00ff */
[----:B------:R-:W-:-:S07]  /*e35e0*/  IMAD.U32 R50, RZ, RZ, UR5 ;  /* 0x00000005ff327e24 */ /* 0x000fce000f8e00ff */
.L_x_6519:
        /* <DEDUP_REMOVED lines=20> */
.L_x_6518:
        /* <DEDUP_REMOVED lines=8> */
.L_x_6521:
        /* <DEDUP_REMOVED lines=20> */
.L_x_6520:
[----:B------:R-:W0:Y:S01]  /*e38f0*/  LDCU.64 UR4, c[0x0][0x3c8] ;  /* 0x00007900ff0477ac */ /* 0x000e220008000a00 */
[----:B------:R-:W-:Y:S01]  /*e3900*/  BSSY.RECONVERGENT B0, `(.L_x_6522) ;  /* 0x0000018000007945 */ /* 0x000fe20003800200 */
[----:B------:R-:W-:Y:S02]  /*e3910*/  IMAD.MOV.U32 R43, RZ, RZ, RZ ;  /* 0x000000ffff2b7224 */ /* 0x000fe400078e00ff */
[----:B------:R-:W-:Y:S02]  /*e3920*/  IMAD.MOV.U32 R54, RZ, RZ, RZ ;  /* 0x000000ffff367224 */ /* 0x000fe400078e00ff */
[----:B0-----:R-:W-:Y:S02]  /*e3930*/  IMAD.U32 R52, RZ, RZ, UR4 ;  /* 0x00000004ff347e24 */ /* 0x001fe4000f8e00ff */
[----:B------:R-:W-:-:S07]  /*e3940*/  IMAD.U32 R53, RZ, RZ, UR5 ;  /* 0x00000005ff357e24 */ /* 0x000fce000f8e00ff */
.L_x_6523:
        /* <DEDUP_REMOVED lines=20> */
.L_x_6522:
        /* <DEDUP_REMOVED lines=8> */
.L_x_6525:
        /* <DEDUP_REMOVED lines=20> */
.L_x_6524:
[----:B------:R-:W0:Y:S01]  /*e3c50*/  LDCU.64 UR4, c[0x0][0x3c8] ;  /* 0x00007900ff0477ac */ /* 0x000e220008000a00 */
[----:B------:R-:W-:Y:S01]  /*e3c60*/  BSSY.RECONVERGENT B0, `(.L_x_6526) ;  /* 0x0000017000007945 */ /* 0x000fe20003800200 */
[----:B------:R-:W-:Y:S01]  /*e3c70*/  CS2R R54, SRZ ;  /* 0x0000000000367805 */ /* 0x000fe2000001ff00 */
[----:B0-----:R-:W-:Y:S02]  /*e3c80*/  IMAD.U32 R53, RZ, RZ, UR4 ;  /* 0x00000004ff357e24 */ /* 0x001fe4000f8e00ff */
[----:B------:R-:W-:-:S07]  /*e3c90*/  IMAD.U32 R52, RZ, RZ, UR5 ;  /* 0x00000005ff347e24 */ /* 0x000fce000f8e00ff */
.L_x_6527:
        /* <DEDUP_REMOVED lines=20> */
.L_x_6526:
        /* <DEDUP_REMOVED lines=9> */
.L_x_6529:
        /* <DEDUP_REMOVED lines=20> */
.L_x_6528:
[----:B------:R-:W0:Y:S01]  /*e3fb0*/  LDCU.64 UR4, c[0x0][0x3c8] ;  /* 0x00007900ff0477ac */ /* 0x000e220008000a00 */
[----:B------:R-:W-:Y:S01]  /*e3fc0*/  BSSY.RECONVERGENT B0, `(.L_x_6530) ;  /* 0x0000018000007945 */ /* 0x000fe20003800200 */
[----:B------:R-:W-:Y:S02]  /*e3fd0*/  IMAD.MOV.U32 R43, RZ, RZ, RZ ;  /* 0x000000ffff2b7224 */ /* 0x000fe400078e00ff */
[----:B------:R-:W-:Y:S02]  /*e3fe0*/  IMAD.MOV.U32 R54, RZ, RZ, RZ ;  /* 0x000000ffff367224 */ /* 0x000fe400078e00ff */
[----:B0-----:R-:W-:Y:S02]  /*e3ff0*/  IMAD.U32 R53, RZ, RZ, UR4 ;  /* 0x00000004ff357e24 */ /* 0x001fe4000f8e00ff */
[----:B------:R-:W-:-:S07]  /*e4000*/  IMAD.U32 R52, RZ, RZ, UR5 ;  /* 0x00000005ff347e24 */ /* 0x000fce000f8e00ff */
.L_x_6531:
        /* <DEDUP_REMOVED lines=20> */
.L_x_6530:
[----:B------:R-:W0:Y:S01]  /*e4150*/  LDCU.64 UR4, c[0x0][0x3c8] ;  /* 0x00007900ff0477ac */ /* 0x000e220008000a00 */
[----:B------:R-:W-:Y:S01]  /*e4160*/  BSSY.RECONVERGENT B0, `(.L_x_6532) ;  /* 0x0000018000007945 */ /* 0x000fe20003800200 */
[----:B------:R-:W-:Y:S02]  /*e4170*/  IMAD.MOV.U32 R8, RZ, RZ, RZ ;  /* 0x000000ffff087224 */ /* 0x000fe400078e00ff */
[----:B------:R-:W-:Y:S02]  /*e4180*/  IMAD.MOV.U32 R55, RZ, RZ, RZ ;  /* 0x000000ffff377224 */ /* 0x000fe400078e00ff */
[----:B0-----:R-:W-:Y:S02]  /*e4190*/  IMAD.U32 R53, RZ, RZ, UR4 ;  /* 0x00000004ff357e24 */ /* 0x001fe4000f8e00ff */
[----:B------:R-:W-:-:S07]  /*e41a0*/  IMAD.U32 R54, RZ, RZ, UR5 ;  /* 0x00000005ff367e24 */ /* 0x000fce000f8e00ff */
.L_x_6533:
        /* <DEDUP_REMOVED lines=20> */
.L_x_6532:
[----:B------:R-:W0:Y:S01]  /*e42f0*/  LDCU.64 UR4, c[0x0][0x3c8] ;  /* 0x00007900ff0477ac */ /* 0x000e220008000a00 */
[----:B------:R-:W-:Y:S01]  /*e4300*/  BSSY.RECONVERGENT B0, `(.L_x_6534) ;  /* 0x0000018000007945 */ /* 0x000fe20003800200 */
[----:B------:R-:W-:Y:S02]  /*e4310*/  IMAD.MOV.U32 R21, RZ, RZ, RZ ;  /* 0x000000ffff157224 */ /* 0x000fe400078e00ff */
[----:B------:R-:W-:Y:S02]  /*e4320*/  IMAD.MOV.U32 R56, RZ, RZ, RZ ;  /* 0x000000ffff387224 */ /* 0x000fe400078e00ff */
[----:B0-----:R-:W-:Y:S02]  /*e4330*/  IMAD.U32 R53, RZ, RZ, UR4 ;  /* 0x00000004ff357e24 */ /* 0x001fe4000f8e00ff */
[----:B------:R-:W-:-:S07]  /*e4340*/  IMAD.U32 R54, RZ, RZ, UR5 ;  /* 0x00000005ff367e24 */ /* 0x000fce000f8e00ff */
.L_x_6535:
        /* <DEDUP_REMOVED lines=20> */
.L_x_6534:
[----:B------:R-:W0:Y:S01]  /*e4490*/  LDCU.64 UR4, c[0x0][0x3c8] ;  /* 0x00007900ff0477ac */ /* 0x000e220008000a00 */
[----:B------:R-:W-:Y:S01]  /*e44a0*/  BSSY.RECONVERGENT B0, `(.L_x_6536) ;  /* 0x0000018000007945 */ /* 0x000fe20003800200 */
[----:B------:R-:W-:Y:S02]  /*e44b0*/  IMAD.MOV.U32 R43, RZ, RZ, RZ ;  /* 0x000000ffff2b7224 */ /* 0x000fe400078e00ff */
[----:B------:R-:W-:Y:S02]  /*e44c0*/  IMAD.MOV.U32 R56, RZ, RZ, RZ ;  /* 0x000000ffff387224 */ /* 0x000fe400078e00ff */
[----:B0-----:R-:W-:Y:S02]  /*e44d0*/  IMAD.U32 R53, RZ, RZ, UR4 ;  /* 0x00000004ff357e24 */ /* 0x001fe4000f8e00ff */
[----:B------:R-:W-:-:S07]  /*e44e0*/  IMAD.U32 R54, RZ, RZ, UR5 ;  /* 0x00000005ff367e24 */ /* 0x000fce000f8e00ff */
.L_x_6537:
        /* <DEDUP_REMOVED lines=20> */
.L_x_6536:
[----:B------:R-:W0:Y:S01]  /*e4630*/  LDCU.64 UR4, c[0x0][0x3c8] ;  /* 0x00007900ff0477ac */ /* 0x000e220008000a00 */
[----:B------:R-:W-:Y:S01]  /*e4640*/  BSSY.RECONVERGENT B0, `(.L_x_6538) ;  /* 0x0000018000007945 */ /* 0x000fe20003800200 */
[----:B------:R-:W-:Y:S02]  /*e4650*/  IMAD.MOV.U32 R8, RZ, RZ, RZ ;  /* 0x000000ffff087224 */ /* 0x000fe400078e00ff */
[----:B------:R-:W-:Y:S02]  /*e4660*/  IMAD.MOV.U32 R55, RZ, RZ, RZ ;  /* 0x000000ffff377224 */ /* 0x000fe400078e00ff */
[----:B0-----:R-:W-:Y:S02]  /*e4670*/  IMAD.U32 R53, RZ, RZ, UR4 ;  /* 0x00000004ff357e24 */ /* 0x001fe4000f8e00ff */
[----:B------:R-:W-:-:S07]  /*e4680*/  IMAD.U32 R54, RZ, RZ, UR5 ;  /* 0x00000005ff367e24 */ /* 0x000fce000f8e00ff */
.L_x_6539:
        /* <DEDUP_REMOVED lines=20> */
.L_x_6538:
[----:B------:R-:W0:Y:S01]  /*e47d0*/  LDCU.64 UR4, c[0x0][0x3c8] ;  /* 0x00007900ff0477ac */ /* 0x000e220008000a00 */
[----:B------:R-:W-:Y:S01]  /*e47e0*/  BSSY.RECONVERGENT B0, `(.L_x_6540) ;  /* 0x0000018000007945 */ /* 0x000fe20003800200 */
[----:B------:R-:W-:Y:S02]  /*e47f0*/  IMAD.MOV.U32 R21, RZ, RZ, RZ ;  /* 0x000000ffff157224 */ /* 0x000fe400078e00ff */
[----:B------:R-:W-:Y:S02]  /*e4800*/  IMAD.MOV.U32 R56, RZ, RZ, RZ ;  /* 0x000000ffff387224 */ /* 0x000fe400078e00ff */
[----:B0-----:R-:W-:Y:S02]  /*e4810*/  IMAD.U32 R53, RZ, RZ, UR4 ;  /* 0x00000004ff357e24 */ /* 0x001fe4000f8e00ff */
[----:B------:R-:W-:-:S07]  /*e4820*/  IMAD.U32 R54, RZ, RZ, UR5 ;  /* 0x00000005ff367e24 */ /* 0x000fce000f8e00ff */
.L_x_6541:
        /* <DEDUP_REMOVED lines=20> */
.L_x_6540:
[----:B------:R-:W0:Y:S01]  /*e4970*/  LDCU.64 UR4, c[0x0][0x3c8] ;  /* 0x00007900ff0477ac */ /* 0x000e220008000a00 */
[----:B------:R-:W-:Y:S01]  /*e4980*/  BSSY.RECONVERGENT B0, `(.L_x_6542) ;  /* 0x0000018000007945 */ /* 0x000fe20003800200 */
[----:B------:R-:W-:Y:S02]  /*e4990*/  IMAD.MOV.U32 R43, RZ, RZ, RZ ;  /* 0x000000ffff2b7224 */ /* 0x000fe400078e00ff */
[----:B------:R-:W-:Y:S02]  /*e49a0*/  IMAD.MOV.U32 R56, RZ, RZ, RZ ;  /* 0x000000ffff387224 */ /* 0x000fe400078e00ff */
[----:B0-----:R-:W-:Y:S02]  /*e49b0*/  IMAD.U32 R53, RZ, RZ, UR4 ;  /* 0x00000004ff357e24 */ /* 0x001fe4000f8e00ff */
[----:B------:R-:W-:-:S07]  /*e49c0*/  IMAD.U32 R54, RZ, RZ, UR5 ;  /* 0x00000005ff367e24 */ /* 0x000fce000f8e00ff */
.L_x_6543:
        /* <DEDUP_REMOVED lines=20> */
.L_x_6542:
[----:B------:R-:W0:Y:S01]  /*e4b10*/  LDCU.64 UR4, c[0x0][0x3c8] ;  /* 0x00007900ff0477ac */ /* 0x000e220008000a00 */
[----:B------:R-:W-:Y:S01]  /*e4b20*/  BSSY.RECONVERGENT B0, `(.L_x_6544) ;  /* 0x0000018000007945 */ /* 0x000fe20003800200 */
[----:B------:R-:W-:Y:S02]  /*e4b30*/  IMAD.MOV.U32 R8, RZ, RZ, RZ ;  /* 0x000000ffff087224 */ /* 0x000fe400078e00ff */
[----:B------:R-:W-:Y:S02]  /*e4b40*/  IMAD.MOV.U32 R55, RZ, RZ, RZ ;  /* 0x000000ffff377224 */ /* 0x000fe400078e00ff */
[----:B0-----:R-:W-:Y:S02]  /*e4b50*/  IMAD.U32 R53, RZ, RZ, UR4 ;  /* 0x00000004ff357e24 */ /* 0x001fe4000f8e00ff */
[----:B------:R-:W-:-:S07]  /*e4b60*/  IMAD.U32 R54, RZ, RZ, UR5 ;  /* 0x00000005ff367e24 */ /* 0x000fce000f8e00ff */
.L_x_6545:
        /* <DEDUP_REMOVED lines=20> */
.L_x_6544:
[----:B------:R-:W0:Y:S01]  /*e4cb0*/  LDCU.64 UR4, c[0x0][0x3c8] ;  /* 0x00007900ff0477ac */ /* 0x000e220008000a00 */
[----:B------:R-:W-:Y:S01]  /*e4cc0*/  BSSY.RECONVERGENT B0, `(.L_x_6546) ;  /* 0x0000018000007945 */ /* 0x000fe20003800200 */
[----:B------:R-:W-:Y:S02]  /*e4cd0*/  IMAD.MOV.U32 R21, RZ, RZ, RZ ;  /* 0x000000ffff157224 */ /* 0x000fe400078e00ff */
[----:B------:R-:W-:Y:S02]  /*e4ce0*/  IMAD.MOV.U32 R56, RZ, RZ, RZ ;  /* 0x000000ffff387224 */ /* 0x000fe400078e00ff */
[----:B0-----:R-:W-:Y:S02]  /*e4cf0*/  IMAD.U32 R53, RZ, RZ, UR4 ;  /* 0x00000004ff357e24 */ /* 0x001fe4000f8e00ff */
[----:B------:R-:W-:-:S07]  /*e4d00*/  IMAD.U32 R54, RZ, RZ, UR5 ;  /* 0x00000005ff367e24 */ /* 0x000fce000f8e00ff */
.L_x_6547:
        /* <DEDUP_REMOVED lines=20> */
.L_x_6546:
[----:B------:R-:W0:Y:S01]  /*e4e50*/  LDCU.64 UR4, c[0x0][0x3c8] ;  /* 0x00007900ff0477ac */ /* 0x000e220008000a00 */
[----:B------:R-:W-:Y:S01]  /*e4e60*/  BSSY.RECONVERGENT B0, `(.L_x_6548) ;  /* 0x0000018000007945 */ /* 0x000fe20003800200 */
[----:B------:R-:W-:Y:S02]  /*e4e70*/  IMAD.MOV.U32 R43, RZ, RZ, RZ ;  /* 0x000000ffff2b7224 */ /* 0x000fe400078e00ff */
[----:B------:R-:W-:Y:S02]  /*e4e80*/  IMAD.MOV.U32 R56, RZ, RZ, RZ ;  /* 0x000000ffff387224 */ /* 0x000fe400078e00ff */
[----:B0-----:R-:W-:Y:S02]  /*e4e90*/  IMAD.U32 R53, RZ, RZ, UR4 ;  /* 0x00000004ff357e24 */ /* 0x001fe4000f8e00ff */
[----:B------:R-:W-:-:S07]  /*e4ea0*/  IMAD.U32 R54, RZ, RZ, UR5 ;  /* 0x00000005ff367e24 */ /* 0x000fce000f8e00ff */
.L_x_6549:
        /* <DEDUP_REMOVED lines=20> */
.L_x_6548:
[----:B------:R-:W0:Y:S01]  /*e4ff0*/  LDCU.64 UR4, c[0x0][0x3c8] ;  /* 0x00007900ff0477ac */ /* 0x000e220008000a00 */
[----:B------:R-:W-:Y:S01]  /*e5000*/  BSSY.RECONVERGENT B0, `(.L_x_6550) ;  /* 0x0000018000007945 */ /* 0x000fe20003800200 */
[----:B------:R-:W-:Y:S02]  /*e5010*/  IMAD.MOV.U32 R8, RZ, RZ, RZ ;  /* 0x000000ffff087224 */ /* 0x000fe400078e00ff */
[----:B------:R-:W-:Y:S02]  /*e5020*/  IMAD.MOV.U32 R55, RZ, RZ, RZ ;  /* 0x000000ffff377224 */ /* 0x000fe400078e00ff */
[----:B0-----:R-:W-:Y:S02]  /*e5030*/  IMAD.U32 R53, RZ, RZ, UR4 ;  /* 0x00000004ff357e24 */ /* 0x001fe4000f8e00ff */
[----:B------:R-:W-:-:S07]  /*e5040*/  IMAD.U32 R54, RZ, RZ, UR5 ;  /* 0x00000005ff367e24 */ /* 0x000fce000f8e00ff */
.L_x_6551:
        /* <DEDUP_REMOVED lines=20> */
.L_x_6550:
[----:B------:R-:W0:Y:S01]  /*e5190*/  LDCU.64 UR4, c[0x0][0x3c8] ;  /* 0x00007900ff0477ac */ /* 0x000e220008000a00 */
[----:B------:R-:W-:Y:S01]  /*e51a0*/  BSSY.RECONVERGENT B0, `(.L_x_6552) ;  /* 0x0000018000007945 */ /* 0x000fe20003800200 */
[----:B------:R-:W-:Y:S02]  /*e51b0*/  IMAD.MOV.U32 R21, RZ, RZ, RZ ;  /* 0x000000ffff157224 */ /* 0x000fe400078e00ff */
[----:B------:R-:W-:Y:S02]  /*e51c0*/  IMAD.MOV.U32 R56, RZ, RZ, RZ ;  /* 0x000000ffff387224 */ /* 0x000fe400078e00ff */
[----:B0-----:R-:W-:Y:S02]  /*e51d0*/  IMAD.U32 R53, RZ, RZ, UR4 ;  /* 0x00000004ff357e24 */ /* 0x001fe4000f8e00ff */
[----:B------:R-:W-:-:S07]  /*e51e0*/  IMAD.U32 R54, RZ, RZ, UR5 ;  /* 0x00000005ff367e24 */ /* 0x000fce000f8e00ff */
.L_x_6553:
        /* <DEDUP_REMOVED lines=20> */
.L_x_6552:
[----:B------:R-:W0:Y:S01]  /*e5330*/  LDCU.64 UR4, c[0x0][0x3c8] ;  /* 0x00007900ff0477ac */ /* 0x000e220008000a00 */
[----:B------:R-:W-:Y:S01]  /*e5340*/  BSSY.RECONVERGENT B0, `(.L_x_6554) ;  /* 0x0000018000007945 */ /* 0x000fe20003800200 */
[----:B------:R-:W-:Y:S02]  /*e5350*/  IMAD.MOV.U32 R43, RZ, RZ, RZ ;  /* 0x000000ffff2b7224 */ /* 0x000fe400078e00ff */
[----:B------:R-:W-:Y:S02]  /*e5360*/  IMAD.MOV.U32 R56, RZ, RZ, RZ ;  /* 0x000000ffff387224 */ /* 0x000fe400078e00ff */
[----:B0-----:R-:W-:Y:S02]  /*e5370*/  IMAD.U32 R53, RZ, RZ, UR4 ;  /* 0x00000004ff357e24 */ /* 0x001fe4000f8e00ff */
[----:B------:R-:W-:-:S07]  /*e5380*/  IMAD.U32 R54, RZ, RZ, UR5 ;  /* 0x00000005ff367e24 */ /* 0x000fce000f8e00ff */
.L_x_6555:
        /* <DEDUP_REMOVED lines=20> */
.L_x_6554:
[----:B------:R-:W0:Y:S01]  /*e54d0*/  LDCU.64 UR4, c[0x0][0x3c8] ;  /* 0x00007900ff0477ac */ /* 0x000e220008000a00 */
[----:B------:R-:W-:Y:S01]  /*e54e0*/  BSSY.RECONVERGENT B0, `(.L_x_6556) ;  /* 0x0000018000007945 */ /* 0x000fe20003800200 */
[----:B------:R-:W-:Y:S02]  /*e54f0*/  IMAD.MOV.U32 R8, RZ, RZ, RZ ;  /* 0x000000ffff087224 */ /* 0x000fe400078e00ff */
[----:B------:R-:W-:Y:S02]  /*e5500*/  IMAD.MOV.U32 R55, RZ, RZ, RZ ;  /* 0x000000ffff377224 */ /* 0x000fe400078e00ff */
[----:B0-----:R-:W-:Y:S02]  /*e5510*/  IMAD.U32 R53, RZ, RZ, UR4 ;  /* 0x00000004ff357e24 */ /* 0x001fe4000f8e00ff */
[----:B------:R-:W-:-:S07]  /*e5520*/  IMAD.U32 R54, RZ, RZ, UR5 ;  /* 0x00000005ff367e24 */ /* 0x000fce000f8e00ff */
.L_x_6557:
        /* <DEDUP_REMOVED lines=20> */
.L_x_6556:
[----:B------:R-:W0:Y:S01]  /*e5670*/  LDCU.64 UR4, c[0x0][0x3c8] ;  /* 0x00007900ff0477ac */ /* 0x000e220008000a00 */
[----:B------:R-:W-:Y:S01]  /*e5680*/  BSSY.RECONVERGENT B0, `(.L_x_6558) ;  /* 0x0000018000007945 */ /* 0x000fe20003800200 */
[----:B------:R-:W-:Y:S02]  /*e5690*/  IMAD.MOV.U32 R21, RZ, RZ, RZ ;  /* 0x000000ffff157224 */ /* 0x000fe400078e00ff */
[----:B------:R-:W-:Y:S02]  /*e56a0*/  IMAD.MOV.U32 R56, RZ, RZ, RZ ;  /* 0x000000ffff387224 */ /* 0x000fe400078e00ff */
[----:B0-----:R-:W-:Y:S02]  /*e56b0*/  IMAD.U32 R53, RZ, RZ, UR4 ;  /* 0x00000004ff357e24 */ /* 0x001fe4000f8e00ff */
[----:B------:R-:W-:-:S07]  /*e56c0*/  IMAD.U32 R54, RZ, RZ, UR5 ;  /* 0x00000005ff367e24 */ /* 0x000fce000f8e00ff */
.L_x_6559:
        /* <DEDUP_REMOVED lines=20> */
.L_x_6558:
[----:B------:R-:W0:Y:S01]  /*e5810*/  LDCU.64 UR4, c[0x0][0x3c8] ;  /* 0x00007900ff0477ac */ /* 0x000e220008000a00 */
[----:B------:R-:W-:Y:S01]  /*e5820*/  BSSY.RECONVERGENT B0, `(.L_x_6560) ;  /* 0x0000018000007945 */ /* 0x000fe20003800200 */
[----:B------:R-:W-:Y:S02]  /*e5830*/  IMAD.MOV.U32 R43, RZ, RZ, RZ ;  /* 0x000000ffff2b7224 */ /* 0x000fe400078e00ff */
[----:B------:R-:W-:Y:S02]  /*e5840*/  IMAD.MOV.U32 R56, RZ, RZ, RZ ;  /* 0x000000ffff387224 */ /* 0x000fe400078e00ff */
[----:B0-----:R-:W-:Y:S02]  /*e5850*/  IMAD.U32 R53, RZ, RZ, UR4 ;  /* 0x00000004ff357e24 */ /* 0x001fe4000f8e00ff */
[----:B------:R-:W-:-:S07]  /*e5860*/  IMAD.U32 R54, RZ, RZ, UR5 ;  /* 0x00000005ff367e24 */ /* 0x000fce000f8e00ff */
.L_x_6561:
        /* <DEDUP_REMOVED lines=20> */
.L_x_6560:
[----:B------:R-:W0:Y:S01]  /*e59b0*/  LDCU.64 UR4, c[0x0][0x3c8] ;  /* 0x00007900ff0477ac */ /* 0x000e220008000a00 */
[----:B------:R-:W-:Y:S01]  /*e59c0*/  BSSY.RECONVERGENT B0, `(.L_x_6562) ;  /* 0x0000018000007945 */ /* 0x000fe20003800200 */
[----:B------:R-:W-:Y:S02]  /*e59d0*/  IMAD.MOV.U32 R8, RZ, RZ, RZ ;  /* 0x000000ffff087224 */ /* 0x000fe400078e00ff */
[----:B------:R-:W-:Y:S02]  /*e59e0*/  IMAD.MOV.U32 R55, RZ, RZ, RZ ;  /* 0x000000ffff377224 */ /* 0x000fe400078e00ff */
[----:B0-----:R-:W-:Y:S02]  /*e59f0*/  IMAD.U32 R53, RZ, RZ, UR4 ;  /* 0x00000004ff357e24 */ /* 0x001fe4000f8e00ff */
[----:B------:R-:W-:-:S07]  /*e5a00*/  IMAD.U32 R54, RZ, RZ, UR5 ;  /* 0x00000005ff367e24 */ /* 0x000fce000f8e00ff */
.L_x_6563:
        /* <DEDUP_REMOVED lines=20> */
.L_x_6562:
[----:B------:R-:W0:Y:S01]  /*e5b50*/  LDCU.64 UR4, c[0x0][0x3c8] ;  /* 0x00007900ff0477ac */ /* 0x000e220008000a00 */
[----:B------:R-:W-:Y:S01]  /*e5b60*/  BSSY.RECONVERGENT B0, `(.L_x_6564) ;  /* 0x0000018000007945 */ /* 0x000fe20003800200 */
[----:B------:R-:W-:Y:S02]  /*e5b70*/  IMAD.MOV.U32 R21, RZ, RZ, RZ ;  /* 0x000000ffff157224 */ /* 0x000fe400078e00ff */
[----:B------:R-:W-:Y:S02]  /*e5b80*/  IMAD.MOV.U32 R56, RZ, RZ, RZ ;  /* 0x000000ffff387224 */ /* 0x000fe400078e00ff */
[----:B0-----:R-:W-:Y:S02]  /*e5b90*/  IMAD.U32 R53, RZ, RZ, UR4 ;  /* 0x00000004ff357e24 */ /* 0x001fe4000f8e00ff */
[----:B------:R-:W-:-:S07]  /*e5ba0*/  IMAD.U32 R54, RZ, RZ, UR5 ;  /* 0x00000005ff367e24 */ /* 0x000fce000f8e00ff */
.L_x_6565:
        /* <DEDUP_REMOVED lines=20> */
.L_x_6564:
[----:B------:R-:W0:Y:S01]  /*e5cf0*/  LDCU.64 UR4, c[0x0][0x3c8] ;  /* 0x00007900ff0477ac */ /* 0x000e220008000a00 */
[----:B------:R-:W-:Y:S01]  /*e5d00*/  BSSY.RECONVERGENT B0, `(.L_x_6566) ;  /* 0x0000018000007945 */ /* 0x000fe20003800200 */
[----:B------:R-:W-:Y:S02]  /*e5d10*/  IMAD.MOV.U32 R54, RZ, RZ, RZ ;  /* 0x000000ffff367224 */ /* 0x000fe400078e00ff */
[----:B------:R-:W-:Y:S02]  /*e5d20*/  IMAD.MOV.U32 R56, RZ, RZ, RZ ;  /* 0x000000ffff387224 */ /* 0x000fe400078e00ff */
[----:B0-----:R-:W-:Y:S02]  /*e5d30*/  IMAD.U32 R52, RZ, RZ, UR4 ;  /* 0x00000004ff347e24 */ /* 0x001fe4000f8e00ff */
[----:B------:R-:W-:-:S07]  /*e5d40*/  IMAD.U32 R53, RZ, RZ, UR5 ;  /* 0x00000005ff357e24 */ /* 0x000fce000f8e00ff */
.L_x_6567:
        /* <DEDUP_REMOVED lines=20> */
.L_x_6566:
        /* <DEDUP_REMOVED lines=9> */
.L_x_6569:
        /* <DEDUP_REMOVED lines=20> */
.L_x_6568:
[----:B------:R-:W0:Y:S01]  /*e6060*/  LDCU.64 UR4, c[0x0][0x3c8] ;  /* 0x00007900ff0477ac */ /* 0x000e220008000a00 */
[----:B------:R-:W-:Y:S01]  /*e6070*/  BSSY.RECONVERGENT B0, `(.L_x_6570) ;  /* 0x0000018000007945 */ /* 0x000fe20003800200 */
[----:B------:R-:W-:Y:S02]  /*e6080*/  IMAD.MOV.U32 R42, RZ, RZ, RZ ;  /* 0x000000ffff2a7224 */ /* 0x000fe400078e00ff */
[----:B------:R-:W-:Y:S02]  /*e6090*/  IMAD.MOV.U32 R55, RZ, RZ, RZ ;  /* 0x000000ffff377224 */ /* 0x000fe400078e00ff */
[----:B0-----:R-:W-:Y:S02]  /*e60a0*/  IMAD.U32 R52, RZ, RZ, UR4 ;  /* 0x00000004ff347e24 */ /* 0x001fe4000f8e00ff */
[----:B------:R-:W-:-:S07]  /*e60b0*/  IMAD.U32 R53, RZ, RZ, UR5 ;  /* 0x00000005ff357e24 */ /* 0x000fce000f8e00ff */
.L_x_6571:
        /* <DEDUP_REMOVED lines=20> */
.L_x_6570:
[----:B------:R-:W0:Y:S01]  /*e6200*/  LDCU.64 UR4, c[0x0][0x3c8] ;  /* 0x00007900ff0477ac */ /* 0x000e220008000a00 */
[----:B------:R-:W-:Y:S01]  /*e6210*/  BSSY.RECONVERGENT B0, `(.L_x_6572) ;  /* 0x0000018000007945 */ /* 0x000fe20003800200 */
[----:B------:R-:W-:Y:S02]  /*e6220*/  IMAD.MOV.U32 R9, RZ, RZ, RZ ;  /* 0x000000ffff097224 */ /* 0x000fe400078e00ff */
[----:B------:R-:W-:Y:S02]  /*e6230*/  IMAD.MOV.U32 R56, RZ, RZ, RZ ;  /* 0x000000ffff387224 */ /* 0x000fe400078e00ff */
[----:B0-----:R-:W-:Y:S02]  /*e6240*/  IMAD.U32 R53, RZ, RZ, UR4 ;  /* 0x00000004ff357e24 */ /* 0x001fe4000f8e00ff */
[----:B------:R-:W-:-:S07]  /*e6250*/  IMAD.U32 R54, RZ, RZ, UR5 ;  /* 0x00000005ff367e24 */ /* 0x000fce000f8e00ff */
.L_x_6573:
        /* <DEDUP_REMOVED lines=20> */
.L_x_6572:
[----:B------:R-:W0:Y:S01]  /*e63a0*/  LDCU.64 UR4, c[0x0][0x3c8] ;  /* 0x00007900ff0477ac */ /* 0x000e220008000a00 */
[----:B------:R-:W-:Y:S01]  /*e63b0*/  BSSY.RECONVERGENT B0, `(.L_x_6574) ;  /* 0x0000018000007945 */ /* 0x000fe20003800200 */
[----:B------:R-:W-:Y:S02]  /*e63c0*/  IMAD.MOV.U32 R21, RZ, RZ, RZ ;  /* 0x000000ffff157224 */ /* 0x000fe400078e00ff */
[----:B------:R-:W-:Y:S02]  /*e63d0*/  IMAD.MOV.U32 R56, RZ, RZ, RZ ;  /* 0x000000ffff387224 */ /* 0x000fe400078e00ff */
[----:B0-----:R-:W-:Y:S02]  /*e63e0*/  IMAD.U32 R53, RZ, RZ, UR4 ;  /* 0x00000004ff357e24 */ /* 0x001fe4000f8e00ff */
[----:B------:R-:W-:-:S07]  /*e63f0*/  IMAD.U32 R54, RZ, RZ, UR5 ;  /* 0x00000005ff367e24 */ /* 0x000fce000f8e00ff */
.L_x_6575:
        /* <DEDUP_REMOVED lines=20> */
.L_x_6574:
[----:B------:R-:W0:Y:S01]  /*e6540*/  LDCU.64 UR4, c[0x0][0x3c8] ;  /* 0x00007900ff0477ac */ /* 0x000e220008000a00 */
[----:B------:R-:W-:Y:S01]  /*e6550*/  BSSY.RECONVERGENT B0, `(.L_x_6576) ;  /* 0x0000018000007945 */ /* 0x000fe20003800200 */
[----:B------:R-:W-:Y:S02]  /*e6560*/  IMAD.MOV.U32 R42, RZ, RZ, RZ ;  /* 0x000000ffff2a7224 */ /* 0x000fe400078e00ff */
[----:B------:R-:W-:Y:S02]  /*e6570*/  IMAD.MOV.U32 R55, RZ, RZ, RZ ;  /* 0x000000ffff377224 */ /* 0x000fe400078e00ff */
[----:B0-----:R-:W-:Y:S02]  /*e6580*/  IMAD.U32 R53, RZ, RZ, UR4 ;  /* 0x00000004ff357e24 */ /* 0x001fe4000f8e00ff */
[----:B------:R-:W-:-:S07]  /*e6590*/  IMAD.U32 R54, RZ, RZ, UR5 ;  /* 0x00000005ff367e24 */ /* 0x000fce000f8e00ff */
.L_x_6577:
        /* <DEDUP_REMOVED lines=20> */
.L_x_6576:
[----:B------:R-:W0:Y:S01]  /*e66e0*/  LDCU.64 UR4, c[0x0][0x3c8] ;  /* 0x00007900ff0477ac */ /* 0x000e220008000a00 */
[----:B------:R-:W-:Y:S01]  /*e66f0*/  BSSY.RECONVERGENT B0, `(.L_x_6578) ;  /* 0x0000018000007945 */ /* 0x000fe20003800200 */
[----:B------:R-:W-:Y:S02]  /*e6700*/  IMAD.MOV.U32 R9, RZ, RZ, RZ ;  /* 0x000000ffff097224 */ /* 0x000fe400078e00ff */
[----:B------:R-:W-:Y:S02]  /*e6710*/  IMAD.MOV.U32 R56, RZ, RZ, RZ ;  /* 0x000000ffff387224 */ /* 0x000fe400078e00ff */
[----:B0-----:R-:W-:Y:S02]  /*e6720*/  IMAD.U32 R53, RZ, RZ, UR4 ;  /* 0x00000004ff357e24 */ /* 0x001fe4000f8e00ff */
[----:B------:R-:W-:-:S07]  /*e6730*/  IMAD.U32 R54, RZ, RZ, UR5 ;  /* 0x00000005ff367e24 */ /* 0x000fce000f8e00ff */
.L_x_6579:
        /* <DEDUP_REMOVED lines=20> */
.L_x_6578:
[----:B------:R-:W0:Y:S01]  /*e6880*/  LDCU.64 UR4, c[0x0][0x3c8] ;  /* 0x00007900ff0477ac */ /* 0x000e220008000a00 */
[----:B------:R-:W-:Y:S01]  /*e6890*/  BSSY.RECONVERGENT B0, `(.L_x_6580) ;  /* 0x0000018000007945 */ /* 0x000fe20003800200 */
[----:B------:R-:W-:Y:S02]  /*e68a0*/  IMAD.MOV.U32 R21, RZ, RZ, RZ ;  /* 0x000000ffff157224 */ /* 0x000fe400078e00ff */
[----:B------:R-:W-:Y:S02]  /*e68b0*/  IMAD.MOV.U32 R56, RZ, RZ, RZ ;  /* 0x000000ffff387224 */ /* 0x000fe400078e00ff */
[----:B0-----:R-:W-:Y:S02]  /*e68c0*/  IMAD.U32 R53, RZ, RZ, UR4 ;  /* 0x00000004ff357e24 */ /* 0x001fe4000f8e00ff */
[----:B------:R-:W-:-:S07]  /*e68d0*/  IMAD.U32 R54, RZ, RZ, UR5 ;  /* 0x00000005ff367e24 */ /* 0x000fce000f8e00ff */
.L_x_6581:
        /* <DEDUP_REMOVED lines=20> */
.L_x_6580:
[----:B------:R-:W0:Y:S01]  /*e6a20*/  LDCU.64 UR4, c[0x0][0x3c8] ;  /* 0x00007900ff0477ac */ /* 0x000e220008000a00 */
[----:B------:R-:W-:Y:S01]  /*e6a30*/  BSSY.RECONVERGENT B0, `(.L_x_6582) ;  /* 0x0000018000007945 */ /* 0x000fe20003800200 */
[----:B------:R-:W-:Y:S02]  /*e6a40*/  IMAD.MOV.U32 R42, RZ, RZ, RZ ;  /* 0x000000ffff2a7224 */ /* 0x000fe400078e00ff */
[----:B------:R-:W-:Y:S02]  /*e6a50*/  IMAD.MOV.U32 R55, RZ, RZ, RZ ;  /* 0x000000ffff377224 */ /* 0x000fe400078e00ff */
[----:B0-----:R-:W-:Y:S02]  /*e6a60*/  IMAD.U32 R53, RZ, RZ, UR4 ;  /* 0x00000004ff357e24 */ /* 0x001fe4000f8e00ff */
[----:B------:R-:W-:-:S07]  /*e6a70*/  IMAD.U32 R54, RZ, RZ, UR5 ;  /* 0x00000005ff367e24 */ /* 0x000fce000f8e00ff */
.L_x_6583:
        /* <DEDUP_REMOVED lines=20> */
.L_x_6582:
[----:B------:R-:W0:Y:S01]  /*e6bc0*/  LDCU.64 UR4, c[0x0][0x3c8] ;  /* 0x00007900ff0477ac */ /* 0x000e220008000a00 */
[----:B------:R-:W-:Y:S01]  /*e6bd0*/  BSSY.RECONVERGENT B0, `(.L_x_6584) ;  /* 0x0000018000007945 */ /* 0x000fe20003800200 */
[----:B------:R-:W-:Y:S02]  /*e6be0*/  IMAD.MOV.U32 R9, RZ, RZ, RZ ;  /* 0x000000ffff097224 */ /* 0x000fe400078e00ff */
[----:B------:R-:W-:Y:S02]  /*e6bf0*/  IMAD.MOV.U32 R56, RZ, RZ, RZ ;  /* 0x000000ffff387224 */ /* 0x000fe400078e00ff */
[----:B0-----:R-:W-:Y:S02]  /*e6c00*/  IMAD.U32 R53, RZ, RZ, UR4 ;  /* 0x00000004ff357e24 */ /* 0x001fe4000f8e00ff */
[----:B------:R-:W-:-:S07]  /*e6c10*/  IMAD.U32 R54, RZ, RZ, UR5 ;  /* 0x00000005ff367e24 */ /* 0x000fce000f8e00ff */
.L_x_6585:
        /* <DEDUP_REMOVED lines=20> */
.L_x_6584:
[----:B------:R-:W0:Y:S01]  /*e6d60*/  LDCU.64 UR4, c[0x0][0x3c8] ;  /* 0x00007900ff0477ac */ /* 0x000e220008000a00 */
[----:B------:R-:W-:Y:S01]  /*e6d70*/  BSSY.RECONVERGENT B0, `(.L_x_6586) ;  /* 0x0000018000007945 */ /* 0x000fe20003800200 */
[----:B------:R-:W-:Y:S02]  /*e6d80*/  IMAD.MOV.U32 R21, RZ, RZ, RZ ;  /* 0x000000ffff157224 */ /* 0x000fe400078e00ff */
[----:B------:R-:W-:Y:S02]  /*e6d90*/  IMAD.MOV.U32 R56, RZ, RZ, RZ ;  /* 0x000000ffff387224 */ /* 0x000fe400078e00ff */
[----:B0-----:R-:W-:Y:S02]  /*e6da0*/  IMAD.U32 R53, RZ, RZ, UR4 ;  /* 0x00000004ff357e24 */ /* 0x001fe4000f8e00ff */
[----:B------:R-:W-:-:S07]  /*e6db0*/  IMAD.U32 R54, RZ, RZ, UR5 ;  /* 0x00000005ff367e24 */ /* 0x000fce000f8e00ff */
.L_x_6587:
        /* <DEDUP_REMOVED lines=20> */
.L_x_6586:
[----:B------:R-:W0:Y:S01]  /*e6f00*/  LDCU.64 UR4, c[0x0][0x3c8] ;  /* 0x00007900ff0477ac */ /* 0x000e220008000a00 */
[----:B------:R-:W-:Y:S01]  /*e6f10*/  BSSY.RECONVERGENT B0, `(.L_x_6588) ;  /* 0x0000018000007945 */ /* 0x000fe20003800200 */
[----:B------:R-:W-:Y:S02]  /*e6f20*/  IMAD.MOV.U32 R42, RZ, RZ, RZ ;  /* 0x000000ffff2a7224 */ /* 0x000fe400078e00ff */
[----:B------:R-:W-:Y:S02]  /*e6f30*/  IMAD.MOV.U32 R55, RZ, RZ, RZ ;  /* 0x000000ffff377224 */ /* 0x000fe400078e00ff */
[----:B0-----:R-:W-:Y:S02]  /*e6f40*/  IMAD.U32 R53, RZ, RZ, UR4 ;  /* 0x00000004ff357e24 */ /* 0x001fe4000f8e00ff */
[----:B------:R-:W-:-:S07]  /*e6f50*/  IMAD.U32 R54, RZ, RZ, UR5 ;  /* 0x00000005ff367e24 */ /* 0x000fce000f8e00ff */
.L_x_6589:
        /* <DEDUP_REMOVED lines=20> */
.L_x_6588:
[----:B------:R-:W0:Y:S01]  /*e70a0*/  LDCU.64 UR4, c[0x0][0x3c8] ;  /* 0x00007900ff0477ac */ /* 0x000e220008000a00 */
[----:B------:R-:W-:Y:S01]  /*e70b0*/  BSSY.RECONVERGENT B0, `(.L_x_6590) ;  /* 0x0000018000007945 */ /* 0x000fe20003800200 */
[----:B------:R-:W-:Y:S02]  /*e70c0*/  IMAD.MOV.U32 R9, RZ, RZ, RZ ;  /* 0x000000ffff097224 */ /* 0x000fe400078e00ff */
[----:B------:R-:W-:Y:S02]  /*e70d0*/  IMAD.MOV.U32 R56, RZ, RZ, RZ ;  /* 0x000000ffff387224 */ /* 0x000fe400078e00ff */
[----:B0-----:R-:W-:Y:S02]  /*e70e0*/  IMAD.U32 R53, RZ, RZ, UR4 ;  /* 0x00000004ff357e24 */ /* 0x001fe4000f8e00ff */
[----:B------:R-:W-:-:S07]  /*e70f0*/  IMAD.U32 R54, RZ, RZ, UR5 ;  /* 0x00000005ff367e24 */ /* 0x000fce000f8e00ff */
.L_x_6591:
        /* <DEDUP_REMOVED lines=20> */
.L_x_6590:
[----:B------:R-:W0:Y:S01]  /*e7240*/  LDCU.64 UR4, c[0x0][0x3c8] ;  /* 0x00007900ff0477ac */ /* 0x000e220008000a00 */
[----:B------:R-:W-:Y:S01]  /*e7250*/  BSSY.RECONVERGENT B0, `(.L_x_6592) ;  /* 0x0000018000007945 */ /* 0x000fe20003800200 */
[----:B------:R-:W-:Y:S02]  /*e7260*/  IMAD.MOV.U32 R21, RZ, RZ, RZ ;  /* 0x000000ffff157224 */ /* 0x000fe400078e00ff */
[----:B------:R-:W-:Y:S02]  /*e7270*/  IMAD.MOV.U32 R56, RZ, RZ, RZ ;  /* 0x000000ffff387224 */ /* 0x000fe400078e00ff */
[----:B0-----:R-:W-:Y:S02]  /*e7280*/  IMAD.U32 R53, RZ, RZ, UR4 ;  /* 0x00000004ff357e24 */ /* 0x001fe4000f8e00ff */
[----:B------:R-:W-:-:S07]  /*e7290*/  IMAD.U32 R54, RZ, RZ, UR5 ;  /* 0x00000005ff367e24 */ /* 0x000fce000f8e00ff */
.L_x_6593:
        /* <DEDUP_REMOVED lines=20> */
.L_x_6592:
[----:B------:R-:W0:Y:S01]  /*e73e0*/  LDCU.64 UR4, c[0x0][0x3c8] ;  /* 0x00007900ff0477ac */ /* 0x000e220008000a00 */
[----:B------:R-:W-:Y:S01]  /*e73f0*/  BSSY.RECONVERGENT B0, `(.L_x_6594) ;  /* 0x0000018000007945 */ /* 0x000fe20003800200 */
[----:B------:R-:W-:Y:S02]  /*e7400*/  IMAD.MOV.U32 R42, RZ, RZ, RZ ;  /* 0x000000ffff2a7224 */ /* 0x000fe400078e00ff */
[----:B------:R-:W-:Y:S02]  /*e7410*/  IMAD.MOV.U32 R55, RZ, RZ, RZ ;  /* 0x000000ffff377224 */ /* 0x000fe400078e00ff */
[----:B0-----:R-:W-:Y:S02]  /*e7420*/  IMAD.U32 R53, RZ, RZ, UR4 ;  /* 0x00000004ff357e24 */ /* 0x001fe4000f8e00ff */
[----:B------:R-:W-:-:S07]  /*e7430*/  IMAD.U32 R54, RZ, RZ, UR5 ;  /* 0x00000005ff367e24 */ /* 0x000fce000f8e00ff */
.L_x_6595:
        /* <DEDUP_REMOVED lines=20> */
.L_x_6594:
[----:B------:R-:W0:Y:S01]  /*e7580*/  LDCU.64 UR4, c[0x0][0x3c8] ;  /* 0x00007900ff0477ac */ /* 0x000e220008000a00 */
[----:B------:R-:W-:Y:S01]  /*e7590*/  BSSY.RECONVERGENT B0, `(.L_x_6596) ;  /* 0x0000018000007945 */ /* 0x000fe20003800200 */
[----:B------:R-:W-:Y:S02]  /*e75a0*/  IMAD.MOV.U32 R9, RZ, RZ, RZ ;  /* 0x000000ffff097224 */ /* 0x000fe400078e00ff */
[----:B------:R-:W-:Y:S02]  /*e75b0*/  IMAD.MOV.U32 R56, RZ, RZ, RZ ;  /* 0x000000ffff387224 */ /* 0x000fe400078e00ff */
[----:B0-----:R-:W-:Y:S02]  /*e75c0*/  IMAD.U32 R53, RZ, RZ, UR4 ;  /* 0x00000004ff357e24 */ /* 0x001fe4000f8e00ff */
[----:B------:R-:W-:-:S07]  /*e75d0*/  IMAD.U32 R54, RZ, RZ, UR5 ;  /* 0x00000005ff367e24 */ /* 0x000fce000f8e00ff */
.L_x_6597:
        /* <DEDUP_REMOVED lines=20> */
.L_x_6596:
[----:B------:R-:W0:Y:S01]  /*e7720*/  LDCU.64 UR4, c[0x0][0x3c8] ;  /* 0x00007900ff0477ac */ /* 0x000e220008000a00 */
[----:B------:R-:W-:Y:S01]  /*e7730*/  BSSY.RECONVERGENT B0, `(.L_x_6598) ;  /* 0x0000018000007945 */ /* 0x000fe20003800200 */
[----:B------:R-:W-:Y:S02]  /*e7740*/  IMAD.MOV.U32 R21, RZ, RZ, RZ ;  /* 0x000000ffff157224 */ /* 0x000fe400078e00ff */
[----:B------:R-:W-:Y:S02]  /*e7750*/  IMAD.MOV.U32 R56, RZ, RZ, RZ ;  /* 0x000000ffff387224 */ /* 0x000fe400078e00ff */
[----:B0-----:R-:W-:Y:S02]  /*e7760*/  IMAD.U32 R53, RZ, RZ, UR4 ;  /* 0x00000004ff357e24 */ /* 0x001fe4000f8e00ff */
[----:B------:R-:W-:-:S07]  /*e7770*/  IMAD.U32 R54, RZ, RZ, UR5 ;  /* 0x00000005ff367e24 */ /* 0x000fce000f8e00ff */
.L_x_6599:
        /* <DEDUP_REMOVED lines=20> */
.L_x_6598:
[----:B------:R-:W0:Y:S01]  /*e78c0*/  LDCU.64 UR4, c[0x0][0x3c8] ;  /* 0x00007900ff0477ac */ /* 0x000e220008000a00 */
[----:B------:R-:W-:Y:S01]  /*e78d0*/  BSSY.RECONVERGENT B0, `(.L_x_6600) ;  /* 0x0000018000007945 */ /* 0x000fe20003800200 */
[----:B------:R-:W-:Y:S02]  /*e78e0*/  IMAD.MOV.U32 R42, RZ, RZ, RZ ;  /* 0x000000ffff2a7224 */ /* 0x000fe400078e00ff */
[----:B------:R-:W-:Y:S02]  /*e78f0*/  IMAD.MOV.U32 R55, RZ, RZ, RZ ;  /* 0x000000ffff377224 */ /* 0x000fe400078e00ff */
[----:B0-----:R-:W-:Y:S02]  /*e7900*/  IMAD.U32 R53, RZ, RZ, UR4 ;  /* 0x00000004ff357e24 */ /* 0x001fe4000f8e00ff */
[----:B------:R-:W-:-:S07]  /*e7910*/  IMAD.U32 R54, RZ, RZ, UR5 ;  /* 0x00000005ff367e24 */ /* 0x000fce000f8e00ff */
.L_x_6601:
        /* <DEDUP_REMOVED lines=20> */
.L_x_6600:
[----:B------:R-:W0:Y:S01]  /*e7a60*/  LDCU.64 UR4, c[0x0][0x3c8] ;  /* 0x00007900ff0477ac */ /* 0x000e220008000a00 */
[----:B------:R-:W-:Y:S01]  /*e7a70*/  BSSY.RECONVERGENT B0, `(.L_x_6602) ;  /* 0x0000018000007945 */ /* 0x000fe20003800200 */
[----:B------:R-:W-:Y:S02]  /*e7a80*/  IMAD.MOV.U32 R9, RZ, RZ, RZ ;  /* 0x000000ffff097224 */ /* 0x000fe400078e00ff */
[----:B------:R-:W-:Y:S02]  /*e7a90*/  IMAD.MOV.U32 R56, RZ, RZ, RZ ;  /* 0x000000ffff387224 */ /* 0x000fe400078e00ff */
[----:B0-----:R-:W-:Y:S02]  /*e7aa0*/  IMAD.U32 R53, RZ, RZ, UR4 ;  /* 0x00000004ff357e24 */ /* 0x001fe4000f8e00ff */
[----:B------:R-:W-:-:S07]  /*e7ab0*/  IMAD.U32 R54, RZ, RZ, UR5 ;  /* 0x00000005ff367e24 */ /* 0x000fce000f8e00ff */
.L_x_6603:
        /* <DEDUP_REMOVED lines=20> */
.L_x_6602:
[----:B------:R-:W0:Y:S01]  /*e7c00*/  LDCU.64 UR4, c[0x0][0x3c8] ;  /* 0x00007900ff0477ac */ /* 0x000e220008000a00 */
[----:B------:R-:W-:Y:S01]  /*e7c10*/  BSSY.RECONVERGENT B0, `(.L_x_6604) ;  /* 0x0000018000007945 */ /* 0x000fe20003800200 */
[----:B------:R-:W-:Y:S02]  /*e7c20*/  IMAD.MOV.U32 R21, RZ, RZ, RZ ;  /* 0x000000ffff157224 */ /* 0x000fe400078e00ff */
[----:B------:R-:W-:Y:S02]  /*e7c30*/  IMAD.MOV.U32 R56, RZ, RZ, RZ ;  /* 0x000000ffff387224 */ /* 0x000fe400078e00ff */
[----:B0-----:R-:W-:Y:S02]  /*e7c40*/  IMAD.U32 R53, RZ, RZ, UR4 ;  /* 0x00000004ff357e24 */ /* 0x001fe4000f8e00ff */
[----:B------:R-:W-:-:S07]  /*e7c50*/  IMAD.U32 R54, RZ, RZ, UR5 ;  /* 0x00000005ff367e24 */ /* 0x000fce000f8e00ff */
.L_x_6605:
        /* <DEDUP_REMOVED lines=20> */
.L_x_6604:
[----:B------:R-:W0:Y:S01]  /*e7da0*/  LDCU.64 UR4, c[0x0][0x3c8] ;  /* 0x00007900ff0477ac */ /* 0x000e220008000a00 */
[----:B------:R-:W-:Y:S01]  /*e7db0*/  BSSY.RECONVERGENT B0, `(.L_x_6606) ;  /* 0x0000018000007945 */ /* 0x000fe20003800200 */
[----:B------:R-:W-:Y:S02]  /*e7dc0*/  IMAD.MOV.U32 R54, RZ, RZ, RZ ;  /* 0x000000ffff367224 */ /* 0x000fe400078e00ff */
[----:B------:R-:W-:Y:S02]  /*e7dd0*/  IMAD.MOV.U32 R56, RZ, RZ, RZ ;  /* 0x000000ffff387224 */ /* 0x000fe400078e00ff */
[----:B0-----:R-:W-:Y:S02]  /*e7de0*/  IMAD.U32 R53, RZ, RZ, UR4 ;  /* 0x00000004ff357e24 */ /* 0x001fe4000f8e00ff */
[----:B------:R-:W-:-:S07]  /*e7df0*/  IMAD.U32 R52, RZ, RZ, UR5 ;  /* 0x00000005ff347e24 */ /* 0x000fce000f8e00ff */
.L_x_6607:
        /* <DEDUP_REMOVED lines=20> */
.L_x_6606:
        /* <DEDUP_REMOVED lines=9> */
.L_x_6609:
        /* <DEDUP_REMOVED lines=20> */
.L_x_6608:
[----:B------:R-:W0:Y:S01]  /*e8110*/  LDCU.64 UR4, c[0x0][0x3c8] ;  /* 0x00007900ff0477ac */ /* 0x000e220008000a00 */
[----:B------:R-:W-:Y:S01]  /*e8120*/  BSSY.RECONVERGENT B0, `(.L_x_6610) ;  /* 0x0000018000007945 */ /* 0x000fe20003800200 */
[----:B------:R-:W-:Y:S02]  /*e8130*/  IMAD.MOV.U32 R42, RZ, RZ, RZ ;  /* 0x000000ffff2a7224 */ /* 0x000fe400078e00ff */
[----:B------:R-:W-:Y:S02]  /*e8140*/  IMAD.MOV.U32 R55, RZ, RZ, RZ ;  /* 0x000000ffff377224 */ /* 0x000fe400078e00ff */
[----:B0-----:R-:W-:Y:S02]  /*e8150*/  IMAD.U32 R52, RZ, RZ, UR4 ;  /* 0x00000004ff347e24 */ /* 0x001fe4000f8e00ff */
[----:B------:R-:W-:-:S07]  /*e8160*/  IMAD.U32 R53, RZ, RZ, UR5 ;  /* 0x00000005ff357e24 */ /* 0x000fce000f8e00ff */
.L_x_6611:
        /* <DEDUP_REMOVED lines=20> */
.L_x_6610:
[----:B------:R-:W0:Y:S01]  /*e82b0*/  LDCU.64 UR4, c[0x0][0x3c8] ;  /* 0x00007900ff0477ac */ /* 0x000e220008000a00 */
[----:B------:R-:W-:Y:S01]  /*e82c0*/  BSSY.RECONVERGENT B0, `(.L_x_6612) ;  /* 0x0000018000007945 */ /* 0x000fe20003800200 */
[----:B------:R-:W-:Y:S02]  /*e82d0*/  IMAD.MOV.U32 R11, RZ, RZ, RZ ;  /* 0x000000ffff0b7224 */ /* 0x000fe400078e00ff */
[----:B------:R-:W-:Y:S02]  /*e82e0*/  IMAD.MOV.U32 R56, RZ, RZ, RZ ;  /* 0x000000ffff387224 */ /* 0x000fe400078e00ff */
[----:B0-----:R-:W-:Y:S02]  /*e82f0*/  IMAD.U32 R53, RZ, RZ, UR4 ;  /* 0x00000004ff357e24 */ /* 0x001fe4000f8e00ff */
[----:B------:R-:W-:-:S07]  /*e8300*/  IMAD.U32 R54, RZ, RZ, UR5 ;  /* 0x00000005ff367e24 */ /* 0x000fce000f8e00ff */
.L_x_6613:
        /* <DEDUP_REMOVED lines=20> */
.L_x_6612:
[----:B------:R-:W0:Y:S01]  /*e8450*/  LDCU.64 UR4, c[0x0][0x3c8] ;  /* 0x00007900ff0477ac */ /* 0x000e220008000a00 */
[----:B------:R-:W-:Y:S01]  /*e8460*/  BSSY.RECONVERGENT B0, `(.L_x_6614) ;  /* 0x0000018000007945 */ /* 0x000fe20003800200 */
[----:B------:R-:W-:Y:S02]  /*e8470*/  IMAD.MOV.U32 R21, RZ, RZ, RZ ;  /* 0x000000ffff157224 */ /* 0x000fe400078e00ff */
[----:B------:R-:W-:Y:S02]  /*e8480*/  IMAD.MOV.U32 R56, RZ, RZ, RZ ;  /* 0x000000ffff387224 */ /* 0x000fe400078e00ff */
[----:B0-----:R-:W-:Y:S02]  /*e8490*/  IMAD.U32 R53, RZ, RZ, UR4 ;  /* 0x00000004ff357e24 */ /* 0x001fe4000f8e00ff */
[----:B------:R-:W-:-:S07]  /*e84a0*/  IMAD.U32 R54, RZ, RZ, UR5 ;  /* 0x00000005ff367e24 */ /* 0x000fce000f8e00ff */
.L_x_6615:
        /* <DEDUP_REMOVED lines=20> */
.L_x_6614:
[----:B------:R-:W0:Y:S01]  /*e85f0*/  LDCU.64 UR4, c[0x0][0x3c8] ;  /* 0x00007900ff0477ac */ /* 0x000e220008000a00 */
[----:B------:R-:W-:Y:S01]  /*e8600*/  BSSY.RECONVERGENT B0, `(.L_x_6616) ;  /* 0x0000018000007945 */ /* 0x000fe20003800200 */
[----:B------:R-:W-:Y:S02]  /*e8610*/  IMAD.MOV.U32 R42, RZ, RZ, RZ ;  /* 0x000000ffff2a7224 */ /* 0x000fe400078e00ff */
[----:B------:R-:W-:Y:S02]  /*e8620*/  IMAD.MOV.U32 R55, RZ, RZ, RZ ;  /* 0x000000ffff377224 */ /* 0x000fe400078e00ff */
[----:B0-----:R-:W-:Y:S02]  /*e8630*/  IMAD.U32 R53, RZ, RZ, UR4 ;  /* 0x00000004ff357e24 */ /* 0x001fe4000f8e00ff */
[----:B------:R-:W-:-:S07]  /*e8640*/  IMAD.U32 R54, RZ, RZ, UR5 ;  /* 0x00000005ff367e24 */ /* 0x000fce000f8e00ff */
.L_x_6617:
        /* <DEDUP_REMOVED lines=20> */
.L_x_6616:
[----:B------:R-:W0:Y:S01]  /*e8790*/  LDCU.64 UR4, c[0x0][0x3c8] ;  /* 0x00007900ff0477ac */ /* 0x000e220008000a00 */
[----:B------:R-:W-:Y:S01]  /*e87a0*/  BSSY.RECONVERGENT B0, `(.L_x_6618) ;  /* 0x0000018000007945 */ /* 0x000fe20003800200 */
[----:B------:R-:W-:Y:S02]  /*e87b0*/  IMAD.MOV.U32 R11, RZ, RZ, RZ ;  /* 0x000000ffff0b7224 */ /* 0x000fe400078e00ff */
[----:B------:R-:W-:Y:S02]  /*e87c0*/  IMAD.MOV.U32 R56, RZ, RZ, RZ ;  /* 0x000000ffff387224 */ /* 0x000fe400078e00ff */
[----:B0-----:R-:W-:Y:S02]  /*e87d0*/  IMAD.U32 R53, RZ, RZ, UR4 ;  /* 0x00000004ff357e24 */ /* 0x001fe4000f8e00ff */
[----:B------:R-:W-:-:S07]  /*e87e0*/  IMAD.U32 R54, RZ, RZ, UR5 ;  /* 0x00000005ff367e24 */ /* 0x000fce000f8e00ff */
.L_x_6619:
        /* <DEDUP_REMOVED lines=20> */
.L_x_6618:
[----:B------:R-:W0:Y:S01]  /*e8930*/  LDCU.64 UR4, c[0x0][0x3c8] ;  /* 0x00007900ff0477ac */ /* 0x000e220008000a00 */
[----:B------:R-:W-:Y:S01]  /*e8940*/  BSSY.RECONVERGENT B0, `(.L_x_6620) ;  /* 0x0000018000007945 */ /* 0x000fe20003800200 */
[----:B------:R-:W-:Y:S02]  /*e8950*/  IMAD.MOV.U32 R21, RZ, RZ, RZ ;  /* 0x000000ffff157224 */ /* 0x000fe400078e00ff */
[----:B------:R-:W-:Y:S02]  /*e8960*/  IMAD.MOV.U32 R56, RZ, RZ, RZ ;  /* 0x000000ffff387224 */ /* 0x000fe400078e00ff */
[----:B0-----:R-:W-:Y:S02]  /*e8970*/  IMAD.U32 R53, RZ, RZ, UR4 ;  /* 0x00000004ff357e24 */ /* 0x001fe4000f8e00ff */
[----:B------:R-:W-:-:S07]  /*e8980*/  IMAD.U32 R54, RZ, RZ, UR5 ;  /* 0x00000005ff367e24 */ /* 0x000fce000f8e00ff */
.L_x_6621:
        /* <DEDUP_REMOVED lines=20> */
.L_x_6620:
[----:B------:R-:W0:Y:S01]  /*e8ad0*/  LDCU.64 UR4, c[0x0][0x3c8] ;  /* 0x00007900ff0477ac */ /* 0x000e220008000a00 */
[----:B------:R-:W-:Y:S01]  /*e8ae0*/  BSSY.RECONVERGENT B0, `(.L_x_6622) ;  /* 0x0000018000007945 */ /* 0x000fe20003800200 */
[----:B------:R-:W-:Y:S02]  /*e8af0*/  IMAD.MOV.U32 R42, RZ, RZ, RZ ;  /* 0x000000ffff2a7224 */ /* 0x000fe400078e00ff */
[----:B------:R-:W-:Y:S02]  /*e8b00*/  IMAD.MOV.U32 R55, RZ, RZ, RZ ;  /* 0x000000ffff377224 */ /* 0x000fe400078e00ff */
[----:B0-----:R-:W-:Y:S02]  /*e8b10*/  IMAD.U32 R53, RZ, RZ, UR4 ;  /* 0x00000004ff357e24 */ /* 0x001fe4000f8e00ff */
[----:B------:R-:W-:-:S07]  /*e8b20*/  IMAD.U32 R54, RZ, RZ, UR5 ;  /* 0x00000005ff367e24 */ /* 0x000fce000f8e00ff */
.L_x_6623:
        /* <DEDUP_REMOVED lines=20> */
.L_x_6622:
[----:B------:R-:W0:Y:S01]  /*e8c70*/  LDCU.64 UR4, c[0x0][0x3c8] ;  /* 0x00007900ff0477ac */ /* 0x000e220008000a00 */
[----:B------:R-:W-:Y:S01]  /*e8c80*/  BSSY.RECONVERGENT B0, `(.L_x_6624) ;  /* 0x0000018000007945 */ /* 0x000fe20003800200 */
[----:B------:R-:W-:Y:S02]  /*e8c90*/  IMAD.MOV.U32 R11, RZ, RZ, RZ ;  /* 0x000000ffff0b7224 */ /* 0x000fe400078e00ff */
[----:B------:R-:W-:Y:S02]  /*e8ca0*/  IMAD.MOV.U32 R56, RZ, RZ, RZ ;  /* 0x000000ffff387224 */ /* 0x000fe400078e00ff */
[----:B0-----:R-:W-:Y:S02]  /*e8cb0*/  IMAD.U32 R53, RZ, RZ, UR4 ;  /* 0x00000004ff357e24 */ /* 0x001fe4000f8e00ff */
[----:B------:R-:W-:-:S07]  /*e8cc0*/  IMAD.U32 R54, RZ, RZ, UR5 ;  /* 0x00000005ff367e24 */ /* 0x000fce000f8e00ff */
.L_x_6625:
        /* <DEDUP_REMOVED lines=20> */
.L_x_6624:
[----:B------:R-:W0:Y:S01]  /*e8e10*/  LDCU.64 UR4, c[0x0][0x3c8] ;  /* 0x00007900ff0477ac */ /* 0x000e220008000a00 */
[----:B------:R-:W-:Y:S01]  /*e8e20*/  BSSY.RECONVERGENT B0, `(.L_x_6626) ;  /* 0x0000018000007945 */ /* 0x000fe20003800200 */
[----:B------:R-:W-:Y:S02]  /*e8e30*/  IMAD.MOV.U32 R21, RZ, RZ, RZ ;  /* 0x000000ffff157224 */ /* 0x000fe400078e00ff */
[----:B------:R-:W-:Y:S02]  /*e8e40*/  IMAD.MOV.U32 R56, RZ, RZ, RZ ;  /* 0x000000ffff387224 */ /* 0x000fe400078e00ff */
[----:B0-----:R-:W-:Y:S02]  /*e8e50*/  IMAD.U32 R53, RZ, RZ, UR4 ;  /* 0x00000004ff357e24 */ /* 0x001fe4000f8e00ff */
[----:B------:R-:W-:-:S07]  /*e8e60*/  IMAD.U32 R54, RZ, RZ, UR5 ;  /* 0x00000005ff367e24 */ /* 0x000fce000f8e00ff */
.L_x_6627:
        /* <DEDUP_REMOVED lines=20> */
.L_x_6626:
[----:B------:R-:W0:Y:S01]  /*e8fb0*/  LDCU.64 UR4, c[0x0][0x3c8] ;  /* 0x00007900ff0477ac */ /* 0x000e220008000a00 */
[----:B------:R-:W-:Y:S01]  /*e8fc0*/  BSSY.RECONVERGENT B0, `(.L_x_6628) ;  /* 0x0000018000007945 */ /* 0x000fe20003800200 */
[----:B------:R-:W-:Y:S02]  /*e8fd0*/  IMAD.MOV.U32 R42, RZ, RZ, RZ ;  /* 0x000000ffff2a7224 */ /* 0x000fe400078e00ff */
[----:B------:R-:W-:Y:S02]  /*e8fe0*/  IMAD.MOV.U32 R55, RZ, RZ, RZ ;  /* 0x000000ffff377224 */ /* 0x000fe400078e00ff */
[----:B0-----:R-:W-:Y:S02]  /*e8ff0*/  IMAD.U32 R53, RZ, RZ, UR4 ;  /* 0x00000004ff357e24 */ /* 0x001fe4000f8e00ff */
[----:B------:R-:W-:-:S07]  /*e9000*/  IMAD.U32 R54, RZ, RZ, UR5 ;  /* 0x00000005ff367e24 */ /* 0x000fce000f8e00ff */
.L_x_6629:
        /* <DEDUP_REMOVED lines=20> */
.L_x_6628:
[----:B------:R-:W0:Y:S01]  /*e9150*/  LDCU.64 UR4, c[0x0][0x3c8] ;  /* 0x00007900ff0477ac */ /* 0x000e220008000a00 */
[----:B------:R-:W-:Y:S01]  /*e9160*/  BSSY.RECONVERGENT B0, `(.L_x_6630) ;  /* 0x0000018000007945 */ /* 0x000fe20003800200 */
[----:B------:R-:W-:Y:S02]  /*e9170*/  IMAD.MOV.U32 R11, RZ, RZ, RZ ;  /* 0x000000ffff0b7224 */ /* 0x000fe400078e00ff */
[----:B------:R-:W-:Y:S02]  /*e9180*/  IMAD.MOV.U32 R56, RZ, RZ, RZ ;  /* 0x000000ffff387224 */ /* 0x000fe400078e00ff */
[----:B0-----:R-:W-:Y:S02]  /*e9190*/  IMAD.U32 R53, RZ, RZ, UR4 ;  /* 0x00000004ff357e24 */ /* 0x001fe4000f8e00ff */
[----:B------:R-:W-:-:S07]  /*e91a0*/  IMAD.U32 R54, RZ, RZ, UR5 ;  /* 0x00000005ff367e24 */ /* 0x000fce000f8e00ff */
.L_x_6631:
        /* <DEDUP_REMOVED lines=20> */
.L_x_6630:
[----:B------:R-:W0:Y:S01]  /*e92f0*/  LDCU.64 UR4, c[0x0][0x3c8] ;  /* 0x00007900ff0477ac */ /* 0x000e220008000a00 */
[----:B------:R-:W-:Y:S01]  /*e9300*/  BSSY.RECONVERGENT B0, `(.L_x_6632) ;  /* 0x0000018000007945 */ /* 0x000fe20003800200 */
[----:B------:R-:W-:Y:S02]  /*e9310*/  IMAD.MOV.U32 R21, RZ, RZ, RZ ;  /* 0x000000ffff157224 */ /* 0x000fe400078e00ff */
[----:B------:R-:W-:Y:S02]  /*e9320*/  IMAD.MOV.U32 R56, RZ, RZ, RZ ;  /* 0x000000ffff387224 */ /* 0x000fe400078e00ff */
[----:B0-----:R-:W-:Y:S02]  /*e9330*/  IMAD.U32 R53, RZ, RZ, UR4 ;  /* 0x00000004ff357e24 */ /* 0x001fe4000f8e00ff */
[----:B------:R-:W-:-:S07]  /*e9340*/  IMAD.U32 R54, RZ, RZ, UR5 ;  /* 0x00000005ff367e24 */ /* 0x000fce000f8e00ff */
.L_x_6633:
        /* <DEDUP_REMOVED lines=20> */
.L_x_6632:
[----:B------:R-:W0:Y:S01]  /*e9490*/  LDCU.64 UR4, c[0x0][0x3c8] ;  /* 0x00007900ff0477ac */ /* 0x000e220008000a00 */
[----:B------:R-:W-:Y:S01]  /*e94a0*/  BSSY.RECONVERGENT B0, `(.L_x_6634) ;  /* 0x0000018000007945 */ /* 0x000fe20003800200 */
[----:B------:R-:W-:Y:S02]  /*e94b0*/  IMAD.MOV.U32 R42, RZ, RZ, RZ ;  /* 0x000000ffff2a7224 */ /* 0x000fe400078e00ff */
[----:B------:R-:W-:Y:S02]  /*e94c0*/  IMAD.MOV.U32 R55, RZ, RZ, RZ ;  /* 0x000000ffff377224 */ /* 0x000fe400078e00ff */
[----:B0-----:R-:W-:Y:S02]  /*e94d0*/  IMAD.U32 R53, RZ, RZ, UR4 ;  /* 0x00000004ff357e24 */ /* 0x001fe4000f8e00ff */
[----:B------:R-:W-:-:S07]  /*e94e0*/  IMAD.U32 R54, RZ, RZ, UR5 ;  /* 0x00000005ff367e24 */ /* 0x000fce000f8e00ff */
.L_x_6635:
        /* <DEDUP_REMOVED lines=20> */
.L_x_6634:
[----:B------:R-:W0:Y:S01]  /*e9630*/  LDCU.64 UR4, c[0x0][0x3c8] ;  /* 0x00007900ff0477ac */ /* 0x000e220008000a00 */
[----:B------:R-:W-:Y:S01]  /*e9640*/  BSSY.RECONVERGENT B0, `(.L_x_6636) ;  /* 0x0000018000007945 */ /* 0x000fe20003800200 */
[----:B------:R-:W-:Y:S02]  /*e9650*/  IMAD.MOV.U32 R11, RZ, RZ, RZ ;  /* 0x000000ffff0b7224 */ /* 0x000fe400078e00ff */
[----:B------:R-:W-:Y:S02]  /*e9660*/  IMAD.MOV.U32 R56, RZ, RZ, RZ ;  /* 0x000000ffff387224 */ /* 0x000fe400078e00ff */
[----:B0-----:R-:W-:Y:S02]  /*e9670*/  IMAD.U32 R53, RZ, RZ, UR4 ;  /* 0x00000004ff357e24 */ /* 0x001fe4000f8e00ff */
[----:B------:R-:W-:-:S07]  /*e9680*/  IMAD.U32 R54, RZ, RZ, UR5 ;  /* 0x00000005ff367e24 */ /* 0x000fce000f8e00ff */
.L_x_6637:
        /* <DEDUP_REMOVED lines=20> */
.L_x_6636:
[----:B------:R-:W0:Y:S01]  /*e97d0*/  LDCU.64 UR4, c[0x0][0x3c8] ;  /* 0x00007900ff0477ac */ /* 0x000e220008000a00 */
[----:B------:R-:W-:Y:S01]  /*e97e0*/  BSSY.RECONVERGENT B0, `(.L_x_6638) ;  /* 0x0000018000007945 */ /* 0x000fe20003800200 */
[----:B------:R-:W-:Y:S02]  /*e97f0*/  IMAD.MOV.U32 R21, RZ, RZ, RZ ;  /* 0x000000ffff157224 */ /* 0x000fe400078e00ff */
[----:B------:R-:W-:Y:S02]  /*e9800*/  IMAD.MOV.U32 R56, RZ, RZ, RZ ;  /* 0x000000ffff387224 */ /* 0x000fe400078e00ff */
[----:B0-----:R-:W-:Y:S02]  /*e9810*/  IMAD.U32 R53, RZ, RZ, UR4 ;  /* 0x00000004ff357e24 */ /* 0x001fe4000f8e00ff */
[----:B------:R-:W-:-:S07]  /*e9820*/  IMAD.U32 R54, RZ, RZ, UR5 ;  /* 0x00000005ff367e24 */ /* 0x000fce000f8e00ff */
.L_x_6639:
        /* <DEDUP_REMOVED lines=20> */
.L_x_6638:
[----:B------:R-:W0:Y:S01]  /*e9970*/  LDCU.64 UR4, c[0x0][0x3c8] ;  /* 0x00007900ff0477ac */ /* 0x000e220008000a00 */
[----:B------:R-:W-:Y:S01]  /*e9980*/  BSSY.RECONVERGENT B0, `(.L_x_6640) ;  /* 0x0000018000007945 */ /* 0x000fe20003800200 */
[----:B------:R-:W-:Y:S02]  /*e9990*/  IMAD.MOV.U32 R42, RZ, RZ, RZ ;  /* 0x000000ffff2a7224 */ /* 0x000fe400078e00ff */
[----:B------:R-:W-:Y:S02]  /*e99a0*/  IMAD.MOV.U32 R55, RZ, RZ, RZ ;  /* 0x000000ffff377224 */ /* 0x000fe400078e00ff */
[----:B0-----:R-:W-:Y:S02]  /*e99b0*/  IMAD.U32 R53, RZ, RZ, UR4 ;  /* 0x00000004ff357e24 */ /* 0x001fe4000f8e00ff */
[----:B------:R-:W-:-:S07]  /*e99c0*/  IMAD.U32 R54, RZ, RZ, UR5 ;  /* 0x00000005ff367e24 */ /* 0x000fce000f8e00ff */
.L_x_6641:
        /* <DEDUP_REMOVED lines=20> */
.L_x_6640:
[----:B------:R-:W0:Y:S01]  /*e9b10*/  LDCU.64 UR4, c[0x0][0x3c8] ;  /* 0x00007900ff0477ac */ /* 0x000e220008000a00 */
[----:B------:R-:W-:Y:S01]  /*e9b20*/  BSSY.RECONVERGENT B0, `(.L_x_6642) ;  /* 0x0000018000007945 */ /* 0x000fe20003800200 */
[----:B------:R-:W-:Y:S02]  /*e9b30*/  IMAD.MOV.U32 R11, RZ, RZ, RZ ;  /* 0x000000ffff0b7224 */ /* 0x000fe400078e00ff */
[----:B------:R-:W-:Y:S02]  /*e9b40*/  IMAD.MOV.U32 R56, RZ, RZ, RZ ;  /* 0x000000ffff387224 */ /* 0x000fe400078e00ff */
[----:B0-----:R-:W-:Y:S02]  /*e9b50*/  IMAD.U32 R53, RZ, RZ, UR4 ;  /* 0x00000004ff357e24 */ /* 0x001fe4000f8e00ff */
[----:B------:R-:W-:-:S07]  /*e9b60*/  IMAD.U32 R54, RZ, RZ, UR5 ;  /* 0x00000005ff367e24 */ /* 0x000fce000f8e00ff */
.L_x_6643:
        /* <DEDUP_REMOVED lines=20> */
.L_x_6642:
[----:B------:R-:W0:Y:S01]  /*e9cb0*/  LDCU.64 UR4, c[0x0][0x3c8] ;  /* 0x00007900ff0477ac */ /* 0x000e220008000a00 */
[----:B------:R-:W-:Y:S01]  /*e9cc0*/  BSSY.RECONVERGENT B0, `(.L_x_6644) ;  /* 0x0000018000007945 */ /* 0x000fe20003800200 */
[----:B------:R-:W-:Y:S02]  /*e9cd0*/  IMAD.MOV.U32 R21, RZ, RZ, RZ ;  /* 0x000000ffff157224 */ /* 0x000fe400078e00ff */
[----:B------:R-:W-:Y:S02]  /*e9ce0*/  IMAD.MOV.U32 R56, RZ, RZ, RZ ;  /* 0x000000ffff387224 */ /* 0x000fe400078e00ff */
[----:B0-----:R-:W-:Y:S02]  /*e9cf0*/  IMAD.U32 R53, RZ, RZ, UR4 ;  /* 0x00000004ff357e24 */ /* 0x001fe4000f8e00ff */
[----:B------:R-:W-:-:S07]  /*e9d00*/  IMAD.U32 R54, RZ, RZ, UR5 ;  /* 0x00000005ff367e24 */ /* 0x000fce000f8e00ff */
.L_x_6645:
        /* <DEDUP_REMOVED lines=20> */
.L_x_6644:
[----:B------:R-:W0:Y:S01]  /*e9e50*/  LDCU.64 UR4, c[0x0][0x3c8] ;  /* 0x00007900ff0477ac */ /* 0x000e220008000a00 */
[----:B------:R-:W-:Y:S01]  /*e9e60*/  BSSY.RECONVERGENT B0, `(.L_x_6646) ;  /* 0x0000018000007945 */ /* 0x000fe20003800200 */
[----:B------:R-:W-:Y:S02]  /*e9e70*/  IMAD.MOV.U32 R54, RZ, RZ, RZ ;  /* 0x000000ffff367224 */ /* 0x000fe400078e00ff */
[----:B------:R-:W-:Y:S02]  /*e9e80*/  IMAD.MOV.U32 R56, RZ, RZ, RZ ;  /* 0x000000ffff387224 */ /* 0x000fe400078e00ff */
[----:B0-----:R-:W-:Y:S02]  /*e9e90*/  IMAD.U32 R53, RZ, RZ, UR4 ;  /* 0x00000004ff357e24 */ /* 0x001fe4000f8e00ff */
[----:B------:R-:W-:-:S07]  /*e9ea0*/  IMAD.U32 R52, RZ, RZ, UR5 ;  /* 0x00000005ff347e24 */ /* 0x000fce000f8e00ff */
.L_x_6647:
        /* <DEDUP_REMOVED lines=20> */
.L_x_6646:
        /* <DEDUP_REMOVED lines=9> */
.L_x_6649:
        /* <DEDUP_REMOVED lines=20> */
.L_x_6648:
[----:B------:R-:W0:Y:S01]  /*ea1c0*/  LDCU.64 UR4, c[0x0][0x3c8] ;  /* 0x00007900ff0477ac */ /* 0x000e220008000a00 */
[----:B------:R-:W-:Y:S01]  /*ea1d0*/  BSSY.RECONVERGENT B0, `(.L_x_6650) ;  /* 0x0000018000007945 */ /* 0x000fe20003800200 */
[----:B------:R-:W-:Y:S02]  /*ea1e0*/  IMAD.MOV.U32 R42, RZ, RZ, RZ ;  /* 0x000000ffff2a7224 */ /* 0x000fe400078e00ff */
[----:B------:R-:W-:Y:S02]  /*ea1f0*/  IMAD.MOV.U32 R55, RZ, RZ, RZ ;  /* 0x000000ffff377224 */ /* 0x000fe400078e00ff */
[----:B0-----:R-:W-:Y:S02]  /*ea200*/  IMAD.U32 R52, RZ, RZ, UR4 ;  /* 0x00000004ff347e24 */ /* 0x001fe4000f8e00ff */
[----:B------:R-:W-:-:S07]  /*ea210*/  IMAD.U32 R53, RZ, RZ, UR5 ;  /* 0x00000005ff357e24 */ /* 0x000fce000f8e00ff */
.L_x_6651:
        /* <DEDUP_REMOVED lines=20> */
.L_x_6650:
[----:B------:R-:W0:Y:S01]  /*ea360*/  LDCU.64 UR4, c[0x0][0x3c8] ;  /* 0x00007900ff0477ac */ /* 0x000e220008000a00 */
[----:B------:R-:W-:Y:S01]  /*ea370*/  BSSY.RECONVERGENT B0, `(.L_x_6652) ;  /* 0x0000018000007945 */ /* 0x000fe20003800200 */
[----:B------:R-:W-:Y:S02]  /*ea380*/  IMAD.MOV.U32 R13, RZ, RZ, RZ ;  /* 0x000000ffff0d7224 */ /* 0x000fe400078e00ff */
[----:B------:R-:W-:Y:S02]  /*ea390*/  IMAD.MOV.U32 R56, RZ, RZ, RZ ;  /* 0x000000ffff387224 */ /* 0x000fe400078e00ff */
[----:B0-----:R-:W-:Y:S02]  /*ea3a0*/  IMAD.U32 R53, RZ, RZ, UR4 ;  /* 0x00000004ff357e24 */ /* 0x001fe4000f8e00ff */
[----:B------:R-:W-:-:S07]  /*ea3b0*/  IMAD.U32 R54, RZ, RZ, UR5 ;  /* 0x00000005ff367e24 */ /* 0x000fce000f8e00ff */
.L_x_6653:
        /* <DEDUP_REMOVED lines=20> */
.L_x_6652:
[----:B------:R-:W0:Y:S01]  /*ea500*/  LDCU.64 UR4, c[0x0][0x3c8] ;  /* 0x00007900ff0477ac */ /* 0x000e220008000a00 */
[----:B------:R-:W-:Y:S01]  /*ea510*/  BSSY.RECONVERGENT B0, `(.L_x_6654) ;  /* 0x0000018000007945 */ /* 0x000fe20003800200 */
[----:B------:R-:W-:Y:S02]  /*ea520*/  IMAD.MOV.U32 R21, RZ, RZ, RZ ;  /* 0x000000ffff157224 */ /* 0x000fe400078e00ff */
[----:B------:R-:W-:Y:S02]  /*ea530*/  IMAD.MOV.U32 R56, RZ, RZ, RZ ;  /* 0x000000ffff387224 */ /* 0x000fe400078e00ff */
[----:B0-----:R-:W-:Y:S02]  /*ea540*/  IMAD.U32 R53, RZ, RZ, UR4 ;  /* 0x00000004ff357e24 */ /* 0x001fe4000f8e00ff */
[----:B------:R-:W-:-:S07]  /*ea550*/  IMAD.U32 R54, RZ, RZ, UR5 ;  /* 0x00000005ff367e24 */ /* 0x000fce000f8e00ff */
.L_x_6655:
        /* <DEDUP_REMOVED lines=20> */
.L_x_6654:
[----:B------:R-:W0:Y:S01]  /*ea6a0*/  LDCU.64 UR4, c[0x0][0x3c8] ;  /* 0x00007900ff0477ac */ /* 0x000e220008000a00 */
[----:B------:R-:W-:Y:S01]  /*ea6b0*/  BSSY.RECONVERGENT B0, `(.L_x_6656) ;  /* 0x0000018000007945 */ /* 0x000fe20003800200 */
[----:B------:R-:W-:Y:S02]  /*ea6c0*/  IMAD.MOV.U32 R42, RZ, RZ, RZ ;  /* 0x000000ffff2a7224 */ /* 0x000fe400078e00ff */
[----:B------:R-:W-:Y:S02]  /*ea6d0*/  IMAD.MOV.U32 R55, RZ, RZ, RZ ;  /* 0x000000ffff377224 */ /* 0x000fe400078e00ff */
[----:B0-----:R-:W-:Y:S02]  /*ea6e0*/  IMAD.U32 R53, RZ, RZ, UR4 ;  /* 0x00000004ff357e24 */ /* 0x001fe4000f8e00ff */
[----:B------:R-:W-:-:S07]  /*ea6f0*/  IMAD.U32 R54, RZ, RZ, UR5 ;  /* 0x00000005ff367e24 */ /* 0x000fce000f8e00ff */
.L_x_6657:
        /* <DEDUP_REMOVED lines=20> */
.L_x_6656:
[----:B------:R-:W0:Y:S01]  /*ea840*/  LDCU.64 UR4, c[0x0][0x3c8] ;  /* 0x00007900ff0477ac */ /* 0x000e220008000a00 */
[----:B------:R-:W-:Y:S01]  /*ea850*/  BSSY.RECONVERGENT B0, `(.L_x_6658) ;  /* 0x0000018000007945 */ /* 0x000fe20003800200 */
[----:B------:R-:W-:Y:S02]  /*ea860*/  IMAD.MOV.U32 R13, RZ, RZ, RZ ;  /* 0x000000ffff0d7224 */ /* 0x000fe400078e00ff */
[----:B------:R-:W-:Y:S02]  /*ea870*/  IMAD.MOV.U32 R56, RZ, RZ, RZ ;  /* 0x000000ffff387224 */ /* 0x000fe400078e00ff */
[----:B0-----:R-:W-:Y:S02]  /*ea880*/  IMAD.U32 R53, RZ, RZ, UR4 ;  /* 0x00000004ff357e24 */ /* 0x001fe4000f8e00ff */
[----:B------:R-:W-:-:S07]  /*ea890*/  IMAD.U32 R54, RZ, RZ, UR5 ;  /* 0x00000005ff367e24 */ /* 0x000fce000f8e00ff */
.L_x_6659:
        /* <DEDUP_REMOVED lines=20> */
.L_x_6658:
[----:B------:R-:W0:Y:S01]  /*ea9e0*/  LDCU.64 UR4, c[0x0][0x3c8] ;  /* 0x00007900ff0477ac */ /* 0x000e220008000a00 */
[----:B------:R-:W-:Y:S01]  /*ea9f0*/  BSSY.RECONVERGENT B0, `(.L_x_6660) ;  /* 0x0000018000007945 */ /* 0x000fe20003800200 */
[----:B------:R-:W-:Y:S02]  /*eaa00*/  IMAD.MOV.U32 R21, RZ, RZ, RZ ;  /* 0x000000ffff157224 */ /* 0x000fe400078e00ff */
[----:B------:R-:W-:Y:S02]  /*eaa10*/  IMAD.MOV.U32 R56, RZ, RZ, RZ ;  /* 0x000000ffff387224 */ /* 0x000fe400078e00ff */
[----:B0-----:R-:W-:Y:S02]  /*eaa20*/  IMAD.U32 R53, RZ, RZ, UR4 ;  /* 0x00000004ff357e24 */ /* 0x001fe4000f8e00ff */
[----:B------:R-:W-:-:S07]  /*eaa30*/  IMAD.U32 R54, RZ, RZ, UR5 ;  /* 0x00000005ff367e24 */ /* 0x000fce000f8e00ff */
.L_x_6661:
        /* <DEDUP_REMOVED lines=20> */
.L_x_6660:
[----:B------:R-:W0:Y:S01]  /*eab80*/  LDCU.64 UR4, c[0x0][0x3c8] ;  /* 0x00007900ff0477ac */ /* 0x000e220008000a00 */
[----:B------:R-:W-:Y:S01]  /*eab90*/  BSSY.RECONVERGENT B0, `(.L_x_6662) ;  /* 0x0000018000007945 */ /* 0x000fe20003800200 */
[----:B------:R-:W-:Y:S02]  /*eaba0*/  IMAD.MOV.U32 R42, RZ, RZ, RZ ;  /* 0x000000ffff2a7224 */ /* 0x000fe400078e00ff */
[----:B------:R-:W-:Y:S02]  /*eabb0*/  IMAD.MOV.U32 R55, RZ, RZ, RZ ;  /* 0x000000ffff377224 */ /* 0x000fe400078e00ff */
[----:B0-----:R-:W-:Y:S02]  /*eabc0*/  IMAD.U32 R53, RZ, RZ, UR4 ;  /* 0x00000004ff357e24 */ /* 0x001fe4000f8e00ff */
[----:B------:R-:W-:-:S07]  /*eabd0*/  IMAD.U32 R54, RZ, RZ, UR5 ;  /* 0x00000005ff367e24 */ /* 0x000fce000f8e00ff */
.L_x_6663:
        /* <DEDUP_REMOVED lines=20> */
.L_x_6662:
[----:B------:R-:W0:Y:S01]  /*ead20*/  LDCU.64 UR4, c[0x0][0x3c8] ;  /* 0x00007900ff0477ac */ /* 0x000e220008000a00 */
[----:B------:R-:W-:Y:S01]  /*ead30*/  BSSY.RECONVERGENT B0, `(.L_x_6664) ;  /* 0x0000018000007945 */ /* 0x000fe20003800200 */
[----:B------:R-:W-:Y:S02]  /*ead40*/  IMAD.MOV.U32 R13, RZ, RZ, RZ ;  /* 0x000000ffff0d7224 */ /* 0x000fe400078e00ff */
[----:B------:R-:W-:Y:S02]  /*ead50*/  IMAD.MOV.U32 R56, RZ, RZ, RZ ;  /* 0x000000ffff387224 */ /* 0x000fe400078e00ff */
[----:B0-----:R-:W-:Y:S02]  /*ead60*/  IMAD.U32 R53, RZ, RZ, UR4 ;  /* 0x00000004ff357e24 */ /* 0x001fe4000f8e00ff */
[----:B------:R-:W-:-:S07]  /*ead70*/  IMAD.U32 R54, RZ, RZ, UR5 ;  /* 0x00000005ff367e24 */ /* 0x000fce000f8e00ff */
.L_x_6665:
        /* <DEDUP_REMOVED lines=20> */
.L_x_6664:
[----:B------:R-:W0:Y:S01]  /*eaec0*/  LDCU.64 UR4, c[0x0][0x3c8] ;  /* 0x00007900ff0477ac */ /* 0x000e220008000a00 */
[----:B------:R-:W-:Y:S01]  /*eaed0*/  BSSY.RECONVERGENT B0, `(.L_x_6666) ;  /* 0x0000018000007945 */ /* 0x000fe20003800200 */
[----:B------:R-:W-:Y:S02]  /*eaee0*/  IMAD.MOV.U32 R21, RZ, RZ, RZ ;  /* 0x000000ffff157224 */ /* 0x000fe400078e00ff */
[----:B------:R-:W-:Y:S02]  /*eaef0*/  IMAD.MOV.U32 R56, RZ, RZ, RZ ;  /* 0x000000ffff387224 */ /* 0x000fe400078e00ff */
[----:B0-----:R-:W-:Y:S02]  /*eaf00*/  IMAD.U32 R53, RZ, RZ, UR4 ;  /* 0x00000004ff357e24 */ /* 0x001fe4000f8e00ff */
[----:B------:R-:W-:-:S07]  /*eaf10*/  IMAD.U32 R54, RZ, RZ, UR5 ;  /* 0x00000005ff367e24 */ /* 0x000fce000f8e00ff */
.L_x_6667:
        /* <DEDUP_REMOVED lines=20> */
.L_x_6666:
[----:B------:R-:W0:Y:S01]  /*eb060*/  LDCU.64 UR4, c[0x0][0x3c8] ;  /* 0x00007900ff0477ac */ /* 0x000e220008000a00 */
[----:B------:R-:W-:Y:S01]  /*eb070*/  BSSY.RECONVERGENT B0, `(.L_x_6668) ;  /* 0x0000018000007945 */ /* 0x000fe20003800200 */
[----:B------:R-:W-:Y:S02]  /*eb080*/  IMAD.MOV.U32 R42, RZ, RZ, RZ ;  /* 0x000000ffff2a7224 */ /* 0x000fe400078e00ff */
[----:B------:R-:W-:Y:S02]  /*eb090*/  IMAD.MOV.U32 R55, RZ, RZ, RZ ;  /* 0x000000ffff377224 */ /* 0x000fe400078e00ff */
[----:B0-----:R-:W-:Y:S02]  /*eb0a0*/  IMAD.U32 R53, RZ, RZ, UR4 ;  /* 0x00000004ff357e24 */ /* 0x001fe4000f8e00ff */
[----:B------:R-:W-:-:S07]  /*eb0b0*/  IMAD.U32 R54, RZ, RZ, UR5 ;  /* 0x00000005ff367e24 */ /* 0x000fce000f8e00ff */
.L_x_6669:
        /* <DEDUP_REMOVED lines=20> */
.L_x_6668:
[----:B------:R-:W0:Y:S01]  /*eb200*/  LDCU.64 UR4, c[0x0][0x3c8] ;  /* 0x00007900ff0477ac */ /* 0x000e220008000a00 */
[----:B------:R-:W-:Y:S01]  /*eb210*/  BSSY.RECONVERGENT B0, `(.L_x_6670) ;  /* 0x0000018000007945 */ /* 0x000fe20003800200 */
[----:B------:R-:W-:Y:S02]  /*eb220*/  IMAD.MOV.U32 R13, RZ, RZ, RZ ;  /* 0x000000ffff0d7224 */ /* 0x000fe400078e00ff */
[----:B------:R-:W-:Y:S02]  /*eb230*/  IMAD.MOV.U32 R56, RZ, RZ, RZ ;  /* 0x000000ffff387224 */ /* 0x000fe400078e00ff */
[----:B0-----:R-:W-:Y:S02]  /*eb240*/  IMAD.U32 R53, RZ, RZ, UR4 ;  /* 0x00000004ff357e24 */ /* 0x001fe4000f8e00ff */
[----:B------:R-:W-:-:S07]  /*eb250*/  IMAD.U32 R54, RZ, RZ, UR5 ;  /* 0x00000005ff367e24 */ /* 0x000fce000f8e00ff */
.L_x_6671:
        /* <DEDUP_REMOVED lines=20> */
.L_x_6670:
[----:B------:R-:W0:Y:S01]  /*eb3a0*/  LDCU.64 UR4, c[0x0][0x3c8] ;  /* 0x00007900ff0477ac */ /* 0x000e220008000a00 */
[----:B------:R-:W-:Y:S01]  /*eb3b0*/  BSSY.RECONVERGENT B0, `(.L_x_6672) ;  /* 0x0000018000007945 */ /* 0x000fe20003800200 */
[----:B------:R-:W-:Y:S02]  /*eb3c0*/  IMAD.MOV.U32 R21, RZ, RZ, RZ ;  /* 0x000000ffff157224 */ /* 0x000fe400078e00ff */
[----:B------:R-:W-:Y:S02]  /*eb3d0*/  IMAD.MOV.U32 R56, RZ, RZ, RZ ;  /* 0x000000ffff387224 */ /* 0x000fe400078e00ff */
[----:B0-----:R-:W-:Y:S02]  /*eb3e0*/  IMAD.U32 R53, RZ, RZ, UR4 ;  /* 0x00000004ff357e24 */ /* 0x001fe4000f8e00ff */
[----:B------:R-:W-:-:S07]  /*eb3f0*/  IMAD.U32 R54, RZ, RZ, UR5 ;  /* 0x00000005ff367e24 */ /* 0x000fce000f8e00ff */
.L_x_6673:
        /* <DEDUP_REMOVED lines=20> */
.L_x_6672:
[----:B------:R-:W0:Y:S01]  /*eb540*/  LDCU.64 UR4, c[0x0][0x3c8] ;  /* 0x00007900ff0477ac */ /* 0x000e220008000a00 */
[----:B------:R-:W-:Y:S01]  /*eb550*/  BSSY.RECONVERGENT B0, `(.L_x_6674) ;  /* 0x0000018000007945 */ /* 0x000fe20003800200 */
[----:B------:R-:W-:Y:S02]  /*eb560*/  IMAD.MOV.U32 R42, RZ, RZ, RZ ;  /* 0x000000ffff2a7224 */ /* 0x000fe400078e00ff */
[----:B------:R-:W-:Y:S02]  /*eb570*/  IMAD.MOV.U32 R55, RZ, RZ, RZ ;  /* 0x000000ffff377224 */ /* 0x000fe400078e00ff */
[----:B0-----:R-:W-:Y:S02]  /*eb580*/  IMAD.U32 R53, RZ, RZ, UR4 ;  /* 0x00000004ff357e24 */ /* 0x001fe4000f8e00ff */
[----:B------:R-:W-:-:S07]  /*eb590*/  IMAD.U32 R54, RZ, RZ, UR5 ;  /* 0x00000005ff367e24 */ /* 0x000fce000f8e00ff */
.L_x_6675:
        /* <DEDUP_REMOVED lines=20> */
.L_x_6674:
[----:B------:R-:W0:Y:S01]  /*eb6e0*/  LDCU.64 UR4, c[0x0][0x3c8] ;  /* 0x00007900ff0477ac */ /* 0x000e220008000a00 */
[----:B------:R-:W-:Y:S01]  /*eb6f0*/  BSSY.RECONVERGENT B0, `(.L_x_6676) ;  /* 0x0000018000007945 */ /* 0x000fe20003800200 */
[----:B------:R-:W-:Y:S02]  /*eb700*/  IMAD.MOV.U32 R13, RZ, RZ, RZ ;  /* 0x000000ffff0d7224 */ /* 0x000fe400078e00ff */
[----:B------:R-:W-:Y:S02]  /*eb710*/  IMAD.MOV.U32 R56, RZ, RZ, RZ ;  /* 0x000000ffff387224 */ /* 0x000fe400078e00ff */
[----:B0-----:R-:W-:Y:S02]  /*eb720*/  IMAD.U32 R53, RZ, RZ, UR4 ;  /* 0x00000004ff357e24 */ /* 0x001fe4000f8e00ff */
[----:B------:R-:W-:-:S07]  /*eb730*/  IMAD.U32 R54, RZ, RZ, UR5 ;  /* 0x00000005ff367e24 */ /* 0x000fce000f8e00ff */
.L_x_6677:
        /* <DEDUP_REMOVED lines=20> */
.L_x_6676:
[----:B------:R-:W0:Y:S01]  /*eb880*/  LDCU.64 UR4, c[0x0][0x3c8] ;  /* 0x00007900ff0477ac */ /* 0x000e220008000a00 */
[----:B------:R-:W-:Y:S01]  /*eb890*/  BSSY.RECONVERGENT B0, `(.L_x_6678) ;  /* 0x0000018000007945 */ /* 0x000fe20003800200 */
[----:B------:R-:W-:Y:S02]  /*eb8a0*/  IMAD.MOV.U32 R21, RZ, RZ, RZ ;  /* 0x000000ffff157224 */ /* 0x000fe400078e00ff */
[----:B------:R-:W-:Y:S02]  /*eb8b0*/  IMAD.MOV.U32 R56, RZ, RZ, RZ ;  /* 0x000000ffff387224 */ /* 0x000fe400078e00ff */
[----:B0-----:R-:W-:Y:S02]  /*eb8c0*/  IMAD.U32 R53, RZ, RZ, UR4 ;  /* 0x00000004ff357e24 */ /* 0x001fe4000f8e00ff */
[----:B------:R-:W-:-:S07]  /*eb8d0*/  IMAD.U32 R54, RZ, RZ, UR5 ;  /* 0x00000005ff367e24 */ /* 0x000fce000f8e00ff */
.L_x_6679:
        /* <DEDUP_REMOVED lines=20> */
.L_x_6678:
[----:B------:R-:W0:Y:S01]  /*eba20*/  LDCU.64 UR4, c[0x0][0x3c8] ;  /* 0x00007900ff0477ac */ /* 0x000e220008000a00 */
[----:B------:R-:W-:Y:S01]  /*eba30*/  BSSY.RECONVERGENT B0, `(.L_x_6680) ;  /* 0x0000018000007945 */ /* 0x000fe20003800200 */
[----:B------:R-:W-:Y:S02]  /*eba40*/  IMAD.MOV.U32 R42, RZ, RZ, RZ ;  /* 0x000000ffff2a7224 */ /* 0x000fe400078e00ff */
[----:B------:R-:W-:Y:S02]  /*eba50*/  IMAD.MOV.U32 R55, RZ, RZ, RZ ;  /* 0x000000ffff377224 */ /* 0x000fe400078e00ff */
[----:B0-----:R-:W-:Y:S02]  /*eba60*/  IMAD.U32 R53, RZ, RZ, UR4 ;  /* 0x00000004ff357e24 */ /* 0x001fe4000f8e00ff */
[----:B------:R-:W-:-:S07]  /*eba70*/  IMAD.U32 R54, RZ, RZ, UR5 ;  /* 0x00000005ff367e24 */ /* 0x000fce000f8e00ff */
.L_x_6681:
        /* <DEDUP_REMOVED lines=20> */
.L_x_6680:
[----:B------:R-:W0:Y:S01]  /*ebbc0*/  LDCU.64 UR4, c[0x0][0x3c8] ;  /* 0x00007900ff0477ac */ /* 0x000e220008000a00 */
[----:B------:R-:W-:Y:S01]  /*ebbd0*/  BSSY.RECONVERGENT B0, `(.L_x_6682) ;  /* 0x0000018000007945 */ /* 0x000fe20003800200 */
[----:B------:R-:W-:Y:S02]  /*ebbe0*/  IMAD.MOV.U32 R13, RZ, RZ, RZ ;  /* 0x000000ffff0d7224 */ /* 0x000fe400078e00ff */
[----:B------:R-:W-:Y:S02]  /*ebbf0*/  IMAD.MOV.U32 R56, RZ, RZ, RZ ;  /* 0x000000ffff387224 */ /* 0x000fe400078e00ff */
[----:B0-----:R-:W-:Y:S02]  /*ebc00*/  IMAD.U32 R53, RZ, RZ, UR4 ;  /* 0x00000004ff357e24 */ /* 0x001fe4000f8e00ff */
[----:B------:R-:W-:-:S07]  /*ebc10*/  IMAD.U32 R54, RZ, RZ, UR5 ;  /* 0x00000005ff367e24 */ /* 0x000fce000f8e00ff */
.L_x_6683:
        /* <DEDUP_REMOVED lines=20> */
.L_x_6682:
[----:B------:R-:W0:Y:S01]  /*ebd60*/  LDCU.64 UR4, c[0x0][0x3c8] ;  /* 0x00007900ff0477ac */ /* 0x000e220008000a00 */
[----:B------:R-:W-:Y:S01]  /*ebd70*/  BSSY.RECONVERGENT B0, `(.L_x_6684) ;  /* 0x0000018000007945 */ /* 0x000fe20003800200 */
[----:B------:R-:W-:Y:S02]  /*ebd80*/  IMAD.MOV.U32 R21, RZ, RZ, RZ ;  /* 0x000000ffff157224 */ /* 0x000fe400078e00ff */
[----:B------:R-:W-:Y:S02]  /*ebd90*/  IMAD.MOV.U32 R56, RZ, RZ, RZ ;  /* 0x000000ffff387224 */ /* 0x000fe400078e00ff */
[----:B0-----:R-:W-:Y:S02]  /*ebda0*/  IMAD.U32 R53, RZ, RZ, UR4 ;  /* 0x00000004ff357e24 */ /* 0x001fe4000f8e00ff */
[----:B------:R-:W-:-:S07]  /*ebdb0*/  IMAD.U32 R54, RZ, RZ, UR5 ;  /* 0x00000005ff367e24 */ /* 0x000fce000f8e00ff */
.L_x_6685:
        /* <DEDUP_REMOVED lines=20> */
.L_x_6684:
[----:B------:R-:W0:Y:S01]  /*ebf00*/  LDCU.64 UR4, c[0x0][0x3c8] ;  /* 0x00007900ff0477ac */ /* 0x000e220008000a00 */
[----:B------:R-:W-:Y:S01]  /*ebf10*/  BSSY.RECONVERGENT B0, `(.L_x_6686) ;  /* 0x0000018000007945 */ /* 0x000fe20003800200 */
[----:B------:R-:W-:Y:S02]  /*ebf20*/  IMAD.MOV.U32 R54, RZ, RZ, RZ ;  /* 0x000000ffff367224 */ /* 0x000fe400078e00ff */
[----:B------:R-:W-:Y:S02]  /*ebf30*/  IMAD.MOV.U32 R56, RZ, RZ, RZ ;  /* 0x000000ffff387224 */ /* 0x000fe400078e00ff */
[----:B0-----:R-:W-:Y:S02]  /*ebf40*/  IMAD.U32 R53, RZ, RZ, UR4 ;  /* 0x00000004ff357e24 */ /* 0x001fe4000f8e00ff */
[----:B------:R-:W-:-:S07]  /*ebf50*/  IMAD.U32 R52, RZ, RZ, UR5 ;  /* 0x00000005ff347e24 */ /* 0x000fce000f8e00ff */
.L_x_6687:
        /* <DEDUP_REMOVED lines=20> */
.L_x_6686:
        /* <DEDUP_REMOVED lines=9> */
.L_x_6689:
        /* <DEDUP_REMOVED lines=20> */
.L_x_6688:
[----:B------:R-:W0:Y:S01]  /*ec270*/  LDCU.64 UR4, c[0x0][0x3c8] ;  /* 0x00007900ff0477ac */ /* 0x000e220008000a00 */
[----:B------:R-:W-:Y:S01]  /*ec280*/  BSSY.RECONVERGENT B0, `(.L_x_6690) ;  /* 0x0000018000007945 */ /* 0x000fe20003800200 */
[----:B------:R-:W-:Y:S02]  /*ec290*/  IMAD.MOV.U32 R42, RZ, RZ, RZ ;  /* 0x000000ffff2a7224 */ /* 0x000fe400078e00ff */
[----:B------:R-:W-:Y:S02]  /*ec2a0*/  IMAD.MOV.U32 R55, RZ, RZ, RZ ;  /* 0x000000ffff377224 */ /* 0x000fe400078e00ff */
[----:B0-----:R-:W-:Y:S02]  /*ec2b0*/  IMAD.U32 R52, RZ, RZ, UR4 ;  /* 0x00000004ff347e24 */ /* 0x001fe4000f8e00ff */
[----:B------:R-:W-:-:S07]  /*ec2c0*/  IMAD.U32 R53, RZ, RZ, UR5 ;  /* 0x00000005ff357e24 */ /* 0x000fce000f8e00ff */
.L_x_6691:
        /* <DEDUP_REMOVED lines=20> */
.L_x_6690:
[----:B------:R-:W0:Y:S01]  /*ec410*/  LDCU.64 UR4, c[0x0][0x3c8] ;  /* 0x00007900ff0477ac */ /* 0x000e220008000a00 */
[----:B------:R-:W-:Y:S01]  /*ec420*/  BSSY.RECONVERGENT B0, `(.L_x_6692) ;  /* 0x0000018000007945 */ /* 0x000fe20003800200 */
[----:B------:R-:W-:Y:S02]  /*ec430*/  IMAD.MOV.U32 R15, RZ, RZ, RZ ;  /* 0x000000ffff0f7224 */ /* 0x000fe400078e00ff */
[----:B------:R-:W-:Y:S02]  /*ec440*/  IMAD.MOV.U32 R56, RZ, RZ, RZ ;  /* 0x000000ffff387224 */ /* 0x000fe400078e00ff */
[----:B0-----:R-:W-:Y:S02]  /*ec450*/  IMAD.U32 R53, RZ, RZ, UR4 ;  /* 0x00000004ff357e24 */ /* 0x001fe4000f8e00ff */
[----:B------:R-:W-:-:S07]  /*ec460*/  IMAD.U32 R54, RZ, RZ, UR5 ;  /* 0x00000005ff367e24 */ /* 0x000fce000f8e00ff */
.L_x_6693:
        /* <DEDUP_REMOVED lines=20> */
.L_x_6692:
[----:B------:R-:W0:Y:S01]  /*ec5b0*/  LDCU.64 UR4, c[0x0][0x3c8] ;  /* 0x00007900ff0477ac */ /* 0x000e220008000a00 */
[----:B------:R-:W-:Y:S01]  /*ec5c0*/  BSSY.RECONVERGENT B0, `(.L_x_6694) ;  /* 0x0000018000007945 */ /* 0x000fe20003800200 */
[----:B------:R-:W-:Y:S02]  /*ec5d0*/  IMAD.MOV.U32 R21, RZ, RZ, RZ ;  /* 0x000000ffff157224 */ /* 0x000fe400078e00ff */
[----:B------:R-:W-:Y:S02]  /*ec5e0*/  IMAD.MOV.U32 R56, RZ, RZ, RZ ;  /* 0x000000ffff387224 */ /* 0x000fe400078e00ff */
[----:B0-----:R-:W-:Y:S02]  /*ec5f0*/  IMAD.U32 R53, RZ, RZ, UR4 ;  /* 0x00000004ff357e24 */ /* 0x001fe4000f8e00ff */
[----:B------:R-:W-:-:S07]  /*ec600*/  IMAD.U32 R54, RZ, RZ, UR5 ;  /* 0x00000005ff367e24 */ /* 0x000fce000f8e00ff */
.L_x_6695:
        /* <DEDUP_REMOVED lines=20> */
.L_x_6694:
[----:B------:R-:W0:Y:S01]  /*ec750*/  LDCU.64 UR4, c[0x0][0x3c8] ;  /* 0x00007900ff0477ac */ /* 0x000e220008000a00 */
[----:B------:R-:W-:Y:S01]  /*ec760*/  BSSY.RECONVERGENT B0, `(.L_x_6696) ;  /* 0x0000018000007945 */ /* 0x000fe20003800200 */
[----:B------:R-:W-:Y:S02]  /*ec770*/  IMAD.MOV.U32 R42, RZ, RZ, RZ ;  /* 0x000000ffff2a7224 */ /* 0x000fe400078e00ff */
[----:B------:R-:W-:Y:S02]  /*ec780*/  IMAD.MOV.U32 R55, RZ, RZ, RZ ;  /* 0x000000ffff377224 */ /* 0x000fe400078e00ff */
[----:B0-----:R-:W-:Y:S02]  /*ec790*/  IMAD.U32 R53, RZ, RZ, UR4 ;  /* 0x00000004ff357e24 */ /* 0x001fe4000f8e00ff */
[----:B------:R-:W-:-:S07]  /*ec7a0*/  IMAD.U32 R54, RZ, RZ, UR5 ;  /* 0x00000005ff367e24 */ /* 0x000fce000f8e00ff */
.L_x_6697:
        /* <DEDUP_REMOVED lines=20> */
.L_x_6696:
[----:B------:R-:W0:Y:S01]  /*ec8f0*/  LDCU.64 UR4, c[0x0][0x3c8] ;  /* 0x00007900ff0477ac */ /* 0x000e220008000a00 */
[----:B------:R-:W-:Y:S01]  /*ec900*/  BSSY.RECONVERGENT B0, `(.L_x_6698) ;  /* 0x0000018000007945 */ /* 0x000fe20003800200 */
[----:B------:R-:W-:Y:S02]  /*ec910*/  IMAD.MOV.U32 R15, RZ, RZ, RZ ;  /* 0x000000ffff0f7224 */ /* 0x000fe400078e00ff */
[----:B------:R-:W-:Y:S02]  /*ec920*/  IMAD.MOV.U32 R56, RZ, RZ, RZ ;  /* 0x000000ffff387224 */ /* 0x000fe400078e00ff */
[----:B0-----:R-:W-:Y:S02]  /*ec930*/  IMAD.U32 R53, RZ, RZ, UR4 ;  /* 0x00000004ff357e24 */ /* 0x001fe4000f8e00ff */
[----:B------:R-:W-:-:S07]  /*ec940*/  IMAD.U32 R54, RZ, RZ, UR5 ;  /* 0x00000005ff367e24 */ /* 0x000fce000f8e00ff */
.L_x_6699:
        /* <DEDUP_REMOVED lines=20> */
.L_x_6698:
[----:B------:R-:W0:Y:S01]  /*eca90*/  LDCU.64 UR4, c[0x0][0x3c8] ;  /* 0x00007900ff0477ac */ /* 0x000e220008000a00 */
[----:B------:R-:W-:Y:S01]  /*ecaa0*/  BSSY.RECONVERGENT B0, `(.L_x_6700) ;  /* 0x0000018000007945 */ /* 0x000fe20003800200 */
[----:B------:R-:W-:Y:S02]  /*ecab0*/  IMAD.MOV.U32 R21, RZ, RZ, RZ ;  /* 0x000000ffff157224 */ /* 0x000fe400078e00ff */
[----:B------:R-:W-:Y:S02]  /*ecac0*/  IMAD.MOV.U32 R56, RZ, RZ, RZ ;  /* 0x000000ffff387224 */ /* 0x000fe400078e00ff */
[----:B0-----:R-:W-:Y:S02]  /*ecad0*/  IMAD.U32 R53, RZ, RZ, UR4 ;  /* 0x00000004ff357e24 */ /* 0x001fe4000f8e00ff */
[----:B------:R-:W-:-:S07]  /*ecae0*/  IMAD.U32 R54, RZ, RZ, UR5 ;  /* 0x00000005ff367e24 */ /* 0x000fce000f8e00ff */
.L_x_6701:
        /* <DEDUP_REMOVED lines=20> */
.L_x_6700:
[----:B------:R-:W0:Y:S01]  /*ecc30*/  LDCU.64 UR4, c[0x0][0x3c8] ;  /* 0x00007900ff0477ac */ /* 0x000e220008000a00 */
[----:B------:R-:W-:Y:S01]  /*ecc40*/  BSSY.RECONVERGENT B0, `(.L_x_6702) ;  /* 0x0000018000007945 */ /* 0x000fe20003800200 */
[----:B------:R-:W-:Y:S02]  /*ecc50*/  IMAD.MOV.U32 R42, RZ, RZ, RZ ;  /* 0x000000ffff2a7224 */ /* 0x000fe400078e00ff */
[----:B------:R-:W-:Y:S02]  /*ecc60*/  IMAD.MOV.U32 R55, RZ, RZ, RZ ;  /* 0x000000ffff377224 */ /* 0x000fe400078e00ff */
[----:B0-----:R-:W-:Y:S02]  /*ecc70*/  IMAD.U32 R53, RZ, RZ, UR4 ;  /* 0x00000004ff357e24 */ /* 0x001fe4000f8e00ff */
[----:B------:R-:W-:-:S07]  /*ecc80*/  IMAD.U32 R54, RZ, RZ, UR5 ;  /* 0x00000005ff367e24 */ /* 0x000fce000f8e00ff */
.L_x_6703:
        /* <DEDUP_REMOVED lines=20> */
.L_x_6702:
[----:B------:R-:W0:Y:S01]  /*ecdd0*/  LDCU.64 UR4, c[0x0][0x3c8] ;  /* 0x00007900ff0477ac */ /* 0x000e220008000a00 */
[----:B------:R-:W-:Y:S01]  /*ecde0*/  BSSY.RECONVERGENT B0, `(.L_x_6704) ;  /* 0x0000018000007945 */ /* 0x000fe20003800200 */
[----:B------:R-:W-:Y:S02]  /*ecdf0*/  IMAD.MOV.U32 R15, RZ, RZ, RZ ;  /* 0x000000ffff0f7224 */ /* 0x000fe400078e00ff */
[----:B------:R-:W-:Y:S02]  /*ece00*/  IMAD.MOV.U32 R56, RZ, RZ, RZ ;  /* 0x000000ffff387224 */ /* 0x000fe400078e00ff */
[----:B0-----:R-:W-:Y:S02]  /*ece10*/  IMAD.U32 R53, RZ, RZ, UR4 ;  /* 0x00000004ff357e24 */ /* 0x001fe4000f8e00ff */
[----:B------:R-:W-:-:S07]  /*ece20*/  IMAD.U32 R54, RZ, RZ, UR5 ;  /* 0x00000005ff367e24 */ /* 0x000fce000f8e00ff */
.L_x_6705:
        /* <DEDUP_REMOVED lines=20> */
.L_x_6704:
[----:B------:R-:W0:Y:S01]  /*ecf70*/  LDCU.64 UR4, c[0x0][0x3c8] ;  /* 0x00007900ff0477ac */ /* 0x000e220008000a00 */
[----:B------:R-:W-:Y:S01]  /*ecf80*/  BSSY.RECONVERGENT B0, `(.L_x_6706) ;  /* 0x0000018000007945 */ /* 0x000fe20003800200 */
[----:B------:R-:W-:Y:S02]  /*ecf90*/  IMAD.MOV.U32 R21, RZ, RZ, RZ ;  /* 0x000000ffff157224 */ /* 0x000fe400078e00ff */
[----:B------:R-:W-:Y:S02]  /*ecfa0*/  IMAD.MOV.U32 R56, RZ, RZ, RZ ;  /* 0x000000ffff387224 */ /* 0x000fe400078e00ff */
[----:B0-----:R-:W-:Y:S02]  /*ecfb0*/  IMAD.U32 R53, RZ, RZ, UR4 ;  /* 0x00000004ff357e24 */ /* 0x001fe4000f8e00ff */
[----:B------:R-:W-:-:S07]  /*ecfc0*/  IMAD.U32 R54, RZ, RZ, UR5 ;  /* 0x00000005ff367e24 */ /* 0x000fce000f8e00ff */
.L_x_6707:
        /* <DEDUP_REMOVED lines=20> */
.L_x_6706:
[----:B------:R-:W0:Y:S01]  /*ed110*/  LDCU.64 UR4, c[0x0][0x3c8] ;  /* 0x00007900ff0477ac */ /* 0x000e220008000a00 */
[----:B------:R-:W-:Y:S01]  /*ed120*/  BSSY.RECONVERGENT B0, `(.L_x_6708) ;  /* 0x0000018000007945 */ /* 0x000fe20003800200 */
[----:B------:R-:W-:Y:S02]  /*ed130*/  IMAD.MOV.U32 R42, RZ, RZ, RZ ;  /* 0x000000ffff2a7224 */ /* 0x000fe400078e00ff */
[----:B------:R-:W-:Y:S02]  /*ed140*/  IMAD.MOV.U32 R55, RZ, RZ, RZ ;  /* 0x000000ffff377224 */ /* 0x000fe400078e00ff */
[----:B0-----:R-:W-:Y:S02]  /*ed150*/  IMAD.U32 R53, RZ, RZ, UR4 ;  /* 0x00000004ff357e24 */ /* 0x001fe4000f8e00ff */
[----:B------:R-:W-:-:S07]  /*ed160*/  IMAD.U32 R54, RZ, RZ, UR5 ;  /* 0x00000005ff367e24 */ /* 0x000fce000f8e00ff */
.L_x_6709:
        /* <DEDUP_REMOVED lines=20> */
.L_x_6708:
[----:B------:R-:W0:Y:S01]  /*ed2b0*/  LDCU.64 UR4, c[0x0][0x3c8] ;  /* 0x00007900ff0477ac */ /* 0x000e220008000a00 */
[----:B------:R-:W-:Y:S01]  /*ed2c0*/  BSSY.RECONVERGENT B0, `(.L_x_6710) ;  /* 0x0000018000007945 */ /* 0x000fe20003800200 */
[----:B------:R-:W-:Y:S02]  /*ed2d0*/  IMAD.MOV.U32 R15, RZ, RZ, RZ ;  /* 0x000000ffff0f7224 */ /* 0x000fe400078e00ff */
[----:B------:R-:W-:Y:S02]  /*ed2e0*/  IMAD.MOV.U32 R56, RZ, RZ, RZ ;  /* 0x000000ffff387224 */ /* 0x000fe400078e00ff */
[----:B0-----:R-:W-:Y:S02]  /*ed2f0*/  IMAD.U32 R53, RZ, RZ, UR4 ;  /* 0x00000004ff357e24 */ /* 0x001fe4000f8e00ff */
[----:B------:R-:W-:-:S07]  /*ed300*/  IMAD.U32 R54, RZ, RZ, UR5 ;  /* 0x00000005ff367e24 */ /* 0x000fce000f8e00ff */
.L_x_6711:
        /* <DEDUP_REMOVED lines=20> */
.L_x_6710:
[----:B------:R-:W0:Y:S01]  /*ed450*/  LDCU.64 UR4, c[0x0][0x3c8] ;  /* 0x00007900ff0477ac */ /* 0x000e220008000a00 */
[----:B------:R-:W-:Y:S01]  /*ed460*/  BSSY.RECONVERGENT B0, `(.L_x_6712) ;  /* 0x0000018000007945 */ /* 0x000fe20003800200 */
[----:B------:R-:W-:Y:S02]  /*ed470*/  IMAD.MOV.U32 R21, RZ, RZ, RZ ;  /* 0x000000ffff157224 */ /* 0x000fe400078e00ff */
[----:B------:R-:W-:Y:S02]  /*ed480*/  IMAD.MOV.U32 R56, RZ, RZ, RZ ;  /* 0x000000ffff387224 */ /* 0x000fe400078e00ff */
[----:B0-----:R-:W-:Y:S02]  /*ed490*/  IMAD.U32 R53, RZ, RZ, UR4 ;  /* 0x00000004ff357e24 */ /* 0x001fe4000f8e00ff */
[----:B------:R-:W-:-:S07]  /*ed4a0*/  IMAD.U32 R54, RZ, RZ, UR5 ;  /* 0x00000005ff367e24 */ /* 0x000fce000f8e00ff */
.L_x_6713:
        /* <DEDUP_REMOVED lines=20> */
.L_x_6712:
[----:B------:R-:W0:Y:S01]  /*ed5f0*/  LDCU.64 UR4, c[0x0][0x3c8] ;  /* 0x00007900ff0477ac */ /* 0x000e220008000a00 */
[----:B------:R-:W-:Y:S01]  /*ed600*/  BSSY.RECONVERGENT B0, `(.L_x_6714) ;  /* 0x0000018000007945 */ /* 0x000fe20003800200 */
[----:B------:R-:W-:Y:S02]  /*ed610*/  IMAD.MOV.U32 R42, RZ, RZ, RZ ;  /* 0x000000ffff2a7224 */ /* 0x000fe400078e00ff */
[----:B------:R-:W-:Y:S02]  /*ed620*/  IMAD.MOV.U32 R55, RZ, RZ, RZ ;  /* 0x000000ffff377224 */ /* 0x000fe400078e00ff */
[----:B0-----:R-:W-:Y:S02]  /*ed630*/  IMAD.U32 R53, RZ, RZ, UR4 ;  /* 0x00000004ff357e24 */ /* 0x001fe4000f8e00ff */
[----:B------:R-:W-:-:S07]  /*ed640*/  IMAD.U32 R54, RZ, RZ, UR5 ;  /* 0x00000005ff367e24 */ /* 0x000fce000f8e00ff */
.L_x_6715:
        /* <DEDUP_REMOVED lines=20> */
.L_x_6714:
[----:B------:R-:W0:Y:S01]  /*ed790*/  LDCU.64 UR4, c[0x0][0x3c8] ;  /* 0x00007900ff0477ac */ /* 0x000e220008000a00 */
[----:B------:R-:W-:Y:S01]  /*ed7a0*/  BSSY.RECONVERGENT B0, `(.L_x_6716) ;  /* 0x0000018000007945 */ /* 0x000fe20003800200 */
[----:B------:R-:W-:Y:S02]  /*ed7b0*/  IMAD.MOV.U32 R15, RZ, RZ, RZ ;  /* 0x000000ffff0f7224 */ /* 0x000fe400078e00ff */
[----:B------:R-:W-:Y:S02]  /*ed7c0*/  IMAD.MOV.U32 R56, RZ, RZ, RZ ;  /* 0x000000ffff387224 */ /* 0x000fe400078e00ff */
[----:B0-----:R-:W-:Y:S02]  /*ed7d0*/  IMAD.U32 R53, RZ, RZ, UR4 ;  /* 0x00000004ff357e24 */ /* 0x001fe4000f8e00ff */
[----:B------:R-:W-:-:S07]  /*ed7e0*/  IMAD.U32 R54, RZ, RZ, UR5 ;  /* 0x00000005ff367e24 */ /* 0x000fce000f8e00ff */
.L_x_6717:
        /* <DEDUP_REMOVED lines=20> */
.L_x_6716:
[----:B------:R-:W0:Y:S01]  /*ed930*/  LDCU.64 UR4, c[0x0][0x3c8] ;  /* 0x00007900ff0477ac */ /* 0x000e220008000a00 */
[----:B------:R-:W-:Y:S01]  /*ed940*/  BSSY.RECONVERGENT B0, `(.L_x_6718) ;  /* 0x0000018000007945 */ /* 0x000fe20003800200 */
[----:B------:R-:W-:Y:S02]  /*ed950*/  IMAD.MOV.U32 R21, RZ, RZ, RZ ;  /* 0x000000ffff157224 */ /* 0x000fe400078e00ff */
[----:B------:R-:W-:Y:S02]  /*ed960*/  IMAD.MOV.U32 R56, RZ, RZ, RZ ;  /* 0x000000ffff387224 */ /* 0x000fe400078e00ff */
[----:B0-----:R-:W-:Y:S02]  /*ed970*/  IMAD.U32 R53, RZ, RZ, UR4 ;  /* 0x00000004ff357e24 */ /* 0x001fe4000f8e00ff */
[----:B------:R-:W-:-:S07]  /*ed980*/  IMAD.U32 R54, RZ, RZ, UR5 ;  /* 0x00000005ff367e24 */ /* 0x000fce000f8e00ff */
.L_x_6719:
        /* <DEDUP_REMOVED lines=20> */
.L_x_6718:
[----:B------:R-:W0:Y:S01]  /*edad0*/  LDCU.64 UR4, c[0x0][0x3c8] ;  /* 0x00007900ff0477ac */ /* 0x000e220008000a00 */
[----:B------:R-:W-:Y:S01]  /*edae0*/  BSSY.RECONVERGENT B0, `(.L_x_6720) ;  /* 0x0000018000007945 */ /* 0x000fe20003800200 */
[----:B------:R-:W-:Y:S02]  /*edaf0*/  IMAD.MOV.U32 R42, RZ, RZ, RZ ;  /* 0x000000ffff2a7224 */ /* 0x000fe400078e00ff */
[----:B------:R-:W-:Y:S02]  /*edb00*/  IMAD.MOV.U32 R55, RZ, RZ, RZ ;  /* 0x000000ffff377224 */ /* 0x000fe400078e00ff */
[----:B0-----:R-:W-:Y:S02]  /*edb10*/  IMAD.U32 R53, RZ, RZ, UR4 ;  /* 0x00000004ff357e24 */ /* 0x001fe4000f8e00ff */
[----:B------:R-:W-:-:S07]  /*edb20*/  IMAD.U32 R54, RZ, RZ, UR5 ;  /* 0x00000005ff367e24 */ /* 0x000fce000f8e00ff */
.L_x_6721:
        /* <DEDUP_REMOVED lines=20> */
.L_x_6720:
[----:B------:R-:W0:Y:S01]  /*edc70*/  LDCU.64 UR4, c[0x0][0x3c8] ;  /* 0x00007900ff0477ac */ /* 0x000e220008000a00 */
[----:B------:R-:W-:Y:S01]  /*edc80*/  BSSY.RECONVERGENT B0, `(.L_x_6722) ;  /* 0x0000018000007945 */ /* 0x000fe20003800200 */
[----:B------:R-:W-:Y:S02]  /*edc90*/  IMAD.MOV.U32 R15, RZ, RZ, RZ ;  /* 0x000000ffff0f7224 */ /* 0x000fe400078e00ff */
[----:B------:R-:W-:Y:S02]  /*edca0*/  IMAD.MOV.U32 R56, RZ, RZ, RZ ;  /* 0x000000ffff387224 */ /* 0x000fe400078e00ff */
[----:B0-----:R-:W-:Y:S02]  /*edcb0*/  IMAD.U32 R53, RZ, RZ, UR4 ;  /* 0x00000004ff357e24 */ /* 0x001fe4000f8e00ff */
[----:B------:R-:W-:-:S07]  /*edcc0*/  IMAD.U32 R54, RZ, RZ, UR5 ;  /* 0x00000005ff367e24 */ /* 0x000fce000f8e00ff */
.L_x_6723:
        /* <DEDUP_REMOVED lines=20> */
.L_x_6722:
[----:B------:R-:W0:Y:S01]  /*ede10*/  LDCU.64 UR4, c[0x0][0x3c8] ;  /* 0x00007900ff0477ac */ /* 0x000e220008000a00 */
[----:B------:R-:W-:Y:S01]  /*ede20*/  BSSY.RECONVERGENT B0, `(.L_x_6724) ;  /* 0x0000018000007945 */ /* 0x000fe20003800200 */
[----:B------:R-:W-:Y:S02]  /*ede30*/  IMAD.MOV.U32 R21, RZ, RZ, RZ ;  /* 0x000000ffff157224 */ /* 0x000fe400078e00ff */
[----:B------:R-:W-:Y:S02]  /*ede40*/  IMAD.MOV.U32 R56, RZ, RZ, RZ ;  /* 0x000000ffff387224 */ /* 0x000fe400078e00ff */
[----:B0-----:R-:W-:Y:S02]  /*ede50*/  IMAD.U32 R53, RZ, RZ, UR4 ;  /* 0x00000004ff357e24 */ /* 0x001fe4000f8e00ff */
[----:B------:R-:W-:-:S07]  /*ede60*/  IMAD.U32 R54, RZ, RZ, UR5 ;  /* 0x00000005ff367e24 */ /* 0x000fce000f8e00ff */
.L_x_6725:
        /* <DEDUP_REMOVED lines=20> */
.L_x_6724:
[----:B------:R-:W0:Y:S01]  /*edfb0*/  LDCU.64 UR4, c[0x0][0x3c8] ;  /* 0x00007900ff0477ac */ /* 0x000e220008000a00 */
[----:B------:R-:W-:Y:S01]  /*edfc0*/  BSSY.RECONVERGENT B0, `(.L_x_6726) ;  /* 0x0000018000007945 */ /* 0x000fe20003800200 */
[----:B------:R-:W-:Y:S02]  /*edfd0*/  IMAD.MOV.U32 R54, RZ, RZ, RZ ;  /* 0x000000ffff367224 */ /* 0x000fe400078e00ff */
[----:B------:R-:W-:Y:S02]  /*edfe0*/  IMAD.MOV.U32 R56, RZ, RZ, RZ ;  /* 0x000000ffff387224 */ /* 0x000fe400078e00ff */
[----:B0-----:R-:W-:Y:S02]  /*edff0*/  IMAD.U32 R53, RZ, RZ, UR4 ;  /* 0x00000004ff357e24 */ /* 0x001fe4000f8e00ff */
[----:B------:R-:W-:-:S07]  /*ee000*/  IMAD.U32 R52, RZ, RZ, UR5 ;  /* 0x00000005ff347e24 */ /* 0x000fce000f8e00ff */
.L_x_6727:
        /* <DEDUP_REMOVED lines=20> */
.L_x_6726:
        /* <DEDUP_REMOVED lines=9> */
.L_x_6729:
        /* <DEDUP_REMOVED lines=20> */
.L_x_6728:
[----:B------:R-:W0:Y:S01]  /*ee320*/  LDCU.64 UR4, c[0x0][0x3c8] ;  /* 0x00007900ff0477ac */ /* 0x000e220008000a00 */
[----:B------:R-:W-:Y:S01]  /*ee330*/  BSSY.RECONVERGENT B0, `(.L_x_6730) ;  /* 0x0000018000007945 */ /* 0x000fe20003800200 */
[----:B------:R-:W-:Y:S02]  /*ee340*/  IMAD.MOV.U32 R42, RZ, RZ, RZ ;  /* 0x000000ffff2a7224 */ /* 0x000fe400078e00ff */
[----:B------:R-:W-:Y:S02]  /*ee350*/  IMAD.MOV.U32 R55, RZ, RZ, RZ ;  /* 0x000000ffff377224 */ /* 0x000fe400078e00ff */
[----:B0-----:R-:W-:Y:S02]  /*ee360*/  IMAD.U32 R52, RZ, RZ, UR4 ;  /* 0x00000004ff347e24 */ /* 0x001fe4000f8e00ff */
[----:B------:R-:W-:-:S07]  /*ee370*/  IMAD.U32 R53, RZ, RZ, UR5 ;  /* 0x00000005ff357e24 */ /* 0x000fce000f8e00ff */
.L_x_6731:
        /* <DEDUP_REMOVED lines=20> */
.L_x_6730:
[----:B------:R-:W0:Y:S01]  /*ee4c0*/  LDCU.64 UR4, c[0x0][0x3c8] ;  /* 0x00007900ff0477ac */ /* 0x000e220008000a00 */
[----:B------:R-:W-:Y:S01]  /*ee4d0*/  BSSY.RECONVERGENT B0, `(.L_x_6732) ;  /* 0x0000018000007945 */ /* 0x000fe20003800200 */
[----:B------:R-:W-:Y:S02]  /*ee4e0*/  IMAD.MOV.U32 R17, RZ, RZ, RZ ;  /* 0x000000ffff117224 */ /* 0x000fe400078e00ff */
[----:B------:R-:W-:Y:S02]  /*ee4f0*/  IMAD.MOV.U32 R56, RZ, RZ, RZ ;  /* 0x000000ffff387224 */ /* 0x000fe400078e00ff */
[----:B0-----:R-:W-:Y:S02]  /*ee500*/  IMAD.U32 R53, RZ, RZ, UR4 ;  /* 0x00000004ff357e24 */ /* 0x001fe4000f8e00ff */
[----:B------:R-:W-:-:S07]  /*ee510*/  IMAD.U32 R54, RZ, RZ, UR5 ;  /* 0x00000005ff367e24 */ /* 0x000fce000f8e00ff */
.L_x_6733:
        /* <DEDUP_REMOVED lines=20> */
.L_x_6732:
[----:B------:R-:W0:Y:S01]  /*ee660*/  LDCU.64 UR4, c[0x0][0x3c8] ;  /* 0x00007900ff0477ac */ /* 0x000e220008000a00 */
[----:B------:R-:W-:Y:S01]  /*ee670*/  BSSY.RECONVERGENT B0, `(.L_x_6734) ;  /* 0x0000018000007945 */ /* 0x000fe20003800200 */
[----:B------:R-:W-:Y:S02]  /*ee680*/  IMAD.MOV.U32 R21, RZ, RZ, RZ ;  /* 0x000000ffff157224 */ /* 0x000fe400078e00ff */
[----:B------:R-:W-:Y:S02]  /*ee690*/  IMAD.MOV.U32 R56, RZ, RZ, RZ ;  /* 0x000000ffff387224 */ /* 0x000fe400078e00ff */
[----:B0-----:R-:W-:Y:S02]  /*ee6a0*/  IMAD.U32 R53, RZ, RZ, UR4 ;  /* 0x00000004ff357e24 */ /* 0x001fe4000f8e00ff */
[----:B------:R-:W-:-:S07]  /*ee6b0*/  IMAD.U32 R54, RZ, RZ, UR5 ;  /* 0x00000005ff367e24 */ /* 0x000fce000f8e00ff */
.L_x_6735:
        /* <DEDUP_REMOVED lines=20> */
.L_x_6734:
[----:B------:R-:W0:Y:S01]  /*ee800*/  LDCU.64 UR4, c[0x0][0x3c8] ;  /* 0x00007900ff0477ac */ /* 0x000e220008000a00 */
[----:B------:R-:W-:Y:S01]  /*ee810*/  BSSY.RECONVERGENT B0, `(.L_x_6736) ;  /* 0x0000018000007945 */ /* 0x000fe20003800200 */
[----:B------:R-:W-:Y:S02]  /*ee820*/  IMAD.MOV.U32 R42, RZ, RZ, RZ ;  /* 0x000000ffff2a7224 */ /* 0x000fe400078e00ff */
[----:B------:R-:W-:Y:S02]  /*ee830*/  IMAD.MOV.U32 R55, RZ, RZ, RZ ;  /* 0x000000ffff377224 */ /* 0x000fe400078e00ff */
[----:B0-----:R-:W-:Y:S02]  /*ee840*/  IMAD.U32 R53, RZ, RZ, UR4 ;  /* 0x00000004ff357e24 */ /* 0x001fe4000f8e00ff */
[----:B------:R-:W-:-:S07]  /*ee850*/  IMAD.U32 R54, RZ, RZ, UR5 ;  /* 0x00000005ff367e24 */ /* 0x000fce000f8e00ff */
.L_x_6737:
        /* <DEDUP_REMOVED lines=20> */
.L_x_6736:
[----:B------:R-:W0:Y:S01]  /*ee9a0*/  LDCU.64 UR4, c[0x0][0x3c8] ;  /* 0x00007900ff0477ac */ /* 0x000e220008000a00 */
[----:B------:R-:W-:Y:S01]  /*ee9b0*/  BSSY.RECONVERGENT B0, `(.L_x_6738) ;  /* 0x0000018000007945 */ /* 0x000fe20003800200 */
[----:B------:R-:W-:Y:S02]  /*ee9c0*/  IMAD.MOV.U32 R17, RZ, RZ, RZ ;  /* 0x000000ffff117224 */ /* 0x000fe400078e00ff */
[----:B------:R-:W-:Y:S02]  /*ee9d0*/  IMAD.MOV.U32 R56, RZ, RZ, RZ ;  /* 0x000000ffff387224 */ /* 0x000fe400078e00ff */
[----:B0-----:R-:W-:Y:S02]  /*ee9e0*/  IMAD.U32 R53, RZ, RZ, UR4 ;  /* 0x00000004ff357e24 */ /* 0x001fe4000f8e00ff */
[----:B------:R-:W-:-:S07]  /*ee9f0*/  IMAD.U32 R54, RZ, RZ, UR5 ;  /* 0x00000005ff367e24 */ /* 0x000fce000f8e00ff */
.L_x_6739:
        /* <DEDUP_REMOVED lines=20> */
.L_x_6738:
[----:B------:R-:W0:Y:S01]  /*eeb40*/  LDCU.64 UR4, c[0x0][0x3c8] ;  /* 0x00007900ff0477ac */ /* 0x000e220008000a00 */
[----:B------:R-:W-:Y:S01]  /*eeb50*/  BSSY.RECONVERGENT B0, `(.L_x_6740) ;  /* 0x0000018000007945 */ /* 0x000fe20003800200 */
[----:B------:R-:W-:Y:S02]  /*eeb60*/  IMAD.MOV.U32 R21, RZ, RZ, RZ ;  /* 0x000000ffff157224 */ /* 0x000fe400078e00ff */
[----:B------:R-:W-:Y:S02]  /*eeb70*/  IMAD.MOV.U32 R56, RZ, RZ, RZ ;  /* 0x000000ffff387224 */ /* 0x000fe400078e00ff */
[----:B0-----:R-:W-:Y:S02]  /*eeb80*/  IMAD.U32 R53, RZ, RZ, UR4 ;  /* 0x00000004ff357e24 */ /* 0x001fe4000f8e00ff */
[----:B------:R-:W-:-:S07]  /*eeb90*/  IMAD.U32 R54, RZ, RZ, UR5 ;  /* 0x00000005ff367e24 */ /* 0x000fce000f8e00ff */
.L_x_6741:
        /* <DEDUP_REMOVED lines=20> */
.L_x_6740:
[----:B------:R-:W0:Y:S01]  /*eece0*/  LDCU.64 UR4, c[0x0][0x3c8] ;  /* 0x00007900ff0477ac */ /* 0x000e220008000a00 */
[----:B------:R-:W-:Y:S01]  /*eecf0*/  BSSY.RECONVERGENT B0, `(.L_x_6742) ;  /* 0x0000018000007945 */ /* 0x000fe20003800200 */
[----:B------:R-:W-:Y:S02]  /*eed00*/  IMAD.MOV.U32 R42, RZ, RZ, RZ ;  /* 0x000000ffff2a7224 */ /* 0x000fe400078e00ff */
[----:B------:R-:W-:Y:S02]  /*eed10*/  IMAD.MOV.U32 R55, RZ, RZ, RZ ;  /* 0x000000ffff377224 */ /* 0x000fe400078e00ff */
[----:B0-----:R-:W-:Y:S02]  /*eed20*/  IMAD.U32 R53, RZ, RZ, UR4 ;  /* 0x00000004ff357e24 */ /* 0x001fe4000f8e00ff */
[----:B------:R-:W-:-:S07]  /*eed30*/  IMAD.U32 R54, RZ, RZ, UR5 ;  /* 0x00000005ff367e24 */ /* 0x000fce000f8e00ff */
.L_x_6743:
        /* <DEDUP_REMOVED lines=20> */
.L_x_6742:
[----:B------:R-:W0:Y:S01]  /*eee80*/  LDCU.64 UR4, c[0x0][0x3c8] ;  /* 0x00007900ff0477ac */ /* 0x000e220008000a00 */
[----:B------:R-:W-:Y:S01]  /*eee90*/  BSSY.RECONVERGENT B0, `(.L_x_6744) ;  /* 0x0000018000007945 */ /* 0x000fe20003800200 */
[----:B------:R-:W-:Y:S02]  /*eeea0*/  IMAD.MOV.U32 R17, RZ, RZ, RZ ;  /* 0x000000ffff117224 */ /* 0x000fe400078e00ff */
[----:B------:R-:W-:Y:S02]  /*eeeb0*/  IMAD.MOV.U32 R56, RZ, RZ, RZ ;  /* 0x000000ffff387224 */ /* 0x000fe400078e00ff */
[----:B0-----:R-:W-:Y:S02]  /*eeec0*/  IMAD.U32 R53, RZ, RZ, UR4 ;  /* 0x00000004ff357e24 */ /* 0x001fe4000f8e00ff */
[----:B------:R-:W-:-:S07]  /*eeed0*/  IMAD.U32 R54, RZ, RZ, UR5 ;  /* 0x00000005ff367e24 */ /* 0x000fce000f8e00ff */
.L_x_6745:
        /* <DEDUP_REMOVED lines=20> */
.L_x_6744:
[----:B------:R-:W0:Y:S01]  /*ef020*/  LDCU.64 UR4, c[0x0][0x3c8] ;  /* 0x00007900ff0477ac */ /* 0x000e220008000a00 */
[----:B------:R-:W-:Y:S01]  /*ef030*/  BSSY.RECONVERGENT B0, `(.L_x_6746) ;  /* 0x0000018000007945 */ /* 0x000fe20003800200 */
[----:B------:R-:W-:Y:S02]  /*ef040*/  IMAD.MOV.U32 R21, RZ, RZ, RZ ;  /* 0x000000ffff157224 */ /* 0x000fe400078e00ff */
[----:B------:R-:W-:Y:S02]  /*ef050*/  IMAD.MOV.U32 R56, RZ, RZ, RZ ;  /* 0x000000ffff387224 */ /* 0x000fe400078e00ff */
[----:B0-----:R-:W-:Y:S02]  /*ef060*/  IMAD.U32 R53, RZ, RZ, UR4 ;  /* 0x00000004ff357e24 */ /* 0x001fe4000f8e00ff */
[----:B------:R-:W-:-:S07]  /*ef070*/  IMAD.U32 R54, RZ, RZ, UR5 ;  /* 0x00000005ff367e24 */ /* 0x000fce000f8e00ff */
.L_x_6747:
        /* <DEDUP_REMOVED lines=20> */
.L_x_6746:
[----:B------:R-:W0:Y:S01]  /*ef1c0*/  LDCU.64 UR4, c[0x0][0x3c8] ;  /* 0x00007900ff0477ac */ /* 0x000e220008000a00 */
[----:B------:R-:W-:Y:S01]  /*ef1d0*/  BSSY.RECONVERGENT B0, `(.L_x_6748) ;  /* 0x0000018000007945 */ /* 0x000fe20003800200 */
[----:B------:R-:W-:Y:S02]  /*ef1e0*/  IMAD.MOV.U32 R42, RZ, RZ, RZ ;  /* 0x000000ffff2a7224 */ /* 0x000fe400078e00ff */
[----:B------:R-:W-:Y:S02]  /*ef1f0*/  IMAD.MOV.U32 R55, RZ, RZ, RZ ;  /* 0x000000ffff377224 */ /* 0x000fe400078e00ff */
[----:B0-----:R-:W-:Y:S02]  /*ef200*/  IMAD.U32 R53, RZ, RZ, UR4 ;  /* 0x00000004ff357e24 */ /* 0x001fe4000f8e00ff */
[----:B------:R-:W-:-:S07]  /*ef210*/  IMAD.U32 R54, RZ, RZ, UR5 ;  /* 0x00000005ff367e24 */ /* 0x000fce000f8e00ff */
.L_x_6749:
        /* <DEDUP_REMOVED lines=20> */
.L_x_6748:
[----:B------:R-:W0:Y:S01]  /*ef360*/  LDCU.64 UR4, c[0x0][0x3c8] ;  /* 0x00007900ff0477ac */ /* 0x000e220008000a00 */
[----:B------:R-:W-:Y:S01]  /*ef370*/  BSSY.RECONVERGENT B0, `(.L_x_6750) ;  /* 0x0000018000007945 */ /* 0x000fe20003800200 */
[----:B------:R-:W-:Y:S02]  /*ef380*/  IMAD.MOV.U32 R17, RZ, RZ, RZ ;  /* 0x000000ffff117224 */ /* 0x000fe400078e00ff */
[----:B------:R-:W-:Y:S02]  /*ef390*/  IMAD.MOV.U32 R56, RZ, RZ, RZ ;  /* 0x000000ffff387224 */ /* 0x000fe400078e00ff */
[----:B0-----:R-:W-:Y:S02]  /*ef3a0*/  IMAD.U32 R53, RZ, RZ, UR4 ;  /* 0x00000004ff357e24 */ /* 0x001fe4000f8e00ff */
[----:B------:R-:W-:-:S07]  /*ef3b0*/  IMAD.U32 R54, RZ, RZ, UR5 ;  /* 0x00000005ff367e24 */ /* 0x000fce000f8e00ff */
.L_x_6751:
        /* <DEDUP_REMOVED lines=20> */
.L_x_6750:
[----:B------:R-:W0:Y:S01]  /*ef500*/  LDCU.64 UR4, c[0x0][0x3c8] ;  /* 0x00007900ff0477ac */ /* 0x000e220008000a00 */
[----:B------:R-:W-:Y:S01]  /*ef510*/  BSSY.RECONVERGENT B0, `(.L_x_6752) ;  /* 0x0000018000007945 */ /* 0x000fe20003800200 */
[----:B------:R-:W-:Y:S02]  /*ef520*/  IMAD.MOV.U32 R21, RZ, RZ, RZ ;  /* 0x000000ffff157224 */ /* 0x000fe400078e00ff */
[----:B------:R-:W-:Y:S02]  /*ef530*/  IMAD.MOV.U32 R56, RZ, RZ, RZ ;  /* 0x000000ffff387224 */ /* 0x000fe400078e00ff */
[----:B0-----:R-:W-:Y:S02]  /*ef540*/  IMAD.U32 R53, RZ, RZ, UR4 ;  /* 0x00000004ff357e24 */ /* 0x001fe4000f8e00ff */
[----:B------:R-:W-:-:S07]  /*ef550*/  IMAD.U32 R54, RZ, RZ, UR5 ;  /* 0x00000005ff367e24 */ /* 0x000fce000f8e00ff */
.L_x_6753:
        /* <DEDUP_REMOVED lines=20> */
.L_x_6752:
[----:B------:R-:W0:Y:S01]  /*ef6a0*/  LDCU.64 UR4, c[0x0][0x3c8] ;  /* 0x00007900ff0477ac */ /* 0x000e220008000a00 */
[----:B------:R-:W-:Y:S01]  /*ef6b0*/  BSSY.RECONVERGENT B0, `(.L_x_6754) ;  /* 0x0000018000007945 */ /* 0x000fe20003800200 */
[----:B------:R-:W-:Y:S02]  /*ef6c0*/  IMAD.MOV.U32 R42, RZ, RZ, RZ ;  /* 0x000000ffff2a7224 */ /* 0x000fe400078e00ff */
[----:B------:R-:W-:Y:S02]  /*ef6d0*/  IMAD.MOV.U32 R55, RZ, RZ, RZ ;  /* 0x000000ffff377224 */ /* 0x000fe400078e00ff */
[----:B0-----:R-:W-:Y:S02]  /*ef6e0*/  IMAD.U32 R53, RZ, RZ, UR4 ;  /* 0x00000004ff357e24 */ /* 0x001fe4000f8e00ff */
[----:B------:R-:W-:-:S07]  /*ef6f0*/  IMAD.U32 R54, RZ, RZ, UR5 ;  /* 0x00000005ff367e24 */ /* 0x000fce000f8e00ff */
.L_x_6755:
        /* <DEDUP_REMOVED lines=20> */
.L_x_6754:
[----:B------:R-:W0:Y:S01]  /*ef840*/  LDCU.64 UR4, c[0x0][0x3c8] ;  /* 0x00007900ff0477ac */ /* 0x000e220008000a00 */
[----:B------:R-:W-:Y:S01]  /*ef850*/  BSSY.RECONVERGENT B0, `(.L_x_6756) ;  /* 0x0000018000007945 */ /* 0x000fe20003800200 */
[----:B------:R-:W-:Y:S02]  /*ef860*/  IMAD.MOV.U32 R17, RZ, RZ, RZ ;  /* 0x000000ffff117224 */ /* 0x000fe400078e00ff */
[----:B------:R-:W-:Y:S02]  /*ef870*/  IMAD.MOV.U32 R56, RZ, RZ, RZ ;  /* 0x000000ffff387224 */ /* 0x000fe400078e00ff */
[----:B0-----:R-:W-:Y:S02]  /*ef880*/  IMAD.U32 R53, RZ, RZ, UR4 ;  /* 0x00000004ff357e24 */ /* 0x001fe4000f8e00ff */
[----:B------:R-:W-:-:S07]  /*ef890*/  IMAD.U32 R54, RZ, RZ, UR5 ;  /* 0x00000005ff367e24 */ /* 0x000fce000f8e00ff */
.L_x_6757:
        /* <DEDUP_REMOVED lines=20> */
.L_x_6756:
[----:B------:R-:W0:Y:S01]  /*ef9e0*/  LDCU.64 UR4, c[0x0][0x3c8] ;  /* 0x00007900ff0477ac */ /* 0x000e220008000a00 */
[----:B------:R-:W-:Y:S01]  /*ef9f0*/  BSSY.RECONVERGENT B0, `(.L_x_6758) ;  /* 0x0000018000007945 */ /* 0x000fe20003800200 */
[----:B------:R-:W-:Y:S02]  /*efa00*/  IMAD.MOV.U32 R21, RZ, RZ, RZ ;  /* 0x000000ffff157224 */ /* 0x000fe400078e00ff */
[----:B------:R-:W-:Y:S02]  /*efa10*/  IMAD.MOV.U32 R56, RZ, RZ, RZ ;  /* 0x000000ffff387224 */ /* 0x000fe400078e00ff */
[----:B0-----:R-:W-:Y:S02]  /*efa20*/  IMAD.U32 R53, RZ, RZ, UR4 ;  /* 0x00000004ff357e24 */ /* 0x001fe4000f8e00ff */
[----:B------:R-:W-:-:S07]  /*efa30*/  IMAD.U32 R54, RZ, RZ, UR5 ;  /* 0x00000005ff367e24 */ /* 0x000fce000f8e00ff */
.L_x_6759:
        /* <DEDUP_REMOVED lines=20> */
.L_x_6758:
[----:B------:R-:W0:Y:S01]  /*efb80*/  LDCU.64 UR4, c[0x0][0x3c8] ;  /* 0x00007900ff0477ac */ /* 0x000e220008000a00 */
[----:B------:R-:W-:Y:S01]  /*efb90*/  BSSY.RECONVERGENT B0, `(.L_x_6760) ;  /* 0x0000018000007945 */ /* 0x000fe20003800200 */
[----:B------:R-:W-:Y:S02]  /*efba0*/  IMAD.MOV.U32 R42, RZ, RZ, RZ ;  /* 0x000000ffff2a7224 */ /* 0x000fe400078e00ff */
[----:B------:R-:W-:Y:S02]  /*efbb0*/  IMAD.MOV.U32 R55, RZ, RZ, RZ ;  /* 0x000000ffff377224 */ /* 0x000fe400078e00ff */
[----:B0-----:R-:W-:Y:S02]  /*efbc0*/  IMAD.U32 R53, RZ, RZ, UR4 ;  /* 0x00000004ff357e24 */ /* 0x001fe4000f8e00ff */
[----:B------:R-:W-:-:S07]  /*efbd0*/  IMAD.U32 R54, RZ, RZ, UR5 ;  /* 0x00000005ff367e24 */ /* 0x000fce000f8e00ff */
.L_x_6761:
        /* <DEDUP_REMOVED lines=20> */
.L_x_6760:
[----:B------:R-:W0:Y:S01]  /*efd20*/  LDCU.64 UR4, c[0x0][0x3c8] ;  /* 0x00007900ff0477ac */ /* 0x000e220008000a00 */
[----:B------:R-:W-:Y:S01]  /*efd30*/  BSSY.RECONVERGENT B0, `(.L_x_6762) ;  /* 0x0000018000007945 */ /* 0x000fe20003800200 */
[----:B------:R-:W-:Y:S02]  /*efd40*/  IMAD.MOV.U32 R17, RZ, RZ, RZ ;  /* 0x000000ffff117224 */ /* 0x000fe400078e00ff */
[----:B------:R-:W-:Y:S02]  /*efd50*/  IMAD.MOV.U32 R56, RZ, RZ, RZ ;  /* 0x000000ffff387224 */ /* 0x000fe400078e00ff */
[----:B0-----:R-:W-:Y:S02]  /*efd60*/  IMAD.U32 R53, RZ, RZ, UR4 ;  /* 0x00000004ff357e24 */ /* 0x001fe4000f8e00ff */
[----:B------:R-:W-:-:S07]  /*efd70*/  IMAD.U32 R54, RZ, RZ, UR5 ;  /* 0x00000005ff367e24 */ /* 0x000fce000f8e00ff */
.L_x_6763:
        /* <DEDUP_REMOVED lines=20> */
.L_x_6762:
[----:B------:R-:W0:Y:S01]  /*efec0*/  LDCU.64 UR4, c[0x0][0x3c8] ;  /* 0x00007900ff0477ac */ /* 0x000e220008000a00 */
[----:B------:R-:W-:Y:S01]  /*efed0*/  BSSY.RECONVERGENT B0, `(.L_x_6764) ;  /* 0x0000018000007945 */ /* 0x000fe20003800200 */
[----:B------:R-:W-:Y:S02]  /*efee0*/  IMAD.MOV.U32 R21, RZ, RZ, RZ ;  /* 0x000000ffff157224 */ /* 0x000fe400078e00ff */
[----:B------:R-:W-:Y:S02]  /*efef0*/  IMAD.MOV.U32 R56, RZ, RZ, RZ ;  /* 0x000000ffff387224 */ /* 0x000fe400078e00ff */
[----:B0-----:R-:W-:Y:S02]  /*eff00*/  IMAD.U32 R53, RZ, RZ, UR4 ;  /* 0x00000004ff357e24 */ /* 0x001fe4000f8e00ff */
[----:B------:R-:W-:-:S07]  /*eff10*/  IMAD.U32 R54, RZ, RZ, UR5 ;  /* 0x00000005ff367e24 */ /* 0x000fce000f8e00ff */
.L_x_6765:
        /* <DEDUP_REMOVED lines=20> */
.L_x_6764:
[----:B------:R-:W0:Y:S01]  /*f0060*/  LDCU.64 UR4, c[0x0][0x3c8] ;  /* 0x00007900ff0477ac */ /* 0x000e220008000a00 */
[----:B------:R-:W-:Y:S01]  /*f0070*/  BSSY.RECONVERGENT B0, `(.L_x_6766) ;  /* 0x0000018000007945 */ /* 0x000fe20003800200 */
[----:B------:R-:W-:Y:S02]  /*f0080*/  IMAD.MOV.U32 R54, RZ, RZ, RZ ;  /* 0x000000ffff367224 */ /* 0x000fe400078e00ff */
[----:B------:R-:W-:Y:S02]  /*f0090*/  IMAD.MOV.U32 R56, RZ, RZ, RZ ;  /* 0x000000ffff387224 */ /* 0x000fe400078e00ff */
[----:B0-----:R-:W-:Y:S02]  /*f00a0*/  IMAD.U32 R53, RZ, RZ, UR4 ;  /* 0x00000004ff357e24 */ /* 0x001fe4000f8e00ff */
[----:B------:R-:W-:-:S07]  /*f00b0*/  IMAD.U32 R52, RZ, RZ, UR5 ;  /* 0x00000005ff347e24 */ /* 0x000fce000f8e00ff */
.L_x_6767:
        /* <DEDUP_REMOVED lines=20> */
.L_x_6766:
        /* <DEDUP_REMOVED lines=9> */
.L_x_6769:
        /* <DEDUP_REMOVED lines=20> */
.L_x_6768:
[----:B------:R-:W0:Y:S01]  /*f03d0*/  LDCU.64 UR4, c[0x0][0x3c8] ;  /* 0x00007900ff0477ac */ /* 0x000e220008000a00 */
[----:B------:R-:W-:Y:S01]  /*f03e0*/  BSSY.RECONVERGENT B0, `(.L_x_6770) ;  /* 0x0000018000007945 */ /* 0x000fe20003800200 */
[----:B------:R-:W-:Y:S02]  /*f03f0*/  IMAD.MOV.U32 R42, RZ, RZ, RZ ;  /* 0x000000ffff2a7224 */ /* 0x000fe400078e00ff */
[----:B------:R-:W-:Y:S02]  /*f0400*/  IMAD.MOV.U32 R55, RZ, RZ, RZ ;  /* 0x000000ffff377224 */ /* 0x000fe400078e00ff */
[----:B0-----:R-:W-:Y:S02]  /*f0410*/  IMAD.U32 R52, RZ, RZ, UR4 ;  /* 0x00000004ff347e24 */ /* 0x001fe4000f8e00ff */
[----:B------:R-:W-:-:S07]  /*f0420*/  IMAD.U32 R53, RZ, RZ, UR5 ;  /* 0x00000005ff357e24 */ /* 0x000fce000f8e00ff */
.L_x_6771:
        /* <DEDUP_REMOVED lines=20> */
.L_x_6770:
[----:B------:R-:W0:Y:S01]  /*f0570*/  LDCU.64 UR4, c[0x0][0x3c8] ;  /* 0x00007900ff0477ac */ /* 0x000e220008000a00 */
[----:B------:R-:W-:Y:S01]  /*f0580*/  BSSY.RECONVERGENT B0, `(.L_x_6772) ;  /* 0x0000018000007945 */ /* 0x000fe20003800200 */
[----:B------:R-:W-:Y:S02]  /*f0590*/  IMAD.MOV.U32 R19, RZ, RZ, RZ ;  /* 0x000000ffff137224 */ /* 0x000fe400078e00ff */
[----:B------:R-:W-:Y:S02]  /*f05a0*/  IMAD.MOV.U32 R56, RZ, RZ, RZ ;  /* 0x000000ffff387224 */ /* 0x000fe400078e00ff */
[----:B0-----:R-:W-:Y:S02]  /*f05b0*/  IMAD.U32 R53, RZ, RZ, UR4 ;  /* 0x00000004ff357e24 */ /* 0x001fe4000f8e00ff */
[----:B------:R-:W-:-:S07]  /*f05c0*/  IMAD.U32 R54, RZ, RZ, UR5 ;  /* 0x00000005ff367e24 */ /* 0x000fce000f8e00ff */
.L_x_6773:
        /* <DEDUP_REMOVED lines=20> */
.L_x_6772:
[----:B------:R-:W0:Y:S01]  /*f0710*/  LDCU.64 UR4, c[0x0][0x3c8] ;  /* 0x00007900ff0477ac */ /* 0x000e220008000a00 */
[----:B------:R-:W-:Y:S01]  /*f0720*/  BSSY.RECONVERGENT B0, `(.L_x_6774) ;  /* 0x0000018000007945 */ /* 0x000fe20003800200 */
[----:B------:R-:W-:Y:S02]  /*f0730*/  IMAD.MOV.U32 R21, RZ, RZ, RZ ;  /* 0x000000ffff157224 */ /* 0x000fe400078e00ff */
[----:B------:R-:W-:Y:S02]  /*f0740*/  IMAD.MOV.U32 R56, RZ, RZ, RZ ;  /* 0x000000ffff387224 */ /* 0x000fe400078e00ff */
[----:B0-----:R-:W-:Y:S02]  /*f0750*/  IMAD.U32 R53, RZ, RZ, UR4 ;  /* 0x00000004ff357e24 */ /* 0x001fe4000f8e00ff */
[----:B------:R-:W-:-:S07]  /*f0760*/  IMAD.U32 R54, RZ, RZ, UR5 ;  /* 0x00000005ff367e24 */ /* 0x000fce000f8e00ff */
.L_x_6775:
        /* <DEDUP_REMOVED lines=20> */
.L_x_6774:
[----:B------:R-:W0:Y:S01]  /*f08b0*/  LDCU.64 UR4, c[0x0][0x3c8] ;  /* 0x00007900ff0477ac */ /* 0x000e220008000a00 */
[----:B------:R-:W-:Y:S01]  /*f08c0*/  BSSY.RECONVERGENT B0, `(.L_x_6776) ;  /* 0x0000018000007945 */ /* 0x000fe20003800200 */
[----:B------:R-:W-:Y:S02]  /*f08d0*/  IMAD.MOV.U32 R42, RZ, RZ, RZ ;  /* 0x000000ffff2a7224 */ /* 0x000fe400078e00ff */
[----:B------:R-:W-:Y:S02]  /*f08e0*/  IMAD.MOV.U32 R55, RZ, RZ, RZ ;  /* 0x000000ffff377224 */ /* 0x000fe400078e00ff */
[----:B0-----:R-:W-:Y:S02]  /*f08f0*/  IMAD.U32 R53, RZ, RZ, UR4 ;  /* 0x00000004ff357e24 */ /* 0x001fe4000f8e00ff */
[----:B------:R-:W-:-:S07]  /*f0900*/  IMAD.U32 R54, RZ, RZ, UR5 ;  /* 0x00000005ff367e24 */ /* 0x000fce000f8e00ff */
.L_x_6777:
        /* <DEDUP_REMOVED lines=20> */
.L_x_6776:
[----:B------:R-:W0:Y:S01]  /*f0a50*/  LDCU.64 UR4, c[0x0][0x3c8] ;  /* 0x00007900ff0477ac */ /* 0x000e220008000a00 */
[----:B------:R-:W-:Y:S01]  /*f0a60*/  BSSY.RECONVERGENT B0, `(.L_x_6778) ;  /* 0x0000018000007945 */ /* 0x000fe20003800200 */
[----:B------:R-:W-:Y:S02]  /*f0a70*/  IMAD.MOV.U32 R19, RZ, RZ, RZ ;  /* 0x000000ffff137224 */ /* 0x000fe400078e00ff */
[----:B------:R-:W-:Y:S02]  /*f0a80*/  IMAD.MOV.U32 R56, RZ, RZ, RZ ;  /* 0x000000ffff387224 */ /* 0x000fe400078e00ff */
[----:B0-----:R-:W-:Y:S02]  /*f0a90*/  IMAD.U32 R53, RZ, RZ, UR4 ;  /* 0x00000004ff357e24 */ /* 0x001fe4000f8e00ff */
[----:B------:R-:W-:-:S07]  /*f0aa0*/  IMAD.U32 R54, RZ, RZ, UR5 ;  /* 0x00000005ff367e24 */ /* 0x000fce000f8e00ff */
.L_x_6779:
        /* <DEDUP_REMOVED lines=20> */
.L_x_6778:
[----:B------:R-:W0:Y:S01]  /*f0bf0*/  LDCU.64 UR4, c[0x0][0x3c8] ;  /* 0x00007900ff0477ac */ /* 0x000e220008000a00 */
[----:B------:R-:W-:Y:S01]  /*f0c00*/  BSSY.RECONVERGENT B0, `(.L_x_6780) ;  /* 0x0000018000007945 */ /* 0x000fe20003800200 */
[----:B------:R-:W-:Y:S02]  /*f0c10*/  IMAD.MOV.U32 R21, RZ, RZ, RZ ;  /* 0x000000ffff157224 */ /* 0x000fe400078e00ff */
[----:B------:R-:W-:Y:S02]  /*f0c20*/  IMAD.MOV.U32 R56, RZ, RZ, RZ ;  /* 0x000000ffff387224 */ /* 0x000fe400078e00ff */
[----:B0-----:R-:W-:Y:S02]  /*f0c30*/  IMAD.U32 R53, RZ, RZ, UR4 ;  /* 0x00000004ff357e24 */ /* 0x001fe4000f8e00ff */
[----:B------:R-:W-:-:S07]  /*f0c40*/  IMAD.U32 R54, RZ, RZ, UR5 ;  /* 0x00000005ff367e24 */ /* 0x000fce000f8e00ff */
.L_x_6781:
        /* <DEDUP_REMOVED lines=20> */
.L_x_6780:
[----:B------:R-:W0:Y:S01]  /*f0d90*/  LDCU.64 UR4, c[0x0][0x3c8] ;  /* 0x00007900ff0477ac */ /* 0x000e220008000a00 */
[----:B------:R-:W-:Y:S01]  /*f0da0*/  BSSY.RECONVERGENT B0, `(.L_x_6782) ;  /* 0x0000018000007945 */ /* 0x000fe20003800200 */
[----:B------:R-:W-:Y:S02]  /*f0db0*/  IMAD.MOV.U32 R42, RZ, RZ, RZ ;  /* 0x000000ffff2a7224 */ /* 0x000fe400078e00ff */
[----:B------:R-:W-:Y:S02]  /*f0dc0*/  IMAD.MOV.U32 R55, RZ, RZ, RZ ;  /* 0x000000ffff377224 */ /* 0x000fe400078e00ff */
[----:B0-----:R-:W-:Y:S02]  /*f0dd0*/  IMAD.U32 R53, RZ, RZ, UR4 ;  /* 0x00000004ff357e24 */ /* 0x001fe4000f8e00ff */
[----:B------:R-:W-:-:S07]  /*f0de0*/  IMAD.U32 R54, RZ, RZ, UR5 ;  /* 0x00000005ff367e24 */ /* 0x000fce000f8e00ff */
.L_x_6783:
        /* <DEDUP_REMOVED lines=20> */
.L_x_6782:
[----:B------:R-:W0:Y:S01]  /*f0f30*/  LDCU.64 UR4, c[0x0][0x3c8] ;  /* 0x00007900ff0477ac */ /* 0x000e220008000a00 */
[----:B------:R-:W-:Y:S01]  /*f0f40*/  BSSY.RECONVERGENT B0, `(.L_x_6784) ;  /* 0x0000018000007945 */ /* 0x000fe20003800200 */
[----:B------:R-:W-:Y:S02]  /*f0f50*/  IMAD.MOV.U32 R19, RZ, RZ, RZ ;  /* 0x000000ffff137224 */ /* 0x000fe400078e00ff */
[----:B------:R-:W-:Y:S02]  /*f0f60*/  IMAD.MOV.U32 R56, RZ, RZ, RZ ;  /* 0x000000ffff387224 */ /* 0x000fe400078e00ff */
[----:B0-----:R-:W-:Y:S02]  /*f0f70*/  IMAD.U32 R53, RZ, RZ, UR4 ;  /* 0x00000004ff357e24 */ /* 0x001fe4000f8e00ff */
[----:B------:R-:W-:-:S07]  /*f0f80*/  IMAD.U32 R54, RZ, RZ, UR5 ;  /* 0x00000005ff367e24 */ /* 0x000fce000f8e00ff */
.L_x_6785:
        /* <DEDUP_REMOVED lines=20> */
.L_x_6784:
[----:B------:R-:W0:Y:S01]  /*f10d0*/  LDCU.64 UR4, c[0x0][0x3c8] ;  /* 0x00007900ff0477ac */ /* 0x000e220008000a00 */
[----:B------:R-:W-:Y:S01]  /*f10e0*/  BSSY.RECONVERGENT B0, `(.L_x_6786) ;  /* 0x0000018000007945 */ /* 0x000fe20003800200 */
[----:B------:R-:W-:Y:S02]  /*f10f0*/  IMAD.MOV.U32 R21, RZ, RZ, RZ ;  /* 0x000000ffff157224 */ /* 0x000fe400078e00ff */
[----:B------:R-:W-:Y:S02]  /*f1100*/  IMAD.MOV.U32 R56, RZ, RZ, RZ ;  /* 0x000000ffff387224 */ /* 0x000fe400078e00ff */
[----:B0-----:R-:W-:Y:S02]  /*f1110*/  IMAD.U32 R53, RZ, RZ, UR4 ;  /* 0x00000004ff357e24 */ /* 0x001fe4000f8e00ff */
[----:B------:R-:W-:-:S07]  /*f1120*/  IMAD.U32 R54, RZ, RZ, UR5 ;  /* 0x00000005ff367e24 */ /* 0x000fce000f8e00ff */
.L_x_6787:
        /* <DEDUP_REMOVED lines=20> */
.L_x_6786:
[----:B------:R-:W0:Y:S01]  /*f1270*/  LDCU.64 UR4, c[0x0][0x3c8] ;  /* 0x00007900ff0477ac */ /* 0x000e220008000a00 */
[----:B------:R-:W-:Y:S01]  /*f1280*/  BSSY.RECONVERGENT B0, `(.L_x_6788) ;  /* 0x0000018000007945 */ /* 0x000fe20003800200 */
[----:B------:R-:W-:Y:S02]  /*f1290*/  IMAD.MOV.U32 R42, RZ, RZ, RZ ;  /* 0x000000ffff2a7224 */ /* 0x000fe400078e00ff */
[----:B------:R-:W-:Y:S02]  /*f12a0*/  IMAD.MOV.U32 R55, RZ, RZ, RZ ;  /* 0x000000ffff377224 */ /* 0x000fe400078e00ff */
[----:B0-----:R-:W-:Y:S02]  /*f12b0*/  IMAD.U32 R53, RZ, RZ, UR4 ;  /* 0x00000004ff357e24 */ /* 0x001fe4000f8e00ff */
[----:B------:R-:W-:-:S07]  /*f12c0*/  IMAD.U32 R54, RZ, RZ, UR5 ;  /* 0x00000005ff367e24 */ /* 0x000fce000f8e00ff */
.L_x_6789:
        /* <DEDUP_REMOVED lines=20> */
.L_x_6788:
[----:B------:R-:W0:Y:S01]  /*f1410*/  LDCU.64 UR4, c[0x0][0x3c8] ;  /* 0x00007900ff0477ac */ /* 0x000e220008000a00 */
[----:B------:R-:W-:Y:S01]  /*f1420*/  BSSY.RECONVERGENT B0, `(.L_x_6790) ;  /* 0x0000018000007945 */ /* 0x000fe20003800200 */
[----:B------:R-:W-:Y:S02]  /*f1430*/  IMAD.MOV.U32 R19, RZ, RZ, RZ ;  /* 0x000000ffff137224 */ /* 0x000fe400078e00ff */
[----:B------:R-:W-:Y:S02]  /*f1440*/  IMAD.MOV.U32 R56, RZ, RZ, RZ ;  /* 0x000000ffff387224 */ /* 0x000fe400078e00ff */
[----:B0-----:R-:W-:Y:S02]  /*f1450*/  IMAD.U32 R53, RZ, RZ, UR4 ;  /* 0x00000004ff357e24 */ /* 0x001fe4000f8e00ff */
[----:B------:R-:W-:-:S07]  /*f1460*/  IMAD.U32 R54, RZ, RZ, UR5 ;  /* 0x00000005ff367e24 */ /* 0x000fce000f8e00ff */
.L_x_6791:
        /* <DEDUP_REMOVED lines=20> */
.L_x_6790:
[----:B------:R-:W0:Y:S01]  /*f15b0*/  LDCU.64 UR4, c[0x0][0x3c8] ;  /* 0x00007900ff0477ac */ /* 0x000e220008000a00 */
[----:B------:R-:W-:Y:S01]  /*f15c0*/  BSSY.RECONVERGENT B0, `(.L_x_6792) ;  /* 0x0000018000007945 */ /* 0x000fe20003800200 */
[----:B------:R-:W-:Y:S02]  /*f15d0*/  IMAD.MOV.U32 R21, RZ, RZ, RZ ;  /* 0x000000ffff157224 */ /* 0x000fe400078e00ff */
[----:B------:R-:W-:Y:S02]  /*f15e0*/  IMAD.MOV.U32 R56, RZ, RZ, RZ ;  /* 0x000000ffff387224 */ /* 0x000fe400078e00ff */
[----:B0-----:R-:W-:Y:S02]  /*f15f0*/  IMAD.U32 R53, RZ, RZ, UR4 ;  /* 0x00000004ff357e24 */ /* 0x001fe4000f8e00ff */
[----:B------:R-:W-:-:S07]  /*f1600*/  IMAD.U32 R54, RZ, RZ, UR5 ;  /* 0x00000005ff367e24 */ /* 0x000fce000f8e00ff */
.L_x_6793:
        /* <DEDUP_REMOVED lines=20> */
.L_x_6792:
[----:B------:R-:W0:Y:S01]  /*f1750*/  LDCU.64 UR4, c[0x0][0x3c8] ;  /* 0x00007900ff0477ac */ /* 0x000e220008000a00 */
[----:B------:R-:W-:Y:S01]  /*f1760*/  BSSY.RECONVERGENT B0, `(.L_x_6794) ;  /* 0x0000018000007945 */ /* 0x000fe20003800200 */
[----:B------:R-:W-:Y:S02]  /*f1770*/  IMAD.MOV.U32 R42, RZ, RZ, RZ ;  /* 0x000000ffff2a7224 */ /* 0x000fe400078e00ff */
[----:B------:R-:W-:Y:S02]  /*f1780*/  IMAD.MOV.U32 R55, RZ, RZ, RZ ;  /* 0x000000ffff377224 */ /* 0x000fe400078e00ff */
[----:B0-----:R-:W-:Y:S02]  /*f1790*/  IMAD.U32 R53, RZ, RZ, UR4 ;  /* 0x00000004ff357e24 */ /* 0x001fe4000f8e00ff */
[----:B------:R-:W-:-:S07]  /*f17a0*/  IMAD.U32 R54, RZ, RZ, UR5 ;  /* 0x00000005ff367e24 */ /* 0x000fce000f8e00ff */
.L_x_6795:
        /* <DEDUP_REMOVED lines=20> */
.L_x_6794:
[----:B------:R-:W0:Y:S01]  /*f18f0*/  LDCU.64 UR4, c[0x0][0x3c8] ;  /* 0x00007900ff0477ac */ /* 0x000e220008000a00 */
[----:B------:R-:W-:Y:S01]  /*f1900*/  BSSY.RECONVERGENT B0, `(.L_x_6796) ;  /* 0x0000018000007945 */ /* 0x000fe20003800200 */
[----:B------:R-:W-:Y:S02]  /*f1910*/  IMAD.MOV.U32 R19, RZ, RZ, RZ ;  /* 0x000000ffff137224 */ /* 0x000fe400078e00ff */
[----:B------:R-:W-:Y:S02]  /*f1920*/  IMAD.MOV.U32 R56, RZ, RZ, RZ ;  /* 0x000000ffff387224 */ /* 0x000fe400078e00ff */
[----:B0-----:R-:W-:Y:S02]  /*f1930*/  IMAD.U32 R53, RZ, RZ, UR4 ;  /* 0x00000004ff357e24 */ /* 0x001fe4000f8e00ff */
[----:B------:R-:W-:-:S07]  /*f1940*/  IMAD.U32 R54, RZ, RZ, UR5 ;  /* 0x00000005ff367e24 */ /* 0x000fce000f8e00ff */
.L_x_6797:
        /* <DEDUP_REMOVED lines=20> */
.L_x_6796:
[----:B------:R-:W0:Y:S01]  /*f1a90*/  LDCU.64 UR4, c[0x0][0x3c8] ;  /* 0x00007900ff0477ac */ /* 0x000e220008000a00 */
[----:B------:R-:W-:Y:S01]  /*f1aa0*/  BSSY.RECONVERGENT B0, `(.L_x_6798) ;  /* 0x0000018000007945 */ /* 0x000fe20003800200 */
[----:B------:R-:W-:Y:S02]  /*f1ab0*/  IMAD.MOV.U32 R21, RZ, RZ, RZ ;  /* 0x000000ffff157224 */ /* 0x000fe400078e00ff */
[----:B------:R-:W-:Y:S02]  /*f1ac0*/  IMAD.MOV.U32 R56, RZ, RZ, RZ ;  /* 0x000000ffff387224 */ /* 0x000fe400078e00ff */
[----:B0-----:R-:W-:Y:S02]  /*f1ad0*/  IMAD.U32 R53, RZ, RZ, UR4 ;  /* 0x00000004ff357e24 */ /* 0x001fe4000f8e00ff */
[----:B------:R-:W-:-:S07]  /*f1ae0*/  IMAD.U32 R54, RZ, RZ, UR5 ;  /* 0x00000005ff367e24 */ /* 0x000fce000f8e00ff */
.L_x_6799:
        /* <DEDUP_REMOVED lines=20> */
.L_x_6798:
[----:B------:R-:W0:Y:S01]  /*f1c30*/  LDCU.64 UR4, c[0x0][0x3c8] ;  /* 0x00007900ff0477ac */ /* 0x000e220008000a00 */
[----:B------:R-:W-:Y:S01]  /*f1c40*/  BSSY.RECONVERGENT B0, `(.L_x_6800) ;  /* 0x0000018000007945 */ /* 0x000fe20003800200 */
[----:B------:R-:W-:Y:S02]  /*f1c50*/  IMAD.MOV.U32 R42, RZ, RZ, RZ ;  /* 0x000000ffff2a7224 */ /* 0x000fe400078e00ff */
[----:B------:R-:W-:Y:S02]  /*f1c60*/  IMAD.MOV.U32 R55, RZ, RZ, RZ ;  /* 0x000000ffff377224 */ /* 0x000fe400078e00ff */
[----:B0-----:R-:W-:Y:S02]  /*f1c70*/  IMAD.U32 R53, RZ, RZ, UR4 ;  /* 0x00000004ff357e24 */ /* 0x001fe4000f8e00ff */
[----:B------:R-:W-:-:S07]  /*f1c80*/  IMAD.U32 R54, RZ, RZ, UR5 ;  /* 0x00000005ff367e24 */ /* 0x000fce000f8e00ff */
.L_x_6801:
        /* <DEDUP_REMOVED lines=20> */
.L_x_6800:
[----:B------:R-:W0:Y:S01]  /*f1dd0*/  LDCU.64 UR4, c[0x0][0x3c8] ;  /* 0x00007900ff0477ac */ /* 0x000e220008000a00 */
[----:B------:R-:W-:Y:S01]  /*f1de0*/  BSSY.RECONVERGENT B0, `(.L_x_6802) ;  /* 0x0000018000007945 */ /* 0x000fe20003800200 */
[----:B------:R-:W-:Y:S02]  /*f1df0*/  IMAD.MOV.U32 R19, RZ, RZ, RZ ;  /* 0x000000ffff137224 */ /* 0x000fe400078e00ff */
[----:B------:R-:W-:Y:S02]  /*f1e00*/  IMAD.MOV.U32 R56, RZ, RZ, RZ ;  /* 0x000000ffff387224 */ /* 0x000fe400078e00ff */
[----:B0-----:R-:W-:Y:S02]  /*f1e10*/  IMAD.U32 R53, RZ, RZ, UR4 ;  /* 0x00000004ff357e24 */ /* 0x001fe4000f8e00ff */
[----:B------:R-:W-:-:S07]  /*f1e20*/  IMAD.U32 R54, RZ, RZ, UR5 ;  /* 0x00000005ff367e24 */ /* 0x000fce000f8e00ff */
.L_x_6803:
        /* <DEDUP_REMOVED lines=20> */
.L_x_6802:
[----:B------:R-:W0:Y:S01]  /*f1f70*/  LDCU.64 UR4, c[0x0][0x3c8] ;  /* 0x00007900ff0477ac */ /* 0x000e220008000a00 */
[----:B------:R-:W-:Y:S01]  /*f1f80*/  BSSY.RECONVERGENT B0, `(.L_x_6804) ;  /* 0x0000018000007945 */ /* 0x000fe20003800200 */
[----:B------:R-:W-:Y:S02]  /*f1f90*/  IMAD.MOV.U32 R21, RZ, RZ, RZ ;  /* 0x000000ffff157224 */ /* 0x000fe400078e00ff */
[----:B------:R-:W-:Y:S02]  /*f1fa0*/  IMAD.MOV.U32 R56, RZ, RZ, RZ ;  /* 0x000000ffff387224 */ /* 0x000fe400078e00ff */
[----:B0-----:R-:W-:Y:S02]  /*f1fb0*/  IMAD.U32 R53, RZ, RZ, UR4 ;  /* 0x00000004ff357e24 */ /* 0x001fe4000f8e00ff */
[----:B------:R-:W-:-:S07]  /*f1fc0*/  IMAD.U32 R54, RZ, RZ, UR5 ;  /* 0x00000005ff367e24 */ /* 0x000fce000f8e00ff */
.L_x_6805:
        /* <DEDUP_REMOVED lines=20> */
.L_x_6804:
[----:B------:R-:W0:Y:S01]  /*f2110*/  LDCU.64 UR4, c[0x0][0x3c8] ;  /* 0x00007900ff0477ac */ /* 0x000e220008000a00 */
[----:B------:R-:W-:Y:S01]  /*f2120*/  BSSY.RECONVERGENT B0, `(.L_x_6806) ;  /* 0x0000018000007945 */ /* 0x000fe20003800200 */
[----:B------:R-:W-:Y:S02]  /*f2130*/  IMAD.MOV.U32 R54, RZ, RZ, RZ ;  /* 0x000000ffff367224 */ /* 0x000fe400078e00ff */
[----:B------:R-:W-:Y:S02]  /*f2140*/  IMAD.MOV.U32 R56, RZ, RZ, RZ ;  /* 0x000000ffff387224 */ /* 0x000fe400078e00ff */
[----:B0-----:R-:W-:Y:S02]  /*f2150*/  IMAD.U32 R53, RZ, RZ, UR4 ;  /* 0x00000004ff357e24 */ /* 0x001fe4000f8e00ff */
[----:B------:R-:W-:-:S07]  /*f2160*/  IMAD.U32 R52, RZ, RZ, UR5 ;  /* 0x00000005ff347e24 */ /* 0x000fce000f8e00ff */
.L_x_6807:
        /* <DEDUP_REMOVED lines=20> */
.L_x_6806:
        /* <DEDUP_REMOVED lines=9> */
.L_x_6809:
        /* <DEDUP_REMOVED lines=20> */
.L_x_6808:
[----:B------:R-:W0:Y:S01]  /*f2480*/  LDCU.64 UR4, c[0x0][0x3c8] ;  /* 0x00007900ff0477ac */ /* 0x000e220008000a00 */
[----:B------:R-:W-:Y:S01]  /*f2490*/  BSSY.RECONVERGENT B0, `(.L_x_6810) ;  /* 0x0000018000007945 */ /* 0x000fe20003800200 */
[----:B------:R-:W-:Y:S02]  /*f24a0*/  IMAD.MOV.U32 R49, RZ, RZ, RZ ;  /* 0x000000ffff317224 */ /* 0x000fe400078e00ff */
[----:B------:R-:W-:Y:S02]  /*f24b0*/  IMAD.MOV.U32 R54, RZ, RZ, RZ ;  /* 0x000000ffff367224 */ /* 0x000fe400078e00ff */
[----:B0-----:R-:W-:Y:S02]  /*f24c0*/  IMAD.U32 R52, RZ, RZ, UR4 ;  /* 0x00000004ff347e24 */ /* 0x001fe4000f8e00ff */
[----:B------:R-:W-:-:S07]  /*f24d0*/  IMAD.U32 R53, RZ, RZ, UR5 ;  /* 0x00000005ff357e24 */ /* 0x000fce000f8e00ff */
.L_x_6811:
        /* <DEDUP_REMOVED lines=20> */
.L_x_6810:
[----:B------:R-:W0:Y:S01]  /*f2620*/  LDCU.64 UR4, c[0x0][0x3c8] ;  /* 0x00007900ff0477ac */ /* 0x000e220008000a00 */
[----:B------:R-:W-:Y:S01]  /*f2630*/  BSSY.RECONVERGENT B0, `(.L_x_6812) ;  /* 0x0000018000007945 */ /* 0x000fe20003800200 */
[----:B------:R-:W-:Y:S02]  /*f2640*/  IMAD.MOV.U32 R21, RZ, RZ, RZ ;  /* 0x000000ffff157224 */ /* 0x000fe400078e00ff */
[----:B------:R-:W-:Y:S02]  /*f2650*/  IMAD.MOV.U32 R56, RZ, RZ, RZ ;  /* 0x000000ffff387224 */ /* 0x000fe400078e00ff */
[----:B0-----:R-:W-:Y:S02]  /*f2660*/  IMAD.U32 R53, RZ, RZ, UR4 ;  /* 0x00000004ff357e24 */ /* 0x001fe4000f8e00ff */
[----:B------:R-:W-:-:S07]  /*f2670*/  IMAD.U32 R54, RZ, RZ, UR5 ;  /* 0x00000005ff367e24 */ /* 0x000fce000f8e00ff */
.L_x_6813:
        /* <DEDUP_REMOVED lines=20> */
.L_x_6812:
[----:B------:R-:W0:Y:S01]  /*f27c0*/  LDCU.64 UR4, c[0x0][0x3c8] ;  /* 0x00007900ff0477ac */ /* 0x000e220008000a00 */
[----:B------:R-:W-:Y:S01]  /*f27d0*/  BSSY.RECONVERGENT B0, `(.L_x_6814) ;  /* 0x0000018000007945 */ /* 0x000fe20003800200 */
[----:B------:R-:W-:Y:S02]  /*f27e0*/  IMAD.MOV.U32 R42, RZ, RZ, RZ ;  /* 0x000000ffff2a7224 */ /* 0x000fe400078e00ff */
[----:B------:R-:W-:Y:S02]  /*f27f0*/  IMAD.MOV.U32 R55, RZ, RZ, RZ ;  /* 0x000000ffff377224 */ /* 0x000fe400078e00ff */
[----:B0-----:R-:W-:Y:S02]  /*f2800*/  IMAD.U32 R53, RZ, RZ, UR4 ;  /* 0x00000004ff357e24 */ /* 0x001fe4000f8e00ff */
[----:B------:R-:W-:-:S07]  /*f2810*/  IMAD.U32 R54, RZ, RZ, UR5 ;  /* 0x00000005ff367e24 */ /* 0x000fce000f8e00ff */
.L_x_6815:
        /* <DEDUP_REMOVED lines=20> */
.L_x_6814:
[----:B------:R-:W0:Y:S01]  /*f2960*/  LDCU.64 UR4, c[0x0][0x3c8] ;  /* 0x00007900ff0477ac */ /* 0x000e220008000a00 */
[----:B------:R-:W-:Y:S01]  /*f2970*/  BSSY.RECONVERGENT B0, `(.L_x_6816) ;  /* 0x0000018000007945 */ /* 0x000fe20003800200 */
[----:B------:R-:W-:Y:S02]  /*f2980*/  IMAD.MOV.U32 R49, RZ, RZ, RZ ;  /* 0x000000ffff317224 */ /* 0x000fe400078e00ff */
[----:B------:R-:W-:Y:S02]  /*f2990*/  IMAD.MOV.U32 R56, RZ, RZ, RZ ;  /* 0x000000ffff387224 */ /* 0x000fe400078e00ff */
[----:B0-----:R-:W-:Y:S02]  /*f29a0*/  IMAD.U32 R53, RZ, RZ, UR4 ;  /* 0x00000004ff357e24 */ /* 0x001fe4000f8e00ff */
[----:B------:R-:W-:-:S07]  /*f29b0*/  IMAD.U32 R54, RZ, RZ, UR5 ;  /* 0x00000005ff367e24 */ /* 0x000fce000f8e00ff */
.L_x_6817:
        /* <DEDUP_REMOVED lines=20> */
.L_x_6816:
[----:B------:R-:W0:Y:S01]  /*f2b00*/  LDCU.64 UR4, c[0x0][0x3c8] ;  /* 0x00007900ff0477ac */ /* 0x000e220008000a00 */
[----:B------:R-:W-:Y:S01]  /*f2b10*/  BSSY.RECONVERGENT B0, `(.L_x_6818) ;  /* 0x0000018000007945 */ /* 0x000fe20003800200 */
[----:B------:R-:W-:Y:S02]  /*f2b20*/  IMAD.MOV.U32 R21, RZ, RZ, RZ ;  /* 0x000000ffff157224 */ /* 0x000fe400078e00ff */
[----:B------:R-:W-:Y:S02]  /*f2b30*/  IMAD.MOV.U32 R56, RZ, RZ, RZ ;  /* 0x000000ffff387224 */ /* 0x000fe400078e00ff */
[----:B0-----:R-:W-:Y:S02]  /*f2b40*/  IMAD.U32 R53, RZ, RZ, UR4 ;  /* 0x00000004ff357e24 */ /* 0x001fe4000f8e00ff */
[----:B------:R-:W-:-:S07]  /*f2b50*/  IMAD.U32 R54, RZ, RZ, UR5 ;  /* 0x00000005ff367e24 */ /* 0x000fce000f8e00ff */
.L_x_6819:
        /* <DEDUP_REMOVED lines=20> */
.L_x_6818:
[----:B------:R-:W0:Y:S01]  /*f2ca0*/  LDCU.64 UR4, c[0x0][0x3c8] ;  /* 0x00007900ff0477ac */ /* 0x000e220008000a00 */
[----:B------:R-:W-:Y:S01]  /*f2cb0*/  BSSY.RECONVERGENT B0, `(.L_x_6820) ;  /* 0x0000018000007945 */ /* 0x000fe20003800200 */
[----:B------:R-:W-:Y:S02]  /*f2cc0*/  IMAD.MOV.U32 R42, RZ, RZ, RZ ;  /* 0x000000ffff2a7224 */ /* 0x000fe400078e00ff */
[----:B------:R-:W-:Y:S02]  /*f2cd0*/  IMAD.MOV.U32 R55, RZ, RZ, RZ ;  /* 0x000000ffff377224 */ /* 0x000fe400078e00ff */
[----:B0-----:R-:W-:Y:S02]  /*f2ce0*/  IMAD.U32 R53, RZ, RZ, UR4 ;  /* 0x00000004ff357e24 */ /* 0x001fe4000f8e00ff */
[----:B------:R-:W-:-:S07]  /*f2cf0*/  IMAD.U32 R54, RZ, RZ, UR5 ;  /* 0x00000005ff367e24 */ /* 0x000fce000f8e00ff */
.L_x_6821:
        /* <DEDUP_REMOVED lines=20> */
.L_x_6820:
[----:B------:R-:W0:Y:S01]  /*f2e40*/  LDCU.64 UR4, c[0x0][0x3c8] ;  /* 0x00007900ff0477ac */ /* 0x000e220008000a00 */
[----:B------:R-:W-:Y:S01]  /*f2e50*/  BSSY.RECONVERGENT B0, `(.L_x_6822) ;  /* 0x0000018000007945 */ /* 0x000fe20003800200 */
[----:B------:R-:W-:Y:S02]  /*f2e60*/  IMAD.MOV.U32 R49, RZ, RZ, RZ ;  /* 0x000000ffff317224 */ /* 0x000fe400078e00ff */
[----:B------:R-:W-:Y:S02]  /*f2e70*/  IMAD.MOV.U32 R56, RZ, RZ, RZ ;  /* 0x000000ffff387224 */ /* 0x000fe400078e00ff */
[----:B0-----:R-:W-:Y:S02]  /*f2e80*/  IMAD.U32 R53, RZ, RZ, UR4 ;  /* 0x00000004ff357e24 */ /* 0x001fe4000f8e00ff */
[----:B------:R-:W-:-:S07]  /*f2e90*/  IMAD.U32 R54, RZ, RZ, UR5 ;  /* 0x00000005ff367e24 */ /* 0x000fce000f8e00ff */
.L_x_6823:
        /* <DEDUP_REMOVED lines=20> */
.L_x_6822:
[----:B------:R-:W0:Y:S01]  /*f2fe0*/  LDCU.64 UR4, c[0x0][0x3c8] ;  /* 0x00007900ff0477ac */ /* 0x000e220008000a00 */
[----:B------:R-:W-:Y:S01]  /*f2ff0*/  BSSY.RECONVERGENT B0, `(.L_x_6824) ;  /* 0x0000018000007945 */ /* 0x000fe20003800200 */
[----:B------:R-:W-:Y:S02]  /*f3000*/  IMAD.MOV.U32 R21, RZ, RZ, RZ ;  /* 0x000000ffff157224 */ /* 0x000fe400078e00ff */
[----:B------:R-:W-:Y:S02]  /*f3010*/  IMAD.MOV.U32 R56, RZ, RZ, RZ ;  /* 0x000000ffff387224 */ /* 0x000fe400078e00ff */
[----:B0-----:R-:W-:Y:S02]  /*f3020*/  IMAD.U32 R53, RZ, RZ, UR4 ;  /* 0x00000004ff357e24 */ /* 0x001fe4000f8e00ff */
[----:B------:R-:W-:-:S07]  /*f3030*/  IMAD.U32 R54, RZ, RZ, UR5 ;  /* 0x00000005ff367e24 */ /* 0x000fce000f8e00ff */
.L_x_6825:
        /* <DEDUP_REMOVED lines=20> */
.L_x_6824:
[----:B------:R-:W0:Y:S01]  /*f3180*/  LDCU.64 UR4, c[0x0][0x3c8] ;  /* 0x00007900ff0477ac */ /* 0x000e220008000a00 */
[----:B------:R-:W-:Y:S01]  /*f3190*/  BSSY.RECONVERGENT B0, `(.L_x_6826) ;  /* 0x0000018000007945 */ /* 0x000fe20003800200 */
[----:B------:R-:W-:Y:S02]  /*f31a0*/  IMAD.MOV.U32 R42, RZ, RZ, RZ ;  /* 0x000000ffff2a7224 */ /* 0x000fe400078e00ff */
[----:B------:R-:W-:Y:S02]  /*f31b0*/  IMAD.MOV.U32 R55, RZ, RZ, RZ ;  /* 0x000000ffff377224 */ /* 0x000fe400078e00ff */
[----:B0-----:R-:W-:Y:S02]  /*f31c0*/  IMAD.U32 R53, RZ, RZ, UR4 ;  /* 0x00000004ff357e24 */ /* 0x001fe4000f8e00ff */
[----:B------:R-:W-:-:S07]  /*f31d0*/  IMAD.U32 R54, RZ, RZ, UR5 ;  /* 0x00000005ff367e24 */ /* 0x000fce000f8e00ff */
.L_x_6827:
        /* <DEDUP_REMOVED lines=20> */
.L_x_6826:
[----:B------:R-:W0:Y:S01]  /*f3320*/  LDCU.64 UR4, c[0x0][0x3c8] ;  /* 0x00007900ff0477ac */ /* 0x000e220008000a00 */
[----:B------:R-:W-:Y:S01]  /*f3330*/  BSSY.RECONVERGENT B0, `(.L_x_6828) ;  /* 0x0000018000007945 */ /* 0x000fe20003800200 */
[----:B------:R-:W-:Y:S02]  /*f3340*/  IMAD.MOV.U32 R49, RZ, RZ, RZ ;  /* 0x000000ffff317224 */ /* 0x000fe400078e00ff */
[----:B------:R-:W-:Y:S02]  /*f3350*/  IMAD.MOV.U32 R56, RZ, RZ, RZ ;  /* 0x000000ffff387224 */ /* 0x000fe400078e00ff */
[----:B0-----:R-:W-:Y:S02]  /*f3360*/  IMAD.U32 R53, RZ, RZ, UR4 ;  /* 0x00000004ff357e24 */ /* 0x001fe4000f8e00ff */
[----:B------:R-:W-:-:S07]  /*f3370*/  IMAD.U32 R54, RZ, RZ, UR5 ;  /* 0x00000005ff367e24 */ /* 0x000fce000f8e00ff */
.L_x_6829:
        /* <DEDUP_REMOVED lines=20> */
.L_x_6828:
[----:B------:R-:W0:Y:S01]  /*f34c0*/  LDCU.64 UR4, c[0x0][0x3c8] ;  /* 0x00007900ff0477ac */ /* 0x000e220008000a00 */
[----:B------:R-:W-:Y:S01]  /*f34d0*/  BSSY.RECONVERGENT B0, `(.L_x_6830) ;  /* 0x0000018000007945 */ /* 0x000fe20003800200 */
[----:B------:R-:W-:Y:S02]  /*f34e0*/  IMAD.MOV.U32 R21, RZ, RZ, RZ ;  /* 0x000000ffff157224 */ /* 0x000fe400078e00ff */
[----:B------:R-:W-:Y:S02]  /*f34f0*/  IMAD.MOV.U32 R56, RZ, RZ, RZ ;  /* 0x000000ffff387224 */ /* 0x000fe400078e00ff */
[----:B0-----:R-:W-:Y:S02]  /*f3500*/  IMAD.U32 R53, RZ, RZ, UR4 ;  /* 0x00000004ff357e24 */ /* 0x001fe4000f8e00ff */
[----:B------:R-:W-:-:S07]  /*f3510*/  IMAD.U32 R54, RZ, RZ, UR5 ;  /* 0x00000005ff367e24 */ /* 0x000fce000f8e00ff */
.L_x_6831:
        /* <DEDUP_REMOVED lines=20> */
.L_x_6830:
[----:B------:R-:W0:Y:S01]  /*f3660*/  LDCU.64 UR4, c[0x0][0x3c8] ;  /* 0x00007900ff0477ac */ /* 0x000e220008000a00 */
[----:B------:R-:W-:Y:S01]  /*f3670*/  BSSY.RECONVERGENT B0, `(.L_x_6832) ;  /* 0x0000018000007945 */ /* 0x000fe20003800200 */
[----:B------:R-:W-:Y:S02]  /*f3680*/  IMAD.MOV.U32 R42, RZ, RZ, RZ ;  /* 0x000000ffff2a7224 */ /* 0x000fe400078e00ff */
[----:B------:R-:W-:Y:S02]  /*f3690*/  IMAD.MOV.U32 R55, RZ, RZ, RZ ;  /* 0x000000ffff377224 */ /* 0x000fe400078e00ff */
[----:B0-----:R-:W-:Y:S02]  /*f36a0*/  IMAD.U32 R53, RZ, RZ, UR4 ;  /* 0x00000004ff357e24 */ /* 0x001fe4000f8e00ff */
[----:B------:R-:W-:-:S07]  /*f36b0*/  IMAD.U32 R54, RZ, RZ, UR5 ;  /* 0x00000005ff367e24 */ /* 0x000fce000f8e00ff */
.L_x_6833:
        /* <DEDUP_REMOVED lines=20> */
.L_x_6832:
[----:B------:R-:W0:Y:S01]  /*f3800*/  LDCU.64 UR4, c[0x0][0x3c8] ;  /* 0x00007900ff0477ac */ /* 0x000e220008000a00 */
[----:B------:R-:W-:Y:S01]  /*f3810*/  BSSY.RECONVERGENT B0, `(.L_x_6834) ;  /* 0x0000018000007945 */ /* 0x000fe20003800200 */
[----:B------:R-:W-:Y:S02]  /*f3820*/  IMAD.MOV.U32 R49, RZ, RZ, RZ ;  /* 0x000000ffff317224 */ /* 0x000fe400078e00ff */
[----:B------:R-:W-:Y:S02]  /*f3830*/  IMAD.MOV.U32 R56, RZ, RZ, RZ ;  /* 0x000000ffff387224 */ /* 0x000fe400078e00ff */
[----:B0-----:R-:W-:Y:S02]  /*f3840*/  IMAD.U32 R53, RZ, RZ, UR4 ;  /* 0x00000004ff357e24 */ /* 0x001fe4000f8e00ff */
[----:B------:R-:W-:-:S07]  /*f3850*/  IMAD.U32 R54, RZ, RZ, UR5 ;  /* 0x00000005ff367e24 */ /* 0x000fce000f8e00ff */
.L_x_6835:
        /* <DEDUP_REMOVED lines=20> */
.L_x_6834:
[----:B------:R-:W0:Y:S01]  /*f39a0*/  LDCU.64 UR4, c[0x0][0x3c8] ;  /* 0x00007900ff0477ac */ /* 0x000e220008000a00 */
[----:B------:R-:W-:Y:S01]  /*f39b0*/  BSSY.RECONVERGENT B0, `(.L_x_6836) ;  /* 0x0000018000007945 */ /* 0x000fe20003800200 */
[----:B------:R-:W-:Y:S02]  /*f39c0*/  IMAD.MOV.U32 R21, RZ, RZ, RZ ;  /* 0x000000ffff157224 */ /* 0x000fe400078e00ff */
[----:B------:R-:W-:Y:S02]  /*f39d0*/  IMAD.MOV.U32 R56, RZ, RZ, RZ ;  /* 0x000000ffff387224 */ /* 0x000fe400078e00ff */
[----:B0-----:R-:W-:Y:S02]  /*f39e0*/  IMAD.U32 R53, RZ, RZ, UR4 ;  /* 0x00000004ff357e24 */ /* 0x001fe4000f8e00ff */
[----:B------:R-:W-:-:S07]  /*f39f0*/  IMAD.U32 R54, RZ, RZ, UR5 ;  /* 0x00000005ff367e24 */ /* 0x000fce000f8e00ff */
.L_x_6837:
        /* <DEDUP_REMOVED lines=20> */
.L_x_6836:
[----:B------:R-:W0:Y:S01]  /*f3b40*/  LDCU.64 UR4, c[0x0][0x3c8] ;  /* 0x00007900ff0477ac */ /* 0x000e220008000a00 */
[----:B------:R-:W-:Y:S01]  /*f3b50*/  BSSY.RECONVERGENT B0, `(.L_x_6838) ;  /* 0x0000018000007945 */ /* 0x000fe20003800200 */
[----:B------:R-:W-:Y:S02]  /*f3b60*/  IMAD.MOV.U32 R42, RZ, RZ, RZ ;  /* 0x000000ffff2a7224 */ /* 0x000fe400078e00ff */
[----:B------:R-:W-:Y:S02]  /*f3b70*/  IMAD.MOV.U32 R55, RZ, RZ, RZ ;  /* 0x000000ffff377224 */ /* 0x000fe400078e00ff */
[----:B0-----:R-:W-:Y:S02]  /*f3b80*/  IMAD.U32 R53, RZ, RZ, UR4 ;  /* 0x00000004ff357e24 */ /* 0x001fe4000f8e00ff */
[----:B------:R-:W-:-:S07]  /*f3b90*/  IMAD.U32 R54, RZ, RZ, UR5 ;  /* 0x00000005ff367e24 */ /* 0x000fce000f8e00ff */
.L_x_6839:
        /* <DEDUP_REMOVED lines=20> */
.L_x_6838:
[----:B------:R-:W0:Y:S01]  /*f3ce0*/  LDCU.64 UR4, c[0x0][0x3c8] ;  /* 0x00007900ff0477ac */ /* 0x000e220008000a00 */
[----:B------:R-:W-:Y:S01]  /*f3cf0*/  BSSY.RECONVERGENT B0, `(.L_x_6840) ;  /* 0x0000018000007945 */ /* 0x000fe20003800200 */
[----:B------:R-:W-:Y:S02]  /*f3d00*/  IMAD.MOV.U32 R49, RZ, RZ, RZ ;  /* 0x000000ffff317224 */ /* 0x000fe400078e00ff */
[----:B------:R-:W-:Y:S02]  /*f3d10*/  IMAD.MOV.U32 R56, RZ, RZ, RZ ;  /* 0x000000ffff387224 */ /* 0x000fe400078e00ff */
[----:B0-----:R-:W-:Y:S02]  /*f3d20*/  IMAD.U32 R53, RZ, RZ, UR4 ;  /* 0x00000004ff357e24 */ /* 0x001fe4000f8e00ff */
[----:B------:R-:W-:-:S07]  /*f3d30*/  IMAD.U32 R54, RZ, RZ, UR5 ;  /* 0x00000005ff367e24 */ /* 0x000fce000f8e00ff */
.L_x_6841:
        /* <DEDUP_REMOVED lines=20> */
.L_x_6840:
[----:B------:R-:W0:Y:S01]  /*f3e80*/  LDCU.64 UR4, c[0x0][0x3c8] ;  /* 0x00007900ff0477ac */ /* 0x000e220008000a00 */
[----:B------:R-:W-:Y:S01]  /*f3e90*/  BSSY.RECONVERGENT B0, `(.L_x_6842) ;  /* 0x0000018000007945 */ /* 0x000fe20003800200 */
[----:B------:R-:W-:Y:S02]  /*f3ea0*/  IMAD.MOV.U32 R21, RZ, RZ, RZ ;  /* 0x000000ffff157224 */ /* 0x000fe400078e00ff */
[----:B------:R-:W-:Y:S02]  /*f3eb0*/  IMAD.MOV.U32 R56, RZ, RZ, RZ ;  /* 0x000000ffff387224 */ /* 0x000fe400078e00ff */
[----:B0-----:R-:W-:Y:S02]  /*f3ec0*/  IMAD.U32 R53, RZ, RZ, UR4 ;  /* 0x00000004ff357e24 */ /* 0x001fe4000f8e00ff */
[----:B------:R-:W-:-:S07]  /*f3ed0*/  IMAD.U32 R54, RZ, RZ, UR5 ;  /* 0x00000005ff367e24 */ /* 0x000fce000f8e00ff */
.L_x_6843:
        /* <DEDUP_REMOVED lines=20> */
.L_x_6842:
[----:B------:R-:W0:Y:S01]  /*f4020*/  LDCU.64 UR4, c[0x0][0x3c8] ;  /* 0x00007900ff0477ac */ /* 0x000e220008000a00 */
[----:B------:R-:W-:Y:S01]  /*f4030*/  BSSY.RECONVERGENT B0, `(.L_x_6844) ;  /* 0x0000018000007945 */ /* 0x000fe20003800200 */
[----:B------:R-:W-:Y:S02]  /*f4040*/  IMAD.MOV.U32 R42, RZ, RZ, RZ ;  /* 0x000000ffff2a7224 */ /* 0x000fe400078e00ff */
[----:B------:R-:W-:Y:S02]  /*f4050*/  IMAD.MOV.U32 R55, RZ, RZ, RZ ;  /* 0x000000ffff377224 */ /* 0x000fe400078e00ff */
[----:B0-----:R-:W-:Y:S02]  /*f4060*/  IMAD.U32 R53, RZ, RZ, UR4 ;  /* 0x00000004ff357e24 */ /* 0x001fe4000f8e00ff */
[----:B------:R-:W-:-:S07]  /*f4070*/  IMAD.U32 R54, RZ, RZ, UR5 ;  /* 0x00000005ff367e24 */ /* 0x000fce000f8e00ff */
.L_x_6845:
        /* <DEDUP_REMOVED lines=20> */
.L_x_6844:
[----:B------:R-:W0:Y:S01]  /*f41c0*/  LDCU.64 UR4, c[0x0][0x3c8] ;  /* 0x00007900ff0477ac */ /* 0x000e220008000a00 */
[----:B------:R-:W-:Y:S01]  /*f41d0*/  BSSY.RECONVERGENT B0, `(.L_x_6846) ;  /* 0x0000017000007945 */ /* 0x000fe20003800200 */
[----:B------:R-:W-:Y:S01]  /*f41e0*/  CS2R R54, SRZ ;  /* 0x0000000000367805 */ /* 0x000fe2000001ff00 */
[----:B0-----:R-:W-:Y:S02]  /*f41f0*/  IMAD.U32 R52, RZ, RZ, UR4 ;  /* 0x00000004ff347e24 */ /* 0x001fe4000f8e00ff */
[----:B------:R-:W-:-:S07]  /*f4200*/  IMAD.U32 R53, RZ, RZ, UR5 ;  /* 0x00000005ff357e24 */ /* 0x000fce000f8e00ff */
.L_x_6847:
        /* <DEDUP_REMOVED lines=20> */
.L_x_6846:
        /* <DEDUP_REMOVED lines=9> */
.L_x_6849:
        /* <DEDUP_REMOVED lines=20> */
.L_x_6848:
[----:B------:R-:W0:Y:S01]  /*f4520*/  LDCU.64 UR4, c[0x0][0x3c8] ;  /* 0x00007900ff0477ac */ /* 0x000e220008000a00 */
[----:B------:R-:W-:Y:S01]  /*f4530*/  BSSY.RECONVERGENT B0, `(.L_x_6850) ;  /* 0x0000018000007945 */ /* 0x000fe20003800200 */
[----:B------:R-:W-:Y:S02]  /*f4540*/  IMAD.MOV.U32 R47, RZ, RZ, RZ ;  /* 0x000000ffff2f7224 */ /* 0x000fe400078e00ff */
[----:B------:R-:W-:Y:S02]  /*f4550*/  IMAD.MOV.U32 R54, RZ, RZ, RZ ;  /* 0x000000ffff367224 */ /* 0x000fe400078e00ff */
[----:B0-----:R-:W-:Y:S02]  /*f4560*/  IMAD.U32 R52, RZ, RZ, UR4 ;  /* 0x00000004ff347e24 */ /* 0x001fe4000f8e00ff */
[----:B------:R-:W-:-:S07]  /*f4570*/  IMAD.U32 R53, RZ, RZ, UR5 ;  /* 0x00000005ff357e24 */ /* 0x000fce000f8e00ff */
.L_x_6851:
        /* <DEDUP_REMOVED lines=20> */
.L_x_6850:
[----:B------:R-:W0:Y:S01]  /*f46c0*/  LDCU.64 UR4, c[0x0][0x3c8] ;  /* 0x00007900ff0477ac */ /* 0x000e220008000a00 */
[----:B------:R-:W-:Y:S01]  /*f46d0*/  BSSY.RECONVERGENT B0, `(.L_x_6852) ;  /* 0x0000018000007945 */ /* 0x000fe20003800200 */
[----:B------:R-:W-:Y:S02]  /*f46e0*/  IMAD.MOV.U32 R45, RZ, RZ, RZ ;  /* 0x000000ffff2d7224 */ /* 0x000fe400078e00ff */
[----:B------:R-:W-:Y:S02]  /*f46f0*/  IMAD.MOV.U32 R54, RZ, RZ, RZ ;  /* 0x000000ffff367224 */ /* 0x000fe400078e00ff */
[----:B0-----:R-:W-:Y:S02]  /*f4700*/  IMAD.U32 R53, RZ, RZ, UR4 ;  /* 0x00000004ff357e24 */ /* 0x001fe4000f8e00ff */
[----:B------:R-:W-:-:S07]  /*f4710*/  IMAD.U32 R52, RZ, RZ, UR5 ;  /* 0x00000005ff347e24 */ /* 0x000fce000f8e00ff */
.L_x_6853:
        /* <DEDUP_REMOVED lines=20> */
.L_x_6852:
[----:B------:R-:W0:Y:S01]  /*f4860*/  LDCU.64 UR4, c[0x0][0x3c8] ;  /* 0x00007900ff0477ac */ /* 0x000e220008000a00 */
[----:B------:R-:W-:Y:S01]  /*f4870*/  BSSY.RECONVERGENT B0, `(.L_x_6854) ;  /* 0x0000018000007945 */ /* 0x000fe20003800200 */
[----:B------:R-:W-:Y:S02]  /*f4880*/  IMAD.MOV.U32 R44, RZ, RZ, RZ ;  /* 0x000000ffff2c7224 */ /* 0x000fe400078e00ff */
[----:B------:R-:W-:Y:S02]  /*f4890*/  IMAD.MOV.U32 R55, RZ, RZ, RZ ;  /* 0x000000ffff377224 */ /* 0x000fe400078e00ff */
[----:B0-----:R-:W-:Y:S02]  /*f48a0*/  IMAD.U32 R53, RZ, RZ, UR4 ;  /* 0x00000004ff357e24 */ /* 0x001fe4000f8e00ff */
[----:B------:R-:W-:-:S07]  /*f48b0*/  IMAD.U32 R52, RZ, RZ, UR5 ;  /* 0x00000005ff347e24 */ /* 0x000fce000f8e00ff */
.L_x_6855:
        /* <DEDUP_REMOVED lines=20> */
.L_x_6854:
[----:B------:R-:W0:Y:S01]  /*f4a00*/  LDCU.64 UR4, c[0x0][0x3c8] ;  /* 0x00007900ff0477ac */ /* 0x000e220008000a00 */
[----:B------:R-:W-:Y:S01]  /*f4a10*/  BSSY.RECONVERGENT B0, `(.L_x_6856) ;  /* 0x0000018000007945 */ /* 0x000fe20003800200 */
[----:B------:R-:W-:Y:S02]  /*f4a20*/  IMAD.MOV.U32 R41, RZ, RZ, RZ ;  /* 0x000000ffff297224 */ /* 0x000fe400078e00ff */
[----:B------:R-:W-:Y:S02]  /*f4a30*/  IMAD.MOV.U32 R52, RZ, RZ, RZ ;  /* 0x000000ffff347224 */ /* 0x000fe400078e00ff */
[----:B0-----:R-:W-:Y:S02]  /*f4a40*/  IMAD.U32 R51, RZ, RZ, UR4 ;  /* 0x00000004ff337e24 */ /* 0x001fe4000f8e00ff */
[----:B------:R-:W-:-:S07]  /*f4a50*/  IMAD.U32 R50, RZ, RZ, UR5 ;  /* 0x00000005ff327e24 */ /* 0x000fce000f8e00ff */
.L_x_6857:
        /* <DEDUP_REMOVED lines=20> */
.L_x_6856:
[----:B------:R-:W0:Y:S01]  /*f4ba0*/  LDCU.64 UR4, c[0x0][0x3c8] ;  /* 0x00007900ff0477ac */ /* 0x000e220008000a00 */
[----:B------:R-:W-:Y:S01]  /*f4bb0*/  BSSY.RECONVERGENT B0, `(.L_x_6858) ;  /* 0x0000018000007945 */ /* 0x000fe20003800200 */
[----:B------:R-:W-:Y:S02]  /*f4bc0*/  IMAD.MOV.U32 R40, RZ, RZ, RZ ;  /* 0x000000ffff287224 */ /* 0x000fe400078e00ff */
[----:B------:R-:W-:Y:S02]  /*f4bd0*/  IMAD.MOV.U32 R53, RZ, RZ, RZ ;  /* 0x000000ffff357224 */ /* 0x000fe400078e00ff */
[----:B0-----:R-:W-:Y:S02]  /*f4be0*/  IMAD.U32 R50, RZ, RZ, UR4 ;  /* 0x00000004ff327e24 */ /* 0x001fe4000f8e00ff */
[----:B------:R-:W-:-:S07]  /*f4bf0*/  IMAD.U32 R51, RZ, RZ, UR5 ;  /* 0x00000005ff337e24 */ /* 0x000fce000f8e00ff */
.L_x_6859:
        /* <DEDUP_REMOVED lines=20> */
.L_x_6858:
[----:B------:R-:W0:Y:S01]  /*f4d40*/  LDCU.64 UR4, c[0x0][0x3c8] ;  /* 0x00007900ff0477ac */ /* 0x000e220008000a00 */
[----:B------:R-:W-:Y:S01]  /*f4d50*/  BSSY.RECONVERGENT B0, `(.L_x_6860) ;  /* 0x0000018000007945 */ /* 0x000fe20003800200 */
[----:B------:R-:W-:Y:S02]  /*f4d60*/  IMAD.MOV.U32 R39, RZ, RZ, RZ ;  /* 0x000000ffff277224 */ /* 0x000fe400078e00ff */
[----:B------:R-:W-:Y:S02]  /*f4d70*/  IMAD.MOV.U32 R50, RZ, RZ, RZ ;  /* 0x000000ffff327224 */ /* 0x000fe400078e00ff */
[----:B0-----:R-:W-:Y:S02]  /*f4d80*/  IMAD.U32 R47, RZ, RZ, UR4 ;  /* 0x00000004ff2f7e24 */ /* 0x001fe4000f8e00ff */
[----:B------:R-:W-:-:S07]  /*f4d90*/  IMAD.U32 R49, RZ, RZ, UR5 ;  /* 0x00000005ff317e24 */ /* 0x000fce000f8e00ff */
.L_x_6861:
        /* <DEDUP_REMOVED lines=20> */
.L_x_6860:
[----:B------:R-:W0:Y:S01]  /*f4ee0*/  LDCU.64 UR4, c[0x0][0x3c8] ;  /* 0x00007900ff0477ac */ /* 0x000e220008000a00 */
[----:B------:R-:W-:Y:S01]  /*f4ef0*/  BSSY.RECONVERGENT B0, `(.L_x_6862) ;  /* 0x0000018000007945 */ /* 0x000fe20003800200 */
[----:B------:R-:W-:Y:S02]  /*f4f00*/  IMAD.MOV.U32 R38, RZ, RZ, RZ ;  /* 0x000000ffff267224 */ /* 0x000fe400078e00ff */
[----:B------:R-:W-:Y:S02]  /*f4f10*/  IMAD.MOV.U32 R50, RZ, RZ, RZ ;  /* 0x000000ffff327224 */ /* 0x000fe400078e00ff */
[----:B0-----:R-:W-:Y:S02]  /*f4f20*/  IMAD.U32 R48, RZ, RZ, UR4 ;  /* 0x00000004ff307e24 */ /* 0x001fe4000f8e00ff */
[----:B------:R-:W-:-:S07]  /*f4f30*/  IMAD.U32 R49, RZ, RZ, UR5 ;  /* 0x00000005ff317e24 */ /* 0x000fce000f8e00ff */
.L_x_6863:
        /* <DEDUP_REMOVED lines=20> */
.L_x_6862:
[----:B------:R-:W0:Y:S01]  /*f5080*/  LDCU.64 UR4, c[0x0][0x3c8] ;  /* 0x00007900ff0477ac */ /* 0x000e220008000a00 */
[----:B------:R-:W-:Y:S01]  /*f5090*/  BSSY.RECONVERGENT B0, `(.L_x_6864) ;  /* 0x0000018000007945 */ /* 0x000fe20003800200 */
[----:B------:R-:W-:Y:S02]  /*f50a0*/  IMAD.MOV.U32 R37, RZ, RZ, RZ ;  /* 0x000000ffff257224 */ /* 0x000fe400078e00ff */
[----:B------:R-:W-:Y:S02]  /*f50b0*/  IMAD.MOV.U32 R48, RZ, RZ, RZ ;  /* 0x000000ffff307224 */ /* 0x000fe400078e00ff */
[----:B0-----:R-:W-:Y:S02]  /*f50c0*/  IMAD.U32 R45, RZ, RZ, UR4 ;  /* 0x00000004ff2d7e24 */ /* 0x001fe4000f8e00ff */
[----:B------:R-:W-:-:S07]  /*f50d0*/  IMAD.U32 R47, RZ, RZ, UR5 ;  /* 0x00000005ff2f7e24 */ /* 0x000fce000f8e00ff */
.L_x_6865:
        /* <DEDUP_REMOVED lines=20> */
.L_x_6864:
[----:B------:R-:W0:Y:S01]  /*f5220*/  LDCU.64 UR4, c[0x0][0x3c8] ;  /* 0x00007900ff0477ac */ /* 0x000e220008000a00 */
[----:B------:R-:W-:Y:S01]  /*f5230*/  BSSY.RECONVERGENT B0, `(.L_x_6866) ;  /* 0x0000018000007945 */ /* 0x000fe20003800200 */
[----:B------:R-:W-:Y:S02]  /*f5240*/  IMAD.MOV.U32 R36, RZ, RZ, RZ ;  /* 0x000000ffff247224 */ /* 0x000fe400078e00ff */
[----:B------:R-:W-:Y:S02]  /*f5250*/  IMAD.MOV.U32 R47, RZ, RZ, RZ ;  /* 0x000000ffff2f7224 */ /* 0x000fe400078e00ff */
[----:B0-----:R-:W-:Y:S02]  /*f5260*/  IMAD.U32 R48, RZ, RZ, UR4 ;  /* 0x00000004ff307e24 */ /* 0x001fe4000f8e00ff */
[----:B------:R-:W-:-:S07]  /*f5270*/  IMAD.U32 R45, RZ, RZ, UR5 ;  /* 0x00000005ff2d7e24 */ /* 0x000fce000f8e00ff */
.L_x_6867:
        /* <DEDUP_REMOVED lines=20> */
.L_x_6866:
[----:B------:R-:W0:Y:S01]  /*f53c0*/  LDCU.64 UR4, c[0x0][0x3c8] ;  /* 0x00007900ff0477ac */ /* 0x000e220008000a00 */
[----:B------:R-:W-:Y:S01]  /*f53d0*/  BSSY.RECONVERGENT B0, `(.L_x_6868) ;  /* 0x0000018000007945 */ /* 0x000fe20003800200 */
[----:B------:R-:W-:Y:S02]  /*f53e0*/  IMAD.MOV.U32 R35, RZ, RZ, RZ ;  /* 0x000000ffff237224 */ /* 0x000fe400078e00ff */
[----:B------:R-:W-:Y:S02]  /*f53f0*/  IMAD.MOV.U32 R48, RZ, RZ, RZ ;  /* 0x000000ffff307224 */ /* 0x000fe400078e00ff */
[----:B0-----:R-:W-:Y:S02]  /*f5400*/  IMAD.U32 R41, RZ, RZ, UR4 ;  /* 0x00000004ff297e24 */ /* 0x001fe4000f8e00ff */
[----:B------:R-:W-:-:S07]  /*f5410*/  IMAD.U32 R44, RZ, RZ, UR5 ;  /* 0x00000005ff2c7e24 */ /* 0x000fce000f8e00ff */
.L_x_6869:
        /* <DEDUP_REMOVED lines=20> */
.L_x_6868:
[----:B------:R-:W0:Y:S01]  /*f5560*/  LDCU.64 UR4, c[0x0][0x3c8] ;  /* 0x00007900ff0477ac */ /* 0x000e220008000a00 */
[----:B------:R-:W-:Y:S01]  /*f5570*/  BSSY.RECONVERGENT B0, `(.L_x_6870) ;  /* 0x0000018000007945 */ /* 0x000fe20003800200 */
[----:B------:R-:W-:Y:S02]  /*f5580*/  IMAD.MOV.U32 R34, RZ, RZ, RZ ;  /* 0x000000ffff227224 */ /* 0x000fe400078e00ff */
[----:B------:R-:W-:Y:S02]  /*f5590*/  IMAD.MOV.U32 R45, RZ, RZ, RZ ;  /* 0x000000ffff2d7224 */ /* 0x000fe400078e00ff */
[----:B0-----:R-:W-:Y:S02]  /*f55a0*/  IMAD.U32 R44, RZ, RZ, UR4 ;  /* 0x00000004ff2c7e24 */ /* 0x001fe4000f8e00ff */
[----:B------:R-:W-:-:S07]  /*f55b0*/  IMAD.U32 R41, RZ, RZ, UR5 ;  /* 0x00000005ff297e24 */ /* 0x000fce000f8e00ff */
.L_x_6871:
        /* <DEDUP_REMOVED lines=20> */
.L_x_6870:
[----:B------:R-:W0:Y:S01]  /*f5700*/  LDCU.64 UR4, c[0x0][0x3c8] ;  /* 0x00007900ff0477ac */ /* 0x000e220008000a00 */
[----:B------:R-:W-:Y:S01]  /*f5710*/  BSSY.RECONVERGENT B0, `(.L_x_6872) ;  /* 0x0000018000007945 */ /* 0x000fe20003800200 */
[----:B------:R-:W-:Y:S02]  /*f5720*/  IMAD.MOV.U32 R33, RZ, RZ, RZ ;  /* 0x000000ffff217224 */ /* 0x000fe400078e00ff */
[----:B------:R-:W-:Y:S02]  /*f5730*/  IMAD.MOV.U32 R44, RZ, RZ, RZ ;  /* 0x000000ffff2c7224 */ /* 0x000fe400078e00ff */
[----:B0-----:R-:W-:Y:S02]  /*f5740*/  IMAD.U32 R39, RZ, RZ, UR4 ;  /* 0x00000004ff277e24 */ /* 0x001fe4000f8e00ff */
[----:B------:R-:W-:-:S07]  /*f5750*/  IMAD.U32 R40, RZ, RZ, UR5 ;  /* 0x00000005ff287e24 */ /* 0x000fce000f8e00ff */
.L_x_6873:
        /* <DEDUP_REMOVED lines=20> */
.L_x_6872:
[----:B------:R-:W0:Y:S01]  /*f58a0*/  LDCU.64 UR4, c[0x0][0x3c8] ;  /* 0x00007900ff0477ac */ /* 0x000e220008000a00 */
[----:B------:R-:W-:Y:S01]  /*f58b0*/  BSSY.RECONVERGENT B0, `(.L_x_6874) ;  /* 0x0000018000007945 */ /* 0x000fe20003800200 */
[----:B------:R-:W-:Y:S02]  /*f58c0*/  IMAD.MOV.U32 R32, RZ, RZ, RZ ;  /* 0x000000ffff207224 */ /* 0x000fe400078e00ff */
[----:B------:R-:W-:Y:S02]  /*f58d0*/  IMAD.MOV.U32 R41, RZ, RZ, RZ ;  /* 0x000000ffff297224 */ /* 0x000fe400078e00ff */
[----:B0-----:R-:W-:Y:S02]  /*f58e0*/  IMAD.U32 R40, RZ, RZ, UR4 ;  /* 0x00000004ff287e24 */ /* 0x001fe4000f8e00ff */
[----:B------:R-:W-:-:S07]  /*f58f0*/  IMAD.U32 R39, RZ, RZ, UR5 ;  /* 0x00000005ff277e24 */ /* 0x000fce000f8e00ff */
.L_x_6875:
        /* <DEDUP_REMOVED lines=20> */
.L_x_6874:
[----:B------:R-:W0:Y:S01]  /*f5a40*/  LDCU.64 UR4, c[0x0][0x3c8] ;  /* 0x00007900ff0477ac */ /* 0x000e220008000a00 */
[----:B------:R-:W-:Y:S01]  /*f5a50*/  BSSY.RECONVERGENT B0, `(.L_x_6876) ;  /* 0x0000018000007945 */ /* 0x000fe20003800200 */
[----:B------:R-:W-:Y:S02]  /*f5a60*/  IMAD.MOV.U32 R31, RZ, RZ, RZ ;  /* 0x000000ffff1f7224 */ /* 0x000fe400078e00ff */
[----:B------:R-:W-:Y:S02]  /*f5a70*/  IMAD.MOV.U32 R40, RZ, RZ, RZ ;  /* 0x000000ffff287224 */ /* 0x000fe400078e00ff */
[----:B0-----:R-:W-:Y:S02]  /*f5a80*/  IMAD.U32 R37, RZ, RZ, UR4 ;  /* 0x00000004ff257e24 */ /* 0x001fe4000f8e00ff */
[----:B------:R-:W-:-:S07]  /*f5a90*/  IMAD.U32 R38, RZ, RZ, UR5 ;  /* 0x00000005ff267e24 */ /* 0x000fce000f8e00ff */
.L_x_6877:
        /* <DEDUP_REMOVED lines=20> */
.L_x_6876:
[----:B------:R-:W0:Y:S01]  /*f5be0*/  LDCU.64 UR4, c[0x0][0x3c8] ;  /* 0x00007900ff0477ac */ /* 0x000e220008000a00 */
[----:B------:R-:W-:Y:S01]  /*f5bf0*/  BSSY.RECONVERGENT B0, `(.L_x_6878) ;  /* 0x0000018000007945 */ /* 0x000fe20003800200 */
[----:B------:R-:W-:Y:S02]  /*f5c00*/  IMAD.MOV.U32 R30, RZ, RZ, RZ ;  /* 0x000000ffff1e7224 */ /* 0x000fe400078e00ff */
[----:B------:R-:W-:Y:S02]  /*f5c10*/  IMAD.MOV.U32 R39, RZ, RZ, RZ ;  /* 0x000000ffff277224 */ /* 0x000fe400078e00ff */
[----:B0-----:R-:W-:Y:S02]  /*f5c20*/  IMAD.U32 R38, RZ, RZ, UR4 ;  /* 0x00000004ff267e24 */ /* 0x001fe4000f8e00ff */
[----:B------:R-:W-:-:S07]  /*f5c30*/  IMAD.U32 R37, RZ, RZ, UR5 ;  /* 0x00000005ff257e24 */ /* 0x000fce000f8e00ff */
.L_x_6879:
        /* <DEDUP_REMOVED lines=20> */
.L_x_6878:
[----:B------:R-:W0:Y:S01]  /*f5d80*/  LDCU.64 UR4, c[0x0][0x3c8] ;  /* 0x00007900ff0477ac */ /* 0x000e220008000a00 */
[----:B------:R-:W-:Y:S01]  /*f5d90*/  BSSY.RECONVERGENT B0, `(.L_x_6880) ;  /* 0x0000018000007945 */ /* 0x000fe20003800200 */
[----:B------:R-:W-:Y:S02]  /*f5da0*/  IMAD.MOV.U32 R29, RZ, RZ, RZ ;  /* 0x000000ffff1d7224 */ /* 0x000fe400078e00ff */
[----:B------:R-:W-:Y:S02]  /*f5db0*/  IMAD.MOV.U32 R38, RZ, RZ, RZ ;  /* 0x000000ffff267224 */ /* 0x000fe400078e00ff */
[----:B0-----:R-:W-:Y:S02]  /*f5dc0*/  IMAD.U32 R35, RZ, RZ, UR4 ;  /* 0x00000004ff237e24 */ /* 0x001fe4000f8e00ff */
[----:B------:R-:W-:-:S07]  /*f5dd0*/  IMAD.U32 R36, RZ, RZ, UR5 ;  /* 0x00000005ff247e24 */ /* 0x000fce000f8e00ff */
.L_x_6881:
        /* <DEDUP_REMOVED lines=20> */
.L_x_6880:
[----:B------:R-:W0:Y:S01]  /*f5f20*/  LDCU.64 UR4, c[0x0][0x3c8] ;  /* 0x00007900ff0477ac */ /* 0x000e220008000a00 */
[----:B------:R-:W-:Y:S01]  /*f5f30*/  BSSY.RECONVERGENT B0, `(.L_x_6882) ;  /* 0x0000018000007945 */ /* 0x000fe20003800200 */
[----:B------:R-:W-:Y:S02]  /*f5f40*/  IMAD.MOV.U32 R28, RZ, RZ, RZ ;  /* 0x000000ffff1c7224 */ /* 0x000fe400078e00ff */
[----:B------:R-:W-:Y:S02]  /*f5f50*/  IMAD.MOV.U32 R37, RZ, RZ, RZ ;  /* 0x000000ffff257224 */ /* 0x000fe400078e00ff */
[----:B0-----:R-:W-:Y:S02]  /*f5f60*/  IMAD.U32 R36, RZ, RZ, UR4 ;  /* 0x00000004ff247e24 */ /* 0x001fe4000f8e00ff */
[----:B------:R-:W-:-:S07]  /*f5f70*/  IMAD.U32 R35, RZ, RZ, UR5 ;  /* 0x00000005ff237e24 */ /* 0x000fce000f8e00ff */
.L_x_6883:
        /* <DEDUP_REMOVED lines=20> */
.L_x_6882:
[----:B------:R-:W0:Y:S01]  /*f60c0*/  LDCU.64 UR4, c[0x0][0x3c8] ;  /* 0x00007900ff0477ac */ /* 0x000e220008000a00 */
[----:B------:R-:W-:Y:S01]  /*f60d0*/  BSSY.RECONVERGENT B0, `(.L_x_6884) ;  /* 0x0000017000007945 */ /* 0x000fe20003800200 */
[----:B------:R-:W-:Y:S01]  /*f60e0*/  CS2R R34, SRZ ;  /* 0x0000000000227805 */ /* 0x000fe2000001ff00 */
[----:B0-----:R-:W-:Y:S02]  /*f60f0*/  IMAD.U32 R33, RZ, RZ, UR4 ;  /* 0x00000004ff217e24 */ /* 0x001fe4000f8e00ff */
[----:B------:R-:W-:-:S07]  /*f6100*/  IMAD.U32 R32, RZ, RZ, UR5 ;  /* 0x00000005ff207e24 */ /* 0x000fce000f8e00ff */
.L_x_6885:
        /* <DEDUP_REMOVED lines=20> */
.L_x_6884:
[----:B------:R-:W0:Y:S01]  /*f6250*/  LDCU.64 UR4, c[0x0][0x3c8] ;  /* 0x00007900ff0477ac */ /* 0x000e220008000a00 */
[----:B------:R-:W-:Y:S01]  /*f6260*/  BSSY.RECONVERGENT B0, `(.L_x_6886) ;  /* 0x0000018000007945 */ /* 0x000fe20003800200 */
[----:B------:R-:W-:Y:S02]  /*f6270*/  IMAD.MOV.U32 R34, RZ, RZ, RZ ;  /* 0x000000ffff227224 */ /* 0x000fe400078e00ff */
[----:B------:R-:W-:Y:S02]  /*f6280*/  IMAD.MOV.U32 R33, RZ, RZ, RZ ;  /* 0x000000ffff217224 */ /* 0x000fe400078e00ff */
[----:B0-----:R-:W-:Y:S02]  /*f6290*/  IMAD.U32 R31, RZ, RZ, UR4 ;  /* 0x00000004ff1f7e24 */ /* 0x001fe4000f8e00ff */
[----:B------:R-:W-:-:S07]  /*f62a0*/  IMAD.U32 R32, RZ, RZ, UR5 ;  /* 0x00000005ff207e24 */ /* 0x000fce000f8e00ff */
.L_x_6887:
        /* <DEDUP_REMOVED lines=20> */
.L_x_6886:
        /* <DEDUP_REMOVED lines=11> */
.L_x_6889:
        /* <DEDUP_REMOVED lines=20> */
.L_x_6888:
[----:B------:R-:W0:Y:S01]  /*f65e0*/  LDCU.64 UR4, c[0x0][0x3c8] ;  /* 0x00007900ff0477ac */ /* 0x000e220008000a00 */
[----:B------:R-:W-:Y:S01]  /*f65f0*/  BSSY.RECONVERGENT B0, `(.L_x_6890) ;  /* 0x0000018000007945 */ /* 0x000fe20003800200 */
[----:B------:R-:W-:Y:S02]  /*f6600*/  IMAD.MOV.U32 R28, RZ, RZ, RZ ;  /* 0x000000ffff1c7224 */ /* 0x000fe400078e00ff */
[----:B------:R-:W-:Y:S02]  /*f6610*/  IMAD.MOV.U32 R35, RZ, RZ, RZ ;  /* 0x000000ffff237224 */ /* 0x000fe400078e00ff */
[----:B0-----:R-:W-:Y:S02]  /*f6620*/  IMAD.U32 R33, RZ, RZ, UR4 ;  /* 0x00000004ff217e24 */ /* 0x001fe4000f8e00ff */
[----:B------:R-:W-:-:S07]  /*f6630*/  IMAD.U32 R32, RZ, RZ, UR5 ;  /* 0x00000005ff207e24 */ /* 0x000fce000f8e00ff */
.L_x_6891:
        /* <DEDUP_REMOVED lines=20> */
.L_x_6890:
        /* <DEDUP_REMOVED lines=8> */
.L_x_6893:
        /* <DEDUP_REMOVED lines=20> */
.L_x_6892:
[----:B------:R-:W0:Y:S01]  /*f6940*/  LDCU.64 UR4, c[0x0][0x3c8] ;  /* 0x00007900ff0477ac */ /* 0x000e220008000a00 */
[----:B------:R-:W-:Y:S01]  /*f6950*/  BSSY.RECONVERGENT B0, `(.L_x_6894) ;  /* 0x0000018000007945 */ /* 0x000fe20003800200 */
[----:B------:R-:W-:Y:S02]  /*f6960*/  IMAD.MOV.U32 R30, RZ, RZ, RZ ;  /* 0x000000ffff1e7224 */ /* 0x000fe400078e00ff */
[----:B------:R-:W-:Y:S02]  /*f6970*/  IMAD.MOV.U32 R37, RZ, RZ, RZ ;  /* 0x000000ffff257224 */ /* 0x000fe400078e00ff */
[----:B0-----:R-:W-:Y:S02]  /*f6980*/  IMAD.U32 R36, RZ, RZ, UR4 ;  /* 0x00000004ff247e24 */ /* 0x001fe4000f8e00ff */
[----:B------:R-:W-:-:S07]  /*f6990*/  IMAD.U32 R35, RZ, RZ, UR5 ;  /* 0x00000005ff237e24 */ /* 0x000fce000f8e00ff */
.L_x_6895:
        /* <DEDUP_REMOVED lines=20> */
.L_x_6894:
        /* <DEDUP_REMOVED lines=8> */
.L_x_6897:
        /* <DEDUP_REMOVED lines=20> */
.L_x_6896:
[----:B------:R-:W0:Y:S01]  /*f6ca0*/  LDCU.64 UR4, c[0x0][0x3c8] ;  /* 0x00007900ff0477ac */ /* 0x000e220008000a00 */
[----:B------:R-:W-:Y:S01]  /*f6cb0*/  BSSY.RECONVERGENT B0, `(.L_x_6898) ;  /* 0x0000018000007945 */ /* 0x000fe20003800200 */
[----:B------:R-:W-:Y:S02]  /*f6cc0*/  IMAD.MOV.U32 R32, RZ, RZ, RZ ;  /* 0x000000ffff207224 */ /* 0x000fe400078e00ff */
[----:B------:R-:W-:Y:S02]  /*f6cd0*/  IMAD.MOV.U32 R39, RZ, RZ, RZ ;  /* 0x000000ffff277224 */ /* 0x000fe400078e00ff */
[----:B0-----:R-:W-:Y:S02]  /*f6ce0*/  IMAD.U32 R38, RZ, RZ, UR4 ;  /* 0x00000004ff267e24 */ /* 0x001fe4000f8e00ff */
[----:B------:R-:W-:-:S07]  /*f6cf0*/  IMAD.U32 R37, RZ, RZ, UR5 ;  /* 0x00000005ff257e24 */ /* 0x000fce000f8e00ff */
.L_x_6899:
        /* <DEDUP_REMOVED lines=20> */
.L_x_6898:
        /* <DEDUP_REMOVED lines=8> */
.L_x_6901:
        /* <DEDUP_REMOVED lines=20> */
.L_x_6900:
[----:B------:R-:W0:Y:S01]  /*f7000*/  LDCU.64 UR4, c[0x0][0x3c8] ;  /* 0x00007900ff0477ac */ /* 0x000e220008000a00 */
[----:B------:R-:W-:Y:S01]  /*f7010*/  BSSY.RECONVERGENT B0, `(.L_x_6902) ;  /* 0x0000018000007945 */ /* 0x000fe20003800200 */
[----:B------:R-:W-:Y:S02]  /*f7020*/  IMAD.MOV.U32 R34, RZ, RZ, RZ ;  /* 0x000000ffff227224 */ /* 0x000fe400078e00ff */
[----:B------:R-:W-:Y:S02]  /*f7030*/  IMAD.MOV.U32 R41, RZ, RZ, RZ ;  /* 0x000000ffff297224 */ /* 0x000fe400078e00ff */
[----:B0-----:R-:W-:Y:S02]  /*f7040*/  IMAD.U32 R40, RZ, RZ, UR4 ;  /* 0x00000004ff287e24 */ /* 0x001fe4000f8e00ff */
[----:B------:R-:W-:-:S07]  /*f7050*/  IMAD.U32 R39, RZ, RZ, UR5 ;  /* 0x00000005ff277e24 */ /* 0x000fce000f8e00ff */
.L_x_6903:
        /* <DEDUP_REMOVED lines=20> */
.L_x_6902:
        /* <DEDUP_REMOVED lines=8> */
.L_x_6905:
        /* <DEDUP_REMOVED lines=20> */
.L_x_6904:
[----:B------:R-:W0:Y:S01]  /*f7360*/  LDCU.64 UR4, c[0x0][0x3c8] ;  /* 0x00007900ff0477ac */ /* 0x000e220008000a00 */
[----:B------:R-:W-:Y:S01]  /*f7370*/  BSSY.RECONVERGENT B0, `(.L_x_6906) ;  /* 0x0000018000007945 */ /* 0x000fe20003800200 */
[----:B------:R-:W-:Y:S02]  /*f7380*/  IMAD.MOV.U32 R36, RZ, RZ, RZ ;  /* 0x000000ffff247224 */ /* 0x000fe400078e00ff */
[----:B------:R-:W-:Y:S02]  /*f7390*/  IMAD.MOV.U32 R43, RZ, RZ, RZ ;  /* 0x000000ffff2b7224 */ /* 0x000fe400078e00ff */
[----:B0-----:R-:W-:Y:S02]  /*f73a0*/  IMAD.U32 R44, RZ, RZ, UR4 ;  /* 0x00000004ff2c7e24 */ /* 0x001fe4000f8e00ff */
[----:B------:R-:W-:-:S07]  /*f73b0*/  IMAD.U32 R41, RZ, RZ, UR5 ;  /* 0x00000005ff297e24 */ /* 0x000fce000f8e00ff */
.L_x_6907:
        /* <DEDUP_REMOVED lines=20> */
.L_x_6906:
        /* <DEDUP_REMOVED lines=8> */
.L_x_6909:
        /* <DEDUP_REMOVED lines=20> */
.L_x_6908:
[----:B------:R-:W0:Y:S01]  /*f76c0*/  LDCU.64 UR4, c[0x0][0x3c8] ;  /* 0x00007900ff0477ac */ /* 0x000e220008000a00 */
[----:B------:R-:W-:Y:S01]  /*f76d0*/  BSSY.RECONVERGENT B0, `(.L_x_6910) ;  /* 0x0000018000007945 */ /* 0x000fe20003800200 */
[----:B------:R-:W-:Y:S02]  /*f76e0*/  IMAD.MOV.U32 R38, RZ, RZ, RZ ;  /* 0x000000ffff267224 */ /* 0x000fe400078e00ff */
[----:B------:R-:W-:Y:S02]  /*f76f0*/  IMAD.MOV.U32 R48, RZ, RZ, RZ ;  /* 0x000000ffff307224 */ /* 0x000fe400078e00ff */
[----:B0-----:R-:W-:Y:S02]  /*f7700*/  IMAD.U32 R44, RZ, RZ, UR4 ;  /* 0x00000004ff2c7e24 */ /* 0x001fe4000f8e00ff */
[----:B------:R-:W-:-:S07]  /*f7710*/  IMAD.U32 R45, RZ, RZ, UR5 ;  /* 0x00000005ff2d7e24 */ /* 0x000fce000f8e00ff */
.L_x_6911:
        /* <DEDUP_REMOVED lines=20> */
.L_x_6910:
        /* <DEDUP_REMOVED lines=8> */
.L_x_6913:
        /* <DEDUP_REMOVED lines=20> */
.L_x_6912:
[----:B------:R-:W0:Y:S01]  /*f7a20*/  LDCU.64 UR4, c[0x0][0x3c8] ;  /* 0x00007900ff0477ac */ /* 0x000e220008000a00 */
[----:B------:R-:W-:Y:S01]  /*f7a30*/  BSSY.RECONVERGENT B0, `(.L_x_6914) ;  /* 0x0000018000007945 */ /* 0x000fe20003800200 */
[----:B------:R-:W-:Y:S02]  /*f7a40*/  IMAD.MOV.U32 R40, RZ, RZ, RZ ;  /* 0x000000ffff287224 */ /* 0x000fe400078e00ff */
[----:B------:R-:W-:Y:S02]  /*f7a50*/  IMAD.MOV.U32 R49, RZ, RZ, RZ ;  /* 0x000000ffff317224 */ /* 0x000fe400078e00ff */
[----:B0-----:R-:W-:Y:S02]  /*f7a60*/  IMAD.U32 R48, RZ, RZ, UR4 ;  /* 0x00000004ff307e24 */ /* 0x001fe4000f8e00ff */
[----:B------:R-:W-:-:S07]  /*f7a70*/  IMAD.U32 R47, RZ, RZ, UR5 ;  /* 0x00000005ff2f7e24 */ /* 0x000fce000f8e00ff */
.L_x_6915:
        /* <DEDUP_REMOVED lines=20> */
.L_x_6914:
        /* <DEDUP_REMOVED lines=8> */
.L_x_6917:
        /* <DEDUP_REMOVED lines=20> */
.L_x_6916:
[----:B------:R-:W0:Y:S01]  /*f7d80*/  LDCU.64 UR4, c[0x0][0x3c8] ;  /* 0x00007900ff0477ac */ /* 0x000e220008000a00 */
[----:B------:R-:W-:Y:S01]  /*f7d90*/  BSSY.RECONVERGENT B0, `(.L_x_6918) ;  /* 0x0000018000007945 */ /* 0x000fe20003800200 */
[----:B------:R-:W-:Y:S02]  /*f7da0*/  IMAD.MOV.U32 R44, RZ, RZ, RZ ;  /* 0x000000ffff2c7224 */ /* 0x000fe400078e00ff */
[----:B------:R-:W-:Y:S02]  /*f7db0*/  IMAD.MOV.U32 R51, RZ, RZ, RZ ;  /* 0x000000ffff337224 */ /* 0x000fe400078e00ff */
[----:B0-----:R-:W-:Y:S02]  /*f7dc0*/  IMAD.U32 R50, RZ, RZ, UR4 ;  /* 0x00000004ff327e24 */ /* 0x001fe4000f8e00ff */
[----:B------:R-:W-:-:S07]  /*f7dd0*/  IMAD.U32 R49, RZ, RZ, UR5 ;  /* 0x00000005ff317e24 */ /* 0x000fce000f8e00ff */
.L_x_6919:
        /* <DEDUP_REMOVED lines=20> */
.L_x_6918:
        /* <DEDUP_REMOVED lines=8> */
.L_x_6921:
        /* <DEDUP_REMOVED lines=20> */
.L_x_6920:
[----:B------:R-:W0:Y:S01]  /*f80e0*/  LDCU.64 UR4, c[0x0][0x3c8] ;  /* 0x00007900ff0477ac */ /* 0x000e220008000a00 */
[----:B------:R-:W-:Y:S01]  /*f80f0*/  BSSY.RECONVERGENT B0, `(.L_x_6922) ;  /* 0x0000018000007945 */ /* 0x000fe20003800200 */
[----:B------:R-:W-:Y:S02]  /*f8100*/  IMAD.MOV.U32 R43, RZ, RZ, RZ ;  /* 0x000000ffff2b7224 */ /* 0x000fe400078e00ff */
[----:B------:R-:W-:Y:S02]  /*f8110*/  IMAD.MOV.U32 R54, RZ, RZ, RZ ;  /* 0x000000ffff367224 */ /* 0x000fe400078e00ff */
[----:B0-----:R-:W-:Y:S02]  /*f8120*/  IMAD.U32 R52, RZ, RZ, UR4 ;  /* 0x00000004ff347e24 */ /* 0x001fe4000f8e00ff */
[----:B------:R-:W-:-:S07]  /*f8130*/  IMAD.U32 R51, RZ, RZ, UR5 ;  /* 0x00000005ff337e24 */ /* 0x000fce000f8e00ff */
.L_x_6923:
        /* <DEDUP_REMOVED lines=20> */
.L_x_6922:
        /* <DEDUP_REMOVED lines=8> */
.L_x_6925:
        /* <DEDUP_REMOVED lines=20> */
.L_x_6924:
[----:B------:R-:W0:Y:S01]  /*f8440*/  LDCU.64 UR4, c[0x0][0x3c8] ;  /* 0x00007900ff0477ac */ /* 0x000e220008000a00 */
[----:B------:R-:W-:Y:S01]  /*f8450*/  BSSY.RECONVERGENT B0, `(.L_x_6926) ;  /* 0x0000017000007945 */ /* 0x000fe20003800200 */
[----:B------:R-:W-:Y:S01]  /*f8460*/  CS2R R54, SRZ ;  /* 0x0000000000367805 */ /* 0x000fe2000001ff00 */
[----:B0-----:R-:W-:Y:S02]  /*f8470*/  IMAD.U32 R51, RZ, RZ, UR4 ;  /* 0x00000004ff337e24 */ /* 0x001fe4000f8e00ff */
[----:B------:R-:W-:-:S07]  /*f8480*/  IMAD.U32 R52, RZ, RZ, UR5 ;  /* 0x00000005ff347e24 */ /* 0x000fce000f8e00ff */
.L_x_6927:
        /* <DEDUP_REMOVED lines=20> */
.L_x_6926:
        /* <DEDUP_REMOVED lines=9> */
.L_x_6929:
        /* <DEDUP_REMOVED lines=20> */
.L_x_6928:
[----:B------:R-:W0:Y:S01]  /*f87a0*/  LDCU.64 UR4, c[0x0][0x3c8] ;  /* 0x00007900ff0477ac */ /* 0x000e220008000a00 */
[----:B------:R-:W-:Y:S01]  /*f87b0*/  BSSY.RECONVERGENT B0, `(.L_x_6930) ;  /* 0x0000018000007945 */ /* 0x000fe20003800200 */
[----:B------:R-:W-:Y:S02]  /*f87c0*/  IMAD.MOV.U32 R43, RZ, RZ, RZ ;  /* 0x000000ffff2b7224 */ /* 0x000fe400078e00ff */
[----:B------:R-:W-:Y:S02]  /*f87d0*/  IMAD.MOV.U32 R54, RZ, RZ, RZ ;  /* 0x000000ffff367224 */ /* 0x000fe400078e00ff */
[----:B0-----:R-:W-:Y:S02]  /*f87e0*/  IMAD.U32 R52, RZ, RZ, UR4 ;  /* 0x00000004ff347e24 */ /* 0x001fe4000f8e00ff */
[----:B------:R-:W-:-:S07]  /*f87f0*/  IMAD.U32 R51, RZ, RZ, UR5 ;  /* 0x00000005ff337e24 */ /* 0x000fce000f8e00ff */
.L_x_6931:
        /* <DEDUP_REMOVED lines=20> */
.L_x_6930:
[----:B------:R-:W0:Y:S01]  /*f8940*/  LDCU.64 UR4, c[0x0][0x3c8] ;  /* 0x00007900ff0477ac */ /* 0x000e220008000a00 */
[----:B------:R-:W-:Y:S01]  /*f8950*/  BSSY.RECONVERGENT B0, `(.L_x_6932) ;  /* 0x0000018000007945 */ /* 0x000fe20003800200 */
[----:B------:R-:W-:Y:S02]  /*f8960*/  IMAD.MOV.U32 R9, RZ, RZ, RZ ;  /* 0x000000ffff097224 */ /* 0x000fe400078e00ff */
[----:B------:R-:W-:Y:S02]  /*f8970*/  IMAD.MOV.U32 R56, RZ, RZ, RZ ;  /* 0x000000ffff387224 */ /* 0x000fe400078e00ff */
[----:B0-----:R-:W-:Y:S02]  /*f8980*/  IMAD.U32 R52, RZ, RZ, UR4 ;  /* 0x00000004ff347e24 */ /* 0x001fe4000f8e00ff */
[----:B------:R-:W-:-:S07]  /*f8990*/  IMAD.U32 R54, RZ, RZ, UR5 ;  /* 0x00000005ff367e24 */ /* 0x000fce000f8e00ff */
.L_x_6933:
        /* <DEDUP_REMOVED lines=20> */
.L_x_6932:
[----:B------:R-:W0:Y:S01]  /*f8ae0*/  LDCU.64 UR4, c[0x0][0x3c8] ;  /* 0x00007900ff0477ac */ /* 0x000e220008000a00 */
[----:B------:R-:W-:Y:S01]  /*f8af0*/  BSSY.RECONVERGENT B0, `(.L_x_6934) ;  /* 0x0000018000007945 */ /* 0x000fe20003800200 */
[----:B------:R-:W-:Y:S02]  /*f8b00*/  IMAD.MOV.U32 R12, RZ, RZ, RZ ;  /* 0x000000ffff0c7224 */ /* 0x000fe400078e00ff */
[----:B------:R-:W-:Y:S02]  /*f8b10*/  IMAD.MOV.U32 R55, RZ, RZ, RZ ;  /* 0x000000ffff377224 */ /* 0x000fe400078e00ff */
[----:B0-----:R-:W-:Y:S02]  /*f8b20*/  IMAD.U32 R52, RZ, RZ, UR4 ;  /* 0x00000004ff347e24 */ /* 0x001fe4000f8e00ff */
[----:B------:R-:W-:-:S07]  /*f8b30*/  IMAD.U32 R54, RZ, RZ, UR5 ;  /* 0x00000005ff367e24 */ /* 0x000fce000f8e00ff */
.L_x_6935:
        /* <DEDUP_REMOVED lines=20> */
.L_x_6934:
[----:B------:R-:W0:Y:S01]  /*f8c80*/  LDCU.64 UR4, c[0x0][0x3c8] ;  /* 0x00007900ff0477ac */ /* 0x000e220008000a00 */
[----:B------:R-:W-:Y:S01]  /*f8c90*/  BSSY.RECONVERGENT B0, `(.L_x_6936) ;  /* 0x0000018000007945 */ /* 0x000fe20003800200 */
[----:B------:R-:W-:Y:S02]  /*f8ca0*/  IMAD.MOV.U32 R43, RZ, RZ, RZ ;  /* 0x000000ffff2b7224 */ /* 0x000fe400078e00ff */
[----:B------:R-:W-:Y:S02]  /*f8cb0*/  IMAD.MOV.U32 R56, RZ, RZ, RZ ;  /* 0x000000ffff387224 */ /* 0x000fe400078e00ff */
[----:B0-----:R-:W-:Y:S02]  /*f8cc0*/  IMAD.U32 R52, RZ, RZ, UR4 ;  /* 0x00000004ff347e24 */ /* 0x001fe4000f8e00ff */
[----:B------:R-:W-:-:S07]  /*f8cd0*/  IMAD.U32 R54, RZ, RZ, UR5 ;  /* 0x00000005ff367e24 */ /* 0x000fce000f8e00ff */
.L_x_6937:
        /* <DEDUP_REMOVED lines=20> */
.L_x_6936:
[----:B------:R-:W0:Y:S01]  /*f8e20*/  LDCU.64 UR4, c[0x0][0x3c8] ;  /* 0x00007900ff0477ac */ /* 0x000e220008000a00 */
[----:B------:R-:W-:Y:S01]  /*f8e30*/  BSSY.RECONVERGENT B0, `(.L_x_6938) ;  /* 0x0000018000007945 */ /* 0x000fe20003800200 */
[----:B------:R-:W-:Y:S02]  /*f8e40*/  IMAD.MOV.U32 R9, RZ, RZ, RZ ;  /* 0x000000ffff097224 */ /* 0x000fe400078e00ff */
[----:B------:R-:W-:Y:S02]  /*f8e50*/  IMAD.MOV.U32 R56, RZ, RZ, RZ ;  /* 0x000000ffff387224 */ /* 0x000fe400078e00ff */
[----:B0-----:R-:W-:Y:S02]  /*f8e60*/  IMAD.U32 R52, RZ, RZ, UR4 ;  /* 0x00000004ff347e24 */ /* 0x001fe4000f8e00ff */
[----:B------:R-:W-:-:S07]  /*f8e70*/  IMAD.U32 R54, RZ, RZ, UR5 ;  /* 0x00000005ff367e24 */ /* 0x000fce000f8e00ff */
.L_x_6939:
        /* <DEDUP_REMOVED lines=20> */
.L_x_6938:
[----:B------:R-:W0:Y:S01]  /*f8fc0*/  LDCU.64 UR4, c[0x0][0x3c8] ;  /* 0x00007900ff0477ac */ /* 0x000e220008000a00 */
[----:B------:R-:W-:Y:S01]  /*f8fd0*/  BSSY.RECONVERGENT B0, `(.L_x_6940) ;  /* 0x0000018000007945 */ /* 0x000fe20003800200 */
[----:B------:R-:W-:Y:S02]  /*f8fe0*/  IMAD.MOV.U32 R12, RZ, RZ, RZ ;  /* 0x000000ffff0c7224 */ /* 0x000fe400078e00ff */
[----:B------:R-:W-:Y:S02]  /*f8ff0*/  IMAD.MOV.U32 R55, RZ, RZ, RZ ;  /* 0x000000ffff377224 */ /* 0x000fe400078e00ff */
[----:B0-----:R-:W-:Y:S02]  /*f9000*/  IMAD.U32 R52, RZ, RZ, UR4 ;  /* 0x00000004ff347e24 */ /* 0x001fe4000f8e00ff */
[----:B------:R-:W-:-:S07]  /*f9010*/  IMAD.U32 R54, RZ, RZ, UR5 ;  /* 0x00000005ff367e24 */ /* 0x000fce000f8e00ff */
.L_x_6941:
        /* <DEDUP_REMOVED lines=20> */
.L_x_6940:
[----:B------:R-:W0:Y:S01]  /*f9160*/  LDCU.64 UR4, c[0x0][0x3c8] ;  /* 0x00007900ff0477ac */ /* 0x000e220008000a00 */
[----:B------:R-:W-:Y:S01]  /*f9170*/  BSSY.RECONVERGENT B0, `(.L_x_6942) ;  /* 0x0000018000007945 */ /* 0x000fe20003800200 */
[----:B------:R-:W-:Y:S02]  /*f9180*/  IMAD.MOV.U32 R43, RZ, RZ, RZ ;  /* 0x000000ffff2b7224 */ /* 0x000fe400078e00ff */
[----:B------:R-:W-:Y:S02]  /*f9190*/  IMAD.MOV.U32 R56, RZ, RZ, RZ ;  /* 0x000000ffff387224 */ /* 0x000fe400078e00ff */
[----:B0-----:R-:W-:Y:S02]  /*f91a0*/  IMAD.U32 R52, RZ, RZ, UR4 ;  /* 0x00000004ff347e24 */ /* 0x001fe4000f8e00ff */
[----:B------:R-:W-:-:S07]  /*f91b0*/  IMAD.U32 R54, RZ, RZ, UR5 ;  /* 0x00000005ff367e24 */ /* 0x000fce000f8e00ff */
.L_x_6943:
        /* <DEDUP_REMOVED lines=20> */
.L_x_6942:
[----:B------:R-:W0:Y:S01]  /*f9300*/  LDCU.64 UR4, c[0x0][0x3c8] ;  /* 0x00007900ff0477ac */ /* 0x000e220008000a00 */
[----:B------:R-:W-:Y:S01]  /*f9310*/  BSSY.RECONVERGENT B0, `(.L_x_6944) ;  /* 0x0000018000007945 */ /* 0x000fe20003800200 */
[----:B------:R-:W-:Y:S02]  /*f9320*/  IMAD.MOV.U32 R9, RZ, RZ, RZ ;  /* 0x000000ffff097224 */ /* 0x000fe400078e00ff */
[----:B------:R-:W-:Y:S02]  /*f9330*/  IMAD.MOV.U32 R56, RZ, RZ, RZ ;  /* 0x000000ffff387224 */ /* 0x000fe400078e00ff */
[----:B0-----:R-:W-:Y:S02]  /*f9340*/  IMAD.U32 R52, RZ, RZ, UR4 ;  /* 0x00000004ff347e24 */ /* 0x001fe4000f8e00ff */
[----:B------:R-:W-:-:S07]  /*f9350*/  IMAD.U32 R54, RZ, RZ, UR5 ;  /* 0x00000005ff367e24 */ /* 0x000fce000f8e00ff */
.L_x_6945:
        /* <DEDUP_REMOVED lines=20> */
.L_x_6944:
[----:B------:R-:W0:Y:S01]  /*f94a0*/  LDCU.64 UR4, c[0x0][0x3c8] ;  /* 0x00007900ff0477ac */ /* 0x000e220008000a00 */
[----:B------:R-:W-:Y:S01]  /*f94b0*/  BSSY.RECONVERGENT B0, `(.L_x_6946) ;  /* 0x0000018000007945 */ /* 0x000fe20003800200 */
[----:B------:R-:W-:Y:S02]  /*f94c0*/  IMAD.MOV.U32 R12, RZ, RZ, RZ ;  /* 0x000000ffff0c7224 */ /* 0x000fe400078e00ff */
[----:B------:R-:W-:Y:S02]  /*f94d0*/  IMAD.MOV.U32 R55, RZ, RZ, RZ ;  /* 0x000000ffff377224 */ /* 0x000fe400078e00ff */
[----:B0-----:R-:W-:Y:S02]  /*f94e0*/  IMAD.U32 R52, RZ, RZ, UR4 ;  /* 0x00000004ff347e24 */ /* 0x001fe4000f8e00ff */
[----:B------:R-:W-:-:S07]  /*f94f0*/  IMAD.U32 R54, RZ, RZ, UR5 ;  /* 0x00000005ff367e24 */ /* 0x000fce000f8e00ff */
.L_x_6947:
        /* <DEDUP_REMOVED lines=20> */
.L_x_6946:
[----:B------:R-:W0:Y:S01]  /*f9640*/  LDCU.64 UR4, c[0x0][0x3c8] ;  /* 0x00007900ff0477ac */ /* 0x000e220008000a00 */
[----:B------:R-:W-:Y:S01]  /*f9650*/  BSSY.RECONVERGENT B0, `(.L_x_6948) ;  /* 0x0000018000007945 */ /* 0x000fe20003800200 */
[----:B------:R-:W-:Y:S02]  /*f9660*/  IMAD.MOV.U32 R43, RZ, RZ, RZ ;  /* 0x000000ffff2b7224 */ /* 0x000fe400078e00ff */
[----:B------:R-:W-:Y:S02]  /*f9670*/  IMAD.MOV.U32 R56, RZ, RZ, RZ ;  /* 0x000000ffff387224 */ /* 0x000fe400078e00ff */
[----:B0-----:R-:W-:Y:S02]  /*f9680*/  IMAD.U32 R52, RZ, RZ, UR4 ;  /* 0x00000004ff347e24 */ /* 0x001fe4000f8e00ff */
[----:B------:R-:W-:-:S07]  /*f9690*/  IMAD.U32 R54, RZ, RZ, UR5 ;  /* 0x00000005ff367e24 */ /* 0x000fce000f8e00ff */
.L_x_6949:
        /* <DEDUP_REMOVED lines=20> */
.L_x_6948:
[----:B------:R-:W0:Y:S01]  /*f97e0*/  LDCU.64 UR4, c[0x0][0x3c8] ;  /* 0x00007900ff0477ac */ /* 0x000e220008000a00 */
[----:B------:R-:W-:Y:S01]  /*f97f0*/  BSSY.RECONVERGENT B0, `(.L_x_6950) ;  /* 0x0000018000007945 */ /* 0x000fe20003800200 */
[----:B------:R-:W-:Y:S02]  /*f9800*/  IMAD.MOV.U32 R9, RZ, RZ, RZ ;  /* 0x000000ffff097224 */ /* 0x000fe400078e00ff */
[----:B------:R-:W-:Y:S02]  /*f9810*/  IMAD.MOV.U32 R56, RZ, RZ, RZ ;  /* 0x000000ffff387224 */ /* 0x000fe400078e00ff */
[----:B0-----:R-:W-:Y:S02]  /*f9820*/  IMAD.U32 R52, RZ, RZ, UR4 ;  /* 0x00000004ff347e24 */ /* 0x001fe4000f8e00ff */
[----:B------:R-:W-:-:S07]  /*f9830*/  IMAD.U32 R54, RZ, RZ, UR5 ;  /* 0x00000005ff367e24 */ /* 0x000fce000f8e00ff */
.L_x_6951:
        /* <DEDUP_REMOVED lines=20> */
.L_x_6950:
[----:B------:R-:W0:Y:S01]  /*f9980*/  LDCU.64 UR4, c[0x0][0x3c8] ;  /* 0x00007900ff0477ac */ /* 0x000e220008000a00 */
[----:B------:R-:W-:Y:S01]  /*f9990*/  BSSY.RECONVERGENT B0, `(.L_x_6952) ;  /* 0x0000018000007945 */ /* 0x000fe20003800200 */
[----:B------:R-:W-:Y:S02]  /*f99a0*/  IMAD.MOV.U32 R12, RZ, RZ, RZ ;  /* 0x000000ffff0c7224 */ /* 0x000fe400078e00ff */
[----:B------:R-:W-:Y:S02]  /*f99b0*/  IMAD.MOV.U32 R55, RZ, RZ, RZ ;  /* 0x000000ffff377224 */ /* 0x000fe400078e00ff */
[----:B0-----:R-:W-:Y:S02]  /*f99c0*/  IMAD.U32 R52, RZ, RZ, UR4 ;  /* 0x00000004ff347e24 */ /* 0x001fe4000f8e00ff */
[----:B------:R-:W-:-:S07]  /*f99d0*/  IMAD.U32 R54, RZ, RZ, UR5 ;  /* 0x00000005ff367e24 */ /* 0x000fce000f8e00ff */
.L_x_6953:
        /* <DEDUP_REMOVED lines=20> */
.L_x_6952:
[----:B------:R-:W0:Y:S01]  /*f9b20*/  LDCU.64 UR4, c[0x0][0x3c8] ;  /* 0x00007900ff0477ac */ /* 0x000e220008000a00 */
[----:B------:R-:W-:Y:S01]  /*f9b30*/  BSSY.RECONVERGENT B0, `(.L_x_6954) ;  /* 0x0000018000007945 */ /* 0x000fe20003800200 */
[----:B------:R-:W-:Y:S02]  /*f9b40*/  IMAD.MOV.U32 R43, RZ, RZ, RZ ;  /* 0x000000ffff2b7224 */ /* 0x000fe400078e00ff */
[----:B------:R-:W-:Y:S02]  /*f9b50*/  IMAD.MOV.U32 R56, RZ, RZ, RZ ;  /* 0x000000ffff387224 */ /* 0x000fe400078e00ff */
[----:B0-----:R-:W-:Y:S02]  /*f9b60*/  IMAD.U32 R52, RZ, RZ, UR4 ;  /* 0x00000004ff347e24 */ /* 0x001fe4000f8e00ff */
[----:B------:R-:W-:-:S07]  /*f9b70*/  IMAD.U32 R54, RZ, RZ, UR5 ;  /* 0x00000005ff367e24 */ /* 0x000fce000f8e00ff */
.L_x_6955:
        /* <DEDUP_REMOVED lines=20> */
.L_x_6954:
[----:B------:R-:W0:Y:S01]  /*f9cc0*/  LDCU.64 UR4, c[0x0][0x3c8] ;  /* 0x00007900ff0477ac */ /* 0x000e220008000a00 */
[----:B------:R-:W-:Y:S01]  /*f9cd0*/  BSSY.RECONVERGENT B0, `(.L_x_6956) ;  /* 0x0000018000007945 */ /* 0x000fe20003800200 */
[----:B------:R-:W-:Y:S02]  /*f9ce0*/  IMAD.MOV.U32 R9, RZ, RZ, RZ ;  /* 0x000000ffff097224 */ /* 0x000fe400078e00ff */
[----:B------:R-:W-:Y:S02]  /*f9cf0*/  IMAD.MOV.U32 R56, RZ, RZ, RZ ;  /* 0x000000ffff387224 */ /* 0x000fe400078e00ff */
[----:B0-----:R-:W-:Y:S02]  /*f9d00*/  IMAD.U32 R52, RZ, RZ, UR4 ;  /* 0x00000004ff347e24 */ /* 0x001fe4000f8e00ff */
[----:B------:R-:W-:-:S07]  /*f9d10*/  IMAD.U32 R54, RZ, RZ, UR5 ;  /* 0x00000005ff367e24 */ /* 0x000fce000f8e00ff */
.L_x_6957:
        /* <DEDUP_REMOVED lines=20> */
.L_x_6956:
[----:B------:R-:W0:Y:S01]  /*f9e60*/  LDCU.64 UR4, c[0x0][0x3c8] ;  /* 0x00007900ff0477ac */ /* 0x000e220008000a00 */
[----:B------:R-:W-:Y:S01]  /*f9e70*/  BSSY.RECONVERGENT B0, `(.L_x_6958) ;  /* 0x0000018000007945 */ /* 0x000fe20003800200 */
[----:B------:R-:W-:Y:S02]  /*f9e80*/  IMAD.MOV.U32 R12, RZ, RZ, RZ ;  /* 0x000000ffff0c7224 */ /* 0x000fe400078e00ff */
[----:B------:R-:W-:Y:S02]  /*f9e90*/  IMAD.MOV.U32 R55, RZ, RZ, RZ ;  /* 0x000000ffff377224 */ /* 0x000fe400078e00ff */
[----:B0-----:R-:W-:Y:S02]  /*f9ea0*/  IMAD.U32 R52, RZ, RZ, UR4 ;  /* 0x00000004ff347e24 */ /* 0x001fe4000f8e00ff */
[----:B------:R-:W-:-:S07]  /*f9eb0*/  IMAD.U32 R54, RZ, RZ, UR5 ;  /* 0x00000005ff367e24 */ /* 0x000fce000f8e00ff */
.L_x_6959:
        /* <DEDUP_REMOVED lines=20> */
.L_x_6958:
[----:B------:R-:W0:Y:S01]  /*fa000*/  LDCU.64 UR4, c[0x0][0x3c8] ;  /* 0x00007900ff0477ac */ /* 0x000e220008000a00 */
[----:B------:R-:W-:Y:S01]  /*fa010*/  BSSY.RECONVERGENT B0, `(.L_x_6960) ;  /* 0x0000018000007945 */ /* 0x000fe20003800200 */
[----:B------:R-:W-:Y:S02]  /*fa020*/  IMAD.MOV.U32 R43, RZ, RZ, RZ ;  /* 0x000000ffff2b7224 */ /* 0x000fe400078e00ff */
[----:B------:R-:W-:Y:S02]  /*fa030*/  IMAD.MOV.U32 R56, RZ, RZ, RZ ;  /* 0x000000ffff387224 */ /* 0x000fe400078e00ff */
[----:B0-----:R-:W-:Y:S02]  /*fa040*/  IMAD.U32 R52, RZ, RZ, UR4 ;  /* 0x00000004ff347e24 */ /* 0x001fe4000f8e00ff */
[----:B------:R-:W-:-:S07]  /*fa050*/  IMAD.U32 R54, RZ, RZ, UR5 ;  /* 0x00000005ff367e24 */ /* 0x000fce000f8e00ff */
.L_x_6961:
        /* <DEDUP_REMOVED lines=20> */
.L_x_6960:
[----:B------:R-:W0:Y:S01]  /*fa1a0*/  LDCU.64 UR4, c[0x0][0x3c8] ;  /* 0x00007900ff0477ac */ /* 0x000e220008000a00 */
[----:B------:R-:W-:Y:S01]  /*fa1b0*/  BSSY.RECONVERGENT B0, `(.L_x_6962) ;  /* 0x0000018000007945 */ /* 0x000fe20003800200 */
[----:B------:R-:W-:Y:S02]  /*fa1c0*/  IMAD.MOV.U32 R9, RZ, RZ, RZ ;  /* 0x000000ffff097224 */ /* 0x000fe400078e00ff */
[----:B------:R-:W-:Y:S02]  /*fa1d0*/  IMAD.MOV.U32 R56, RZ, RZ, RZ ;  /* 0x000000ffff387224 */ /* 0x000fe400078e00ff */
[----:B0-----:R-:W-:Y:S02]  /*fa1e0*/  IMAD.U32 R52, RZ, RZ, UR4 ;  /* 0x00000004ff347e24 */ /* 0x001fe4000f8e00ff */
[----:B------:R-:W-:-:S07]  /*fa1f0*/  IMAD.U32 R54, RZ, RZ, UR5 ;  /* 0x00000005ff367e24 */ /* 0x000fce000f8e00ff */
.L_x_6963:
        /* <DEDUP_REMOVED lines=20> */
.L_x_6962:
[----:B------:R-:W0:Y:S01]  /*fa340*/  LDCU.64 UR4, c[0x0][0x3c8] ;  /* 0x00007900ff0477ac */ /* 0x000e220008000a00 */
[----:B------:R-:W-:Y:S01]  /*fa350*/  BSSY.RECONVERGENT B0, `(.L_x_6964) ;  /* 0x0000018000007945 */ /* 0x000fe20003800200 */
[----:B------:R-:W-:Y:S02]  /*fa360*/  IMAD.MOV.U32 R12, RZ, RZ, RZ ;  /* 0x000000ffff0c7224 */ /* 0x000fe400078e00ff */
[----:B------:R-:W-:Y:S02]  /*fa370*/  IMAD.MOV.U32 R55, RZ, RZ, RZ ;  /* 0x000000ffff377224 */ /* 0x000fe400078e00ff */
[----:B0-----:R-:W-:Y:S02]  /*fa380*/  IMAD.U32 R52, RZ, RZ, UR4 ;  /* 0x00000004ff347e24 */ /* 0x001fe4000f8e00ff */
[----:B------:R-:W-:-:S07]  /*fa390*/  IMAD.U32 R54, RZ, RZ, UR5 ;  /* 0x00000005ff367e24 */ /* 0x000fce000f8e00ff */
.L_x_6965:
        /* <DEDUP_REMOVED lines=20> */
.L_x_6964:
[----:B------:R-:W0:Y:S01]  /*fa4e0*/  LDCU.64 UR4, c[0x0][0x3c8] ;  /* 0x00007900ff0477ac */ /* 0x000e220008000a00 */
[----:B------:R-:W-:Y:S01]  /*fa4f0*/  BSSY.RECONVERGENT B0, `(.L_x_6966) ;  /* 0x0000017000007945 */ /* 0x000fe20003800200 */
[----:B------:R-:W-:Y:S01]  /*fa500*/  CS2R R54, SRZ ;  /* 0x0000000000367805 */ /* 0x000fe2000001ff00 */
[----:B0-----:R-:W-:Y:S02]  /*fa510*/  IMAD.U32 R52, RZ, RZ, UR4 ;  /* 0x00000004ff347e24 */ /* 0x001fe4000f8e00ff */
[----:B------:R-:W-:-:S07]  /*fa520*/  IMAD.U32 R51, RZ, RZ, UR5 ;  /* 0x00000005ff337e24 */ /* 0x000fce000f8e00ff */
.L_x_6967:
        /* <DEDUP_REMOVED lines=20> */
.L_x_6966:
        /* <DEDUP_REMOVED lines=9> */
.L_x_6969:
        /* <DEDUP_REMOVED lines=20> */
.L_x_6968:
[----:B------:R-:W0:Y:S01]  /*fa840*/  LDCU.64 UR4, c[0x0][0x3c8] ;  /* 0x00007900ff0477ac */ /* 0x000e220008000a00 */
[----:B------:R-:W-:Y:S01]  /*fa850*/  BSSY.RECONVERGENT B0, `(.L_x_6970) ;  /* 0x0000018000007945 */ /* 0x000fe20003800200 */
[----:B------:R-:W-:Y:S02]  /*fa860*/  IMAD.MOV.U32 R14, RZ, RZ, RZ ;  /* 0x000000ffff0e7224 */ /* 0x000fe400078e00ff */
[----:B------:R-:W-:Y:S02]  /*fa870*/  IMAD.MOV.U32 R54, RZ, RZ, RZ ;  /* 0x000000ffff367224 */ /* 0x000fe400078e00ff */
[----:B0-----:R-:W-:Y:S02]  /*fa880*/  IMAD.U32 R48, RZ, RZ, UR4 ;  /* 0x00000004ff307e24 */ /* 0x001fe4000f8e00ff */
[----:B------:R-:W-:-:S07]  /*fa890*/  IMAD.U32 R52, RZ, RZ, UR5 ;  /* 0x00000005ff347e24 */ /* 0x000fce000f8e00ff */
.L_x_6971:
        /* <DEDUP_REMOVED lines=20> */
.L_x_6970:
[----:B------:R-:W0:Y:S01]  /*fa9e0*/  LDCU.64 UR4, c[0x0][0x3c8] ;  /* 0x00007900ff0477ac */ /* 0x000e220008000a00 */
[----:B------:R-:W-:Y:S01]  /*fa9f0*/  BSSY.RECONVERGENT B0, `(.L_x_6972) ;  /* 0x0000018000007945 */ /* 0x000fe20003800200 */
[----:B------:R-:W-:Y:S02]  /*faa00*/  IMAD.MOV.U32 R9, RZ, RZ, RZ ;  /* 0x000000ffff097224 */ /* 0x000fe400078e00ff */
[----:B------:R-:W-:Y:S02]  /*faa10*/  IMAD.MOV.U32 R56, RZ, RZ, RZ ;  /* 0x000000ffff387224 */ /* 0x000fe400078e00ff */
[----:B0-----:R-:W-:Y:S02]  /*faa20*/  IMAD.U32 R52, RZ, RZ, UR4 ;  /* 0x00000004ff347e24 */ /* 0x001fe4000f8e00ff */
[----:B------:R-:W-:-:S07]  /*faa30*/  IMAD.U32 R54, RZ, RZ, UR5 ;  /* 0x00000005ff367e24 */ /* 0x000fce000f8e00ff */
.L_x_6973:
        /* <DEDUP_REMOVED lines=20> */
.L_x_6972:
[----:B------:R-:W0:Y:S01]  /*fab80*/  LDCU.64 UR4, c[0x0][0x3c8] ;  /* 0x00007900ff0477ac */ /* 0x000e220008000a00 */
[----:B------:R-:W-:Y:S01]  /*fab90*/  BSSY.RECONVERGENT B0, `(.L_x_6974) ;  /* 0x0000018000007945 */ /* 0x000fe20003800200 */
[----:B------:R-:W-:Y:S02]  /*faba0*/  IMAD.MOV.U32 R11, RZ, RZ, RZ ;  /* 0x000000ffff0b7224 */ /* 0x000fe400078e00ff */
[----:B------:R-:W-:Y:S02]  /*fabb0*/  IMAD.MOV.U32 R56, RZ, RZ, RZ ;  /* 0x000000ffff387224 */ /* 0x000fe400078e00ff */
[----:B0-----:R-:W-:Y:S02]  /*fabc0*/  IMAD.U32 R52, RZ, RZ, UR4 ;  /* 0x00000004ff347e24 */ /* 0x001fe4000f8e00ff */
[----:B------:R-:W-:-:S07]  /*fabd0*/  IMAD.U32 R54, RZ, RZ, UR5 ;  /* 0x00000005ff367e24 */ /* 0x000fce000f8e00ff */
.L_x_6975:
        /* <DEDUP_REMOVED lines=20> */
.L_x_6974:
[----:B------:R-:W0:Y:S01]  /*fad20*/  LDCU.64 UR4, c[0x0][0x3c8] ;  /* 0x00007900ff0477ac */ /* 0x000e220008000a00 */
[----:B------:R-:W-:Y:S01]  /*fad30*/  BSSY.RECONVERGENT B0, `(.L_x_6976) ;  /* 0x0000018000007945 */ /* 0x000fe20003800200 */
[----:B------:R-:W-:Y:S02]  /*fad40*/  IMAD.MOV.U32 R14, RZ, RZ, RZ ;  /* 0x000000ffff0e7224 */ /* 0x000fe400078e00ff */
[----:B------:R-:W-:Y:S02]  /*fad50*/  IMAD.MOV.U32 R55, RZ, RZ, RZ ;  /* 0x000000ffff377224 */ /* 0x000fe400078e00ff */
[----:B0-----:R-:W-:Y:S02]  /*fad60*/  IMAD.U32 R52, RZ, RZ, UR4 ;  /* 0x00000004ff347e24 */ /* 0x001fe4000f8e00ff */
[----:B------:R-:W-:-:S07]  /*fad70*/  IMAD.U32 R54, RZ, RZ, UR5 ;  /* 0x00000005ff367e24 */ /* 0x000fce000f8e00ff */
.L_x_6977:
        /* <DEDUP_REMOVED lines=20> */
.L_x_6976:
[----:B------:R-:W0:Y:S01]  /*faec0*/  LDCU.64 UR4, c[0x0][0x3c8] ;  /* 0x00007900ff0477ac */ /* 0x000e220008000a00 */
[----:B------:R-:W-:Y:S01]  /*faed0*/  BSSY.RECONVERGENT B0, `(.L_x_6978) ;  /* 0x0000018000007945 */ /* 0x000fe20003800200 */
[----:B------:R-:W-:Y:S02]  /*faee0*/  IMAD.MOV.U32 R9, RZ, RZ, RZ ;  /* 0x000000ffff097224 */ /* 0x000fe400078e00ff */
[----:B------:R-:W-:Y:S02]  /*faef0*/  IMAD.MOV.U32 R56, RZ, RZ, RZ ;  /* 0x000000ffff387224 */ /* 0x000fe400078e00ff */
[----:B0-----:R-:W-:Y:S02]  /*faf00*/  IMAD.U32 R52, RZ, RZ, UR4 ;  /* 0x00000004ff347e24 */ /* 0x001fe4000f8e00ff */
[----:B------:R-:W-:-:S07]  /*faf10*/  IMAD.U32 R54, RZ, RZ, UR5 ;  /* 0x00000005ff367e24 */ /* 0x000fce000f8e00ff */
.L_x_6979:
        /* <DEDUP_REMOVED lines=20> */
.L_x_6978:
[----:B------:R-:W0:Y:S01]  /*fb060*/  LDCU.64 UR4, c[0x0][0x3c8] ;  /* 0x00007900ff0477ac */ /* 0x000e220008000a00 */
[----:B------:R-:W-:Y:S01]  /*fb070*/  BSSY.RECONVERGENT B0, `(.L_x_6980) ;  /* 0x0000018000007945 */ /* 0x000fe20003800200 */
[----:B------:R-:W-:Y:S02]  /*fb080*/  IMAD.MOV.U32 R11, RZ, RZ, RZ ;  /* 0x000000ffff0b7224 */ /* 0x000fe400078e00ff */
[----:B------:R-:W-:Y:S02]  /*fb090*/  IMAD.MOV.U32 R56, RZ, RZ, RZ ;  /* 0x000000ffff387224 */ /* 0x000fe400078e00ff */
[----:B0-----:R-:W-:Y:S02]  /*fb0a0*/  IMAD.U32 R52, RZ, RZ, UR4 ;  /* 0x00000004ff347e24 */ /* 0x001fe4000f8e00ff */
[----:B------:R-:W-:-:S07]  /*fb0b0*/  IMAD.U32 R54, RZ, RZ, UR5 ;  /* 0x00000005ff367e24 */ /* 0x000fce000f8e00ff */
.L_x_6981:
        /* <DEDUP_REMOVED lines=20> */
.L_x_6980:
[----:B------:R-:W0:Y:S01]  /*fb200*/  LDCU.64 UR4, c[0x0][0x3c8] ;  /* 0x00007900ff0477ac */ /* 0x000e220008000a00 */
[----:B------:R-:W-:Y:S01]  /*fb210*/  BSSY.RECONVERGENT B0, `(.L_x_6982) ;  /* 0x0000018000007945 */ /* 0x000fe20003800200 */
[----:B------:R-:W-:Y:S02]  /*fb220*/  IMAD.MOV.U32 R14, RZ, RZ, RZ ;  /* 0x000000ffff0e7224 */ /* 0x000fe400078e00ff */
[----:B------:R-:W-:Y:S02]  /*fb230*/  IMAD.MOV.U32 R55, RZ, RZ, RZ ;  /* 0x000000ffff377224 */ /* 0x000fe400078e00ff */
[----:B0-----:R-:W-:Y:S02]  /*fb240*/  IMAD.U32 R52, RZ, RZ, UR4 ;  /* 0x00000004ff347e24 */ /* 0x001fe4000f8e00ff */
[----:B------:R-:W-:-:S07]  /*fb250*/  IMAD.U32 R54, RZ, RZ, UR5 ;  /* 0x00000005ff367e24 */ /* 0x000fce000f8e00ff */
.L_x_6983:
        /* <DEDUP_REMOVED lines=20> */
.L_x_6982:
[----:B------:R-:W0:Y:S01]  /*fb3a0*/  LDCU.64 UR4, c[0x0][0x3c8] ;  /* 0x00007900ff0477ac */ /* 0x000e220008000a00 */
[----:B------:R-:W-:Y:S01]  /*fb3b0*/  BSSY.RECONVERGENT B0, `(.L_x_6984) ;  /* 0x0000018000007945 */ /* 0x000fe20003800200 */
[----:B------:R-:W-:Y:S02]  /*fb3c0*/  IMAD.MOV.U32 R9, RZ, RZ, RZ ;  /* 0x000000ffff097224 */ /* 0x000fe400078e00ff */
[----:B------:R-:W-:Y:S02]  /*fb3d0*/  IMAD.MOV.U32 R56, RZ, RZ, RZ ;  /* 0x000000ffff387224 */ /* 0x000fe400078e00ff */
[----:B0-----:R-:W-:Y:S02]  /*fb3e0*/  IMAD.U32 R52, RZ, RZ, UR4 ;  /* 0x00000004ff347e24 */ /* 0x001fe4000f8e00ff */
[----:B------:R-:W-:-:S07]  /*fb3f0*/  IMAD.U32 R54, RZ, RZ, UR5 ;  /* 0x00000005ff367e24 */ /* 0x000fce000f8e00ff */
.L_x_6985:
        /* <DEDUP_REMOVED lines=20> */
.L_x_6984:
[----:B------:R-:W0:Y:S01]  /*fb540*/  LDCU.64 UR4, c[0x0][0x3c8] ;  /* 0x00007900ff0477ac */ /* 0x000e220008000a00 */
[----:B------:R-:W-:Y:S01]  /*fb550*/  BSSY.RECONVERGENT B0, `(.L_x_6986) ;  /* 0x0000018000007945 */ /* 0x000fe20003800200 */
[----:B------:R-:W-:Y:S02]  /*fb560*/  IMAD.MOV.U32 R11, RZ, RZ, RZ ;  /* 0x000000ffff0b7224 */ /* 0x000fe400078e00ff */
[----:B------:R-:W-:Y:S02]  /*fb570*/  IMAD.MOV.U32 R56, RZ, RZ, RZ ;  /* 0x000000ffff387224 */ /* 0x000fe400078e00ff */
[----:B0-----:R-:W-:Y:S02]  /*fb580*/  IMAD.U32 R52, RZ, RZ, UR4 ;  /* 0x00000004ff347e24 */ /* 0x001fe4000f8e00ff */
[----:B------:R-:W-:-:S07]  /*fb590*/  IMAD.U32 R54, RZ, RZ, UR5 ;  /* 0x00000005ff367e24 */ /* 0x000fce000f8e00ff */
.L_x_6987:
        /* <DEDUP_REMOVED lines=20> */
.L_x_6986:
[----:B------:R-:W0:Y:S01]  /*fb6e0*/  LDCU.64 UR4, c[0x0][0x3c8] ;  /* 0x00007900ff0477ac */ /* 0x000e220008000a00 */
[----:B------:R-:W-:Y:S01]  /*fb6f0*/  BSSY.RECONVERGENT B0, `(.L_x_6988) ;  /* 0x0000018000007945 */ /* 0x000fe20003800200 */
[----:B------:R-:W-:Y:S02]  /*fb700*/  IMAD.MOV.U32 R14, RZ, RZ, RZ ;  /* 0x000000ffff0e7224 */ /* 0x000fe400078e00ff */
[----:B------:R-:W-:Y:S02]  /*fb710*/  IMAD.MOV.U32 R55, RZ, RZ, RZ ;  /* 0x000000ffff377224 */ /* 0x000fe400078e00ff */
[----:B0-----:R-:W-:Y:S02]  /*fb720*/  IMAD.U32 R52, RZ, RZ, UR4 ;  /* 0x00000004ff347e24 */ /* 0x001fe4000f8e00ff */
[----:B------:R-:W-:-:S07]  /*fb730*/  IMAD.U32 R54, RZ, RZ, UR5 ;  /* 0x00000005ff367e24 */ /* 0x000fce000f8e00ff */
.L_x_6989:
        /* <DEDUP_REMOVED lines=20> */
.L_x_6988:
[----:B------:R-:W0:Y:S01]  /*fb880*/  LDCU.64 UR4, c[0x0][0x3c8] ;  /* 0x00007900ff0477ac */ /* 0x000e220008000a00 */
[----:B------:R-:W-:Y:S01]  /*fb890*/  BSSY.RECONVERGENT B0, `(.L_x_6990) ;  /* 0x0000018000007945 */ /* 0x000fe20003800200 */
[----:B------:R-:W-:Y:S02]  /*fb8a0*/  IMAD.MOV.U32 R9, RZ, RZ, RZ ;  /* 0x000000ffff097224 */ /* 0x000fe400078e00ff */
[----:B------:R-:W-:Y:S02]  /*fb8b0*/  IMAD.MOV.U32 R56, RZ, RZ, RZ ;  /* 0x000000ffff387224 */ /* 0x000fe400078e00ff */
[----:B0-----:R-:W-:Y:S02]  /*fb8c0*/  IMAD.U32 R52, RZ, RZ, UR4 ;  /* 0x00000004ff347e24 */ /* 0x001fe4000f8e00ff */
[----:B------:R-:W-:-:S07]  /*fb8d0*/  IMAD.U32 R54, RZ, RZ, UR5 ;  /* 0x00000005ff367e24 */ /* 0x000fce000f8e00ff */
.L_x_6991:
        /* <DEDUP_REMOVED lines=20> */
.L_x_6990:
[----:B------:R-:W0:Y:S01]  /*fba20*/  LDCU.64 UR4, c[0x0][0x3c8] ;  /* 0x00007900ff0477ac */ /* 0x000e220008000a00 */
[----:B------:R-:W-:Y:S01]  /*fba30*/  BSSY.RECONVERGENT B0, `(.L_x_6992) ;  /* 0x0000018000007945 */ /* 0x000fe20003800200 */
[----:B------:R-:W-:Y:S02]  /*fba40*/  IMAD.MOV.U32 R11, RZ, RZ, RZ ;  /* 0x000000ffff0b7224 */ /* 0x000fe400078e00ff */
[----:B------:R-:W-:Y:S02]  /*fba50*/  IMAD.MOV.U32 R56, RZ, RZ, RZ ;  /* 0x000000ffff387224 */ /* 0x000fe400078e00ff */
[----:B0-----:R-:W-:Y:S02]  /*fba60*/  IMAD.U32 R52, RZ, RZ, UR4 ;  /* 0x00000004ff347e24 */ /* 0x001fe4000f8e00ff */
[----:B------:R-:W-:-:S07]  /*fba70*/  IMAD.U32 R54, RZ, RZ, UR5 ;  /* 0x00000005ff367e24 */ /* 0x000fce000f8e00ff */
.L_x_6993:
        /* <DEDUP_REMOVED lines=20> */
.L_x_6992:
[----:B------:R-:W0:Y:S01]  /*fbbc0*/  LDCU.64 UR4, c[0x0][0x3c8] ;  /* 0x00007900ff0477ac */ /* 0x000e220008000a00 */
[----:B------:R-:W-:Y:S01]  /*fbbd0*/  BSSY.RECONVERGENT B0, `(.L_x_6994) ;  /* 0x0000018000007945 */ /* 0x000fe20003800200 */
[----:B------:R-:W-:Y:S02]  /*fbbe0*/  IMAD.MOV.U32 R14, RZ, RZ, RZ ;  /* 0x000000ffff0e7224 */ /* 0x000fe400078e00ff */
[----:B------:R-:W-:Y:S02]  /*fbbf0*/  IMAD.MOV.U32 R55, RZ, RZ, RZ ;  /* 0x000000ffff377224 */ /* 0x000fe400078e00ff */
[----:B0-----:R-:W-:Y:S02]  /*fbc00*/  IMAD.U32 R52, RZ, RZ, UR4 ;  /* 0x00000004ff347e24 */ /* 0x001fe4000f8e00ff */
[----:B------:R-:W-:-:S07]  /*fbc10*/  IMAD.U32 R54, RZ, RZ, UR5 ;  /* 0x00000005ff367e24 */ /* 0x000fce000f8e00ff */
.L_x_6995:
        /* <DEDUP_REMOVED lines=20> */
.L_x_6994:
[----:B------:R-:W0:Y:S01]  /*fbd60*/  LDCU.64 UR4, c[0x0][0x3c8] ;  /* 0x00007900ff0477ac */ /* 0x000e220008000a00 */
[----:B------:R-:W-:Y:S01]  /*fbd70*/  BSSY.RECONVERGENT B0, `(.L_x_6996) ;  /* 0x0000018000007945 */ /* 0x000fe20003800200 */
[----:B------:R-:W-:Y:S02]  /*fbd80*/  IMAD.MOV.U32 R9, RZ, RZ, RZ ;  /* 0x000000ffff097224 */ /* 0x000fe400078e00ff */
[----:B------:R-:W-:Y:S02]  /*fbd90*/  IMAD.MOV.U32 R56, RZ, RZ, RZ ;  /* 0x000000ffff387224 */ /* 0x000fe400078e00ff */
[----:B0-----:R-:W-:Y:S02]  /*fbda0*/  IMAD.U32 R52, RZ, RZ, UR4 ;  /* 0x00000004ff347e24 */ /* 0x001fe4000f8e00ff */
[----:B------:R-:W-:-:S07]  /*fbdb0*/  IMAD.U32 R54, RZ, RZ, UR5 ;  /* 0x00000005ff367e24 */ /* 0x000fce000f8e00ff */
.L_x_6997:
        /* <DEDUP_REMOVED lines=20> */
.L_x_6996:
[----:B------:R-:W0:Y:S01]  /*fbf00*/  LDCU.64 UR4, c[0x0][0x3c8] ;  /* 0x00007900ff0477ac */ /* 0x000e220008000a00 */
[----:B------:R-:W-:Y:S01]  /*fbf10*/  BSSY.RECONVERGENT B0, `(.L_x_6998) ;  /* 0x0000018000007945 */ /* 0x000fe20003800200 */
[----:B------:R-:W-:Y:S02]  /*fbf20*/  IMAD.MOV.U32 R11, RZ, RZ, RZ ;  /* 0x000000ffff0b7224 */ /* 0x000fe400078e00ff */
[----:B------:R-:W-:Y:S02]  /*fbf30*/  IMAD.MOV.U32 R56, RZ, RZ, RZ ;  /* 0x000000ffff387224 */ /* 0x000fe400078e00ff */
[----:B0-----:R-:W-:Y:S02]  /*fbf40*/  IMAD.U32 R52, RZ, RZ, UR4 ;  /* 0x00000004ff347e24 */ /* 0x001fe4000f8e00ff */
[----:B------:R-:W-:-:S07]  /*fbf50*/  IMAD.U32 R54, RZ, RZ, UR5 ;  /* 0x00000005ff367e24 */ /* 0x000fce000f8e00ff */
.L_x_6999:
        /* <DEDUP_REMOVED lines=20> */
.L_x_6998:
[----:B------:R-:W0:Y:S01]  /*fc0a0*/  LDCU.64 UR4, c[0x0][0x3c8] ;  /* 0x00007900ff0477ac */ /* 0x000e220008000a00 */
[----:B------:R-:W-:Y:S01]  /*fc0b0*/  BSSY.RECONVERGENT B0, `(.L_x_7000) ;  /* 0x0000018000007945 */ /* 0x000fe20003800200 */
[----:B------:R-:W-:Y:S02]  /*fc0c0*/  IMAD.MOV.U32 R14, RZ, RZ, RZ ;  /* 0x000000ffff0e7224 */ /* 0x000fe400078e00ff */
[----:B------:R-:W-:Y:S02]  /*fc0d0*/  IMAD.MOV.U32 R55, RZ, RZ, RZ ;  /* 0x000000ffff377224 */ /* 0x000fe400078e00ff */
[----:B0-----:R-:W-:Y:S02]  /*fc0e0*/  IMAD.U32 R52, RZ, RZ, UR4 ;  /* 0x00000004ff347e24 */ /* 0x001fe4000f8e00ff */
[----:B------:R-:W-:-:S07]  /*fc0f0*/  IMAD.U32 R54, RZ, RZ, UR5 ;  /* 0x00000005ff367e24 */ /* 0x000fce000f8e00ff */
.L_x_7001:
        /* <DEDUP_REMOVED lines=20> */
.L_x_7000:
[----:B------:R-:W0:Y:S01]  /*fc240*/  LDCU.64 UR4, c[0x0][0x3c8] ;  /* 0x00007900ff0477ac */ /* 0x000e220008000a00 */
[----:B------:R-:W-:Y:S01]  /*fc250*/  BSSY.RECONVERGENT B0, `(.L_x_7002) ;  /* 0x0000018000007945 */ /* 0x000fe20003800200 */
[----:B------:R-:W-:Y:S02]  /*fc260*/  IMAD.MOV.U32 R9, RZ, RZ, RZ ;  /* 0x000000ffff097224 */ /* 0x000fe400078e00ff */
[----:B------:R-:W-:Y:S02]  /*fc270*/  IMAD.MOV.U32 R56, RZ, RZ, RZ ;  /* 0x000000ffff387224 */ /* 0x000fe400078e00ff */
[----:B0-----:R-:W-:Y:S02]  /*fc280*/  IMAD.U32 R52, RZ, RZ, UR4 ;  /* 0x00000004ff347e24 */ /* 0x001fe4000f8e00ff */
[----:B------:R-:W-:-:S07]  /*fc290*/  IMAD.U32 R54, RZ, RZ, UR5 ;  /* 0x00000005ff367e24 */ /* 0x000fce000f8e00ff */
.L_x_7003:
        /* <DEDUP_REMOVED lines=20> */
.L_x_7002:
[----:B------:R-:W0:Y:S01]  /*fc3e0*/  LDCU.64 UR4, c[0x0][0x3c8] ;  /* 0x00007900ff0477ac */ /* 0x000e220008000a00 */
[----:B------:R-:W-:Y:S01]  /*fc3f0*/  BSSY.RECONVERGENT B0, `(.L_x_7004) ;  /* 0x0000018000007945 */ /* 0x000fe20003800200 */
[----:B------:R-:W-:Y:S02]  /*fc400*/  IMAD.MOV.U32 R11, RZ, RZ, RZ ;  /* 0x000000ffff0b7224 */ /* 0x000fe400078e00ff */
[----:B------:R-:W-:Y:S02]  /*fc410*/  IMAD.MOV.U32 R56, RZ, RZ, RZ ;  /* 0x000000ffff387224 */ /* 0x000fe400078e00ff */
[----:B0-----:R-:W-:Y:S02]  /*fc420*/  IMAD.U32 R52, RZ, RZ, UR4 ;  /* 0x00000004ff347e24 */ /* 0x001fe4000f8e00ff */
[----:B------:R-:W-:-:S07]  /*fc430*/  IMAD.U32 R54, RZ, RZ, UR5 ;  /* 0x00000005ff367e24 */ /* 0x000fce000f8e00ff */
.L_x_7005:
        /* <DEDUP_REMOVED lines=20> */
.L_x_7004:
[----:B------:R-:W0:Y:S01]  /*fc580*/  LDCU.64 UR4, c[0x0][0x3c8] ;  /* 0x00007900ff0477ac */ /* 0x000e220008000a00 */
[----:B------:R-:W-:Y:S01]  /*fc590*/  BSSY.RECONVERGENT B0, `(.L_x_7006) ;  /* 0x0000018000007945 */ /* 0x000fe20003800200 */
[----:B------:R-:W-:Y:S02]  /*fc5a0*/  IMAD.MOV.U32 R52, RZ, RZ, RZ ;  /* 0x000000ffff347224 */ /* 0x000fe400078e00ff */
[----:B------:R-:W-:Y:S02]  /*fc5b0*/  IMAD.MOV.U32 R54, RZ, RZ, RZ ;  /* 0x000000ffff367224 */ /* 0x000fe400078e00ff */
[----:B0-----:R-:W-:Y:S02]  /*fc5c0*/  IMAD.U32 R55, RZ, RZ, UR4 ;  /* 0x00000004ff377e24 */ /* 0x001fe4000f8e00ff */
[----:B------:R-:W-:-:S07]  /*fc5d0*/  IMAD.U32 R48, RZ, RZ, UR5 ;  /* 0x00000005ff307e24 */ /* 0x000fce000f8e00ff */
.L_x_7007:
        /* <DEDUP_REMOVED lines=20> */
.L_x_7006:
        /* <DEDUP_REMOVED lines=9> */
.L_x_7009:
        /* <DEDUP_REMOVED lines=20> */
.L_x_7008:
[----:B------:R-:W0:Y:S01]  /*fc8f0*/  LDCU.64 UR4, c[0x0][0x3c8] ;  /* 0x00007900ff0477ac */ /* 0x000e220008000a00 */
[----:B------:R-:W-:Y:S01]  /*fc900*/  BSSY.RECONVERGENT B0, `(.L_x_7010) ;  /* 0x0000018000007945 */ /* 0x000fe20003800200 */
[----:B------:R-:W-:Y:S02]  /*fc910*/  IMAD.MOV.U32 R14, RZ, RZ, RZ ;  /* 0x000000ffff0e7224 */ /* 0x000fe400078e00ff */
[----:B------:R-:W-:Y:S02]  /*fc920*/  IMAD.MOV.U32 R55, RZ, RZ, RZ ;  /* 0x000000ffff377224 */ /* 0x000fe400078e00ff */
[----:B0-----:R-:W-:Y:S02]  /*fc930*/  IMAD.U32 R48, RZ, RZ, UR4 ;  /* 0x00000004ff307e24 */ /* 0x001fe4000f8e00ff */
[----:B------:R-:W-:-:S07]  /*fc940*/  IMAD.U32 R52, RZ, RZ, UR5 ;  /* 0x00000005ff347e24 */ /* 0x000fce000f8e00ff */
.L_x_7011:
        /* <DEDUP_REMOVED lines=20> */
.L_x_7010:
[----:B------:R-:W0:Y:S01]  /*fca90*/  LDCU.64 UR4, c[0x0][0x3c8] ;  /* 0x00007900ff0477ac */ /* 0x000e220008000a00 */
[----:B------:R-:W-:Y:S01]  /*fcaa0*/  BSSY.RECONVERGENT B0, `(.L_x_7012) ;  /* 0x0000018000007945 */ /* 0x000fe20003800200 */
[----:B------:R-:W-:Y:S02]  /*fcab0*/  IMAD.MOV.U32 R9, RZ, RZ, RZ ;  /* 0x000000ffff097224 */ /* 0x000fe400078e00ff */
[----:B------:R-:W-:Y:S02]  /*fcac0*/  IMAD.MOV.U32 R54, RZ, RZ, RZ ;  /* 0x000000ffff367224 */ /* 0x000fe400078e00ff */
[----:B0-----:R-:W-:Y:S02]  /*fcad0*/  IMAD.U32 R55, RZ, RZ, UR4 ;  /* 0x00000004ff377e24 */ /* 0x001fe4000f8e00ff */
[----:B------:R-:W-:-:S07]  /*fcae0*/  IMAD.U32 R52, RZ, RZ, UR5 ;  /* 0x00000005ff347e24 */ /* 0x000fce000f8e00ff */
.L_x_7013:
        /* <DEDUP_REMOVED lines=20> */
.L_x_7012:
[----:B------:R-:W0:Y:S01]  /*fcc30*/  LDCU.64 UR4, c[0x0][0x3c8] ;  /* 0x00007900ff0477ac */ /* 0x000e220008000a00 */
[----:B------:R-:W-:Y:S01]  /*fcc40*/  BSSY.RECONVERGENT B0, `(.L_x_7014) ;  /* 0x0000018000007945 */ /* 0x000fe20003800200 */
[----:B------:R-:W-:Y:S02]  /*fcc50*/  IMAD.MOV.U32 R13, RZ, RZ, RZ ;  /* 0x000000ffff0d7224 */ /* 0x000fe400078e00ff */
[----:B------:R-:W-:Y:S02]  /*fcc60*/  IMAD.MOV.U32 R54, RZ, RZ, RZ ;  /* 0x000000ffff367224 */ /* 0x000fe400078e00ff */
[----:B0-----:R-:W-:Y:S02]  /*fcc70*/  IMAD.U32 R55, RZ, RZ, UR4 ;  /* 0x00000004ff377e24 */ /* 0x001fe4000f8e00ff */
[----:B------:R-:W-:-:S07]  /*fcc80*/  IMAD.U32 R52, RZ, RZ, UR5 ;  /* 0x00000005ff347e24 */ /* 0x000fce000f8e00ff */
.L_x_7015:
        /* <DEDUP_REMOVED lines=20> */
.L_x_7014:
[----:B------:R-:W0:Y:S01]  /*fcdd0*/  LDCU.64 UR4, c[0x0][0x3c8] ;  /* 0x00007900ff0477ac */ /* 0x000e220008000a00 */
[----:B------:R-:W-:Y:S01]  /*fcde0*/  BSSY.RECONVERGENT B0, `(.L_x_7016) ;  /* 0x0000018000007945 */ /* 0x000fe20003800200 */
[----:B------:R-:W-:Y:S02]  /*fcdf0*/  IMAD.MOV.U32 R14, RZ, RZ, RZ ;  /* 0x000000ffff0e7224 */ /* 0x000fe400078e00ff */
[----:B------:R-:W-:Y:S02]  /*fce00*/  IMAD.MOV.U32 R57, RZ, RZ, RZ ;  /* 0x000000ffff397224 */ /* 0x000fe400078e00ff */
[----:B0-----:R-:W-:Y:S02]  /*fce10*/  IMAD.U32 R55, RZ, RZ, UR4 ;  /* 0x00000004ff377e24 */ /* 0x001fe4000f8e00ff */
[----:B------:R-:W-:-:S07]  /*fce20*/  IMAD.U32 R52, RZ, RZ, UR5 ;  /* 0x00000005ff347e24 */ /* 0x000fce000f8e00ff */
.L_x_7017:
        /* <DEDUP_REMOVED lines=20> */
.L_x_7016:
[----:B------:R-:W0:Y:S01]  /*fcf70*/  LDCU.64 UR4, c[0x0][0x3c8] ;  /* 0x00007900ff0477ac */ /* 0x000e220008000a00 */
[----:B------:R-:W-:Y:S01]  /*fcf80*/  BSSY.RECONVERGENT B0, `(.L_x_7018) ;  /* 0x0000018000007945 */ /* 0x000fe20003800200 */
[----:B------:R-:W-:Y:S02]  /*fcf90*/  IMAD.MOV.U32 R9, RZ, RZ, RZ ;  /* 0x000000ffff097224 */ /* 0x000fe400078e00ff */
[----:B------:R-:W-:Y:S02]  /*fcfa0*/  IMAD.MOV.U32 R54, RZ, RZ, RZ ;  /* 0x000000ffff367224 */ /* 0x000fe400078e00ff */
[----:B0-----:R-:W-:Y:S02]  /*fcfb0*/  IMAD.U32 R55, RZ, RZ, UR4 ;  /* 0x00000004ff377e24 */ /* 0x001fe4000f8e00ff */
[----:B------:R-:W-:-:S07]  /*fcfc0*/  IMAD.U32 R52, RZ, RZ, UR5 ;  /* 0x00000005ff347e24 */ /* 0x000fce000f8e00ff */
.L_x_7019:
        /* <DEDUP_REMOVED lines=20> */
.L_x_7018:
[----:B------:R-:W0:Y:S01]  /*fd110*/  LDCU.64 UR4, c[0x0][0x3c8] ;  /* 0x00007900ff0477ac */ /* 0x000e220008000a00 */
[----:B------:R-:W-:Y:S01]  /*fd120*/  BSSY.RECONVERGENT B0, `(.L_x_7020) ;  /* 0x0000018000007945 */ /* 0x000fe20003800200 */
[----:B------:R-:W-:Y:S02]  /*fd130*/  IMAD.MOV.U32 R13, RZ, RZ, RZ ;  /* 0x000000ffff0d7224 */ /* 0x000fe400078e00ff */
[----:B------:R-:W-:Y:S02]  /*fd140*/  IMAD.MOV.U32 R54, RZ, RZ, RZ ;  /* 0x000000ffff367224 */ /* 0x000fe400078e00ff */
[----:B0-----:R-:W-:Y:S02]  /*fd150*/  IMAD.U32 R55, RZ, RZ, UR4 ;  /* 0x00000004ff377e24 */ /* 0x001fe4000f8e00ff */
[----:B------:R-:W-:-:S07]  /*fd160*/  IMAD.U32 R52, RZ, RZ, UR5 ;  /* 0x00000005ff347e24 */ /* 0x000fce000f8e00ff */
.L_x_7021:
        /* <DEDUP_REMOVED lines=20> */
.L_x_7020:
[----:B------:R-:W0:Y:S01]  /*fd2b0*/  LDCU.64 UR4, c[0x0][0x3c8] ;  /* 0x00007900ff0477ac */ /* 0x000e220008000a00 */
[----:B------:R-:W-:Y:S01]  /*fd2c0*/  BSSY.RECONVERGENT B0, `(.L_x_7022) ;  /* 0x0000018000007945 */ /* 0x000fe20003800200 */
[----:B------:R-:W-:Y:S02]  /*fd2d0*/  IMAD.MOV.U32 R14, RZ, RZ, RZ ;  /* 0x000000ffff0e7224 */ /* 0x000fe400078e00ff */
[----:B------:R-:W-:Y:S02]  /*fd2e0*/  IMAD.MOV.U32 R57, RZ, RZ, RZ ;  /* 0x000000ffff397224 */ /* 0x000fe400078e00ff */
[----:B0-----:R-:W-:Y:S02]  /*fd2f0*/  IMAD.U32 R55, RZ, RZ, UR4 ;  /* 0x00000004ff377e24 */ /* 0x001fe4000f8e00ff */
[----:B------:R-:W-:-:S07]  /*fd300*/  IMAD.U32 R52, RZ, RZ, UR5 ;  /* 0x00000005ff347e24 */ /* 0x000fce000f8e00ff */
.L_x_7023:
        /* <DEDUP_REMOVED lines=20> */
.L_x_7022:
[----:B------:R-:W0:Y:S01]  /*fd450*/  LDCU.64 UR4, c[0x0][0x3c8] ;  /* 0x00007900ff0477ac */ /* 0x000e220008000a00 */
[----:B------:R-:W-:Y:S01]  /*fd460*/  BSSY.RECONVERGENT B0, `(.L_x_7024) ;  /* 0x0000018000007945 */ /* 0x000fe20003800200 */
[----:B------:R-:W-:Y:S02]  /*fd470*/  IMAD.MOV.U32 R9, RZ, RZ, RZ ;  /* 0x000000ffff097224 */ /* 0x000fe400078e00ff */
[----:B------:R-:W-:Y:S02]  /*fd480*/  IMAD.MOV.U32 R54, RZ, RZ, RZ ;  /* 0x000000ffff367224 */ /* 0x000fe400078e00ff */
[----:B0-----:R-:W-:Y:S02]  /*fd490*/  IMAD.U32 R55, RZ, RZ, UR4 ;  /* 0x00000004ff377e24 */ /* 0x001fe4000f8e00ff */
[----:B------:R-:W-:-:S07]  /*fd4a0*/  IMAD.U32 R52, RZ, RZ, UR5 ;  /* 0x00000005ff347e24 */ /* 0x000fce000f8e00ff */
.L_x_7025:
        /* <DEDUP_REMOVED lines=20> */
.L_x_7024:
[----:B------:R-:W0:Y:S01]  /*fd5f0*/  LDCU.64 UR4, c[0x0][0x3c8] ;  /* 0x00007900ff0477ac */ /* 0x000e220008000a00 */
[----:B------:R-:W-:Y:S01]  /*fd600*/  BSSY.RECONVERGENT B0, `(.L_x_7026) ;  /* 0x0000018000007945 */ /* 0x000fe20003800200 */
[----:B------:R-:W-:Y:S02]  /*fd610*/  IMAD.MOV.U32 R13, RZ, RZ, RZ ;  /* 0x000000ffff0d7224 */ /* 0x000fe400078e00ff */
[----:B------:R-:W-:Y:S02]  /*fd620*/  IMAD.MOV.U32 R54, RZ, RZ, RZ ;  /* 0x000000ffff367224 */ /* 0x000fe400078e00ff */
[----:B0-----:R-:W-:Y:S02]  /*fd630*/  IMAD.U32 R55, RZ, RZ, UR4 ;  /* 0x00000004ff377e24 */ /* 0x001fe4000f8e00ff */
[----:B------:R-:W-:-:S07]  /*fd640*/  IMAD.U32 R52, RZ, RZ, UR5 ;  /* 0x00000005ff347e24 */ /* 0x000fce000f8e00ff */
.L_x_7027:
        /* <DEDUP_REMOVED lines=20> */
.L_x_7026:
[----:B------:R-:W0:Y:S01]  /*fd790*/  LDCU.64 UR4, c[0x0][0x3c8] ;  /* 0x00007900ff0477ac */ /* 0x000e220008000a00 */
[----:B------:R-:W-:Y:S01]  /*fd7a0*/  BSSY.RECONVERGENT B0, `(.L_x_7028) ;  /* 0x0000018000007945 */ /* 0x000fe20003800200 */
[----:B------:R-:W-:Y:S02]  /*fd7b0*/  IMAD.MOV.U32 R14, RZ, RZ, RZ ;  /* 0x000000ffff0e7224 */ /* 0x000fe400078e00ff */
[----:B------:R-:W-:Y:S02]  /*fd7c0*/  IMAD.MOV.U32 R57, RZ, RZ, RZ ;  /* 0x000000ffff397224 */ /* 0x000fe400078e00ff */
[----:B0-----:R-:W-:Y:S02]  /*fd7d0*/  IMAD.U32 R55, RZ, RZ, UR4 ;  /* 0x00000004ff377e24 */ /* 0x001fe4000f8e00ff */
[----:B------:R-:W-:-:S07]  /*fd7e0*/  IMAD.U32 R52, RZ, RZ, UR5 ;  /* 0x00000005ff347e24 */ /* 0x000fce000f8e00ff */
.L_x_7029:
        /* <DEDUP_REMOVED lines=20> */
.L_x_7028:
[----:B------:R-:W0:Y:S01]  /*fd930*/  LDCU.64 UR4, c[0x0][0x3c8] ;  /* 0x00007900ff0477ac */ /* 0x000e220008000a00 */
[----:B------:R-:W-:Y:S01]  /*fd940*/  BSSY.RECONVERGENT B0, `(.L_x_7030) ;  /* 0x0000018000007945 */ /* 0x000fe20003800200 */
[----:B------:R-:W-:Y:S02]  /*fd950*/  IMAD.MOV.U32 R9, RZ, RZ, RZ ;  /* 0x000000ffff097224 */ /* 0x000fe400078e00ff */
[----:B------:R-:W-:Y:S02]  /*fd960*/  IMAD.MOV.U32 R54, RZ, RZ, RZ ;  /* 0x000000ffff367224 */ /* 0x000fe400078e00ff */
[----:B0-----:R-:W-:Y:S02]  /*fd970*/  IMAD.U32 R55, RZ, RZ, UR4 ;  /* 0x00000004ff377e24 */ /* 0x001fe4000f8e00ff */
[----:B------:R-:W-:-:S07]  /*fd980*/  IMAD.U32 R52, RZ, RZ, UR5 ;  /* 0x00000005ff347e24 */ /* 0x000fce000f8e00ff */
.L_x_7031:
        /* <DEDUP_REMOVED lines=20> */
.L_x_7030:
[----:B------:R-:W0:Y:S01]  /*fdad0*/  LDCU.64 UR4, c[0x0][0x3c8] ;  /* 0x00007900ff0477ac */ /* 0x000e220008000a00 */
[----:B------:R-:W-:Y:S01]  /*fdae0*/  BSSY.RECONVERGENT B0, `(.L_x_7032) ;  /* 0x0000018000007945 */ /* 0x000fe20003800200 */
[----:B------:R-:W-:Y:S02]  /*fdaf0*/  IMAD.MOV.U32 R13, RZ, RZ, RZ ;  /* 0x000000ffff0d7224 */ /* 0x000fe400078e00ff */
[----:B------:R-:W-:Y:S02]  /*fdb00*/  IMAD.MOV.U32 R54, RZ, RZ, RZ ;  /* 0x000000ffff367224 */ /* 0x000fe400078e00ff */
[----:B0-----:R-:W-:Y:S02]  /*fdb10*/  IMAD.U32 R55, RZ, RZ, UR4 ;  /* 0x00000004ff377e24 */ /* 0x001fe4000f8e00ff */
[----:B------:R-:W-:-:S07]  /*fdb20*/  IMAD.U32 R52, RZ, RZ, UR5 ;  /* 0x00000005ff347e24 */ /* 0x000fce000f8e00ff */
.L_x_7033:
        /* <DEDUP_REMOVED lines=20> */
.L_x_7032:
[----:B------:R-:W0:Y:S01]  /*fdc70*/  LDCU.64 UR4, c[0x0][0x3c8] ;  /* 0x00007900ff0477ac */ /* 0x000e220008000a00 */
[----:B------:R-:W-:Y:S01]  /*fdc80*/  BSSY.RECONVERGENT B0, `(.L_x_7034) ;  /* 0x0000018000007945 */ /* 0x000fe20003800200 */
[----:B------:R-:W-:Y:S02]  /*fdc90*/  IMAD.MOV.U32 R14, RZ, RZ, RZ ;  /* 0x000000ffff0e7224 */ /* 0x000fe400078e00ff */
[----:B------:R-:W-:Y:S02]  /*fdca0*/  IMAD.MOV.U32 R57, RZ, RZ, RZ ;  /* 0x000000ffff397224 */ /* 0x000fe400078e00ff */
[----:B0-----:R-:W-:Y:S02]  /*fdcb0*/  IMAD.U32 R55, RZ, RZ, UR4 ;  /* 0x00000004ff377e24 */ /* 0x001fe4000f8e00ff */
[----:B------:R-:W-:-:S07]  /*fdcc0*/  IMAD.U32 R52, RZ, RZ, UR5 ;  /* 0x00000005ff347e24 */ /* 0x000fce000f8e00ff */
.L_x_7035:
        /* <DEDUP_REMOVED lines=20> */
.L_x_7034:
[----:B------:R-:W0:Y:S01]  /*fde10*/  LDCU.64 UR4, c[0x0][0x3c8] ;  /* 0x00007900ff0477ac */ /* 0x000e220008000a00 */
[----:B------:R-:W-:Y:S01]  /*fde20*/  BSSY.RECONVERGENT B0, `(.L_x_7036) ;  /* 0x0000018000007945 */ /* 0x000fe20003800200 */
[----:B------:R-:W-:Y:S02]  /*fde30*/  IMAD.MOV.U32 R9, RZ, RZ, RZ ;  /* 0x000000ffff097224 */ /* 0x000fe400078e00ff */
[----:B------:R-:W-:Y:S02]  /*fde40*/  IMAD.MOV.U32 R54, RZ, RZ, RZ ;  /* 0x000000ffff367224 */ /* 0x000fe400078e00ff */
[----:B0-----:R-:W-:Y:S02]  /*fde50*/  IMAD.U32 R55, RZ, RZ, UR4 ;  /* 0x00000004ff377e24 */ /* 0x001fe4000f8e00ff */
[----:B------:R-:W-:-:S07]  /*fde60*/  IMAD.U32 R52, RZ, RZ, UR5 ;  /* 0x00000005ff347e24 */ /* 0x000fce000f8e00ff */
.L_x_7037:
        /* <DEDUP_REMOVED lines=20> */
.L_x_7036:
[----:B------:R-:W0:Y:S01]  /*fdfb0*/  LDCU.64 UR4, c[0x0][0x3c8] ;  /* 0x00007900ff0477ac */ /* 0x000e220008000a00 */
[----:B------:R-:W-:Y:S01]  /*fdfc0*/  BSSY.RECONVERGENT B0, `(.L_x_7038) ;  /* 0x0000018000007945 */ /* 0x000fe20003800200 */
[----:B------:R-:W-:Y:S02]  /*fdfd0*/  IMAD.MOV.U32 R13, RZ, RZ, RZ ;  /* 0x000000ffff0d7224 */ /* 0x000fe400078e00ff */
[----:B------:R-:W-:Y:S02]  /*fdfe0*/  IMAD.MOV.U32 R54, RZ, RZ, RZ ;  /* 0x000000ffff367224 */ /* 0x000fe400078e00ff */
[----:B0-----:R-:W-:Y:S02]  /*fdff0*/  IMAD.U32 R55, RZ, RZ, UR4 ;  /* 0x00000004ff377e24 */ /* 0x001fe4000f8e00ff */
[----:B------:R-:W-:-:S07]  /*fe000*/  IMAD.U32 R52, RZ, RZ, UR5 ;  /* 0x00000005ff347e24 */ /* 0x000fce000f8e00ff */
.L_x_7039:
        /* <DEDUP_REMOVED lines=20> */
.L_x_7038:
[----:B------:R-:W0:Y:S01]  /*fe150*/  LDCU.64 UR4, c[0x0][0x3c8] ;  /* 0x00007900ff0477ac */ /* 0x000e220008000a00 */
[----:B------:R-:W-:Y:S01]  /*fe160*/  BSSY.RECONVERGENT B0, `(.L_x_7040) ;  /* 0x0000018000007945 */ /* 0x000fe20003800200 */
[----:B------:R-:W-:Y:S02]  /*fe170*/  IMAD.MOV.U32 R14, RZ, RZ, RZ ;  /* 0x000000ffff0e7224 */ /* 0x000fe400078e00ff */
[----:B------:R-:W-:Y:S02]  /*fe180*/  IMAD.MOV.U32 R57, RZ, RZ, RZ ;  /* 0x000000ffff397224 */ /* 0x000fe400078e00ff */
[----:B0-----:R-:W-:Y:S02]  /*fe190*/  IMAD.U32 R55, RZ, RZ, UR4 ;  /* 0x00000004ff377e24 */ /* 0x001fe4000f8e00ff */
[----:B------:R-:W-:-:S07]  /*fe1a0*/  IMAD.U32 R52, RZ, RZ, UR5 ;  /* 0x00000005ff347e24 */ /* 0x000fce000f8e00ff */
.L_x_7041:
        /* <DEDUP_REMOVED lines=20> */
.L_x_7040:
[----:B------:R-:W0:Y:S01]  /*fe2f0*/  LDCU.64 UR4, c[0x0][0x3c8] ;  /* 0x00007900ff0477ac */ /* 0x000e220008000a00 */
[----:B------:R-:W-:Y:S01]  /*fe300*/  BSSY.RECONVERGENT B0, `(.L_x_7042) ;  /* 0x0000018000007945 */ /* 0x000fe20003800200 */
[----:B------:R-:W-:Y:S02]  /*fe310*/  IMAD.MOV.U32 R9, RZ, RZ, RZ ;  /* 0x000000ffff097224 */ /* 0x000fe400078e00ff */
[----:B------:R-:W-:Y:S02]  /*fe320*/  IMAD.MOV.U32 R54, RZ, RZ, RZ ;  /* 0x000000ffff367224 */ /* 0x000fe400078e00ff */
[----:B0-----:R-:W-:Y:S02]  /*fe330*/  IMAD.U32 R55, RZ, RZ, UR4 ;  /* 0x00000004ff377e24 */ /* 0x001fe4000f8e00ff */
[----:B------:R-:W-:-:S07]  /*fe340*/  IMAD.U32 R52, RZ, RZ, UR5 ;  /* 0x00000005ff347e24 */ /* 0x000fce000f8e00ff */
.L_x_7043:
        /* <DEDUP_REMOVED lines=20> */
.L_x_7042:
[----:B------:R-:W0:Y:S01]  /*fe490*/  LDCU.64 UR4, c[0x0][0x3c8] ;  /* 0x00007900ff0477ac */ /* 0x000e220008000a00 */
[----:B------:R-:W-:Y:S01]  /*fe4a0*/  BSSY.RECONVERGENT B0, `(.L_x_7044) ;  /* 0x0000018000007945 */ /* 0x000fe20003800200 */
[----:B------:R-:W-:Y:S02]  /*fe4b0*/  IMAD.MOV.U32 R13, RZ, RZ, RZ ;  /* 0x000000ffff0d7224 */ /* 0x000fe400078e00ff */
[----:B------:R-:W-:Y:S02]  /*fe4c0*/  IMAD.MOV.U32 R54, RZ, RZ, RZ ;  /* 0x000000ffff367224 */ /* 0x000fe400078e00ff */
[----:B0-----:R-:W-:Y:S02]  /*fe4d0*/  IMAD.U32 R55, RZ, RZ, UR4 ;  /* 0x00000004ff377e24 */ /* 0x001fe4000f8e00ff */
[----:B------:R-:W-:-:S07]  /*fe4e0*/  IMAD.U32 R52, RZ, RZ, UR5 ;  /* 0x00000005ff347e24 */ /* 0x000fce000f8e00ff */
.L_x_7045:
        /* <DEDUP_REMOVED lines=20> */
.L_x_7044:
[----:B------:R-:W0:Y:S01]  /*fe630*/  LDCU.64 UR4, c[0x0][0x3c8] ;  /* 0x00007900ff0477ac */ /* 0x000e220008000a00 */
[----:B------:R-:W-:Y:S01]  /*fe640*/  BSSY.RECONVERGENT B0, `(.L_x_7046) ;  /* 0x0000018000007945 */ /* 0x000fe20003800200 */
[----:B------:R-:W-:Y:S02]  /*fe650*/  IMAD.MOV.U32 R52, RZ, RZ, RZ ;  /* 0x000000ffff347224 */ /* 0x000fe400078e00ff */
[----:B------:R-:W-:Y:S02]  /*fe660*/  IMAD.MOV.U32 R54, RZ, RZ, RZ ;  /* 0x000000ffff367224 */ /* 0x000fe400078e00ff */
[----:B0-----:R-:W-:Y:S02]  /*fe670*/  IMAD.U32 R55, RZ, RZ, UR4 ;  /* 0x00000004ff377e24 */ /* 0x001fe4000f8e00ff */
[----:B------:R-:W-:-:S07]  /*fe680*/  IMAD.U32 R48, RZ, RZ, UR5 ;  /* 0x00000005ff307e24 */ /* 0x000fce000f8e00ff */
.L_x_7047:
        /* <DEDUP_REMOVED lines=20> */
.L_x_7046:
        /* <DEDUP_REMOVED lines=9> */
.L_x_7049:
        /* <DEDUP_REMOVED lines=20> */
.L_x_7048:
[----:B------:R-:W0:Y:S01]  /*fe9a0*/  LDCU.64 UR4, c[0x0][0x3c8] ;  /* 0x00007900ff0477ac */ /* 0x000e220008000a00 */
[----:B------:R-:W-:Y:S01]  /*fe9b0*/  BSSY.RECONVERGENT B0, `(.L_x_7050) ;  /* 0x0000018000007945 */ /* 0x000fe20003800200 */
[----:B------:R-:W-:Y:S02]  /*fe9c0*/  IMAD.MOV.U32 R45, RZ, RZ, RZ ;  /* 0x000000ffff2d7224 */ /* 0x000fe400078e00ff */
[----:B------:R-:W-:Y:S02]  /*fe9d0*/  IMAD.MOV.U32 R55, RZ, RZ, RZ ;  /* 0x000000ffff377224 */ /* 0x000fe400078e00ff */
[----:B0-----:R-:W-:Y:S02]  /*fe9e0*/  IMAD.U32 R52, RZ, RZ, UR4 ;  /* 0x00000004ff347e24 */ /* 0x001fe4000f8e00ff */
[----:B------:R-:W-:-:S07]  /*fe9f0*/  IMAD.U32 R51, RZ, RZ, UR5 ;  /* 0x00000005ff337e24 */ /* 0x000fce000f8e00ff */
.L_x_7051:
        /* <DEDUP_REMOVED lines=20> */
.L_x_7050:
[----:B------:R-:W0:Y:S01]  /*feb40*/  LDCU.64 UR4, c[0x0][0x3c8] ;  /* 0x00007900ff0477ac */ /* 0x000e220008000a00 */
[----:B------:R-:W-:Y:S01]  /*feb50*/  BSSY.RECONVERGENT B0, `(.L_x_7052) ;  /* 0x0000018000007945 */ /* 0x000fe20003800200 */
[----:B------:R-:W-:Y:S02]  /*feb60*/  IMAD.MOV.U32 R9, RZ, RZ, RZ ;  /* 0x000000ffff097224 */ /* 0x000fe400078e00ff */
[----:B------:R-:W-:Y:S02]  /*feb70*/  IMAD.MOV.U32 R54, RZ, RZ, RZ ;  /* 0x000000ffff367224 */ /* 0x000fe400078e00ff */
[----:B0-----:R-:W-:Y:S02]  /*feb80*/  IMAD.U32 R55, RZ, RZ, UR4 ;  /* 0x00000004ff377e24 */ /* 0x001fe4000f8e00ff */
[----:B------:R-:W-:-:S07]  /*feb90*/  IMAD.U32 R52, RZ, RZ, UR5 ;  /* 0x00000005ff347e24 */ /* 0x000fce000f8e00ff */
.L_x_7053:
        /* <DEDUP_REMOVED lines=20> */
.L_x_7052:
[----:B------:R-:W0:Y:S01]  /*fece0*/  LDCU.64 UR4, c[0x0][0x3c8] ;  /* 0x00007900ff0477ac */ /* 0x000e220008000a00 */
[----:B------:R-:W-:Y:S01]  /*fecf0*/  BSSY.RECONVERGENT B0, `(.L_x_7054) ;  /* 0x0000018000007945 */ /* 0x000fe20003800200 */
[----:B------:R-:W-:Y:S02]  /*fed00*/  IMAD.MOV.U32 R16, RZ, RZ, RZ ;  /* 0x000000ffff107224 */ /* 0x000fe400078e00ff */
[----:B------:R-:W-:Y:S02]  /*fed10*/  IMAD.MOV.U32 R57, RZ, RZ, RZ ;  /* 0x000000ffff397224 */ /* 0x000fe400078e00ff */
[----:B0-----:R-:W-:Y:S02]  /*fed20*/  IMAD.U32 R55, RZ, RZ, UR4 ;  /* 0x00000004ff377e24 */ /* 0x001fe4000f8e00ff */
[----:B------:R-:W-:-:S07]  /*fed30*/  IMAD.U32 R52, RZ, RZ, UR5 ;  /* 0x00000005ff347e24 */ /* 0x000fce000f8e00ff */
.L_x_7055:
        /* <DEDUP_REMOVED lines=20> */
.L_x_7054:
[----:B------:R-:W0:Y:S01]  /*fee80*/  LDCU.64 UR4, c[0x0][0x3c8] ;  /* 0x00007900ff0477ac */ /* 0x000e220008000a00 */
[----:B------:R-:W-:Y:S01]  /*fee90*/  BSSY.RECONVERGENT B0, `(.L_x_7056) ;  /* 0x0000018000007945 */ /* 0x000fe20003800200 */
[----:B------:R-:W-:Y:S02]  /*feea0*/  IMAD.MOV.U32 R45, RZ, RZ, RZ ;  /* 0x000000ffff2d7224 */ /* 0x000fe400078e00ff */
[----:B------:R-:W-:Y:S02]  /*feeb0*/  IMAD.MOV.U32 R54, RZ, RZ, RZ ;  /* 0x000000ffff367224 */ /* 0x000fe400078e00ff */
[----:B0-----:R-:W-:Y:S02]  /*feec0*/  IMAD.U32 R55, RZ, RZ, UR4 ;  /* 0x00000004ff377e24 */ /* 0x001fe4000f8e00ff */
[----:B------:R-:W-:-:S07]  /*feed0*/  IMAD.U32 R52, RZ, RZ, UR5 ;  /* 0x00000005ff347e24 */ /* 0x000fce000f8e00ff */
.L_x_7057:
        /* <DEDUP_REMOVED lines=20> */
.L_x_7056:
[----:B------:R-:W0:Y:S01]  /*ff020*/  LDCU.64 UR4, c[0x0][0x3c8] ;  /* 0x00007900ff0477ac */ /* 0x000e220008000a00 */
[----:B------:R-:W-:Y:S01]  /*ff030*/  BSSY.RECONVERGENT B0, `(.L_x_7058) ;  /* 0x0000018000007945 */ /* 0x000fe20003800200 */
[----:B------:R-:W-:Y:S02]  /*ff040*/  IMAD.MOV.U32 R9, RZ, RZ, RZ ;  /* 0x000000ffff097224 */ /* 0x000fe400078e00ff */
[----:B------:R-:W-:Y:S02]  /*ff050*/  IMAD.MOV.U32 R54, RZ, RZ, RZ ;  /* 0x000000ffff367224 */ /* 0x000fe400078e00ff */
[----:B0-----:R-:W-:Y:S02]  /*ff060*/  IMAD.U32 R55, RZ, RZ, UR4 ;  /* 0x00000004ff377e24 */ /* 0x001fe4000f8e00ff */
[----:B------:R-:W-:-:S07]  /*ff070*/  IMAD.U32 R52, RZ, RZ, UR5 ;  /* 0x00000005ff347e24 */ /* 0x000fce000f8e00ff */
.L_x_7059:
        /* <DEDUP_REMOVED lines=20> */
.L_x_7058:
[----:B------:R-:W0:Y:S01]  /*ff1c0*/  LDCU.64 UR4, c[0x0][0x3c8] ;  /* 0x00007900ff0477ac */ /* 0x000e220008000a00 */
[----:B------:R-:W-:Y:S01]  /*ff1d0*/  BSSY.RECONVERGENT B0, `(.L_x_7060) ;  /* 0x0000018000007945 */ /* 0x000fe20003800200 */
[----:B------:R-:W-:Y:S02]  /*ff1e0*/  IMAD.MOV.U32 R16, RZ, RZ, RZ ;  /* 0x000000ffff107224 */ /* 0x000fe400078e00ff */
[----:B------:R-:W-:Y:S02]  /*ff1f0*/  IMAD.MOV.U32 R57, RZ, RZ, RZ ;  /* 0x000000ffff397224 */ /* 0x000fe400078e00ff */
[----:B0-----:R-:W-:Y:S02]  /*ff200*/  IMAD.U32 R55, RZ, RZ, UR4 ;  /* 0x00000004ff377e24 */ /* 0x001fe4000f8e00ff */
[----:B------:R-:W-:-:S07]  /*ff210*/  IMAD.U32 R52, RZ, RZ, UR5 ;  /* 0x00000005ff347e24 */ /* 0x000fce000f8e00ff */
.L_x_7061:
        /* <DEDUP_REMOVED lines=20> */
.L_x_7060:
[----:B------:R-:W0:Y:S01]  /*ff360*/  LDCU.64 UR4, c[0x0][0x3c8] ;  /* 0x00007900ff0477ac */ /* 0x000e220008000a00 */
[----:B------:R-:W-:Y:S01]  /*ff370*/  BSSY.RECONVERGENT B0, `(.L_x_7062) ;  /* 0x0000018000007945 */ /* 0x000fe20003800200 */
[----:B------:R-:W-:Y:S02]  /*ff380*/  IMAD.MOV.U32 R45, RZ, RZ, RZ ;  /* 0x000000ffff2d7224 */ /* 0x000fe400078e00ff */
[----:B------:R-:W-:Y:S02]  /*ff390*/  IMAD.MOV.U32 R54, RZ, RZ, RZ ;  /* 0x000000ffff367224 */ /* 0x000fe400078e00ff */
[----:B0-----:R-:W-:Y:S02]  /*ff3a0*/  IMAD.U32 R55, RZ, RZ, UR4 ;  /* 0x00000004ff377e24 */ /* 0x001fe4000f8e00ff */
[----:B------:R-:W-:-:S07]  /*ff3b0*/  IMAD.U32 R52, RZ, RZ, UR5 ;  /* 0x00000005ff347e24 */ /* 0x000fce000f8e00ff */
.L_x_7063:
        /* <DEDUP_REMOVED lines=20> */
.L_x_7062:
[----:B------:R-:W0:Y:S01]  /*ff500*/  LDCU.64 UR4, c[0x0][0x3c8] ;  /* 0x00007900ff0477ac */ /* 0x000e220008000a00 */
[----:B------:R-:W-:Y:S01]  /*ff510*/  BSSY.RECONVERGENT B0, `(.L_x_7064) ;  /* 0x0000018000007945 */ /* 0x000fe20003800200 */
[----:B------:R-:W-:Y:S02]  /*ff520*/  IMAD.MOV.U32 R9, RZ, RZ, RZ ;  /* 0x000000ffff097224 */ /* 0x000fe400078e00ff */
[----:B------:R-:W-:Y:S02]  /*ff530*/  IMAD.MOV.U32 R54, RZ, RZ, RZ ;  /* 0x000000ffff367224 */ /* 0x000fe400078e00ff */
[----:B0-----:R-:W-:Y:S02]  /*ff540*/  IMAD.U32 R55, RZ, RZ, UR4 ;  /* 0x00000004ff377e24 */ /* 0x001fe4000f8e00ff */
[----:B------:R-:W-:-:S07]  /*ff550*/  IMAD.U32 R52, RZ, RZ, UR5 ;  /* 0x00000005ff347e24 */ /* 0x000fce000f8e00ff */
.L_x_7065:
        /* <DEDUP_REMOVED lines=20> */
.L_x_7064:
[----:B------:R-:W0:Y:S01]  /*ff6a0*/  LDCU.64 UR4, c[0x0][0x3c8] ;  /* 0x00007900ff0477ac */ /* 0x000e220008000a00 */
[----:B------:R-:W-:Y:S01]  /*ff6b0*/  BSSY.RECONVERGENT B0, `(.L_x_7066) ;  /* 0x0000018000007945 */ /* 0x000fe20003800200 */
[----:B------:R-:W-:Y:S02]  /*ff6c0*/  IMAD.MOV.U32 R16, RZ, RZ, RZ ;  /* 0x000000ffff107224 */ /* 0x000fe400078e00ff */
[----:B------:R-:W-:Y:S02]  /*ff6d0*/  IMAD.MOV.U32 R57, RZ, RZ, RZ ;  /* 0x000000ffff397224 */ /* 0x000fe400078e00ff */
[----:B0-----:R-:W-:Y:S02]  /*ff6e0*/  IMAD.U32 R55, RZ, RZ, UR4 ;  /* 0x00000004ff377e24 */ /* 0x001fe4000f8e00ff */
[----:B------:R-:W-:-:S07]  /*ff6f0*/  IMAD.U32 R52, RZ, RZ, UR5 ;  /* 0x00000005ff347e24 */ /* 0x000fce000f8e00ff */
.L_x_7067:
        /* <DEDUP_REMOVED lines=20> */
.L_x_7066:
[----:B------:R-:W0:Y:S01]  /*ff840*/  LDCU.64 UR4, c[0x0][0x3c8] ;  /* 0x00007900ff0477ac */ /* 0x000e220008000a00 */
[----:B------:R-:W-:Y:S01]  /*ff850*/  BSSY.RECONVERGENT B0, `(.L_x_7068) ;  /* 0x0000018000007945 */ /* 0x000fe20003800200 */
[----:B------:R-:W-:Y:S02]  /*ff860*/  IMAD.MOV.U32 R45, RZ, RZ, RZ ;  /* 0x000000ffff2d7224 */ /* 0x000fe400078e00ff */
[----:B------:R-:W-:Y:S02]  /*ff870*/  IMAD.MOV.U32 R54, RZ, RZ, RZ ;  /* 0x000000ffff367224 */ /* 0x000fe400078e00ff */
[----:B0-----:R-:W-:Y:S02]  /*ff880*/  IMAD.U32 R55, RZ, RZ, UR4 ;  /* 0x00000004ff377e24 */ /* 0x001fe4000f8e00ff */
[----:B------:R-:W-:-:S07]  /*ff890*/  IMAD.U32 R52, RZ, RZ, UR5 ;  /* 0x00000005ff347e24 */ /* 0x000fce000f8e00ff */
.L_x_7069:
        /* <DEDUP_REMOVED lines=20> */
.L_x_7068:
[----:B------:R-:W0:Y:S01]  /*ff9e0*/  LDCU.64 UR4, c[0x0][0x3c8] ;  /* 0x00007900ff0477ac */ /* 0x000e220008000a00 */
[----:B------:R-:W-:Y:S01]  /*ff9f0*/  BSSY.RECONVERGENT B0, `(.L_x_7070) ;  /* 0x0000018000007945 */ /* 0x000fe20003800200 */
[----:B------:R-:W-:Y:S02]  /*ffa00*/  IMAD.MOV.U32 R9, RZ, RZ, RZ ;  /* 0x000000ffff097224 */ /* 0x000fe400078e00ff */
[----:B------:R-:W-:Y:S02]  /*ffa10*/  IMAD.MOV.U32 R54, RZ, RZ, RZ ;  /* 0x000000ffff367224 */ /* 0x000fe400078e00ff */
[----:B0-----:R-:W-:Y:S02]  /*ffa20*/  IMAD.U32 R55, RZ, RZ, UR4 ;  /* 0x00000004ff377e24 */ /* 0x001fe4000f8e00ff */
[----:B------:R-:W-:-:S07]  /*ffa30*/  IMAD.U32 R52, RZ, RZ, UR5 ;  /* 0x00000005ff347e24 */ /* 0x000fce000f8e00ff */
.L_x_7071:
        /* <DEDUP_REMOVED lines=20> */
.L_x_7070:
[----:B------:R-:W0:Y:S01]  /*ffb80*/  LDCU.64 UR4, c[0x0][0x3c8] ;  /* 0x00007900ff0477ac */ /* 0x000e220008000a00 */
[----:B------:R-:W-:Y:S01]  /*ffb90*/  BSSY.RECONVERGENT B0, `(.L_x_7072) ;  /* 0x0000018000007945 */ /* 0x000fe20003800200 */
[----:B------:R-:W-:Y:S02]  /*ffba0*/  IMAD.MOV.U32 R16, RZ, RZ, RZ ;  /* 0x000000ffff107224 */ /* 0x000fe400078e00ff */
[----:B------:R-:W-:Y:S02]  /*ffbb0*/  IMAD.MOV.U32 R57, RZ, RZ, RZ ;  /* 0x000000ffff397224 */ /* 0x000fe400078e00ff */
[----:B0-----:R-:W-:Y:S02]  /*ffbc0*/  IMAD.U32 R55, RZ, RZ, UR4 ;  /* 0x00000004ff377e24 */ /* 0x001fe4000f8e00ff */
[----:B------:R-:W-:-:S07]  /*ffbd0*/  IMAD.U32 R52, RZ, RZ, UR5 ;  /* 0x00000005ff347e24 */ /* 0x000fce000f8e00ff */
.L_x_7073:
        /* <DEDUP_REMOVED lines=20> */
.L_x_7072:
[----:B------:R-:W0:Y:S01]  /*ffd20*/  LDCU.64 UR4, c[0x0][0x3c8] ;  /* 0x00007900ff0477ac */ /* 0x000e220008000a00 */
[----:B------:R-:W-:Y:S01]  /*ffd30*/  BSSY.RECONVERGENT B0, `(.L_x_7074) ;  /* 0x0000018000007945 */ /* 0x000fe20003800200 */
[----:B------:R-:W-:Y:S02]  /*ffd40*/  IMAD.MOV.U32 R45, RZ, RZ, RZ ;  /* 0x000000ffff2d7224 */ /* 0x000fe400078e00ff */
[----:B------:R-:W-:Y:S02]  /*ffd50*/  IMAD.MOV.U32 R54, RZ, RZ, RZ ;  /* 0x000000ffff367224 */ /* 0x000fe400078e00ff */
[----:B0-----:R-:W-:Y:S02]  /*ffd60*/  IMAD.U32 R55, RZ, RZ, UR4 ;  /* 0x00000004ff377e24 */ /* 0x001fe4000f8e00ff */
[----:B------:R-:W-:-:S07]  /*ffd70*/  IMAD.U32 R52, RZ, RZ, UR5 ;  /* 0x00000005ff347e24 */ /* 0x000fce000f8e00ff */
.L_x_7075:
        /* <DEDUP_REMOVED lines=20> */
.L_x_7074:
[----:B------:R-:W0:Y:S01]  /*ffec0*/  LDCU.64 UR4, c[0x0][0x3c8] ;  /* 0x00007900ff0477ac */ /* 0x000e220008000a00 */
[----:B------:R-:W-:Y:S01]  /*ffed0*/  BSSY.RECONVERGENT B0, `(.L_x_7076) ;  /* 0x0000018000007945 */ /* 0x000fe20003800200 */
[----:B------:R-:W-:Y:S02]  /*ffee0*/  IMAD.MOV.U32 R9, RZ, RZ, RZ ;  /* 0x000000ffff097224 */ /* 0x000fe400078e00ff */
[----:B------:R-:W-:Y:S02]  /*ffef0*/  IMAD.MOV.U32 R54, RZ, RZ, RZ ;  /* 0x000000ffff367224 */ /* 0x000fe400078e00ff */
[----:B0-----:R-:W-:Y:S02]  /*fff00*/  IMAD.U32 R55, RZ, RZ, UR4 ;  /* 0x00000004ff377e24 */ /* 0x001fe4000f8e00ff */
[----:B------:R-:W-:-:S07]  /*fff10*/  IMAD.U32 R52, RZ, RZ, UR5 ;  /* 0x00000005ff347e24 */ /* 0x000fce000f8e00ff */
.L_x_7077:
        /* <DEDUP_REMOVED lines=20> */
.L_x_7076:
[----:B------:R-:W0:Y:S01]  /*100060*/  LDCU.64 UR4, c[0x0][0x3c8] ;  /* 0x00007900ff0477ac */ /* 0x000e220008000a00 */
[----:B------:R-:W-:Y:S01]  /*100070*/  BSSY.RECONVERGENT B0, `(.L_x_7078) ;  /* 0x0000018000007945 */ /* 0x000fe20003800200 */
[----:B------:R-:W-:Y:S02]  /*100080*/  IMAD.MOV.U32 R16, RZ, RZ, RZ ;  /* 0x000000ffff107224 */ /* 0x000fe400078e00ff */
[----:B------:R-:W-:Y:S02]  /*100090*/  IMAD.MOV.U32 R57, RZ, RZ, RZ ;  /* 0x000000ffff397224 */ /* 0x000fe400078e00ff */
[----:B0-----:R-:W-:Y:S02]  /*1000a0*/  IMAD.U32 R55, RZ, RZ, UR4 ;  /* 0x00000004ff377e24 */ /* 0x001fe4000f8e00ff */
[----:B------:R-:W-:-:S07]  /*1000b0*/  IMAD.U32 R52, RZ, RZ, UR5 ;  /* 0x00000005ff347e24 */ /* 0x000fce000f8e00ff */
.L_x_7079:
        /* <DEDUP_REMOVED lines=20> */
.L_x_7078:
[----:B------:R-:W0:Y:S01]  /*100200*/  LDCU.64 UR4, c[0x0][0x3c8] ;  /* 0x00007900ff0477ac */ /* 0x000e220008000a00 */
[----:B------:R-:W-:Y:S01]  /*100210*/  BSSY.RECONVERGENT B0, `(.L_x_7080) ;  /* 0x0000018000007945 */ /* 0x000fe20003800200 */
[----:B------:R-:W-:Y:S02]  /*100220*/  IMAD.MOV.U32 R45, RZ, RZ, RZ ;  /* 0x000000ffff2d7224 */ /* 0x000fe400078e00ff */
[----:B------:R-:W-:Y:S02]  /*100230*/  IMAD.MOV.U32 R54, RZ, RZ, RZ ;  /* 0x000000ffff367224 */ /* 0x000fe400078e00ff */
[----:B0-----:R-:W-:Y:S02]  /*100240*/  IMAD.U32 R55, RZ, RZ, UR4 ;  /* 0x00000004ff377e24 */ /* 0x001fe4000f8e00ff */
[----:B------:R-:W-:-:S07]  /*100250*/  IMAD.U32 R52, RZ, RZ, UR5 ;  /* 0x00000005ff347e24 */ /* 0x000fce000f8e00ff */
.L_x_7081:
        /* <DEDUP_REMOVED lines=20> */
.L_x_7080:
[----:B------:R-:W0:Y:S01]  /*1003a0*/  LDCU.64 UR4, c[0x0][0x3c8] ;  /* 0x00007900ff0477ac */ /* 0x000e220008000a00 */
[----:B------:R-:W-:Y:S01]  /*1003b0*/  BSSY.RECONVERGENT B0, `(.L_x_7082) ;  /* 0x0000018000007945 */ /* 0x000fe20003800200 */
[----:B------:R-:W-:Y:S02]  /*1003c0*/  IMAD.MOV.U32 R9, RZ, RZ, RZ ;  /* 0x000000ffff097224 */ /* 0x000fe400078e00ff */
[----:B------:R-:W-:Y:S02]  /*1003d0*/  IMAD.MOV.U32 R54, RZ, RZ, RZ ;  /* 0x000000ffff367224 */ /* 0x000fe400078e00ff */
[----:B0-----:R-:W-:Y:S02]  /*1003e0*/  IMAD.U32 R55, RZ, RZ, UR4 ;  /* 0x00000004ff377e24 */ /* 0x001fe4000f8e00ff */
[----:B------:R-:W-:-:S07]  /*1003f0*/  IMAD.U32 R52, RZ, RZ, UR5 ;  /* 0x00000005ff347e24 */ /* 0x000fce000f8e00ff */
.L_x_7083:
        /* <DEDUP_REMOVED lines=20> */
.L_x_7082:
[----:B------:R-:W0:Y:S01]  /*100540*/  LDCU.64 UR4, c[0x0][0x3c8] ;  /* 0x00007900ff0477ac */ /* 0x000e220008000a00 */
[----:B------:R-:W-:Y:S01]  /*100550*/  BSSY.RECONVERGENT B0, `(.L_x_7084) ;  /* 0x0000018000007945 */ /* 0x000fe20003800200 */
[----:B------:R-:W-:Y:S02]  /*100560*/  IMAD.MOV.U32 R16, RZ, RZ, RZ ;  /* 0x000000ffff107224 */ /* 0x000fe400078e00ff */
[----:B------:R-:W-:Y:S02]  /*100570*/  IMAD.MOV.U32 R57, RZ, RZ, RZ ;  /* 0x000000ffff397224 */ /* 0x000fe400078e00ff */
[----:B0-----:R-:W-:Y:S02]  /*100580*/  IMAD.U32 R55, RZ, RZ, UR4 ;  /* 0x00000004ff377e24 */ /* 0x001fe4000f8e00ff */
[----:B------:R-:W-:-:S07]  /*100590*/  IMAD.U32 R52, RZ, RZ, UR5 ;  /* 0x00000005ff347e24 */ /* 0x000fce000f8e00ff */
.L_x_7085:
        /* <DEDUP_REMOVED lines=20> */
.L_x_7084:
[----:B------:R-:W0:Y:S01]  /*1006e0*/  LDCU.64 UR4, c[0x0][0x3c8] ;  /* 0x00007900ff0477ac */ /* 0x000e220008000a00 */
[----:B------:R-:W-:Y:S01]  /*1006f0*/  BSSY.RECONVERGENT B0, `(.L_x_7086) ;  /* 0x0000018000007945 */ /* 0x000fe20003800200 */
[----:B------:R-:W-:Y:S02]  /*100700*/  IMAD.MOV.U32 R55, RZ, RZ, RZ ;  /* 0x000000ffff377224 */ /* 0x000fe400078e00ff */
[----:B------:R-:W-:Y:S02]  /*100710*/  IMAD.MOV.U32 R57, RZ, RZ, RZ ;  /* 0x000000ffff397224 */ /* 0x000fe400078e00ff */
[----:B0-----:R-:W-:Y:S02]  /*100720*/  IMAD.U32 R52, RZ, RZ, UR4 ;  /* 0x00000004ff347e24 */ /* 0x001fe4000f8e00ff */
[----:B------:R-:W-:-:S07]  /*100730*/  IMAD.U32 R51, RZ, RZ, UR5 ;  /* 0x00000005ff337e24 */ /* 0x000fce000f8e00ff */
.L_x_7087:
        /* <DEDUP_REMOVED lines=20> */
.L_x_7086:
        /* <DEDUP_REMOVED lines=9> */
.L_x_7089:
        /* <DEDUP_REMOVED lines=20> */
.L_x_7088:
[----:B------:R-:W0:Y:S01]  /*100a50*/  LDCU.64 UR4, c[0x0][0x3c8] ;  /* 0x00007900ff0477ac */ /* 0x000e220008000a00 */
[----:B------:R-:W-:Y:S01]  /*100a60*/  BSSY.RECONVERGENT B0, `(.L_x_7090) ;  /* 0x0000018000007945 */ /* 0x000fe20003800200 */
[----:B------:R-:W-:Y:S02]  /*100a70*/  IMAD.MOV.U32 R45, RZ, RZ, RZ ;  /* 0x000000ffff2d7224 */ /* 0x000fe400078e00ff */
[----:B------:R-:W-:Y:S02]  /*100a80*/  IMAD.MOV.U32 R55, RZ, RZ, RZ ;  /* 0x000000ffff377224 */ /* 0x000fe400078e00ff */
[----:B0-----:R-:W-:Y:S02]  /*100a90*/  IMAD.U32 R52, RZ, RZ, UR4 ;  /* 0x00000004ff347e24 */ /* 0x001fe4000f8e00ff */
[----:B------:R-:W-:-:S07]  /*100aa0*/  IMAD.U32 R51, RZ, RZ, UR5 ;  /* 0x00000005ff337e24 */ /* 0x000fce000f8e00ff */
.L_x_7091:
        /* <DEDUP_REMOVED lines=20> */
.L_x_7090:
[----:B------:R-:W0:Y:S01]  /*100bf0*/  LDCU.64 UR4, c[0x0][0x3c8] ;  /* 0x00007900ff0477ac */ /* 0x000e220008000a00 */
[----:B------:R-:W-:Y:S01]  /*100c00*/  BSSY.RECONVERGENT B0, `(.L_x_7092) ;  /* 0x0000018000007945 */ /* 0x000fe20003800200 */
[----:B------:R-:W-:Y:S02]  /*100c10*/  IMAD.MOV.U32 R9, RZ, RZ, RZ ;  /* 0x000000ffff097224 */ /* 0x000fe400078e00ff */
[----:B------:R-:W-:Y:S02]  /*100c20*/  IMAD.MOV.U32 R54, RZ, RZ, RZ ;  /* 0x000000ffff367224 */ /* 0x000fe400078e00ff */
[----:B0-----:R-:W-:Y:S02]  /*100c30*/  IMAD.U32 R55, RZ, RZ, UR4 ;  /* 0x00000004ff377e24 */ /* 0x001fe4000f8e00ff */
[----:B------:R-:W-:-:S07]  /*100c40*/  IMAD.U32 R52, RZ, RZ, UR5 ;  /* 0x00000005ff347e24 */ /* 0x000fce000f8e00ff */
.L_x_7093:
        /* <DEDUP_REMOVED lines=20> */
.L_x_7092:
[----:B------:R-:W0:Y:S01]  /*100d90*/  LDCU.64 UR4, c[0x0][0x3c8] ;  /* 0x00007900ff0477ac */ /* 0x000e220008000a00 */
[----:B------:R-:W-:Y:S01]  /*100da0*/  BSSY.RECONVERGENT B0, `(.L_x_7094) ;  /* 0x0000018000007945 */ /* 0x000fe20003800200 */
[----:B------:R-:W-:Y:S02]  /*100db0*/  IMAD.MOV.U32 R15, RZ, RZ, RZ ;  /* 0x000000ffff0f7224 */ /* 0x000fe400078e00ff */
[----:B------:R-:W-:Y:S02]  /*100dc0*/  IMAD.MOV.U32 R54, RZ, RZ, RZ ;  /* 0x000000ffff367224 */ /* 0x000fe400078e00ff */
[----:B0-----:R-:W-:Y:S02]  /*100dd0*/  IMAD.U32 R55, RZ, RZ, UR4 ;  /* 0x00000004ff377e24 */ /* 0x001fe4000f8e00ff */
[----:B------:R-:W-:-:S07]  /*100de0*/  IMAD.U32 R52, RZ, RZ, UR5 ;  /* 0x00000005ff347e24 */ /* 0x000fce000f8e00ff */
.L_x_7095:
        /* <DEDUP_REMOVED lines=20> */
.L_x_7094:
[----:B------:R-:W0:Y:S01]  /*100f30*/  LDCU.64 UR4, c[0x0][0x3c8] ;  /* 0x00007900ff0477ac */ /* 0x000e220008000a00 */
[----:B------:R-:W-:Y:S01]  /*100f40*/  BSSY.RECONVERGENT B0, `(.L_x_7096) ;  /* 0x0000018000007945 */ /* 0x000fe20003800200 */
[----:B------:R-:W-:Y:S02]  /*100f50*/  IMAD.MOV.U32 R45, RZ, RZ, RZ ;  /* 0x000000ffff2d7224 */ /* 0x000fe400078e00ff */
[----:B------:R-:W-:Y:S02]  /*100f60*/  IMAD.MOV.U32 R54, RZ, RZ, RZ ;  /* 0x000000ffff367224 */ /* 0x000fe400078e00ff */
[----:B0-----:R-:W-:Y:S02]  /*100f70*/  IMAD.U32 R55, RZ, RZ, UR4 ;  /* 0x00000004ff377e24 */ /* 0x001fe4000f8e00ff */
[----:B------:R-:W-:-:S07]  /*100f80*/  IMAD.U32 R52, RZ, RZ, UR5 ;  /* 0x00000005ff347e24 */ /* 0x000fce000f8e00ff */
.L_x_7097:
        /* <DEDUP_REMOVED lines=20> */
.L_x_7096:
[----:B------:R-:W0:Y:S01]  /*1010d0*/  LDCU.64 UR4, c[0x0][0x3c8] ;  /* 0x00007900ff0477ac */ /* 0x000e220008000a00 */
[----:B------:R-:W-:Y:S01]  /*1010e0*/  BSSY.RECONVERGENT B0, `(.L_x_7098) ;  /* 0x0000018000007945 */ /* 0x000fe20003800200 */
[----:B------:R-:W-:Y:S02]  /*1010f0*/  IMAD.MOV.U32 R9, RZ, RZ, RZ ;  /* 0x000000ffff097224 */ /* 0x000fe400078e00ff */
[----:B------:R-:W-:Y:S02]  /*101100*/  IMAD.MOV.U32 R54, RZ, RZ, RZ ;  /* 0x000000ffff367224 */ /* 0x000fe400078e00ff */
[----:B0-----:R-:W-:Y:S02]  /*101110*/  IMAD.U32 R55, RZ, RZ, UR4 ;  /* 0x00000004ff377e24 */ /* 0x001fe4000f8e00ff */
[----:B------:R-:W-:-:S07]  /*101120*/  IMAD.U32 R52, RZ, RZ, UR5 ;  /* 0x00000005ff347e24 */ /* 0x000fce000f8e00ff */
.L_x_7099:
        /* <DEDUP_REMOVED lines=20> */
.L_x_7098:
[----:B------:R-:W0:Y:S01]  /*101270*/  LDCU.64 UR4, c[0x0][0x3c8] ;  /* 0x00007900ff0477ac */ /* 0x000e220008000a00 */
[----:B------:R-:W-:Y:S01]  /*101280*/  BSSY.RECONVERGENT B0, `(.L_x_7100) ;  /* 0x0000018000007945 */ /* 0x000fe20003800200 */
[----:B------:R-:W-:Y:S02]  /*101290*/  IMAD.MOV.U32 R15, RZ, RZ, RZ ;  /* 0x000000ffff0f7224 */ /* 0x000fe400078e00ff */
[----:B------:R-:W-:Y:S02]  /*1012a0*/  IMAD.MOV.U32 R54, RZ, RZ, RZ ;  /* 0x000000ffff367224 */ /* 0x000fe400078e00ff */
[----:B0-----:R-:W-:Y:S02]  /*1012b0*/  IMAD.U32 R55, RZ, RZ, UR4 ;  /* 0x00000004ff377e24 */ /* 0x001fe4000f8e00ff */
[----:B------:R-:W-:-:S07]  /*1012c0*/  IMAD.U32 R52, RZ, RZ, UR5 ;  /* 0x00000005ff347e24 */ /* 0x000fce000f8e00ff */
.L_x_7101:
        /* <DEDUP_REMOVED lines=20> */
.L_x_7100:
[----:B------:R-:W0:Y:S01]  /*101410*/  LDCU.64 UR4, c[0x0][0x3c8] ;  /* 0x00007900ff0477ac */ /* 0x000e220008000a00 */
[----:B------:R-:W-:Y:S01]  /*101420*/  BSSY.RECONVERGENT B0, `(.L_x_7102) ;  /* 0x0000018000007945 */ /* 0x000fe20003800200 */
[----:B------:R-:W-:Y:S02]  /*101430*/  IMAD.MOV.U32 R45, RZ, RZ, RZ ;  /* 0x000000ffff2d7224 */ /* 0x000fe400078e00ff */
[----:B------:R-:W-:Y:S02]  /*101440*/  IMAD.MOV.U32 R54, RZ, RZ, RZ ;  /* 0x000000ffff367224 */ /* 0x000fe400078e00ff */
[----:B0-----:R-:W-:Y:S02]  /*101450*/  IMAD.U32 R55, RZ, RZ, UR4 ;  /* 0x00000004ff377e24 */ /* 0x001fe4000f8e00ff */
[----:B------:R-:W-:-:S07]  /*101460*/  IMAD.U32 R52, RZ, RZ, UR5 ;  /* 0x00000005ff347e24 */ /* 0x000fce000f8e00ff */
.L_x_7103:
        /* <DEDUP_REMOVED lines=20> */
.L_x_7102:
[----:B------:R-:W0:Y:S01]  /*1015b0*/  LDCU.64 UR4, c[0x0][0x3c8] ;  /* 0x00007900ff0477ac */ /* 0x000e220008000a00 */
[----:B------:R-:W-:Y:S01]  /*1015c0*/  BSSY.RECONVERGENT B0, `(.L_x_7104) ;  /* 0x0000018000007945 */ /* 0x000fe20003800200 */
[----:B------:R-:W-:Y:S02]  /*1015d0*/  IMAD.MOV.U32 R9, RZ, RZ, RZ ;  /* 0x000000ffff097224 */ /* 0x000fe400078e00ff */
[----:B------:R-:W-:Y:S02]  /*1015e0*/  IMAD.MOV.U32 R54, RZ, RZ, RZ ;  /* 0x000000ffff367224 */ /* 0x000fe400078e00ff */
[----:B0-----:R-:W-:Y:S02]  /*1015f0*/  IMAD.U32 R55, RZ, RZ, UR4 ;  /* 0x00000004ff377e24 */ /* 0x001fe4000f8e00ff */
[----:B------:R-:W-:-:S07]  /*101600*/  IMAD.U32 R52, RZ, RZ, UR5 ;  /* 0x00000005ff347e24 */ /* 0x000fce000f8e00ff */
.L_x_7105:
        /* <DEDUP_REMOVED lines=20> */
.L_x_7104:
[----:B------:R-:W0:Y:S01]  /*101750*/  LDCU.64 UR4, c[0x0][0x3c8] ;  /* 0x00007900ff0477ac */ /* 0x000e220008000a00 */
[----:B------:R-:W-:Y:S01]  /*101760*/  BSSY.RECONVERGENT B0, `(.L_x_7106) ;  /* 0x0000018000007945 */ /* 0x000fe20003800200 */
[----:B------:R-:W-:Y:S02]  /*101770*/  IMAD.MOV.U32 R15, RZ, RZ, RZ ;  /* 0x000000ffff0f7224 */ /* 0x000fe400078e00ff */
[----:B------:R-:W-:Y:S02]  /*101780*/  IMAD.MOV.U32 R54, RZ, RZ, RZ ;  /* 0x000000ffff367224 */ /* 0x000fe400078e00ff */
[----:B0-----:R-:W-:Y:S02]  /*101790*/  IMAD.U32 R55, RZ, RZ, UR4 ;  /* 0x00000004ff377e24 */ /* 0x001fe4000f8e00ff */
[----:B------:R-:W-:-:S07]  /*1017a0*/  IMAD.U32 R52, RZ, RZ, UR5 ;  /* 0x00000005ff347e24 */ /* 0x000fce000f8e00ff */
.L_x_7107:
        /* <DEDUP_REMOVED lines=20> */
.L_x_7106:
[----:B------:R-:W0:Y:S01]  /*1018f0*/  LDCU.64 UR4, c[0x0][0x3c8] ;  /* 0x00007900ff0477ac */ /* 0x000e220008000a00 */
[----:B------:R-:W-:Y:S01]  /*101900*/  BSSY.RECONVERGENT B0, `(.L_x_7108) ;  /* 0x0000018000007945 */ /* 0x000fe20003800200 */
[----:B------:R-:W-:Y:S02]  /*101910*/  IMAD.MOV.U32 R45, RZ, RZ, RZ ;  /* 0x000000ffff2d7224 */ /* 0x000fe400078e00ff */
[----:B------:R-:W-:Y:S02]  /*101920*/  IMAD.MOV.U32 R54, RZ, RZ, RZ ;  /* 0x000000ffff367224 */ /* 0x000fe400078e00ff */
[----:B0-----:R-:W-:Y:S02]  /*101930*/  IMAD.U32 R55, RZ, RZ, UR4 ;  /* 0x00000004ff377e24 */ /* 0x001fe4000f8e00ff */
[----:B------:R-:W-:-:S07]  /*101940*/  IMAD.U32 R52, RZ, RZ, UR5 ;  /* 0x00000005ff347e24 */ /* 0x000fce000f8e00ff */
.L_x_7109:
        /* <DEDUP_REMOVED lines=20> */
.L_x_7108:
[----:B------:R-:W0:Y:S01]  /*101a90*/  LDCU.64 UR4, c[0x0][0x3c8] ;  /* 0x00007900ff0477ac */ /* 0x000e220008000a00 */
[----:B------:R-:W-:Y:S01]  /*101aa0*/  BSSY.RECONVERGENT B0, `(.L_x_7110) ;  /* 0x0000018000007945 */ /* 0x000fe20003800200 */
[----:B------:R-:W-:Y:S02]  /*101ab0*/  IMAD.MOV.U32 R9, RZ, RZ, RZ ;  /* 0x000000ffff097224 */ /* 0x000fe400078e00ff */
[----:B------:R-:W-:Y:S02]  /*101ac0*/  IMAD.MOV.U32 R54, RZ, RZ, RZ ;  /* 0x000000ffff367224 */ /* 0x000fe400078e00ff */
[----:B0-----:R-:W-:Y:S02]  /*101ad0*/  IMAD.U32 R55, RZ, RZ, UR4 ;  /* 0x00000004ff377e24 */ /* 0x001fe4000f8e00ff */
[----:B------:R-:W-:-:S07]  /*101ae0*/  IMAD.U32 R52, RZ, RZ, UR5 ;  /* 0x00000005ff347e24 */ /* 0x000fce000f8e00ff */
.L_x_7111:
        /* <DEDUP_REMOVED lines=20> */
.L_x_7110:
[----:B------:R-:W0:Y:S01]  /*101c30*/  LDCU.64 UR4, c[0x0][0x3c8] ;  /* 0x00007900ff0477ac */ /* 0x000e220008000a00 */
[----:B------:R-:W-:Y:S01]  /*101c40*/  BSSY.RECONVERGENT B0, `(.L_x_7112) ;  /* 0x0000018000007945 */ /* 0x000fe20003800200 */
[----:B------:R-:W-:Y:S02]  /*101c50*/  IMAD.MOV.U32 R15, RZ, RZ, RZ ;  /* 0x000000ffff0f7224 */ /* 0x000fe400078e00ff */
[----:B------:R-:W-:Y:S02]  /*101c60*/  IMAD.MOV.U32 R54, RZ, RZ, RZ ;  /* 0x000000ffff367224 */ /* 0x000fe400078e00ff */
[----:B0-----:R-:W-:Y:S02]  /*101c70*/  IMAD.U32 R55, RZ, RZ, UR4 ;  /* 0x00000004ff377e24 */ /* 0x001fe4000f8e00ff */
[----:B------:R-:W-:-:S07]  /*101c80*/  IMAD.U32 R52, RZ, RZ, UR5 ;  /* 0x00000005ff347e24 */ /* 0x000fce000f8e00ff */
.L_x_7113:
        /* <DEDUP_REMOVED lines=20> */
.L_x_7112:
[----:B------:R-:W0:Y:S01]  /*101dd0*/  LDCU.64 UR4, c[0x0][0x3c8] ;  /* 0x00007900ff0477ac */ /* 0x000e220008000a00 */
[----:B------:R-:W-:Y:S01]  /*101de0*/  BSSY.RECONVERGENT B0, `(.L_x_7114) ;  /* 0x0000018000007945 */ /* 0x000fe20003800200 */
[----:B------:R-:W-:Y:S02]  /*101df0*/  IMAD.MOV.U32 R45, RZ, RZ, RZ ;  /* 0x000000ffff2d7224 */ /* 0x000fe400078e00ff */
[----:B------:R-:W-:Y:S02]  /*101e00*/  IMAD.MOV.U32 R54, RZ, RZ, RZ ;  /* 0x000000ffff367224 */ /* 0x000fe400078e00ff */
[----:B0-----:R-:W-:Y:S02]  /*101e10*/  IMAD.U32 R55, RZ, RZ, UR4 ;  /* 0x00000004ff377e24 */ /* 0x001fe4000f8e00ff */
[----:B------:R-:W-:-:S07]  /*101e20*/  IMAD.U32 R52, RZ, RZ, UR5 ;  /* 0x00000005ff347e24 */ /* 0x000fce000f8e00ff */
.L_x_7115:
        /* <DEDUP_REMOVED lines=20> */
.L_x_7114:
[----:B------:R-:W0:Y:S01]  /*101f70*/  LDCU.64 UR4, c[0x0][0x3c8] ;  /* 0x00007900ff0477ac */ /* 0x000e220008000a00 */
[----:B------:R-:W-:Y:S01]  /*101f80*/  BSSY.RECONVERGENT B0, `(.L_x_7116) ;  /* 0x0000018000007945 */ /* 0x000fe20003800200 */
[----:B------:R-:W-:Y:S02]  /*101f90*/  IMAD.MOV.U32 R9, RZ, RZ, RZ ;  /* 0x000000ffff097224 */ /* 0x000fe400078e00ff */
[----:B------:R-:W-:Y:S02]  /*101fa0*/  IMAD.MOV.U32 R54, RZ, RZ, RZ ;  /* 0x000000ffff367224 */ /* 0x000fe400078e00ff */
[----:B0-----:R-:W-:Y:S02]  /*101fb0*/  IMAD.U32 R55, RZ, RZ, UR4 ;  /* 0x00000004ff377e24 */ /* 0x001fe4000f8e00ff */
[----:B------:R-:W-:-:S07]  /*101fc0*/  IMAD.U32 R52, RZ, RZ, UR5 ;  /* 0x00000005ff347e24 */ /* 0x000fce000f8e00ff */
.L_x_7117:
        /* <DEDUP_REMOVED lines=20> */
.L_x_7116:
[----:B------:R-:W0:Y:S01]  /*102110*/  LDCU.64 UR4, c[0x0][0x3c8] ;  /* 0x00007900ff0477ac */ /* 0x000e220008000a00 */
[----:B------:R-:W-:Y:S01]  /*102120*/  BSSY.RECONVERGENT B0, `(.L_x_7118) ;  /* 0x0000018000007945 */ /* 0x000fe20003800200 */
[----:B------:R-:W-:Y:S02]  /*102130*/  IMAD.MOV.U32 R15, RZ, RZ, RZ ;  /* 0x000000ffff0f7224 */ /* 0x000fe400078e00ff */
[----:B------:R-:W-:Y:S02]  /*102140*/  IMAD.MOV.U32 R54, RZ, RZ, RZ ;  /* 0x000000ffff367224 */ /* 0x000fe400078e00ff */
[----:B0-----:R-:W-:Y:S02]  /*102150*/  IMAD.U32 R55, RZ, RZ, UR4 ;  /* 0x00000004ff377e24 */ /* 0x001fe4000f8e00ff */
[----:B------:R-:W-:-:S07]  /*102160*/  IMAD.U32 R52, RZ, RZ, UR5 ;  /* 0x00000005ff347e24 */ /* 0x000fce000f8e00ff */
.L_x_7119:
        /* <DEDUP_REMOVED lines=20> */
.L_x_7118:
[----:B------:R-:W0:Y:S01]  /*1022b0*/  LDCU.64 UR4, c[0x0][0x3c8] ;  /* 0x00007900ff0477ac */ /* 0x000e220008000a00 */
[----:B------:R-:W-:Y:S01]  /*1022c0*/  BSSY.RECONVERGENT B0, `(.L_x_7120) ;  /* 0x0000018000007945 */ /* 0x000fe20003800200 */
[----:B------:R-:W-:Y:S02]  /*1022d0*/  IMAD.MOV.U32 R45, RZ, RZ, RZ ;  /* 0x000000ffff2d7224 */ /* 0x000fe400078e00ff */
[----:B------:R-:W-:Y:S02]  /*1022e0*/  IMAD.MOV.U32 R54, RZ, RZ, RZ ;  /* 0x000000ffff367224 */ /* 0x000fe400078e00ff */
[----:B0-----:R-:W-:Y:S02]  /*1022f0*/  IMAD.U32 R55, RZ, RZ, UR4 ;  /* 0x00000004ff377e24 */ /* 0x001fe4000f8e00ff */
[----:B------:R-:W-:-:S07]  /*102300*/  IMAD.U32 R52, RZ, RZ, UR5 ;  /* 0x00000005ff347e24 */ /* 0x000fce000f8e00ff */
.L_x_7121:
        /* <DEDUP_REMOVED lines=20> */
.L_x_7120:
[----:B------:R-:W0:Y:S01]  /*102450*/  LDCU.64 UR4, c[0x0][0x3c8] ;  /* 0x00007900ff0477ac */ /* 0x000e220008000a00 */
[----:B------:R-:W-:Y:S01]  /*102460*/  BSSY.RECONVERGENT B0, `(.L_x_7122) ;  /* 0x0000018000007945 */ /* 0x000fe20003800200 */
[----:B------:R-:W-:Y:S02]  /*102470*/  IMAD.MOV.U32 R9, RZ, RZ, RZ ;  /* 0x000000ffff097224 */ /* 0x000fe400078e00ff */
[----:B------:R-:W-:Y:S02]  /*102480*/  IMAD.MOV.U32 R54, RZ, RZ, RZ ;  /* 0x000000ffff367224 */ /* 0x000fe400078e00ff */
[----:B0-----:R-:W-:Y:S02]  /*102490*/  IMAD.U32 R55, RZ, RZ, UR4 ;  /* 0x00000004ff377e24 */ /* 0x001fe4000f8e00ff */
[----:B------:R-:W-:-:S07]  /*1024a0*/  IMAD.U32 R52, RZ, RZ, UR5 ;  /* 0x00000005ff347e24 */ /* 0x000fce000f8e00ff */
.L_x_7123:
        /* <DEDUP_REMOVED lines=20> */
.L_x_7122:
[----:B------:R-:W0:Y:S01]  /*1025f0*/  LDCU.64 UR4, c[0x0][0x3c8] ;  /* 0x00007900ff0477ac */ /* 0x000e220008000a00 */
[----:B------:R-:W-:Y:S01]  /*102600*/  BSSY.RECONVERGENT B0, `(.L_x_7124) ;  /* 0x0000018000007945 */ /* 0x000fe20003800200 */
[----:B------:R-:W-:Y:S02]  /*102610*/  IMAD.MOV.U32 R15, RZ, RZ, RZ ;  /* 0x000000ffff0f7224 */ /* 0x000fe400078e00ff */
[----:B------:R-:W-:Y:S02]  /*102620*/  IMAD.MOV.U32 R54, RZ, RZ, RZ ;  /* 0x000000ffff367224 */ /* 0x000fe400078e00ff */
[----:B0-----:R-:W-:Y:S02]  /*102630*/  IMAD.U32 R55, RZ, RZ, UR4 ;  /* 0x00000004ff377e24 */ /* 0x001fe4000f8e00ff */
[----:B------:R-:W-:-:S07]  /*102640*/  IMAD.U32 R52, RZ, RZ, UR5 ;  /* 0x00000005ff347e24 */ /* 0x000fce000f8e00ff */
.L_x_7125:
        /* <DEDUP_REMOVED lines=20> */
.L_x_7124:
[----:B------:R-:W0:Y:S01]  /*102790*/  LDCU.64 UR4, c[0x0][0x3c8] ;  /* 0x00007900ff0477ac */ /* 0x000e220008000a00 */
[----:B------:R-:W-:Y:S01]  /*1027a0*/  BSSY.RECONVERGENT B0, `(.L_x_7126) ;  /* 0x0000017000007945 */ /* 0x000fe20003800200 */
[----:B------:R-:W-:Y:S01]  /*1027b0*/  CS2R R54, SRZ ;  /* 0x0000000000367805 */ /* 0x000fe2000001ff00 */
[----:B0-----:R-:W-:Y:S02]  /*1027c0*/  IMAD.U32 R52, RZ, RZ, UR4 ;  /* 0x00000004ff347e24 */ /* 0x001fe4000f8e00ff */
[----:B------:R-:W-:-:S07]  /*1027d0*/  IMAD.U32 R51, RZ, RZ, UR5 ;  /* 0x00000005ff337e24 */ /* 0x000fce000f8e00ff */
.L_x_7127:
        /* <DEDUP_REMOVED lines=20> */
.L_x_7126:
        /* <DEDUP_REMOVED lines=9> */
.L_x_7129:
        /* <DEDUP_REMOVED lines=20> */
.L_x_7128:
[----:B------:R-:W0:Y:S01]  /*102af0*/  LDCU.64 UR4, c[0x0][0x3c8] ;  /* 0x00007900ff0477ac */ /* 0x000e220008000a00 */
[----:B------:R-:W-:Y:S01]  /*102b00*/  BSSY.RECONVERGENT B0, `(.L_x_7130) ;  /* 0x0000018000007945 */ /* 0x000fe20003800200 */
[----:B------:R-:W-:Y:S02]  /*102b10*/  IMAD.MOV.U32 R17, RZ, RZ, RZ ;  /* 0x000000ffff117224 */ /* 0x000fe400078e00ff */
[----:B------:R-:W-:Y:S02]  /*102b20*/  IMAD.MOV.U32 R54, RZ, RZ, RZ ;  /* 0x000000ffff367224 */ /* 0x000fe400078e00ff */
[----:B0-----:R-:W-:Y:S02]  /*102b30*/  IMAD.U32 R48, RZ, RZ, UR4 ;  /* 0x00000004ff307e24 */ /* 0x001fe4000f8e00ff */
[----:B------:R-:W-:-:S07]  /*102b40*/  IMAD.U32 R52, RZ, RZ, UR5 ;  /* 0x00000005ff347e24 */ /* 0x000fce000f8e00ff */
.L_x_7131:
        /* <DEDUP_REMOVED lines=20> */
.L_x_7130:
[----:B------:R-:W0:Y:S01]  /*102c90*/  LDCU.64 UR4, c[0x0][0x3c8] ;  /* 0x00007900ff0477ac */ /* 0x000e220008000a00 */
[----:B------:R-:W-:Y:S01]  /*102ca0*/  BSSY.RECONVERGENT B0, `(.L_x_7132) ;  /* 0x0000018000007945 */ /* 0x000fe20003800200 */
[----:B------:R-:W-:Y:S02]  /*102cb0*/  IMAD.MOV.U32 R9, RZ, RZ, RZ ;  /* 0x000000ffff097224 */ /* 0x000fe400078e00ff */
[----:B------:R-:W-:Y:S02]  /*102cc0*/  IMAD.MOV.U32 R54, RZ, RZ, RZ ;  /* 0x000000ffff367224 */ /* 0x000fe400078e00ff */
[----:B0-----:R-:W-:Y:S02]  /*102cd0*/  IMAD.U32 R55, RZ, RZ, UR4 ;  /* 0x00000004ff377e24 */ /* 0x001fe4000f8e00ff */
[----:B------:R-:W-:-:S07]  /*102ce0*/  IMAD.U32 R52, RZ, RZ, UR5 ;  /* 0x00000005ff347e24 */ /* 0x000fce000f8e00ff */
.L_x_7133:
        /* <DEDUP_REMOVED lines=20> */
.L_x_7132:
[----:B------:R-:W0:Y:S01]  /*102e30*/  LDCU.64 UR4, c[0x0][0x3c8] ;  /* 0x00007900ff0477ac */ /* 0x000e220008000a00 */
[----:B------:R-:W-:Y:S01]  /*102e40*/  BSSY.RECONVERGENT B0, `(.L_x_7134) ;  /* 0x0000018000007945 */ /* 0x000fe20003800200 */
[----:B------:R-:W-:Y:S02]  /*102e50*/  IMAD.MOV.U32 R15, RZ, RZ, RZ ;  /* 0x000000ffff0f7224 */ /* 0x000fe400078e00ff */
[----:B------:R-:W-:Y:S02]  /*102e60*/  IMAD.MOV.U32 R54, RZ, RZ, RZ ;  /* 0x000000ffff367224 */ /* 0x000fe400078e00ff */
[----:B0-----:R-:W-:Y:S02]  /*102e70*/  IMAD.U32 R55, RZ, RZ, UR4 ;  /* 0x00000004ff377e24 */ /* 0x001fe4000f8e00ff */
[----:B------:R-:W-:-:S07]  /*102e80*/  IMAD.U32 R52, RZ, RZ, UR5 ;  /* 0x00000005ff347e24 */ /* 0x000fce000f8e00ff */
.L_x_7135:
        /* <DEDUP_REMOVED lines=20> */
.L_x_7134:
[----:B------:R-:W0:Y:S01]  /*102fd0*/  LDCU.64 UR4, c[0x0][0x3c8] ;  /* 0x00007900ff0477ac */ /* 0x000e220008000a00 */
[----:B------:R-:W-:Y:S01]  /*102fe0*/  BSSY.RECONVERGENT B0, `(.L_x_7136) ;  /* 0x0000018000007945 */ /* 0x000fe20003800200 */
[----:B------:R-:W-:Y:S02]  /*102ff0*/  IMAD.MOV.U32 R17, RZ, RZ, RZ ;  /* 0x000000ffff117224 */ /* 0x000fe400078e00ff */
[----:B------:R-:W-:Y:S02]  /*103000*/  IMAD.MOV.U32 R54, RZ, RZ, RZ ;  /* 0x000000ffff367224 */ /* 0x000fe400078e00ff */
[----:B0-----:R-:W-:Y:S02]  /*103010*/  IMAD.U32 R55, RZ, RZ, UR4 ;  /* 0x00000004ff377e24 */ /* 0x001fe4000f8e00ff */
[----:B------:R-:W-:-:S07]  /*103020*/  IMAD.U32 R52, RZ, RZ, UR5 ;  /* 0x00000005ff347e24 */ /* 0x000fce000f8e00ff */
.L_x_7137:
        /* <DEDUP_REMOVED lines=20> */
.L_x_7136:
[----:B------:R-:W0:Y:S01]  /*103170*/  LDCU.64 UR4, c[0x0][0x3c8] ;  /* 0x00007900ff0477ac */ /* 0x000e220008000a00 */
[----:B------:R-:W-:Y:S01]  /*103180*/  BSSY.RECONVERGENT B0, `(.L_x_7138) ;  /* 0x0000018000007945 */ /* 0x000fe20003800200 */
[----:B------:R-:W-:Y:S02]  /*103190*/  IMAD.MOV.U32 R9, RZ, RZ, RZ ;  /* 0x000000ffff097224 */ /* 0x000fe400078e00ff */
[----:B------:R-:W-:Y:S02]  /*1031a0*/  IMAD.MOV.U32 R54, RZ, RZ, RZ ;  /* 0x000000ffff367224 */ /* 0x000fe400078e00ff */
[----:B0-----:R-:W-:Y:S02]  /*1031b0*/  IMAD.U32 R55, RZ, RZ, UR4 ;  /* 0x00000004ff377e24 */ /* 0x001fe4000f8e00ff */
[----:B------:R-:W-:-:S07]  /*1031c0*/  IMAD.U32 R52, RZ, RZ, UR5 ;  /* 0x00000005ff347e24 */ /* 0x000fce000f8e00ff */
.L_x_7139:
        /* <DEDUP_REMOVED lines=20> */
.L_x_7138:
[----:B------:R-:W0:Y:S01]  /*103310*/  LDCU.64 UR4, c[0x0][0x3c8] ;  /* 0x00007900ff0477ac */ /* 0x000e220008000a00 */
[----:B------:R-:W-:Y:S01]  /*103320*/  BSSY.RECONVERGENT B0, `(.L_x_7140) ;  /* 0x0000018000007945 */ /* 0x000fe20003800200 */
[----:B------:R-:W-:Y:S02]  /*103330*/  IMAD.MOV.U32 R15, RZ, RZ, RZ ;  /* 0x000000ffff0f7224 */ /* 0x000fe400078e00ff */
[----:B------:R-:W-:Y:S02]  /*103340*/  IMAD.MOV.U32 R54, RZ, RZ, RZ ;  /* 0x000000ffff367224 */ /* 0x000fe400078e00ff */
[----:B0-----:R-:W-:Y:S02]  /*103350*/  IMAD.U32 R55, RZ, RZ, UR4 ;  /* 0x00000004ff377e24 */ /* 0x001fe4000f8e00ff */
[----:B------:R-:W-:-:S07]  /*103360*/  IMAD.U32 R52, RZ, RZ, UR5 ;  /* 0x00000005ff347e24 */ /* 0x000fce000f8e00ff */
.L_x_7141:
        /* <DEDUP_REMOVED lines=20> */
.L_x_7140:
[----:B------:R-:W0:Y:S01]  /*1034b0*/  LDCU.64 UR4, c[0x0][0x3c8] ;  /* 0x00007900ff0477ac */ /* 0x000e220008000a00 */
[----:B------:R-:W-:Y:S01]  /*1034c0*/  BSSY.RECONVERGENT B0, `(.L_x_7142) ;  /* 0x0000018000007945 */ /* 0x000fe20003800200 */
[----:B------:R-:W-:Y:S02]  /*1034d0*/  IMAD.MOV.U32 R17, RZ, RZ, RZ ;  /* 0x000000ffff117224 */ /* 0x000fe400078e00ff */
[----:B------:R-:W-:Y:S02]  /*1034e0*/  IMAD.MOV.U32 R54, RZ, RZ, RZ ;  /* 0x000000ffff367224 */ /* 0x000fe400078e00ff */
[----:B0-----:R-:W-:Y:S02]  /*1034f0*/  IMAD.U32 R55, RZ, RZ, UR4 ;  /* 0x00000004ff377e24 */ /* 0x001fe4000f8e00ff */
[----:B------:R-:W-:-:S07]  /*103500*/  IMAD.U32 R52, RZ, RZ, UR5 ;  /* 0x00000005ff347e24 */ /* 0x000fce000f8e00ff */
.L_x_7143:
        /* <DEDUP_REMOVED lines=20> */
.L_x_7142:
[----:B------:R-:W0:Y:S01]  /*103650*/  LDCU.64 UR4, c[0x0][0x3c8] ;  /* 0x00007900ff0477ac */ /* 0x000e220008000a00 */
[----:B------:R-:W-:Y:S01]  /*103660*/  BSSY.RECONVERGENT B0, `(.L_x_7144) ;  /* 0x0000018000007945 */ /* 0x000fe20003800200 */
[----:B------:R-:W-:Y:S02]  /*103670*/  IMAD.MOV.U32 R9, RZ, RZ, RZ ;  /* 0x000000ffff097224 */ /* 0x000fe400078e00ff */
[----:B------:R-:W-:Y:S02]  /*103680*/  IMAD.MOV.U32 R54, RZ, RZ, RZ ;  /* 0x000000ffff367224 */ /* 0x000fe400078e00ff */
[----:B0-----:R-:W-:Y:S02]  /*103690*/  IMAD.U32 R55, RZ, RZ, UR4 ;  /* 0x00000004ff377e24 */ /* 0x001fe4000f8e00ff */
[----:B------:R-:W-:-:S07]  /*1036a0*/  IMAD.U32 R52, RZ, RZ, UR5 ;  /* 0x00000005ff347e24 */ /* 0x000fce000f8e00ff */
.L_x_7145:
        /* <DEDUP_REMOVED lines=20> */
.L_x_7144:
[----:B------:R-:W0:Y:S01]  /*1037f0*/  LDCU.64 UR4, c[0x0][0x3c8] ;  /* 0x00007900ff0477ac */ /* 0x000e220008000a00 */
[----:B------:R-:W-:Y:S01]  /*103800*/  BSSY.RECONVERGENT B0, `(.L_x_7146) ;  /* 0x0000018000007945 */ /* 0x000fe20003800200 */
[----:B------:R-:W-:Y:S02]  /*103810*/  IMAD.MOV.U32 R15, RZ, RZ, RZ ;  /* 0x000000ffff0f7224 */ /* 0x000fe400078e00ff */
[----:B------:R-:W-:Y:S02]  /*103820*/  IMAD.MOV.U32 R54, RZ, RZ, RZ ;  /* 0x000000ffff367224 */ /* 0x000fe400078e00ff */
[----:B0-----:R-:W-:Y:S02]  /*103830*/  IMAD.U32 R55, RZ, RZ, UR4 ;  /* 0x00000004ff377e24 */ /* 0x001fe4000f8e00ff */
[----:B------:R-:W-:-:S07]  /*103840*/  IMAD.U32 R52, RZ, RZ, UR5 ;  /* 0x00000005ff347e24 */ /* 0x000fce000f8e00ff */
.L_x_7147:
        /* <DEDUP_REMOVED lines=20> */
.L_x_7146:
[----:B------:R-:W0:Y:S01]  /*103990*/  LDCU.64 UR4, c[0x0][0x3c8] ;  /* 0x00007900ff0477ac */ /* 0x000e220008000a00 */
[----:B------:R-:W-:Y:S01]  /*1039a0*/  BSSY.RECONVERGENT B0, `(.L_x_7148) ;  /* 0x0000018000007945 */ /* 0x000fe20003800200 */
[----:B------:R-:W-:Y:S02]  /*1039b0*/  IMAD.MOV.U32 R17, RZ, RZ, RZ ;  /* 0x000000ffff117224 */ /* 0x000fe400078e00ff */
[----:B------:R-:W-:Y:S02]  /*1039c0*/  IMAD.MOV.U32 R54, RZ, RZ, RZ ;  /* 0x000000ffff367224 */ /* 0x000fe400078e00ff */
[----:B0-----:R-:W-:Y:S02]  /*1039d0*/  IMAD.U32 R55, RZ, RZ, UR4 ;  /* 0x00000004ff377e24 */ /* 0x001fe4000f8e00ff */
[----:B------:R-:W-:-:S07]  /*1039e0*/  IMAD.U32 R52, RZ, RZ, UR5 ;  /* 0x00000005ff347e24 */ /* 0x000fce000f8e00ff */
.L_x_7149:
        /* <DEDUP_REMOVED lines=20> */
.L_x_7148:
[----:B------:R-:W0:Y:S01]  /*103b30*/  LDCU.64 UR4, c[0x0][0x3c8] ;  /* 0x00007900ff0477ac */ /* 0x000e220008000a00 */
[----:B------:R-:W-:Y:S01]  /*103b40*/  BSSY.RECONVERGENT B0, `(.L_x_7150) ;  /* 0x0000018000007945 */ /* 0x000fe20003800200 */
[----:B------:R-:W-:Y:S02]  /*103b50*/  IMAD.MOV.U32 R9, RZ, RZ, RZ ;  /* 0x000000ffff097224 */ /* 0x000fe400078e00ff */
[----:B------:R-:W-:Y:S02]  /*103b60*/  IMAD.MOV.U32 R54, RZ, RZ, RZ ;  /* 0x000000ffff367224 */ /* 0x000fe400078e00ff */
[----:B0-----:R-:W-:Y:S02]  /*103b70*/  IMAD.U32 R55, RZ, RZ, UR4 ;  /* 0x00000004ff377e24 */ /* 0x001fe4000f8e00ff */
[----:B------:R-:W-:-:S07]  /*103b80*/  IMAD.U32 R52, RZ, RZ, UR5 ;  /* 0x00000005ff347e24 */ /* 0x000fce000f8e00ff */
.L_x_7151:
        /* <DEDUP_REMOVED lines=20> */
.L_x_7150:
[----:B------:R-:W0:Y:S01]  /*103cd0*/  LDCU.64 UR4, c[0x0][0x3c8] ;  /* 0x00007900ff0477ac */ /* 0x000e220008000a00 */
[----:B------:R-:W-:Y:S01]  /*103ce0*/  BSSY.RECONVERGENT B0, `(.L_x_7152) ;  /* 0x0000018000007945 */ /* 0x000fe20003800200 */
[----:B------:R-:W-:Y:S02]  /*103cf0*/  IMAD.MOV.U32 R15, RZ, RZ, RZ ;  /* 0x000000ffff0f7224 */ /* 0x000fe400078e00ff */
[----:B------:R-:W-:Y:S02]  /*103d00*/  IMAD.MOV.U32 R54, RZ, RZ, RZ ;  /* 0x000000ffff367224 */ /* 0x000fe400078e00ff */
[----:B0-----:R-:W-:Y:S02]  /*103d10*/  IMAD.U32 R55, RZ, RZ, UR4 ;  /* 0x00000004ff377e24 */ /* 0x001fe4000f8e00ff */
[----:B------:R-:W-:-:S07]  /*103d20*/  IMAD.U32 R52, RZ, RZ, UR5 ;  /* 0x00000005ff347e24 */ /* 0x000fce000f8e00ff */
.L_x_7153:
        /* <DEDUP_REMOVED lines=20> */
.L_x_7152:
[----:B------:R-:W0:Y:S01]  /*103e70*/  LDCU.64 UR4, c[0x0][0x3c8] ;  /* 0x00007900ff0477ac */ /* 0x000e220008000a00 */
[----:B------:R-:W-:Y:S01]  /*103e80*/  BSSY.RECONVERGENT B0, `(.L_x_7154) ;  /* 0x0000018000007945 */ /* 0x000fe20003800200 */
[----:B------:R-:W-:Y:S02]  /*103e90*/  IMAD.MOV.U32 R17, RZ, RZ, RZ ;  /* 0x000000ffff117224 */ /* 0x000fe400078e00ff */
[----:B------:R-:W-:Y:S02]  /*103ea0*/  IMAD.MOV.U32 R54, RZ, RZ, RZ ;  /* 0x000000ffff367224 */ /* 0x000fe400078e00ff */
[----:B0-----:R-:W-:Y:S02]  /*103eb0*/  IMAD.U32 R55, RZ, RZ, UR4 ;  /* 0x00000004ff377e24 */ /* 0x001fe4000f8e00ff */
[----:B------:R-:W-:-:S07]  /*103ec0*/  IMAD.U32 R52, RZ, RZ, UR5 ;  /* 0x00000005ff347e24 */ /* 0x000fce000f8e00ff */
.L_x_7155:
        /* <DEDUP_REMOVED lines=20> */
.L_x_7154:
[----:B------:R-:W0:Y:S01]  /*104010*/  LDCU.64 UR4, c[0x0][0x3c8] ;  /* 0x00007900ff0477ac */ /* 0x000e220008000a00 */
[----:B------:R-:W-:Y:S01]  /*104020*/  BSSY.RECONVERGENT B0, `(.L_x_7156) ;  /* 0x0000018000007945 */ /* 0x000fe20003800200 */
[----:B------:R-:W-:Y:S02]  /*104030*/  IMAD.MOV.U32 R9, RZ, RZ, RZ ;  /* 0x000000ffff097224 */ /* 0x000fe400078e00ff */
[----:B------:R-:W-:Y:S02]  /*104040*/  IMAD.MOV.U32 R54, RZ, RZ, RZ ;  /* 0x000000ffff367224 */ /* 0x000fe400078e00ff */
[----:B0-----:R-:W-:Y:S02]  /*104050*/  IMAD.U32 R55, RZ, RZ, UR4 ;  /* 0x00000004ff377e24 */ /* 0x001fe4000f8e00ff */
[----:B------:R-:W-:-:S07]  /*104060*/  IMAD.U32 R52, RZ, RZ, UR5 ;  /* 0x00000005ff347e24 */ /* 0x000fce000f8e00ff */
.L_x_7157:
        /* <DEDUP_REMOVED lines=20> */
.L_x_7156:
[----:B------:R-:W0:Y:S01]  /*1041b0*/  LDCU.64 UR4, c[0x0][0x3c8] ;  /* 0x00007900ff0477ac */ /* 0x000e220008000a00 */
[----:B------:R-:W-:Y:S01]  /*1041c0*/  BSSY.RECONVERGENT B0, `(.L_x_7158) ;  /* 0x0000018000007945 */ /* 0x000fe20003800200 */
[----:B------:R-:W-:Y:S02]  /*1041d0*/  IMAD.MOV.U32 R15, RZ, RZ, RZ ;  /* 0x000000ffff0f7224 */ /* 0x000fe400078e00ff */
[----:B------:R-:W-:Y:S02]  /*1041e0*/  IMAD.MOV.U32 R54, RZ, RZ, RZ ;  /* 0x000000ffff367224 */ /* 0x000fe400078e00ff */
[----:B0-----:R-:W-:Y:S02]  /*1041f0*/  IMAD.U32 R55, RZ, RZ, UR4 ;  /* 0x00000004ff377e24 */ /* 0x001fe4000f8e00ff */
[----:B------:R-:W-:-:S07]  /*104200*/  IMAD.U32 R52, RZ, RZ, UR5 ;  /* 0x00000005ff347e24 */ /* 0x000fce000f8e00ff */
.L_x_7159:
        /* <DEDUP_REMOVED lines=20> */
.L_x_7158:
[----:B------:R-:W0:Y:S01]  /*104350*/  LDCU.64 UR4, c[0x0][0x3c8] ;  /* 0x00007900ff0477ac */ /* 0x000e220008000a00 */
[----:B------:R-:W-:Y:S01]  /*104360*/  BSSY.RECONVERGENT B0, `(.L_x_7160) ;  /* 0x0000018000007945 */ /* 0x000fe20003800200 */
[----:B------:R-:W-:Y:S02]  /*104370*/  IMAD.MOV.U32 R17, RZ, RZ, RZ ;  /* 0x000000ffff117224 */ /* 0x000fe400078e00ff */
[----:B------:R-:W-:Y:S02]  /*104380*/  IMAD.MOV.U32 R54, RZ, RZ, RZ ;  /* 0x000000ffff367224 */ /* 0x000fe400078e00ff */
[----:B0-----:R-:W-:Y:S02]  /*104390*/  IMAD.U32 R55, RZ, RZ, UR4 ;  /* 0x00000004ff377e24 */ /* 0x001fe4000f8e00ff */
[----:B------:R-:W-:-:S07]  /*1043a0*/  IMAD.U32 R52, RZ, RZ, UR5 ;  /* 0x00000005ff347e24 */ /* 0x000fce000f8e00ff */
.L_x_7161:
        /* <DEDUP_REMOVED lines=20> */
.L_x_7160:
[----:B------:R-:W0:Y:S01]  /*1044f0*/  LDCU.64 UR4, c[0x0][0x3c8] ;  /* 0x00007900ff0477ac */ /* 0x000e220008000a00 */
[----:B------:R-:W-:Y:S01]  /*104500*/  BSSY.RECONVERGENT B0, `(.L_x_7162) ;  /* 0x0000018000007945 */ /* 0x000fe20003800200 */
[----:B------:R-:W-:Y:S02]  /*104510*/  IMAD.MOV.U32 R9, RZ, RZ, RZ ;  /* 0x000000ffff097224 */ /* 0x000fe400078e00ff */
[----:B------:R-:W-:Y:S02]  /*104520*/  IMAD.MOV.U32 R54, RZ, RZ, RZ ;  /* 0x000000ffff367224 */ /* 0x000fe400078e00ff */
[----:B0-----:R-:W-:Y:S02]  /*104530*/  IMAD.U32 R55, RZ, RZ, UR4 ;  /* 0x00000004ff377e24 */ /* 0x001fe4000f8e00ff */
[----:B------:R-:W-:-:S07]  /*104540*/  IMAD.U32 R52, RZ, RZ, UR5 ;  /* 0x00000005ff347e24 */ /* 0x000fce000f8e00ff */
.L_x_7163:
        /* <DEDUP_REMOVED lines=20> */
.L_x_7162:
[----:B------:R-:W0:Y:S01]  /*104690*/  LDCU.64 UR4, c[0x0][0x3c8] ;  /* 0x00007900ff0477ac */ /* 0x000e220008000a00 */
[----:B------:R-:W-:Y:S01]  /*1046a0*/  BSSY.RECONVERGENT B0, `(.L_x_7164) ;  /* 0x0000018000007945 */ /* 0x000fe20003800200 */
[----:B------:R-:W-:Y:S02]  /*1046b0*/  IMAD.MOV.U32 R15, RZ, RZ, RZ ;  /* 0x000000ffff0f7224 */ /* 0x000fe400078e00ff */
[----:B------:R-:W-:Y:S02]  /*1046c0*/  IMAD.MOV.U32 R54, RZ, RZ, RZ ;  /* 0x000000ffff367224 */ /* 0x000fe400078e00ff */
[----:B0-----:R-:W-:Y:S02]  /*1046d0*/  IMAD.U32 R55, RZ, RZ, UR4 ;  /* 0x00000004ff377e24 */ /* 0x001fe4000f8e00ff */
[----:B------:R-:W-:-:S07]  /*1046e0*/  IMAD.U32 R52, RZ, RZ, UR5 ;  /* 0x00000005ff347e24 */ /* 0x000fce000f8e00ff */
.L_x_7165:
        /* <DEDUP_REMOVED lines=20> */
.L_x_7164:
[----:B------:R-:W0:Y:S01]  /*104830*/  LDCU.64 UR4, c[0x0][0x3c8] ;  /* 0x00007900ff0477ac */ /* 0x000e220008000a00 */
[----:B------:R-:W-:Y:S01]  /*104840*/  BSSY.RECONVERGENT B0, `(.L_x_7166) ;  /* 0x0000018000007945 */ /* 0x000fe20003800200 */
[----:B------:R-:W-:Y:S02]  /*104850*/  IMAD.MOV.U32 R54, RZ, RZ, RZ ;  /* 0x000000ffff367224 */ /* 0x000fe400078e00ff */
[----:B------:R-:W-:Y:S02]  /*104860*/  IMAD.MOV.U32 R56, RZ, RZ, RZ ;  /* 0x000000ffff387224 */ /* 0x000fe400078e00ff */
[----:B0-----:R-:W-:Y:S02]  /*104870*/  IMAD.U32 R48, RZ, RZ, UR4 ;  /* 0x00000004ff307e24 */ /* 0x001fe4000f8e00ff */
[----:B------:R-:W-:-:S07]  /*104880*/  IMAD.U32 R52, RZ, RZ, UR5 ;  /* 0x00000005ff347e24 */ /* 0x000fce000f8e00ff */
.L_x_7167:
        /* <DEDUP_REMOVED lines=20> */
.L_x_7166:
        /* <DEDUP_REMOVED lines=9> */
.L_x_7169:
        /* <DEDUP_REMOVED lines=20> */
.L_x_7168:
[----:B------:R-:W0:Y:S01]  /*104ba0*/  LDCU.64 UR4, c[0x0][0x3c8] ;  /* 0x00007900ff0477ac */ /* 0x000e220008000a00 */
[----:B------:R-:W-:Y:S01]  /*104bb0*/  BSSY.RECONVERGENT B0, `(.L_x_7170) ;  /* 0x0000018000007945 */ /* 0x000fe20003800200 */
[----:B------:R-:W-:Y:S02]  /*104bc0*/  IMAD.MOV.U32 R21, RZ, RZ, RZ ;  /* 0x000000ffff157224 */ /* 0x000fe400078e00ff */
[----:B------:R-:W-:Y:S02]  /*104bd0*/  IMAD.MOV.U32 R55, RZ, RZ, RZ ;  /* 0x000000ffff377224 */ /* 0x000fe400078e00ff */
[----:B0-----:R-:W-:Y:S02]  /*104be0*/  IMAD.U32 R48, RZ, RZ, UR4 ;  /* 0x00000004ff307e24 */ /* 0x001fe4000f8e00ff */
[----:B------:R-:W-:-:S07]  /*104bf0*/  IMAD.U32 R52, RZ, RZ, UR5 ;  /* 0x00000005ff347e24 */ /* 0x000fce000f8e00ff */
.L_x_7171:
        /* <DEDUP_REMOVED lines=20> */
.L_x_7170:
[----:B------:R-:W0:Y:S01]  /*104d40*/  LDCU.64 UR4, c[0x0][0x3c8] ;  /* 0x00007900ff0477ac */ /* 0x000e220008000a00 */
[----:B------:R-:W-:Y:S01]  /*104d50*/  BSSY.RECONVERGENT B0, `(.L_x_7172) ;  /* 0x0000018000007945 */ /* 0x000fe20003800200 */
[----:B------:R-:W-:Y:S02]  /*104d60*/  IMAD.MOV.U32 R9, RZ, RZ, RZ ;  /* 0x000000ffff097224 */ /* 0x000fe400078e00ff */
[----:B------:R-:W-:Y:S02]  /*104d70*/  IMAD.MOV.U32 R57, RZ, RZ, RZ ;  /* 0x000000ffff397224 */ /* 0x000fe400078e00ff */
[----:B0-----:R-:W-:Y:S02]  /*104d80*/  IMAD.U32 R55, RZ, RZ, UR4 ;  /* 0x00000004ff377e24 */ /* 0x001fe4000f8e00ff */
[----:B------:R-:W-:-:S07]  /*104d90*/  IMAD.U32 R52, RZ, RZ, UR5 ;  /* 0x00000005ff347e24 */ /* 0x000fce000f8e00ff */
.L_x_7173:
        /* <DEDUP_REMOVED lines=20> */
.L_x_7172:
[----:B------:R-:W0:Y:S01]  /*104ee0*/  LDCU.64 UR4, c[0x0][0x3c8] ;  /* 0x00007900ff0477ac */ /* 0x000e220008000a00 */
[----:B------:R-:W-:Y:S01]  /*104ef0*/  BSSY.RECONVERGENT B0, `(.L_x_7174) ;  /* 0x0000018000007945 */ /* 0x000fe20003800200 */
[----:B------:R-:W-:Y:S02]  /*104f00*/  IMAD.MOV.U32 R15, RZ, RZ, RZ ;  /* 0x000000ffff0f7224 */ /* 0x000fe400078e00ff */
[----:B------:R-:W-:Y:S02]  /*104f10*/  IMAD.MOV.U32 R57, RZ, RZ, RZ ;  /* 0x000000ffff397224 */ /* 0x000fe400078e00ff */
[----:B0-----:R-:W-:Y:S02]  /*104f20*/  IMAD.U32 R55, RZ, RZ, UR4 ;  /* 0x00000004ff377e24 */ /* 0x001fe4000f8e00ff */
[----:B------:R-:W-:-:S07]  /*104f30*/  IMAD.U32 R52, RZ, RZ, UR5 ;  /* 0x00000005ff347e24 */ /* 0x000fce000f8e00ff */
.L_x_7175:
        /* <DEDUP_REMOVED lines=20> */
.L_x_7174:
[----:B------:R-:W0:Y:S01]  /*105080*/  LDCU.64 UR4, c[0x0][0x3c8] ;  /* 0x00007900ff0477ac */ /* 0x000e220008000a00 */
[----:B------:R-:W-:Y:S01]  /*105090*/  BSSY.RECONVERGENT B0, `(.L_x_7176) ;  /* 0x0000018000007945 */ /* 0x000fe20003800200 */
[----:B------:R-:W-:Y:S02]  /*1050a0*/  IMAD.MOV.U32 R21, RZ, RZ, RZ ;  /* 0x000000ffff157224 */ /* 0x000fe400078e00ff */
[----:B------:R-:W-:Y:S02]  /*1050b0*/  IMAD.MOV.U32 R57, RZ, RZ, RZ ;  /* 0x000000ffff397224 */ /* 0x000fe400078e00ff */
[----:B0-----:R-:W-:Y:S02]  /*1050c0*/  IMAD.U32 R55, RZ, RZ, UR4 ;  /* 0x00000004ff377e24 */ /* 0x001fe4000f8e00ff */
[----:B------:R-:W-:-:S07]  /*1050d0*/  IMAD.U32 R52, RZ, RZ, UR5 ;  /* 0x00000005ff347e24 */ /* 0x000fce000f8e00ff */
.L_x_7177:
        /* <DEDUP_REMOVED lines=20> */
.L_x_7176:
[----:B------:R-:W0:Y:S01]  /*105220*/  LDCU.64 UR4, c[0x0][0x3c8] ;  /* 0x00007900ff0477ac */ /* 0x000e220008000a00 */
[----:B------:R-:W-:Y:S01]  /*105230*/  BSSY.RECONVERGENT B0, `(.L_x_7178) ;  /* 0x0000018000007945 */ /* 0x000fe20003800200 */
[----:B------:R-:W-:Y:S02]  /*105240*/  IMAD.MOV.U32 R9, RZ, RZ, RZ ;  /* 0x000000ffff097224 */ /* 0x000fe400078e00ff */
[----:B------:R-:W-:Y:S02]  /*105250*/  IMAD.MOV.U32 R57, RZ, RZ, RZ ;  /* 0x000000ffff397224 */ /* 0x000fe400078e00ff */
[----:B0-----:R-:W-:Y:S02]  /*105260*/  IMAD.U32 R55, RZ, RZ, UR4 ;  /* 0x00000004ff377e24 */ /* 0x001fe4000f8e00ff */
[----:B------:R-:W-:-:S07]  /*105270*/  IMAD.U32 R52, RZ, RZ, UR5 ;  /* 0x00000005ff347e24 */ /* 0x000fce000f8e00ff */
.L_x_7179:
        /* <DEDUP_REMOVED lines=20> */
.L_x_7178:
[----:B------:R-:W0:Y:S01]  /*1053c0*/  LDCU.64 UR4, c[0x0][0x3c8] ;  /* 0x00007900ff0477ac */ /* 0x000e220008000a00 */
[----:B------:R-:W-:Y:S01]  /*1053d0*/  BSSY.RECONVERGENT B0, `(.L_x_7180) ;  /* 0x0000018000007945 */ /* 0x000fe20003800200 */
[----:B------:R-:W-:Y:S02]  /*1053e0*/  IMAD.MOV.U32 R15, RZ, RZ, RZ ;  /* 0x000000ffff0f7224 */ /* 0x000fe400078e00ff */
[----:B------:R-:W-:Y:S02]  /*1053f0*/  IMAD.MOV.U32 R57, RZ, RZ, RZ ;  /* 0x000000ffff397224 */ /* 0x000fe400078e00ff */
[----:B0-----:R-:W-:Y:S02]  /*105400*/  IMAD.U32 R55, RZ, RZ, UR4 ;  /* 0x00000004ff377e24 */ /* 0x001fe4000f8e00ff */
[----:B------:R-:W-:-:S07]  /*105410*/  IMAD.U32 R52, RZ, RZ, UR5 ;  /* 0x00000005ff347e24 */ /* 0x000fce000f8e00ff */
.L_x_7181:
        /* <DEDUP_REMOVED lines=20> */
.L_x_7180:
[----:B------:R-:W0:Y:S01]  /*105560*/  LDCU.64 UR4, c[0x0][0x3c8] ;  /* 0x00007900ff0477ac */ /* 0x000e220008000a00 */
[----:B------:R-:W-:Y:S01]  /*105570*/  BSSY.RECONVERGENT B0, `(.L_x_7182) ;  /* 0x0000018000007945 */ /* 0x000fe20003800200 */
[----:B------:R-:W-:Y:S02]  /*105580*/  IMAD.MOV.U32 R21, RZ, RZ, RZ ;  /* 0x000000ffff157224 */ /* 0x000fe400078e00ff */
[----:B------:R-:W-:Y:S02]  /*105590*/  IMAD.MOV.U32 R57, RZ, RZ, RZ ;  /* 0x000000ffff397224 */ /* 0x000fe400078e00ff */
[----:B0-----:R-:W-:Y:S02]  /*1055a0*/  IMAD.U32 R55, RZ, RZ, UR4 ;  /* 0x00000004ff377e24 */ /* 0x001fe4000f8e00ff */
[----:B------:R-:W-:-:S07]  /*1055b0*/  IMAD.U32 R52, RZ, RZ, UR5 ;  /* 0x00000005ff347e24 */ /* 0x000fce000f8e00ff */
.L_x_7183:
        /* <DEDUP_REMOVED lines=20> */
.L_x_7182:
[----:B------:R-:W0:Y:S01]  /*105700*/  LDCU.64 UR4, c[0x0][0x3c8] ;  /* 0x00007900ff0477ac */ /* 0x000e220008000a00 */
[----:B------:R-:W-:Y:S01]  /*105710*/  BSSY.RECONVERGENT B0, `(.L_x_7184) ;  /* 0x0000018000007945 */ /* 0x000fe20003800200 */
[----:B------:R-:W-:Y:S02]  /*105720*/  IMAD.MOV.U32 R9, RZ, RZ, RZ ;  /* 0x000000ffff097224 */ /* 0x000fe400078e00ff */
[----:B------:R-:W-:Y:S02]  /*105730*/  IMAD.MOV.U32 R57, RZ, RZ, RZ ;  /* 0x000000ffff397224 */ /* 0x000fe400078e00ff */
[----:B0-----:R-:W-:Y:S02]  /*105740*/  IMAD.U32 R55, RZ, RZ, UR4 ;  /* 0x00000004ff377e24 */ /* 0x001fe4000f8e00ff */
[----:B------:R-:W-:-:S07]  /*105750*/  IMAD.U32 R52, RZ, RZ, UR5 ;  /* 0x00000005ff347e24 */ /* 0x000fce000f8e00ff */
.L_x_7185:
        /* <DEDUP_REMOVED lines=20> */
.L_x_7184:
[----:B------:R-:W0:Y:S01]  /*1058a0*/  LDCU.64 UR4, c[0x0][0x3c8] ;  /* 0x00007900ff0477ac */ /* 0x000e220008000a00 */
[----:B------:R-:W-:Y:S01]  /*1058b0*/  BSSY.RECONVERGENT B0, `(.L_x_7186) ;  /* 0x0000018000007945 */ /* 0x000fe20003800200 */
[----:B------:R-:W-:Y:S02]  /*1058c0*/  IMAD.MOV.U32 R15, RZ, RZ, RZ ;  /* 0x000000ffff0f7224 */ /* 0x000fe400078e00ff */
[----:B------:R-:W-:Y:S02]  /*1058d0*/  IMAD.MOV.U32 R57, RZ, RZ, RZ ;  /* 0x000000ffff397224 */ /* 0x000fe400078e00ff */
[----:B0-----:R-:W-:Y:S02]  /*1058e0*/  IMAD.U32 R55, RZ, RZ, UR4 ;  /* 0x00000004ff377e24 */ /* 0x001fe4000f8e00ff */
[----:B------:R-:W-:-:S07]  /*1058f0*/  IMAD.U32 R52, RZ, RZ, UR5 ;  /* 0x00000005ff347e24 */ /* 0x000fce000f8e00ff */
.L_x_7187:
        /* <DEDUP_REMOVED lines=20> */
.L_x_7186:
[----:B------:R-:W0:Y:S01]  /*105a40*/  LDCU.64 UR4, c[0x0][0x3c8] ;  /* 0x00007900ff0477ac */ /* 0x000e220008000a00 */
[----:B------:R-:W-:Y:S01]  /*105a50*/  BSSY.RECONVERGENT B0, `(.L_x_7188) ;  /* 0x0000018000007945 */ /* 0x000fe20003800200 */
[----:B------:R-:W-:Y:S02]  /*105a60*/  IMAD.MOV.U32 R21, RZ, RZ, RZ ;  /* 0x000000ffff157224 */ /* 0x000fe400078e00ff */
[----:B------:R-:W-:Y:S02]  /*105a70*/  IMAD.MOV.U32 R57, RZ, RZ, RZ ;  /* 0x000000ffff397224 */ /* 0x000fe400078e00ff */
[----:B0-----:R-:W-:Y:S02]  /*105a80*/  IMAD.U32 R55, RZ, RZ, UR4 ;  /* 0x00000004ff377e24 */ /* 0x001fe4000f8e00ff */
[----:B------:R-:W-:-:S07]  /*105a90*/  IMAD.U32 R52, RZ, RZ, UR5 ;  /* 0x00000005ff347e24 */ /* 0x000fce000f8e00ff */
.L_x_7189:
        /* <DEDUP_REMOVED lines=20> */
.L_x_7188:
[----:B------:R-:W0:Y:S01]  /*105be0*/  LDCU.64 UR4, c[0x0][0x3c8] ;  /* 0x00007900ff0477ac */ /* 0x000e220008000a00 */
[----:B------:R-:W-:Y:S01]  /*105bf0*/  BSSY.RECONVERGENT B0, `(.L_x_7190) ;  /* 0x0000018000007945 */ /* 0x000fe20003800200 */
[----:B------:R-:W-:Y:S02]  /*105c00*/  IMAD.MOV.U32 R9, RZ, RZ, RZ ;  /* 0x000000ffff097224 */ /* 0x000fe400078e00ff */
[----:B------:R-:W-:Y:S02]  /*105c10*/  IMAD.MOV.U32 R57, RZ, RZ, RZ ;  /* 0x000000ffff397224 */ /* 0x000fe400078e00ff */
[----:B0-----:R-:W-:Y:S02]  /*105c20*/  IMAD.U32 R55, RZ, RZ, UR4 ;  /* 0x00000004ff377e24 */ /* 0x001fe4000f8e00ff */
[----:B------:R-:W-:-:S07]  /*105c30*/  IMAD.U32 R52, RZ, RZ, UR5 ;  /* 0x00000005ff347e24 */ /* 0x000fce000f8e00ff */
.L_x_7191:
        /* <DEDUP_REMOVED lines=20> */
.L_x_7190:
[----:B------:R-:W0:Y:S01]  /*105d80*/  LDCU.64 UR4, c[0x0][0x3c8] ;  /* 0x00007900ff0477ac */ /* 0x000e220008000a00 */
[----:B------:R-:W-:Y:S01]  /*105d90*/  BSSY.RECONVERGENT B0, `(.L_x_7192) ;  /* 0x0000018000007945 */ /* 0x000fe20003800200 */
[----:B------:R-:W-:Y:S02]  /*105da0*/  IMAD.MOV.U32 R15, RZ, RZ, RZ ;  /* 0x000000ffff0f7224 */ /* 0x000fe400078e00ff */
[----:B------:R-:W-:Y:S02]  /*105db0*/  IMAD.MOV.U32 R57, RZ, RZ, RZ ;  /* 0x000000ffff397224 */ /* 0x000fe400078e00ff */
[----:B0-----:R-:W-:Y:S02]  /*105dc0*/  IMAD.U32 R55, RZ, RZ, UR4 ;  /* 0x00000004ff377e24 */ /* 0x001fe4000f8e00ff */
[----:B------:R-:W-:-:S07]  /*105dd0*/  IMAD.U32 R52, RZ, RZ, UR5 ;  /* 0x00000005ff347e24 */ /* 0x000fce000f8e00ff */
.L_x_7193:
        /* <DEDUP_REMOVED lines=20> */
.L_x_7192:
[----:B------:R-:W0:Y:S01]  /*105f20*/  LDCU.64 UR4, c[0x0][0x3c8] ;  /* 0x00007900ff0477ac */ /* 0x000e220008000a00 */
[----:B------:R-:W-:Y:S01]  /*105f30*/  BSSY.RECONVERGENT B0, `(.L_x_7194) ;  /* 0x0000018000007945 */ /* 0x000fe20003800200 */
[----:B------:R-:W-:Y:S02]  /*105f40*/  IMAD.MOV.U32 R21, RZ, RZ, RZ ;  /* 0x000000ffff157224 */ /* 0x000fe400078e00ff */
[----:B------:R-:W-:Y:S02]  /*105f50*/  IMAD.MOV.U32 R57, RZ, RZ, RZ ;  /* 0x000000ffff397224 */ /* 0x000fe400078e00ff */
[----:B0-----:R-:W-:Y:S02]  /*105f60*/  IMAD.U32 R55, RZ, RZ, UR4 ;  /* 0x00000004ff377e24 */ /* 0x001fe4000f8e00ff */
[----:B------:R-:W-:-:S07]  /*105f70*/  IMAD.U32 R52, RZ, RZ, UR5 ;  /* 0x00000005ff347e24 */ /* 0x000fce000f8e00ff */
.L_x_7195:
        /* <DEDUP_REMOVED lines=20> */
.L_x_7194:
[----:B------:R-:W0:Y:S01]  /*1060c0*/  LDCU.64 UR4, c[0x0][0x3c8] ;  /* 0x00007900ff0477ac */ /* 0x000e220008000a00 */
[----:B------:R-:W-:Y:S01]  /*1060d0*/  BSSY.RECONVERGENT B0, `(.L_x_7196) ;  /* 0x0000018000007945 */ /* 0x000fe20003800200 */
[----:B------:R-:W-:Y:S02]  /*1060e0*/  IMAD.MOV.U32 R9, RZ, RZ, RZ ;  /* 0x000000ffff097224 */ /* 0x000fe400078e00ff */
[----:B------:R-:W-:Y:S02]  /*1060f0*/  IMAD.MOV.U32 R57, RZ, RZ, RZ ;  /* 0x000000ffff397224 */ /* 0x000fe400078e00ff */
[----:B0-----:R-:W-:Y:S02]  /*106100*/  IMAD.U32 R55, RZ, RZ, UR4 ;  /* 0x00000004ff377e24 */ /* 0x001fe4000f8e00ff */
[----:B------:R-:W-:-:S07]  /*106110*/  IMAD.U32 R52, RZ, RZ, UR5 ;  /* 0x00000005ff347e24 */ /* 0x000fce000f8e00ff */
.L_x_7197:
        /* <DEDUP_REMOVED lines=20> */
.L_x_7196:
[----:B------:R-:W0:Y:S01]  /*106260*/  LDCU.64 UR4, c[0x0][0x3c8] ;  /* 0x00007900ff0477ac */ /* 0x000e220008000a00 */
[----:B------:R-:W-:Y:S01]  /*106270*/  BSSY.RECONVERGENT B0, `(.L_x_7198) ;  /* 0x0000018000007945 */ /* 0x000fe20003800200 */
[----:B------:R-:W-:Y:S02]  /*106280*/  IMAD.MOV.U32 R15, RZ, RZ, RZ ;  /* 0x000000ffff0f7224 */ /* 0x000fe400078e00ff */
[----:B------:R-:W-:Y:S02]  /*106290*/  IMAD.MOV.U32 R57, RZ, RZ, RZ ;  /* 0x000000ffff397224 */ /* 0x000fe400078e00ff */
[----:B0-----:R-:W-:Y:S02]  /*1062a0*/  IMAD.U32 R55, RZ, RZ, UR4 ;  /* 0x00000004ff377e24 */ /* 0x001fe4000f8e00ff */
[----:B------:R-:W-:-:S07]  /*1062b0*/  IMAD.U32 R52, RZ, RZ, UR5 ;  /* 0x00000005ff347e24 */ /* 0x000fce000f8e00ff */
.L_x_7199:
        /* <DEDUP_REMOVED lines=20> */
.L_x_7198:
[----:B------:R-:W0:Y:S01]  /*106400*/  LDCU.64 UR4, c[0x0][0x3c8] ;  /* 0x00007900ff0477ac */ /* 0x000e220008000a00 */
[----:B------:R-:W-:Y:S01]  /*106410*/  BSSY.RECONVERGENT B0, `(.L_x_7200) ;  /* 0x0000018000007945 */ /* 0x000fe20003800200 */
[----:B------:R-:W-:Y:S02]  /*106420*/  IMAD.MOV.U32 R21, RZ, RZ, RZ ;  /* 0x000000ffff157224 */ /* 0x000fe400078e00ff */
[----:B------:R-:W-:Y:S02]  /*106430*/  IMAD.MOV.U32 R57, RZ, RZ, RZ ;  /* 0x000000ffff397224 */ /* 0x000fe400078e00ff */
[----:B0-----:R-:W-:Y:S02]  /*106440*/  IMAD.U32 R55, RZ, RZ, UR4 ;  /* 0x00000004ff377e24 */ /* 0x001fe4000f8e00ff */
[----:B------:R-:W-:-:S07]  /*106450*/  IMAD.U32 R52, RZ, RZ, UR5 ;  /* 0x00000005ff347e24 */ /* 0x000fce000f8e00ff */
.L_x_7201:
        /* <DEDUP_REMOVED lines=20> */
.L_x_7200:
[----:B------:R-:W0:Y:S01]  /*1065a0*/  LDCU.64 UR4, c[0x0][0x3c8] ;  /* 0x00007900ff0477ac */ /* 0x000e220008000a00 */
[----:B------:R-:W-:Y:S01]  /*1065b0*/  BSSY.RECONVERGENT B0, `(.L_x_7202) ;  /* 0x0000018000007945 */ /* 0x000fe20003800200 */
[----:B------:R-:W-:Y:S02]  /*1065c0*/  IMAD.MOV.U32 R9, RZ, RZ, RZ ;  /* 0x000000ffff097224 */ /* 0x000fe400078e00ff */
[----:B------:R-:W-:Y:S02]  /*1065d0*/  IMAD.MOV.U32 R57, RZ, RZ, RZ ;  /* 0x000000ffff397224 */ /* 0x000fe400078e00ff */
[----:B0-----:R-:W-:Y:S02]  /*1065e0*/  IMAD.U32 R55, RZ, RZ, UR4 ;  /* 0x00000004ff377e24 */ /* 0x001fe4000f8e00ff */
[----:B------:R-:W-:-:S07]  /*1065f0*/  IMAD.U32 R52, RZ, RZ, UR5 ;  /* 0x00000005ff347e24 */ /* 0x000fce000f8e00ff */
.L_x_7203:
        /* <DEDUP_REMOVED lines=20> */
.L_x_7202:
[----:B------:R-:W0:Y:S01]  /*106740*/  LDCU.64 UR4, c[0x0][0x3c8] ;  /* 0x00007900ff0477ac */ /* 0x000e220008000a00 */
[----:B------:R-:W-:Y:S01]  /*106750*/  BSSY.RECONVERGENT B0, `(.L_x_7204) ;  /* 0x0000018000007945 */ /* 0x000fe20003800200 */
[----:B------:R-:W-:Y:S02]  /*106760*/  IMAD.MOV.U32 R15, RZ, RZ, RZ ;  /* 0x000000ffff0f7224 */ /* 0x000fe400078e00ff */
[----:B------:R-:W-:Y:S02]  /*106770*/  IMAD.MOV.U32 R57, RZ, RZ, RZ ;  /* 0x000000ffff397224 */ /* 0x000fe400078e00ff */
[----:B0-----:R-:W-:Y:S02]  /*106780*/  IMAD.U32 R55, RZ, RZ, UR4 ;  /* 0x00000004ff377e24 */ /* 0x001fe4000f8e00ff */
[----:B------:R-:W-:-:S07]  /*106790*/  IMAD.U32 R52, RZ, RZ, UR5 ;  /* 0x00000005ff347e24 */ /* 0x000fce000f8e00ff */
.L_x_7205:
        /* <DEDUP_REMOVED lines=20> */
.L_x_7204:
[----:B------:R-:W0:Y:S01]  /*1068e0*/  LDCU.64 UR4, c[0x0][0x3c8] ;  /* 0x00007900ff0477ac */ /* 0x000e220008000a00 */
[----:B------:R-:W-:Y:S01]  /*1068f0*/  BSSY.RECONVERGENT B0, `(.L_x_7206) ;  /* 0x0000017000007945 */ /* 0x000fe20003800200 */
[----:B------:R-:W-:Y:S01]  /*106900*/  CS2R R54, SRZ ;  /* 0x0000000000367805 */ /* 0x000fe2000001ff00 */
[----:B0-----:R-:W-:Y:S02]  /*106910*/  IMAD.U32 R48, RZ, RZ, UR4 ;  /* 0x00000004ff307e24 */ /* 0x001fe4000f8e00ff */
[----:B------:R-:W-:-:S07]  /*106920*/  IMAD.U32 R52, RZ, RZ, UR5 ;  /* 0x00000005ff347e24 */ /* 0x000fce000f8e00ff */
.L_x_7207:
        /* <DEDUP_REMOVED lines=20> */
.L_x_7206:
        /* <DEDUP_REMOVED lines=9> */
.L_x_7209:
        /* <DEDUP_REMOVED lines=20> */
.L_x_7208:
[----:B------:R-:W0:Y:S01]  /*106c40*/  LDCU.64 UR4, c[0x0][0x3c8] ;  /* 0x00007900ff0477ac */ /* 0x000e220008000a00 */
[----:B------:R-:W-:Y:S01]  /*106c50*/  BSSY.RECONVERGENT B0, `(.L_x_7210) ;  /* 0x0000018000007945 */ /* 0x000fe20003800200 */
[----:B------:R-:W-:Y:S02]  /*106c60*/  IMAD.MOV.U32 R48, RZ, RZ, RZ ;  /* 0x000000ffff307224 */ /* 0x000fe400078e00ff */
[----:B------:R-:W-:Y:S02]  /*106c70*/  IMAD.MOV.U32 R55, RZ, RZ, RZ ;  /* 0x000000ffff377224 */ /* 0x000fe400078e00ff */
[----:B0-----:R-:W-:Y:S02]  /*106c80*/  IMAD.U32 R52, RZ, RZ, UR4 ;  /* 0x00000004ff347e24 */ /* 0x001fe4000f8e00ff */
[----:B------:R-:W-:-:S07]  /*106c90*/  IMAD.U32 R53, RZ, RZ, UR5 ;  /* 0x00000005ff357e24 */ /* 0x000fce000f8e00ff */
.L_x_7211:
        /* <DEDUP_REMOVED lines=20> */
.L_x_7210:
[----:B------:R-:W0:Y:S01]  /*106de0*/  LDCU.64 UR4, c[0x0][0x3c8] ;  /* 0x00007900ff0477ac */ /* 0x000e220008000a00 */
[----:B------:R-:W-:Y:S01]  /*106df0*/  BSSY.RECONVERGENT B0, `(.L_x_7212) ;  /* 0x0000018000007945 */ /* 0x000fe20003800200 */
[----:B------:R-:W-:Y:S02]  /*106e00*/  IMAD.MOV.U32 R21, RZ, RZ, RZ ;  /* 0x000000ffff157224 */ /* 0x000fe400078e00ff */
[----:B------:R-:W-:Y:S02]  /*106e10*/  IMAD.MOV.U32 R56, RZ, RZ, RZ ;  /* 0x000000ffff387224 */ /* 0x000fe400078e00ff */
[----:B0-----:R-:W-:Y:S02]  /*106e20*/  IMAD.U32 R53, RZ, RZ, UR4 ;  /* 0x00000004ff357e24 */ /* 0x001fe4000f8e00ff */
[----:B------:R-:W-:-:S07]  /*106e30*/  IMAD.U32 R54, RZ, RZ, UR5 ;  /* 0x00000005ff367e24 */ /* 0x000fce000f8e00ff */
.L_x_7213:
        /* <DEDUP_REMOVED lines=20> */
.L_x_7212:
[----:B------:R-:W0:Y:S01]  /*106f80*/  LDCU.64 UR4, c[0x0][0x3c8] ;  /* 0x00007900ff0477ac */ /* 0x000e220008000a00 */
[----:B------:R-:W-:Y:S01]  /*106f90*/  BSSY.RECONVERGENT B0, `(.L_x_7214) ;  /* 0x0000018000007945 */ /* 0x000fe20003800200 */
[----:B------:R-:W-:Y:S02]  /*106fa0*/  IMAD.MOV.U32 R46, RZ, RZ, RZ ;  /* 0x000000ffff2e7224 */ /* 0x000fe400078e00ff */
[----:B------:R-:W-:Y:S02]  /*106fb0*/  IMAD.MOV.U32 R55, RZ, RZ, RZ ;  /* 0x000000ffff377224 */ /* 0x000fe400078e00ff */
[----:B0-----:R-:W-:Y:S02]  /*106fc0*/  IMAD.U32 R53, RZ, RZ, UR4 ;  /* 0x00000004ff357e24 */ /* 0x001fe4000f8e00ff */
[----:B------:R-:W-:-:S07]  /*106fd0*/  IMAD.U32 R54, RZ, RZ, UR5 ;  /* 0x00000005ff367e24 */ /* 0x000fce000f8e00ff */
.L_x_7215:
        /* <DEDUP_REMOVED lines=20> */
.L_x_7214:
[----:B------:R-:W0:Y:S01]  /*107120*/  LDCU.64 UR4, c[0x0][0x3c8] ;  /* 0x00007900ff0477ac */ /* 0x000e220008000a00 */
[----:B------:R-:W-:Y:S01]  /*107130*/  BSSY.RECONVERGENT B0, `(.L_x_7216) ;  /* 0x0000018000007945 */ /* 0x000fe20003800200 */
[----:B------:R-:W-:Y:S02]  /*107140*/  IMAD.MOV.U32 R48, RZ, RZ, RZ ;  /* 0x000000ffff307224 */ /* 0x000fe400078e00ff */
[----:B------:R-:W-:Y:S02]  /*107150*/  IMAD.MOV.U32 R55, RZ, RZ, RZ ;  /* 0x000000ffff377224 */ /* 0x000fe400078e00ff */
[----:B0-----:R-:W-:Y:S02]  /*107160*/  IMAD.U32 R53, RZ, RZ, UR4 ;  /* 0x00000004ff357e24 */ /* 0x001fe4000f8e00ff */
[----:B------:R-:W-:-:S07]  /*107170*/  IMAD.U32 R54, RZ, RZ, UR5 ;  /* 0x00000005ff367e24 */ /* 0x000fce000f8e00ff */
.L_x_7217:
        /* <DEDUP_REMOVED lines=20> */
.L_x_7216:
[----:B------:R-:W0:Y:S01]  /*1072c0*/  LDCU.64 UR4, c[0x0][0x3c8] ;  /* 0x00007900ff0477ac */ /* 0x000e220008000a00 */
[----:B------:R-:W-:Y:S01]  /*1072d0*/  BSSY.RECONVERGENT B0, `(.L_x_7218) ;  /* 0x0000018000007945 */ /* 0x000fe20003800200 */
[----:B------:R-:W-:Y:S02]  /*1072e0*/  IMAD.MOV.U32 R21, RZ, RZ, RZ ;  /* 0x000000ffff157224 */ /* 0x000fe400078e00ff */
[----:B------:R-:W-:Y:S02]  /*1072f0*/  IMAD.MOV.U32 R56, RZ, RZ, RZ ;  /* 0x000000ffff387224 */ /* 0x000fe400078e00ff */
[----:B0-----:R-:W-:Y:S02]  /*107300*/  IMAD.U32 R53, RZ, RZ, UR4 ;  /* 0x00000004ff357e24 */ /* 0x001fe4000f8e00ff */
[----:B------:R-:W-:-:S07]  /*107310*/  IMAD.U32 R54, RZ, RZ, UR5 ;  /* 0x00000005ff367e24 */ /* 0x000fce000f8e00ff */
.L_x_7219:
        /* <DEDUP_REMOVED lines=20> */
.L_x_7218:
[----:B------:R-:W0:Y:S01]  /*107460*/  LDCU.64 UR4, c[0x0][0x3c8] ;  /* 0x00007900ff0477ac */ /* 0x000e220008000a00 */
[----:B------:R-:W-:Y:S01]  /*107470*/  BSSY.RECONVERGENT B0, `(.L_x_7220) ;  /* 0x0000018000007945 */ /* 0x000fe20003800200 */
[----:B------:R-:W-:Y:S02]  /*107480*/  IMAD.MOV.U32 R46, RZ, RZ, RZ ;  /* 0x000000ffff2e7224 */ /* 0x000fe400078e00ff */
[----:B------:R-:W-:Y:S02]  /*107490*/  IMAD.MOV.U32 R55, RZ, RZ, RZ ;  /* 0x000000ffff377224 */ /* 0x000fe400078e00ff */
[----:B0-----:R-:W-:Y:S02]  /*1074a0*/  IMAD.U32 R53, RZ, RZ, UR4 ;  /* 0x00000004ff357e24 */ /* 0x001fe4000f8e00ff */
[----:B------:R-:W-:-:S07]  /*1074b0*/  IMAD.U32 R54, RZ, RZ, UR5 ;  /* 0x00000005ff367e24 */ /* 0x000fce000f8e00ff */
.L_x_7221:
        /* <DEDUP_REMOVED lines=20> */
.L_x_7220:
[----:B------:R-:W0:Y:S01]  /*107600*/  LDCU.64 UR4, c[0x0][0x3c8] ;  /* 0x00007900ff0477ac */ /* 0x000e220008000a00 */
[----:B------:R-:W-:Y:S01]  /*107610*/  BSSY.RECONVERGENT B0, `(.L_x_7222) ;  /* 0x0000018000007945 */ /* 0x000fe20003800200 */
[----:B------:R-:W-:Y:S02]  /*107620*/  IMAD.MOV.U32 R48, RZ, RZ, RZ ;  /* 0x000000ffff307224 */ /* 0x000fe400078e00ff */
[----:B------:R-:W-:Y:S02]  /*107630*/  IMAD.MOV.U32 R55, RZ, RZ, RZ ;  /* 0x000000ffff377224 */ /* 0x000fe400078e00ff */
[----:B0-----:R-:W-:Y:S02]  /*107640*/  IMAD.U32 R53, RZ, RZ, UR4 ;  /* 0x00000004ff357e24 */ /* 0x001fe4000f8e00ff */
[----:B------:R-:W-:-:S07]  /*107650*/  IMAD.U32 R54, RZ, RZ, UR5 ;  /* 0x00000005ff367e24 */ /* 0x000fce000f8e00ff */
.L_x_7223:
        /* <DEDUP_REMOVED lines=20> */
.L_x_7222:
[----:B------:R-:W0:Y:S01]  /*1077a0*/  LDCU.64 UR4, c[0x0][0x3c8] ;  /* 0x00007900ff0477ac */ /* 0x000e220008000a00 */
[----:B------:R-:W-:Y:S01]  /*1077b0*/  BSSY.RECONVERGENT B0, `(.L_x_7224) ;  /* 0x0000018000007945 */ /* 0x000fe20003800200 */
[----:B------:R-:W-:Y:S02]  /*1077c0*/  IMAD.MOV.U32 R21, RZ, RZ, RZ ;  /* 0x000000ffff157224 */ /* 0x000fe400078e00ff */
[----:B------:R-:W-:Y:S02]  /*1077d0*/  IMAD.MOV.U32 R56, RZ, RZ, RZ ;  /* 0x000000ffff387224 */ /* 0x000fe400078e00ff */
[----:B0-----:R-:W-:Y:S02]  /*1077e0*/  IMAD.U32 R53, RZ, RZ, UR4 ;  /* 0x00000004ff357e24 */ /* 0x001fe4000f8e00ff */
[----:B------:R-:W-:-:S07]  /*1077f0*/  IMAD.U32 R54, RZ, RZ, UR5 ;  /* 0x00000005ff367e24 */ /* 0x000fce000f8e00ff */
.L_x_7225:
        /* <DEDUP_REMOVED lines=20> */
.L_x_7224:
[----:B------:R-:W0:Y:S01]  /*107940*/  LDCU.64 UR4, c[0x0][0x3c8] ;  /* 0x00007900ff0477ac */ /* 0x000e220008000a00 */
[----:B------:R-:W-:Y:S01]  /*107950*/  BSSY.RECONVERGENT B0, `(.L_x_7226) ;  /* 0x0000018000007945 */ /* 0x000fe20003800200 */
[----:B------:R-:W-:Y:S02]  /*107960*/  IMAD.MOV.U32 R46, RZ, RZ, RZ ;  /* 0x000000ffff2e7224 */ /* 0x000fe400078e00ff */
[----:B------:R-:W-:Y:S02]  /*107970*/  IMAD.MOV.U32 R55, RZ, RZ, RZ ;  /* 0x000000ffff377224 */ /* 0x000fe400078e00ff */
[----:B0-----:R-:W-:Y:S02]  /*107980*/  IMAD.U32 R53, RZ, RZ, UR4 ;  /* 0x00000004ff357e24 */ /* 0x001fe4000f8e00ff */
[----:B------:R-:W-:-:S07]  /*107990*/  IMAD.U32 R54, RZ, RZ, UR5 ;  /* 0x00000005ff367e24 */ /* 0x000fce000f8e00ff */
.L_x_7227:
        /* <DEDUP_REMOVED lines=20> */
.L_x_7226:
[----:B------:R-:W0:Y:S01]  /*107ae0*/  LDCU.64 UR4, c[0x0][0x3c8] ;  /* 0x00007900ff0477ac */ /* 0x000e220008000a00 */
[----:B------:R-:W-:Y:S01]  /*107af0*/  BSSY.RECONVERGENT B0, `(.L_x_7228) ;  /* 0x0000018000007945 */ /* 0x000fe20003800200 */
[----:B------:R-:W-:Y:S02]  /*107b00*/  IMAD.MOV.U32 R48, RZ, RZ, RZ ;  /* 0x000000ffff307224 */ /* 0x000fe400078e00ff */
[----:B------:R-:W-:Y:S02]  /*107b10*/  IMAD.MOV.U32 R55, RZ, RZ, RZ ;  /* 0x000000ffff377224 */ /* 0x000fe400078e00ff */
[----:B0-----:R-:W-:Y:S02]  /*107b20*/  IMAD.U32 R53, RZ, RZ, UR4 ;  /* 0x00000004ff357e24 */ /* 0x001fe4000f8e00ff */
[----:B------:R-:W-:-:S07]  /*107b30*/  IMAD.U32 R54, RZ, RZ, UR5 ;  /* 0x00000005ff367e24 */ /* 0x000fce000f8e00ff */
.L_x_7229:
        /* <DEDUP_REMOVED lines=20> */
.L_x_7228:
[----:B------:R-:W0:Y:S01]  /*107c80*/  LDCU.64 UR4, c[0x0][0x3c8] ;  /* 0x00007900ff0477ac */ /* 0x000e220008000a00 */
[----:B------:R-:W-:Y:S01]  /*107c90*/  BSSY.RECONVERGENT B0, `(.L_x_7230) ;  /* 0x0000018000007945 */ /* 0x000fe20003800200 */
[----:B------:R-:W-:Y:S02]  /*107ca0*/  IMAD.MOV.U32 R21, RZ, RZ, RZ ;  /* 0x000000ffff157224 */ /* 0x000fe400078e00ff */
[----:B------:R-:W-:Y:S02]  /*107cb0*/  IMAD.MOV.U32 R56, RZ, RZ, RZ ;  /* 0x000000ffff387224 */ /* 0x000fe400078e00ff */
[----:B0-----:R-:W-:Y:S02]  /*107cc0*/  IMAD.U32 R53, RZ, RZ, UR4 ;  /* 0x00000004ff357e24 */ /* 0x001fe4000f8e00ff */
[----:B------:R-:W-:-:S07]  /*107cd0*/  IMAD.U32 R54, RZ, RZ, UR5 ;  /* 0x00000005ff367e24 */ /* 0x000fce000f8e00ff */
.L_x_7231:
        /* <DEDUP_REMOVED lines=20> */
.L_x_7230:
[----:B------:R-:W0:Y:S01]  /*107e20*/  LDCU.64 UR4, c[0x0][0x3c8] ;  /* 0x00007900ff0477ac */ /* 0x000e220008000a00 */
[----:B------:R-:W-:Y:S01]  /*107e30*/  BSSY.RECONVERGENT B0, `(.L_x_7232) ;  /* 0x0000018000007945 */ /* 0x000fe20003800200 */
[----:B------:R-:W-:Y:S02]  /*107e40*/  IMAD.MOV.U32 R46, RZ, RZ, RZ ;  /* 0x000000ffff2e7224 */ /* 0x000fe400078e00ff */
[----:B------:R-:W-:Y:S02]  /*107e50*/  IMAD.MOV.U32 R55, RZ, RZ, RZ ;  /* 0x000000ffff377224 */ /* 0x000fe400078e00ff */
[----:B0-----:R-:W-:Y:S02]  /*107e60*/  IMAD.U32 R53, RZ, RZ, UR4 ;  /* 0x00000004ff357e24 */ /* 0x001fe4000f8e00ff */
[----:B------:R-:W-:-:S07]  /*107e70*/  IMAD.U32 R54, RZ, RZ, UR5 ;  /* 0x00000005ff367e24 */ /* 0x000fce000f8e00ff */
.L_x_7233:
        /* <DEDUP_REMOVED lines=20> */
.L_x_7232:
[----:B------:R-:W0:Y:S01]  /*107fc0*/  LDCU.64 UR4, c[0x0][0x3c8] ;  /* 0x00007900ff0477ac */ /* 0x000e220008000a00 */
[----:B------:R-:W-:Y:S01]  /*107fd0*/  BSSY.RECONVERGENT B0, `(.L_x_7234) ;  /* 0x0000018000007945 */ /* 0x000fe20003800200 */
[----:B------:R-:W-:Y:S02]  /*107fe0*/  IMAD.MOV.U32 R48, RZ, RZ, RZ ;  /* 0x000000ffff307224 */ /* 0x000fe400078e00ff */
[----:B------:R-:W-:Y:S02]  /*107ff0*/  IMAD.MOV.U32 R55, RZ, RZ, RZ ;  /* 0x000000ffff377224 */ /* 0x000fe400078e00ff */
[----:B0-----:R-:W-:Y:S02]  /*108000*/  IMAD.U32 R53, RZ, RZ, UR4 ;  /* 0x00000004ff357e24 */ /* 0x001fe4000f8e00ff */
[----:B------:R-:W-:-:S07]  /*108010*/  IMAD.U32 R54, RZ, RZ, UR5 ;  /* 0x00000005ff367e24 */ /* 0x000fce000f8e00ff */
.L_x_7235:
        /* <DEDUP_REMOVED lines=20> */
.L_x_7234:
[----:B------:R-:W0:Y:S01]  /*108160*/  LDCU.64 UR4, c[0x0][0x3c8] ;  /* 0x00007900ff0477ac */ /* 0x000e220008000a00 */
[----:B------:R-:W-:Y:S01]  /*108170*/  BSSY.RECONVERGENT B0, `(.L_x_7236) ;  /* 0x0000018000007945 */ /* 0x000fe20003800200 */
[----:B------:R-:W-:Y:S02]  /*108180*/  IMAD.MOV.U32 R21, RZ, RZ, RZ ;  /* 0x000000ffff157224 */ /* 0x000fe400078e00ff */
[----:B------:R-:W-:Y:S02]  /*108190*/  IMAD.MOV.U32 R56, RZ, RZ, RZ ;  /* 0x000000ffff387224 */ /* 0x000fe400078e00ff */
[----:B0-----:R-:W-:Y:S02]  /*1081a0*/  IMAD.U32 R53, RZ, RZ, UR4 ;  /* 0x00000004ff357e24 */ /* 0x001fe4000f8e00ff */
[----:B------:R-:W-:-:S07]  /*1081b0*/  IMAD.U32 R54, RZ, RZ, UR5 ;  /* 0x00000005ff367e24 */ /* 0x000fce000f8e00ff */
.L_x_7237:
        /* <DEDUP_REMOVED lines=20> */
.L_x_7236:
[----:B------:R-:W0:Y:S01]  /*108300*/  LDCU.64 UR4, c[0x0][0x3c8] ;  /* 0x00007900ff0477ac */ /* 0x000e220008000a00 */
[----:B------:R-:W-:Y:S01]  /*108310*/  BSSY.RECONVERGENT B0, `(.L_x_7238) ;  /* 0x0000018000007945 */ /* 0x000fe20003800200 */
[----:B------:R-:W-:Y:S02]  /*108320*/  IMAD.MOV.U32 R46, RZ, RZ, RZ ;  /* 0x000000ffff2e7224 */ /* 0x000fe400078e00ff */
[----:B------:R-:W-:Y:S02]  /*108330*/  IMAD.MOV.U32 R55, RZ, RZ, RZ ;  /* 0x000000ffff377224 */ /* 0x000fe400078e00ff */
[----:B0-----:R-:W-:Y:S02]  /*108340*/  IMAD.U32 R53, RZ, RZ, UR4 ;  /* 0x00000004ff357e24 */ /* 0x001fe4000f8e00ff */
[----:B------:R-:W-:-:S07]  /*108350*/  IMAD.U32 R54, RZ, RZ, UR5 ;  /* 0x00000005ff367e24 */ /* 0x000fce000f8e00ff */
.L_x_7239:
        /* <DEDUP_REMOVED lines=20> */
.L_x_7238:
[----:B------:R-:W0:Y:S01]  /*1084a0*/  LDCU.64 UR4, c[0x0][0x3c8] ;  /* 0x00007900ff0477ac */ /* 0x000e220008000a00 */
[----:B------:R-:W-:Y:S01]  /*1084b0*/  BSSY.RECONVERGENT B0, `(.L_x_7240) ;  /* 0x0000018000007945 */ /* 0x000fe20003800200 */
[----:B------:R-:W-:Y:S02]  /*1084c0*/  IMAD.MOV.U32 R48, RZ, RZ, RZ ;  /* 0x000000ffff307224 */ /* 0x000fe400078e00ff */
[----:B------:R-:W-:Y:S02]  /*1084d0*/  IMAD.MOV.U32 R55, RZ, RZ, RZ ;  /* 0x000000ffff377224 */ /* 0x000fe400078e00ff */
[----:B0-----:R-:W-:Y:S02]  /*1084e0*/  IMAD.U32 R53, RZ, RZ, UR4 ;  /* 0x00000004ff357e24 */ /* 0x001fe4000f8e00ff */
[----:B------:R-:W-:-:S07]  /*1084f0*/  IMAD.U32 R54, RZ, RZ, UR5 ;  /* 0x00000005ff367e24 */ /* 0x000fce000f8e00ff */
.L_x_7241:
        /* <DEDUP_REMOVED lines=20> */
.L_x_7240:
[----:B------:R-:W0:Y:S01]  /*108640*/  LDCU.64 UR4, c[0x0][0x3c8] ;  /* 0x00007900ff0477ac */ /* 0x000e220008000a00 */
[----:B------:R-:W-:Y:S01]  /*108650*/  BSSY.RECONVERGENT B0, `(.L_x_7242) ;  /* 0x0000018000007945 */ /* 0x000fe20003800200 */
[----:B------:R-:W-:Y:S02]  /*108660*/  IMAD.MOV.U32 R21, RZ, RZ, RZ ;  /* 0x000000ffff157224 */ /* 0x000fe400078e00ff */
[----:B------:R-:W-:Y:S02]  /*108670*/  IMAD.MOV.U32 R56, RZ, RZ, RZ ;  /* 0x000000ffff387224 */ /* 0x000fe400078e00ff */
[----:B0-----:R-:W-:Y:S02]  /*108680*/  IMAD.U32 R53, RZ, RZ, UR4 ;  /* 0x00000004ff357e24 */ /* 0x001fe4000f8e00ff */
[----:B------:R-:W-:-:S07]  /*108690*/  IMAD.U32 R54, RZ, RZ, UR5 ;  /* 0x00000005ff367e24 */ /* 0x000fce000f8e00ff */
.L_x_7243:
        /* <DEDUP_REMOVED lines=20> */
.L_x_7242:
[----:B------:R-:W0:Y:S01]  /*1087e0*/  LDCU.64 UR4, c[0x0][0x3c8] ;  /* 0x00007900ff0477ac */ /* 0x000e220008000a00 */
[----:B------:R-:W-:Y:S01]  /*1087f0*/  BSSY.RECONVERGENT B0, `(.L_x_7244) ;  /* 0x0000018000007945 */ /* 0x000fe20003800200 */
[----:B------:R-:W-:Y:S02]  /*108800*/  IMAD.MOV.U32 R46, RZ, RZ, RZ ;  /* 0x000000ffff2e7224 */ /* 0x000fe400078e00ff */
[----:B------:R-:W-:Y:S02]  /*108810*/  IMAD.MOV.U32 R55, RZ, RZ, RZ ;  /* 0x000000ffff377224 */ /* 0x000fe400078e00ff */
[----:B0-----:R-:W-:Y:S02]  /*108820*/  IMAD.U32 R53, RZ, RZ, UR4 ;  /* 0x00000004ff357e24 */ /* 0x001fe4000f8e00ff */
[----:B------:R-:W-:-:S07]  /*108830*/  IMAD.U32 R54, RZ, RZ, UR5 ;  /* 0x00000005ff367e24 */ /* 0x000fce000f8e00ff */
.L_x_7245:
        /* <DEDUP_REMOVED lines=20> */
.L_x_7244:
[----:B------:R-:W0:Y:S01]  /*108980*/  LDCU.64 UR4, c[0x0][0x3c8] ;  /* 0x00007900ff0477ac */ /* 0x000e220008000a00 */
[----:B------:R-:W-:Y:S01]  /*108990*/  BSSY.RECONVERGENT B0, `(.L_x_7246) ;  /* 0x0000017000007945 */ /* 0x000fe20003800200 */
[----:B------:R-:W-:Y:S01]  /*1089a0*/  CS2R R54, SRZ ;  /* 0x0000000000367805 */ /* 0x000fe2000001ff00 */
[----:B0-----:R-:W-:Y:S02]  /*1089b0*/  IMAD.U32 R53, RZ, RZ, UR4 ;  /* 0x00000004ff357e24 */ /* 0x001fe4000f8e00ff */
[----:B------:R-:W-:-:S07]  /*1089c0*/  IMAD.U32 R52, RZ, RZ, UR5 ;  /* 0x00000005ff347e24 */ /* 0x000fce000f8e00ff */
.L_x_7247:
        /* <DEDUP_REMOVED lines=20> */
.L_x_7246:
        /* <DEDUP_REMOVED lines=9> */
.L_x_7249:
        /* <DEDUP_REMOVED lines=20> */
.L_x_7248:
[----:B------:R-:W0:Y:S01]  /*108ce0*/  LDCU.64 UR4, c[0x0][0x3c8] ;  /* 0x00007900ff0477ac */ /* 0x000e220008000a00 */
[----:B------:R-:W-:Y:S01]  /*108cf0*/  BSSY.RECONVERGENT B0, `(.L_x_7250) ;  /* 0x0000018000007945 */ /* 0x000fe20003800200 */
[----:B------:R-:W-:Y:S02]  /*108d00*/  IMAD.MOV.U32 R21, RZ, RZ, RZ ;  /* 0x000000ffff157224 */ /* 0x000fe400078e00ff */
[----:B------:R-:W-:Y:S02]  /*108d10*/  IMAD.MOV.U32 R54, RZ, RZ, RZ ;  /* 0x000000ffff367224 */ /* 0x000fe400078e00ff */
[----:B0-----:R-:W-:Y:S02]  /*108d20*/  IMAD.U32 R53, RZ, RZ, UR4 ;  /* 0x00000004ff357e24 */ /* 0x001fe4000f8e00ff */
[----:B------:R-:W-:-:S07]  /*108d30*/  IMAD.U32 R52, RZ, RZ, UR5 ;  /* 0x00000005ff347e24 */ /* 0x000fce000f8e00ff */
.L_x_7251:
        /* <DEDUP_REMOVED lines=20> */
.L_x_7250:
[----:B------:R-:W0:Y:S01]  /*108e80*/  LDCU.64 UR4, c[0x0][0x3c8] ;  /* 0x00007900ff0477ac */ /* 0x000e220008000a00 */
[----:B------:R-:W-:Y:S01]  /*108e90*/  BSSY.RECONVERGENT B0, `(.L_x_7252) ;  /* 0x0000018000007945 */ /* 0x000fe20003800200 */
[----:B------:R-:W-:Y:S02]  /*108ea0*/  IMAD.MOV.U32 R8, RZ, RZ, RZ ;  /* 0x000000ffff087224 */ /* 0x000fe400078e00ff */
[----:B------:R-:W-:Y:S02]  /*108eb0*/  IMAD.MOV.U32 R55, RZ, RZ, RZ ;  /* 0x000000ffff377224 */ /* 0x000fe400078e00ff */
[----:B0-----:R-:W-:Y:S02]  /*108ec0*/  IMAD.U32 R53, RZ, RZ, UR4 ;  /* 0x00000004ff357e24 */ /* 0x001fe4000f8e00ff */
[----:B------:R-:W-:-:S07]  /*108ed0*/  IMAD.U32 R52, RZ, RZ, UR5 ;  /* 0x00000005ff347e24 */ /* 0x000fce000f8e00ff */
.L_x_7253:
        /* <DEDUP_REMOVED lines=20> */
.L_x_7252:
[----:B------:R-:W0:Y:S01]  /*109020*/  LDCU.64 UR4, c[0x0][0x3c8] ;  /* 0x00007900ff0477ac */ /* 0x000e220008000a00 */
[----:B------:R-:W-:Y:S01]  /*109030*/  BSSY.RECONVERGENT B0, `(.L_x_7254) ;  /* 0x0000018000007945 */ /* 0x000fe20003800200 */
[----:B------:R-:W-:Y:S02]  /*109040*/  IMAD.MOV.U32 R46, RZ, RZ, RZ ;  /* 0x000000ffff2e7224 */ /* 0x000fe400078e00ff */
[----:B------:R-:W-:Y:S02]  /*109050*/  IMAD.MOV.U32 R55, RZ, RZ, RZ ;  /* 0x000000ffff377224 */ /* 0x000fe400078e00ff */
[----:B0-----:R-:W-:Y:S02]  /*109060*/  IMAD.U32 R52, RZ, RZ, UR4 ;  /* 0x00000004ff347e24 */ /* 0x001fe4000f8e00ff */
[----:B------:R-:W-:-:S07]  /*109070*/  IMAD.U32 R53, RZ, RZ, UR5 ;  /* 0x00000005ff357e24 */ /* 0x000fce000f8e00ff */
.L_x_7255:
        /* <DEDUP_REMOVED lines=20> */
.L_x_7254:
[----:B------:R-:W0:Y:S01]  /*1091c0*/  LDCU.64 UR4, c[0x0][0x3c8] ;  /* 0x00007900ff0477ac */ /* 0x000e220008000a00 */
[----:B------:R-:W-:Y:S01]  /*1091d0*/  BSSY.RECONVERGENT B0, `(.L_x_7256) ;  /* 0x0000018000007945 */ /* 0x000fe20003800200 */
[----:B------:R-:W-:Y:S02]  /*1091e0*/  IMAD.MOV.U32 R21, RZ, RZ, RZ ;  /* 0x000000ffff157224 */ /* 0x000fe400078e00ff */
[----:B------:R-:W-:Y:S02]  /*1091f0*/  IMAD.MOV.U32 R52, RZ, RZ, RZ ;  /* 0x000000ffff347224 */ /* 0x000fe400078e00ff */
[----:B0-----:R-:W-:Y:S02]  /*109200*/  IMAD.U32 R51, RZ, RZ, UR4 ;  /* 0x00000004ff337e24 */ /* 0x001fe4000f8e00ff */
[----:B------:R-:W-:-:S07]  /*109210*/  IMAD.U32 R50, RZ, RZ, UR5 ;  /* 0x00000005ff327e24 */ /* 0x000fce000f8e00ff */
.L_x_7257:
        /* <DEDUP_REMOVED lines=20> */
.L_x_7256:
[----:B------:R-:W0:Y:S01]  /*109360*/  LDCU.64 UR4, c[0x0][0x3c8] ;  /* 0x00007900ff0477ac */ /* 0x000e220008000a00 */
[----:B------:R-:W-:Y:S01]  /*109370*/  BSSY.RECONVERGENT B0, `(.L_x_7258) ;  /* 0x0000018000007945 */ /* 0x000fe20003800200 */
[----:B------:R-:W-:Y:S02]  /*109380*/  IMAD.MOV.U32 R8, RZ, RZ, RZ ;  /* 0x000000ffff087224 */ /* 0x000fe400078e00ff */
[----:B------:R-:W-:Y:S02]  /*109390*/  IMAD.MOV.U32 R53, RZ, RZ, RZ ;  /* 0x000000ffff357224 */ /* 0x000fe400078e00ff */
[----:B0-----:R-:W-:Y:S02]  /*1093a0*/  IMAD.U32 R51, RZ, RZ, UR4 ;  /* 0x00000004ff337e24 */ /* 0x001fe4000f8e00ff */
[----:B------:R-:W-:-:S07]  /*1093b0*/  IMAD.U32 R50, RZ, RZ, UR5 ;  /* 0x00000005ff327e24 */ /* 0x000fce000f8e00ff */
.L_x_7259:
        /* <DEDUP_REMOVED lines=20> */
.L_x_7258:
[----:B------:R-:W0:Y:S01]  /*109500*/  LDCU.64 UR4, c[0x0][0x3c8] ;  /* 0x00007900ff0477ac */ /* 0x000e220008000a00 */
[----:B------:R-:W-:Y:S01]  /*109510*/  BSSY.RECONVERGENT B0, `(.L_x_7260) ;  /* 0x0000018000007945 */ /* 0x000fe20003800200 */
[----:B------:R-:W-:Y:S02]  /*109520*/  IMAD.MOV.U32 R24, RZ, RZ, RZ ;  /* 0x000000ffff187224 */ /* 0x000fe400078e00ff */
[----:B------:R-:W-:Y:S02]  /*109530*/  IMAD.MOV.U32 R51, RZ, RZ, RZ ;  /* 0x000000ffff337224 */ /* 0x000fe400078e00ff */
[----:B0-----:R-:W-:Y:S02]  /*109540*/  IMAD.U32 R48, RZ, RZ, UR4 ;  /* 0x00000004ff307e24 */ /* 0x001fe4000f8e00ff */
[----:B------:R-:W-:-:S07]  /*109550*/  IMAD.U32 R47, RZ, RZ, UR5 ;  /* 0x00000005ff2f7e24 */ /* 0x000fce000f8e00ff */
.L_x_7261:
        /* <DEDUP_REMOVED lines=20> */
.L_x_7260:
[----:B------:R-:W0:Y:S01]  /*1096a0*/  LDCU.64 UR4, c[0x0][0x3c8] ;  /* 0x00007900ff0477ac */ /* 0x000e220008000a00 */
[----:B------:R-:W-:Y:S01]  /*1096b0*/  BSSY.RECONVERGENT B0, `(.L_x_7262) ;  /* 0x0000018000007945 */ /* 0x000fe20003800200 */
[----:B------:R-:W-:Y:S02]  /*1096c0*/  IMAD.MOV.U32 R21, RZ, RZ, RZ ;  /* 0x000000ffff157224 */ /* 0x000fe400078e00ff */
[----:B------:R-:W-:Y:S02]  /*1096d0*/  IMAD.MOV.U32 R50, RZ, RZ, RZ ;  /* 0x000000ffff327224 */ /* 0x000fe400078e00ff */
[----:B0-----:R-:W-:Y:S02]  /*1096e0*/  IMAD.U32 R48, RZ, RZ, UR4 ;  /* 0x00000004ff307e24 */ /* 0x001fe4000f8e00ff */
[----:B------:R-:W-:-:S07]  /*1096f0*/  IMAD.U32 R47, RZ, RZ, UR5 ;  /* 0x00000005ff2f7e24 */ /* 0x000fce000f8e00ff */
.L_x_7263:
        /* <DEDUP_REMOVED lines=20> */
.L_x_7262:
[----:B------:R-:W0:Y:S01]  /*109840*/  LDCU.64 UR4, c[0x0][0x3c8] ;  /* 0x00007900ff0477ac */ /* 0x000e220008000a00 */
[----:B------:R-:W-:Y:S01]  /*109850*/  BSSY.RECONVERGENT B0, `(.L_x_7264) ;  /* 0x0000018000007945 */ /* 0x000fe20003800200 */
[----:B------:R-:W-:Y:S02]  /*109860*/  IMAD.MOV.U32 R8, RZ, RZ, RZ ;  /* 0x000000ffff087224 */ /* 0x000fe400078e00ff */
[----:B------:R-:W-:Y:S02]  /*109870*/  IMAD.MOV.U32 R47, RZ, RZ, RZ ;  /* 0x000000ffff2f7224 */ /* 0x000fe400078e00ff */
[----:B0-----:R-:W-:Y:S02]  /*109880*/  IMAD.U32 R46, RZ, RZ, UR4 ;  /* 0x00000004ff2e7e24 */ /* 0x001fe4000f8e00ff */
[----:B------:R-:W-:-:S07]  /*109890*/  IMAD.U32 R29, RZ, RZ, UR5 ;  /* 0x00000005ff1d7e24 */ /* 0x000fce000f8e00ff */
.L_x_7265:
        /* <DEDUP_REMOVED lines=20> */
.L_x_7264:
[----:B------:R-:W0:Y:S01]  /*1099e0*/  LDCU.64 UR4, c[0x0][0x3c8] ;  /* 0x00007900ff0477ac */ /* 0x000e220008000a00 */
[----:B------:R-:W-:Y:S01]  /*1099f0*/  BSSY.RECONVERGENT B0, `(.L_x_7266) ;  /* 0x0000018000007945 */ /* 0x000fe20003800200 */
[----:B------:R-:W-:Y:S02]  /*109a00*/  IMAD.MOV.U32 R24, RZ, RZ, RZ ;  /* 0x000000ffff187224 */ /* 0x000fe400078e00ff */
[----:B------:R-:W-:Y:S02]  /*109a10*/  IMAD.MOV.U32 R47, RZ, RZ, RZ ;  /* 0x000000ffff2f7224 */ /* 0x000fe400078e00ff */
[----:B0-----:R-:W-:Y:S02]  /*109a20*/  IMAD.U32 R46, RZ, RZ, UR4 ;  /* 0x00000004ff2e7e24 */ /* 0x001fe4000f8e00ff */
[----:B------:R-:W-:-:S07]  /*109a30*/  IMAD.U32 R29, RZ, RZ, UR5 ;  /* 0x00000005ff1d7e24 */ /* 0x000fce000f8e00ff */
.L_x_7267:
        /* <DEDUP_REMOVED lines=20> */
.L_x_7266:
[----:B------:R-:W0:Y:S01]  /*109b80*/  LDCU.64 UR4, c[0x0][0x3c8] ;  /* 0x00007900ff0477ac */ /* 0x000e220008000a00 */
[----:B------:R-:W-:Y:S01]  /*109b90*/  BSSY.RECONVERGENT B0, `(.L_x_7268) ;  /* 0x0000018000007945 */ /* 0x000fe20003800200 */
[----:B------:R-:W-:Y:S02]  /*109ba0*/  IMAD.MOV.U32 R21, RZ, RZ, RZ ;  /* 0x000000ffff157224 */ /* 0x000fe400078e00ff */
[----:B------:R-:W-:Y:S02]  /*109bb0*/  IMAD.MOV.U32 R46, RZ, RZ, RZ ;  /* 0x000000ffff2e7224 */ /* 0x000fe400078e00ff */
[----:B0-----:R-:W-:Y:S02]  /*109bc0*/  IMAD.U32 R30, RZ, RZ, UR4 ;  /* 0x00000004ff1e7e24 */ /* 0x001fe4000f8e00ff */
[----:B------:R-:W-:-:S07]  /*109bd0*/  IMAD.U32 R29, RZ, RZ, UR5 ;  /* 0x00000005ff1d7e24 */ /* 0x000fce000f8e00ff */
.L_x_7269:
        /* <DEDUP_REMOVED lines=20> */
.L_x_7268:
[----:B------:R-:W0:Y:S01]  /*109d20*/  LDCU.64 UR4, c[0x0][0x3c8] ;  /* 0x00007900ff0477ac */ /* 0x000e220008000a00 */
[----:B------:R-:W-:Y:S01]  /*109d30*/  BSSY.RECONVERGENT B0, `(.L_x_7270) ;  /* 0x0000018000007945 */ /* 0x000fe20003800200 */
[----:B------:R-:W-:Y:S02]  /*109d40*/  IMAD.MOV.U32 R8, RZ, RZ, RZ ;  /* 0x000000ffff087224 */ /* 0x000fe400078e00ff */
[----:B------:R-:W-:Y:S02]  /*109d50*/  IMAD.MOV.U32 R31, RZ, RZ, RZ ;  /* 0x000000ffff1f7224 */ /* 0x000fe400078e00ff */
[----:B0-----:R-:W-:Y:S02]  /*109d60*/  IMAD.U32 R30, RZ, RZ, UR4 ;  /* 0x00000004ff1e7e24 */ /* 0x001fe4000f8e00ff */
[----:B------:R-:W-:-:S07]  /*109d70*/  IMAD.U32 R29, RZ, RZ, UR5 ;  /* 0x00000005ff1d7e24 */ /* 0x000fce000f8e00ff */
.L_x_7271:
        /* <DEDUP_REMOVED lines=20> */
.L_x_7270:
[----:B------:R-:W0:Y:S01]  /*109ec0*/  LDCU.64 UR4, c[0x0][0x3c8] ;  /* 0x00007900ff0477ac */ /* 0x000e220008000a00 */
[----:B------:R-:W-:Y:S01]  /*109ed0*/  BSSY.RECONVERGENT B0, `(.L_x_7272) ;  /* 0x0000018000007945 */ /* 0x000fe20003800200 */
[----:B------:R-:W-:Y:S02]  /*109ee0*/  IMAD.MOV.U32 R24, RZ, RZ, RZ ;  /* 0x000000ffff187224 */ /* 0x000fe400078e00ff */
[----:B------:R-:W-:Y:S02]  /*109ef0*/  IMAD.MOV.U32 R31, RZ, RZ, RZ ;  /* 0x000000ffff1f7224 */ /* 0x000fe400078e00ff */
[----:B0-----:R-:W-:Y:S02]  /*109f00*/  IMAD.U32 R30, RZ, RZ, UR4 ;  /* 0x00000004ff1e7e24 */ /* 0x001fe4000f8e00ff */
[----:B------:R-:W-:-:S07]  /*109f10*/  IMAD.U32 R29, RZ, RZ, UR5 ;  /* 0x00000005ff1d7e24 */ /* 0x000fce000f8e00ff */
.L_x_7273:
        /* <DEDUP_REMOVED lines=20> */
.L_x_7272:
[----:B------:R-:W0:Y:S01]  /*10a060*/  LDCU.64 UR4, c[0x0][0x3c8] ;  /* 0x00007900ff0477ac */ /* 0x000e220008000a00 */
[----:B------:R-:W-:Y:S01]  /*10a070*/  BSSY.RECONVERGENT B0, `(.L_x_7274) ;  /* 0x0000018000007945 */ /* 0x000fe20003800200 */
[----:B------:R-:W-:Y:S02]  /*10a080*/  IMAD.MOV.U32 R21, RZ, RZ, RZ ;  /* 0x000000ffff157224 */ /* 0x000fe400078e00ff */
[----:B------:R-:W-:Y:S02]  /*10a090*/  IMAD.MOV.U32 R32, RZ, RZ, RZ ;  /* 0x000000ffff207224 */ /* 0x000fe400078e00ff */
[----:B0-----:R-:W-:Y:S02]  /*10a0a0*/  IMAD.U32 R30, RZ, RZ, UR4 ;  /* 0x00000004ff1e7e24 */ /* 0x001fe4000f8e00ff */
[----:B------:R-:W-:-:S07]  /*10a0b0*/  IMAD.U32 R29, RZ, RZ, UR5 ;  /* 0x00000005ff1d7e24 */ /* 0x000fce000f8e00ff */
.L_x_7275:
        /* <DEDUP_REMOVED lines=20> */
.L_x_7274:
[----:B------:R-:W0:Y:S01]  /*10a200*/  LDCU.64 UR4, c[0x0][0x3c8] ;  /* 0x00007900ff0477ac */ /* 0x000e220008000a00 */
[----:B------:R-:W-:Y:S01]  /*10a210*/  BSSY.RECONVERGENT B0, `(.L_x_7276) ;  /* 0x0000018000007945 */ /* 0x000fe20003800200 */
[----:B------:R-:W-:Y:S02]  /*10a220*/  IMAD.MOV.U32 R8, RZ, RZ, RZ ;  /* 0x000000ffff087224 */ /* 0x000fe400078e00ff */
[----:B------:R-:W-:Y:S02]  /*10a230*/  IMAD.MOV.U32 R31, RZ, RZ, RZ ;  /* 0x000000ffff1f7224 */ /* 0x000fe400078e00ff */
[----:B0-----:R-:W-:Y:S02]  /*10a240*/  IMAD.U32 R30, RZ, RZ, UR4 ;  /* 0x00000004ff1e7e24 */ /* 0x001fe4000f8e00ff */
[----:B------:R-:W-:-:S07]  /*10a250*/  IMAD.U32 R29, RZ, RZ, UR5 ;  /* 0x00000005ff1d7e24 */ /* 0x000fce000f8e00ff */
.L_x_7277:
        /* <DEDUP_REMOVED lines=20> */
.L_x_7276:
[----:B------:R-:W0:Y:S01]  /*10a3a0*/  LDCU.64 UR4, c[0x0][0x3c8] ;  /* 0x00007900ff0477ac */ /* 0x000e220008000a00 */
[----:B------:R-:W-:Y:S01]  /*10a3b0*/  BSSY.RECONVERGENT B0, `(.L_x_7278) ;  /* 0x0000018000007945 */ /* 0x000fe20003800200 */
[----:B------:R-:W-:Y:S02]  /*10a3c0*/  IMAD.MOV.U32 R24, RZ, RZ, RZ ;  /* 0x000000ffff187224 */ /* 0x000fe400078e00ff */
[----:B------:R-:W-:Y:S02]  /*10a3d0*/  IMAD.MOV.U32 R31, RZ, RZ, RZ ;  /* 0x000000ffff1f7224 */ /* 0x000fe400078e00ff */
[----:B0-----:R-:W-:Y:S02]  /*10a3e0*/  IMAD.U32 R30, RZ, RZ, UR4 ;  /* 0x00000004ff1e7e24 */ /* 0x001fe4000f8e00ff */
[----:B------:R-:W-:-:S07]  /*10a3f0*/  IMAD.U32 R29, RZ, RZ, UR5 ;  /* 0x00000005ff1d7e24 */ /* 0x000fce000f8e00ff */
.L_x_7279:
        /* <DEDUP_REMOVED lines=20> */
.L_x_7278:
[----:B------:R-:W0:Y:S01]  /*10a540*/  LDCU.64 UR4, c[0x0][0x3c8] ;  /* 0x00007900ff0477ac */ /* 0x000e220008000a00 */
[----:B------:R-:W-:Y:S01]  /*10a550*/  BSSY.RECONVERGENT B0, `(.L_x_7280) ;  /* 0x0000018000007945 */ /* 0x000fe20003800200 */
[----:B------:R-:W-:Y:S02]  /*10a560*/  IMAD.MOV.U32 R21, RZ, RZ, RZ ;  /* 0x000000ffff157224 */ /* 0x000fe400078e00ff */
[----:B------:R-:W-:Y:S02]  /*10a570*/  IMAD.MOV.U32 R32, RZ, RZ, RZ ;  /* 0x000000ffff207224 */ /* 0x000fe400078e00ff */
[----:B0-----:R-:W-:Y:S02]  /*10a580*/  IMAD.U32 R30, RZ, RZ, UR4 ;  /* 0x00000004ff1e7e24 */ /* 0x001fe4000f8e00ff */
[----:B------:R-:W-:-:S07]  /*10a590*/  IMAD.U32 R29, RZ, RZ, UR5 ;  /* 0x00000005ff1d7e24 */ /* 0x000fce000f8e00ff */
.L_x_7281:
        /* <DEDUP_REMOVED lines=20> */
.L_x_7280:
[----:B------:R-:W0:Y:S01]  /*10a6e0*/  LDCU.64 UR4, c[0x0][0x3c8] ;  /* 0x00007900ff0477ac */ /* 0x000e220008000a00 */
[----:B------:R-:W-:Y:S01]  /*10a6f0*/  BSSY.RECONVERGENT B0, `(.L_x_7282) ;  /* 0x0000018000007945 */ /* 0x000fe20003800200 */
[----:B------:R-:W-:Y:S02]  /*10a700*/  IMAD.MOV.U32 R8, RZ, RZ, RZ ;  /* 0x000000ffff087224 */ /* 0x000fe400078e00ff */
[----:B------:R-:W-:Y:S02]  /*10a710*/  IMAD.MOV.U32 R31, RZ, RZ, RZ ;  /* 0x000000ffff1f7224 */ /* 0x000fe400078e00ff */
[----:B0-----:R-:W-:Y:S02]  /*10a720*/  IMAD.U32 R30, RZ, RZ, UR4 ;  /* 0x00000004ff1e7e24 */ /* 0x001fe4000f8e00ff */
[----:B------:R-:W-:-:S07]  /*10a730*/  IMAD.U32 R29, RZ, RZ, UR5 ;  /* 0x00000005ff1d7e24 */ /* 0x000fce000f8e00ff */
.L_x_7283:
        /* <DEDUP_REMOVED lines=20> */
.L_x_7282:
[----:B------:R-:W0:Y:S01]  /*10a880*/  LDCU.64 UR4, c[0x0][0x3c8] ;  /* 0x00007900ff0477ac */ /* 0x000e220008000a00 */
[----:B------:R-:W-:Y:S01]  /*10a890*/  BSSY.RECONVERGENT B0, `(.L_x_7284) ;  /* 0x0000017000007945 */ /* 0x000fe20003800200 */
[----:B------:R-:W-:Y:S01]  /*10a8a0*/  CS2R R30, SRZ ;  /* 0x00000000001e7805 */ /* 0x000fe2000001ff00 */
[----:B0-----:R-:W-:Y:S02]  /*10a8b0*/  IMAD.U32 R29, RZ, RZ, UR4 ;  /* 0x00000004ff1d7e24 */ /* 0x001fe4000f8e00ff */
[----:B------:R-:W-:-:S07]  /*10a8c0*/  IMAD.U32 R28, RZ, RZ, UR5 ;  /* 0x00000005ff1c7e24 */ /* 0x000fce000f8e00ff */
.L_x_7285:
        /* <DEDUP_REMOVED lines=20> */
.L_x_7284:
[----:B------:R-:W0:Y:S01]  /*10aa10*/  LDCU.64 UR4, c[0x0][0x3c8] ;  /* 0x00007900ff0477ac */ /* 0x000e220008000a00 */
[----:B------:R-:W-:Y:S01]  /*10aa20*/  BSSY.RECONVERGENT B0, `(.L_x_7286) ;  /* 0x0000018000007945 */ /* 0x000fe20003800200 */
[----:B------:R-:W-:Y:S02]  /*10aa30*/  IMAD.MOV.U32 R30, RZ, RZ, RZ ;  /* 0x000000ffff1e7224 */ /* 0x000fe400078e00ff */
[----:B------:R-:W-:Y:S02]  /*10aa40*/  IMAD.MOV.U32 R29, RZ, RZ, RZ ;  /* 0x000000ffff1d7224 */ /* 0x000fe400078e00ff */
[----:B0-----:R-:W-:Y:S02]  /*10aa50*/  IMAD.U32 R28, RZ, RZ, UR4 ;  /* 0x00000004ff1c7e24 */ /* 0x001fe4000f8e00ff */
[----:B------:R-:W-:-:S07]  /*10aa60*/  IMAD.U32 R27, RZ, RZ, UR5 ;  /* 0x00000005ff1b7e24 */ /* 0x000fce000f8e00ff */
.L_x_7287:
        /* <DEDUP_REMOVED lines=20> */
.L_x_7286:
        /* <DEDUP_REMOVED lines=11> */
.L_x_7289:
        /* <DEDUP_REMOVED lines=20> */
.L_x_7288:
[----:B------:R-:W0:Y:S01]  /*10ada0*/  LDCU.64 UR4, c[0x0][0x3c8] ;  /* 0x00007900ff0477ac */ /* 0x000e220008000a00 */
[----:B------:R-:W-:Y:S01]  /*10adb0*/  BSSY.RECONVERGENT B0, `(.L_x_7290) ;  /* 0x0000018000007945 */ /* 0x000fe20003800200 */
[----:B------:R-:W-:Y:S02]  /*10adc0*/  IMAD.MOV.U32 R25, RZ, RZ, RZ ;  /* 0x000000ffff197224 */ /* 0x000fe400078e00ff */
[----:B------:R-:W-:Y:S02]  /*10add0*/  IMAD.MOV.U32 R32, RZ, RZ, RZ ;  /* 0x000000ffff207224 */ /* 0x000fe400078e00ff */
[----:B0-----:R-:W-:Y:S02]  /*10ade0*/  IMAD.U32 R30, RZ, RZ, UR4 ;  /* 0x00000004ff1e7e24 */ /* 0x001fe4000f8e00ff */
[----:B------:R-:W-:-:S07]  /*10adf0*/  IMAD.U32 R29, RZ, RZ, UR5 ;  /* 0x00000005ff1d7e24 */ /* 0x000fce000f8e00ff */
.L_x_7291:
        /* <DEDUP_REMOVED lines=20> */
.L_x_7290:
        /* <DEDUP_REMOVED lines=8> */
.L_x_7293:
        /* <DEDUP_REMOVED lines=20> */
.L_x_7292:
[----:B------:R-:W0:Y:S01]  /*10b100*/  LDCU.64 UR4, c[0x0][0x3c8] ;  /* 0x00007900ff0477ac */ /* 0x000e220008000a00 */
[----:B------:R-:W-:Y:S01]  /*10b110*/  BSSY.RECONVERGENT B0, `(.L_x_7294) ;  /* 0x0000018000007945 */ /* 0x000fe20003800200 */
[----:B------:R-:W-:Y:S02]  /*10b120*/  IMAD.MOV.U32 R24, RZ, RZ, RZ ;  /* 0x000000ffff187224 */ /* 0x000fe400078e00ff */
[----:B------:R-:W-:Y:S02]  /*10b130*/  IMAD.MOV.U32 R33, RZ, RZ, RZ ;  /* 0x000000ffff217224 */ /* 0x000fe400078e00ff */
[----:B0-----:R-:W-:Y:S02]  /*10b140*/  IMAD.U32 R31, RZ, RZ, UR4 ;  /* 0x00000004ff1f7e24 */ /* 0x001fe4000f8e00ff */
[----:B------:R-:W-:-:S07]  /*10b150*/  IMAD.U32 R30, RZ, RZ, UR5 ;  /* 0x00000005ff1e7e24 */ /* 0x000fce000f8e00ff */
.L_x_7295:
        /* <DEDUP_REMOVED lines=20> */
.L_x_7294:
        /* <DEDUP_REMOVED lines=8> */
.L_x_7297:
        /* <DEDUP_REMOVED lines=20> */
.L_x_7296:
[----:B------:R-:W0:Y:S01]  /*10b460*/  LDCU.64 UR4, c[0x0][0x3c8] ;  /* 0x00007900ff0477ac */ /* 0x000e220008000a00 */
[----:B------:R-:W-:Y:S01]  /*10b470*/  BSSY.RECONVERGENT B0, `(.L_x_7298) ;  /* 0x0000018000007945 */ /* 0x000fe20003800200 */
[----:B------:R-:W-:Y:S02]  /*10b480*/  IMAD.MOV.U32 R21, RZ, RZ, RZ ;  /* 0x000000ffff157224 */ /* 0x000fe400078e00ff */
[----:B------:R-:W-:Y:S02]  /*10b490*/  IMAD.MOV.U32 R32, RZ, RZ, RZ ;  /* 0x000000ffff207224 */ /* 0x000fe400078e00ff */
[----:B0-----:R-:W-:Y:S02]  /*10b4a0*/  IMAD.U32 R31, RZ, RZ, UR4 ;  /* 0x00000004ff1f7e24 */ /* 0x001fe4000f8e00ff */
[----:B------:R-:W-:-:S07]  /*10b4b0*/  IMAD.U32 R30, RZ, RZ, UR5 ;  /* 0x00000005ff1e7e24 */ /* 0x000fce000f8e00ff */
.L_x_7299:
        /* <DEDUP_REMOVED lines=20> */
.L_x_7298:
        /* <DEDUP_REMOVED lines=8> */
.L_x_7301:
        /* <DEDUP_REMOVED lines=20> */
.L_x_7300:
[----:B------:R-:W0:Y:S01]  /*10b7c0*/  LDCU.64 UR4, c[0x0][0x3c8] ;  /* 0x00007900ff0477ac */ /* 0x000e220008000a00 */
[----:B------:R-:W-:Y:S01]  /*10b7d0*/  BSSY.RECONVERGENT B0, `(.L_x_7302) ;  /* 0x0000018000007945 */ /* 0x000fe20003800200 */
[----:B------:R-:W-:Y:S02]  /*10b7e0*/  IMAD.MOV.U32 R25, RZ, RZ, RZ ;  /* 0x000000ffff197224 */ /* 0x000fe400078e00ff */
[----:B------:R-:W-:Y:S02]  /*10b7f0*/  IMAD.MOV.U32 R32, RZ, RZ, RZ ;  /* 0x000000ffff207224 */ /* 0x000fe400078e00ff */
[----:B0-----:R-:W-:Y:S02]  /*10b800*/  IMAD.U32 R31, RZ, RZ, UR4 ;  /* 0x00000004ff1f7e24 */ /* 0x001fe4000f8e00ff */
[----:B------:R-:W-:-:S07]  /*10b810*/  IMAD.U32 R30, RZ, RZ, UR5 ;  /* 0x00000005ff1e7e24 */ /* 0x000fce000f8e00ff */
.L_x_7303:
        /* <DEDUP_REMOVED lines=20> */
.L_x_7302:
        /* <DEDUP_REMOVED lines=8> */
.L_x_7305:
        /* <DEDUP_REMOVED lines=20> */
.L_x_7304:
[----:B------:R-:W0:Y:S01]  /*10bb20*/  LDCU.64 UR4, c[0x0][0x3c8] ;  /* 0x00007900ff0477ac */ /* 0x000e220008000a00 */
[----:B------:R-:W-:Y:S01]  /*10bb30*/  BSSY.RECONVERGENT B0, `(.L_x_7306) ;  /* 0x0000018000007945 */ /* 0x000fe20003800200 */
[----:B------:R-:W-:Y:S02]  /*10bb40*/  IMAD.MOV.U32 R24, RZ, RZ, RZ ;  /* 0x000000ffff187224 */ /* 0x000fe400078e00ff */
[----:B------:R-:W-:Y:S02]  /*10bb50*/  IMAD.MOV.U32 R49, RZ, RZ, RZ ;  /* 0x000000ffff317224 */ /* 0x000fe400078e00ff */
[----:B0-----:R-:W-:Y:S02]  /*10bb60*/  IMAD.U32 R31, RZ, RZ, UR4 ;  /* 0x00000004ff1f7e24 */ /* 0x001fe4000f8e00ff */
[----:B------:R-:W-:-:S07]  /*10bb70*/  IMAD.U32 R30, RZ, RZ, UR5 ;  /* 0x00000005ff1e7e24 */ /* 0x000fce000f8e00ff */
.L_x_7307:
        /* <DEDUP_REMOVED lines=20> */
.L_x_7306:
        /* <DEDUP_REMOVED lines=8> */
.L_x_7309:
        /* <DEDUP_REMOVED lines=20> */
.L_x_7308:
[----:B------:R-:W0:Y:S01]  /*10be80*/  LDCU.64 UR4, c[0x0][0x3c8] ;  /* 0x00007900ff0477ac */ /* 0x000e220008000a00 */
[----:B------:R-:W-:Y:S01]  /*10be90*/  BSSY.RECONVERGENT B0, `(.L_x_7310) ;  /* 0x0000018000007945 */ /* 0x000fe20003800200 */
[----:B------:R-:W-:Y:S02]  /*10bea0*/  IMAD.MOV.U32 R21, RZ, RZ, RZ ;  /* 0x000000ffff157224 */ /* 0x000fe400078e00ff */
[----:B------:R-:W-:Y:S02]  /*10beb0*/  IMAD.MOV.U32 R48, RZ, RZ, RZ ;  /* 0x000000ffff307224 */ /* 0x000fe400078e00ff */
[----:B0-----:R-:W-:Y:S02]  /*10bec0*/  IMAD.U32 R44, RZ, RZ, UR4 ;  /* 0x00000004ff2c7e24 */ /* 0x001fe4000f8e00ff */
[----:B------:R-:W-:-:S07]  /*10bed0*/  IMAD.U32 R46, RZ, RZ, UR5 ;  /* 0x00000005ff2e7e24 */ /* 0x000fce000f8e00ff */
.L_x_7311:
        /* <DEDUP_REMOVED lines=20> */
.L_x_7310:
        /* <DEDUP_REMOVED lines=8> */
.L_x_7313:
        /* <DEDUP_REMOVED lines=20> */
.L_x_7312:
[----:B------:R-:W0:Y:S01]  /*10c1e0*/  LDCU.64 UR4, c[0x0][0x3c8] ;  /* 0x00007900ff0477ac */ /* 0x000e220008000a00 */
[----:B------:R-:W-:Y:S01]  /*10c1f0*/  BSSY.RECONVERGENT B0, `(.L_x_7314) ;  /* 0x0000018000007945 */ /* 0x000fe20003800200 */
[----:B------:R-:W-:Y:S02]  /*10c200*/  IMAD.MOV.U32 R28, RZ, RZ, RZ ;  /* 0x000000ffff1c7224 */ /* 0x000fe400078e00ff */
[----:B------:R-:W-:Y:S02]  /*10c210*/  IMAD.MOV.U32 R53, RZ, RZ, RZ ;  /* 0x000000ffff357224 */ /* 0x000fe400078e00ff */
[----:B0-----:R-:W-:Y:S02]  /*10c220*/  IMAD.U32 R51, RZ, RZ, UR4 ;  /* 0x00000004ff337e24 */ /* 0x001fe4000f8e00ff */
[----:B------:R-:W-:-:S07]  /*10c230*/  IMAD.U32 R46, RZ, RZ, UR5 ;  /* 0x00000005ff2e7e24 */ /* 0x000fce000f8e00ff */
.L_x_7315:
        /* <DEDUP_REMOVED lines=20> */
.L_x_7314:
        /* <DEDUP_REMOVED lines=8> */
.L_x_7317:
        /* <DEDUP_REMOVED lines=20> */
.L_x_7316:
[----:B------:R-:W0:Y:S01]  /*10c540*/  LDCU.64 UR4, c[0x0][0x3c8] ;  /* 0x00007900ff0477ac */ /* 0x000e220008000a00 */
[----:B------:R-:W-:Y:S01]  /*10c550*/  BSSY.RECONVERGENT B0, `(.L_x_7318) ;  /* 0x0000018000007945 */ /* 0x000fe20003800200 */
[----:B------:R-:W-:Y:S02]  /*10c560*/  IMAD.MOV.U32 R44, RZ, RZ, RZ ;  /* 0x000000ffff2c7224 */ /* 0x000fe400078e00ff */
[----:B------:R-:W-:Y:S02]  /*10c570*/  IMAD.MOV.U32 R53, RZ, RZ, RZ ;  /* 0x000000ffff357224 */ /* 0x000fe400078e00ff */
[----:B0-----:R-:W-:Y:S02]  /*10c580*/  IMAD.U32 R50, RZ, RZ, UR4 ;  /* 0x00000004ff327e24 */ /* 0x001fe4000f8e00ff */
[----:B------:R-:W-:-:S07]  /*10c590*/  IMAD.U32 R51, RZ, RZ, UR5 ;  /* 0x00000005ff337e24 */ /* 0x000fce000f8e00ff */
.L_x_7319:
        /* <DEDUP_REMOVED lines=20> */
.L_x_7318:
        /* <DEDUP_REMOVED lines=8> */
.L_x_7321:
        /* <DEDUP_REMOVED lines=20> */
.L_x_7320:
[----:B------:R-:W0:Y:S01]  /*10c8a0*/  LDCU.64 UR4, c[0x0][0x3c8] ;  /* 0x00007900ff0477ac */ /* 0x000e220008000a00 */
[----:B------:R-:W-:Y:S01]  /*10c8b0*/  BSSY.RECONVERGENT B0, `(.L_x_7322) ;  /* 0x0000018000007945 */ /* 0x000fe20003800200 */
[----:B------:R-:W-:Y:S02]  /*10c8c0*/  IMAD.MOV.U32 R21, RZ, RZ, RZ ;  /* 0x000000ffff157224 */ /* 0x000fe400078e00ff */
[----:B------:R-:W-:Y:S02]  /*10c8d0*/  IMAD.MOV.U32 R54, RZ, RZ, RZ ;  /* 0x000000ffff367224 */ /* 0x000fe400078e00ff */
[----:B0-----:R-:W-:Y:S02]  /*10c8e0*/  IMAD.U32 R53, RZ, RZ, UR4 ;  /* 0x00000004ff357e24 */ /* 0x001fe4000f8e00ff */
[----:B------:R-:W-:-:S07]  /*10c8f0*/  IMAD.U32 R52, RZ, RZ, UR5 ;  /* 0x00000005ff347e24 */ /* 0x000fce000f8e00ff */
.L_x_7323:
        /* <DEDUP_REMOVED lines=20> */
.L_x_7322:
        /* <DEDUP_REMOVED lines=8> */
.L_x_7325:
        /* <DEDUP_REMOVED lines=20> */
.L_x_7324:
[----:B------:R-:W0:Y:S01]  /*10cc00*/  LDCU.64 UR4, c[0x0][0x3c8] ;  /* 0x00007900ff0477ac */ /* 0x000e220008000a00 */
[----:B------:R-:W-:Y:S01]  /*10cc10*/  BSSY.RECONVERGENT B0, `(.L_x_7326) ;  /* 0x0000017000007945 */ /* 0x000fe20003800200 */
[----:B------:R-:W-:Y:S01]  /*10cc20*/  CS2R R54, SRZ ;  /* 0x0000000000367805 */ /* 0x000fe2000001ff00 */
[----:B0-----:R-:W-:Y:S02]  /*10cc30*/  IMAD.U32 R53, RZ, RZ, UR4 ;  /* 0x00000004ff357e24 */ /* 0x001fe4000f8e00ff */
[----:B------:R-:W-:-:S07]  /*10cc40*/  IMAD.U32 R52, RZ, RZ, UR5 ;  /* 0x00000005ff347e24 */ /* 0x000fce000f8e00ff */
.L_x_7327:
        /* <DEDUP_REMOVED lines=20> */
.L_x_7326:
        /* <DEDUP_REMOVED lines=9> */
.L_x_7329:
        /* <DEDUP_REMOVED lines=20> */
.L_x_7328:
[----:B------:R-:W0:Y:S01]  /*10cf60*/  LDCU.64 UR4, c[0x0][0x3c8] ;  /* 0x00007900ff0477ac */ /* 0x000e220008000a00 */
[----:B------:R-:W-:Y:S01]  /*10cf70*/  BSSY.RECONVERGENT B0, `(.L_x_7330) ;  /* 0x0000018000007945 */ /* 0x000fe20003800200 */
[----:B------:R-:W-:Y:S02]  /*10cf80*/  IMAD.MOV.U32 R46, RZ, RZ, RZ ;  /* 0x000000ffff2e7224 */ /* 0x000fe400078e00ff */
[----:B------:R-:W-:Y:S02]  /*10cf90*/  IMAD.MOV.U32 R55, RZ, RZ, RZ ;  /* 0x000000ffff377224 */ /* 0x000fe400078e00ff */
[----:B0-----:R-:W-:Y:S02]  /*10cfa0*/  IMAD.U32 R52, RZ, RZ, UR4 ;  /* 0x00000004ff347e24 */ /* 0x001fe4000f8e00ff */
[----:B------:R-:W-:-:S07]  /*10cfb0*/  IMAD.U32 R53, RZ, RZ, UR5 ;  /* 0x00000005ff357e24 */ /* 0x000fce000f8e00ff */
.L_x_7331:
        /* <DEDUP_REMOVED lines=20> */
.L_x_7330:
[----:B------:R-:W0:Y:S01]  /*10d100*/  LDCU.64 UR4, c[0x0][0x3c8] ;  /* 0x00007900ff0477ac */ /* 0x000e220008000a00 */
[----:B------:R-:W-:Y:S01]  /*10d110*/  BSSY.RECONVERGENT B0, `(.L_x_7332) ;  /* 0x0000018000007945 */ /* 0x000fe20003800200 */
[----:B------:R-:W-:Y:S02]  /*10d120*/  IMAD.MOV.U32 R43, RZ, RZ, RZ ;  /* 0x000000ffff2b7224 */ /* 0x000fe400078e00ff */
[----:B------:R-:W-:Y:S02]  /*10d130*/  IMAD.MOV.U32 R56, RZ, RZ, RZ ;  /* 0x000000ffff387224 */ /* 0x000fe400078e00ff */
[----:B0-----:R-:W-:Y:S02]  /*10d140*/  IMAD.U32 R53, RZ, RZ, UR4 ;  /* 0x00000004ff357e24 */ /* 0x001fe4000f8e00ff */
[----:B------:R-:W-:-:S07]  /*10d150*/  IMAD.U32 R54, RZ, RZ, UR5 ;  /* 0x00000005ff367e24 */ /* 0x000fce000f8e00ff */
.L_x_7333:
        /* <DEDUP_REMOVED lines=20> */
.L_x_7332:
[----:B------:R-:W0:Y:S01]  /*10d2a0*/  LDCU.64 UR4, c[0x0][0x3c8] ;  /* 0x00007900ff0477ac */ /* 0x000e220008000a00 */
[----:B------:R-:W-:Y:S01]  /*10d2b0*/  BSSY.RECONVERGENT B0, `(.L_x_7334) ;  /* 0x0000018000007945 */ /* 0x000fe20003800200 */
[----:B------:R-:W-:Y:S02]  /*10d2c0*/  IMAD.MOV.U32 R44, RZ, RZ, RZ ;  /* 0x000000ffff2c7224 */ /* 0x000fe400078e00ff */
[----:B------:R-:W-:Y:S02]  /*10d2d0*/  IMAD.MOV.U32 R55, RZ, RZ, RZ ;  /* 0x000000ffff377224 */ /* 0x000fe400078e00ff */
[----:B0-----:R-:W-:Y:S02]  /*10d2e0*/  IMAD.U32 R53, RZ, RZ, UR4 ;  /* 0x00000004ff357e24 */ /* 0x001fe4000f8e00ff */
[----:B------:R-:W-:-:S07]  /*10d2f0*/  IMAD.U32 R54, RZ, RZ, UR5 ;  /* 0x00000005ff367e24 */ /* 0x000fce000f8e00ff */
.L_x_7335:
        /* <DEDUP_REMOVED lines=20> */
.L_x_7334:
[----:B------:R-:W0:Y:S01]  /*10d440*/  LDCU.64 UR4, c[0x0][0x3c8] ;  /* 0x00007900ff0477ac */ /* 0x000e220008000a00 */
[----:B------:R-:W-:Y:S01]  /*10d450*/  BSSY.RECONVERGENT B0, `(.L_x_7336) ;  /* 0x0000018000007945 */ /* 0x000fe20003800200 */
[----:B------:R-:W-:Y:S02]  /*10d460*/  IMAD.MOV.U32 R46, RZ, RZ, RZ ;  /* 0x000000ffff2e7224 */ /* 0x000fe400078e00ff */
[----:B------:R-:W-:Y:S02]  /*10d470*/  IMAD.MOV.U32 R55, RZ, RZ, RZ ;  /* 0x000000ffff377224 */ /* 0x000fe400078e00ff */
[----:B0-----:R-:W-:Y:S02]  /*10d480*/  IMAD.U32 R53, RZ, RZ, UR4 ;  /* 0x00000004ff357e24 */ /* 0x001fe4000f8e00ff */
[----:B------:R-:W-:-:S07]  /*10d490*/  IMAD.U32 R54, RZ, RZ, UR5 ;  /* 0x00000005ff367e24 */ /* 0x000fce000f8e00ff */
.L_x_7337:
        /* <DEDUP_REMOVED lines=20> */
.L_x_7336:
[----:B------:R-:W0:Y:S01]  /*10d5e0*/  LDCU.64 UR4, c[0x0][0x3c8] ;  /* 0x00007900ff0477ac */ /* 0x000e220008000a00 */
[----:B------:R-:W-:Y:S01]  /*10d5f0*/  BSSY.RECONVERGENT B0, `(.L_x_7338) ;  /* 0x0000018000007945 */ /* 0x000fe20003800200 */
[----:B------:R-:W-:Y:S02]  /*10d600*/  IMAD.MOV.U32 R43, RZ, RZ, RZ ;  /* 0x000000ffff2b7224 */ /* 0x000fe400078e00ff */
[----:B------:R-:W-:Y:S02]  /*10d610*/  IMAD.MOV.U32 R56, RZ, RZ, RZ ;  /* 0x000000ffff387224 */ /* 0x000fe400078e00ff */
[----:B0-----:R-:W-:Y:S02]  /*10d620*/  IMAD.U32 R53, RZ, RZ, UR4 ;  /* 0x00000004ff357e24 */ /* 0x001fe4000f8e00ff */
[----:B------:R-:W-:-:S07]  /*10d630*/  IMAD.U32 R54, RZ, RZ, UR5 ;  /* 0x00000005ff367e24 */ /* 0x000fce000f8e00ff */
.L_x_7339:
        /* <DEDUP_REMOVED lines=20> */
.L_x_7338:
[----:B------:R-:W0:Y:S01]  /*10d780*/  LDCU.64 UR4, c[0x0][0x3c8] ;  /* 0x00007900ff0477ac */ /* 0x000e220008000a00 */
[----:B------:R-:W-:Y:S01]  /*10d790*/  BSSY.RECONVERGENT B0, `(.L_x_7340) ;  /* 0x0000018000007945 */ /* 0x000fe20003800200 */
[----:B------:R-:W-:Y:S02]  /*10d7a0*/  IMAD.MOV.U32 R44, RZ, RZ, RZ ;  /* 0x000000ffff2c7224 */ /* 0x000fe400078e00ff */
[----:B------:R-:W-:Y:S02]  /*10d7b0*/  IMAD.MOV.U32 R55, RZ, RZ, RZ ;  /* 0x000000ffff377224 */ /* 0x000fe400078e00ff */
[----:B0-----:R-:W-:Y:S02]  /*10d7c0*/  IMAD.U32 R53, RZ, RZ, UR4 ;  /* 0x00000004ff357e24 */ /* 0x001fe4000f8e00ff */
[----:B------:R-:W-:-:S07]  /*10d7d0*/  IMAD.U32 R54, RZ, RZ, UR5 ;  /* 0x00000005ff367e24 */ /* 0x000fce000f8e00ff */
.L_x_7341:
        /* <DEDUP_REMOVED lines=20> */
.L_x_7340:
[----:B------:R-:W0:Y:S01]  /*10d920*/  LDCU.64 UR4, c[0x0][0x3c8] ;  /* 0x00007900ff0477ac */ /* 0x000e220008000a00 */
[----:B------:R-:W-:Y:S01]  /*10d930*/  BSSY.RECONVERGENT B0, `(.L_x_7342) ;  /* 0x0000018000007945 */ /* 0x000fe20003800200 */
[----:B------:R-:W-:Y:S02]  /*10d940*/  IMAD.MOV.U32 R46, RZ, RZ, RZ ;  /* 0x000000ffff2e7224 */ /* 0x000fe400078e00ff */
[----:B------:R-:W-:Y:S02]  /*10d950*/  IMAD.MOV.U32 R55, RZ, RZ, RZ ;  /* 0x000000ffff377224 */ /* 0x000fe400078e00ff */
[----:B0-----:R-:W-:Y:S02]  /*10d960*/  IMAD.U32 R53, RZ, RZ, UR4 ;  /* 0x00000004ff357e24 */ /* 0x001fe4000f8e00ff */
[----:B------:R-:W-:-:S07]  /*10d970*/  IMAD.U32 R54, RZ, RZ, UR5 ;  /* 0x00000005ff367e24 */ /* 0x000fce000f8e00ff */
.L_x_7343:
        /* <DEDUP_REMOVED lines=20> */
.L_x_7342:
[----:B------:R-:W0:Y:S01]  /*10dac0*/  LDCU.64 UR4, c[0x0][0x3c8] ;  /* 0x00007900ff0477ac */ /* 0x000e220008000a00 */
[----:B------:R-:W-:Y:S01]  /*10dad0*/  BSSY.RECONVERGENT B0, `(.L_x_7344) ;  /* 0x0000018000007945 */ /* 0x000fe20003800200 */
[----:B------:R-:W-:Y:S02]  /*10dae0*/  IMAD.MOV.U32 R43, RZ, RZ, RZ ;  /* 0x000000ffff2b7224 */ /* 0x000fe400078e00ff */
[----:B------:R-:W-:Y:S02]  /*10daf0*/  IMAD.MOV.U32 R56, RZ, RZ, RZ ;  /* 0x000000ffff387224 */ /* 0x000fe400078e00ff */
[----:B0-----:R-:W-:Y:S02]  /*10db00*/  IMAD.U32 R53, RZ, RZ, UR4 ;  /* 0x00000004ff357e24 */ /* 0x001fe4000f8e00ff */
[----:B------:R-:W-:-:S07]  /*10db10*/  IMAD.U32 R54, RZ, RZ, UR5 ;  /* 0x00000005ff367e24 */ /* 0x000fce000f8e00ff */
.L_x_7345:
        /* <DEDUP_REMOVED lines=20> */
.L_x_7344:
[----:B------:R-:W0:Y:S01]  /*10dc60*/  LDCU.64 UR4, c[0x0][0x3c8] ;  /* 0x00007900ff0477ac */ /* 0x000e220008000a00 */
[----:B------:R-:W-:Y:S01]  /*10dc70*/  BSSY.RECONVERGENT B0, `(.L_x_7346) ;  /* 0x0000018000007945 */ /* 0x000fe20003800200 */
[----:B------:R-:W-:Y:S02]  /*10dc80*/  IMAD.MOV.U32 R44, RZ, RZ, RZ ;  /* 0x000000ffff2c7224 */ /* 0x000fe400078e00ff */
[----:B------:R-:W-:Y:S02]  /*10dc90*/  IMAD.MOV.U32 R55, RZ, RZ, RZ ;  /* 0x000000ffff377224 */ /* 0x000fe400078e00ff */
[----:B0-----:R-:W-:Y:S02]  /*10dca0*/  IMAD.U32 R53, RZ, RZ, UR4 ;  /* 0x00000004ff357e24 */ /* 0x001fe4000f8e00ff */
[----:B------:R-:W-:-:S07]  /*10dcb0*/  IMAD.U32 R54, RZ, RZ, UR5 ;  /* 0x00000005ff367e24 */ /* 0x000fce000f8e00ff */
.L_x_7347:
        /* <DEDUP_REMOVED lines=20> */
.L_x_7346:
[----:B------:R-:W0:Y:S01]  /*10de00*/  LDCU.64 UR4, c[0x0][0x3c8] ;  /* 0x00007900ff0477ac */ /* 0x000e220008000a00 */
[----:B------:R-:W-:Y:S01]  /*10de10*/  BSSY.RECONVERGENT B0, `(.L_x_7348) ;  /* 0x0000018000007945 */ /* 0x000fe20003800200 */
[----:B------:R-:W-:Y:S02]  /*10de20*/  IMAD.MOV.U32 R46, RZ, RZ, RZ ;  /* 0x000000ffff2e7224 */ /* 0x000fe400078e00ff */
[----:B------:R-:W-:Y:S02]  /*10de30*/  IMAD.MOV.U32 R55, RZ, RZ, RZ ;  /* 0x000000ffff377224 */ /* 0x000fe400078e00ff */
[----:B0-----:R-:W-:Y:S02]  /*10de40*/  IMAD.U32 R53, RZ, RZ, UR4 ;  /* 0x00000004ff357e24 */ /* 0x001fe4000f8e00ff */
[----:B------:R-:W-:-:S07]  /*10de50*/  IMAD.U32 R54, RZ, RZ, UR5 ;  /* 0x00000005ff367e24 */ /* 0x000fce000f8e00ff */
.L_x_7349:
        /* <DEDUP_REMOVED lines=20> */
.L_x_7348:
[----:B------:R-:W0:Y:S01]  /*10dfa0*/  LDCU.64 UR4, c[0x0][0x3c8] ;  /* 0x00007900ff0477ac */ /* 0x000e220008000a00 */
[----:B------:R-:W-:Y:S01]  /*10dfb0*/  BSSY.RECONVERGENT B0, `(.L_x_7350) ;  /* 0x0000018000007945 */ /* 0x000fe20003800200 */
[----:B------:R-:W-:Y:S02]  /*10dfc0*/  IMAD.MOV.U32 R43, RZ, RZ, RZ ;  /* 0x000000ffff2b7224 */ /* 0x000fe400078e00ff */
[----:B------:R-:W-:Y:S02]  /*10dfd0*/  IMAD.MOV.U32 R56, RZ, RZ, RZ ;  /* 0x000000ffff387224 */ /* 0x000fe400078e00ff */
[----:B0-----:R-:W-:Y:S02]  /*10dfe0*/  IMAD.U32 R53, RZ, RZ, UR4 ;  /* 0x00000004ff357e24 */ /* 0x001fe4000f8e00ff */
[----:B------:R-:W-:-:S07]  /*10dff0*/  IMAD.U32 R54, RZ, RZ, UR5 ;  /* 0x00000005ff367e24 */ /* 0x000fce000f8e00ff */
.L_x_7351:
        /* <DEDUP_REMOVED lines=20> */
.L_x_7350:
[----:B------:R-:W0:Y:S01]  /*10e140*/  LDCU.64 UR4, c[0x0][0x3c8] ;  /* 0x00007900ff0477ac */ /* 0x000e220008000a00 */
[----:B------:R-:W-:Y:S01]  /*10e150*/  BSSY.RECONVERGENT B0, `(.L_x_7352) ;  /* 0x0000018000007945 */ /* 0x000fe20003800200 */
[----:B------:R-:W-:Y:S02]  /*10e160*/  IMAD.MOV.U32 R44, RZ, RZ, RZ ;  /* 0x000000ffff2c7224 */ /* 0x000fe400078e00ff */
[----:B------:R-:W-:Y:S02]  /*10e170*/  IMAD.MOV.U32 R55, RZ, RZ, RZ ;  /* 0x000000ffff377224 */ /* 0x000fe400078e00ff */
[----:B0-----:R-:W-:Y:S02]  /*10e180*/  IMAD.U32 R53, RZ, RZ, UR4 ;  /* 0x00000004ff357e24 */ /* 0x001fe4000f8e00ff */
[----:B------:R-:W-:-:S07]  /*10e190*/  IMAD.U32 R54, RZ, RZ, UR5 ;  /* 0x00000005ff367e24 */ /* 0x000fce000f8e00ff */
.L_x_7353:
        /* <DEDUP_REMOVED lines=20> */
.L_x_7352:
[----:B------:R-:W0:Y:S01]  /*10e2e0*/  LDCU.64 UR4, c[0x0][0x3c8] ;  /* 0x00007900ff0477ac */ /* 0x000e220008000a00 */
[----:B------:R-:W-:Y:S01]  /*10e2f0*/  BSSY.RECONVERGENT B0, `(.L_x_7354) ;  /* 0x0000018000007945 */ /* 0x000fe20003800200 */
[----:B------:R-:W-:Y:S02]  /*10e300*/  IMAD.MOV.U32 R46, RZ, RZ, RZ ;  /* 0x000000ffff2e7224 */ /* 0x000fe400078e00ff */
[----:B------:R-:W-:Y:S02]  /*10e310*/  IMAD.MOV.U32 R55, RZ, RZ, RZ ;  /* 0x000000ffff377224 */ /* 0x000fe400078e00ff */
[----:B0-----:R-:W-:Y:S02]  /*10e320*/  IMAD.U32 R53, RZ, RZ, UR4 ;  /* 0x00000004ff357e24 */ /* 0x001fe4000f8e00ff */
[----:B------:R-:W-:-:S07]  /*10e330*/  IMAD.U32 R54, RZ, RZ, UR5 ;  /* 0x00000005ff367e24 */ /* 0x000fce000f8e00ff */
.L_x_7355:
        /* <DEDUP_REMOVED lines=20> */
.L_x_7354:
[----:B------:R-:W0:Y:S01]  /*10e480*/  LDCU.64 UR4, c[0x0][0x3c8] ;  /* 0x00007900ff0477ac */ /* 0x000e220008000a00 */
[----:B------:R-:W-:Y:S01]  /*10e490*/  BSSY.RECONVERGENT B0, `(.L_x_7356) ;  /* 0x0000018000007945 */ /* 0x000fe20003800200 */
[----:B------:R-:W-:Y:S02]  /*10e4a0*/  IMAD.MOV.U32 R43, RZ, RZ, RZ ;  /* 0x000000ffff2b7224 */ /* 0x000fe400078e00ff */
[----:B------:R-:W-:Y:S02]  /*10e4b0*/  IMAD.MOV.U32 R56, RZ, RZ, RZ ;  /* 0x000000ffff387224 */ /* 0x000fe400078e00ff */
[----:B0-----:R-:W-:Y:S02]  /*10e4c0*/  IMAD.U32 R53, RZ, RZ, UR4 ;  /* 0x00000004ff357e24 */ /* 0x001fe4000f8e00ff */
[----:B------:R-:W-:-:S07]  /*10e4d0*/  IMAD.U32 R54, RZ, RZ, UR5 ;  /* 0x00000005ff367e24 */ /* 0x000fce000f8e00ff */
.L_x_7357:
        /* <DEDUP_REMOVED lines=20> */
.L_x_7356:
[----:B------:R-:W0:Y:S01]  /*10e620*/  LDCU.64 UR4, c[0x0][0x3c8] ;  /* 0x00007900ff0477ac */ /* 0x000e220008000a00 */
[----:B------:R-:W-:Y:S01]  /*10e630*/  BSSY.RECONVERGENT B0, `(.L_x_7358) ;  /* 0x0000018000007945 */ /* 0x000fe20003800200 */
[----:B------:R-:W-:Y:S02]  /*10e640*/  IMAD.MOV.U32 R44, RZ, RZ, RZ ;  /* 0x000000ffff2c7224 */ /* 0x000fe400078e00ff */
[----:B------:R-:W-:Y:S02]  /*10e650*/  IMAD.MOV.U32 R55, RZ, RZ, RZ ;  /* 0x000000ffff377224 */ /* 0x000fe400078e00ff */
[----:B0-----:R-:W-:Y:S02]  /*10e660*/  IMAD.U32 R53, RZ, RZ, UR4 ;  /* 0x00000004ff357e24 */ /* 0x001fe4000f8e00ff */
[----:B------:R-:W-:-:S07]  /*10e670*/  IMAD.U32 R54, RZ, RZ, UR5 ;  /* 0x00000005ff367e24 */ /* 0x000fce000f8e00ff */
.L_x_7359:
        /* <DEDUP_REMOVED lines=20> */
.L_x_7358:
[----:B------:R-:W0:Y:S01]  /*10e7c0*/  LDCU.64 UR4, c[0x0][0x3c8] ;  /* 0x00007900ff0477ac */ /* 0x000e220008000a00 */
[----:B------:R-:W-:Y:S01]  /*10e7d0*/  BSSY.RECONVERGENT B0, `(.L_x_7360) ;  /* 0x0000018000007945 */ /* 0x000fe20003800200 */
[----:B------:R-:W-:Y:S02]  /*10e7e0*/  IMAD.MOV.U32 R46, RZ, RZ, RZ ;  /* 0x000000ffff2e7224 */ /* 0x000fe400078e00ff */
[----:B------:R-:W-:Y:S02]  /*10e7f0*/  IMAD.MOV.U32 R55, RZ, RZ, RZ ;  /* 0x000000ffff377224 */ /* 0x000fe400078e00ff */
[----:B0-----:R-:W-:Y:S02]  /*10e800*/  IMAD.U32 R53, RZ, RZ, UR4 ;  /* 0x00000004ff357e24 */ /* 0x001fe4000f8e00ff */
[----:B------:R-:W-:-:S07]  /*10e810*/  IMAD.U32 R54, RZ, RZ, UR5 ;  /* 0x00000005ff367e24 */ /* 0x000fce000f8e00ff */
.L_x_7361:
        /* <DEDUP_REMOVED lines=20> */
.L_x_7360:
[----:B------:R-:W0:Y:S01]  /*10e960*/  LDCU.64 UR4, c[0x0][0x3c8] ;  /* 0x00007900ff0477ac */ /* 0x000e220008000a00 */
[----:B------:R-:W-:Y:S01]  /*10e970*/  BSSY.RECONVERGENT B0, `(.L_x_7362) ;  /* 0x0000018000007945 */ /* 0x000fe20003800200 */
[----:B------:R-:W-:Y:S02]  /*10e980*/  IMAD.MOV.U32 R43, RZ, RZ, RZ ;  /* 0x000000ffff2b7224 */ /* 0x000fe400078e00ff */
[----:B------:R-:W-:Y:S02]  /*10e990*/  IMAD.MOV.U32 R56, RZ, RZ, RZ ;  /* 0x000000ffff387224 */ /* 0x000fe400078e00ff */
[----:B0-----:R-:W-:Y:S02]  /*10e9a0*/  IMAD.U32 R53, RZ, RZ, UR4 ;  /* 0x00000004ff357e24 */ /* 0x001fe4000f8e00ff */
[----:B------:R-:W-:-:S07]  /*10e9b0*/  IMAD.U32 R54, RZ, RZ, UR5 ;  /* 0x00000005ff367e24 */ /* 0x000fce000f8e00ff */
.L_x_7363:
        /* <DEDUP_REMOVED lines=20> */
.L_x_7362:
[----:B------:R-:W0:Y:S01]  /*10eb00*/  LDCU.64 UR4, c[0x0][0x3c8] ;  /* 0x00007900ff0477ac */ /* 0x000e220008000a00 */
[----:B------:R-:W-:Y:S01]  /*10eb10*/  BSSY.RECONVERGENT B0, `(.L_x_7364) ;  /* 0x0000018000007945 */ /* 0x000fe20003800200 */
[----:B------:R-:W-:Y:S02]  /*10eb20*/  IMAD.MOV.U32 R44, RZ, RZ, RZ ;  /* 0x000000ffff2c7224 */ /* 0x000fe400078e00ff */
[----:B------:R-:W-:Y:S02]  /*10eb30*/  IMAD.MOV.U32 R55, RZ, RZ, RZ ;  /* 0x000000ffff377224 */ /* 0x000fe400078e00ff */
[----:B0-----:R-:W-:Y:S02]  /*10eb40*/  IMAD.U32 R53, RZ, RZ, UR4 ;  /* 0x00000004ff357e24 */ /* 0x001fe4000f8e00ff */
[----:B------:R-:W-:-:S07]  /*10eb50*/  IMAD.U32 R54, RZ, RZ, UR5 ;  /* 0x00000005ff367e24 */ /* 0x000fce000f8e00ff */
.L_x_7365:
        /* <DEDUP_REMOVED lines=20> */
.L_x_7364:
[----:B------:R-:W0:Y:S01]  /*10eca0*/  LDCU.64 UR4, c[0x0][0x3c8] ;  /* 0x00007900ff0477ac */ /* 0x000e220008000a00 */
[----:B------:R-:W-:Y:S01]  /*10ecb0*/  BSSY.RECONVERGENT B0, `(.L_x_7366) ;  /* 0x0000017000007945 */ /* 0x000fe20003800200 */
[----:B------:R-:W-:Y:S01]  /*10ecc0*/  CS2R R54, SRZ ;  /* 0x0000000000367805 */ /* 0x000fe2000001ff00 */
[----:B0-----:R-:W-:Y:S02]  /*10ecd0*/  IMAD.U32 R53, RZ, RZ, UR4 ;  /* 0x00000004ff357e24 */ /* 0x001fe4000f8e00ff */
[----:B------:R-:W-:-:S07]  /*10ece0*/  IMAD.U32 R52, RZ, RZ, UR5 ;  /* 0x00000005ff347e24 */ /* 0x000fce000f8e00ff */
.L_x_7367:
        /* <DEDUP_REMOVED lines=20> */
.L_x_7366:
        /* <DEDUP_REMOVED lines=9> */
.L_x_7369:
        /* <DEDUP_REMOVED lines=20> */
.L_x_7368:
[----:B------:R-:W0:Y:S01]  /*10f000*/  LDCU.64 UR4, c[0x0][0x3c8] ;  /* 0x00007900ff0477ac */ /* 0x000e220008000a00 */
[----:B------:R-:W-:Y:S01]  /*10f010*/  BSSY.RECONVERGENT B0, `(.L_x_7370) ;  /* 0x0000018000007945 */ /* 0x000fe20003800200 */
[----:B------:R-:W-:Y:S02]  /*10f020*/  IMAD.MOV.U32 R46, RZ, RZ, RZ ;  /* 0x000000ffff2e7224 */ /* 0x000fe400078e00ff */
[----:B------:R-:W-:Y:S02]  /*10f030*/  IMAD.MOV.U32 R55, RZ, RZ, RZ ;  /* 0x000000ffff377224 */ /* 0x000fe400078e00ff */
[----:B0-----:R-:W-:Y:S02]  /*10f040*/  IMAD.U32 R52, RZ, RZ, UR4 ;  /* 0x00000004ff347e24 */ /* 0x001fe4000f8e00ff */
[----:B------:R-:W-:-:S07]  /*10f050*/  IMAD.U32 R53, RZ, RZ, UR5 ;  /* 0x00000005ff357e24 */ /* 0x000fce000f8e00ff */
.L_x_7371:
        /* <DEDUP_REMOVED lines=20> */
.L_x_7370:
[----:B------:R-:W0:Y:S01]  /*10f1a0*/  LDCU.64 UR4, c[0x0][0x3c8] ;  /* 0x00007900ff0477ac */ /* 0x000e220008000a00 */
[----:B------:R-:W-:Y:S01]  /*10f1b0*/  BSSY.RECONVERGENT B0, `(.L_x_7372) ;  /* 0x0000018000007945 */ /* 0x000fe20003800200 */
[----:B------:R-:W-:Y:S02]  /*10f1c0*/  IMAD.MOV.U32 R11, RZ, RZ, RZ ;  /* 0x000000ffff0b7224 */ /* 0x000fe400078e00ff */
[----:B------:R-:W-:Y:S02]  /*10f1d0*/  IMAD.MOV.U32 R56, RZ, RZ, RZ ;  /* 0x000000ffff387224 */ /* 0x000fe400078e00ff */
[----:B0-----:R-:W-:Y:S02]  /*10f1e0*/  IMAD.U32 R53, RZ, RZ, UR4 ;  /* 0x00000004ff357e24 */ /* 0x001fe4000f8e00ff */
[----:B------:R-:W-:-:S07]  /*10f1f0*/  IMAD.U32 R54, RZ, RZ, UR5 ;  /* 0x00000005ff367e24 */ /* 0x000fce000f8e00ff */
.L_x_7373:
        /* <DEDUP_REMOVED lines=20> */
.L_x_7372:
[----:B------:R-:W0:Y:S01]  /*10f340*/  LDCU.64 UR4, c[0x0][0x3c8] ;  /* 0x00007900ff0477ac */ /* 0x000e220008000a00 */
[----:B------:R-:W-:Y:S01]  /*10f350*/  BSSY.RECONVERGENT B0, `(.L_x_7374) ;  /* 0x0000018000007945 */ /* 0x000fe20003800200 */
[----:B------:R-:W-:Y:S02]  /*10f360*/  IMAD.MOV.U32 R44, RZ, RZ, RZ ;  /* 0x000000ffff2c7224 */ /* 0x000fe400078e00ff */
[----:B------:R-:W-:Y:S02]  /*10f370*/  IMAD.MOV.U32 R55, RZ, RZ, RZ ;  /* 0x000000ffff377224 */ /* 0x000fe400078e00ff */
[----:B0-----:R-:W-:Y:S02]  /*10f380*/  IMAD.U32 R53, RZ, RZ, UR4 ;  /* 0x00000004ff357e24 */ /* 0x001fe4000f8e00ff */
[----:B------:R-:W-:-:S07]  /*10f390*/  IMAD.U32 R54, RZ, RZ, UR5 ;  /* 0x00000005ff367e24 */ /* 0x000fce000f8e00ff */
.L_x_7375:
        /* <DEDUP_REMOVED lines=20> */
.L_x_7374:
[----:B------:R-:W0:Y:S01]  /*10f4e0*/  LDCU.64 UR4, c[0x0][0x3c8] ;  /* 0x00007900ff0477ac */ /* 0x000e220008000a00 */
[----:B------:R-:W-:Y:S01]  /*10f4f0*/  BSSY.RECONVERGENT B0, `(.L_x_7376) ;  /* 0x0000018000007945 */ /* 0x000fe20003800200 */
[----:B------:R-:W-:Y:S02]  /*10f500*/  IMAD.MOV.U32 R46, RZ, RZ, RZ ;  /* 0x000000ffff2e7224 */ /* 0x000fe400078e00ff */
[----:B------:R-:W-:Y:S02]  /*10f510*/  IMAD.MOV.U32 R55, RZ, RZ, RZ ;  /* 0x000000ffff377224 */ /* 0x000fe400078e00ff */
[----:B0-----:R-:W-:Y:S02]  /*10f520*/  IMAD.U32 R53, RZ, RZ, UR4 ;  /* 0x00000004ff357e24 */ /* 0x001fe4000f8e00ff */
[----:B------:R-:W-:-:S07]  /*10f530*/  IMAD.U32 R54, RZ, RZ, UR5 ;  /* 0x00000005ff367e24 */ /* 0x000fce000f8e00ff */
.L_x_7377:
        /* <DEDUP_REMOVED lines=20> */
.L_x_7376:
[----:B------:R-:W0:Y:S01]  /*10f680*/  LDCU.64 UR4, c[0x0][0x3c8] ;  /* 0x00007900ff0477ac */ /* 0x000e220008000a00 */
[----:B------:R-:W-:Y:S01]  /*10f690*/  BSSY.RECONVERGENT B0, `(.L_x_7378) ;  /* 0x0000018000007945 */ /* 0x000fe20003800200 */
[----:B------:R-:W-:Y:S02]  /*10f6a0*/  IMAD.MOV.U32 R11, RZ, RZ, RZ ;  /* 0x000000ffff0b7224 */ /* 0x000fe400078e00ff */
[----:B------:R-:W-:Y:S02]  /*10f6b0*/  IMAD.MOV.U32 R56, RZ, RZ, RZ ;  /* 0x000000ffff387224 */ /* 0x000fe400078e00ff */
[----:B0-----:R-:W-:Y:S02]  /*10f6c0*/  IMAD.U32 R53, RZ, RZ, UR4 ;  /* 0x00000004ff357e24 */ /* 0x001fe4000f8e00ff */
[----:B------:R-:W-:-:S07]  /*10f6d0*/  IMAD.U32 R54, RZ, RZ, UR5 ;  /* 0x00000005ff367e24 */ /* 0x000fce000f8e00ff */
.L_x_7379:
        /* <DEDUP_REMOVED lines=20> */
.L_x_7378:
[----:B------:R-:W0:Y:S01]  /*10f820*/  LDCU.64 UR4, c[0x0][0x3c8] ;  /* 0x00007900ff0477ac */ /* 0x000e220008000a00 */
[----:B------:R-:W-:Y:S01]  /*10f830*/  BSSY.RECONVERGENT B0, `(.L_x_7380) ;  /* 0x0000018000007945 */ /* 0x000fe20003800200 */
[----:B------:R-:W-:Y:S02]  /*10f840*/  IMAD.MOV.U32 R44, RZ, RZ, RZ ;  /* 0x000000ffff2c7224 */ /* 0x000fe400078e00ff */
[----:B------:R-:W-:Y:S02]  /*10f850*/  IMAD.MOV.U32 R55, RZ, RZ, RZ ;  /* 0x000000ffff377224 */ /* 0x000fe400078e00ff */
[----:B0-----:R-:W-:Y:S02]  /*10f860*/  IMAD.U32 R53, RZ, RZ, UR4 ;  /* 0x00000004ff357e24 */ /* 0x001fe4000f8e00ff */
[----:B------:R-:W-:-:S07]  /*10f870*/  IMAD.U32 R54, RZ, RZ, UR5 ;  /* 0x00000005ff367e24 */ /* 0x000fce000f8e00ff */
.L_x_7381:
        /* <DEDUP_REMOVED lines=20> */
.L_x_7380:
[----:B------:R-:W0:Y:S01]  /*10f9c0*/  LDCU.64 UR4, c[0x0][0x3c8] ;  /* 0x00007900ff0477ac */ /* 0x000e220008000a00 */
[----:B------:R-:W-:Y:S01]  /*10f9d0*/  BSSY.RECONVERGENT B0, `(.L_x_7382) ;  /* 0x0000018000007945 */ /* 0x000fe20003800200 */
[----:B------:R-:W-:Y:S02]  /*10f9e0*/  IMAD.MOV.U32 R46, RZ, RZ, RZ ;  /* 0x000000ffff2e7224 */ /* 0x000fe400078e00ff */
[----:B------:R-:W-:Y:S02]  /*10f9f0*/  IMAD.MOV.U32 R55, RZ, RZ, RZ ;  /* 0x000000ffff377224 */ /* 0x000fe400078e00ff */
[----:B0-----:R-:W-:Y:S02]  /*10fa00*/  IMAD.U32 R53, RZ, RZ, UR4 ;  /* 0x00000004ff357e24 */ /* 0x001fe4000f8e00ff */
[----:B------:R-:W-:-:S07]  /*10fa10*/  IMAD.U32 R54, RZ, RZ, UR5 ;  /* 0x00000005ff367e24 */ /* 0x000fce000f8e00ff */
.L_x_7383:
        /* <DEDUP_REMOVED lines=20> */
.L_x_7382:
[----:B------:R-:W0:Y:S01]  /*10fb60*/  LDCU.64 UR4, c[0x0][0x3c8] ;  /* 0x00007900ff0477ac */ /* 0x000e220008000a00 */
[----:B------:R-:W-:Y:S01]  /*10fb70*/  BSSY.RECONVERGENT B0, `(.L_x_7384) ;  /* 0x0000018000007945 */ /* 0x000fe20003800200 */
[----:B------:R-:W-:Y:S02]  /*10fb80*/  IMAD.MOV.U32 R11, RZ, RZ, RZ ;  /* 0x000000ffff0b7224 */ /* 0x000fe400078e00ff */
[----:B------:R-:W-:Y:S02]  /*10fb90*/  IMAD.MOV.U32 R56, RZ, RZ, RZ ;  /* 0x000000ffff387224 */ /* 0x000fe400078e00ff */
[----:B0-----:R-:W-:Y:S02]  /*10fba0*/  IMAD.U32 R53, RZ, RZ, UR4 ;  /* 0x00000004ff357e24 */ /* 0x001fe4000f8e00ff */
[----:B------:R-:W-:-:S07]  /*10fbb0*/  IMAD.U32 R54, RZ, RZ, UR5 ;  /* 0x00000005ff367e24 */ /* 0x000fce000f8e00ff */
.L_x_7385:
        /* <DEDUP_REMOVED lines=20> */
.L_x_7384:
[----:B------:R-:W0:Y:S01]  /*10fd00*/  LDCU.64 UR4, c[0x0][0x3c8] ;  /* 0x00007900ff0477ac */ /* 0x000e220008000a00 */
[----:B------:R-:W-:Y:S01]  /*10fd10*/  BSSY.RECONVERGENT B0, `(.L_x_7386) ;  /* 0x0000018000007945 */ /* 0x000fe20003800200 */
[----:B------:R-:W-:Y:S02]  /*10fd20*/  IMAD.MOV.U32 R44, RZ, RZ, RZ ;  /* 0x000000ffff2c7224 */ /* 0x000fe400078e00ff */
[----:B------:R-:W-:Y:S02]  /*10fd30*/  IMAD.MOV.U32 R55, RZ, RZ, RZ ;  /* 0x000000ffff377224 */ /* 0x000fe400078e00ff */
[----:B0-----:R-:W-:Y:S02]  /*10fd40*/  IMAD.U32 R53, RZ, RZ, UR4 ;  /* 0x00000004ff357e24 */ /* 0x001fe4000f8e00ff */
[----:B------:R-:W-:-:S07]  /*10fd50*/  IMAD.U32 R54, RZ, RZ, UR5 ;  /* 0x00000005ff367e24 */ /* 0x000fce000f8e00ff */
.L_x_7387:
        /* <DEDUP_REMOVED lines=20> */
.L_x_7386:
[----:B------:R-:W0:Y:S01]  /*10fea0*/  LDCU.64 UR4, c[0x0][0x3c8] ;  /* 0x00007900ff0477ac */ /* 0x000e220008000a00 */
[----:B------:R-:W-:Y:S01]  /*10feb0*/  BSSY.RECONVERGENT B0, `(.L_x_7388) ;  /* 0x0000018000007945 */ /* 0x000fe20003800200 */
[----:B------:R-:W-:Y:S02]  /*10fec0*/  IMAD.MOV.U32 R46, RZ, RZ, RZ ;  /* 0x000000ffff2e7224 */ /* 0x000fe400078e00ff */
[----:B------:R-:W-:Y:S02]  /*10fed0*/  IMAD.MOV.U32 R55, RZ, RZ, RZ ;  /* 0x000000ffff377224 */ /* 0x000fe400078e00ff */
[----:B0-----:R-:W-:Y:S02]  /*10fee0*/  IMAD.U32 R53, RZ, RZ, UR4 ;  /* 0x00000004ff357e24 */ /* 0x001fe4000f8e00ff */
[----:B------:R-:W-:-:S07]  /*10fef0*/  IMAD.U32 R54, RZ, RZ, UR5 ;  /* 0x00000005ff367e24 */ /* 0x000fce000f8e00ff */
.L_x_7389:
        /* <DEDUP_REMOVED lines=20> */
.L_x_7388:
[----:B------:R-:W0:Y:S01]  /*110040*/  LDCU.64 UR4, c[0x0][0x3c8] ;  /* 0x00007900ff0477ac */ /* 0x000e220008000a00 */
[----:B------:R-:W-:Y:S01]  /*110050*/  BSSY.RECONVERGENT B0, `(.L_x_7390) ;  /* 0x0000018000007945 */ /* 0x000fe20003800200 */
[----:B------:R-:W-:Y:S02]  /*110060*/  IMAD.MOV.U32 R11, RZ, RZ, RZ ;  /* 0x000000ffff0b7224 */ /* 0x000fe400078e00ff */
[----:B------:R-:W-:Y:S02]  /*110070*/  IMAD.MOV.U32 R56, RZ, RZ, RZ ;  /* 0x000000ffff387224 */ /* 0x000fe400078e00ff */
[----:B0-----:R-:W-:Y:S02]  /*110080*/  IMAD.U32 R53, RZ, RZ, UR4 ;  /* 0x00000004ff357e24 */ /* 0x001fe4000f8e00ff */
[----:B------:R-:W-:-:S07]  /*110090*/  IMAD.U32 R54, RZ, RZ, UR5 ;  /* 0x00000005ff367e24 */ /* 0x000fce000f8e00ff */
.L_x_7391:
        /* <DEDUP_REMOVED lines=20> */
.L_x_7390:
[----:B------:R-:W0:Y:S01]  /*1101e0*/  LDCU.64 UR4, c[0x0][0x3c8] ;  /* 0x00007900ff0477ac */ /* 0x000e220008000a00 */
[----:B------:R-:W-:Y:S01]  /*1101f0*/  BSSY.RECONVERGENT B0, `(.L_x_7392) ;  /* 0x0000018000007945 */ /* 0x000fe20003800200 */
[----:B------:R-:W-:Y:S02]  /*110200*/  IMAD.MOV.U32 R44, RZ, RZ, RZ ;  /* 0x000000ffff2c7224 */ /* 0x000fe400078e00ff */
[----:B------:R-:W-:Y:S02]  /*110210*/  IMAD.MOV.U32 R55, RZ, RZ, RZ ;  /* 0x000000ffff377224 */ /* 0x000fe400078e00ff */
[----:B0-----:R-:W-:Y:S02]  /*110220*/  IMAD.U32 R53, RZ, RZ, UR4 ;  /* 0x00000004ff357e24 */ /* 0x001fe4000f8e00ff */
[----:B------:R-:W-:-:S07]  /*110230*/  IMAD.U32 R54, RZ, RZ, UR5 ;  /* 0x00000005ff367e24 */ /* 0x000fce000f8e00ff */
.L_x_7393:
        /* <DEDUP_REMOVED lines=20> */
.L_x_7392:
[----:B------:R-:W0:Y:S01]  /*110380*/  LDCU.64 UR4, c[0x0][0x3c8] ;  /* 0x00007900ff0477ac */ /* 0x000e220008000a00 */
[----:B------:R-:W-:Y:S01]  /*110390*/  BSSY.RECONVERGENT B0, `(.L_x_7394) ;  /* 0x0000018000007945 */ /* 0x000fe20003800200 */
[----:B------:R-:W-:Y:S02]  /*1103a0*/  IMAD.MOV.U32 R46, RZ, RZ, RZ ;  /* 0x000000ffff2e7224 */ /* 0x000fe400078e00ff */
[----:B------:R-:W-:Y:S02]  /*1103b0*/  IMAD.MOV.U32 R55, RZ, RZ, RZ ;  /* 0x000000ffff377224 */ /* 0x000fe400078e00ff */
[----:B0-----:R-:W-:Y:S02]  /*1103c0*/  IMAD.U32 R53, RZ, RZ, UR4 ;  /* 0x00000004ff357e24 */ /* 0x001fe4000f8e00ff */
[----:B------:R-:W-:-:S07]  /*1103d0*/  IMAD.U32 R54, RZ, RZ, UR5 ;  /* 0x00000005ff367e24 */ /* 0x000fce000f8e00ff */
.L_x_7395:
        /* <DEDUP_REMOVED lines=20> */
.L_x_7394:
[----:B------:R-:W0:Y:S01]  /*110520*/  LDCU.64 UR4, c[0x0][0x3c8] ;  /* 0x00007900ff0477ac */ /* 0x000e220008000a00 */
[----:B------:R-:W-:Y:S01]  /*110530*/  BSSY.RECONVERGENT B0, `(.L_x_7396) ;  /* 0x0000018000007945 */ /* 0x000fe20003800200 */
[----:B------:R-:W-:Y:S02]  /*110540*/  IMAD.MOV.U32 R11, RZ, RZ, RZ ;  /* 0x000000ffff0b7224 */ /* 0x000fe400078e00ff */
[----:B------:R-:W-:Y:S02]  /*110550*/  IMAD.MOV.U32 R56, RZ, RZ, RZ ;  /* 0x000000ffff387224 */ /* 0x000fe400078e00ff */
[----:B0-----:R-:W-:Y:S02]  /*110560*/  IMAD.U32 R53, RZ, RZ, UR4 ;  /* 0x00000004ff357e24 */ /* 0x001fe4000f8e00ff */
[----:B------:R-:W-:-:S07]  /*110570*/  IMAD.U32 R54, RZ, RZ, UR5 ;  /* 0x00000005ff367e24 */ /* 0x000fce000f8e00ff */
.L_x_7397:
        /* <DEDUP_REMOVED lines=20> */
.L_x_7396:
[----:B------:R-:W0:Y:S01]  /*1106c0*/  LDCU.64 UR4, c[0x0][0x3c8] ;  /* 0x00007900ff0477ac */ /* 0x000e220008000a00 */
[----:B------:R-:W-:Y:S01]  /*1106d0*/  BSSY.RECONVERGENT B0, `(.L_x_7398) ;  /* 0x0000018000007945 */ /* 0x000fe20003800200 */
[----:B------:R-:W-:Y:S02]  /*1106e0*/  IMAD.MOV.U32 R44, RZ, RZ, RZ ;  /* 0x000000ffff2c7224 */ /* 0x000fe400078e00ff */
[----:B------:R-:W-:Y:S02]  /*1106f0*/  IMAD.MOV.U32 R55, RZ, RZ, RZ ;  /* 0x000000ffff377224 */ /* 0x000fe400078e00ff */
[----:B0-----:R-:W-:Y:S02]  /*110700*/  IMAD.U32 R53, RZ, RZ, UR4 ;  /* 0x00000004ff357e24 */ /* 0x001fe4000f8e00ff */
[----:B------:R-:W-:-:S07]  /*110710*/  IMAD.U32 R54, RZ, RZ, UR5 ;  /* 0x00000005ff367e24 */ /* 0x000fce000f8e00ff */
.L_x_7399:
        /* <DEDUP_REMOVED lines=20> */
.L_x_7398:
[----:B------:R-:W0:Y:S01]  /*110860*/  LDCU.64 UR4, c[0x0][0x3c8] ;  /* 0x00007900ff0477ac */ /* 0x000e220008000a00 */
[----:B------:R-:W-:Y:S01]  /*110870*/  BSSY.RECONVERGENT B0, `(.L_x_7400) ;  /* 0x0000018000007945 */ /* 0x000fe20003800200 */
[----:B------:R-:W-:Y:S02]  /*110880*/  IMAD.MOV.U32 R46, RZ, RZ, RZ ;  /* 0x000000ffff2e7224 */ /* 0x000fe400078e00ff */
[----:B------:R-:W-:Y:S02]  /*110890*/  IMAD.MOV.U32 R55, RZ, RZ, RZ ;  /* 0x000000ffff377224 */ /* 0x000fe400078e00ff */
[----:B0-----:R-:W-:Y:S02]  /*1108a0*/  IMAD.U32 R53, RZ, RZ, UR4 ;  /* 0x00000004ff357e24 */ /* 0x001fe4000f8e00ff */
[----:B------:R-:W-:-:S07]  /*1108b0*/  IMAD.U32 R54, RZ, RZ, UR5 ;  /* 0x00000005ff367e24 */ /* 0x000fce000f8e00ff */
.L_x_7401:
        /* <DEDUP_REMOVED lines=20> */
.L_x_7400:
[----:B------:R-:W0:Y:S01]  /*110a00*/  LDCU.64 UR4, c[0x0][0x3c8] ;  /* 0x00007900ff0477ac */ /* 0x000e220008000a00 */
[----:B------:R-:W-:Y:S01]  /*110a10*/  BSSY.RECONVERGENT B0, `(.L_x_7402) ;  /* 0x0000018000007945 */ /* 0x000fe20003800200 */
[----:B------:R-:W-:Y:S02]  /*110a20*/  IMAD.MOV.U32 R11, RZ, RZ, RZ ;  /* 0x000000ffff0b7224 */ /* 0x000fe400078e00ff */
[----:B------:R-:W-:Y:S02]  /*110a30*/  IMAD.MOV.U32 R56, RZ, RZ, RZ ;  /* 0x000000ffff387224 */ /* 0x000fe400078e00ff */
[----:B0-----:R-:W-:Y:S02]  /*110a40*/  IMAD.U32 R53, RZ, RZ, UR4 ;  /* 0x00000004ff357e24 */ /* 0x001fe4000f8e00ff */
[----:B------:R-:W-:-:S07]  /*110a50*/  IMAD.U32 R54, RZ, RZ, UR5 ;  /* 0x00000005ff367e24 */ /* 0x000fce000f8e00ff */
.L_x_7403:
        /* <DEDUP_REMOVED lines=20> */
.L_x_7402:
[----:B------:R-:W0:Y:S01]  /*110ba0*/  LDCU.64 UR4, c[0x0][0x3c8] ;  /* 0x00007900ff0477ac */ /* 0x000e220008000a00 */
[----:B------:R-:W-:Y:S01]  /*110bb0*/  BSSY.RECONVERGENT B0, `(.L_x_7404) ;  /* 0x0000018000007945 */ /* 0x000fe20003800200 */
[----:B------:R-:W-:Y:S02]  /*110bc0*/  IMAD.MOV.U32 R44, RZ, RZ, RZ ;  /* 0x000000ffff2c7224 */ /* 0x000fe400078e00ff */
[----:B------:R-:W-:Y:S02]  /*110bd0*/  IMAD.MOV.U32 R55, RZ, RZ, RZ ;  /* 0x000000ffff377224 */ /* 0x000fe400078e00ff */
[----:B0-----:R-:W-:Y:S02]  /*110be0*/  IMAD.U32 R53, RZ, RZ, UR4 ;  /* 0x00000004ff357e24 */ /* 0x001fe4000f8e00ff */
[----:B------:R-:W-:-:S07]  /*110bf0*/  IMAD.U32 R54, RZ, RZ, UR5 ;  /* 0x00000005ff367e24 */ /* 0x000fce000f8e00ff */
.L_x_7405:
        /* <DEDUP_REMOVED lines=20> */
.L_x_7404:
[----:B------:R-:W0:Y:S01]  /*110d40*/  LDCU.64 UR4, c[0x0][0x3c8] ;  /* 0x00007900ff0477ac */ /* 0x000e220008000a00 */
[----:B------:R-:W-:Y:S01]  /*110d50*/  BSSY.RECONVERGENT B0, `(.L_x_7406) ;  /* 0x0000017000007945 */ /* 0x000fe20003800200 */
[----:B------:R-:W-:Y:S01]  /*110d60*/  CS2R R54, SRZ ;  /* 0x0000000000367805 */ /* 0x000fe2000001ff00 */
[----:B0-----:R-:W-:Y:S02]  /*110d70*/  IMAD.U32 R53, RZ, RZ, UR4 ;  /* 0x00000004ff357e24 */ /* 0x001fe4000f8e00ff */
[----:B------:R-:W-:-:S07]  /*110d80*/  IMAD.U32 R52, RZ, RZ, UR5 ;  /* 0x00000005ff347e24 */ /* 0x000fce000f8e00ff */
.L_x_7407:
        /* <DEDUP_REMOVED lines=20> */
.L_x_7406:
        /* <DEDUP_REMOVED lines=9> */
.L_x_7409:
        /* <DEDUP_REMOVED lines=20> */
.L_x_7408:
[----:B------:R-:W0:Y:S01]  /*1110a0*/  LDCU.64 UR4, c[0x0][0x3c8] ;  /* 0x00007900ff0477ac */ /* 0x000e220008000a00 */
[----:B------:R-:W-:Y:S01]  /*1110b0*/  BSSY.RECONVERGENT B0, `(.L_x_7410) ;  /* 0x0000018000007945 */ /* 0x000fe20003800200 */
[----:B------:R-:W-:Y:S02]  /*1110c0*/  IMAD.MOV.U32 R46, RZ, RZ, RZ ;  /* 0x000000ffff2e7224 */ /* 0x000fe400078e00ff */
[----:B------:R-:W-:Y:S02]  /*1110d0*/  IMAD.MOV.U32 R55, RZ, RZ, RZ ;  /* 0x000000ffff377224 */ /* 0x000fe400078e00ff */
[----:B0-----:R-:W-:Y:S02]  /*1110e0*/  IMAD.U32 R52, RZ, RZ, UR4 ;  /* 0x00000004ff347e24 */ /* 0x001fe4000f8e00ff */
[----:B------:R-:W-:-:S07]  /*1110f0*/  IMAD.U32 R53, RZ, RZ, UR5 ;  /* 0x00000005ff357e24 */ /* 0x000fce000f8e00ff */
.L_x_7411:
        /* <DEDUP_REMOVED lines=20> */
.L_x_7410:
[----:B------:R-:W0:Y:S01]  /*111240*/  LDCU.64 UR4, c[0x0][0x3c8] ;  /* 0x00007900ff0477ac */ /* 0x000e220008000a00 */
[----:B------:R-:W-:Y:S01]  /*111250*/  BSSY.RECONVERGENT B0, `(.L_x_7412) ;  /* 0x0000018000007945 */ /* 0x000fe20003800200 */
[----:B------:R-:W-:Y:S02]  /*111260*/  IMAD.MOV.U32 R13, RZ, RZ, RZ ;  /* 0x000000ffff0d7224 */ /* 0x000fe400078e00ff */
[----:B------:R-:W-:Y:S02]  /*111270*/  IMAD.MOV.U32 R56, RZ, RZ, RZ ;  /* 0x000000ffff387224 */ /* 0x000fe400078e00ff */
[----:B0-----:R-:W-:Y:S02]  /*111280*/  IMAD.U32 R53, RZ, RZ, UR4 ;  /* 0x00000004ff357e24 */ /* 0x001fe4000f8e00ff */
[----:B------:R-:W-:-:S07]  /*111290*/  IMAD.U32 R54, RZ, RZ, UR5 ;  /* 0x00000005ff367e24 */ /* 0x000fce000f8e00ff */
.L_x_7413:
        /* <DEDUP_REMOVED lines=20> */
.L_x_7412:
[----:B------:R-:W0:Y:S01]  /*1113e0*/  LDCU.64 UR4, c[0x0][0x3c8] ;  /* 0x00007900ff0477ac */ /* 0x000e220008000a00 */
[----:B------:R-:W-:Y:S01]  /*1113f0*/  BSSY.RECONVERGENT B0, `(.L_x_7414) ;  /* 0x0000018000007945 */ /* 0x000fe20003800200 */
[----:B------:R-:W-:Y:S02]  /*111400*/  IMAD.MOV.U32 R20, RZ, RZ, RZ ;  /* 0x000000ffff147224 */ /* 0x000fe400078e00ff */
[----:B------:R-:W-:Y:S02]  /*111410*/  IMAD.MOV.U32 R55, RZ, RZ, RZ ;  /* 0x000000ffff377224 */ /* 0x000fe400078e00ff */
[----:B0-----:R-:W-:Y:S02]  /*111420*/  IMAD.U32 R53, RZ, RZ, UR4 ;  /* 0x00000004ff357e24 */ /* 0x001fe4000f8e00ff */
[----:B------:R-:W-:-:S07]  /*111430*/  IMAD.U32 R54, RZ, RZ, UR5 ;  /* 0x00000005ff367e24 */ /* 0x000fce000f8e00ff */
.L_x_7415:
        /* <DEDUP_REMOVED lines=20> */
.L_x_7414:
[----:B------:R-:W0:Y:S01]  /*111580*/  LDCU.64 UR4, c[0x0][0x3c8] ;  /* 0x00007900ff0477ac */ /* 0x000e220008000a00 */
[----:B------:R-:W-:Y:S01]  /*111590*/  BSSY.RECONVERGENT B0, `(.L_x_7416) ;  /* 0x0000018000007945 */ /* 0x000fe20003800200 */
[----:B------:R-:W-:Y:S02]  /*1115a0*/  IMAD.MOV.U32 R46, RZ, RZ, RZ ;  /* 0x000000ffff2e7224 */ /* 0x000fe400078e00ff */
[----:B------:R-:W-:Y:S02]  /*1115b0*/  IMAD.MOV.U32 R55, RZ, RZ, RZ ;  /* 0x000000ffff377224 */ /* 0x000fe400078e00ff */
[----:B0-----:R-:W-:Y:S02]  /*1115c0*/  IMAD.U32 R53, RZ, RZ, UR4 ;  /* 0x00000004ff357e24 */ /* 0x001fe4000f8e00ff */
[----:B------:R-:W-:-:S07]  /*1115d0*/  IMAD.U32 R54, RZ, RZ, UR5 ;  /* 0x00000005ff367e24 */ /* 0x000fce000f8e00ff */
.L_x_7417:
        /* <DEDUP_REMOVED lines=20> */
.L_x_7416:
[----:B------:R-:W0:Y:S01]  /*111720*/  LDCU.64 UR4, c[0x0][0x3c8] ;  /* 0x00007900ff0477ac */ /* 0x000e220008000a00 */
[----:B------:R-:W-:Y:S01]  /*111730*/  BSSY.RECONVERGENT B0, `(.L_x_7418) ;  /* 0x0000018000007945 */ /* 0x000fe20003800200 */
[----:B------:R-:W-:Y:S02]  /*111740*/  IMAD.MOV.U32 R13, RZ, RZ, RZ ;  /* 0x000000ffff0d7224 */ /* 0x000fe400078e00ff */
[----:B------:R-:W-:Y:S02]  /*111750*/  IMAD.MOV.U32 R56, RZ, RZ, RZ ;  /* 0x000000ffff387224 */ /* 0x000fe400078e00ff */
[----:B0-----:R-:W-:Y:S02]  /*111760*/  IMAD.U32 R53, RZ, RZ, UR4 ;  /* 0x00000004ff357e24 */ /* 0x001fe4000f8e00ff */
[----:B------:R-:W-:-:S07]  /*111770*/  IMAD.U32 R54, RZ, RZ, UR5 ;  /* 0x00000005ff367e24 */ /* 0x000fce000f8e00ff */
.L_x_7419:
        /* <DEDUP_REMOVED lines=20> */
.L_x_7418:
[----:B------:R-:W0:Y:S01]  /*1118c0*/  LDCU.64 UR4, c[0x0][0x3c8] ;  /* 0x00007900ff0477ac */ /* 0x000e220008000a00 */
[----:B------:R-:W-:Y:S01]  /*1118d0*/  BSSY.RECONVERGENT B0, `(.L_x_7420) ;  /* 0x0000018000007945 */ /* 0x000fe20003800200 */
[----:B------:R-:W-:Y:S02]  /*1118e0*/  IMAD.MOV.U32 R20, RZ, RZ, RZ ;  /* 0x000000ffff147224 */ /* 0x000fe400078e00ff */
[----:B------:R-:W-:Y:S02]  /*1118f0*/  IMAD.MOV.U32 R55, RZ, RZ, RZ ;  /* 0x000000ffff377224 */ /* 0x000fe400078e00ff */
[----:B0-----:R-:W-:Y:S02]  /*111900*/  IMAD.U32 R53, RZ, RZ, UR4 ;  /* 0x00000004ff357e24 */ /* 0x001fe4000f8e00ff */
[----:B------:R-:W-:-:S07]  /*111910*/  IMAD.U32 R54, RZ, RZ, UR5 ;  /* 0x00000005ff367e24 */ /* 0x000fce000f8e00ff */
.L_x_7421:
        /* <DEDUP_REMOVED lines=20> */
.L_x_7420:
[----:B------:R-:W0:Y:S01]  /*111a60*/  LDCU.64 UR4, c[0x0][0x3c8] ;  /* 0x00007900ff0477ac */ /* 0x000e220008000a00 */
[----:B------:R-:W-:Y:S01]  /*111a70*/  BSSY.RECONVERGENT B0, `(.L_x_7422) ;  /* 0x0000018000007945 */ /* 0x000fe20003800200 */
[----:B------:R-:W-:Y:S02]  /*111a80*/  IMAD.MOV.U32 R46, RZ, RZ, RZ ;  /* 0x000000ffff2e7224 */ /* 0x000fe400078e00ff */
[----:B------:R-:W-:Y:S02]  /*111a90*/  IMAD.MOV.U32 R55, RZ, RZ, RZ ;  /* 0x000000ffff377224 */ /* 0x000fe400078e00ff */
[----:B0-----:R-:W-:Y:S02]  /*111aa0*/  IMAD.U32 R53, RZ, RZ, UR4 ;  /* 0x00000004ff357e24 */ /* 0x001fe4000f8e00ff */
[----:B------:R-:W-:-:S07]  /*111ab0*/  IMAD.U32 R54, RZ, RZ, UR5 ;  /* 0x00000005ff367e24 */ /* 0x000fce000f8e00ff */
.L_x_7423:
        /* <DEDUP_REMOVED lines=20> */
.L_x_7422:
[----:B------:R-:W0:Y:S01]  /*111c00*/  LDCU.64 UR4, c[0x0][0x3c8] ;  /* 0x00007900ff0477ac */ /* 0x000e220008000a00 */
[----:B------:R-:W-:Y:S01]  /*111c10*/  BSSY.RECONVERGENT B0, `(.L_x_7424) ;  /* 0x0000018000007945 */ /* 0x000fe20003800200 */
[----:B------:R-:W-:Y:S02]  /*111c20*/  IMAD.MOV.U32 R13, RZ, RZ, RZ ;  /* 0x000000ffff0d7224 */ /* 0x000fe400078e00ff */
[----:B------:R-:W-:Y:S02]  /*111c30*/  IMAD.MOV.U32 R56, RZ, RZ, RZ ;  /* 0x000000ffff387224 */ /* 0x000fe400078e00ff */
[----:B0-----:R-:W-:Y:S02]  /*111c40*/  IMAD.U32 R53, RZ, RZ, UR4 ;  /* 0x00000004ff357e24 */ /* 0x001fe4000f8e00ff */
[----:B------:R-:W-:-:S07]  /*111c50*/  IMAD.U32 R54, RZ, RZ, UR5 ;  /* 0x00000005ff367e24 */ /* 0x000fce000f8e00ff */
.L_x_7425:
        /* <DEDUP_REMOVED lines=20> */
.L_x_7424:
[----:B------:R-:W0:Y:S01]  /*111da0*/  LDCU.64 UR4, c[0x0][0x3c8] ;  /* 0x00007900ff0477ac */ /* 0x000e220008000a00 */
[----:B------:R-:W-:Y:S01]  /*111db0*/  BSSY.RECONVERGENT B0, `(.L_x_7426) ;  /* 0x0000018000007945 */ /* 0x000fe20003800200 */
[----:B------:R-:W-:Y:S02]  /*111dc0*/  IMAD.MOV.U32 R20, RZ, RZ, RZ ;  /* 0x000000ffff147224 */ /* 0x000fe400078e00ff */
[----:B------:R-:W-:Y:S02]  /*111dd0*/  IMAD.MOV.U32 R55, RZ, RZ, RZ ;  /* 0x000000ffff377224 */ /* 0x000fe400078e00ff */
[----:B0-----:R-:W-:Y:S02]  /*111de0*/  IMAD.U32 R53, RZ, RZ, UR4 ;  /* 0x00000004ff357e24 */ /* 0x001fe4000f8e00ff */
[----:B------:R-:W-:-:S07]  /*111df0*/  IMAD.U32 R54, RZ, RZ, UR5 ;  /* 0x00000005ff367e24 */ /* 0x000fce000f8e00ff */
.L_x_7427:
        /* <DEDUP_REMOVED lines=20> */
.L_x_7426:
[----:B------:R-:W0:Y:S01]  /*111f40*/  LDCU.64 UR4, c[0x0][0x3c8] ;  /* 0x00007900ff0477ac */ /* 0x000e220008000a00 */
[----:B------:R-:W-:Y:S01]  /*111f50*/  BSSY.RECONVERGENT B0, `(.L_x_7428) ;  /* 0x0000018000007945 */ /* 0x000fe20003800200 */
[----:B------:R-:W-:Y:S02]  /*111f60*/  IMAD.MOV.U32 R46, RZ, RZ, RZ ;  /* 0x000000ffff2e7224 */ /* 0x000fe400078e00ff */
[----:B------:R-:W-:Y:S02]  /*111f70*/  IMAD.MOV.U32 R55, RZ, RZ, RZ ;  /* 0x000000ffff377224 */ /* 0x000fe400078e00ff */
[----:B0-----:R-:W-:Y:S02]  /*111f80*/  IMAD.U32 R53, RZ, RZ, UR4 ;  /* 0x00000004ff357e24 */ /* 0x001fe4000f8e00ff */
[----:B------:R-:W-:-:S07]  /*111f90*/  IMAD.U32 R54, RZ, RZ, UR5 ;  /* 0x00000005ff367e24 */ /* 0x000fce000f8e00ff */
.L_x_7429:
        /* <DEDUP_REMOVED lines=20> */
.L_x_7428:
[----:B------:R-:W0:Y:S01]  /*1120e0*/  LDCU.64 UR4, c[0x0][0x3c8] ;  /* 0x00007900ff0477ac */ /* 0x000e220008000a00 */
[----:B------:R-:W-:Y:S01]  /*1120f0*/  BSSY.RECONVERGENT B0, `(.L_x_7430) ;  /* 0x0000018000007945 */ /* 0x000fe20003800200 */
[----:B------:R-:W-:Y:S02]  /*112100*/  IMAD.MOV.U32 R13, RZ, RZ, RZ ;  /* 0x000000ffff0d7224 */ /* 0x000fe400078e00ff */
[----:B------:R-:W-:Y:S02]  /*112110*/  IMAD.MOV.U32 R56, RZ, RZ, RZ ;  /* 0x000000ffff387224 */ /* 0x000fe400078e00ff */
[----:B0-----:R-:W-:Y:S02]  /*112120*/  IMAD.U32 R53, RZ, RZ, UR4 ;  /* 0x00000004ff357e24 */ /* 0x001fe4000f8e00ff */
[----:B------:R-:W-:-:S07]  /*112130*/  IMAD.U32 R54, RZ, RZ, UR5 ;  /* 0x00000005ff367e24 */ /* 0x000fce000f8e00ff */
.L_x_7431:
        /* <DEDUP_REMOVED lines=20> */
.L_x_7430:
[----:B------:R-:W0:Y:S01]  /*112280*/  LDCU.64 UR4, c[0x0][0x3c8] ;  /* 0x00007900ff0477ac */ /* 0x000e220008000a00 */
[----:B------:R-:W-:Y:S01]  /*112290*/  BSSY.RECONVERGENT B0, `(.L_x_7432) ;  /* 0x0000018000007945 */ /* 0x000fe20003800200 */
[----:B------:R-:W-:Y:S02]  /*1122a0*/  IMAD.MOV.U32 R20, RZ, RZ, RZ ;  /* 0x000000ffff147224 */ /* 0x000fe400078e00ff */
[----:B------:R-:W-:Y:S02]  /*1122b0*/  IMAD.MOV.U32 R55, RZ, RZ, RZ ;  /* 0x000000ffff377224 */ /* 0x000fe400078e00ff */
[----:B0-----:R-:W-:Y:S02]  /*1122c0*/  IMAD.U32 R53, RZ, RZ, UR4 ;  /* 0x00000004ff357e24 */ /* 0x001fe4000f8e00ff */
[----:B------:R-:W-:-:S07]  /*1122d0*/  IMAD.U32 R54, RZ, RZ, UR5 ;  /* 0x00000005ff367e24 */ /* 0x000fce000f8e00ff */
.L_x_7433:
        /* <DEDUP_REMOVED lines=20> */
.L_x_7432:
[----:B------:R-:W0:Y:S01]  /*112420*/  LDCU.64 UR4, c[0x0][0x3c8] ;  /* 0x00007900ff0477ac */ /* 0x000e220008000a00 */
[----:B------:R-:W-:Y:S01]  /*112430*/  BSSY.RECONVERGENT B0, `(.L_x_7434) ;  /* 0x0000018000007945 */ /* 0x000fe20003800200 */
[----:B------:R-:W-:Y:S02]  /*112440*/  IMAD.MOV.U32 R46, RZ, RZ, RZ ;  /* 0x000000ffff2e7224 */ /* 0x000fe400078e00ff */
[----:B------:R-:W-:Y:S02]  /*112450*/  IMAD.MOV.U32 R55, RZ, RZ, RZ ;  /* 0x000000ffff377224 */ /* 0x000fe400078e00ff */
[----:B0-----:R-:W-:Y:S02]  /*112460*/  IMAD.U32 R53, RZ, RZ, UR4 ;  /* 0x00000004ff357e24 */ /* 0x001fe4000f8e00ff */
[----:B------:R-:W-:-:S07]  /*112470*/  IMAD.U32 R54, RZ, RZ, UR5 ;  /* 0x00000005ff367e24 */ /* 0x000fce000f8e00ff */
.L_x_7435:
        /* <DEDUP_REMOVED lines=20> */
.L_x_7434:
[----:B------:R-:W0:Y:S01]  /*1125c0*/  LDCU.64 UR4, c[0x0][0x3c8] ;  /* 0x00007900ff0477ac */ /* 0x000e220008000a00 */
[----:B------:R-:W-:Y:S01]  /*1125d0*/  BSSY.RECONVERGENT B0, `(.L_x_7436) ;  /* 0x0000018000007945 */ /* 0x000fe20003800200 */
[----:B------:R-:W-:Y:S02]  /*1125e0*/  IMAD.MOV.U32 R13, RZ, RZ, RZ ;  /* 0x000000ffff0d7224 */ /* 0x000fe400078e00ff */
[----:B------:R-:W-:Y:S02]  /*1125f0*/  IMAD.MOV.U32 R56, RZ, RZ, RZ ;  /* 0x000000ffff387224 */ /* 0x000fe400078e00ff */
[----:B0-----:R-:W-:Y:S02]  /*112600*/  IMAD.U32 R53, RZ, RZ, UR4 ;  /* 0x00000004ff357e24 */ /* 0x001fe4000f8e00ff */
[----:B------:R-:W-:-:S07]  /*112610*/  IMAD.U32 R54, RZ, RZ, UR5 ;  /* 0x00000005ff367e24 */ /* 0x000fce000f8e00ff */
.L_x_7437:
        /* <DEDUP_REMOVED lines=20> */
.L_x_7436:
[----:B------:R-:W0:Y:S01]  /*112760*/  LDCU.64 UR4, c[0x0][0x3c8] ;  /* 0x00007900ff0477ac */ /* 0x000e220008000a00 */
[----:B------:R-:W-:Y:S01]  /*112770*/  BSSY.RECONVERGENT B0, `(.L_x_7438) ;  /* 0x0000018000007945 */ /* 0x000fe20003800200 */
[----:B------:R-:W-:Y:S02]  /*112780*/  IMAD.MOV.U32 R20, RZ, RZ, RZ ;  /* 0x000000ffff147224 */ /* 0x000fe400078e00ff */
[----:B------:R-:W-:Y:S02]  /*112790*/  IMAD.MOV.U32 R55, RZ, RZ, RZ ;  /* 0x000000ffff377224 */ /* 0x000fe400078e00ff */
[----:B0-----:R-:W-:Y:S02]  /*1127a0*/  IMAD.U32 R53, RZ, RZ, UR4 ;  /* 0x00000004ff357e24 */ /* 0x001fe4000f8e00ff */
[----:B------:R-:W-:-:S07]  /*1127b0*/  IMAD.U32 R54, RZ, RZ, UR5 ;  /* 0x00000005ff367e24 */ /* 0x000fce000f8e00ff */
.L_x_7439:
        /* <DEDUP_REMOVED lines=20> */
.L_x_7438:
[----:B------:R-:W0:Y:S01]  /*112900*/  LDCU.64 UR4, c[0x0][0x3c8] ;  /* 0x00007900ff0477ac */ /* 0x000e220008000a00 */
[----:B------:R-:W-:Y:S01]  /*112910*/  BSSY.RECONVERGENT B0, `(.L_x_7440) ;  /* 0x0000018000007945 */ /* 0x000fe20003800200 */
[----:B------:R-:W-:Y:S02]  /*112920*/  IMAD.MOV.U32 R46, RZ, RZ, RZ ;  /* 0x000000ffff2e7224 */ /* 0x000fe400078e00ff */
[----:B------:R-:W-:Y:S02]  /*112930*/  IMAD.MOV.U32 R55, RZ, RZ, RZ ;  /* 0x000000ffff377224 */ /* 0x000fe400078e00ff */
[----:B0-----:R-:W-:Y:S02]  /*112940*/  IMAD.U32 R53, RZ, RZ, UR4 ;  /* 0x00000004ff357e24 */ /* 0x001fe4000f8e00ff */
[----:B------:R-:W-:-:S07]  /*112950*/  IMAD.U32 R54, RZ, RZ, UR5 ;  /* 0x00000005ff367e24 */ /* 0x000fce000f8e00ff */
.L_x_7441:
        /* <DEDUP_REMOVED lines=20> */
.L_x_7440:
[----:B------:R-:W0:Y:S01]  /*112aa0*/  LDCU.64 UR4, c[0x0][0x3c8] ;  /* 0x00007900ff0477ac */ /* 0x000e220008000a00 */
[----:B------:R-:W-:Y:S01]  /*112ab0*/  BSSY.RECONVERGENT B0, `(.L_x_7442) ;  /* 0x0000018000007945 */ /* 0x000fe20003800200 */
[----:B------:R-:W-:Y:S02]  /*112ac0*/  IMAD.MOV.U32 R13, RZ, RZ, RZ ;  /* 0x000000ffff0d7224 */ /* 0x000fe400078e00ff */
[----:B------:R-:W-:Y:S02]  /*112ad0*/  IMAD.MOV.U32 R56, RZ, RZ, RZ ;  /* 0x000000ffff387224 */ /* 0x000fe400078e00ff */
[----:B0-----:R-:W-:Y:S02]  /*112ae0*/  IMAD.U32 R53, RZ, RZ, UR4 ;  /* 0x00000004ff357e24 */ /* 0x001fe4000f8e00ff */
[----:B------:R-:W-:-:S07]  /*112af0*/  IMAD.U32 R54, RZ, RZ, UR5 ;  /* 0x00000005ff367e24 */ /* 0x000fce000f8e00ff */
.L_x_7443:
        /* <DEDUP_REMOVED lines=20> */
.L_x_7442:
[----:B------:R-:W0:Y:S01]  /*112c40*/  LDCU.64 UR4, c[0x0][0x3c8] ;  /* 0x00007900ff0477ac */ /* 0x000e220008000a00 */
[----:B------:R-:W-:Y:S01]  /*112c50*/  BSSY.RECONVERGENT B0, `(.L_x_7444) ;  /* 0x0000018000007945 */ /* 0x000fe20003800200 */
[----:B------:R-:W-:Y:S02]  /*112c60*/  IMAD.MOV.U32 R20, RZ, RZ, RZ ;  /* 0x000000ffff147224 */ /* 0x000fe400078e00ff */
[----:B------:R-:W-:Y:S02]  /*112c70*/  IMAD.MOV.U32 R55, RZ, RZ, RZ ;  /* 0x000000ffff377224 */ /* 0x000fe400078e00ff */
[----:B0-----:R-:W-:Y:S02]  /*112c80*/  IMAD.U32 R53, RZ, RZ, UR4 ;  /* 0x00000004ff357e24 */ /* 0x001fe4000f8e00ff */
[----:B------:R-:W-:-:S07]  /*112c90*/  IMAD.U32 R54, RZ, RZ, UR5 ;  /* 0x00000005ff367e24 */ /* 0x000fce000f8e00ff */
.L_x_7445:
        /* <DEDUP_REMOVED lines=20> */
.L_x_7444:
[----:B------:R-:W0:Y:S01]  /*112de0*/  LDCU.64 UR4, c[0x0][0x3c8] ;  /* 0x00007900ff0477ac */ /* 0x000e220008000a00 */
[----:B------:R-:W-:Y:S01]  /*112df0*/  BSSY.RECONVERGENT B0, `(.L_x_7446) ;  /* 0x0000017000007945 */ /* 0x000fe20003800200 */
[----:B------:R-:W-:Y:S01]  /*112e00*/  CS2R R54, SRZ ;  /* 0x0000000000367805 */ /* 0x000fe2000001ff00 */
[----:B0-----:R-:W-:Y:S02]  /*112e10*/  IMAD.U32 R53, RZ, RZ, UR4 ;  /* 0x00000004ff357e24 */ /* 0x001fe4000f8e00ff */
[----:B------:R-:W-:-:S07]  /*112e20*/  IMAD.U32 R52, RZ, RZ, UR5 ;  /* 0x00000005ff347e24 */ /* 0x000fce000f8e00ff */
.L_x_7447:
        /* <DEDUP_REMOVED lines=20> */
.L_x_7446:
        /* <DEDUP_REMOVED lines=9> */
.L_x_7449:
        /* <DEDUP_REMOVED lines=20> */
.L_x_7448:
[----:B------:R-:W0:Y:S01]  /*113140*/  LDCU.64 UR4, c[0x0][0x3c8] ;  /* 0x00007900ff0477ac */ /* 0x000e220008000a00 */
[----:B------:R-:W-:Y:S01]  /*113150*/  BSSY.RECONVERGENT B0, `(.L_x_7450) ;  /* 0x0000018000007945 */ /* 0x000fe20003800200 */
[----:B------:R-:W-:Y:S02]  /*113160*/  IMAD.MOV.U32 R46, RZ, RZ, RZ ;  /* 0x000000ffff2e7224 */ /* 0x000fe400078e00ff */
[----:B------:R-:W-:Y:S02]  /*113170*/  IMAD.MOV.U32 R55, RZ, RZ, RZ ;  /* 0x000000ffff377224 */ /* 0x000fe400078e00ff */
[----:B0-----:R-:W-:Y:S02]  /*113180*/  IMAD.U32 R52, RZ, RZ, UR4 ;  /* 0x00000004ff347e24 */ /* 0x001fe4000f8e00ff */
[----:B------:R-:W-:-:S07]  /*113190*/  IMAD.U32 R53, RZ, RZ, UR5 ;  /* 0x00000005ff357e24 */ /* 0x000fce000f8e00ff */
.L_x_7451:
        /* <DEDUP_REMOVED lines=20> */
.L_x_7450:
[----:B------:R-:W0:Y:S01]  /*1132e0*/  LDCU.64 UR4, c[0x0][0x3c8] ;  /* 0x00007900ff0477ac */ /* 0x000e220008000a00 */
[----:B------:R-:W-:Y:S01]  /*1132f0*/  BSSY.RECONVERGENT B0, `(.L_x_7452) ;  /* 0x0000018000007945 */ /* 0x000fe20003800200 */
[----:B------:R-:W-:Y:S02]  /*113300*/  IMAD.MOV.U32 R19, RZ, RZ, RZ ;  /* 0x000000ffff137224 */ /* 0x000fe400078e00ff */
[----:B------:R-:W-:Y:S02]  /*113310*/  IMAD.MOV.U32 R56, RZ, RZ, RZ ;  /* 0x000000ffff387224 */ /* 0x000fe400078e00ff */
[----:B0-----:R-:W-:Y:S02]  /*113320*/  IMAD.U32 R53, RZ, RZ, UR4 ;  /* 0x00000004ff357e24 */ /* 0x001fe4000f8e00ff */
[----:B------:R-:W-:-:S07]  /*113330*/  IMAD.U32 R54, RZ, RZ, UR5 ;  /* 0x00000005ff367e24 */ /* 0x000fce000f8e00ff */
.L_x_7453:
        /* <DEDUP_REMOVED lines=20> */
.L_x_7452:
[----:B------:R-:W0:Y:S01]  /*113480*/  LDCU.64 UR4, c[0x0][0x3c8] ;  /* 0x00007900ff0477ac */ /* 0x000e220008000a00 */
[----:B------:R-:W-:Y:S01]  /*113490*/  BSSY.RECONVERGENT B0, `(.L_x_7454) ;  /* 0x0000018000007945 */ /* 0x000fe20003800200 */
[----:B------:R-:W-:Y:S02]  /*1134a0*/  IMAD.MOV.U32 R20, RZ, RZ, RZ ;  /* 0x000000ffff147224 */ /* 0x000fe400078e00ff */
[----:B------:R-:W-:Y:S02]  /*1134b0*/  IMAD.MOV.U32 R55, RZ, RZ, RZ ;  /* 0x000000ffff377224 */ /* 0x000fe400078e00ff */
[----:B0-----:R-:W-:Y:S02]  /*1134c0*/  IMAD.U32 R53, RZ, RZ, UR4 ;  /* 0x00000004ff357e24 */ /* 0x001fe4000f8e00ff */
[----:B------:R-:W-:-:S07]  /*1134d0*/  IMAD.U32 R54, RZ, RZ, UR5 ;  /* 0x00000005ff367e24 */ /* 0x000fce000f8e00ff */
.L_x_7455:
        /* <DEDUP_REMOVED lines=20> */
.L_x_7454:
[----:B------:R-:W0:Y:S01]  /*113620*/  LDCU.64 UR4, c[0x0][0x3c8] ;  /* 0x00007900ff0477ac */ /* 0x000e220008000a00 */
[----:B------:R-:W-:Y:S01]  /*113630*/  BSSY.RECONVERGENT B0, `(.L_x_7456) ;  /* 0x0000018000007945 */ /* 0x000fe20003800200 */
[----:B------:R-:W-:Y:S02]  /*113640*/  IMAD.MOV.U32 R46, RZ, RZ, RZ ;  /* 0x000000ffff2e7224 */ /* 0x000fe400078e00ff */
[----:B------:R-:W-:Y:S02]  /*113650*/  IMAD.MOV.U32 R55, RZ, RZ, RZ ;  /* 0x000000ffff377224 */ /* 0x000fe400078e00ff */
[----:B0-----:R-:W-:Y:S02]  /*113660*/  IMAD.U32 R53, RZ, RZ, UR4 ;  /* 0x00000004ff357e24 */ /* 0x001fe4000f8e00ff */
[----:B------:R-:W-:-:S07]  /*113670*/  IMAD.U32 R54, RZ, RZ, UR5 ;  /* 0x00000005ff367e24 */ /* 0x000fce000f8e00ff */
.L_x_7457:
        /* <DEDUP_REMOVED lines=20> */
.L_x_7456:
[----:B------:R-:W0:Y:S01]  /*1137c0*/  LDCU.64 UR4, c[0x0][0x3c8] ;  /* 0x00007900ff0477ac */ /* 0x000e220008000a00 */
[----:B------:R-:W-:Y:S01]  /*1137d0*/  BSSY.RECONVERGENT B0, `(.L_x_7458) ;  /* 0x0000018000007945 */ /* 0x000fe20003800200 */
[----:B------:R-:W-:Y:S02]  /*1137e0*/  IMAD.MOV.U32 R19, RZ, RZ, RZ ;  /* 0x000000ffff137224 */ /* 0x000fe400078e00ff */
[----:B------:R-:W-:Y:S02]  /*1137f0*/  IMAD.MOV.U32 R56, RZ, RZ, RZ ;  /* 0x000000ffff387224 */ /* 0x000fe400078e00ff */
[----:B0-----:R-:W-:Y:S02]  /*113800*/  IMAD.U32 R53, RZ, RZ, UR4 ;  /* 0x00000004ff357e24 */ /* 0x001fe4000f8e00ff */
[----:B------:R-:W-:-:S07]  /*113810*/  IMAD.U32 R54, RZ, RZ, UR5 ;  /* 0x00000005ff367e24 */ /* 0x000fce000f8e00ff */
.L_x_7459:
        /* <DEDUP_REMOVED lines=20> */
.L_x_7458:
[----:B------:R-:W0:Y:S01]  /*113960*/  LDCU.64 UR4, c[0x0][0x3c8] ;  /* 0x00007900ff0477ac */ /* 0x000e220008000a00 */
[----:B------:R-:W-:Y:S01]  /*113970*/  BSSY.RECONVERGENT B0, `(.L_x_7460) ;  /* 0x0000018000007945 */ /* 0x000fe20003800200 */
[----:B------:R-:W-:Y:S02]  /*113980*/  IMAD.MOV.U32 R20, RZ, RZ, RZ ;  /* 0x000000ffff147224 */ /* 0x000fe400078e00ff */
[----:B------:R-:W-:Y:S02]  /*113990*/  IMAD.MOV.U32 R55, RZ, RZ, RZ ;  /* 0x000000ffff377224 */ /* 0x000fe400078e00ff */
[----:B0-----:R-:W-:Y:S02]  /*1139a0*/  IMAD.U32 R53, RZ, RZ, UR4 ;  /* 0x00000004ff357e24 */ /* 0x001fe4000f8e00ff */
[----:B------:R-:W-:-:S07]  /*1139b0*/  IMAD.U32 R54, RZ, RZ, UR5 ;  /* 0x00000005ff367e24 */ /* 0x000fce000f8e00ff */
.L_x_7461:
        /* <DEDUP_REMOVED lines=20> */
.L_x_7460:
[----:B------:R-:W0:Y:S01]  /*113b00*/  LDCU.64 UR4, c[0x0][0x3c8] ;  /* 0x00007900ff0477ac */ /* 0x000e220008000a00 */
[----:B------:R-:W-:Y:S01]  /*113b10*/  BSSY.RECONVERGENT B0, `(.L_x_7462) ;  /* 0x0000018000007945 */ /* 0x000fe20003800200 */
[----:B------:R-:W-:Y:S02]  /*113b20*/  IMAD.MOV.U32 R46, RZ, RZ, RZ ;  /* 0x000000ffff2e7224 */ /* 0x000fe400078e00ff */
[----:B------:R-:W-:Y:S02]  /*113b30*/  IMAD.MOV.U32 R55, RZ, RZ, RZ ;  /* 0x000000ffff377224 */ /* 0x000fe400078e00ff */
[----:B0-----:R-:W-:Y:S02]  /*113b40*/  IMAD.U32 R53, RZ, RZ, UR4 ;  /* 0x00000004ff357e24 */ /* 0x001fe4000f8e00ff */
[----:B------:R-:W-:-:S07]  /*113b50*/  IMAD.U32 R54, RZ, RZ, UR5 ;  /* 0x00000005ff367e24 */ /* 0x000fce000f8e00ff */
.L_x_7463:
        /* <DEDUP_REMOVED lines=20> */
.L_x_7462:
[----:B------:R-:W0:Y:S01]  /*113ca0*/  LDCU.64 UR4, c[0x0][0x3c8] ;  /* 0x00007900ff0477ac */ /* 0x000e220008000a00 */
[----:B------:R-:W-:Y:S01]  /*113cb0*/  BSSY.RECONVERGENT B0, `(.L_x_7464) ;  /* 0x0000018000007945 */ /* 0x000fe20003800200 */
[----:B------:R-:W-:Y:S02]  /*113cc0*/  IMAD.MOV.U32 R19, RZ, RZ, RZ ;  /* 0x000000ffff137224 */ /* 0x000fe400078e00ff */
[----:B------:R-:W-:Y:S02]  /*113cd0*/  IMAD.MOV.U32 R56, RZ, RZ, RZ ;  /* 0x000000ffff387224 */ /* 0x000fe400078e00ff */
[----:B0-----:R-:W-:Y:S02]  /*113ce0*/  IMAD.U32 R53, RZ, RZ, UR4 ;  /* 0x00000004ff357e24 */ /* 0x001fe4000f8e00ff */
[----:B------:R-:W-:-:S07]  /*113cf0*/  IMAD.U32 R54, RZ, RZ, UR5 ;  /* 0x00000005ff367e24 */ /* 0x000fce000f8e00ff */
.L_x_7465:
        /* <DEDUP_REMOVED lines=20> */
.L_x_7464:
[----:B------:R-:W0:Y:S01]  /*113e40*/  LDCU.64 UR4, c[0x0][0x3c8] ;  /* 0x00007900ff0477ac */ /* 0x000e220008000a00 */
[----:B------:R-:W-:Y:S01]  /*113e50*/  BSSY.RECONVERGENT B0, `(.L_x_7466) ;  /* 0x0000018000007945 */ /* 0x000fe20003800200 */
[----:B------:R-:W-:Y:S02]  /*113e60*/  IMAD.MOV.U32 R20, RZ, RZ, RZ ;  /* 0x000000ffff147224 */ /* 0x000fe400078e00ff */
[----:B------:R-:W-:Y:S02]  /*113e70*/  IMAD.MOV.U32 R55, RZ, RZ, RZ ;  /* 0x000000ffff377224 */ /* 0x000fe400078e00ff */
[----:B0-----:R-:W-:Y:S02]  /*113e80*/  IMAD.U32 R53, RZ, RZ, UR4 ;  /* 0x00000004ff357e24 */ /* 0x001fe4000f8e00ff */
[----:B------:R-:W-:-:S07]  /*113e90*/  IMAD.U32 R54, RZ, RZ, UR5 ;  /* 0x00000005ff367e24 */ /* 0x000fce000f8e00ff */
.L_x_7467:
        /* <DEDUP_REMOVED lines=20> */
.L_x_7466:
[----:B------:R-:W0:Y:S01]  /*113fe0*/  LDCU.64 UR4, c[0x0][0x3c8] ;  /* 0x00007900ff0477ac */ /* 0x000e220008000a00 */
[----:B------:R-:W-:Y:S01]  /*113ff0*/  BSSY.RECONVERGENT B0, `(.L_x_7468) ;  /* 0x0000018000007945 */ /* 0x000fe20003800200 */
[----:B------:R-:W-:Y:S02]  /*114000*/  IMAD.MOV.U32 R46, RZ, RZ, RZ ;  /* 0x000000ffff2e7224 */ /* 0x000fe400078e00ff */
[----:B------:R-:W-:Y:S02]  /*114010*/  IMAD.MOV.U32 R55, RZ, RZ, RZ ;  /* 0x000000ffff377224 */ /* 0x000fe400078e00ff */
[----:B0-----:R-:W-:Y:S02]  /*114020*/  IMAD.U32 R53, RZ, RZ, UR4 ;  /* 0x00000004ff357e24 */ /* 0x001fe4000f8e00ff */
[----:B------:R-:W-:-:S07]  /*114030*/  IMAD.U32 R54, RZ, RZ, UR5 ;  /* 0x00000005ff367e24 */ /* 0x000fce000f8e00ff */
.L_x_7469:
        /* <DEDUP_REMOVED lines=20> */
.L_x_7468:
[----:B------:R-:W0:Y:S01]  /*114180*/  LDCU.64 UR4, c[0x0][0x3c8] ;  /* 0x00007900ff0477ac */ /* 0x000e220008000a00 */
[----:B------:R-:W-:Y:S01]  /*114190*/  BSSY.RECONVERGENT B0, `(.L_x_7470) ;  /* 0x0000018000007945 */ /* 0x000fe20003800200 */
[----:B------:R-:W-:Y:S02]  /*1141a0*/  IMAD.MOV.U32 R19, RZ, RZ, RZ ;  /* 0x000000ffff137224 */ /* 0x000fe400078e00ff */
[----:B------:R-:W-:Y:S02]  /*1141b0*/  IMAD.MOV.U32 R56, RZ, RZ, RZ ;  /* 0x000000ffff387224 */ /* 0x000fe400078e00ff */
[----:B0-----:R-:W-:Y:S02]  /*1141c0*/  IMAD.U32 R53, RZ, RZ, UR4 ;  /* 0x00000004ff357e24 */ /* 0x001fe4000f8e00ff */
[----:B------:R-:W-:-:S07]  /*1141d0*/  IMAD.U32 R54, RZ, RZ, UR5 ;  /* 0x00000005ff367e24 */ /* 0x000fce000f8e00ff */
.L_x_7471:
        /* <DEDUP_REMOVED lines=20> */
.L_x_7470:
[----:B------:R-:W0:Y:S01]  /*114320*/  LDCU.64 UR4, c[0x0][0x3c8] ;  /* 0x00007900ff0477ac */ /* 0x000e220008000a00 */
[----:B------:R-:W-:Y:S01]  /*114330*/  BSSY.RECONVERGENT B0, `(.L_x_7472) ;  /* 0x0000018000007945 */ /* 0x000fe20003800200 */
[----:B------:R-:W-:Y:S02]  /*114340*/  IMAD.MOV.U32 R20, RZ, RZ, RZ ;  /* 0x000000ffff147224 */ /* 0x000fe400078e00ff */
[----:B------:R-:W-:Y:S02]  /*114350*/  IMAD.MOV.U32 R55, RZ, RZ, RZ ;  /* 0x000000ffff377224 */ /* 0x000fe400078e00ff */
[----:B0-----:R-:W-:Y:S02]  /*114360*/  IMAD.U32 R53, RZ, RZ, UR4 ;  /* 0x00000004ff357e24 */ /* 0x001fe4000f8e00ff */
[----:B------:R-:W-:-:S07]  /*114370*/  IMAD.U32 R54, RZ, RZ, UR5 ;  /* 0x00000005ff367e24 */ /* 0x000fce000f8e00ff */
.L_x_7473:
        /* <DEDUP_REMOVED lines=20> */
.L_x_7472:
[----:B------:R-:W0:Y:S01]  /*1144c0*/  LDCU.64 UR4, c[0x0][0x3c8] ;  /* 0x00007900ff0477ac */ /* 0x000e220008000a00 */
[----:B------:R-:W-:Y:S01]  /*1144d0*/  BSSY.RECONVERGENT B0, `(.L_x_7474) ;  /* 0x0000018000007945 */ /* 0x000fe20003800200 */
[----:B------:R-:W-:Y:S02]  /*1144e0*/  IMAD.MOV.U32 R46, RZ, RZ, RZ ;  /* 0x000000ffff2e7224 */ /* 0x000fe400078e00ff */
[----:B------:R-:W-:Y:S02]  /*1144f0*/  IMAD.MOV.U32 R55, RZ, RZ, RZ ;  /* 0x000000ffff377224 */ /* 0x000fe400078e00ff */
[----:B0-----:R-:W-:Y:S02]  /*114500*/  IMAD.U32 R53, RZ, RZ, UR4 ;  /* 0x00000004ff357e24 */ /* 0x001fe4000f8e00ff */
[----:B------:R-:W-:-:S07]  /*114510*/  IMAD.U32 R54, RZ, RZ, UR5 ;  /* 0x00000005ff367e24 */ /* 0x000fce000f8e00ff */
.L_x_7475:
        /* <DEDUP_REMOVED lines=20> */
.L_x_7474:
[----:B------:R-:W0:Y:S01]  /*114660*/  LDCU.64 UR4, c[0x0][0x3c8] ;  /* 0x00007900ff0477ac */ /* 0x000e220008000a00 */
[----:B------:R-:W-:Y:S01]  /*114670*/  BSSY.RECONVERGENT B0, `(.L_x_7476) ;  /* 0x0000018000007945 */ /* 0x000fe20003800200 */
[----:B------:R-:W-:Y:S02]  /*114680*/  IMAD.MOV.U32 R19, RZ, RZ, RZ ;  /* 0x000000ffff137224 */ /* 0x000fe400078e00ff */
[----:B------:R-:W-:Y:S02]  /*114690*/  IMAD.MOV.U32 R56, RZ, RZ, RZ ;  /* 0x000000ffff387224 */ /* 0x000fe400078e00ff */
[----:B0-----:R-:W-:Y:S02]  /*1146a0*/  IMAD.U32 R53, RZ, RZ, UR4 ;  /* 0x00000004ff357e24 */ /* 0x001fe4000f8e00ff */
[----:B------:R-:W-:-:S07]  /*1146b0*/  IMAD.U32 R54, RZ, RZ, UR5 ;  /* 0x00000005ff367e24 */ /* 0x000fce000f8e00ff */
.L_x_7477:
        /* <DEDUP_REMOVED lines=20> */
.L_x_7476:
[----:B------:R-:W0:Y:S01]  /*114800*/  LDCU.64 UR4, c[0x0][0x3c8] ;  /* 0x00007900ff0477ac */ /* 0x000e220008000a00 */
[----:B------:R-:W-:Y:S01]  /*114810*/  BSSY.RECONVERGENT B0, `(.L_x_7478) ;  /* 0x0000018000007945 */ /* 0x000fe20003800200 */
[----:B------:R-:W-:Y:S02]  /*114820*/  IMAD.MOV.U32 R20, RZ, RZ, RZ ;  /* 0x000000ffff147224 */ /* 0x000fe400078e00ff */
[----:B------:R-:W-:Y:S02]  /*114830*/  IMAD.MOV.U32 R55, RZ, RZ, RZ ;  /* 0x000000ffff377224 */ /* 0x000fe400078e00ff */
[----:B0-----:R-:W-:Y:S02]  /*114840*/  IMAD.U32 R53, RZ, RZ, UR4 ;  /* 0x00000004ff357e24 */ /* 0x001fe4000f8e00ff */
[----:B------:R-:W-:-:S07]  /*114850*/  IMAD.U32 R54, RZ, RZ, UR5 ;  /* 0x00000005ff367e24 */ /* 0x000fce000f8e00ff */
.L_x_7479:
        /* <DEDUP_REMOVED lines=20> */
.L_x_7478:
[----:B------:R-:W0:Y:S01]  /*1149a0*/  LDCU.64 UR4, c[0x0][0x3c8] ;  /* 0x00007900ff0477ac */ /* 0x000e220008000a00 */
[----:B------:R-:W-:Y:S01]  /*1149b0*/  BSSY.RECONVERGENT B0, `(.L_x_7480) ;  /* 0x0000018000007945 */ /* 0x000fe20003800200 */
[----:B------:R-:W-:Y:S02]  /*1149c0*/  IMAD.MOV.U32 R46, RZ, RZ, RZ ;  /* 0x000000ffff2e7224 */ /* 0x000fe400078e00ff */
[----:B------:R-:W-:Y:S02]  /*1149d0*/  IMAD.MOV.U32 R55, RZ, RZ, RZ ;  /* 0x000000ffff377224 */ /* 0x000fe400078e00ff */
[----:B0-----:R-:W-:Y:S02]  /*1149e0*/  IMAD.U32 R53, RZ, RZ, UR4 ;  /* 0x00000004ff357e24 */ /* 0x001fe4000f8e00ff */
[----:B------:R-:W-:-:S07]  /*1149f0*/  IMAD.U32 R54, RZ, RZ, UR5 ;  /* 0x00000005ff367e24 */ /* 0x000fce000f8e00ff */
.L_x_7481:
        /* <DEDUP_REMOVED lines=20> */
.L_x_7480:
[----:B------:R-:W0:Y:S01]  /*114b40*/  LDCU.64 UR4, c[0x0][0x3c8] ;  /* 0x00007900ff0477ac */ /* 0x000e220008000a00 */
[----:B------:R-:W-:Y:S01]  /*114b50*/  BSSY.RECONVERGENT B0, `(.L_x_7482) ;  /* 0x0000018000007945 */ /* 0x000fe20003800200 */
[----:B------:R-:W-:Y:S02]  /*114b60*/  IMAD.MOV.U32 R19, RZ, RZ, RZ ;  /* 0x000000ffff137224 */ /* 0x000fe400078e00ff */
[----:B------:R-:W-:Y:S02]  /*114b70*/  IMAD.MOV.U32 R56, RZ, RZ, RZ ;  /* 0x000000ffff387224 */ /* 0x000fe400078e00ff */
[----:B0-----:R-:W-:Y:S02]  /*114b80*/  IMAD.U32 R53, RZ, RZ, UR4 ;  /* 0x00000004ff357e24 */ /* 0x001fe4000f8e00ff */
[----:B------:R-:W-:-:S07]  /*114b90*/  IMAD.U32 R54, RZ, RZ, UR5 ;  /* 0x00000005ff367e24 */ /* 0x000fce000f8e00ff */
.L_x_7483:
        /* <DEDUP_REMOVED lines=20> */
.L_x_7482:
[----:B------:R-:W0:Y:S01]  /*114ce0*/  LDCU.64 UR4, c[0x0][0x3c8] ;  /* 0x00007900ff0477ac */ /* 0x000e220008000a00 */
[----:B------:R-:W-:Y:S01]  /*114cf0*/  BSSY.RECONVERGENT B0, `(.L_x_7484) ;  /* 0x0000018000007945 */ /* 0x000fe20003800200 */
[----:B------:R-:W-:Y:S02]  /*114d00*/  IMAD.MOV.U32 R20, RZ, RZ, RZ ;  /* 0x000000ffff147224 */ /* 0x000fe400078e00ff */
[----:B------:R-:W-:Y:S02]  /*114d10*/  IMAD.MOV.U32 R55, RZ, RZ, RZ ;  /* 0x000000ffff377224 */ /* 0x000fe400078e00ff */
[----:B0-----:R-:W-:Y:S02]  /*114d20*/  IMAD.U32 R53, RZ, RZ, UR4 ;  /* 0x00000004ff357e24 */ /* 0x001fe4000f8e00ff */
[----:B------:R-:W-:-:S07]  /*114d30*/  IMAD.U32 R54, RZ, RZ, UR5 ;  /* 0x00000005ff367e24 */ /* 0x000fce000f8e00ff */
.L_x_7485:
        /* <DEDUP_REMOVED lines=20> */
.L_x_7484:
[----:B------:R-:W0:Y:S01]  /*114e80*/  LDCU.64 UR4, c[0x0][0x3c8] ;  /* 0x00007900ff0477ac */ /* 0x000e220008000a00 */
[----:B------:R-:W-:Y:S01]  /*114e90*/  BSSY.RECONVERGENT B0, `(.L_x_7486) ;  /* 0x0000017000007945 */ /* 0x000fe20003800200 */
[----:B------:R-:W-:Y:S01]  /*114ea0*/  CS2R R54, SRZ ;  /* 0x0000000000367805 */ /* 0x000fe2000001ff00 */
[----:B0-----:R-:W-:Y:S02]  /*114eb0*/  IMAD.U32 R53, RZ, RZ, UR4 ;  /* 0x00000004ff357e24 */ /* 0x001fe4000f8e00ff */
[----:B------:R-:W-:-:S07]  /*114ec0*/  IMAD.U32 R52, RZ, RZ, UR5 ;  /* 0x00000005ff347e24 */ /* 0x000fce000f8e00ff */
.L_x_7487:
        /* <DEDUP_REMOVED lines=20> */
.L_x_7486:
        /* <DEDUP_REMOVED lines=9> */
.L_x_7489:
        /* <DEDUP_REMOVED lines=20> */
.L_x_7488:
[----:B------:R-:W0:Y:S01]  /*1151e0*/  LDCU.64 UR4, c[0x0][0x3c8] ;  /* 0x00007900ff0477ac */ /* 0x000e220008000a00 */
[----:B------:R-:W-:Y:S01]  /*1151f0*/  BSSY.RECONVERGENT B0, `(.L_x_7490) ;  /* 0x0000018000007945 */ /* 0x000fe20003800200 */
[----:B------:R-:W-:Y:S02]  /*115200*/  IMAD.MOV.U32 R19, RZ, RZ, RZ ;  /* 0x000000ffff137224 */ /* 0x000fe400078e00ff */
[----:B------:R-:W-:Y:S02]  /*115210*/  IMAD.MOV.U32 R55, RZ, RZ, RZ ;  /* 0x000000ffff377224 */ /* 0x000fe400078e00ff */
[----:B0-----:R-:W-:Y:S02]  /*115220*/  IMAD.U32 R53, RZ, RZ, UR4 ;  /* 0x00000004ff357e24 */ /* 0x001fe4000f8e00ff */
[----:B------:R-:W-:-:S07]  /*115230*/  IMAD.U32 R52, RZ, RZ, UR5 ;  /* 0x00000005ff347e24 */ /* 0x000fce000f8e00ff */
.L_x_7491:
        /* <DEDUP_REMOVED lines=20> */
.L_x_7490:
[----:B------:R-:W0:Y:S01]  /*115380*/  LDCU.64 UR4, c[0x0][0x3c8] ;  /* 0x00007900ff0477ac */ /* 0x000e220008000a00 */
[----:B------:R-:W-:Y:S01]  /*115390*/  BSSY.RECONVERGENT B0, `(.L_x_7492) ;  /* 0x0000018000007945 */ /* 0x000fe20003800200 */
[----:B------:R-:W-:Y:S02]  /*1153a0*/  IMAD.MOV.U32 R16, RZ, RZ, RZ ;  /* 0x000000ffff107224 */ /* 0x000fe400078e00ff */
[----:B------:R-:W-:Y:S02]  /*1153b0*/  IMAD.MOV.U32 R55, RZ, RZ, RZ ;  /* 0x000000ffff377224 */ /* 0x000fe400078e00ff */
[----:B0-----:R-:W-:Y:S02]  /*1153c0*/  IMAD.U32 R53, RZ, RZ, UR4 ;  /* 0x00000004ff357e24 */ /* 0x001fe4000f8e00ff */
[----:B------:R-:W-:-:S07]  /*1153d0*/  IMAD.U32 R52, RZ, RZ, UR5 ;  /* 0x00000005ff347e24 */ /* 0x000fce000f8e00ff */
.L_x_7493:
        /* <DEDUP_REMOVED lines=20> */
.L_x_7492:
[----:B------:R-:W0:Y:S01]  /*115520*/  LDCU.64 UR4, c[0x0][0x3c8] ;  /* 0x00007900ff0477ac */ /* 0x000e220008000a00 */
[----:B------:R-:W-:Y:S01]  /*115530*/  BSSY.RECONVERGENT B0, `(.L_x_7494) ;  /* 0x0000018000007945 */ /* 0x000fe20003800200 */
[----:B------:R-:W-:Y:S02]  /*115540*/  IMAD.MOV.U32 R45, RZ, RZ, RZ ;  /* 0x000000ffff2d7224 */ /* 0x000fe400078e00ff */
[----:B------:R-:W-:Y:S02]  /*115550*/  IMAD.MOV.U32 R54, RZ, RZ, RZ ;  /* 0x000000ffff367224 */ /* 0x000fe400078e00ff */
[----:B0-----:R-:W-:Y:S02]  /*115560*/  IMAD.U32 R53, RZ, RZ, UR4 ;  /* 0x00000004ff357e24 */ /* 0x001fe4000f8e00ff */
[----:B------:R-:W-:-:S07]  /*115570*/  IMAD.U32 R52, RZ, RZ, UR5 ;  /* 0x00000005ff347e24 */ /* 0x000fce000f8e00ff */
.L_x_7495:
        /* <DEDUP_REMOVED lines=20> */
.L_x_7494:
[----:B------:R-:W0:Y:S01]  /*1156c0*/  LDCU.64 UR4, c[0x0][0x3c8] ;  /* 0x00007900ff0477ac */ /* 0x000e220008000a00 */
[----:B------:R-:W-:Y:S01]  /*1156d0*/  BSSY.RECONVERGENT B0, `(.L_x_7496) ;  /* 0x0000018000007945 */ /* 0x000fe20003800200 */
[----:B------:R-:W-:Y:S02]  /*1156e0*/  IMAD.MOV.U32 R19, RZ, RZ, RZ ;  /* 0x000000ffff137224 */ /* 0x000fe400078e00ff */
[----:B------:R-:W-:Y:S02]  /*1156f0*/  IMAD.MOV.U32 R53, RZ, RZ, RZ ;  /* 0x000000ffff357224 */ /* 0x000fe400078e00ff */
[----:B0-----:R-:W-:Y:S02]  /*115700*/  IMAD.U32 R51, RZ, RZ, UR4 ;  /* 0x00000004ff337e24 */ /* 0x001fe4000f8e00ff */
[----:B------:R-:W-:-:S07]  /*115710*/  IMAD.U32 R50, RZ, RZ, UR5 ;  /* 0x00000005ff327e24 */ /* 0x000fce000f8e00ff */
.L_x_7497:
        /* <DEDUP_REMOVED lines=20> */
.L_x_7496:
[----:B------:R-:W0:Y:S01]  /*115860*/  LDCU.64 UR4, c[0x0][0x3c8] ;  /* 0x00007900ff0477ac */ /* 0x000e220008000a00 */
[----:B------:R-:W-:Y:S01]  /*115870*/  BSSY.RECONVERGENT B0, `(.L_x_7498) ;  /* 0x0000018000007945 */ /* 0x000fe20003800200 */
[----:B------:R-:W-:Y:S02]  /*115880*/  IMAD.MOV.U32 R16, RZ, RZ, RZ ;  /* 0x000000ffff107224 */ /* 0x000fe400078e00ff */
[----:B------:R-:W-:Y:S02]  /*115890*/  IMAD.MOV.U32 R55, RZ, RZ, RZ ;  /* 0x000000ffff377224 */ /* 0x000fe400078e00ff */
[----:B0-----:R-:W-:Y:S02]  /*1158a0*/  IMAD.U32 R53, RZ, RZ, UR4 ;  /* 0x00000004ff357e24 */ /* 0x001fe4000f8e00ff */
[----:B------:R-:W-:-:S07]  /*1158b0*/  IMAD.U32 R48, RZ, RZ, UR5 ;  /* 0x00000005ff307e24 */ /* 0x000fce000f8e00ff */
.L_x_7499:
        /* <DEDUP_REMOVED lines=20> */
.L_x_7498:
[----:B------:R-:W0:Y:S01]  /*115a00*/  LDCU.64 UR4, c[0x0][0x3c8] ;  /* 0x00007900ff0477ac */ /* 0x000e220008000a00 */
[----:B------:R-:W-:Y:S01]  /*115a10*/  BSSY.RECONVERGENT B0, `(.L_x_7500) ;  /* 0x0000018000007945 */ /* 0x000fe20003800200 */
[----:B------:R-:W-:Y:S02]  /*115a20*/  IMAD.MOV.U32 R38, RZ, RZ, RZ ;  /* 0x000000ffff267224 */ /* 0x000fe400078e00ff */
[----:B------:R-:W-:Y:S02]  /*115a30*/  IMAD.MOV.U32 R48, RZ, RZ, RZ ;  /* 0x000000ffff307224 */ /* 0x000fe400078e00ff */
[----:B0-----:R-:W-:Y:S02]  /*115a40*/  IMAD.U32 R46, RZ, RZ, UR4 ;  /* 0x00000004ff2e7e24 */ /* 0x001fe4000f8e00ff */
[----:B------:R-:W-:-:S07]  /*115a50*/  IMAD.U32 R51, RZ, RZ, UR5 ;  /* 0x00000005ff337e24 */ /* 0x000fce000f8e00ff */
.L_x_7501:
        /* <DEDUP_REMOVED lines=20> */
.L_x_7500:
[----:B------:R-:W0:Y:S01]  /*115ba0*/  LDCU.64 UR4, c[0x0][0x3c8] ;  /* 0x00007900ff0477ac */ /* 0x000e220008000a00 */
[----:B------:R-:W-:Y:S01]  /*115bb0*/  BSSY.RECONVERGENT B0, `(.L_x_7502) ;  /* 0x0000018000007945 */ /* 0x000fe20003800200 */
[----:B------:R-:W-:Y:S02]  /*115bc0*/  IMAD.MOV.U32 R19, RZ, RZ, RZ ;  /* 0x000000ffff137224 */ /* 0x000fe400078e00ff */
[----:B------:R-:W-:Y:S02]  /*115bd0*/  IMAD.MOV.U32 R50, RZ, RZ, RZ ;  /* 0x000000ffff327224 */ /* 0x000fe400078e00ff */
[----:B0-----:R-:W-:Y:S02]  /*115be0*/  IMAD.U32 R48, RZ, RZ, UR4 ;  /* 0x00000004ff307e24 */ /* 0x001fe4000f8e00ff */
[----:B------:R-:W-:-:S07]  /*115bf0*/  IMAD.U32 R45, RZ, RZ, UR5 ;  /* 0x00000005ff2d7e24 */ /* 0x000fce000f8e00ff */
.L_x_7503:
        /* <DEDUP_REMOVED lines=20> */
.L_x_7502:
[----:B------:R-:W0:Y:S01]  /*115d40*/  LDCU.64 UR4, c[0x0][0x3c8] ;  /* 0x00007900ff0477ac */ /* 0x000e220008000a00 */
[----:B------:R-:W-:Y:S01]  /*115d50*/  BSSY.RECONVERGENT B0, `(.L_x_7504) ;  /* 0x0000018000007945 */ /* 0x000fe20003800200 */
[----:B------:R-:W-:Y:S02]  /*115d60*/  IMAD.MOV.U32 R16, RZ, RZ, RZ ;  /* 0x000000ffff107224 */ /* 0x000fe400078e00ff */
[----:B------:R-:W-:Y:S02]  /*115d70*/  IMAD.MOV.U32 R45, RZ, RZ, RZ ;  /* 0x000000ffff2d7224 */ /* 0x000fe400078e00ff */
[----:B0-----:R-:W-:Y:S02]  /*115d80*/  IMAD.U32 R41, RZ, RZ, UR4 ;  /* 0x00000004ff297e24 */ /* 0x001fe4000f8e00ff */
[----:B------:R-:W-:-:S07]  /*115d90*/  IMAD.U32 R46, RZ, RZ, UR5 ;  /* 0x00000005ff2e7e24 */ /* 0x000fce000f8e00ff */
.L_x_7505:
        /* <DEDUP_REMOVED lines=20> */
.L_x_7504:
[----:B------:R-:W0:Y:S01]  /*115ee0*/  LDCU.64 UR4, c[0x0][0x3c8] ;  /* 0x00007900ff0477ac */ /* 0x000e220008000a00 */
[----:B------:R-:W-:Y:S01]  /*115ef0*/  BSSY.RECONVERGENT B0, `(.L_x_7506) ;  /* 0x0000018000007945 */ /* 0x000fe20003800200 */
[----:B------:R-:W-:Y:S02]  /*115f00*/  IMAD.MOV.U32 R36, RZ, RZ, RZ ;  /* 0x000000ffff247224 */ /* 0x000fe400078e00ff */
[----:B------:R-:W-:Y:S02]  /*115f10*/  IMAD.MOV.U32 R45, RZ, RZ, RZ ;  /* 0x000000ffff2d7224 */ /* 0x000fe400078e00ff */
[----:B0-----:R-:W-:Y:S02]  /*115f20*/  IMAD.U32 R46, RZ, RZ, UR4 ;  /* 0x00000004ff2e7e24 */ /* 0x001fe4000f8e00ff */
[----:B------:R-:W-:-:S07]  /*115f30*/  IMAD.U32 R41, RZ, RZ, UR5 ;  /* 0x00000005ff297e24 */ /* 0x000fce000f8e00ff */
.L_x_7507:
        /* <DEDUP_REMOVED lines=20> */
.L_x_7506:
[----:B------:R-:W0:Y:S01]  /*116080*/  LDCU.64 UR4, c[0x0][0x3c8] ;  /* 0x00007900ff0477ac */ /* 0x000e220008000a00 */
[----:B------:R-:W-:Y:S01]  /*116090*/  BSSY.RECONVERGENT B0, `(.L_x_7508) ;  /* 0x0000018000007945 */ /* 0x000fe20003800200 */
[----:B------:R-:W-:Y:S02]  /*1160a0*/  IMAD.MOV.U32 R19, RZ, RZ, RZ ;  /* 0x000000ffff137224 */ /* 0x000fe400078e00ff */
[----:B------:R-:W-:Y:S02]  /*1160b0*/  IMAD.MOV.U32 R46, RZ, RZ, RZ ;  /* 0x000000ffff2e7224 */ /* 0x000fe400078e00ff */
[----:B0-----:R-:W-:Y:S02]  /*1160c0*/  IMAD.U32 R39, RZ, RZ, UR4 ;  /* 0x00000004ff277e24 */ /* 0x001fe4000f8e00ff */
[----:B------:R-:W-:-:S07]  /*1160d0*/  IMAD.U32 R40, RZ, RZ, UR5 ;  /* 0x00000005ff287e24 */ /* 0x000fce000f8e00ff */
.L_x_7509:
        /* <DEDUP_REMOVED lines=20> */
.L_x_7508:
[----:B------:R-:W0:Y:S01]  /*116220*/  LDCU.64 UR4, c[0x0][0x3c8] ;  /* 0x00007900ff0477ac */ /* 0x000e220008000a00 */
[----:B------:R-:W-:Y:S01]  /*116230*/  BSSY.RECONVERGENT B0, `(.L_x_7510) ;  /* 0x0000018000007945 */ /* 0x000fe20003800200 */
[----:B------:R-:W-:Y:S02]  /*116240*/  IMAD.MOV.U32 R16, RZ, RZ, RZ ;  /* 0x000000ffff107224 */ /* 0x000fe400078e00ff */
[----:B------:R-:W-:Y:S02]  /*116250*/  IMAD.MOV.U32 R41, RZ, RZ, RZ ;  /* 0x000000ffff297224 */ /* 0x000fe400078e00ff */
[----:B0-----:R-:W-:Y:S02]  /*116260*/  IMAD.U32 R39, RZ, RZ, UR4 ;  /* 0x00000004ff277e24 */ /* 0x001fe4000f8e00ff */
[----:B------:R-:W-:-:S07]  /*116270*/  IMAD.U32 R40, RZ, RZ, UR5 ;  /* 0x00000005ff287e24 */ /* 0x000fce000f8e00ff */
.L_x_7511:
        /* <DEDUP_REMOVED lines=20> */
.L_x_7510:
[----:B------:R-:W0:Y:S01]  /*1163c0*/  LDCU.64 UR4, c[0x0][0x3c8] ;  /* 0x00007900ff0477ac */ /* 0x000e220008000a00 */
[----:B------:R-:W-:Y:S01]  /*1163d0*/  BSSY.RECONVERGENT B0, `(.L_x_7512) ;  /* 0x0000018000007945 */ /* 0x000fe20003800200 */
[----:B------:R-:W-:Y:S02]  /*1163e0*/  IMAD.MOV.U32 R32, RZ, RZ, RZ ;  /* 0x000000ffff207224 */ /* 0x000fe400078e00ff */
[----:B------:R-:W-:Y:S02]  /*1163f0*/  IMAD.MOV.U32 R39, RZ, RZ, RZ ;  /* 0x000000ffff277224 */ /* 0x000fe400078e00ff */
[----:B0-----:R-:W-:Y:S02]  /*116400*/  IMAD.U32 R38, RZ, RZ, UR4 ;  /* 0x00000004ff267e24 */ /* 0x001fe4000f8e00ff */
[----:B------:R-:W-:-:S07]  /*116410*/  IMAD.U32 R37, RZ, RZ, UR5 ;  /* 0x00000005ff257e24 */ /* 0x000fce000f8e00ff */
.L_x_7513:
        /* <DEDUP_REMOVED lines=20> */
.L_x_7512:
[----:B------:R-:W0:Y:S01]  /*116560*/  LDCU.64 UR4, c[0x0][0x3c8] ;  /* 0x00007900ff0477ac */ /* 0x000e220008000a00 */
[----:B------:R-:W-:Y:S01]  /*116570*/  BSSY.RECONVERGENT B0, `(.L_x_7514) ;  /* 0x0000018000007945 */ /* 0x000fe20003800200 */
[----:B------:R-:W-:Y:S02]  /*116580*/  IMAD.MOV.U32 R19, RZ, RZ, RZ ;  /* 0x000000ffff137224 */ /* 0x000fe400078e00ff */
[----:B------:R-:W-:Y:S02]  /*116590*/  IMAD.MOV.U32 R40, RZ, RZ, RZ ;  /* 0x000000ffff287224 */ /* 0x000fe400078e00ff */
[----:B0-----:R-:W-:Y:S02]  /*1165a0*/  IMAD.U32 R38, RZ, RZ, UR4 ;  /* 0x00000004ff267e24 */ /* 0x001fe4000f8e00ff */
[----:B------:R-:W-:-:S07]  /*1165b0*/  IMAD.U32 R37, RZ, RZ, UR5 ;  /* 0x00000005ff257e24 */ /* 0x000fce000f8e00ff */
.L_x_7515:
        /* <DEDUP_REMOVED lines=20> */
.L_x_7514:
[----:B------:R-:W0:Y:S01]  /*116700*/  LDCU.64 UR4, c[0x0][0x3c8] ;  /* 0x00007900ff0477ac */ /* 0x000e220008000a00 */
[----:B------:R-:W-:Y:S01]  /*116710*/  BSSY.RECONVERGENT B0, `(.L_x_7516) ;  /* 0x0000018000007945 */ /* 0x000fe20003800200 */
[----:B------:R-:W-:Y:S02]  /*116720*/  IMAD.MOV.U32 R16, RZ, RZ, RZ ;  /* 0x000000ffff107224 */ /* 0x000fe400078e00ff */
[----:B------:R-:W-:Y:S02]  /*116730*/  IMAD.MOV.U32 R37, RZ, RZ, RZ ;  /* 0x000000ffff257224 */ /* 0x000fe400078e00ff */
[----:B0-----:R-:W-:Y:S02]  /*116740*/  IMAD.U32 R35, RZ, RZ, UR4 ;  /* 0x00000004ff237e24 */ /* 0x001fe4000f8e00ff */
[----:B------:R-:W-:-:S07]  /*116750*/  IMAD.U32 R36, RZ, RZ, UR5 ;  /* 0x00000005ff247e24 */ /* 0x000fce000f8e00ff */
.L_x_7517:
        /* <DEDUP_REMOVED lines=20> */
.L_x_7516:
[----:B------:R-:W0:Y:S01]  /*1168a0*/  LDCU.64 UR4, c[0x0][0x3c8] ;  /* 0x00007900ff0477ac */ /* 0x000e220008000a00 */
[----:B------:R-:W-:Y:S01]  /*1168b0*/  BSSY.RECONVERGENT B0, `(.L_x_7518) ;  /* 0x0000018000007945 */ /* 0x000fe20003800200 */
[----:B------:R-:W-:Y:S02]  /*1168c0*/  IMAD.MOV.U32 R30, RZ, RZ, RZ ;  /* 0x000000ffff1e7224 */ /* 0x000fe400078e00ff */
[----:B------:R-:W-:Y:S02]  /*1168d0*/  IMAD.MOV.U32 R37, RZ, RZ, RZ ;  /* 0x000000ffff257224 */ /* 0x000fe400078e00ff */
[----:B0-----:R-:W-:Y:S02]  /*1168e0*/  IMAD.U32 R36, RZ, RZ, UR4 ;  /* 0x00000004ff247e24 */ /* 0x001fe4000f8e00ff */
[----:B------:R-:W-:-:S07]  /*1168f0*/  IMAD.U32 R35, RZ, RZ, UR5 ;  /* 0x00000005ff237e24 */ /* 0x000fce000f8e00ff */
.L_x_7519:
        /* <DEDUP_REMOVED lines=20> */
.L_x_7518:
[----:B------:R-:W0:Y:S01]  /*116a40*/  LDCU.64 UR4, c[0x0][0x3c8] ;  /* 0x00007900ff0477ac */ /* 0x000e220008000a00 */
[----:B------:R-:W-:Y:S01]  /*116a50*/  BSSY.RECONVERGENT B0, `(.L_x_7520) ;  /* 0x0000018000007945 */ /* 0x000fe20003800200 */
[----:B------:R-:W-:Y:S02]  /*116a60*/  IMAD.MOV.U32 R19, RZ, RZ, RZ ;  /* 0x000000ffff137224 */ /* 0x000fe400078e00ff */
[----:B------:R-:W-:Y:S02]  /*116a70*/  IMAD.MOV.U32 R36, RZ, RZ, RZ ;  /* 0x000000ffff247224 */ /* 0x000fe400078e00ff */
[----:B0-----:R-:W-:Y:S02]  /*116a80*/  IMAD.U32 R33, RZ, RZ, UR4 ;  /* 0x00000004ff217e24 */ /* 0x001fe4000f8e00ff */
[----:B------:R-:W-:-:S07]  /*116a90*/  IMAD.U32 R34, RZ, RZ, UR5 ;  /* 0x00000005ff227e24 */ /* 0x000fce000f8e00ff */
.L_x_7521:
        /* <DEDUP_REMOVED lines=20> */
.L_x_7520:
[----:B------:R-:W0:Y:S01]  /*116be0*/  LDCU.64 UR4, c[0x0][0x3c8] ;  /* 0x00007900ff0477ac */ /* 0x000e220008000a00 */
[----:B------:R-:W-:Y:S01]  /*116bf0*/  BSSY.RECONVERGENT B0, `(.L_x_7522) ;  /* 0x0000018000007945 */ /* 0x000fe20003800200 */
[----:B------:R-:W-:Y:S02]  /*116c00*/  IMAD.MOV.U32 R16, RZ, RZ, RZ ;  /* 0x000000ffff107224 */ /* 0x000fe400078e00ff */
[----:B------:R-:W-:Y:S02]  /*116c10*/  IMAD.MOV.U32 R35, RZ, RZ, RZ ;  /* 0x000000ffff237224 */ /* 0x000fe400078e00ff */
[----:B0-----:R-:W-:Y:S02]  /*116c20*/  IMAD.U32 R33, RZ, RZ, UR4 ;  /* 0x00000004ff217e24 */ /* 0x001fe4000f8e00ff */
[----:B------:R-:W-:-:S07]  /*116c30*/  IMAD.U32 R34, RZ, RZ, UR5 ;  /* 0x00000005ff227e24 */ /* 0x000fce000f8e00ff */
.L_x_7523:
        /* <DEDUP_REMOVED lines=20> */
.L_x_7522:
[----:B------:R-:W0:Y:S01]  /*116d80*/  LDCU.64 UR4, c[0x0][0x3c8] ;  /* 0x00007900ff0477ac */ /* 0x000e220008000a00 */
[----:B------:R-:W-:Y:S01]  /*116d90*/  BSSY.RECONVERGENT B0, `(.L_x_7524) ;  /* 0x0000017000007945 */ /* 0x000fe20003800200 */
[----:B------:R-:W-:Y:S01]  /*116da0*/  CS2R R32, SRZ ;  /* 0x0000000000207805 */ /* 0x000fe2000001ff00 */
[----:B0-----:R-:W-:Y:S02]  /*116db0*/  IMAD.U32 R31, RZ, RZ, UR4 ;  /* 0x00000004ff1f7e24 */ /* 0x001fe4000f8e00ff */
[----:B------:R-:W-:-:S07]  /*116dc0*/  IMAD.U32 R30, RZ, RZ, UR5 ;  /* 0x00000005ff1e7e24 */ /* 0x000fce000f8e00ff */
.L_x_7525:
        /* <DEDUP_REMOVED lines=20> */
.L_x_7524:
[----:B------:R-:W0:Y:S01]  /*116f10*/  LDCU.64 UR4, c[0x0][0x3c8] ;  /* 0x00007900ff0477ac */ /* 0x000e220008000a00 */
[----:B------:R-:W-:Y:S01]  /*116f20*/  BSSY.RECONVERGENT B0, `(.L_x_7526) ;  /* 0x0000018000007945 */ /* 0x000fe20003800200 */
[----:B------:R-:W-:Y:S02]  /*116f30*/  IMAD.MOV.U32 R32, RZ, RZ, RZ ;  /* 0x000000ffff207224 */ /* 0x000fe400078e00ff */
[----:B------:R-:W-:Y:S02]  /*116f40*/  IMAD.MOV.U32 R31, RZ, RZ, RZ ;  /* 0x000000ffff1f7224 */ /* 0x000fe400078e00ff */
[----:B0-----:R-:W-:Y:S02]  /*116f50*/  IMAD.U32 R30, RZ, RZ, UR4 ;  /* 0x00000004ff1e7e24 */ /* 0x001fe4000f8e00ff */
[----:B------:R-:W-:-:S07]  /*116f60*/  IMAD.U32 R27, RZ, RZ, UR5 ;  /* 0x00000005ff1b7e24 */ /* 0x000fce000f8e00ff */
.L_x_7527:
        /* <DEDUP_REMOVED lines=20> */
.L_x_7526:
[----:B------:R-:W-:-:S04]  /*1170b0*/  ISETP.GE.AND P0, PT, R33, R32, PT ;  /* 0x000000202100720c */ /* 0x000fc80003f06270 */
[----:B------:R-:W-:Y:S02]  /*1170c0*/  SEL R45, R17, R42, !P0 ;  /* 0x0000002a112d7207 */ /* 0x000fe40004000000 */
[----:B------:R-:W-:-:S07]  /*1170d0*/  SEL R50, R42, R17, !P0 ;  /* 0x000000112a327207 */ /* 0x000fce0004000000 */
.L_x_2087:
[----:B------:R-:W1:Y:S01]  /*1170e0*/  S2UR UR5, SR_CgaCtaId ;  /* 0x00000000000579c3 */ /* 0x000e620000008800 */
[----:B------:R-:W-:Y:S01]  /*1170f0*/  UMOV UR4, 0x400 ;  /* 0x0000040000047882 */ /* 0x000fe20000000000 */
[----:B------:R-:W-:Y:S02]  /*117100*/  IMAD.MOV.U32 R17, RZ, RZ, 0x44 ;  /* 0x00000044ff117424 */ /* 0x000fe400078e00ff */
[----:B------:R-:W-:Y:S01]  /*117110*/  IMAD.MOV.U32 R23, RZ, RZ, 0x2 ;  /* 0x00000002ff177424 */ /* 0x000fe200078e00ff */
[----:B-1----:R-:W-:-:S06]  /*117120*/  ULEA UR4, UR5, UR4, 0x18 ;  /* 0x0000000405047291 */ /* 0x002fcc000f8ec0ff */
[----:B0-----:R-:W-:-:S07]  /*117130*/  IMAD R24, R6, R17, UR4 ;  /* 0x0000000406187e24 */ /* 0x001fce000f8e0211 */
.L_x_8288:
[--C-:B------:R-:W-:Y:S01]  /*117140*/  IMAD.MOV R17, RZ, RZ, -R23.reuse ;  /* 0x000000ffff117224 */ /* 0x100fe200078e0a17 */
[----:B------:R-:W-:Y:S04]  /*117150*/  BAR.SYNC.DEFER_BLOCKING 0x0 ;  /* 0x0000000000007b1d */ /* 0x000fe80000010000 */
[----:B--2---:R-:W-:Y:S01]  /*117160*/  LOP3.LUT R16, R6, R17, RZ, 0xc0, !PT ;  /* 0x0000001106107212 */ /* 0x004fe200078ec0ff */
[----:B------:R-:W-:Y:S01]  /*117170*/  VIADD R17, R23, 0xffffffff ;  /* 0xffffffff17117836 */ /* 0x000fe20000000000 */
[----:B------:R-:W-:Y:S03]  /*117180*/  BSSY.RECONVERGENT B0, `(.L_x_7528) ;  /* 0x0000253000007945 */ /* 0x000fe60003800200 */
[----:B------:R-:W-:Y:S01]  /*117190*/  IMAD R25, R16, 0x11, RZ ;  /* 0x0000001110197824 */ /* 0x000fe200078e02ff */
[----:B------:R-:W-:-:S02]  /*1171a0*/  SHF.R.U32.HI R16, RZ, 0x1, R23 ;  /* 0x00000001ff107819 */ /* 0x000fc40000011617 */
[----:B------:R-:W-:Y:S02]  /*1171b0*/  LOP3.LUT R17, R17, R6, RZ, 0xc0, !PT ;  /* 0x0000000611117212 */ /* 0x000fe400078ec0ff */
[----:B------:R-:W-:-:S03]  /*1171c0*/  VIMNMX.U32 R25, PT, PT, R25, 0x1100, PT ;  /* 0x0000110019197848 */ /* 0x000fc60003fe0000 */
[----:B------:R-:W-:Y:S02]  /*1171d0*/  IMAD R17, R17, 0x11, RZ ;  /* 0x0000001111117824 */ /* 0x000fe400078e02ff */
[----:B------:R-:W-:-:S03]  /*1171e0*/  IMAD R22, R16, 0x11, R25 ;  /* 0x0000001110167824 */ /* 0x000fc600078e0219 */
[----:B------:R-:W-:Y:S02]  /*1171f0*/  VIMNMX.U32 R35, PT, PT, R17, 0x1100, PT ;  /* 0x0000110011237848 */ /* 0x000fe40003fe0000 */
[----:B------:R-:W-:Y:S01]  /*117200*/  VIMNMX.U32 R22, PT, PT, R22, 0x1100, PT ;  /* 0x0000110016167848 */ /* 0x000fe20003fe0000 */
[----:B------:R0:W-:Y:S04]  /*117210*/  STS [R24+0x8], R8 ;  /* 0x0000080818007388 */ /* 0x0001e80000000800 */
[--C-:B------:R-:W-:Y:S01]  /*117220*/  IMAD R19, R16, 0x11, R22.reuse ;  /* 0x0000001110137824 */ /* 0x100fe200078e0216 */
[----:B------:R1:W-:Y:S04]  /*117230*/  STS [R24+0x18], R18 ;  /* 0x0000181218007388 */ /* 0x0003e80000000800 */
[----:B------:R-:W-:Y:S01]  /*117240*/  VIMNMX.U32 R19, PT, PT, R19, 0x1100, PT ;  /* 0x0000110013137848 */ /* 0x000fe20003fe0000 */
[----:B------:R2:W-:Y:S04]  /*117250*/  STS [R24], R10 ;  /* 0x0000000a18007388 */ /* 0x0005e80000000800 */
[----:B0-----:R-:W-:Y:S01]  /*117260*/  IMAD.IADD R8, R19, 0x1, -R22 ;  /* 0x0000000113087824 */ /* 0x001fe200078e0a16 */
[----:B-1----:R-:W-:Y:S01]  /*117270*/  VIADDMNMX R18, R22, -R25, R35, PT ;  /* 0x8000001916127246 */ /* 0x002fe20003800123 */
[----:B------:R2:W-:Y:S03]  /*117280*/  STS [R24+0x4], R9 ;  /* 0x0000040918007388 */ /* 0x0005e60000000800 */
[C---:B------:R-:W-:Y:S01]  /*117290*/  ISETP.GE.AND P0, PT, R35.reuse, R8, PT ;  /* 0x000000082300720c */ /* 0x040fe20003f06270 */
[----:B------:R-:W-:Y:S01]  /*1172a0*/  IMAD.IADD R8, R35, 0x1, -R8 ;  /* 0x0000000123087824 */ /* 0x000fe200078e0a08 */
[----:B------:R2:W-:Y:S04]  /*1172b0*/  STS [R24+0xc], R47 ;  /* 0x00000c2f18007388 */ /* 0x0005e80000000800 */
[----:B------:R-:W-:Y:S01]  /*1172c0*/  SEL R39, R8, RZ, P0 ;  /* 0x000000ff08277207 */ /* 0x000fe20000000000 */
[----:B------:R2:W-:Y:S03]  /*1172d0*/  STS [R24+0x10], R12 ;  /* 0x0000100c18007388 */ /* 0x0005e60000000800 */
[----:B------:R-:W-:Y:S01]  /*1172e0*/  ISETP.GE.AND P0, PT, R39, R18, PT ;  /* 0x000000122700720c */ /* 0x000fe20003f06270 */
        /* <DEDUP_REMOVED lines=11> */
[----:B------:R-:W-:Y:S06]  /*1173a0*/  BAR.SYNC.DEFER_BLOCKING 0x0 ;  /* 0x0000000000007b1d */ /* 0x000fec0000010000 */
[----:B------:R-:W-:Y:S05]  /*1173b0*/  @P0 BRA `(.L_x_7529) ;  /* 0x0000002000bc0947 */ /* 0x000fea0003800000 */
[----:B------:R-:W0:Y:S02]  /*1173c0*/  LDCU.64 UR6, c[0x0][0x3c8] ;  /* 0x00007900ff0677ac */ /* 0x000e240008000a00 */
[----:B0-----:R-:W-:-:S04]  /*1173d0*/  UISETP.NE.U32.AND UP0, UPT, UR6, URZ, UPT ;  /* 0x000000ff0600728c */ /* 0x001fc8000bf05070 */
[----:B------:R-:W-:-:S09]  /*1173e0*/  UISETP.NE.AND.EX UP0, UPT, UR7, URZ, UPT, UP0 ;  /* 0x000000ff0700728c */ /* 0x000fd2000bf05300 */
[----:B------:R-:W-:Y:S05]  /*1173f0*/  BRA.U UP0, `(.L_x_7530) ;  /* 0x00000001001c7547 */ /* 0x000fea000b800000 */
.L_x_7531:
[----:B------:R-:W-:-:S05]  /*117400*/  IMAD.IADD R8, R18, 0x1, -R39 ;  /* 0x0000000112087824 */ /* 0x000fca00078e0a27 */
[----:B------:R-:W-:-:S04]  /*117410*/  LEA.HI R8, R8, R8, RZ, 0x1 ;  /* 0x0000000808087211 */ /* 0x000fc800078f08ff */
[----:B------:R-:W-:-:S05]  /*117420*/  LEA.HI.SX32 R8, R8, R39, 0x1f ;  /* 0x0000002708087211 */ /* 0x000fca00078ffaff */
[----:B------:R-:W-:-:S05]  /*117430*/  VIADD R39, R8, 0x1 ;  /* 0x0000000108277836 */ /* 0x000fca0000000000 */
[----:B------:R-:W-:-:S13]  /*117440*/  ISETP.GE.AND P0, PT, R39, R18, PT ;  /* 0x000000122700720c */ /* 0x000fda0003f06270 */
[----:B------:R-:W-:Y:S05]  /*117450*/  @!P0 BRA `(.L_x_7531) ;  /* 0xfffffffc00e88947 */ /* 0x000fea000383ffff */
[----:B------:R-:W-:Y:S05]  /*117460*/  BRA `(.L_x_7529) ;  /* 0x0000002000907947 */ /* 0x000fea0003800000 */
.L_x_7530:
[----:B------:R-:W2:Y:S02]  /*117470*/  LDC.64 R36, c[0x0][0x3c0] ;  /* 0x0000f000ff247b82 */ /* 0x000ea40000000a00 */
[----:B--2---:R0:W5:Y:S04]  /*117480*/  LDG.E.64 R8, desc[UR8][R36.64] ;  /* 0x0000000824087981 */ /* 0x004168000c1e1b00 */
        /* <DEDUP_REMOVED lines=8> */
[----:B------:R0:W5:Y:S01]  /*117510*/  LDG.E.64 R32, desc[UR8][R36.64+0x48] ;  /* 0x0000480824207981 */ /* 0x000162000c1e1b00 */
[----:B------:R-:W-:-:S07]  /*117520*/  IMAD.IADD R34, R35, 0x1, R22 ;  /* 0x0000000123227824 */ /* 0x000fce00078e0216 */
.L_x_7572:
[----:B0-----:R-:W-:Y:S01]  /*117530*/  IMAD.MOV.U32 R37, RZ, RZ, R39 ;  /* 0x000000ffff257224 */ /* 0x001fe200078e0027 */
[----:B------:R-:W0:Y:S01]  /*117540*/  LDCU.64 UR6, c[0x0][0x3c8] ;  /* 0x00007900ff0677ac */ /* 0x000e220008000a00 */
[----:B------:R-:W-:Y:S01]  /*117550*/  BSSY.RECONVERGENT B1, `(.L_x_7532) ;  /* 0x0000022000017945 */ /* 0x000fe20003800200 */
[----:B------:R-:W-:Y:S02]  /*117560*/  IMAD.MOV.U32 R42, RZ, RZ, RZ ;  /* 0x000000ffff2a7224 */ /* 0x000fe400078e00ff */
[----:B------:R-:W-:Y:S02]  /*117570*/  IMAD.IADD R36, R18, 0x1, -R37 ;  /* 0x0000000112247824 */ /* 0x000fe400078e0a25 */
[----:B------:R-:W-:-:S03]  /*117580*/  IMAD.MOV.U32 R49, RZ, RZ, RZ ;  /* 0x000000ffff317224 */ /* 0x000fc600078e00ff */
[----:B------:R-:W-:-:S04]  /*117590*/  LEA.HI R36, R36, R36, RZ, 0x1 ;  /* 0x0000002424247211 */ /* 0x000fc800078f08ff */
[----:B------:R-:W-:-:S04]  /*1175a0*/  LEA.HI.SX32 R36, R36, R37, 0x1f ;  /* 0x0000002524247211 */ /* 0x000fc800078ffaff */
[----:B------:R-:W-:Y:S01]  /*1175b0*/  LOP3.LUT R39, RZ, R36, RZ, 0x33, !PT ;  /* 0x00000024ff277212 */ /* 0x000fe200078e33ff */
[----:B------:R-:W-:Y:S02]  /*1175c0*/  IMAD.IADD R38, R25, 0x1, R36 ;  /* 0x0000000119267824 */ /* 0x000fe400078e0224 */
[----:B0-----:R-:W-:Y:S02]  /*1175d0*/  IMAD.U32 R46, RZ, RZ, UR6 ;  /* 0x00000006ff2e7e24 */ /* 0x001fe4000f8e00ff */
[----:B------:R-:W-:Y:S01]  /*1175e0*/  IMAD.IADD R39, R34, 0x1, R39 ;  /* 0x0000000122277824 */ /* 0x000fe200078e0227 */
[----:B------:R-:W-:Y:S01]  /*1175f0*/  LEA R38, R38, UR4, 0x2 ;  /* 0x0000000426267c11 */ /* 0x000fe2000f8e10ff */
[----:B------:R-:W-:-:S03]  /*117600*/  IMAD.U32 R47, RZ, RZ, UR7 ;  /* 0x00000007ff2f7e24 */ /* 0x000fc6000f8e00ff */
[----:B------:R-:W-:Y:S01]  /*117610*/  LEA R39, R39, UR4, 0x2 ;  /* 0x0000000427277c11 */ /* 0x000fe2000f8e10ff */
[----:B------:R0:W1:Y:S04]  /*117620*/  LDS R40, [R38] ;  /* 0x0000000026287984 */ /* 0x0000680000000800 */
[----:B------:R0:W2:Y:S02]  /*117630*/  LDS R51, [R39] ;  /* 0x0000000027337984 */ /* 0x0000a40000000800 */
.L_x_7533:
[--C-:B------:R-:W-:Y:S02]  /*117640*/  SHF.R.U64 R45, R46, 0x1, R47.reuse ;  /* 0x000000012e2d7819 */ /* 0x100fe4000000122f */
[----:B------:R-:W-:Y:S02]  /*117650*/  SHF.R.U32.HI R44, RZ, 0x1, R47 ;  /* 0x00000001ff2c7819 */ /* 0x000fe4000001162f */
[----:B------:R-:W-:-:S05]  /*117660*/  IADD3 R53, P0, PT, R45, R42, RZ ;  /* 0x0000002a2d357210 */ /* 0x000fca0007f1e0ff */
[----:B------:R-:W-:Y:S01]  /*117670*/  IMAD.X R48, R44, 0x1, R49, P0 ;  /* 0x000000012c307824 */ /* 0x000fe200000e0631 */
[----:B0----5:R-:W-:-:S04]  /*117680*/  LEA R38, P0, R53, R8, 0x2 ;  /* 0x0000000835267211 */ /* 0x021fc800078010ff */
        /* <DEDUP_REMOVED lines=15> */
.L_x_7532:
[----:B------:R-:W0:Y:S01]  /*117780*/  LDCU.64 UR6, c[0x0][0x3c8] ;  /* 0x00007900ff0677ac */ /* 0x000e220008000a00 */
[----:B------:R-:W-:Y:S01]  /*117790*/  BSSY.RECONVERGENT B1, `(.L_x_7534) ;  /* 0x0000018000017945 */ /* 0x000fe20003800200 */
[----:B------:R-:W-:Y:S02]  /*1177a0*/  IMAD.MOV.U32 R41, RZ, RZ, RZ ;  /* 0x000000ffff297224 */ /* 0x000fe400078e00ff */
[----:B------:R-:W-:Y:S02]  /*1177b0*/  IMAD.MOV.U32 R50, RZ, RZ, RZ ;  /* 0x000000ffff327224 */ /* 0x000fe400078e00ff */
[----:B0-----:R-:W-:Y:S02]  /*1177c0*/  IMAD.U32 R48, RZ, RZ, UR6 ;  /* 0x00000006ff307e24 */ /* 0x001fe4000f8e00ff */
[----:B------:R-:W-:-:S07]  /*1177d0*/  IMAD.U32 R47, RZ, RZ, UR7 ;  /* 0x00000007ff2f7e24 */ /* 0x000fce000f8e00ff */
.L_x_7535:
[--C-:B------:R-:W-:Y:S02]  /*1177e0*/  SHF.R.U64 R46, R48, 0x1, R47.reuse ;  /* 0x00000001302e7819 */ /* 0x100fe4000000122f */
[----:B------:R-:W-:Y:S02]  /*1177f0*/  SHF.R.U32.HI R45, RZ, 0x1, R47 ;  /* 0x00000001ff2d7819 */ /* 0x000fe4000001162f */
[----:B------:R-:W-:-:S05]  /*117800*/  IADD3 R49, P0, PT, R46, R41, RZ ;  /* 0x000000292e317210 */ /* 0x000fca0007f1e0ff */
[----:B------:R-:W-:Y:S01]  /*117810*/  IMAD.X R51, R45, 0x1, R50, P0 ;  /* 0x000000012d337824 */ /* 0x000fe200000e0632 */
[----:B------:R-:W-:-:S04]  /*117820*/  LEA R38, P0, R49, R8, 0x2 ;  /* 0x0000000831267211 */ /* 0x000fc800078010ff */
        /* <DEDUP_REMOVED lines=15> */
.L_x_7534:
[----:B------:R-:W0:Y:S01]  /*117920*/  LDCU.64 UR6, c[0x0][0x3c8] ;  /* 0x00007900ff0677ac */ /* 0x000e220008000a00 */
[----:B------:R-:W-:Y:S01]  /*117930*/  BSSY.RECONVERGENT B1, `(.L_x_7536) ;  /* 0x0000018000017945 */ /* 0x000fe20003800200 */
[----:B------:R-:W-:Y:S02]  /*117940*/  IMAD.MOV.U32 R40, RZ, RZ, RZ ;  /* 0x000000ffff287224 */ /* 0x000fe400078e00ff */
[----:B------:R-:W-:Y:S02]  /*117950*/  IMAD.MOV.U32 R49, RZ, RZ, RZ ;  /* 0x000000ffff317224 */ /* 0x000fe400078e00ff */
[----:B0-----:R-:W-:Y:S02]  /*117960*/  IMAD.U32 R48, RZ, RZ, UR6 ;  /* 0x00000006ff307e24 */ /* 0x001fe4000f8e00ff */
[----:B------:R-:W-:-:S07]  /*117970*/  IMAD.U32 R47, RZ, RZ, UR7 ;  /* 0x00000007ff2f7e24 */ /* 0x000fce000f8e00ff */
.L_x_7537:
        /* <DEDUP_REMOVED lines=20> */
.L_x_7536:
[----:B------:R-:W0:Y:S01]  /*117ac0*/  LDCU.64 UR6, c[0x0][0x3c8] ;  /* 0x00007900ff0677ac */ /* 0x000e220008000a00 */
[----:B------:R-:W-:Y:S01]  /*117ad0*/  BSSY.RECONVERGENT B1, `(.L_x_7538) ;  /* 0x0000018000017945 */ /* 0x000fe20003800200 */
[----:B------:R-:W-:Y:S02]  /*117ae0*/  IMAD.MOV.U32 R42, RZ, RZ, RZ ;  /* 0x000000ffff2a7224 */ /* 0x000fe400078e00ff */
[----:B------:R-:W-:Y:S02]  /*117af0*/  IMAD.MOV.U32 R49, RZ, RZ, RZ ;  /* 0x000000ffff317224 */ /* 0x000fe400078e00ff */
[----:B0-----:R-:W-:Y:S02]  /*117b00*/  IMAD.U32 R48, RZ, RZ, UR6 ;  /* 0x00000006ff307e24 */ /* 0x001fe4000f8e00ff */
[----:B------:R-:W-:-:S07]  /*117b10*/  IMAD.U32 R47, RZ, RZ, UR7 ;  /* 0x00000007ff2f7e24 */ /* 0x000fce000f8e00ff */
.L_x_7539:
        /* <DEDUP_REMOVED lines=20> */
.L_x_7538:
[----:B------:R-:W0:Y:S01]  /*117c60*/  LDCU.64 UR6, c[0x0][0x3c8] ;  /* 0x00007900ff0677ac */ /* 0x000e220008000a00 */
[----:B------:R-:W-:Y:S01]  /*117c70*/  BSSY.RECONVERGENT B1, `(.L_x_7540) ;  /* 0x0000018000017945 */ /* 0x000fe20003800200 */
[----:B------:R-:W-:Y:S02]  /*117c80*/  IMAD.MOV.U32 R41, RZ, RZ, RZ ;  /* 0x000000ffff297224 */ /* 0x000fe400078e00ff */
[----:B------:R-:W-:Y:S02]  /*117c90*/  IMAD.MOV.U32 R50, RZ, RZ, RZ ;  /* 0x000000ffff327224 */ /* 0x000fe400078e00ff */
[----:B0-----:R-:W-:Y:S02]  /*117ca0*/  IMAD.U32 R48, RZ, RZ, UR6 ;  /* 0x00000006ff307e24 */ /* 0x001fe4000f8e00ff */
[----:B------:R-:W-:-:S07]  /*117cb0*/  IMAD.U32 R47, RZ, RZ, UR7 ;  /* 0x00000007ff2f7e24 */ /* 0x000fce000f8e00ff */
.L_x_7541:
        /* <DEDUP_REMOVED lines=20> */
.L_x_7540:
[----:B------:R-:W0:Y:S01]  /*117e00*/  LDCU.64 UR6, c[0x0][0x3c8] ;  /* 0x00007900ff0677ac */ /* 0x000e220008000a00 */
[----:B------:R-:W-:Y:S01]  /*117e10*/  BSSY.RECONVERGENT B1, `(.L_x_7542) ;  /* 0x0000018000017945 */ /* 0x000fe20003800200 */
[----:B------:R-:W-:Y:S02]  /*117e20*/  IMAD.MOV.U32 R40, RZ, RZ, RZ ;  /* 0x000000ffff287224 */ /* 0x000fe400078e00ff */
[----:B------:R-:W-:Y:S02]  /*117e30*/  IMAD.MOV.U32 R49, RZ, RZ, RZ ;  /* 0x000000ffff317224 */ /* 0x000fe400078e00ff */
[----:B0-----:R-:W-:Y:S02]  /*117e40*/  IMAD.U32 R48, RZ, RZ, UR6 ;  /* 0x00000006ff307e24 */ /* 0x001fe4000f8e00ff */
[----:B------:R-:W-:-:S07]  /*117e50*/  IMAD.U32 R47, RZ, RZ, UR7 ;  /* 0x00000007ff2f7e24 */ /* 0x000fce000f8e00ff */
.L_x_7543:
        /* <DEDUP_REMOVED lines=20> */
.L_x_7542:
[----:B------:R-:W0:Y:S01]  /*117fa0*/  LDCU.64 UR6, c[0x0][0x3c8] ;  /* 0x00007900ff0677ac */ /* 0x000e220008000a00 */
[----:B------:R-:W-:Y:S01]  /*117fb0*/  BSSY.RECONVERGENT B1, `(.L_x_7544) ;  /* 0x0000018000017945 */ /* 0x000fe20003800200 */
[----:B------:R-:W-:Y:S02]  /*117fc0*/  IMAD.MOV.U32 R42, RZ, RZ, RZ ;  /* 0x000000ffff2a7224 */ /* 0x000fe400078e00ff */
[----:B------:R-:W-:Y:S02]  /*117fd0*/  IMAD.MOV.U32 R49, RZ, RZ, RZ ;  /* 0x000000ffff317224 */ /* 0x000fe400078e00ff */
[----:B0-----:R-:W-:Y:S02]  /*117fe0*/  IMAD.U32 R48, RZ, RZ, UR6 ;  /* 0x00000006ff307e24 */ /* 0x001fe4000f8e00ff */
[----:B------:R-:W-:-:S07]  /*117ff0*/  IMAD.U32 R47, RZ, RZ, UR7 ;  /* 0x00000007ff2f7e24 */ /* 0x000fce000f8e00ff */
.L_x_7545:
        /* <DEDUP_REMOVED lines=20> */
.L_x_7544:
[----:B------:R-:W0:Y:S01]  /*118140*/  LDCU.64 UR6, c[0x0][0x3c8] ;  /* 0x00007900ff0677ac */ /* 0x000e220008000a00 */
[----:B------:R-:W-:Y:S01]  /*118150*/  BSSY.RECONVERGENT B1, `(.L_x_7546) ;  /* 0x0000018000017945 */ /* 0x000fe20003800200 */
[----:B------:R-:W-:Y:S02]  /*118160*/  IMAD.MOV.U32 R41, RZ, RZ, RZ ;  /* 0x000000ffff297224 */ /* 0x000fe400078e00ff */
[----:B------:R-:W-:Y:S02]  /*118170*/  IMAD.MOV.U32 R50, RZ, RZ, RZ ;  /* 0x000000ffff327224 */ /* 0x000fe400078e00ff */
[----:B0-----:R-:W-:Y:S02]  /*118180*/  IMAD.U32 R48, RZ, RZ, UR6 ;  /* 0x00000006ff307e24 */ /* 0x001fe4000f8e00ff */
[----:B------:R-:W-:-:S07]  /*118190*/  IMAD.U32 R47, RZ, RZ, UR7 ;  /* 0x00000007ff2f7e24 */ /* 0x000fce000f8e00ff */
.L_x_7547:
        /* <DEDUP_REMOVED lines=20> */
.L_x_7546:
[----:B------:R-:W0:Y:S01]  /*1182e0*/  LDCU.64 UR6, c[0x0][0x3c8] ;  /* 0x00007900ff0677ac */ /* 0x000e220008000a00 */
[----:B------:R-:W-:Y:S01]  /*1182f0*/  BSSY.RECONVERGENT B1, `(.L_x_7548) ;  /* 0x0000018000017945 */ /* 0x000fe20003800200 */
[----:B------:R-:W-:Y:S02]  /*118300*/  IMAD.MOV.U32 R40, RZ, RZ, RZ ;  /* 0x000000ffff287224 */ /* 0x000fe400078e00ff */
[----:B------:R-:W-:Y:S02]  /*118310*/  IMAD.MOV.U32 R49, RZ, RZ, RZ ;  /* 0x000000ffff317224 */ /* 0x000fe400078e00ff */
[----:B0-----:R-:W-:Y:S02]  /*118320*/  IMAD.U32 R48, RZ, RZ, UR6 ;  /* 0x00000006ff307e24 */ /* 0x001fe4000f8e00ff */
[----:B------:R-:W-:-:S07]  /*118330*/  IMAD.U32 R47, RZ, RZ, UR7 ;  /* 0x00000007ff2f7e24 */ /* 0x000fce000f8e00ff */
.L_x_7549:
        /* <DEDUP_REMOVED lines=20> */
.L_x_7548:
[----:B------:R-:W0:Y:S01]  /*118480*/  LDCU.64 UR6, c[0x0][0x3c8] ;  /* 0x00007900ff0677ac */ /* 0x000e220008000a00 */
[----:B------:R-:W-:Y:S01]  /*118490*/  BSSY.RECONVERGENT B1, `(.L_x_7550) ;  /* 0x0000018000017945 */ /* 0x000fe20003800200 */
[----:B------:R-:W-:Y:S02]  /*1184a0*/  IMAD.MOV.U32 R42, RZ, RZ, RZ ;  /* 0x000000ffff2a7224 */ /* 0x000fe400078e00ff */
[----:B------:R-:W-:Y:S02]  /*1184b0*/  IMAD.MOV.U32 R49, RZ, RZ, RZ ;  /* 0x000000ffff317224 */ /* 0x000fe400078e00ff */
[----:B0-----:R-:W-:Y:S02]  /*1184c0*/  IMAD.U32 R48, RZ, RZ, UR6 ;  /* 0x00000006ff307e24 */ /* 0x001fe4000f8e00ff */
[----:B------:R-:W-:-:S07]  /*1184d0*/  IMAD.U32 R47, RZ, RZ, UR7 ;  /* 0x00000007ff2f7e24 */ /* 0x000fce000f8e00ff */
.L_x_7551:
        /* <DEDUP_REMOVED lines=20> */
.L_x_7550:
[----:B------:R-:W0:Y:S01]  /*118620*/  LDCU.64 UR6, c[0x0][0x3c8] ;  /* 0x00007900ff0677ac */ /* 0x000e220008000a00 */
[----:B------:R-:W-:Y:S01]  /*118630*/  BSSY.RECONVERGENT B1, `(.L_x_7552) ;  /* 0x0000018000017945 */ /* 0x000fe20003800200 */
[----:B------:R-:W-:Y:S02]  /*118640*/  IMAD.MOV.U32 R41, RZ, RZ, RZ ;  /* 0x000000ffff297224 */ /* 0x000fe400078e00ff */
[----:B------:R-:W-:Y:S02]  /*118650*/  IMAD.MOV.U32 R50, RZ, RZ, RZ ;  /* 0x000000ffff327224 */ /* 0x000fe400078e00ff */
[----:B0-----:R-:W-:Y:S02]  /*118660*/  IMAD.U32 R48, RZ, RZ, UR6 ;  /* 0x00000006ff307e24 */ /* 0x001fe4000f8e00ff */
[----:B------:R-:W-:-:S07]  /*118670*/  IMAD.U32 R47, RZ, RZ, UR7 ;  /* 0x00000007ff2f7e24 */ /* 0x000fce000f8e00ff */
.L_x_7553:
        /* <DEDUP_REMOVED lines=20> */
.L_x_7552:
[----:B------:R-:W0:Y:S01]  /*1187c0*/  LDCU.64 UR6, c[0x0][0x3c8] ;  /* 0x00007900ff0677ac */ /* 0x000e220008000a00 */
[----:B------:R-:W-:Y:S01]  /*1187d0*/  BSSY.RECONVERGENT B1, `(.L_x_7554) ;  /* 0x0000018000017945 */ /* 0x000fe20003800200 */
[----:B------:R-:W-:Y:S02]  /*1187e0*/  IMAD.MOV.U32 R40, RZ, RZ, RZ ;  /* 0x000000ffff287224 */ /* 0x000fe400078e00ff */
[----:B------:R-:W-:Y:S02]  /*1187f0*/  IMAD.MOV.U32 R49, RZ, RZ, RZ ;  /* 0x000000ffff317224 */ /* 0x000fe400078e00ff */
[----:B0-----:R-:W-:Y:S02]  /*118800*/  IMAD.U32 R48, RZ, RZ, UR6 ;  /* 0x00000006ff307e24 */ /* 0x001fe4000f8e00ff */
[----:B------:R-:W-:-:S07]  /*118810*/  IMAD.U32 R47, RZ, RZ, UR7 ;  /* 0x00000007ff2f7e24 */ /* 0x000fce000f8e00ff */
.L_x_7555:
        /* <DEDUP_REMOVED lines=20> */
.L_x_7554:
[----:B------:R-:W0:Y:S01]  /*118960*/  LDCU.64 UR6, c[0x0][0x3c8] ;  /* 0x00007900ff0677ac */ /* 0x000e220008000a00 */
[----:B------:R-:W-:Y:S01]  /*118970*/  BSSY.RECONVERGENT B1, `(.L_x_7556) ;  /* 0x0000018000017945 */ /* 0x000fe20003800200 */
[----:B------:R-:W-:Y:S02]  /*118980*/  IMAD.MOV.U32 R42, RZ, RZ, RZ ;  /* 0x000000ffff2a7224 */ /* 0x000fe400078e00ff */
[----:B------:R-:W-:Y:S02]  /*118990*/  IMAD.MOV.U32 R49, RZ, RZ, RZ ;  /* 0x000000ffff317224 */ /* 0x000fe400078e00ff */
[----:B0-----:R-:W-:Y:S02]  /*1189a0*/  IMAD.U32 R48, RZ, RZ, UR6 ;  /* 0x00000006ff307e24 */ /* 0x001fe4000f8e00ff */
[----:B------:R-:W-:-:S07]  /*1189b0*/  IMAD.U32 R47, RZ, RZ, UR7 ;  /* 0x00000007ff2f7e24 */ /* 0x000fce000f8e00ff */
.L_x_7557:
        /* <DEDUP_REMOVED lines=20> */
.L_x_7556:
[----:B------:R-:W0:Y:S01]  /*118b00*/  LDCU.64 UR6, c[0x0][0x3c8] ;  /* 0x00007900ff0677ac */ /* 0x000e220008000a00 */
[----:B------:R-:W-:Y:S01]  /*118b10*/  BSSY.RECONVERGENT B1, `(.L_x_7558) ;  /* 0x0000018000017945 */ /* 0x000fe20003800200 */
[----:B------:R-:W-:Y:S02]  /*118b20*/  IMAD.MOV.U32 R41, RZ, RZ, RZ ;  /* 0x000000ffff297224 */ /* 0x000fe400078e00ff */
[----:B------:R-:W-:Y:S02]  /*118b30*/  IMAD.MOV.U32 R50, RZ, RZ, RZ ;  /* 0x000000ffff327224 */ /* 0x000fe400078e00ff */
[----:B0-----:R-:W-:Y:S02]  /*118b40*/  IMAD.U32 R48, RZ, RZ, UR6 ;  /* 0x00000006ff307e24 */ /* 0x001fe4000f8e00ff */
[----:B------:R-:W-:-:S07]  /*118b50*/  IMAD.U32 R47, RZ, RZ, UR7 ;  /* 0x00000007ff2f7e24 */ /* 0x000fce000f8e00ff */
.L_x_7559:
        /* <DEDUP_REMOVED lines=20> */
.L_x_7558:
[----:B------:R-:W0:Y:S01]  /*118ca0*/  LDCU.64 UR6, c[0x0][0x3c8] ;  /* 0x00007900ff0677ac */ /* 0x000e220008000a00 */
[----:B------:R-:W-:Y:S01]  /*118cb0*/  BSSY.RECONVERGENT B1, `(.L_x_7560) ;  /* 0x0000018000017945 */ /* 0x000fe20003800200 */
[----:B------:R-:W-:Y:S02]  /*118cc0*/  IMAD.MOV.U32 R40, RZ, RZ, RZ ;  /* 0x000000ffff287224 */ /* 0x000fe400078e00ff */
[----:B------:R-:W-:Y:S02]  /*118cd0*/  IMAD.MOV.U32 R49, RZ, RZ, RZ ;  /* 0x000000ffff317224 */ /* 0x000fe400078e00ff */
[----:B0-----:R-:W-:Y:S02]  /*118ce0*/  IMAD.U32 R48, RZ, RZ, UR6 ;  /* 0x00000006ff307e24 */ /* 0x001fe4000f8e00ff */
[----:B------:R-:W-:-:S07]  /*118cf0*/  IMAD.U32 R47, RZ, RZ, UR7 ;  /* 0x00000007ff2f7e24 */ /* 0x000fce000f8e00ff */
.L_x_7561:
        /* <DEDUP_REMOVED lines=20> */
.L_x_7560:
[----:B------:R-:W0:Y:S01]  /*118e40*/  LDCU.64 UR6, c[0x0][0x3c8] ;  /* 0x00007900ff0677ac */ /* 0x000e220008000a00 */
[----:B------:R-:W-:Y:S01]  /*118e50*/  BSSY.RECONVERGENT B1, `(.L_x_7562) ;  /* 0x0000018000017945 */ /* 0x000fe20003800200 */
[----:B------:R-:W-:Y:S02]  /*118e60*/  IMAD.MOV.U32 R42, RZ, RZ, RZ ;  /* 0x000000ffff2a7224 */ /* 0x000fe400078e00ff */
[----:B------:R-:W-:Y:S02]  /*118e70*/  IMAD.MOV.U32 R49, RZ, RZ, RZ ;  /* 0x000000ffff317224 */ /* 0x000fe400078e00ff */
[----:B0-----:R-:W-:Y:S02]  /*118e80*/  IMAD.U32 R48, RZ, RZ, UR6 ;  /* 0x00000006ff307e24 */ /* 0x001fe4000f8e00ff */
[----:B------:R-:W-:-:S07]  /*118e90*/  IMAD.U32 R47, RZ, RZ, UR7 ;  /* 0x00000007ff2f7e24 */ /* 0x000fce000f8e00ff */
.L_x_7563:
        /* <DEDUP_REMOVED lines=20> */
.L_x_7562:
[----:B------:R-:W0:Y:S01]  /*118fe0*/  LDCU.64 UR6, c[0x0][0x3c8] ;  /* 0x00007900ff0677ac */ /* 0x000e220008000a00 */
[----:B------:R-:W-:Y:S01]  /*118ff0*/  BSSY.RECONVERGENT B1, `(.L_x_7564) ;  /* 0x0000018000017945 */ /* 0x000fe20003800200 */
[----:B------:R-:W-:Y:S02]  /*119000*/  IMAD.MOV.U32 R41, RZ, RZ, RZ ;  /* 0x000000ffff297224 */ /* 0x000fe400078e00ff */
[----:B------:R-:W-:Y:S02]  /*119010*/  IMAD.MOV.U32 R50, RZ, RZ, RZ ;  /* 0x000000ffff327224 */ /* 0x000fe400078e00ff */
[----:B0-----:R-:W-:Y:S02]  /*119020*/  IMAD.U32 R48, RZ, RZ, UR6 ;  /* 0x00000006ff307e24 */ /* 0x001fe4000f8e00ff */
[----:B------:R-:W-:-:S07]  /*119030*/  IMAD.U32 R47, RZ, RZ, UR7 ;  /* 0x00000007ff2f7e24 */ /* 0x000fce000f8e00ff */
.L_x_7565:
        /* <DEDUP_REMOVED lines=20> */
.L_x_7564:
[----:B------:R-:W0:Y:S01]  /*119180*/  LDCU.64 UR6, c[0x0][0x3c8] ;  /* 0x00007900ff0677ac */ /* 0x000e220008000a00 */
[----:B------:R-:W-:Y:S01]  /*119190*/  BSSY.RECONVERGENT B1, `(.L_x_7566) ;  /* 0x0000018000017945 */ /* 0x000fe20003800200 */
[----:B------:R-:W-:Y:S02]  /*1191a0*/  IMAD.MOV.U32 R40, RZ, RZ, RZ ;  /* 0x000000ffff287224 */ /* 0x000fe400078e00ff */
[----:B------:R-:W-:Y:S02]  /*1191b0*/  IMAD.MOV.U32 R49, RZ, RZ, RZ ;  /* 0x000000ffff317224 */ /* 0x000fe400078e00ff */
[----:B0-----:R-:W-:Y:S02]  /*1191c0*/  IMAD.U32 R48, RZ, RZ, UR6 ;  /* 0x00000006ff307e24 */ /* 0x001fe4000f8e00ff */
[----:B------:R-:W-:-:S07]  /*1191d0*/  IMAD.U32 R47, RZ, RZ, UR7 ;  /* 0x00000007ff2f7e24 */ /* 0x000fce000f8e00ff */
.L_x_7567:
        /* <DEDUP_REMOVED lines=20> */
.L_x_7566:
[----:B------:R-:W0:Y:S01]  /*119320*/  LDCU.64 UR6, c[0x0][0x3c8] ;  /* 0x00007900ff0677ac */ /* 0x000e220008000a00 */
[----:B------:R-:W-:Y:S01]  /*119330*/  BSSY.RECONVERGENT B1, `(.L_x_7568) ;  /* 0x0000018000017945 */ /* 0x000fe20003800200 */
[----:B------:R-:W-:Y:S02]  /*119340*/  IMAD.MOV.U32 R42, RZ, RZ, RZ ;  /* 0x000000ffff2a7224 */ /* 0x000fe400078e00ff */
[----:B------:R-:W-:Y:S02]  /*119350*/  IMAD.MOV.U32 R49, RZ, RZ, RZ ;  /* 0x000000ffff317224 */ /* 0x000fe400078e00ff */
[----:B0-----:R-:W-:Y:S02]  /*119360*/  IMAD.U32 R48, RZ, RZ, UR6 ;  /* 0x00000006ff307e24 */ /* 0x001fe4000f8e00ff */
[----:B------:R-:W-:-:S07]  /*119370*/  IMAD.U32 R47, RZ, RZ, UR7 ;  /* 0x00000007ff2f7e24 */ /* 0x000fce000f8e00ff */
.L_x_7569:
        /* <DEDUP_REMOVED lines=20> */
.L_x_7568:
[----:B------:R-:W0:Y:S01]  /*1194c0*/  LDCU.64 UR6, c[0x0][0x3c8] ;  /* 0x00007900ff0677ac */ /* 0x000e220008000a00 */
[----:B------:R-:W-:Y:S01]  /*1194d0*/  BSSY.RECONVERGENT B1, `(.L_x_7570) ;  /* 0x0000017000017945 */ /* 0x000fe20003800200 */
[----:B------:R-:W-:Y:S01]  /*1194e0*/  CS2R R48, SRZ ;  /* 0x0000000000307805 */ /* 0x000fe2000001ff00 */
[----:B0-----:R-:W-:Y:S02]  /*1194f0*/  IMAD.U32 R46, RZ, RZ, UR6 ;  /* 0x00000006ff2e7e24 */ /* 0x001fe4000f8e00ff */
[----:B------:R-:W-:-:S07]  /*119500*/  IMAD.U32 R47, RZ, RZ, UR7 ;  /* 0x00000007ff2f7e24 */ /* 0x000fce000f8e00ff */
.L_x_7571:
        /* <DEDUP_REMOVED lines=20> */
.L_x_7570:
[----:B------:R-:W-:-:S04]  /*119650*/  ISETP.GE.AND P0, PT, R42, R49, PT ;  /* 0x000000312a00720c */ /* 0x000fc80003f06270 */
[----:B------:R-:W-:-:S09]  /*119660*/  SEL R18, R36, R18, !P0 ;  /* 0x0000001224127207 */ /* 0x000fd20004000000 */
[----:B------:R-:W-:-:S04]  /*119670*/  @P0 VIADD R37, R36, 0x1 ;  /* 0x0000000124250836 */ /* 0x000fc80000000000 */
[----:B------:R-:W-:Y:S01]  /*119680*/  IMAD.MOV.U32 R39, RZ, RZ, R37 ;  /* 0x000000ffff277224 */ /* 0x000fe200078e0025 */
[----:B------:R-:W-:-:S13]  /*119690*/  ISETP.GE.AND P0, PT, R37, R18, PT ;  /* 0x000000122500720c */ /* 0x000fda0003f06270 */
[----:B------:R-:W-:Y:S05]  /*1196a0*/  @!P0 BRA `(.L_x_7572) ;  /* 0xffffffdc00a08947 */ /* 0x000fea000383ffff */
.L_x_7529:
[----:B------:R-:W-:Y:S05]  /*1196b0*/  BSYNC.RECONVERGENT B0 ;  /* 0x0000000000007941 */ /* 0x000fea0003800200 */
.L_x_7528:
[----:B------:R-:W-:Y:S01]  /*1196c0*/  IMAD.IADD R25, R25, 0x1, R39 ;  /* 0x0000000119197824 */ /* 0x000fe200078e0227 */
[----:B------:R-:W-:Y:S01]  /*1196d0*/  IADD3 R8, PT, PT, -R39, R22, R35 ;  /* 0x0000001627087210 */ /* 0x000fe20007ffe123 */
[----:B------:R-:W0:Y:S03]  /*1196e0*/  LDCU.64 UR6, c[0x0][0x3c8] ;  /* 0x00007900ff0677ac */ /* 0x000e260008000a00 */
[----:B--2---:R-:W-:Y:S02]  /*1196f0*/  LEA R9, R25, UR4, 0x2 ;  /* 0x0000000419097c11 */ /* 0x004fe4000f8e10ff */
[----:B------:R-:W-:-:S03]  /*119700*/  LEA R11, R8, UR4, 0x2 ;  /* 0x00000004080b7c11 */ /* 0x000fc6000f8e10ff */
[----:B------:R1:W2:Y:S04]  /*119710*/  LDS R17, [R9] ;  /* 0x0000000009117984 */ /* 0x0002a80000000800 */
[----:B------:R1:W3:Y:S01]  /*119720*/  LDS R16, [R11] ;  /* 0x000000000b107984 */ /* 0x0002e20000000800 */
[----:B0-----:R-:W-:-:S04]  /*119730*/  UISETP.NE.U32.AND UP0, UPT, UR6, URZ, UPT ;  /* 0x000000ff0600728c */ /* 0x001fc8000bf05070 */
[----:B------:R-:W-:-:S09]  /*119740*/  UISETP.NE.AND.EX UP0, UPT, UR7, URZ, UPT, UP0 ;  /* 0x000000ff0700728c */ /* 0x000fd2000bf05300 */
[----:B-1----:R-:W-:Y:S05]  /*119750*/  BRA.U UP0, `(.L_x_7573) ;  /* 0x0000000900cc7547 */ /* 0x002fea000b800000 */
[C---:B------:R-:W-:Y:S01]  /*119760*/  ISETP.GE.AND P0, PT, R25.reuse, R22, PT ;  /* 0x000000161900720c */ /* 0x040fe20003f06270 */
[----:B------:R-:W-:Y:S02]  /*119770*/  VIADD R13, R25, 0x1 ;  /* 0x00000001190d7836 */ /* 0x000fe40000000000 */
[C---:B------:R-:W-:Y:S01]  /*119780*/  VIADD R12, R8.reuse, 0x1 ;  /* 0x00000001080c7836 */ /* 0x040fe20000000000 */
[----:B------:R-:W-:-:S04]  /*119790*/  ISETP.LT.AND P0, PT, R8, R19, P0 ;  /* 0x000000130800720c */ /* 0x000fc80000701270 */
[----:B--23--:R-:W-:-:S09]  /*1197a0*/  SEL R10, R16, R17, P0 ;  /* 0x00000011100a7207 */ /* 0x00cfd20000000000 */
[----:B------:R-:W-:Y:S01]  /*1197b0*/  @!P0 LDS R17, [R9+0x4] ;  /* 0x0000040009118984 */ /* 0x000fe20000000800 */
[----:B------:R-:W-:Y:S02]  /*1197c0*/  @P0 IMAD.MOV R13, RZ, RZ, R25 ;  /* 0x000000ffff0d0224 */ /* 0x000fe400078e0219 */
[----:B------:R-:W-:Y:S01]  /*1197d0*/  @!P0 IMAD.MOV R12, RZ, RZ, R8 ;  /* 0x000000ffff0c8224 */ /* 0x000fe200078e0208 */
[----:B------:R0:W1:Y:S01]  /*1197e0*/  @P0 LDS R16, [R11+0x4] ;  /* 0x000004000b100984 */ /* 0x0000620000000800 */
[C---:B------:R-:W-:Y:S01]  /*1197f0*/  VIADD R15, R13.reuse, 0x1 ;  /* 0x000000010d0f7836 */ /* 0x040fe20000000000 */
[----:B------:R-:W-:Y:S01]  /*119800*/  ISETP.GE.AND P0, PT, R13, R22, PT ;  /* 0x000000160d00720c */ /* 0x000fe20003f06270 */
[----:B------:R-:W-:-:S03]  /*119810*/  VIADD R8, R12, 0x1 ;  /* 0x000000010c087836 */ /* 0x000fc60000000000 */
[----:B------:R-:W-:-:S13]  /*119820*/  ISETP.LT.AND P0, PT, R12, R19, P0 ;  /* 0x000000130c00720c */ /* 0x000fda0000701270 */
[----:B------:R-:W-:Y:S02]  /*119830*/  @P0 IMAD.MOV R15, RZ, RZ, R13 ;  /* 0x000000ffff0f0224 */ /* 0x000fe400078e020d */
[----:B------:R-:W-:Y:S02]  /*119840*/  @!P0 IMAD.MOV R8, RZ, RZ, R12 ;  /* 0x000000ffff088224 */ /* 0x000fe400078e020c */
[C---:B------:R-:W-:Y:S01]  /*119850*/  VIADD R13, R15.reuse, 0x1 ;  /* 0x000000010f0d7836 */ /* 0x040fe20000000000 */
[C---:B0-----:R-:W-:Y:S01]  /*119860*/  @!P0 LEA R11, R15.reuse, UR4, 0x2 ;  /* 0x000000040f0b8c11 */ /* 0x041fe2000f8e10ff */
[C---:B------:R-:W-:Y:S01]  /*119870*/  VIADD R14, R8.reuse, 0x1 ;  /* 0x00000001080e7836 */ /* 0x040fe20000000000 */
[----:B------:R-:W-:Y:S02]  /*119880*/  @P0 LEA R12, R8, UR4, 0x2 ;  /* 0x00000004080c0c11 */ /* 0x000fe4000f8e10ff */
[----:B-1----:R-:W-:Y:S02]  /*119890*/  SEL R9, R16, R17, P0 ;  /* 0x0000001110097207 */ /* 0x002fe40000000000 */
[----:B------:R0:W-:Y:S04]  /*1198a0*/  @!P0 LDS R17, [R11] ;  /* 0x000000000b118984 */ /* 0x0001e80000000800 */
[----:B------:R1:W2:Y:S01]  /*1198b0*/  @P0 LDS R16, [R12] ;  /* 0x000000000c100984 */ /* 0x0002a20000000800 */
[----:B------:R-:W-:-:S04]  /*1198c0*/  ISETP.GE.AND P0, PT, R15, R22, PT ;  /* 0x000000160f00720c */ /* 0x000fc80003f06270 */
[----:B------:R-:W-:-:S13]  /*1198d0*/  ISETP.LT.AND P0, PT, R8, R19, P0 ;  /* 0x000000130800720c */ /* 0x000fda0000701270 */
[----:B------:R-:W-:Y:S02]  /*1198e0*/  @P0 IMAD.MOV R13, RZ, RZ, R15 ;  /* 0x000000ffff0d0224 */ /* 0x000fe400078e020f */
[----:B------:R-:W-:Y:S02]  /*1198f0*/  @!P0 IMAD.MOV R14, RZ, RZ, R8 ;  /* 0x000000ffff0e8224 */ /* 0x000fe400078e0208 */
[C---:B0-----:R-:W-:Y:S01]  /*119900*/  VIADD R11, R13.reuse, 0x1 ;  /* 0x000000010d0b7836 */ /* 0x041fe20000000000 */
[C---:B------:R-:W-:Y:S01]  /*119910*/  @!P0 LEA R15, R13.reuse, UR4, 0x2 ;  /* 0x000000040d0f8c11 */ /* 0x040fe2000f8e10ff */
[C---:B-1----:R-:W-:Y:S01]  /*119920*/  VIADD R12, R14.reuse, 0x1 ;  /* 0x000000010e0c7836 */ /* 0x042fe20000000000 */
[----:B------:R-:W-:Y:S02]  /*119930*/  @P0 LEA R18, R14, UR4, 0x2 ;  /* 0x000000040e120c11 */ /* 0x000fe4000f8e10ff */
[----:B--2---:R-:W-:Y:S02]  /*119940*/  SEL R8, R16, R17, P0 ;  /* 0x0000001110087207 */ /* 0x004fe40000000000 */
        /* <DEDUP_REMOVED lines=34> */
[----:B------:R-:W1:Y:S01]  /*119b70*/  @P0 LDS R16, [R25] ;  /* 0x0000000019100984 */ /* 0x000e620000000800 */
[----:B------:R-:W-:-:S04]  /*119b80*/  ISETP.GE.AND P0, PT, R13, R22, PT ;  /* 0x000000160d00720c */ /* 0x000fc80003f06270 */
[----:B------:R-:W-:-:S13]  /*119b90*/  ISETP.LT.AND P0, PT, R14, R19, P0 ;  /* 0x000000130e00720c */ /* 0x000fda0000701270 */
[----:B------:R-:W-:Y:S02]  /*119ba0*/  @P0 IMAD.MOV R11, RZ, RZ, R13 ;  /* 0x000000ffff0b0224 */ /* 0x000fe400078e020d */
[----:B------:R-:W-:Y:S02]  /*119bb0*/  @!P0 IMAD.MOV R20, RZ, RZ, R14 ;  /* 0x000000ffff148224 */ /* 0x000fe400078e020e */
[C---:B0-----:R-:W-:Y:S01]  /*119bc0*/  VIADD R15, R11.reuse, 0x1 ;  /* 0x000000010b0f7836 */ /* 0x041fe20000000000 */
[C---:B------:R-:W-:Y:S01]  /*119bd0*/  @!P0 LEA R13, R11.reuse, UR4, 0x2 ;  /* 0x000000040b0d8c11 */ /* 0x040fe2000f8e10ff */
        /* <DEDUP_REMOVED lines=14> */
[----:B------:R-:W-:Y:S04]  /*119cc0*/  @!P0 LDS R17, [R11] ;  /* 0x000000000b118984 */ /* 0x000fe80000000800 */
[----:B------:R0:W1:Y:S01]  /*119cd0*/  @P0 LDS R16, [R20] ;  /* 0x0000000014100984 */ /* 0x0000620000000800 */
[----:B------:R-:W-:-:S04]  /*119ce0*/  ISETP.GE.AND P0, PT, R15, R22, PT ;  /* 0x000000160f00720c */ /* 0x000fc80003f06270 */
[----:B------:R-:W-:-:S13]  /*119cf0*/  ISETP.LT.AND P0, PT, R26, R19, P0 ;  /* 0x000000131a00720c */ /* 0x000fda0000701270 */
[----:B------:R-:W-:Y:S02]  /*119d00*/  @P0 IMAD.MOV R13, RZ, RZ, R15 ;  /* 0x000000ffff0d0224 */ /* 0x000fe400078e020f */
[----:B------:R-:W-:Y:S02]  /*119d10*/  @!P0 IMAD.MOV R14, RZ, RZ, R26 ;  /* 0x000000ffff0e8224 */ /* 0x000fe400078e021a */
[C---:B------:R-:W-:Y:S01]  /*119d20*/  VIADD R27, R13.reuse, 0x1 ;  /* 0x000000010d1b7836 */ /* 0x040fe20000000000 */
[C---:B------:R-:W-:Y:S01]  /*119d30*/  @!P0 LEA R15, R13.reuse, UR4, 0x2 ;  /* 0x000000040d0f8c11 */ /* 0x040fe2000f8e10ff */
[C---:B0-----:R-:W-:Y:S01]  /*119d40*/  VIADD R20, R14.reuse, 0x1 ;  /* 0x000000010e147836 */ /* 0x041fe20000000000 */
[----:B------:R-:W-:Y:S02]  /*119d50*/  @P0 LEA R25, R14, UR4, 0x2 ;  /* 0x000000040e190c11 */ /* 0x000fe4000f8e10ff */
[----:B-1----:R-:W-:Y:S02]  /*119d60*/  SEL R44, R16, R17, P0 ;  /* 0x00000011102c7207 */ /* 0x002fe40000000000 */
        /* <DEDUP_REMOVED lines=67> */
[----:B------:R-:W0:Y:S01]  /*11a1a0*/  @P0 LDS R16, [R28] ;  /* 0x000000001c100984 */ /* 0x000e220000000800 */
[----:B------:R-:W-:-:S04]  /*11a1b0*/  ISETP.GE.AND P0, PT, R27, R22, PT ;  /* 0x000000161b00720c */ /* 0x000fc80003f06270 */
[----:B------:R-:W-:-:S13]  /*11a1c0*/  ISETP.LT.AND P0, PT, R26, R19, P0 ;  /* 0x000000131a00720c */ /* 0x000fda0000701270 */
[----:B------:R-:W-:Y:S02]  /*11a1d0*/  @P0 IMAD.MOV R25, RZ, RZ, R27 ;  /* 0x000000ffff190224 */ /* 0x000fe400078e021b */
[----:B------:R-:W-:-:S03]  /*11a1e0*/  @!P0 IMAD.MOV R30, RZ, RZ, R26 ;  /* 0x000000ffff1e8224 */ /* 0x000fc600078e021a */
[C---:B------:R-:W-:Y:S02]  /*11a1f0*/  @!P0 LEA R26, R25.reuse, UR4, 0x2 ;  /* 0x00000004191a8c11 */ /* 0x040fe4000f8e10ff */
[----:B------:R-:W-:Y:S02]  /*11a200*/  @P0 LEA R27, R30, UR4, 0x2 ;  /* 0x000000041e1b0c11 */ /* 0x000fe4000f8e10ff */
[----:B------:R-:W-:Y:S02]  /*11a210*/  ISETP.GE.AND P1, PT, R25, R22, PT ;  /* 0x000000161900720c */ /* 0x000fe40003f26270 */
[----:B0-----:R-:W-:Y:S02]  /*11a220*/  SEL R45, R16, R17, P0 ;  /* 0x00000011102d7207 */ /* 0x001fe40000000000 */
[----:B------:R-:W0:Y:S04]  /*11a230*/  @!P0 LDS R17, [R26] ;  /* 0x000000001a118984 */ /* 0x000e280000000800 */
[----:B------:R-:W1:Y:S01]  /*11a240*/  @P0 LDS R16, [R27] ;  /* 0x000000001b100984 */ /* 0x000e620000000800 */
[----:B------:R-:W-:Y:S01]  /*11a250*/  ISETP.GE.AND P0, PT, R30, R19, PT ;  /* 0x000000131e00720c */ /* 0x000fe20003f06270 */
[----:B0-----:R-:W-:-:S12]  /*11a260*/  IMAD.MOV.U32 R15, RZ, RZ, R17 ;  /* 0x000000ffff0f7224 */ /* 0x001fd800078e0011 */
[----:B-1----:R-:W-:Y:S01]  /*11a270*/  @!P0 SEL R15, R15, R16, !P1 ;  /* 0x000000100f0f8207 */ /* 0x002fe20004800000 */
[----:B------:R-:W-:Y:S06]  /*11a280*/  BRA `(.L_x_7574) ;  /* 0x0000024c00d47947 */ /* 0x000fec0003800000 */
.L_x_7573:
[----:B------:R-:W-:Y:S01]  /*11a290*/  ISETP.GE.AND P1, PT, R8, R19, PT ;  /* 0x000000130800720c */ /* 0x000fe20003f26270 */
[----:B------:R-:W-:Y:S01]  /*11a2a0*/  BSSY.RECONVERGENT B0, `(.L_x_7575) ;  /* 0x0000223000007945 */ /* 0x000fe20003800200 */
[----:B------:R-:W-:-:S11]  /*11a2b0*/  PLOP3.LUT P0, PT, PT, PT, PT, 0x8, 0x80 ;  /* 0x000000000080781c */ /* 0x000fd60003f0e170 */
[----:B------:R-:W-:Y:S05]  /*11a2c0*/  @P1 BRA `(.L_x_7576) ;  /* 0x0000002000801947 */ /* 0x000fea0003800000 */
[----:B------:R-:W-:Y:S02]  /*11a2d0*/  ISETP.GE.AND P1, PT, R25, R22, PT ;  /* 0x000000161900720c */ /* 0x000fe40003f26270 */
[----:B------:R-:W-:-:S11]  /*11a2e0*/  PLOP3.LUT P0, PT, PT, PT, PT, 0x80, 0x8 ;  /* 0x000000000008781c */ /* 0x000fd60003f0f070 */
[----:B------:R-:W-:Y:S05]  /*11a2f0*/  @P1 BRA `(.L_x_7576) ;  /* 0x0000002000741947 */ /* 0x000fea0003800000 */
        /* <DEDUP_REMOVED lines=8> */
.L_x_7578:
[--C-:B------:R-:W-:Y:S02]  /*11a380*/  SHF.R.U64 R21, R27, 0x1, R28.reuse ;  /* 0x000000011b157819 */ /* 0x100fe4000000121c */
[----:B------:R-:W-:Y:S02]  /*11a390*/  SHF.R.U32.HI R26, RZ, 0x1, R28 ;  /* 0x00000001ff1a7819 */ /* 0x000fe4000001161c */
[----:B------:R-:W-:-:S05]  /*11a3a0*/  IADD3 R31, P0, PT, R21, R10, RZ ;  /* 0x0000000a151f7210 */ /* 0x000fca0007f1e0ff */
[----:B------:R-:W-:Y:S01]  /*11a3b0*/  IMAD.X R30, R26, 0x1, R29, P0 ;  /* 0x000000011a1e7824 */ /* 0x000fe200000e061d */
[----:B-----5:R-:W-:-:S04]  /*11a3c0*/  LEA R14, P0, R31, R12, 0x2 ;  /* 0x0000000c1f0e7211 */ /* 0x020fc800078010ff */
        /* <DEDUP_REMOVED lines=15> */
.L_x_7577:
[----:B------:R-:W0:Y:S01]  /*11a4c0*/  LDCU.64 UR6, c[0x0][0x3c8] ;  /* 0x00007900ff0677ac */ /* 0x000e220008000a00 */
[----:B------:R-:W-:Y:S01]  /*11a4d0*/  BSSY.RECONVERGENT B1, `(.L_x_7579) ;  /* 0x0000018000017945 */ /* 0x000fe20003800200 */
[----:B------:R-:W-:Y:S02]  /*11a4e0*/  IMAD.MOV.U32 R14, RZ, RZ, RZ ;  /* 0x000000ffff0e7224 */ /* 0x000fe400078e00ff */
[----:B------:R-:W-:Y:S02]  /*11a4f0*/  IMAD.MOV.U32 R31, RZ, RZ, RZ ;  /* 0x000000ffff1f7224 */ /* 0x000fe400078e00ff */
[----:B0-----:R-:W-:Y:S02]  /*11a500*/  IMAD.U32 R28, RZ, RZ, UR6 ;  /* 0x00000006ff1c7e24 */ /* 0x001fe4000f8e00ff */
[----:B------:R-:W-:-:S07]  /*11a510*/  IMAD.U32 R29, RZ, RZ, UR7 ;  /* 0x00000007ff1d7e24 */ /* 0x000fce000f8e00ff */
.L_x_7580:
        /* <DEDUP_REMOVED lines=20> */
.L_x_7579:
        /* <DEDUP_REMOVED lines=8> */
.L_x_7582:
        /* <DEDUP_REMOVED lines=20> */
.L_x_7581:
[----:B------:R-:W0:Y:S01]  /*11a820*/  LDCU.64 UR6, c[0x0][0x3c8] ;  /* 0x00007900ff0677ac */ /* 0x000e220008000a00 */
[----:B------:R-:W-:Y:S01]  /*11a830*/  BSSY.RECONVERGENT B1, `(.L_x_7583) ;  /* 0x0000018000017945 */ /* 0x000fe20003800200 */
[----:B------:R-:W-:Y:S02]  /*11a840*/  IMAD.MOV.U32 R10, RZ, RZ, RZ ;  /* 0x000000ffff0a7224 */ /* 0x000fe400078e00ff */
[----:B------:R-:W-:Y:S02]  /*11a850*/  IMAD.MOV.U32 R31, RZ, RZ, RZ ;  /* 0x000000ffff1f7224 */ /* 0x000fe400078e00ff */
[----:B0-----:R-:W-:Y:S02]  /*11a860*/  IMAD.U32 R29, RZ, RZ, UR6 ;  /* 0x00000006ff1d7e24 */ /* 0x001fe4000f8e00ff */
[----:B------:R-:W-:-:S07]  /*11a870*/  IMAD.U32 R30, RZ, RZ, UR7 ;  /* 0x00000007ff1e7e24 */ /* 0x000fce000f8e00ff */
.L_x_7584:
        /* <DEDUP_REMOVED lines=20> */
.L_x_7583:
        /* <DEDUP_REMOVED lines=8> */
.L_x_7586:
        /* <DEDUP_REMOVED lines=20> */
.L_x_7585:
[----:B------:R-:W0:Y:S01]  /*11ab80*/  LDCU.64 UR6, c[0x0][0x3c8] ;  /* 0x00007900ff0677ac */ /* 0x000e220008000a00 */
[----:B------:R-:W-:Y:S01]  /*11ab90*/  BSSY.RECONVERGENT B1, `(.L_x_7587) ;  /* 0x0000018000017945 */ /* 0x000fe20003800200 */
[----:B------:R-:W-:Y:S02]  /*11aba0*/  IMAD.MOV.U32 R15, RZ, RZ, RZ ;  /* 0x000000ffff0f7224 */ /* 0x000fe400078e00ff */
[----:B------:R-:W-:Y:S02]  /*11abb0*/  IMAD.MOV.U32 R32, RZ, RZ, RZ ;  /* 0x000000ffff207224 */ /* 0x000fe400078e00ff */
[----:B0-----:R-:W-:Y:S02]  /*11abc0*/  IMAD.U32 R29, RZ, RZ, UR6 ;  /* 0x00000006ff1d7e24 */ /* 0x001fe4000f8e00ff */
[----:B------:R-:W-:-:S07]  /*11abd0*/  IMAD.U32 R30, RZ, RZ, UR7 ;  /* 0x00000007ff1e7e24 */ /* 0x000fce000f8e00ff */
.L_x_7588:
        /* <DEDUP_REMOVED lines=20> */
.L_x_7587:
        /* <DEDUP_REMOVED lines=8> */
.L_x_7590:
        /* <DEDUP_REMOVED lines=20> */
.L_x_7589:
[----:B------:R-:W0:Y:S01]  /*11aee0*/  LDCU.64 UR6, c[0x0][0x3c8] ;  /* 0x00007900ff0677ac */ /* 0x000e220008000a00 */
[----:B------:R-:W-:Y:S01]  /*11aef0*/  BSSY.RECONVERGENT B1, `(.L_x_7591) ;  /* 0x0000018000017945 */ /* 0x000fe20003800200 */
[----:B------:R-:W-:Y:S02]  /*11af00*/  IMAD.MOV.U32 R14, RZ, RZ, RZ ;  /* 0x000000ffff0e7224 */ /* 0x000fe400078e00ff */
[----:B------:R-:W-:Y:S02]  /*11af10*/  IMAD.MOV.U32 R31, RZ, RZ, RZ ;  /* 0x000000ffff1f7224 */ /* 0x000fe400078e00ff */
[----:B0-----:R-:W-:Y:S02]  /*11af20*/  IMAD.U32 R29, RZ, RZ, UR6 ;  /* 0x00000006ff1d7e24 */ /* 0x001fe4000f8e00ff */
[----:B------:R-:W-:-:S07]  /*11af30*/  IMAD.U32 R30, RZ, RZ, UR7 ;  /* 0x00000007ff1e7e24 */ /* 0x000fce000f8e00ff */
.L_x_7592:
        /* <DEDUP_REMOVED lines=20> */
.L_x_7591:
        /* <DEDUP_REMOVED lines=8> */
.L_x_7594:
        /* <DEDUP_REMOVED lines=20> */
.L_x_7593:
[----:B------:R-:W0:Y:S01]  /*11b240*/  LDCU.64 UR6, c[0x0][0x3c8] ;  /* 0x00007900ff0677ac */ /* 0x000e220008000a00 */
[----:B------:R-:W-:Y:S01]  /*11b250*/  BSSY.RECONVERGENT B1, `(.L_x_7595) ;  /* 0x0000018000017945 */ /* 0x000fe20003800200 */
[----:B------:R-:W-:Y:S02]  /*11b260*/  IMAD.MOV.U32 R10, RZ, RZ, RZ ;  /* 0x000000ffff0a7224 */ /* 0x000fe400078e00ff */
[----:B------:R-:W-:Y:S02]  /*11b270*/  IMAD.MOV.U32 R31, RZ, RZ, RZ ;  /* 0x000000ffff1f7224 */ /* 0x000fe400078e00ff */
[----:B0-----:R-:W-:Y:S02]  /*11b280*/  IMAD.U32 R29, RZ, RZ, UR6 ;  /* 0x00000006ff1d7e24 */ /* 0x001fe4000f8e00ff */
[----:B------:R-:W-:-:S07]  /*11b290*/  IMAD.U32 R30, RZ, RZ, UR7 ;  /* 0x00000007ff1e7e24 */ /* 0x000fce000f8e00ff */
.L_x_7596:
        /* <DEDUP_REMOVED lines=20> */
.L_x_7595:
        /* <DEDUP_REMOVED lines=8> */
.L_x_7598:
        /* <DEDUP_REMOVED lines=20> */
.L_x_7597:
[----:B------:R-:W0:Y:S01]  /*11b5a0*/  LDCU.64 UR6, c[0x0][0x3c8] ;  /* 0x00007900ff0677ac */ /* 0x000e220008000a00 */
[----:B------:R-:W-:Y:S01]  /*11b5b0*/  BSSY.RECONVERGENT B1, `(.L_x_7599) ;  /* 0x0000018000017945 */ /* 0x000fe20003800200 */
[----:B------:R-:W-:Y:S02]  /*11b5c0*/  IMAD.MOV.U32 R15, RZ, RZ, RZ ;  /* 0x000000ffff0f7224 */ /* 0x000fe400078e00ff */
[----:B------:R-:W-:Y:S02]  /*11b5d0*/  IMAD.MOV.U32 R32, RZ, RZ, RZ ;  /* 0x000000ffff207224 */ /* 0x000fe400078e00ff */
[----:B0-----:R-:W-:Y:S02]  /*11b5e0*/  IMAD.U32 R29, RZ, RZ, UR6 ;  /* 0x00000006ff1d7e24 */ /* 0x001fe4000f8e00ff */
[----:B------:R-:W-:-:S07]  /*11b5f0*/  IMAD.U32 R30, RZ, RZ, UR7 ;  /* 0x00000007ff1e7e24 */ /* 0x000fce000f8e00ff */
.L_x_7600:
        /* <DEDUP_REMOVED lines=20> */
.L_x_7599:
        /* <DEDUP_REMOVED lines=8> */
.L_x_7602:
        /* <DEDUP_REMOVED lines=20> */
.L_x_7601:
[----:B------:R-:W0:Y:S01]  /*11b900*/  LDCU.64 UR6, c[0x0][0x3c8] ;  /* 0x00007900ff0677ac */ /* 0x000e220008000a00 */
[----:B------:R-:W-:Y:S01]  /*11b910*/  BSSY.RECONVERGENT B1, `(.L_x_7603) ;  /* 0x0000018000017945 */ /* 0x000fe20003800200 */
[----:B------:R-:W-:Y:S02]  /*11b920*/  IMAD.MOV.U32 R14, RZ, RZ, RZ ;  /* 0x000000ffff0e7224 */ /* 0x000fe400078e00ff */
[----:B------:R-:W-:Y:S02]  /*11b930*/  IMAD.MOV.U32 R31, RZ, RZ, RZ ;  /* 0x000000ffff1f7224 */ /* 0x000fe400078e00ff */
[----:B0-----:R-:W-:Y:S02]  /*11b940*/  IMAD.U32 R29, RZ, RZ, UR6 ;  /* 0x00000006ff1d7e24 */ /* 0x001fe4000f8e00ff */
[----:B------:R-:W-:-:S07]  /*11b950*/  IMAD.U32 R30, RZ, RZ, UR7 ;  /* 0x00000007ff1e7e24 */ /* 0x000fce000f8e00ff */
.L_x_7604:
        /* <DEDUP_REMOVED lines=20> */
.L_x_7603:
        /* <DEDUP_REMOVED lines=8> */
.L_x_7606:
        /* <DEDUP_REMOVED lines=20> */
.L_x_7605:
[----:B------:R-:W0:Y:S01]  /*11bc60*/  LDCU.64 UR6, c[0x0][0x3c8] ;  /* 0x00007900ff0677ac */ /* 0x000e220008000a00 */
[----:B------:R-:W-:Y:S01]  /*11bc70*/  BSSY.RECONVERGENT B1, `(.L_x_7607) ;  /* 0x0000018000017945 */ /* 0x000fe20003800200 */
[----:B------:R-:W-:Y:S02]  /*11bc80*/  IMAD.MOV.U32 R10, RZ, RZ, RZ ;  /* 0x000000ffff0a7224 */ /* 0x000fe400078e00ff */
[----:B------:R-:W-:Y:S02]  /*11bc90*/  IMAD.MOV.U32 R31, RZ, RZ, RZ ;  /* 0x000000ffff1f7224 */ /* 0x000fe400078e00ff */
[----:B0-----:R-:W-:Y:S02]  /*11bca0*/  IMAD.U32 R29, RZ, RZ, UR6 ;  /* 0x00000006ff1d7e24 */ /* 0x001fe4000f8e00ff */
[----:B------:R-:W-:-:S07]  /*11bcb0*/  IMAD.U32 R30, RZ, RZ, UR7 ;  /* 0x00000007ff1e7e24 */ /* 0x000fce000f8e00ff */
.L_x_7608:
        /* <DEDUP_REMOVED lines=20> */
.L_x_7607:
        /* <DEDUP_REMOVED lines=8> */
.L_x_7610:
        /* <DEDUP_REMOVED lines=20> */
.L_x_7609:
[----:B------:R-:W0:Y:S01]  /*11bfc0*/  LDCU.64 UR6, c[0x0][0x3c8] ;  /* 0x00007900ff0677ac */ /* 0x000e220008000a00 */
[----:B------:R-:W-:Y:S01]  /*11bfd0*/  BSSY.RECONVERGENT B1, `(.L_x_7611) ;  /* 0x0000018000017945 */ /* 0x000fe20003800200 */
[----:B------:R-:W-:Y:S02]  /*11bfe0*/  IMAD.MOV.U32 R15, RZ, RZ, RZ ;  /* 0x000000ffff0f7224 */ /* 0x000fe400078e00ff */
[----:B------:R-:W-:Y:S02]  /*11bff0*/  IMAD.MOV.U32 R32, RZ, RZ, RZ ;  /* 0x000000ffff207224 */ /* 0x000fe400078e00ff */
[----:B0-----:R-:W-:Y:S02]  /*11c000*/  IMAD.U32 R29, RZ, RZ, UR6 ;  /* 0x00000006ff1d7e24 */ /* 0x001fe4000f8e00ff */
[----:B------:R-:W-:-:S07]  /*11c010*/  IMAD.U32 R30, RZ, RZ, UR7 ;  /* 0x00000007ff1e7e24 */ /* 0x000fce000f8e00ff */
.L_x_7612:
        /* <DEDUP_REMOVED lines=20> */
.L_x_7611:
        /* <DEDUP_REMOVED lines=8> */
.L_x_7614:
        /* <DEDUP_REMOVED lines=20> */
.L_x_7613:
[----:B------:R-:W0:Y:S01]  /*11c320*/  LDCU.64 UR6, c[0x0][0x3c8] ;  /* 0x00007900ff0677ac */ /* 0x000e220008000a00 */
[----:B------:R-:W-:Y:S01]  /*11c330*/  BSSY.RECONVERGENT B1, `(.L_x_7615) ;  /* 0x0000018000017945 */ /* 0x000fe20003800200 */
[----:B------:R-:W-:Y:S02]  /*11c340*/  IMAD.MOV.U32 R29, RZ, RZ, RZ ;  /* 0x000000ffff1d7224 */ /* 0x000fe400078e00ff */
[----:B------:R-:W-:Y:S02]  /*11c350*/  IMAD.MOV.U32 R31, RZ, RZ, RZ ;  /* 0x000000ffff1f7224 */ /* 0x000fe400078e00ff */
[----:B0-----:R-:W-:Y:S02]  /*11c360*/  IMAD.U32 R27, RZ, RZ, UR6 ;  /* 0x00000006ff1b7e24 */ /* 0x001fe4000f8e00ff */
[----:B------:R-:W-:-:S07]  /*11c370*/  IMAD.U32 R28, RZ, RZ, UR7 ;  /* 0x00000007ff1c7e24 */ /* 0x000fce000f8e00ff */
.L_x_7616:
        /* <DEDUP_REMOVED lines=20> */
.L_x_7615:
[----:B------:R-:W-:-:S13]  /*11c4c0*/  ISETP.LT.AND P0, PT, R30, R29, PT ;  /* 0x0000001d1e00720c */ /* 0x000fda0003f01270 */
.L_x_7576:
[----:B------:R-:W-:Y:S05]  /*11c4d0*/  BSYNC.RECONVERGENT B0 ;  /* 0x0000000000007941 */ /* 0x000fea0003800200 */
.L_x_7575:
[----:B--23--:R-:W-:Y:S01]  /*11c4e0*/  SEL R10, R16, R17, P0 ;  /* 0x00000011100a7207 */ /* 0x00cfe20000000000 */
        /* <DEDUP_REMOVED lines=21> */
.L_x_7620:
        /* <DEDUP_REMOVED lines=20> */
.L_x_7619:
[----:B------:R-:W0:Y:S01]  /*11c780*/  LDCU.64 UR6, c[0x0][0x3c8] ;  /* 0x00007900ff0677ac */ /* 0x000e220008000a00 */
[----:B------:R-:W-:Y:S01]  /*11c790*/  BSSY.RECONVERGENT B1, `(.L_x_7621) ;  /* 0x0000018000017945 */ /* 0x000fe20003800200 */
[----:B------:R-:W-:Y:S02]  /*11c7a0*/  IMAD.MOV.U32 R11, RZ, RZ, RZ ;  /* 0x000000ffff0b7224 */ /* 0x000fe400078e00ff */
[----:B------:R-:W-:Y:S02]  /*11c7b0*/  IMAD.MOV.U32 R28, RZ, RZ, RZ ;  /* 0x000000ffff1c7224 */ /* 0x000fe400078e00ff */
[----:B0-----:R-:W-:Y:S02]  /*11c7c0*/  IMAD.U32 R25, RZ, RZ, UR6 ;  /* 0x00000006ff197e24 */ /* 0x001fe4000f8e00ff */
[----:B------:R-:W-:-:S07]  /*11c7d0*/  IMAD.U32 R27, RZ, RZ, UR7 ;  /* 0x00000007ff1b7e24 */ /* 0x000fce000f8e00ff */
.L_x_7622:
        /* <DEDUP_REMOVED lines=20> */
.L_x_7621:
        /* <DEDUP_REMOVED lines=8> */
.L_x_7624:
        /* <DEDUP_REMOVED lines=20> */
.L_x_7623:
[----:B------:R-:W0:Y:S01]  /*11cae0*/  LDCU.64 UR6, c[0x0][0x3c8] ;  /* 0x00007900ff0677ac */ /* 0x000e220008000a00 */
[----:B------:R-:W-:Y:S01]  /*11caf0*/  BSSY.RECONVERGENT B1, `(.L_x_7625) ;  /* 0x0000018000017945 */ /* 0x000fe20003800200 */
[----:B------:R-:W-:Y:S02]  /*11cb00*/  IMAD.MOV.U32 R15, RZ, RZ, RZ ;  /* 0x000000ffff0f7224 */ /* 0x000fe400078e00ff */
[----:B------:R-:W-:Y:S02]  /*11cb10*/  IMAD.MOV.U32 R30, RZ, RZ, RZ ;  /* 0x000000ffff1e7224 */ /* 0x000fe400078e00ff */
[----:B0-----:R-:W-:Y:S02]  /*11cb20*/  IMAD.U32 R29, RZ, RZ, UR6 ;  /* 0x00000006ff1d7e24 */ /* 0x001fe4000f8e00ff */
[----:B------:R-:W-:-:S07]  /*11cb30*/  IMAD.U32 R28, RZ, RZ, UR7 ;  /* 0x00000007ff1c7e24 */ /* 0x000fce000f8e00ff */
.L_x_7626:
        /* <DEDUP_REMOVED lines=20> */
.L_x_7625:
        /* <DEDUP_REMOVED lines=8> */
.L_x_7628:
        /* <DEDUP_REMOVED lines=20> */
.L_x_7627:
[----:B------:R-:W0:Y:S01]  /*11ce40*/  LDCU.64 UR6, c[0x0][0x3c8] ;  /* 0x00007900ff0677ac */ /* 0x000e220008000a00 */
[----:B------:R-:W-:Y:S01]  /*11ce50*/  BSSY.RECONVERGENT B1, `(.L_x_7629) ;  /* 0x0000018000017945 */ /* 0x000fe20003800200 */
[----:B------:R-:W-:Y:S02]  /*11ce60*/  IMAD.MOV.U32 R14, RZ, RZ, RZ ;  /* 0x000000ffff0e7224 */ /* 0x000fe400078e00ff */
[----:B------:R-:W-:Y:S02]  /*11ce70*/  IMAD.MOV.U32 R31, RZ, RZ, RZ ;  /* 0x000000ffff1f7224 */ /* 0x000fe400078e00ff */
[----:B0-----:R-:W-:Y:S02]  /*11ce80*/  IMAD.U32 R29, RZ, RZ, UR6 ;  /* 0x00000006ff1d7e24 */ /* 0x001fe4000f8e00ff */
[----:B------:R-:W-:-:S07]  /*11ce90*/  IMAD.U32 R28, RZ, RZ, UR7 ;  /* 0x00000007ff1c7e24 */ /* 0x000fce000f8e00ff */
.L_x_7630:
        /* <DEDUP_REMOVED lines=20> */
.L_x_7629:
        /* <DEDUP_REMOVED lines=8> */
.L_x_7632:
        /* <DEDUP_REMOVED lines=20> */
.L_x_7631:
[----:B------:R-:W0:Y:S01]  /*11d1a0*/  LDCU.64 UR6, c[0x0][0x3c8] ;  /* 0x00007900ff0677ac */ /* 0x000e220008000a00 */
[----:B------:R-:W-:Y:S01]  /*11d1b0*/  BSSY.RECONVERGENT B1, `(.L_x_7633) ;  /* 0x0000018000017945 */ /* 0x000fe20003800200 */
[----:B------:R-:W-:Y:S02]  /*11d1c0*/  IMAD.MOV.U32 R11, RZ, RZ, RZ ;  /* 0x000000ffff0b7224 */ /* 0x000fe400078e00ff */
[----:B------:R-:W-:Y:S02]  /*11d1d0*/  IMAD.MOV.U32 R30, RZ, RZ, RZ ;  /* 0x000000ffff1e7224 */ /* 0x000fe400078e00ff */
[----:B0-----:R-:W-:Y:S02]  /*11d1e0*/  IMAD.U32 R29, RZ, RZ, UR6 ;  /* 0x00000006ff1d7e24 */ /* 0x001fe4000f8e00ff */
[----:B------:R-:W-:-:S07]  /*11d1f0*/  IMAD.U32 R28, RZ, RZ, UR7 ;  /* 0x00000007ff1c7e24 */ /* 0x000fce000f8e00ff */
.L_x_7634:
        /* <DEDUP_REMOVED lines=20> */
.L_x_7633:
        /* <DEDUP_REMOVED lines=8> */
.L_x_7636:
        /* <DEDUP_REMOVED lines=20> */
.L_x_7635:
[----:B------:R-:W0:Y:S01]  /*11d500*/  LDCU.64 UR6, c[0x0][0x3c8] ;  /* 0x00007900ff0677ac */ /* 0x000e220008000a00 */
[----:B------:R-:W-:Y:S01]  /*11d510*/  BSSY.RECONVERGENT B1, `(.L_x_7637) ;  /* 0x0000018000017945 */ /* 0x000fe20003800200 */
[----:B------:R-:W-:Y:S02]  /*11d520*/  IMAD.MOV.U32 R15, RZ, RZ, RZ ;  /* 0x000000ffff0f7224 */ /* 0x000fe400078e00ff */
[----:B------:R-:W-:Y:S02]  /*11d530*/  IMAD.MOV.U32 R30, RZ, RZ, RZ ;  /* 0x000000ffff1e7224 */ /* 0x000fe400078e00ff */
[----:B0-----:R-:W-:Y:S02]  /*11d540*/  IMAD.U32 R29, RZ, RZ, UR6 ;  /* 0x00000006ff1d7e24 */ /* 0x001fe4000f8e00ff */
[----:B------:R-:W-:-:S07]  /*11d550*/  IMAD.U32 R28, RZ, RZ, UR7 ;  /* 0x00000007ff1c7e24 */ /* 0x000fce000f8e00ff */
.L_x_7638:
        /* <DEDUP_REMOVED lines=20> */
.L_x_7637:
        /* <DEDUP_REMOVED lines=8> */
.L_x_7640:
        /* <DEDUP_REMOVED lines=20> */
.L_x_7639:
[----:B------:R-:W0:Y:S01]  /*11d860*/  LDCU.64 UR6, c[0x0][0x3c8] ;  /* 0x00007900ff0677ac */ /* 0x000e220008000a00 */
[----:B------:R-:W-:Y:S01]  /*11d870*/  BSSY.RECONVERGENT B1, `(.L_x_7641) ;  /* 0x0000018000017945 */ /* 0x000fe20003800200 */
[----:B------:R-:W-:Y:S02]  /*11d880*/  IMAD.MOV.U32 R14, RZ, RZ, RZ ;  /* 0x000000ffff0e7224 */ /* 0x000fe400078e00ff */
[----:B------:R-:W-:Y:S02]  /*11d890*/  IMAD.MOV.U32 R31, RZ, RZ, RZ ;  /* 0x000000ffff1f7224 */ /* 0x000fe400078e00ff */
[----:B0-----:R-:W-:Y:S02]  /*11d8a0*/  IMAD.U32 R29, RZ, RZ, UR6 ;  /* 0x00000006ff1d7e24 */ /* 0x001fe4000f8e00ff */
[----:B------:R-:W-:-:S07]  /*11d8b0*/  IMAD.U32 R28, RZ, RZ, UR7 ;  /* 0x00000007ff1c7e24 */ /* 0x000fce000f8e00ff */
.L_x_7642:
        /* <DEDUP_REMOVED lines=20> */
.L_x_7641:
        /* <DEDUP_REMOVED lines=8> */
.L_x_7644:
        /* <DEDUP_REMOVED lines=20> */
.L_x_7643:
[----:B------:R-:W0:Y:S01]  /*11dbc0*/  LDCU.64 UR6, c[0x0][0x3c8] ;  /* 0x00007900ff0677ac */ /* 0x000e220008000a00 */
[----:B------:R-:W-:Y:S01]  /*11dbd0*/  BSSY.RECONVERGENT B1, `(.L_x_7645) ;  /* 0x0000018000017945 */ /* 0x000fe20003800200 */
[----:B------:R-:W-:Y:S02]  /*11dbe0*/  IMAD.MOV.U32 R11, RZ, RZ, RZ ;  /* 0x000000ffff0b7224 */ /* 0x000fe400078e00ff */
[----:B------:R-:W-:Y:S02]  /*11dbf0*/  IMAD.MOV.U32 R30, RZ, RZ, RZ ;  /* 0x000000ffff1e7224 */ /* 0x000fe400078e00ff */
[----:B0-----:R-:W-:Y:S02]  /*11dc00*/  IMAD.U32 R29, RZ, RZ, UR6 ;  /* 0x00000006ff1d7e24 */ /* 0x001fe4000f8e00ff */
[----:B------:R-:W-:-:S07]  /*11dc10*/  IMAD.U32 R28, RZ, RZ, UR7 ;  /* 0x00000007ff1c7e24 */ /* 0x000fce000f8e00ff */
.L_x_7646:
        /* <DEDUP_REMOVED lines=20> */
.L_x_7645:
        /* <DEDUP_REMOVED lines=8> */
.L_x_7648:
        /* <DEDUP_REMOVED lines=20> */
.L_x_7647:
[----:B------:R-:W0:Y:S01]  /*11df20*/  LDCU.64 UR6, c[0x0][0x3c8] ;  /* 0x00007900ff0677ac */ /* 0x000e220008000a00 */
[----:B------:R-:W-:Y:S01]  /*11df30*/  BSSY.RECONVERGENT B1, `(.L_x_7649) ;  /* 0x0000018000017945 */ /* 0x000fe20003800200 */
[----:B------:R-:W-:Y:S02]  /*11df40*/  IMAD.MOV.U32 R15, RZ, RZ, RZ ;  /* 0x000000ffff0f7224 */ /* 0x000fe400078e00ff */
[----:B------:R-:W-:Y:S02]  /*11df50*/  IMAD.MOV.U32 R30, RZ, RZ, RZ ;  /* 0x000000ffff1e7224 */ /* 0x000fe400078e00ff */
[----:B0-----:R-:W-:Y:S02]  /*11df60*/  IMAD.U32 R29, RZ, RZ, UR6 ;  /* 0x00000006ff1d7e24 */ /* 0x001fe4000f8e00ff */
[----:B------:R-:W-:-:S07]  /*11df70*/  IMAD.U32 R28, RZ, RZ, UR7 ;  /* 0x00000007ff1c7e24 */ /* 0x000fce000f8e00ff */
.L_x_7650:
        /* <DEDUP_REMOVED lines=20> */
.L_x_7649:
        /* <DEDUP_REMOVED lines=8> */
.L_x_7652:
        /* <DEDUP_REMOVED lines=20> */
.L_x_7651:
[----:B------:R-:W0:Y:S01]  /*11e280*/  LDCU.64 UR6, c[0x0][0x3c8] ;  /* 0x00007900ff0677ac */ /* 0x000e220008000a00 */
[----:B------:R-:W-:Y:S01]  /*11e290*/  BSSY.RECONVERGENT B1, `(.L_x_7653) ;  /* 0x0000018000017945 */ /* 0x000fe20003800200 */
[----:B------:R-:W-:Y:S02]  /*11e2a0*/  IMAD.MOV.U32 R14, RZ, RZ, RZ ;  /* 0x000000ffff0e7224 */ /* 0x000fe400078e00ff */
[----:B------:R-:W-:Y:S02]  /*11e2b0*/  IMAD.MOV.U32 R31, RZ, RZ, RZ ;  /* 0x000000ffff1f7224 */ /* 0x000fe400078e00ff */
[----:B0-----:R-:W-:Y:S02]  /*11e2c0*/  IMAD.U32 R29, RZ, RZ, UR6 ;  /* 0x00000006ff1d7e24 */ /* 0x001fe4000f8e00ff */
[----:B------:R-:W-:-:S07]  /*11e2d0*/  IMAD.U32 R28, RZ, RZ, UR7 ;  /* 0x00000007ff1c7e24 */ /* 0x000fce000f8e00ff */
.L_x_7654:
        /* <DEDUP_REMOVED lines=20> */
.L_x_7653:
        /* <DEDUP_REMOVED lines=8> */
.L_x_7656:
        /* <DEDUP_REMOVED lines=20> */
.L_x_7655:
[----:B------:R-:W0:Y:S01]  /*11e5e0*/  LDCU.64 UR6, c[0x0][0x3c8] ;  /* 0x00007900ff0677ac */ /* 0x000e220008000a00 */
[----:B------:R-:W-:Y:S01]  /*11e5f0*/  BSSY.RECONVERGENT B1, `(.L_x_7657) ;  /* 0x0000017000017945 */ /* 0x000fe20003800200 */
[----:B------:R-:W-:Y:S01]  /*11e600*/  CS2R R28, SRZ ;  /* 0x00000000001c7805 */ /* 0x000fe2000001ff00 */
[----:B0-----:R-:W-:Y:S02]  /*11e610*/  IMAD.U32 R26, RZ, RZ, UR6 ;  /* 0x00000006ff1a7e24 */ /* 0x001fe4000f8e00ff */
[----:B------:R-:W-:-:S07]  /*11e620*/  IMAD.U32 R27, RZ, RZ, UR7 ;  /* 0x00000007ff1b7e24 */ /* 0x000fce000f8e00ff */
.L_x_7658:
        /* <DEDUP_REMOVED lines=20> */
.L_x_7657:
[----:B------:R-:W-:-:S13]  /*11e770*/  ISETP.LT.AND P1, PT, R30, R29, PT ;  /* 0x0000001d1e00720c */ /* 0x000fda0003f21270 */
.L_x_7618:
[----:B------:R-:W-:Y:S05]  /*11e780*/  BSYNC.RECONVERGENT B0 ;  /* 0x0000000000007941 */ /* 0x000fea0003800200 */
.L_x_7617:
[----:B------:R-:W-:Y:S01]  /*11e790*/  VIADD R11, R13, 0x1 ;  /* 0x000000010d0b7836 */ /* 0x000fe20000000000 */
[----:B-12---:R-:W-:Y:S01]  /*11e7a0*/  SEL R9, R16, R17, P1 ;  /* 0x0000001110097207 */ /* 0x006fe20000800000 */
[----:B------:R-:W-:Y:S01]  /*11e7b0*/  VIADD R8, R12, 0x1 ;  /* 0x000000010c087836 */ /* 0x000fe20000000000 */
[----:B------:R-:W-:Y:S01]  /*11e7c0*/  BSSY.RECONVERGENT B0, `(.L_x_7659) ;  /* 0x0000229000007945 */ /* 0x000fe20003800200 */
[----:B------:R-:W-:Y:S01]  /*11e7d0*/  @P1 IMAD.MOV R11, RZ, RZ, R13 ;  /* 0x000000ffff0b1224 */ /* 0x000fe200078e020d */
[----:B------:R-:W-:Y:S01]  /*11e7e0*/  PLOP3.LUT P0, PT, PT, PT, PT, 0x8, 0x80 ;  /* 0x000000000080781c */ /* 0x000fe20003f0e170 */
[----:B------:R-:W-:-:S03]  /*11e7f0*/  @!P1 IMAD.MOV R8, RZ, RZ, R12 ;  /* 0x000000ffff089224 */ /* 0x000fc600078e020c */
[----:B------:R-:W-:Y:S02]  /*11e800*/  @!P1 LEA R12, R11, UR4, 0x2 ;  /* 0x000000040b0c9c11 */ /* 0x000fe4000f8e10ff */
[----:B------:R-:W-:-:S03]  /*11e810*/  @P1 LEA R13, R8, UR4, 0x2 ;  /* 0x00000004080d1c11 */ /* 0x000fc6000f8e10ff */
[----:B------:R0:W1:Y:S04]  /*11e820*/  @!P1 LDS R17, [R12] ;  /* 0x000000000c119984 */ /* 0x0000680000000800 */
[----:B------:R0:W2:Y:S01]  /*11e830*/  @P1 LDS R16, [R13] ;  /* 0x000000000d101984 */ /* 0x0000a20000000800 */
        /* <DEDUP_REMOVED lines=13> */
.L_x_7662:
        /* <DEDUP_REMOVED lines=20> */
.L_x_7661:
[----:B------:R-:W0:Y:S01]  /*11ea50*/  LDCU.64 UR6, c[0x0][0x3c8] ;  /* 0x00007900ff0677ac */ /* 0x000e220008000a00 */
[----:B------:R-:W-:Y:S01]  /*11ea60*/  BSSY.RECONVERGENT B1, `(.L_x_7663) ;  /* 0x0000018000017945 */ /* 0x000fe20003800200 */
[----:B------:R-:W-:Y:S02]  /*11ea70*/  IMAD.MOV.U32 R15, RZ, RZ, RZ ;  /* 0x000000ffff0f7224 */ /* 0x000fe400078e00ff */
[----:B------:R-:W-:Y:S02]  /*11ea80*/  IMAD.MOV.U32 R30, RZ, RZ, RZ ;  /* 0x000000ffff1e7224 */ /* 0x000fe400078e00ff */
[----:B0-----:R-:W-:Y:S02]  /*11ea90*/  IMAD.U32 R29, RZ, RZ, UR6 ;  /* 0x00000006ff1d7e24 */ /* 0x001fe4000f8e00ff */
[----:B------:R-:W-:-:S07]  /*11eaa0*/  IMAD.U32 R28, RZ, RZ, UR7 ;  /* 0x00000007ff1c7e24 */ /* 0x000fce000f8e00ff */
.L_x_7664:
        /* <DEDUP_REMOVED lines=20> */
.L_x_7663:
        /* <DEDUP_REMOVED lines=8> */
.L_x_7666:
        /* <DEDUP_REMOVED lines=20> */
.L_x_7665:
[----:B------:R-:W0:Y:S01]  /*11edb0*/  LDCU.64 UR6, c[0x0][0x3c8] ;  /* 0x00007900ff0677ac */ /* 0x000e220008000a00 */
[----:B------:R-:W-:Y:S01]  /*11edc0*/  BSSY.RECONVERGENT B1, `(.L_x_7667) ;  /* 0x0000018000017945 */ /* 0x000fe20003800200 */
[----:B------:R-:W-:Y:S02]  /*11edd0*/  IMAD.MOV.U32 R14, RZ, RZ, RZ ;  /* 0x000000ffff0e7224 */ /* 0x000fe400078e00ff */
[----:B------:R-:W-:Y:S02]  /*11ede0*/  IMAD.MOV.U32 R31, RZ, RZ, RZ ;  /* 0x000000ffff1f7224 */ /* 0x000fe400078e00ff */
[----:B0-----:R-:W-:Y:S02]  /*11edf0*/  IMAD.U32 R30, RZ, RZ, UR6 ;  /* 0x00000006ff1e7e24 */ /* 0x001fe4000f8e00ff */
[----:B------:R-:W-:-:S07]  /*11ee00*/  IMAD.U32 R29, RZ, RZ, UR7 ;  /* 0x00000007ff1d7e24 */ /* 0x000fce000f8e00ff */
.L_x_7668:
        /* <DEDUP_REMOVED lines=20> */
.L_x_7667:
        /* <DEDUP_REMOVED lines=8> */
.L_x_7670:
        /* <DEDUP_REMOVED lines=20> */
.L_x_7669:
[----:B------:R-:W0:Y:S01]  /*11f110*/  LDCU.64 UR6, c[0x0][0x3c8] ;  /* 0x00007900ff0677ac */ /* 0x000e220008000a00 */
[----:B------:R-:W-:Y:S01]  /*11f120*/  BSSY.RECONVERGENT B1, `(.L_x_7671) ;  /* 0x0000018000017945 */ /* 0x000fe20003800200 */
[----:B------:R-:W-:Y:S02]  /*11f130*/  IMAD.MOV.U32 R18, RZ, RZ, RZ ;  /* 0x000000ffff127224 */ /* 0x000fe400078e00ff */
[----:B------:R-:W-:Y:S02]  /*11f140*/  IMAD.MOV.U32 R31, RZ, RZ, RZ ;  /* 0x000000ffff1f7224 */ /* 0x000fe400078e00ff */
[----:B0-----:R-:W-:Y:S02]  /*11f150*/  IMAD.U32 R30, RZ, RZ, UR6 ;  /* 0x00000006ff1e7e24 */ /* 0x001fe4000f8e00ff */
[----:B------:R-:W-:-:S07]  /*11f160*/  IMAD.U32 R29, RZ, RZ, UR7 ;  /* 0x00000007ff1d7e24 */ /* 0x000fce000f8e00ff */
.L_x_7672:
        /* <DEDUP_REMOVED lines=20> */
.L_x_7671:
        /* <DEDUP_REMOVED lines=8> */
.L_x_7674:
        /* <DEDUP_REMOVED lines=20> */
.L_x_7673:
[----:B------:R-:W0:Y:S01]  /*11f470*/  LDCU.64 UR6, c[0x0][0x3c8] ;  /* 0x00007900ff0677ac */ /* 0x000e220008000a00 */
[----:B------:R-:W-:Y:S01]  /*11f480*/  BSSY.RECONVERGENT B1, `(.L_x_7675) ;  /* 0x0000018000017945 */ /* 0x000fe20003800200 */
[----:B------:R-:W-:Y:S02]  /*11f490*/  IMAD.MOV.U32 R15, RZ, RZ, RZ ;  /* 0x000000ffff0f7224 */ /* 0x000fe400078e00ff */
[----:B------:R-:W-:Y:S02]  /*11f4a0*/  IMAD.MOV.U32 R32, RZ, RZ, RZ ;  /* 0x000000ffff207224 */ /* 0x000fe400078e00ff */
[----:B0-----:R-:W-:Y:S02]  /*11f4b0*/  IMAD.U32 R30, RZ, RZ, UR6 ;  /* 0x00000006ff1e7e24 */ /* 0x001fe4000f8e00ff */
[----:B------:R-:W-:-:S07]  /*11f4c0*/  IMAD.U32 R29, RZ, RZ, UR7 ;  /* 0x00000007ff1d7e24 */ /* 0x000fce000f8e00ff */
.L_x_7676:
        /* <DEDUP_REMOVED lines=20> */
.L_x_7675:
        /* <DEDUP_REMOVED lines=8> */
.L_x_7678:
        /* <DEDUP_REMOVED lines=20> */
.L_x_7677:
[----:B------:R-:W0:Y:S01]  /*11f7d0*/  LDCU.64 UR6, c[0x0][0x3c8] ;  /* 0x00007900ff0677ac */ /* 0x000e220008000a00 */
[----:B------:R-:W-:Y:S01]  /*11f7e0*/  BSSY.RECONVERGENT B1, `(.L_x_7679) ;  /* 0x0000018000017945 */ /* 0x000fe20003800200 */
[----:B------:R-:W-:Y:S02]  /*11f7f0*/  IMAD.MOV.U32 R14, RZ, RZ, RZ ;  /* 0x000000ffff0e7224 */ /* 0x000fe400078e00ff */
[----:B------:R-:W-:Y:S02]  /*11f800*/  IMAD.MOV.U32 R31, RZ, RZ, RZ ;  /* 0x000000ffff1f7224 */ /* 0x000fe400078e00ff */
[----:B0-----:R-:W-:Y:S02]  /*11f810*/  IMAD.U32 R30, RZ, RZ, UR6 ;  /* 0x00000006ff1e7e24 */ /* 0x001fe4000f8e00ff */
[----:B------:R-:W-:-:S07]  /*11f820*/  IMAD.U32 R29, RZ, RZ, UR7 ;  /* 0x00000007ff1d7e24 */ /* 0x000fce000f8e00ff */
.L_x_7680:
        /* <DEDUP_REMOVED lines=20> */
.L_x_7679:
        /* <DEDUP_REMOVED lines=8> */
.L_x_7682:
        /* <DEDUP_REMOVED lines=20> */
.L_x_7681:
[----:B------:R-:W0:Y:S01]  /*11fb30*/  LDCU.64 UR6, c[0x0][0x3c8] ;  /* 0x00007900ff0677ac */ /* 0x000e220008000a00 */
[----:B------:R-:W-:Y:S01]  /*11fb40*/  BSSY.RECONVERGENT B1, `(.L_x_7683) ;  /* 0x0000018000017945 */ /* 0x000fe20003800200 */
[----:B------:R-:W-:Y:S02]  /*11fb50*/  IMAD.MOV.U32 R18, RZ, RZ, RZ ;  /* 0x000000ffff127224 */ /* 0x000fe400078e00ff */
[----:B------:R-:W-:Y:S02]  /*11fb60*/  IMAD.MOV.U32 R31, RZ, RZ, RZ ;  /* 0x000000ffff1f7224 */ /* 0x000fe400078e00ff */
[----:B0-----:R-:W-:Y:S02]  /*11fb70*/  IMAD.U32 R30, RZ, RZ, UR6 ;  /* 0x00000006ff1e7e24 */ /* 0x001fe4000f8e00ff */
[----:B------:R-:W-:-:S07]  /*11fb80*/  IMAD.U32 R29, RZ, RZ, UR7 ;  /* 0x00000007ff1d7e24 */ /* 0x000fce000f8e00ff */
.L_x_7684:
        /* <DEDUP_REMOVED lines=20> */
.L_x_7683:
        /* <DEDUP_REMOVED lines=8> */
.L_x_7686:
        /* <DEDUP_REMOVED lines=20> */
.L_x_7685:
[----:B------:R-:W0:Y:S01]  /*11fe90*/  LDCU.64 UR6, c[0x0][0x3c8] ;  /* 0x00007900ff0677ac */ /* 0x000e220008000a00 */
[----:B------:R-:W-:Y:S01]  /*11fea0*/  BSSY.RECONVERGENT B1, `(.L_x_7687) ;  /* 0x0000018000017945 */ /* 0x000fe20003800200 */
[----:B------:R-:W-:Y:S02]  /*11feb0*/  IMAD.MOV.U32 R15, RZ, RZ, RZ ;  /* 0x000000ffff0f7224 */ /* 0x000fe400078e00ff */
[----:B------:R-:W-:Y:S02]  /*11fec0*/  IMAD.MOV.U32 R32, RZ, RZ, RZ ;  /* 0x000000ffff207224 */ /* 0x000fe400078e00ff */
[----:B0-----:R-:W-:Y:S02]  /*11fed0*/  IMAD.U32 R30, RZ, RZ, UR6 ;  /* 0x00000006ff1e7e24 */ /* 0x001fe4000f8e00ff */
[----:B------:R-:W-:-:S07]  /*11fee0*/  IMAD.U32 R29, RZ, RZ, UR7 ;  /* 0x00000007ff1d7e24 */ /* 0x000fce000f8e00ff */
.L_x_7688:
        /* <DEDUP_REMOVED lines=20> */
.L_x_7687:
        /* <DEDUP_REMOVED lines=8> */
.L_x_7690:
        /* <DEDUP_REMOVED lines=20> */
.L_x_7689:
[----:B------:R-:W0:Y:S01]  /*1201f0*/  LDCU.64 UR6, c[0x0][0x3c8] ;  /* 0x00007900ff0677ac */ /* 0x000e220008000a00 */
[----:B------:R-:W-:Y:S01]  /*120200*/  BSSY.RECONVERGENT B1, `(.L_x_7691) ;  /* 0x0000018000017945 */ /* 0x000fe20003800200 */
[----:B------:R-:W-:Y:S02]  /*120210*/  IMAD.MOV.U32 R14, RZ, RZ, RZ ;  /* 0x000000ffff0e7224 */ /* 0x000fe400078e00ff */
[----:B------:R-:W-:Y:S02]  /*120220*/  IMAD.MOV.U32 R31, RZ, RZ, RZ ;  /* 0x000000ffff1f7224 */ /* 0x000fe400078e00ff */
[----:B0-----:R-:W-:Y:S02]  /*120230*/  IMAD.U32 R30, RZ, RZ, UR6 ;  /* 0x00000006ff1e7e24 */ /* 0x001fe4000f8e00ff */
[----:B------:R-:W-:-:S07]  /*120240*/  IMAD.U32 R29, RZ, RZ, UR7 ;  /* 0x00000007ff1d7e24 */ /* 0x000fce000f8e00ff */
.L_x_7692:
        /* <DEDUP_REMOVED lines=20> */
.L_x_7691:
        /* <DEDUP_REMOVED lines=8> */
.L_x_7694:
        /* <DEDUP_REMOVED lines=20> */
.L_x_7693:
[----:B------:R-:W0:Y:S01]  /*120550*/  LDCU.64 UR6, c[0x0][0x3c8] ;  /* 0x00007900ff0677ac */ /* 0x000e220008000a00 */
[----:B------:R-:W-:Y:S01]  /*120560*/  BSSY.RECONVERGENT B1, `(.L_x_7695) ;  /* 0x0000018000017945 */ /* 0x000fe20003800200 */
[----:B------:R-:W-:Y:S02]  /*120570*/  IMAD.MOV.U32 R18, RZ, RZ, RZ ;  /* 0x000000ffff127224 */ /* 0x000fe400078e00ff */
[----:B------:R-:W-:Y:S02]  /*120580*/  IMAD.MOV.U32 R31, RZ, RZ, RZ ;  /* 0x000000ffff1f7224 */ /* 0x000fe400078e00ff */
[----:B0-----:R-:W-:Y:S02]  /*120590*/  IMAD.U32 R30, RZ, RZ, UR6 ;  /* 0x00000006ff1e7e24 */ /* 0x001fe4000f8e00ff */
[----:B------:R-:W-:-:S07]  /*1205a0*/  IMAD.U32 R29, RZ, RZ, UR7 ;  /* 0x00000007ff1d7e24 */ /* 0x000fce000f8e00ff */
.L_x_7696:
        /* <DEDUP_REMOVED lines=20> */
.L_x_7695:
[----:B------:R-:W0:Y:S01]  /*1206f0*/  LDC.64 R12, c[0x0][0x3c0] ;  /* 0x0000f000ff0c7b82 */ /* 0x000e220000000a00 */
[----:B------:R-:W1:Y:S01]  /*120700*/  LDCU.64 UR6, c[0x0][0x3c8] ;  /* 0x00007900ff0677ac */ /* 0x000e620008000a00 */
[----:B0-----:R-:W5:Y:S01]  /*120710*/  LDG.E.64 R12, desc[UR8][R12.64+0x48] ;  /* 0x000048080c0c7981 */ /* 0x001f62000c1e1b00 */
[----:B------:R-:W-:Y:S01]  /*120720*/  BSSY.RECONVERGENT B1, `(.L_x_7697) ;  /* 0x0000017000017945 */ /* 0x000fe20003800200 */
[----:B-1----:R-:W-:Y:S01]  /*120730*/  IMAD.U32 R29, RZ, RZ, UR6 ;  /* 0x00000006ff1d7e24 */ /* 0x002fe2000f8e00ff */
[----:B------:R-:W-:Y:S01]  /*120740*/  CS2R R30, SRZ ;  /* 0x00000000001e7805 */ /* 0x000fe2000001ff00 */
[----:B------:R-:W-:-:S07]  /*120750*/  IMAD.U32 R28, RZ, RZ, UR7 ;  /* 0x00000007ff1c7e24 */ /* 0x000fce000f8e00ff */
.L_x_7698:
        /* <DEDUP_REMOVED lines=20> */
.L_x_7697:
[----:B------:R-:W0:Y:S01]  /*1208a0*/  LDCU.64 UR6, c[0x0][0x3c8] ;  /* 0x00007900ff0677ac */ /* 0x000e220008000a00 */
[----:B------:R-:W-:Y:S01]  /*1208b0*/  BSSY.RECONVERGENT B1, `(.L_x_7699) ;  /* 0x0000018000017945 */ /* 0x000fe20003800200 */
[----:B------:R-:W-:Y:S02]  /*1208c0*/  IMAD.MOV.U32 R30, RZ, RZ, RZ ;  /* 0x000000ffff1e7224 */ /* 0x000fe400078e00ff */
[----:B------:R-:W-:Y:S02]  /*1208d0*/  IMAD.MOV.U32 R29, RZ, RZ, RZ ;  /* 0x000000ffff1d7224 */ /* 0x000fe400078e00ff */
[----:B0-----:R-:W-:Y:S02]  /*1208e0*/  IMAD.U32 R27, RZ, RZ, UR6 ;  /* 0x00000006ff1b7e24 */ /* 0x001fe4000f8e00ff */
[----:B------:R-:W-:-:S07]  /*1208f0*/  IMAD.U32 R28, RZ, RZ, UR7 ;  /* 0x00000007ff1c7e24 */ /* 0x000fce000f8e00ff */
.L_x_7700:
        /* <DEDUP_REMOVED lines=20> */
.L_x_7699:
[----:B------:R-:W-:-:S13]  /*120a40*/  ISETP.LT.AND P0, PT, R31, R30, PT ;  /* 0x0000001e1f00720c */ /* 0x000fda0003f01270 */
.L_x_7660:
[----:B------:R-:W-:Y:S05]  /*120a50*/  BSYNC.RECONVERGENT B0 ;  /* 0x0000000000007941 */ /* 0x000fea0003800200 */
.L_x_7659:
[----:B------:R-:W-:Y:S01]  /*120a60*/  VIADD R14, R8, 0x1 ;  /* 0x00000001080e7836 */ /* 0x000fe20000000000 */
[----:B------:R-:W-:Y:S01]  /*120a70*/  BSSY.RECONVERGENT B0, `(.L_x_7701) ;  /* 0x000022b000007945 */ /* 0x000fe20003800200 */
[----:B------:R-:W-:Y:S01]  /*120a80*/  @!P0 IMAD.MOV R14, RZ, RZ, R8 ;  /* 0x000000ffff0e8224 */ /* 0x000fe200078e0208 */
[----:B-12---:R-:W-:Y:S01]  /*120a90*/  SEL R8, R16, R17, P0 ;  /* 0x0000001110087207 */ /* 0x006fe20000000000 */
[----:B------:R-:W-:Y:S02]  /*120aa0*/  VIADD R13, R11, 0x1 ;  /* 0x000000010b0d7836 */ /* 0x000fe40000000000 */
[----:B------:R-:W-:Y:S01]  /*120ab0*/  @P0 IMAD.MOV R13, RZ, RZ, R11 ;  /* 0x000000ffff0d0224 */ /* 0x000fe200078e020b */
[C---:B------:R-:W-:Y:S02]  /*120ac0*/  ISETP.GE.AND P1, PT, R14.reuse, R19, PT ;  /* 0x000000130e00720c */ /* 0x040fe40003f26270 */
[----:B------:R-:W-:Y:S02]  /*120ad0*/  @P0 LEA R12, R14, UR4, 0x2 ;  /* 0x000000040e0c0c11 */ /* 0x000fe4000f8e10ff */
[----:B------:R-:W-:-:S03]  /*120ae0*/  @!P0 LEA R11, R13, UR4, 0x2 ;  /* 0x000000040d0b8c11 */ /* 0x000fc6000f8e10ff */
[----:B------:R0:W1:Y:S04]  /*120af0*/  @P0 LDS R16, [R12] ;  /* 0x000000000c100984 */ /* 0x0000680000000800 */
[----:B------:R0:W2:Y:S01]  /*120b00*/  @!P0 LDS R17, [R11] ;  /* 0x000000000b118984 */ /* 0x0000a20000000800 */
[----:B------:R-:W-:Y:S01]  /*120b10*/  PLOP3.LUT P0, PT, PT, PT, PT, 0x8, 0x80 ;  /* 0x000000000080781c */ /* 0x000fe20003f0e170 */
[----:B------:R-:W-:-:S12]  /*120b20*/  @P1 BRA `(.L_x_7702) ;  /* 0x00000020007c1947 */ /* 0x000fd80003800000 */
[----:B------:R-:W-:Y:S02]  /*120b30*/  ISETP.GE.AND P1, PT, R13, R22, PT ;  /* 0x000000160d00720c */ /* 0x000fe40003f26270 */
[----:B------:R-:W-:-:S11]  /*120b40*/  PLOP3.LUT P0, PT, PT, PT, PT, 0x80, 0x8 ;  /* 0x000000000008781c */ /* 0x000fd60003f0f070 */
[----:B------:R-:W-:Y:S05]  /*120b50*/  @P1 BRA `(.L_x_7702) ;  /* 0x0000002000701947 */ /* 0x000fea0003800000 */
[----:B------:R-:W3:Y:S01]  /*120b60*/  LDC.64 R20, c[0x0][0x3c0] ;  /* 0x0000f000ff147b82 */ /* 0x000ee20000000a00 */
[----:B------:R-:W4:Y:S01]  /*120b70*/  LDCU.64 UR6, c[0x0][0x3c8] ;  /* 0x00007900ff0677ac */ /* 0x000f220008000a00 */
[----:B---3--:R-:W5:Y:S01]  /*120b80*/  LDG.E.64 R20, desc[UR8][R20.64] ;  /* 0x0000000814147981 */ /* 0x008f62000c1e1b00 */
[----:B------:R-:W-:Y:S01]  /*120b90*/  BSSY.RECONVERGENT B1, `(.L_x_7703) ;  /* 0x0000018000017945 */ /* 0x000fe20003800200 */
[----:B----4-:R-:W-:Y:S02]  /*120ba0*/  IMAD.U32 R29, RZ, RZ, UR6 ;  /* 0x00000006ff1d7e24 */ /* 0x010fe4000f8e00ff */
[----:B------:R-:W-:Y:S02]  /*120bb0*/  IMAD.U32 R28, RZ, RZ, UR7 ;  /* 0x00000007ff1c7e24 */ /* 0x000fe4000f8e00ff */
[----:B0-----:R-:W-:Y:S02]  /*120bc0*/  IMAD.MOV.U32 R11, RZ, RZ, RZ ;  /* 0x000000ffff0b7224 */ /* 0x001fe400078e00ff */
[----:B------:R-:W-:-:S07]  /*120bd0*/  IMAD.MOV.U32 R30, RZ, RZ, RZ ;  /* 0x000000ffff1e7224 */ /* 0x000fce00078e00ff */
.L_x_7704:
        /* <DEDUP_REMOVED lines=20> */
.L_x_7703:
[----:B------:R-:W0:Y:S01]  /*120d20*/  LDCU.64 UR6, c[0x0][0x3c8] ;  /* 0x00007900ff0677ac */ /* 0x000e220008000a00 */
[----:B------:R-:W-:Y:S01]  /*120d30*/  BSSY.RECONVERGENT B1, `(.L_x_7705) ;  /* 0x0000018000017945 */ /* 0x000fe20003800200 */
[----:B------:R-:W-:Y:S02]  /*120d40*/  IMAD.MOV.U32 R12, RZ, RZ, RZ ;  /* 0x000000ffff0c7224 */ /* 0x000fe400078e00ff */
[----:B------:R-:W-:Y:S02]  /*120d50*/  IMAD.MOV.U32 R31, RZ, RZ, RZ ;  /* 0x000000ffff1f7224 */ /* 0x000fe400078e00ff */
[----:B0-----:R-:W-:Y:S02]  /*120d60*/  IMAD.U32 R30, RZ, RZ, UR6 ;  /* 0x00000006ff1e7e24 */ /* 0x001fe4000f8e00ff */
[----:B------:R-:W-:-:S07]  /*120d70*/  IMAD.U32 R29, RZ, RZ, UR7 ;  /* 0x00000007ff1d7e24 */ /* 0x000fce000f8e00ff */
.L_x_7706:
        /* <DEDUP_REMOVED lines=20> */
.L_x_7705:
        /* <DEDUP_REMOVED lines=8> */
.L_x_7708:
        /* <DEDUP_REMOVED lines=20> */
.L_x_7707:
[----:B------:R-:W0:Y:S01]  /*121080*/  LDCU.64 UR6, c[0x0][0x3c8] ;  /* 0x00007900ff0677ac */ /* 0x000e220008000a00 */
[----:B------:R-:W-:Y:S01]  /*121090*/  BSSY.RECONVERGENT B1, `(.L_x_7709) ;  /* 0x0000018000017945 */ /* 0x000fe20003800200 */
[----:B------:R-:W-:Y:S02]  /*1210a0*/  IMAD.MOV.U32 R11, RZ, RZ, RZ ;  /* 0x000000ffff0b7224 */ /* 0x000fe400078e00ff */
[----:B------:R-:W-:Y:S02]  /*1210b0*/  IMAD.MOV.U32 R32, RZ, RZ, RZ ;  /* 0x000000ffff207224 */ /* 0x000fe400078e00ff */
[----:B0-----:R-:W-:Y:S02]  /*1210c0*/  IMAD.U32 R31, RZ, RZ, UR6 ;  /* 0x00000006ff1f7e24 */ /* 0x001fe4000f8e00ff */
[----:B------:R-:W-:-:S07]  /*1210d0*/  IMAD.U32 R30, RZ, RZ, UR7 ;  /* 0x00000007ff1e7e24 */ /* 0x000fce000f8e00ff */
.L_x_7710:
        /* <DEDUP_REMOVED lines=20> */
.L_x_7709:
        /* <DEDUP_REMOVED lines=8> */
.L_x_7712:
        /* <DEDUP_REMOVED lines=20> */
.L_x_7711:
[----:B------:R-:W0:Y:S01]  /*1213e0*/  LDCU.64 UR6, c[0x0][0x3c8] ;  /* 0x00007900ff0677ac */ /* 0x000e220008000a00 */
[----:B------:R-:W-:Y:S01]  /*1213f0*/  BSSY.RECONVERGENT B1, `(.L_x_7713) ;  /* 0x0000018000017945 */ /* 0x000fe20003800200 */
[----:B------:R-:W-:Y:S02]  /*121400*/  IMAD.MOV.U32 R15, RZ, RZ, RZ ;  /* 0x000000ffff0f7224 */ /* 0x000fe400078e00ff */
[----:B------:R-:W-:Y:S02]  /*121410*/  IMAD.MOV.U32 R32, RZ, RZ, RZ ;  /* 0x000000ffff207224 */ /* 0x000fe400078e00ff */
[----:B0-----:R-:W-:Y:S02]  /*121420*/  IMAD.U32 R31, RZ, RZ, UR6 ;  /* 0x00000006ff1f7e24 */ /* 0x001fe4000f8e00ff */
[----:B------:R-:W-:-:S07]  /*121430*/  IMAD.U32 R30, RZ, RZ, UR7 ;  /* 0x00000007ff1e7e24 */ /* 0x000fce000f8e00ff */
.L_x_7714:
        /* <DEDUP_REMOVED lines=20> */
.L_x_7713:
        /* <DEDUP_REMOVED lines=8> */
.L_x_7716:
        /* <DEDUP_REMOVED lines=20> */
.L_x_7715:
[----:B------:R-:W0:Y:S01]  /*121740*/  LDCU.64 UR6, c[0x0][0x3c8] ;  /* 0x00007900ff0677ac */ /* 0x000e220008000a00 */
[----:B------:R-:W-:Y:S01]  /*121750*/  BSSY.RECONVERGENT B1, `(.L_x_7717) ;  /* 0x0000018000017945 */ /* 0x000fe20003800200 */
[----:B------:R-:W-:Y:S02]  /*121760*/  IMAD.MOV.U32 R12, RZ, RZ, RZ ;  /* 0x000000ffff0c7224 */ /* 0x000fe400078e00ff */
[----:B------:R-:W-:Y:S02]  /*121770*/  IMAD.MOV.U32 R33, RZ, RZ, RZ ;  /* 0x000000ffff217224 */ /* 0x000fe400078e00ff */
[----:B0-----:R-:W-:Y:S02]  /*121780*/  IMAD.U32 R31, RZ, RZ, UR6 ;  /* 0x00000006ff1f7e24 */ /* 0x001fe4000f8e00ff */
[----:B------:R-:W-:-:S07]  /*121790*/  IMAD.U32 R30, RZ, RZ, UR7 ;  /* 0x00000007ff1e7e24 */ /* 0x000fce000f8e00ff */
.L_x_7718:
        /* <DEDUP_REMOVED lines=20> */
.L_x_7717:
        /* <DEDUP_REMOVED lines=8> */
.L_x_7720:
        /* <DEDUP_REMOVED lines=20> */
.L_x_7719:
[----:B------:R-:W0:Y:S01]  /*121aa0*/  LDCU.64 UR6, c[0x0][0x3c8] ;  /* 0x00007900ff0677ac */ /* 0x000e220008000a00 */
[----:B------:R-:W-:Y:S01]  /*121ab0*/  BSSY.RECONVERGENT B1, `(.L_x_7721) ;  /* 0x0000018000017945 */ /* 0x000fe20003800200 */
[----:B------:R-:W-:Y:S02]  /*121ac0*/  IMAD.MOV.U32 R11, RZ, RZ, RZ ;  /* 0x000000ffff0b7224 */ /* 0x000fe400078e00ff */
[----:B------:R-:W-:Y:S02]  /*121ad0*/  IMAD.MOV.U32 R32, RZ, RZ, RZ ;  /* 0x000000ffff207224 */ /* 0x000fe400078e00ff */
[----:B0-----:R-:W-:Y:S02]  /*121ae0*/  IMAD.U32 R31, RZ, RZ, UR6 ;  /* 0x00000006ff1f7e24 */ /* 0x001fe4000f8e00ff */
[----:B------:R-:W-:-:S07]  /*121af0*/  IMAD.U32 R30, RZ, RZ, UR7 ;  /* 0x00000007ff1e7e24 */ /* 0x000fce000f8e00ff */
.L_x_7722:
        /* <DEDUP_REMOVED lines=20> */
.L_x_7721:
        /* <DEDUP_REMOVED lines=8> */
.L_x_7724:
        /* <DEDUP_REMOVED lines=20> */
.L_x_7723:
[----:B------:R-:W0:Y:S01]  /*121e00*/  LDCU.64 UR6, c[0x0][0x3c8] ;  /* 0x00007900ff0677ac */ /* 0x000e220008000a00 */
[----:B------:R-:W-:Y:S01]  /*121e10*/  BSSY.RECONVERGENT B1, `(.L_x_7725) ;  /* 0x0000018000017945 */ /* 0x000fe20003800200 */
[----:B------:R-:W-:Y:S02]  /*121e20*/  IMAD.MOV.U32 R15, RZ, RZ, RZ ;  /* 0x000000ffff0f7224 */ /* 0x000fe400078e00ff */
[----:B------:R-:W-:Y:S02]  /*121e30*/  IMAD.MOV.U32 R32, RZ, RZ, RZ ;  /* 0x000000ffff207224 */ /* 0x000fe400078e00ff */
[----:B0-----:R-:W-:Y:S02]  /*121e40*/  IMAD.U32 R31, RZ, RZ, UR6 ;  /* 0x00000006ff1f7e24 */ /* 0x001fe4000f8e00ff */
[----:B------:R-:W-:-:S07]  /*121e50*/  IMAD.U32 R30, RZ, RZ, UR7 ;  /* 0x00000007ff1e7e24 */ /* 0x000fce000f8e00ff */
.L_x_7726:
        /* <DEDUP_REMOVED lines=20> */
.L_x_7725:
        /* <DEDUP_REMOVED lines=8> */
.L_x_7728:
        /* <DEDUP_REMOVED lines=20> */
.L_x_7727:
[----:B------:R-:W0:Y:S01]  /*122160*/  LDCU.64 UR6, c[0x0][0x3c8] ;  /* 0x00007900ff0677ac */ /* 0x000e220008000a00 */
[----:B------:R-:W-:Y:S01]  /*122170*/  BSSY.RECONVERGENT B1, `(.L_x_7729) ;  /* 0x0000018000017945 */ /* 0x000fe20003800200 */
[----:B------:R-:W-:Y:S02]  /*122180*/  IMAD.MOV.U32 R12, RZ, RZ, RZ ;  /* 0x000000ffff0c7224 */ /* 0x000fe400078e00ff */
[----:B------:R-:W-:Y:S02]  /*122190*/  IMAD.MOV.U32 R33, RZ, RZ, RZ ;  /* 0x000000ffff217224 */ /* 0x000fe400078e00ff */
[----:B0-----:R-:W-:Y:S02]  /*1221a0*/  IMAD.U32 R31, RZ, RZ, UR6 ;  /* 0x00000006ff1f7e24 */ /* 0x001fe4000f8e00ff */
[----:B------:R-:W-:-:S07]  /*1221b0*/  IMAD.U32 R30, RZ, RZ, UR7 ;  /* 0x00000007ff1e7e24 */ /* 0x000fce000f8e00ff */
.L_x_7730:
        /* <DEDUP_REMOVED lines=20> */
.L_x_7729:
        /* <DEDUP_REMOVED lines=8> */
.L_x_7732:
        /* <DEDUP_REMOVED lines=20> */
.L_x_7731:
[----:B------:R-:W0:Y:S01]  /*1224c0*/  LDCU.64 UR6, c[0x0][0x3c8] ;  /* 0x00007900ff0677ac */ /* 0x000e220008000a00 */
[----:B------:R-:W-:Y:S01]  /*1224d0*/  BSSY.RECONVERGENT B1, `(.L_x_7733) ;  /* 0x0000018000017945 */ /* 0x000fe20003800200 */
[----:B------:R-:W-:Y:S02]  /*1224e0*/  IMAD.MOV.U32 R11, RZ, RZ, RZ ;  /* 0x000000ffff0b7224 */ /* 0x000fe400078e00ff */
[----:B------:R-:W-:Y:S02]  /*1224f0*/  IMAD.MOV.U32 R32, RZ, RZ, RZ ;  /* 0x000000ffff207224 */ /* 0x000fe400078e00ff */
[----:B0-----:R-:W-:Y:S02]  /*122500*/  IMAD.U32 R31, RZ, RZ, UR6 ;  /* 0x00000006ff1f7e24 */ /* 0x001fe4000f8e00ff */
[----:B------:R-:W-:-:S07]  /*122510*/  IMAD.U32 R30, RZ, RZ, UR7 ;  /* 0x00000007ff1e7e24 */ /* 0x000fce000f8e00ff */
.L_x_7734:
        /* <DEDUP_REMOVED lines=20> */
.L_x_7733:
        /* <DEDUP_REMOVED lines=8> */
.L_x_7736:
        /* <DEDUP_REMOVED lines=20> */
.L_x_7735:
[----:B------:R-:W0:Y:S01]  /*122820*/  LDCU.64 UR6, c[0x0][0x3c8] ;  /* 0x00007900ff0677ac */ /* 0x000e220008000a00 */
[----:B------:R-:W-:Y:S01]  /*122830*/  BSSY.RECONVERGENT B1, `(.L_x_7737) ;  /* 0x0000018000017945 */ /* 0x000fe20003800200 */
[----:B------:R-:W-:Y:S02]  /*122840*/  IMAD.MOV.U32 R15, RZ, RZ, RZ ;  /* 0x000000ffff0f7224 */ /* 0x000fe400078e00ff */
[----:B------:R-:W-:Y:S02]  /*122850*/  IMAD.MOV.U32 R32, RZ, RZ, RZ ;  /* 0x000000ffff207224 */ /* 0x000fe400078e00ff */
[----:B0-----:R-:W-:Y:S02]  /*122860*/  IMAD.U32 R31, RZ, RZ, UR6 ;  /* 0x00000006ff1f7e24 */ /* 0x001fe4000f8e00ff */
[----:B------:R-:W-:-:S07]  /*122870*/  IMAD.U32 R30, RZ, RZ, UR7 ;  /* 0x00000007ff1e7e24 */ /* 0x000fce000f8e00ff */
.L_x_7738:
        /* <DEDUP_REMOVED lines=20> */
.L_x_7737:
        /* <DEDUP_REMOVED lines=8> */
.L_x_7740:
        /* <DEDUP_REMOVED lines=20> */
.L_x_7739:
[----:B------:R-:W0:Y:S01]  /*122b80*/  LDCU.64 UR6, c[0x0][0x3c8] ;  /* 0x00007900ff0677ac */ /* 0x000e220008000a00 */
[----:B------:R-:W-:Y:S01]  /*122b90*/  BSSY.RECONVERGENT B1, `(.L_x_7741) ;  /* 0x0000017000017945 */ /* 0x000fe20003800200 */
[----:B------:R-:W-:Y:S01]  /*122ba0*/  CS2R R30, SRZ ;  /* 0x00000000001e7805 */ /* 0x000fe2000001ff00 */
[----:B0-----:R-:W-:Y:S02]  /*122bb0*/  IMAD.U32 R28, RZ, RZ, UR6 ;  /* 0x00000006ff1c7e24 */ /* 0x001fe4000f8e00ff */
[----:B------:R-:W-:-:S07]  /*122bc0*/  IMAD.U32 R29, RZ, RZ, UR7 ;  /* 0x00000007ff1d7e24 */ /* 0x000fce000f8e00ff */
.L_x_7742:
        /* <DEDUP_REMOVED lines=20> */
.L_x_7741:
[----:B------:R-:W-:-:S13]  /*122d10*/  ISETP.LT.AND P0, PT, R32, R31, PT ;  /* 0x0000001f2000720c */ /* 0x000fda0003f01270 */
.L_x_7702:
[----:B------:R-:W-:Y:S05]  /*122d20*/  BSYNC.RECONVERGENT B0 ;  /* 0x0000000000007941 */ /* 0x000fea0003800200 */
.L_x_7701:
[----:B0-----:R-:W-:Y:S01]  /*122d30*/  VIADD R12, R14, 0x1 ;  /* 0x000000010e0c7836 */ /* 0x001fe20000000000 */
        /* <DEDUP_REMOVED lines=15> */
[----:B0-----:R-:W0:Y:S01]  /*122e30*/  LDC.64 R14, c[0x0][0x3c0] ;  /* 0x0000f000ff0e7b82 */ /* 0x001e220000000a00 */
[----:B------:R-:W3:Y:S01]  /*122e40*/  LDCU.64 UR6, c[0x0][0x3c8] ;  /* 0x00007900ff0677ac */ /* 0x000ee20008000a00 */
[----:B0-----:R-:W5:Y:S01]  /*122e50*/  LDG.E.64 R14, desc[UR8][R14.64] ;  /* 0x000000080e0e7981 */ /* 0x001f62000c1e1b00 */
[----:B------:R-:W-:Y:S01]  /*122e60*/  BSSY.RECONVERGENT B1, `(.L_x_7745) ;  /* 0x0000018000017945 */ /* 0x000fe20003800200 */
[----:B---3--:R-:W-:Y:S02]  /*122e70*/  IMAD.U32 R29, RZ, RZ, UR6 ;  /* 0x00000006ff1d7e24 */ /* 0x008fe4000f8e00ff */
[----:B------:R-:W-:Y:S02]  /*122e80*/  IMAD.U32 R28, RZ, RZ, UR7 ;  /* 0x00000007ff1c7e24 */ /* 0x000fe4000f8e00ff */
[----:B------:R-:W-:Y:S02]  /*122e90*/  IMAD.MOV.U32 R13, RZ, RZ, RZ ;  /* 0x000000ffff0d7224 */ /* 0x000fe400078e00ff */
[----:B------:R-:W-:-:S07]  /*122ea0*/  IMAD.MOV.U32 R30, RZ, RZ, RZ ;  /* 0x000000ffff1e7224 */ /* 0x000fce00078e00ff */
.L_x_7746:
        /* <DEDUP_REMOVED lines=20> */
.L_x_7745:
[----:B------:R-:W0:Y:S01]  /*122ff0*/  LDCU.64 UR6, c[0x0][0x3c8] ;  /* 0x00007900ff0677ac */ /* 0x000e220008000a00 */
[----:B------:R-:W-:Y:S01]  /*123000*/  BSSY.RECONVERGENT B1, `(.L_x_7747) ;  /* 0x0000018000017945 */ /* 0x000fe20003800200 */
[----:B------:R-:W-:Y:S02]  /*123010*/  IMAD.MOV.U32 R18, RZ, RZ, RZ ;  /* 0x000000ffff127224 */ /* 0x000fe400078e00ff */
[----:B------:R-:W-:Y:S02]  /*123020*/  IMAD.MOV.U32 R31, RZ, RZ, RZ ;  /* 0x000000ffff1f7224 */ /* 0x000fe400078e00ff */
[----:B0-----:R-:W-:Y:S02]  /*123030*/  IMAD.U32 R30, RZ, RZ, UR6 ;  /* 0x00000006ff1e7e24 */ /* 0x001fe4000f8e00ff */
[----:B------:R-:W-:-:S07]  /*123040*/  IMAD.U32 R29, RZ, RZ, UR7 ;  /* 0x00000007ff1d7e24 */ /* 0x000fce000f8e00ff */
.L_x_7748:
        /* <DEDUP_REMOVED lines=20> */
.L_x_7747:
        /* <DEDUP_REMOVED lines=8> */
.L_x_7750:
        /* <DEDUP_REMOVED lines=20> */
.L_x_7749:
[----:B------:R-:W0:Y:S01]  /*123350*/  LDCU.64 UR6, c[0x0][0x3c8] ;  /* 0x00007900ff0677ac */ /* 0x000e220008000a00 */
[----:B------:R-:W-:Y:S01]  /*123360*/  BSSY.RECONVERGENT B1, `(.L_x_7751) ;  /* 0x0000018000017945 */ /* 0x000fe20003800200 */
[----:B------:R-:W-:Y:S02]  /*123370*/  IMAD.MOV.U32 R13, RZ, RZ, RZ ;  /* 0x000000ffff0d7224 */ /* 0x000fe400078e00ff */
[----:B------:R-:W-:Y:S02]  /*123380*/  IMAD.MOV.U32 R32, RZ, RZ, RZ ;  /* 0x000000ffff207224 */ /* 0x000fe400078e00ff */
[----:B0-----:R-:W-:Y:S02]  /*123390*/  IMAD.U32 R30, RZ, RZ, UR6 ;  /* 0x00000006ff1e7e24 */ /* 0x001fe4000f8e00ff */
[----:B------:R-:W-:-:S07]  /*1233a0*/  IMAD.U32 R31, RZ, RZ, UR7 ;  /* 0x00000007ff1f7e24 */ /* 0x000fce000f8e00ff */
.L_x_7752:
        /* <DEDUP_REMOVED lines=20> */
.L_x_7751:
        /* <DEDUP_REMOVED lines=8> */
.L_x_7754:
        /* <DEDUP_REMOVED lines=20> */
.L_x_7753:
[----:B------:R-:W0:Y:S01]  /*1236b0*/  LDCU.64 UR6, c[0x0][0x3c8] ;  /* 0x00007900ff0677ac */ /* 0x000e220008000a00 */
[----:B------:R-:W-:Y:S01]  /*1236c0*/  BSSY.RECONVERGENT B1, `(.L_x_7755) ;  /* 0x0000018000017945 */ /* 0x000fe20003800200 */
[----:B------:R-:W-:Y:S02]  /*1236d0*/  IMAD.MOV.U32 R20, RZ, RZ, RZ ;  /* 0x000000ffff147224 */ /* 0x000fe400078e00ff */
[----:B------:R-:W-:Y:S02]  /*1236e0*/  IMAD.MOV.U32 R33, RZ, RZ, RZ ;  /* 0x000000ffff217224 */ /* 0x000fe400078e00ff */
[----:B0-----:R-:W-:Y:S02]  /*1236f0*/  IMAD.U32 R30, RZ, RZ, UR6 ;  /* 0x00000006ff1e7e24 */ /* 0x001fe4000f8e00ff */
[----:B------:R-:W-:-:S07]  /*123700*/  IMAD.U32 R31, RZ, RZ, UR7 ;  /* 0x00000007ff1f7e24 */ /* 0x000fce000f8e00ff */
.L_x_7756:
        /* <DEDUP_REMOVED lines=20> */
.L_x_7755:
        /* <DEDUP_REMOVED lines=8> */
.L_x_7758:
        /* <DEDUP_REMOVED lines=20> */
.L_x_7757:
[----:B------:R-:W0:Y:S01]  /*123a10*/  LDCU.64 UR6, c[0x0][0x3c8] ;  /* 0x00007900ff0677ac */ /* 0x000e220008000a00 */
[----:B------:R-:W-:Y:S01]  /*123a20*/  BSSY.RECONVERGENT B1, `(.L_x_7759) ;  /* 0x0000018000017945 */ /* 0x000fe20003800200 */
[----:B------:R-:W-:Y:S02]  /*123a30*/  IMAD.MOV.U32 R18, RZ, RZ, RZ ;  /* 0x000000ffff127224 */ /* 0x000fe400078e00ff */
[----:B------:R-:W-:Y:S02]  /*123a40*/  IMAD.MOV.U32 R33, RZ, RZ, RZ ;  /* 0x000000ffff217224 */ /* 0x000fe400078e00ff */
[----:B0-----:R-:W-:Y:S02]  /*123a50*/  IMAD.U32 R30, RZ, RZ, UR6 ;  /* 0x00000006ff1e7e24 */ /* 0x001fe4000f8e00ff */
[----:B------:R-:W-:-:S07]  /*123a60*/  IMAD.U32 R31, RZ, RZ, UR7 ;  /* 0x00000007ff1f7e24 */ /* 0x000fce000f8e00ff */
.L_x_7760:
        /* <DEDUP_REMOVED lines=20> */
.L_x_7759:
        /* <DEDUP_REMOVED lines=8> */
.L_x_7762:
        /* <DEDUP_REMOVED lines=20> */
.L_x_7761:
[----:B------:R-:W0:Y:S01]  /*123d70*/  LDCU.64 UR6, c[0x0][0x3c8] ;  /* 0x00007900ff0677ac */ /* 0x000e220008000a00 */
[----:B------:R-:W-:Y:S01]  /*123d80*/  BSSY.RECONVERGENT B1, `(.L_x_7763) ;  /* 0x0000018000017945 */ /* 0x000fe20003800200 */
[----:B------:R-:W-:Y:S02]  /*123d90*/  IMAD.MOV.U32 R13, RZ, RZ, RZ ;  /* 0x000000ffff0d7224 */ /* 0x000fe400078e00ff */
[----:B------:R-:W-:Y:S02]  /*123da0*/  IMAD.MOV.U32 R32, RZ, RZ, RZ ;  /* 0x000000ffff207224 */ /* 0x000fe400078e00ff */
[----:B0-----:R-:W-:Y:S02]  /*123db0*/  IMAD.U32 R30, RZ, RZ, UR6 ;  /* 0x00000006ff1e7e24 */ /* 0x001fe4000f8e00ff */
[----:B------:R-:W-:-:S07]  /*123dc0*/  IMAD.U32 R31, RZ, RZ, UR7 ;  /* 0x00000007ff1f7e24 */ /* 0x000fce000f8e00ff */
.L_x_7764:
        /* <DEDUP_REMOVED lines=20> */
.L_x_7763:
        /* <DEDUP_REMOVED lines=8> */
.L_x_7766:
        /* <DEDUP_REMOVED lines=20> */
.L_x_7765:
[----:B------:R-:W0:Y:S01]  /*1240d0*/  LDCU.64 UR6, c[0x0][0x3c8] ;  /* 0x00007900ff0677ac */ /* 0x000e220008000a00 */
[----:B------:R-:W-:Y:S01]  /*1240e0*/  BSSY.RECONVERGENT B1, `(.L_x_7767) ;  /* 0x0000018000017945 */ /* 0x000fe20003800200 */
[----:B------:R-:W-:Y:S02]  /*1240f0*/  IMAD.MOV.U32 R20, RZ, RZ, RZ ;  /* 0x000000ffff147224 */ /* 0x000fe400078e00ff */
[----:B------:R-:W-:Y:S02]  /*124100*/  IMAD.MOV.U32 R33, RZ, RZ, RZ ;  /* 0x000000ffff217224 */ /* 0x000fe400078e00ff */
[----:B0-----:R-:W-:Y:S02]  /*124110*/  IMAD.U32 R30, RZ, RZ, UR6 ;  /* 0x00000006ff1e7e24 */ /* 0x001fe4000f8e00ff */
[----:B------:R-:W-:-:S07]  /*124120*/  IMAD.U32 R31, RZ, RZ, UR7 ;  /* 0x00000007ff1f7e24 */ /* 0x000fce000f8e00ff */
.L_x_7768:
        /* <DEDUP_REMOVED lines=20> */
.L_x_7767:
        /* <DEDUP_REMOVED lines=8> */
.L_x_7770:
        /* <DEDUP_REMOVED lines=20> */
.L_x_7769:
[----:B------:R-:W0:Y:S01]  /*124430*/  LDCU.64 UR6, c[0x0][0x3c8] ;  /* 0x00007900ff0677ac */ /* 0x000e220008000a00 */
[----:B------:R-:W-:Y:S01]  /*124440*/  BSSY.RECONVERGENT B1, `(.L_x_7771) ;  /* 0x0000018000017945 */ /* 0x000fe20003800200 */
[----:B------:R-:W-:Y:S02]  /*124450*/  IMAD.MOV.U32 R18, RZ, RZ, RZ ;  /* 0x000000ffff127224 */ /* 0x000fe400078e00ff */
[----:B------:R-:W-:Y:S02]  /*124460*/  IMAD.MOV.U32 R33, RZ, RZ, RZ ;  /* 0x000000ffff217224 */ /* 0x000fe400078e00ff */
[----:B0-----:R-:W-:Y:S02]  /*124470*/  IMAD.U32 R30, RZ, RZ, UR6 ;  /* 0x00000006ff1e7e24 */ /* 0x001fe4000f8e00ff */
[----:B------:R-:W-:-:S07]  /*124480*/  IMAD.U32 R31, RZ, RZ, UR7 ;  /* 0x00000007ff1f7e24 */ /* 0x000fce000f8e00ff */
.L_x_7772:
        /* <DEDUP_REMOVED lines=20> */
.L_x_7771:
        /* <DEDUP_REMOVED lines=8> */
.L_x_7774:
        /* <DEDUP_REMOVED lines=20> */
.L_x_7773:
[----:B------:R-:W0:Y:S01]  /*124790*/  LDCU.64 UR6, c[0x0][0x3c8] ;  /* 0x00007900ff0677ac */ /* 0x000e220008000a00 */
[----:B------:R-:W-:Y:S01]  /*1247a0*/  BSSY.RECONVERGENT B1, `(.L_x_7775) ;  /* 0x0000018000017945 */ /* 0x000fe20003800200 */
[----:B------:R-:W-:Y:S02]  /*1247b0*/  IMAD.MOV.U32 R13, RZ, RZ, RZ ;  /* 0x000000ffff0d7224 */ /* 0x000fe400078e00ff */
[----:B------:R-:W-:Y:S02]  /*1247c0*/  IMAD.MOV.U32 R32, RZ, RZ, RZ ;  /* 0x000000ffff207224 */ /* 0x000fe400078e00ff */
[----:B0-----:R-:W-:Y:S02]  /*1247d0*/  IMAD.U32 R30, RZ, RZ, UR6 ;  /* 0x00000006ff1e7e24 */ /* 0x001fe4000f8e00ff */
[----:B------:R-:W-:-:S07]  /*1247e0*/  IMAD.U32 R31, RZ, RZ, UR7 ;  /* 0x00000007ff1f7e24 */ /* 0x000fce000f8e00ff */
.L_x_7776:
        /* <DEDUP_REMOVED lines=20> */
.L_x_7775:
        /* <DEDUP_REMOVED lines=8> */
.L_x_7778:
        /* <DEDUP_REMOVED lines=20> */
.L_x_7777:
[----:B------:R-:W0:Y:S01]  /*124af0*/  LDCU.64 UR6, c[0x0][0x3c8] ;  /* 0x00007900ff0677ac */ /* 0x000e220008000a00 */
[----:B------:R-:W-:Y:S01]  /*124b00*/  BSSY.RECONVERGENT B1, `(.L_x_7779) ;  /* 0x0000018000017945 */ /* 0x000fe20003800200 */
[----:B------:R-:W-:Y:S02]  /*124b10*/  IMAD.MOV.U32 R20, RZ, RZ, RZ ;  /* 0x000000ffff147224 */ /* 0x000fe400078e00ff */
[----:B------:R-:W-:Y:S02]  /*124b20*/  IMAD.MOV.U32 R33, RZ, RZ, RZ ;  /* 0x000000ffff217224 */ /* 0x000fe400078e00ff */
[----:B0-----:R-:W-:Y:S02]  /*124b30*/  IMAD.U32 R30, RZ, RZ, UR6 ;  /* 0x00000006ff1e7e24 */ /* 0x001fe4000f8e00ff */
[----:B------:R-:W-:-:S07]  /*124b40*/  IMAD.U32 R31, RZ, RZ, UR7 ;  /* 0x00000007ff1f7e24 */ /* 0x000fce000f8e00ff */
.L_x_7780:
        /* <DEDUP_REMOVED lines=20> */
.L_x_7779:
        /* <DEDUP_REMOVED lines=8> */
.L_x_7782:
        /* <DEDUP_REMOVED lines=20> */
.L_x_7781:
[----:B------:R-:W0:Y:S01]  /*124e50*/  LDCU.64 UR6, c[0x0][0x3c8] ;  /* 0x00007900ff0677ac */ /* 0x000e220008000a00 */
[----:B------:R-:W-:Y:S01]  /*124e60*/  BSSY.RECONVERGENT B1, `(.L_x_7783) ;  /* 0x0000018000017945 */ /* 0x000fe20003800200 */
[----:B------:R-:W-:Y:S02]  /*124e70*/  IMAD.MOV.U32 R30, RZ, RZ, RZ ;  /* 0x000000ffff1e7224 */ /* 0x000fe400078e00ff */
[----:B------:R-:W-:Y:S02]  /*124e80*/  IMAD.MOV.U32 R32, RZ, RZ, RZ ;  /* 0x000000ffff207224 */ /* 0x000fe400078e00ff */
[----:B0-----:R-:W-:Y:S02]  /*124e90*/  IMAD.U32 R28, RZ, RZ, UR6 ;  /* 0x00000006ff1c7e24 */ /* 0x001fe4000f8e00ff */
[----:B------:R-:W-:-:S07]  /*124ea0*/  IMAD.U32 R29, RZ, RZ, UR7 ;  /* 0x00000007ff1d7e24 */ /* 0x000fce000f8e00ff */
.L_x_7784:
        /* <DEDUP_REMOVED lines=20> */
.L_x_7783:
[----:B------:R-:W-:-:S13]  /*124ff0*/  ISETP.LT.AND P0, PT, R31, R30, PT ;  /* 0x0000001e1f00720c */ /* 0x000fda0003f01270 */
.L_x_7744:
[----:B------:R-:W-:Y:S05]  /*125000*/  BSYNC.RECONVERGENT B0 ;  /* 0x0000000000007941 */ /* 0x000fea0003800200 */
.L_x_7743:
        /* <DEDUP_REMOVED lines=24> */
.L_x_7788:
        /* <DEDUP_REMOVED lines=20> */
.L_x_7787:
[----:B------:R-:W0:Y:S01]  /*1252d0*/  LDCU.64 UR6, c[0x0][0x3c8] ;  /* 0x00007900ff0677ac */ /* 0x000e220008000a00 */
[----:B------:R-:W-:Y:S01]  /*1252e0*/  BSSY.RECONVERGENT B1, `(.L_x_7789) ;  /* 0x0000018000017945 */ /* 0x000fe20003800200 */
[----:B------:R-:W-:Y:S02]  /*1252f0*/  IMAD.MOV.U32 R13, RZ, RZ, RZ ;  /* 0x000000ffff0d7224 */ /* 0x000fe400078e00ff */
[----:B------:R-:W-:Y:S02]  /*125300*/  IMAD.MOV.U32 R32, RZ, RZ, RZ ;  /* 0x000000ffff207224 */ /* 0x000fe400078e00ff */
[----:B0-----:R-:W-:Y:S02]  /*125310*/  IMAD.U32 R31, RZ, RZ, UR6 ;  /* 0x00000006ff1f7e24 */ /* 0x001fe4000f8e00ff */
[----:B------:R-:W-:-:S07]  /*125320*/  IMAD.U32 R30, RZ, RZ, UR7 ;  /* 0x00000007ff1e7e24 */ /* 0x000fce000f8e00ff */
.L_x_7790:
        /* <DEDUP_REMOVED lines=20> */
.L_x_7789:
        /* <DEDUP_REMOVED lines=8> */
.L_x_7792:
        /* <DEDUP_REMOVED lines=20> */
.L_x_7791:
[----:B------:R-:W0:Y:S01]  /*125630*/  LDCU.64 UR6, c[0x0][0x3c8] ;  /* 0x00007900ff0677ac */ /* 0x000e220008000a00 */
[----:B------:R-:W-:Y:S01]  /*125640*/  BSSY.RECONVERGENT B1, `(.L_x_7793) ;  /* 0x0000018000017945 */ /* 0x000fe20003800200 */
[----:B------:R-:W-:Y:S02]  /*125650*/  IMAD.MOV.U32 R11, RZ, RZ, RZ ;  /* 0x000000ffff0b7224 */ /* 0x000fe400078e00ff */
[----:B------:R-:W-:Y:S02]  /*125660*/  IMAD.MOV.U32 R34, RZ, RZ, RZ ;  /* 0x000000ffff227224 */ /* 0x000fe400078e00ff */
[----:B0-----:R-:W-:Y:S02]  /*125670*/  IMAD.U32 R32, RZ, RZ, UR6 ;  /* 0x00000006ff207e24 */ /* 0x001fe4000f8e00ff */
[----:B------:R-:W-:-:S07]  /*125680*/  IMAD.U32 R31, RZ, RZ, UR7 ;  /* 0x00000007ff1f7e24 */ /* 0x000fce000f8e00ff */
.L_x_7794:
        /* <DEDUP_REMOVED lines=20> */
.L_x_7793:
        /* <DEDUP_REMOVED lines=8> */
.L_x_7796:
        /* <DEDUP_REMOVED lines=20> */
.L_x_7795:
[----:B------:R-:W0:Y:S01]  /*125990*/  LDCU.64 UR6, c[0x0][0x3c8] ;  /* 0x00007900ff0677ac */ /* 0x000e220008000a00 */
[----:B------:R-:W-:Y:S01]  /*1259a0*/  BSSY.RECONVERGENT B1, `(.L_x_7797) ;  /* 0x0000018000017945 */ /* 0x000fe20003800200 */
[----:B------:R-:W-:Y:S02]  /*1259b0*/  IMAD.MOV.U32 R18, RZ, RZ, RZ ;  /* 0x000000ffff127224 */ /* 0x000fe400078e00ff */
[----:B------:R-:W-:Y:S02]  /*1259c0*/  IMAD.MOV.U32 R33, RZ, RZ, RZ ;  /* 0x000000ffff217224 */ /* 0x000fe400078e00ff */
[----:B0-----:R-:W-:Y:S02]  /*1259d0*/  IMAD.U32 R32, RZ, RZ, UR6 ;  /* 0x00000006ff207e24 */ /* 0x001fe4000f8e00ff */
[----:B------:R-:W-:-:S07]  /*1259e0*/  IMAD.U32 R31, RZ, RZ, UR7 ;  /* 0x00000007ff1f7e24 */ /* 0x000fce000f8e00ff */
.L_x_7798:
        /* <DEDUP_REMOVED lines=20> */
.L_x_7797:
        /* <DEDUP_REMOVED lines=8> */
.L_x_7800:
        /* <DEDUP_REMOVED lines=20> */
.L_x_7799:
[----:B------:R-:W0:Y:S01]  /*125cf0*/  LDCU.64 UR6, c[0x0][0x3c8] ;  /* 0x00007900ff0677ac */ /* 0x000e220008000a00 */
[----:B------:R-:W-:Y:S01]  /*125d00*/  BSSY.RECONVERGENT B1, `(.L_x_7801) ;  /* 0x0000018000017945 */ /* 0x000fe20003800200 */
[----:B------:R-:W-:Y:S02]  /*125d10*/  IMAD.MOV.U32 R13, RZ, RZ, RZ ;  /* 0x000000ffff0d7224 */ /* 0x000fe400078e00ff */
[----:B------:R-:W-:Y:S02]  /*125d20*/  IMAD.MOV.U32 R34, RZ, RZ, RZ ;  /* 0x000000ffff227224 */ /* 0x000fe400078e00ff */
[----:B0-----:R-:W-:Y:S02]  /*125d30*/  IMAD.U32 R32, RZ, RZ, UR6 ;  /* 0x00000006ff207e24 */ /* 0x001fe4000f8e00ff */
[----:B------:R-:W-:-:S07]  /*125d40*/  IMAD.U32 R31, RZ, RZ, UR7 ;  /* 0x00000007ff1f7e24 */ /* 0x000fce000f8e00ff */
.L_x_7802:
        /* <DEDUP_REMOVED lines=20> */
.L_x_7801:
        /* <DEDUP_REMOVED lines=8> */
.L_x_7804:
        /* <DEDUP_REMOVED lines=20> */
.L_x_7803:
[----:B------:R-:W0:Y:S01]  /*126050*/  LDCU.64 UR6, c[0x0][0x3c8] ;  /* 0x00007900ff0677ac */ /* 0x000e220008000a00 */
[----:B------:R-:W-:Y:S01]  /*126060*/  BSSY.RECONVERGENT B1, `(.L_x_7805) ;  /* 0x0000018000017945 */ /* 0x000fe20003800200 */
[----:B------:R-:W-:Y:S02]  /*126070*/  IMAD.MOV.U32 R11, RZ, RZ, RZ ;  /* 0x000000ffff0b7224 */ /* 0x000fe400078e00ff */
[----:B------:R-:W-:Y:S02]  /*126080*/  IMAD.MOV.U32 R34, RZ, RZ, RZ ;  /* 0x000000ffff227224 */ /* 0x000fe400078e00ff */
[----:B0-----:R-:W-:Y:S02]  /*126090*/  IMAD.U32 R32, RZ, RZ, UR6 ;  /* 0x00000006ff207e24 */ /* 0x001fe4000f8e00ff */
[----:B------:R-:W-:-:S07]  /*1260a0*/  IMAD.U32 R31, RZ, RZ, UR7 ;  /* 0x00000007ff1f7e24 */ /* 0x000fce000f8e00ff */
.L_x_7806:
        /* <DEDUP_REMOVED lines=20> */
.L_x_7805:
        /* <DEDUP_REMOVED lines=8> */
.L_x_7808:
        /* <DEDUP_REMOVED lines=20> */
.L_x_7807:
[----:B------:R-:W0:Y:S01]  /*1263b0*/  LDCU.64 UR6, c[0x0][0x3c8] ;  /* 0x00007900ff0677ac */ /* 0x000e220008000a00 */
[----:B------:R-:W-:Y:S01]  /*1263c0*/  BSSY.RECONVERGENT B1, `(.L_x_7809) ;  /* 0x0000018000017945 */ /* 0x000fe20003800200 */
[----:B------:R-:W-:Y:S02]  /*1263d0*/  IMAD.MOV.U32 R18, RZ, RZ, RZ ;  /* 0x000000ffff127224 */ /* 0x000fe400078e00ff */
[----:B------:R-:W-:Y:S02]  /*1263e0*/  IMAD.MOV.U32 R33, RZ, RZ, RZ ;  /* 0x000000ffff217224 */ /* 0x000fe400078e00ff */
[----:B0-----:R-:W-:Y:S02]  /*1263f0*/  IMAD.U32 R32, RZ, RZ, UR6 ;  /* 0x00000006ff207e24 */ /* 0x001fe4000f8e00ff */
[----:B------:R-:W-:-:S07]  /*126400*/  IMAD.U32 R31, RZ, RZ, UR7 ;  /* 0x00000007ff1f7e24 */ /* 0x000fce000f8e00ff */
.L_x_7810:
        /* <DEDUP_REMOVED lines=20> */
.L_x_7809:
        /* <DEDUP_REMOVED lines=8> */
.L_x_7812:
        /* <DEDUP_REMOVED lines=20> */
.L_x_7811:
[----:B------:R-:W0:Y:S01]  /*126710*/  LDCU.64 UR6, c[0x0][0x3c8] ;  /* 0x00007900ff0677ac */ /* 0x000e220008000a00 */
[----:B------:R-:W-:Y:S01]  /*126720*/  BSSY.RECONVERGENT B1, `(.L_x_7813) ;  /* 0x0000018000017945 */ /* 0x000fe20003800200 */
[----:B------:R-:W-:Y:S02]  /*126730*/  IMAD.MOV.U32 R13, RZ, RZ, RZ ;  /* 0x000000ffff0d7224 */ /* 0x000fe400078e00ff */
[----:B------:R-:W-:Y:S02]  /*126740*/  IMAD.MOV.U32 R34, RZ, RZ, RZ ;  /* 0x000000ffff227224 */ /* 0x000fe400078e00ff */
[----:B0-----:R-:W-:Y:S02]  /*126750*/  IMAD.U32 R32, RZ, RZ, UR6 ;  /* 0x00000006ff207e24 */ /* 0x001fe4000f8e00ff */
[----:B------:R-:W-:-:S07]  /*126760*/  IMAD.U32 R31, RZ, RZ, UR7 ;  /* 0x00000007ff1f7e24 */ /* 0x000fce000f8e00ff */
.L_x_7814:
        /* <DEDUP_REMOVED lines=20> */
.L_x_7813:
        /* <DEDUP_REMOVED lines=8> */
.L_x_7816:
        /* <DEDUP_REMOVED lines=20> */
.L_x_7815:
[----:B------:R-:W0:Y:S01]  /*126a70*/  LDCU.64 UR6, c[0x0][0x3c8] ;  /* 0x00007900ff0677ac */ /* 0x000e220008000a00 */
[----:B------:R-:W-:Y:S01]  /*126a80*/  BSSY.RECONVERGENT B1, `(.L_x_7817) ;  /* 0x0000018000017945 */ /* 0x000fe20003800200 */
[----:B------:R-:W-:Y:S02]  /*126a90*/  IMAD.MOV.U32 R11, RZ, RZ, RZ ;  /* 0x000000ffff0b7224 */ /* 0x000fe400078e00ff */
[----:B------:R-:W-:Y:S02]  /*126aa0*/  IMAD.MOV.U32 R34, RZ, RZ, RZ ;  /* 0x000000ffff227224 */ /* 0x000fe400078e00ff */
[----:B0-----:R-:W-:Y:S02]  /*126ab0*/  IMAD.U32 R32, RZ, RZ, UR6 ;  /* 0x00000006ff207e24 */ /* 0x001fe4000f8e00ff */
[----:B------:R-:W-:-:S07]  /*126ac0*/  IMAD.U32 R31, RZ, RZ, UR7 ;  /* 0x00000007ff1f7e24 */ /* 0x000fce000f8e00ff */
.L_x_7818:
        /* <DEDUP_REMOVED lines=20> */
.L_x_7817:
        /* <DEDUP_REMOVED lines=8> */
.L_x_7820:
        /* <DEDUP_REMOVED lines=20> */
.L_x_7819:
[----:B------:R-:W0:Y:S01]  /*126dd0*/  LDCU.64 UR6, c[0x0][0x3c8] ;  /* 0x00007900ff0677ac */ /* 0x000e220008000a00 */
[----:B------:R-:W-:Y:S01]  /*126de0*/  BSSY.RECONVERGENT B1, `(.L_x_7821) ;  /* 0x0000018000017945 */ /* 0x000fe20003800200 */
[----:B------:R-:W-:Y:S02]  /*126df0*/  IMAD.MOV.U32 R18, RZ, RZ, RZ ;  /* 0x000000ffff127224 */ /* 0x000fe400078e00ff */
[----:B------:R-:W-:Y:S02]  /*126e00*/  IMAD.MOV.U32 R33, RZ, RZ, RZ ;  /* 0x000000ffff217224 */ /* 0x000fe400078e00ff */
[----:B0-----:R-:W-:Y:S02]  /*126e10*/  IMAD.U32 R32, RZ, RZ, UR6 ;  /* 0x00000006ff207e24 */ /* 0x001fe4000f8e00ff */
[----:B------:R-:W-:-:S07]  /*126e20*/  IMAD.U32 R31, RZ, RZ, UR7 ;  /* 0x00000007ff1f7e24 */ /* 0x000fce000f8e00ff */
.L_x_7822:
        /* <DEDUP_REMOVED lines=20> */
.L_x_7821:
[----:B------:R-:W0:Y:S01]  /*126f70*/  LDC.64 R20, c[0x0][0x3c0] ;  /* 0x0000f000ff147b82 */ /* 0x000e220000000a00 */
[----:B------:R-:W1:Y:S01]  /*126f80*/  LDCU.64 UR6, c[0x0][0x3c8] ;  /* 0x00007900ff0677ac */ /* 0x000e620008000a00 */
[----:B0-----:R-:W5:Y:S01]  /*126f90*/  LDG.E.64 R20, desc[UR8][R20.64+0x48] ;  /* 0x0000480814147981 */ /* 0x001f62000c1e1b00 */
[----:B------:R-:W-:Y:S01]  /*126fa0*/  BSSY.RECONVERGENT B1, `(.L_x_7823) ;  /* 0x0000017000017945 */ /* 0x000fe20003800200 */
[----:B-1----:R-:W-:Y:S01]  /*126fb0*/  IMAD.U32 R30, RZ, RZ, UR6 ;  /* 0x00000006ff1e7e24 */ /* 0x002fe2000f8e00ff */
[----:B------:R-:W-:Y:S01]  /*126fc0*/  CS2R R32, SRZ ;  /* 0x0000000000207805 */ /* 0x000fe2000001ff00 */
[----:B------:R-:W-:-:S07]  /*126fd0*/  IMAD.U32 R31, RZ, RZ, UR7 ;  /* 0x00000007ff1f7e24 */ /* 0x000fce000f8e00ff */
.L_x_7824:
        /* <DEDUP_REMOVED lines=20> */
.L_x_7823:
[----:B------:R-:W0:Y:S01]  /*127120*/  LDCU.64 UR6, c[0x0][0x3c8] ;  /* 0x00007900ff0677ac */ /* 0x000e220008000a00 */
[----:B------:R-:W-:Y:S01]  /*127130*/  BSSY.RECONVERGENT B1, `(.L_x_7825) ;  /* 0x0000018000017945 */ /* 0x000fe20003800200 */
[----:B------:R-:W-:Y:S02]  /*127140*/  IMAD.MOV.U32 R32, RZ, RZ, RZ ;  /* 0x000000ffff207224 */ /* 0x000fe400078e00ff */
[----:B------:R-:W-:Y:S02]  /*127150*/  IMAD.MOV.U32 R31, RZ, RZ, RZ ;  /* 0x000000ffff1f7224 */ /* 0x000fe400078e00ff */
[----:B0-----:R-:W-:Y:S02]  /*127160*/  IMAD.U32 R30, RZ, RZ, UR6 ;  /* 0x00000006ff1e7e24 */ /* 0x001fe4000f8e00ff */
[----:B------:R-:W-:-:S07]  /*127170*/  IMAD.U32 R29, RZ, RZ, UR7 ;  /* 0x00000007ff1d7e24 */ /* 0x000fce000f8e00ff */
.L_x_7826:
        /* <DEDUP_REMOVED lines=20> */
.L_x_7825:
[----:B------:R-:W-:-:S13]  /*1272c0*/  ISETP.LT.AND P0, PT, R33, R32, PT ;  /* 0x000000202100720c */ /* 0x000fda0003f01270 */
.L_x_7786:
[----:B------:R-:W-:Y:S05]  /*1272d0*/  BSYNC.RECONVERGENT B0 ;  /* 0x0000000000007941 */ /* 0x000fea0003800200 */
.L_x_7785:
[----:B------:R-:W-:Y:S01]  /*1272e0*/  VIADD R18, R14, 0x1 ;  /* 0x000000010e127836 */ /* 0x000fe20000000000 */
[----:B------:R-:W-:Y:S01]  /*1272f0*/  BSSY.RECONVERGENT B0, `(.L_x_7827) ;  /* 0x000022b000007945 */ /* 0x000fe20003800200 */
[----:B------:R-:W-:Y:S01]  /*127300*/  @!P0 IMAD.MOV R18, RZ, RZ, R14 ;  /* 0x000000ffff128224 */ /* 0x000fe200078e020e */
[----:B-12---:R-:W-:Y:S01]  /*127310*/  SEL R21, R16, R17, P0 ;  /* 0x0000001110157207 */ /* 0x006fe20000000000 */
[----:B0-----:R-:W-:Y:S02]  /*127320*/  VIADD R13, R15, 0x1 ;  /* 0x000000010f0d7836 */ /* 0x001fe40000000000 */
        /* <DEDUP_REMOVED lines=19> */
.L_x_7830:
        /* <DEDUP_REMOVED lines=20> */
.L_x_7829:
[----:B------:R-:W0:Y:S01]  /*1275a0*/  LDCU.64 UR6, c[0x0][0x3c8] ;  /* 0x00007900ff0677ac */ /* 0x000e220008000a00 */
[----:B------:R-:W-:Y:S01]  /*1275b0*/  BSSY.RECONVERGENT B1, `(.L_x_7831) ;  /* 0x0000018000017945 */ /* 0x000fe20003800200 */
[----:B------:R-:W-:Y:S02]  /*1275c0*/  IMAD.MOV.U32 R28, RZ, RZ, RZ ;  /* 0x000000ffff1c7224 */ /* 0x000fe400078e00ff */
[----:B------:R-:W-:Y:S02]  /*1275d0*/  IMAD.MOV.U32 R33, RZ, RZ, RZ ;  /* 0x000000ffff217224 */ /* 0x000fe400078e00ff */
[----:B0-----:R-:W-:Y:S02]  /*1275e0*/  IMAD.U32 R32, RZ, RZ, UR6 ;  /* 0x00000006ff207e24 */ /* 0x001fe4000f8e00ff */
[----:B------:R-:W-:-:S07]  /*1275f0*/  IMAD.U32 R31, RZ, RZ, UR7 ;  /* 0x00000007ff1f7e24 */ /* 0x000fce000f8e00ff */
.L_x_7832:
        /* <DEDUP_REMOVED lines=20> */
.L_x_7831:
        /* <DEDUP_REMOVED lines=8> */
.L_x_7834:
        /* <DEDUP_REMOVED lines=20> */
.L_x_7833:
[----:B------:R-:W0:Y:S01]  /*127900*/  LDCU.64 UR6, c[0x0][0x3c8] ;  /* 0x00007900ff0677ac */ /* 0x000e220008000a00 */
[----:B------:R-:W-:Y:S01]  /*127910*/  BSSY.RECONVERGENT B1, `(.L_x_7835) ;  /* 0x0000018000017945 */ /* 0x000fe20003800200 */
[----:B------:R-:W-:Y:S02]  /*127920*/  IMAD.MOV.U32 R25, RZ, RZ, RZ ;  /* 0x000000ffff197224 */ /* 0x000fe400078e00ff */
[----:B------:R-:W-:Y:S02]  /*127930*/  IMAD.MOV.U32 R34, RZ, RZ, RZ ;  /* 0x000000ffff227224 */ /* 0x000fe400078e00ff */
[----:B0-----:R-:W-:Y:S02]  /*127940*/  IMAD.U32 R33, RZ, RZ, UR6 ;  /* 0x00000006ff217e24 */ /* 0x001fe4000f8e00ff */
[----:B------:R-:W-:-:S07]  /*127950*/  IMAD.U32 R32, RZ, RZ, UR7 ;  /* 0x00000007ff207e24 */ /* 0x000fce000f8e00ff */
.L_x_7836:
        /* <DEDUP_REMOVED lines=20> */
.L_x_7835:
        /* <DEDUP_REMOVED lines=8> */
.L_x_7838:
        /* <DEDUP_REMOVED lines=20> */
.L_x_7837:
[----:B------:R-:W0:Y:S01]  /*127c60*/  LDCU.64 UR6, c[0x0][0x3c8] ;  /* 0x00007900ff0677ac */ /* 0x000e220008000a00 */
[----:B------:R-:W-:Y:S01]  /*127c70*/  BSSY.RECONVERGENT B1, `(.L_x_7839) ;  /* 0x0000018000017945 */ /* 0x000fe20003800200 */
[----:B------:R-:W-:Y:S02]  /*127c80*/  IMAD.MOV.U32 R11, RZ, RZ, RZ ;  /* 0x000000ffff0b7224 */ /* 0x000fe400078e00ff */
[----:B------:R-:W-:Y:S02]  /*127c90*/  IMAD.MOV.U32 R34, RZ, RZ, RZ ;  /* 0x000000ffff227224 */ /* 0x000fe400078e00ff */
[----:B0-----:R-:W-:Y:S02]  /*127ca0*/  IMAD.U32 R33, RZ, RZ, UR6 ;  /* 0x00000006ff217e24 */ /* 0x001fe4000f8e00ff */
[----:B------:R-:W-:-:S07]  /*127cb0*/  IMAD.U32 R32, RZ, RZ, UR7 ;  /* 0x00000007ff207e24 */ /* 0x000fce000f8e00ff */
.L_x_7840:
        /* <DEDUP_REMOVED lines=20> */
.L_x_7839:
        /* <DEDUP_REMOVED lines=8> */
.L_x_7842:
        /* <DEDUP_REMOVED lines=20> */
.L_x_7841:
[----:B------:R-:W0:Y:S01]  /*127fc0*/  LDCU.64 UR6, c[0x0][0x3c8] ;  /* 0x00007900ff0677ac */ /* 0x000e220008000a00 */
[----:B------:R-:W-:Y:S01]  /*127fd0*/  BSSY.RECONVERGENT B1, `(.L_x_7843) ;  /* 0x0000018000017945 */ /* 0x000fe20003800200 */
[----:B------:R-:W-:Y:S02]  /*127fe0*/  IMAD.MOV.U32 R20, RZ, RZ, RZ ;  /* 0x000000ffff147224 */ /* 0x000fe400078e00ff */
[----:B------:R-:W-:Y:S02]  /*127ff0*/  IMAD.MOV.U32 R35, RZ, RZ, RZ ;  /* 0x000000ffff237224 */ /* 0x000fe400078e00ff */
[----:B0-----:R-:W-:Y:S02]  /*128000*/  IMAD.U32 R33, RZ, RZ, UR6 ;  /* 0x00000006ff217e24 */ /* 0x001fe4000f8e00ff */
[----:B------:R-:W-:-:S07]  /*128010*/  IMAD.U32 R32, RZ, RZ, UR7 ;  /* 0x00000007ff207e24 */ /* 0x000fce000f8e00ff */
.L_x_7844:
        /* <DEDUP_REMOVED lines=20> */
.L_x_7843:
        /* <DEDUP_REMOVED lines=8> */
.L_x_7846:
        /* <DEDUP_REMOVED lines=20> */
.L_x_7845:
[----:B------:R-:W0:Y:S01]  /*128320*/  LDCU.64 UR6, c[0x0][0x3c8] ;  /* 0x00007900ff0677ac */ /* 0x000e220008000a00 */
[----:B------:R-:W-:Y:S01]  /*128330*/  BSSY.RECONVERGENT B1, `(.L_x_7847) ;  /* 0x0000018000017945 */ /* 0x000fe20003800200 */
[----:B------:R-:W-:Y:S02]  /*128340*/  IMAD.MOV.U32 R25, RZ, RZ, RZ ;  /* 0x000000ffff197224 */ /* 0x000fe400078e00ff */
[----:B------:R-:W-:Y:S02]  /*128350*/  IMAD.MOV.U32 R34, RZ, RZ, RZ ;  /* 0x000000ffff227224 */ /* 0x000fe400078e00ff */
[----:B0-----:R-:W-:Y:S02]  /*128360*/  IMAD.U32 R33, RZ, RZ, UR6 ;  /* 0x00000006ff217e24 */ /* 0x001fe4000f8e00ff */
[----:B------:R-:W-:-:S07]  /*128370*/  IMAD.U32 R32, RZ, RZ, UR7 ;  /* 0x00000007ff207e24 */ /* 0x000fce000f8e00ff */
.L_x_7848:
        /* <DEDUP_REMOVED lines=20> */
.L_x_7847:
        /* <DEDUP_REMOVED lines=8> */
.L_x_7850:
        /* <DEDUP_REMOVED lines=20> */
.L_x_7849:
[----:B------:R-:W0:Y:S01]  /*128680*/  LDCU.64 UR6, c[0x0][0x3c8] ;  /* 0x00007900ff0677ac */ /* 0x000e220008000a00 */
[----:B------:R-:W-:Y:S01]  /*128690*/  BSSY.RECONVERGENT B1, `(.L_x_7851) ;  /* 0x0000018000017945 */ /* 0x000fe20003800200 */
[----:B------:R-:W-:Y:S02]  /*1286a0*/  IMAD.MOV.U32 R11, RZ, RZ, RZ ;  /* 0x000000ffff0b7224 */ /* 0x000fe400078e00ff */
[----:B------:R-:W-:Y:S02]  /*1286b0*/  IMAD.MOV.U32 R34, RZ, RZ, RZ ;  /* 0x000000ffff227224 */ /* 0x000fe400078e00ff */
[----:B0-----:R-:W-:Y:S02]  /*1286c0*/  IMAD.U32 R33, RZ, RZ, UR6 ;  /* 0x00000006ff217e24 */ /* 0x001fe4000f8e00ff */
[----:B------:R-:W-:-:S07]  /*1286d0*/  IMAD.U32 R32, RZ, RZ, UR7 ;  /* 0x00000007ff207e24 */ /* 0x000fce000f8e00ff */
.L_x_7852:
        /* <DEDUP_REMOVED lines=20> */
.L_x_7851:
        /* <DEDUP_REMOVED lines=8> */
.L_x_7854:
        /* <DEDUP_REMOVED lines=20> */
.L_x_7853:
[----:B------:R-:W0:Y:S01]  /*1289e0*/  LDCU.64 UR6, c[0x0][0x3c8] ;  /* 0x00007900ff0677ac */ /* 0x000e220008000a00 */
[----:B------:R-:W-:Y:S01]  /*1289f0*/  BSSY.RECONVERGENT B1, `(.L_x_7855) ;  /* 0x0000018000017945 */ /* 0x000fe20003800200 */
[----:B------:R-:W-:Y:S02]  /*128a00*/  IMAD.MOV.U32 R20, RZ, RZ, RZ ;  /* 0x000000ffff147224 */ /* 0x000fe400078e00ff */
[----:B------:R-:W-:Y:S02]  /*128a10*/  IMAD.MOV.U32 R35, RZ, RZ, RZ ;  /* 0x000000ffff237224 */ /* 0x000fe400078e00ff */
[----:B0-----:R-:W-:Y:S02]  /*128a20*/  IMAD.U32 R33, RZ, RZ, UR6 ;  /* 0x00000006ff217e24 */ /* 0x001fe4000f8e00ff */
[----:B------:R-:W-:-:S07]  /*128a30*/  IMAD.U32 R32, RZ, RZ, UR7 ;  /* 0x00000007ff207e24 */ /* 0x000fce000f8e00ff */
.L_x_7856:
        /* <DEDUP_REMOVED lines=20> */
.L_x_7855:
        /* <DEDUP_REMOVED lines=8> */
.L_x_7858:
        /* <DEDUP_REMOVED lines=20> */
.L_x_7857:
[----:B------:R-:W0:Y:S01]  /*128d40*/  LDCU.64 UR6, c[0x0][0x3c8] ;  /* 0x00007900ff0677ac */ /* 0x000e220008000a00 */
[----:B------:R-:W-:Y:S01]  /*128d50*/  BSSY.RECONVERGENT B1, `(.L_x_7859) ;  /* 0x0000018000017945 */ /* 0x000fe20003800200 */
[----:B------:R-:W-:Y:S02]  /*128d60*/  IMAD.MOV.U32 R25, RZ, RZ, RZ ;  /* 0x000000ffff197224 */ /* 0x000fe400078e00ff */
[----:B------:R-:W-:Y:S02]  /*128d70*/  IMAD.MOV.U32 R34, RZ, RZ, RZ ;  /* 0x000000ffff227224 */ /* 0x000fe400078e00ff */
[----:B0-----:R-:W-:Y:S02]  /*128d80*/  IMAD.U32 R33, RZ, RZ, UR6 ;  /* 0x00000006ff217e24 */ /* 0x001fe4000f8e00ff */
[----:B------:R-:W-:-:S07]  /*128d90*/  IMAD.U32 R32, RZ, RZ, UR7 ;  /* 0x00000007ff207e24 */ /* 0x000fce000f8e00ff */
.L_x_7860:
        /* <DEDUP_REMOVED lines=20> */
.L_x_7859:
        /* <DEDUP_REMOVED lines=8> */
.L_x_7862:
        /* <DEDUP_REMOVED lines=20> */
.L_x_7861:
[----:B------:R-:W0:Y:S01]  /*1290a0*/  LDCU.64 UR6, c[0x0][0x3c8] ;  /* 0x00007900ff0677ac */ /* 0x000e220008000a00 */
[----:B------:R-:W-:Y:S01]  /*1290b0*/  BSSY.RECONVERGENT B1, `(.L_x_7863) ;  /* 0x0000018000017945 */ /* 0x000fe20003800200 */
[----:B------:R-:W-:Y:S02]  /*1290c0*/  IMAD.MOV.U32 R11, RZ, RZ, RZ ;  /* 0x000000ffff0b7224 */ /* 0x000fe400078e00ff */
[----:B------:R-:W-:Y:S02]  /*1290d0*/  IMAD.MOV.U32 R34, RZ, RZ, RZ ;  /* 0x000000ffff227224 */ /* 0x000fe400078e00ff */
[----:B0-----:R-:W-:Y:S02]  /*1290e0*/  IMAD.U32 R33, RZ, RZ, UR6 ;  /* 0x00000006ff217e24 */ /* 0x001fe4000f8e00ff */
[----:B------:R-:W-:-:S07]  /*1290f0*/  IMAD.U32 R32, RZ, RZ, UR7 ;  /* 0x00000007ff207e24 */ /* 0x000fce000f8e00ff */
.L_x_7864:
        /* <DEDUP_REMOVED lines=20> */
.L_x_7863:
        /* <DEDUP_REMOVED lines=8> */
.L_x_7866:
        /* <DEDUP_REMOVED lines=20> */
.L_x_7865:
[----:B------:R-:W0:Y:S01]  /*129400*/  LDCU.64 UR6, c[0x0][0x3c8] ;  /* 0x00007900ff0677ac */ /* 0x000e220008000a00 */
[----:B------:R-:W-:Y:S01]  /*129410*/  BSSY.RECONVERGENT B1, `(.L_x_7867) ;  /* 0x0000017000017945 */ /* 0x000fe20003800200 */
[----:B------:R-:W-:Y:S01]  /*129420*/  CS2R R32, SRZ ;  /* 0x0000000000207805 */ /* 0x000fe2000001ff00 */
[----:B0-----:R-:W-:Y:S02]  /*129430*/  IMAD.U32 R31, RZ, RZ, UR6 ;  /* 0x00000006ff1f7e24 */ /* 0x001fe4000f8e00ff */
[----:B------:R-:W-:-:S07]  /*129440*/  IMAD.U32 R30, RZ, RZ, UR7 ;  /* 0x00000007ff1e7e24 */ /* 0x000fce000f8e00ff */
.L_x_7868:
        /* <DEDUP_REMOVED lines=20> */
.L_x_7867:
[----:B------:R-:W-:-:S13]  /*129590*/  ISETP.LT.AND P0, PT, R34, R33, PT ;  /* 0x000000212200720c */ /* 0x000fda0003f01270 */
.L_x_7828:
[----:B------:R-:W-:Y:S05]  /*1295a0*/  BSYNC.RECONVERGENT B0 ;  /* 0x0000000000007941 */ /* 0x000fea0003800200 */
.L_x_7827:
        /* <DEDUP_REMOVED lines=24> */
.L_x_7872:
        /* <DEDUP_REMOVED lines=8> */
[----:B0-----:R-:W-:Y:S02]  /*1297b0*/  @!P1 LOP3.LUT R13, RZ, R25, RZ, 0x33, !PT ;  /* 0x00000019ff0d9212 */ /* 0x001fe400078e33ff */
        /* <DEDUP_REMOVED lines=11> */
.L_x_7871:
[----:B------:R-:W0:Y:S01]  /*129870*/  LDCU.64 UR6, c[0x0][0x3c8] ;  /* 0x00007900ff0677ac */ /* 0x000e220008000a00 */
[----:B------:R-:W-:Y:S01]  /*129880*/  BSSY.RECONVERGENT B1, `(.L_x_7873) ;  /* 0x0000018000017945 */ /* 0x000fe20003800200 */
[----:B------:R-:W-:Y:S02]  /*129890*/  IMAD.MOV.U32 R15, RZ, RZ, RZ ;  /* 0x000000ffff0f7224 */ /* 0x000fe400078e00ff */
[----:B------:R-:W-:Y:S02]  /*1298a0*/  IMAD.MOV.U32 R34, RZ, RZ, RZ ;  /* 0x000000ffff227224 */ /* 0x000fe400078e00ff */
[----:B0-----:R-:W-:Y:S02]  /*1298b0*/  IMAD.U32 R32, RZ, RZ, UR6 ;  /* 0x00000006ff207e24 */ /* 0x001fe4000f8e00ff */
[----:B------:R-:W-:-:S07]  /*1298c0*/  IMAD.U32 R33, RZ, RZ, UR7 ;  /* 0x00000007ff217e24 */ /* 0x000fce000f8e00ff */
.L_x_7874:
        /* <DEDUP_REMOVED lines=20> */
.L_x_7873:
        /* <DEDUP_REMOVED lines=8> */
.L_x_7876:
        /* <DEDUP_REMOVED lines=20> */
.L_x_7875:
[----:B------:R-:W0:Y:S01]  /*129bd0*/  LDCU.64 UR6, c[0x0][0x3c8] ;  /* 0x00007900ff0677ac */ /* 0x000e220008000a00 */
[----:B------:R-:W-:Y:S01]  /*129be0*/  BSSY.RECONVERGENT B1, `(.L_x_7877) ;  /* 0x0000018000017945 */ /* 0x000fe20003800200 */
[----:B------:R-:W-:Y:S02]  /*129bf0*/  IMAD.MOV.U32 R20, RZ, RZ, RZ ;  /* 0x000000ffff147224 */ /* 0x000fe400078e00ff */
[----:B------:R-:W-:Y:S02]  /*129c00*/  IMAD.MOV.U32 R35, RZ, RZ, RZ ;  /* 0x000000ffff237224 */ /* 0x000fe400078e00ff */
[----:B0-----:R-:W-:Y:S02]  /*129c10*/  IMAD.U32 R34, RZ, RZ, UR6 ;  /* 0x00000006ff227e24 */ /* 0x001fe4000f8e00ff */
[----:B------:R-:W-:-:S07]  /*129c20*/  IMAD.U32 R33, RZ, RZ, UR7 ;  /* 0x00000007ff217e24 */ /* 0x000fce000f8e00ff */
.L_x_7878:
        /* <DEDUP_REMOVED lines=20> */
.L_x_7877:
        /* <DEDUP_REMOVED lines=8> */
.L_x_7880:
        /* <DEDUP_REMOVED lines=20> */
.L_x_7879:
[----:B------:R-:W0:Y:S01]  /*129f30*/  LDCU.64 UR6, c[0x0][0x3c8] ;  /* 0x00007900ff0677ac */ /* 0x000e220008000a00 */
[----:B------:R-:W-:Y:S01]  /*129f40*/  BSSY.RECONVERGENT B1, `(.L_x_7881) ;  /* 0x0000018000017945 */ /* 0x000fe20003800200 */
[----:B------:R-:W-:Y:S02]  /*129f50*/  IMAD.MOV.U32 R13, RZ, RZ, RZ ;  /* 0x000000ffff0d7224 */ /* 0x000fe400078e00ff */
[----:B------:R-:W-:Y:S02]  /*129f60*/  IMAD.MOV.U32 R36, RZ, RZ, RZ ;  /* 0x000000ffff247224 */ /* 0x000fe400078e00ff */
[----:B0-----:R-:W-:Y:S02]  /*129f70*/  IMAD.U32 R34, RZ, RZ, UR6 ;  /* 0x00000006ff227e24 */ /* 0x001fe4000f8e00ff */
[----:B------:R-:W-:-:S07]  /*129f80*/  IMAD.U32 R33, RZ, RZ, UR7 ;  /* 0x00000007ff217e24 */ /* 0x000fce000f8e00ff */
.L_x_7882:
        /* <DEDUP_REMOVED lines=20> */
.L_x_7881:
        /* <DEDUP_REMOVED lines=8> */
.L_x_7884:
        /* <DEDUP_REMOVED lines=20> */
.L_x_7883:
[----:B------:R-:W0:Y:S01]  /*12a290*/  LDCU.64 UR6, c[0x0][0x3c8] ;  /* 0x00007900ff0677ac */ /* 0x000e220008000a00 */
[----:B------:R-:W-:Y:S01]  /*12a2a0*/  BSSY.RECONVERGENT B1, `(.L_x_7885) ;  /* 0x0000018000017945 */ /* 0x000fe20003800200 */
[----:B------:R-:W-:Y:S02]  /*12a2b0*/  IMAD.MOV.U32 R15, RZ, RZ, RZ ;  /* 0x000000ffff0f7224 */ /* 0x000fe400078e00ff */
[----:B------:R-:W-:Y:S02]  /*12a2c0*/  IMAD.MOV.U32 R36, RZ, RZ, RZ ;  /* 0x000000ffff247224 */ /* 0x000fe400078e00ff */
[----:B0-----:R-:W-:Y:S02]  /*12a2d0*/  IMAD.U32 R34, RZ, RZ, UR6 ;  /* 0x00000006ff227e24 */ /* 0x001fe4000f8e00ff */
[----:B------:R-:W-:-:S07]  /*12a2e0*/  IMAD.U32 R33, RZ, RZ, UR7 ;  /* 0x00000007ff217e24 */ /* 0x000fce000f8e00ff */
.L_x_7886:
        /* <DEDUP_REMOVED lines=20> */
.L_x_7885:
        /* <DEDUP_REMOVED lines=8> */
.L_x_7888:
        /* <DEDUP_REMOVED lines=20> */
.L_x_7887:
[----:B------:R-:W0:Y:S01]  /*12a5f0*/  LDCU.64 UR6, c[0x0][0x3c8] ;  /* 0x00007900ff0677ac */ /* 0x000e220008000a00 */
[----:B------:R-:W-:Y:S01]  /*12a600*/  BSSY.RECONVERGENT B1, `(.L_x_7889) ;  /* 0x0000018000017945 */ /* 0x000fe20003800200 */
[----:B------:R-:W-:Y:S02]  /*12a610*/  IMAD.MOV.U32 R20, RZ, RZ, RZ ;  /* 0x000000ffff147224 */ /* 0x000fe400078e00ff */
[----:B------:R-:W-:Y:S02]  /*12a620*/  IMAD.MOV.U32 R35, RZ, RZ, RZ ;  /* 0x000000ffff237224 */ /* 0x000fe400078e00ff */
[----:B0-----:R-:W-:Y:S02]  /*12a630*/  IMAD.U32 R34, RZ, RZ, UR6 ;  /* 0x00000006ff227e24 */ /* 0x001fe4000f8e00ff */
[----:B------:R-:W-:-:S07]  /*12a640*/  IMAD.U32 R33, RZ, RZ, UR7 ;  /* 0x00000007ff217e24 */ /* 0x000fce000f8e00ff */
.L_x_7890:
        /* <DEDUP_REMOVED lines=20> */
.L_x_7889:
        /* <DEDUP_REMOVED lines=8> */
.L_x_7892:
        /* <DEDUP_REMOVED lines=20> */
.L_x_7891:
[----:B------:R-:W0:Y:S01]  /*12a950*/  LDCU.64 UR6, c[0x0][0x3c8] ;  /* 0x00007900ff0677ac */ /* 0x000e220008000a00 */
[----:B------:R-:W-:Y:S01]  /*12a960*/  BSSY.RECONVERGENT B1, `(.L_x_7893) ;  /* 0x0000018000017945 */ /* 0x000fe20003800200 */
[----:B------:R-:W-:Y:S02]  /*12a970*/  IMAD.MOV.U32 R13, RZ, RZ, RZ ;  /* 0x000000ffff0d7224 */ /* 0x000fe400078e00ff */
[----:B------:R-:W-:Y:S02]  /*12a980*/  IMAD.MOV.U32 R36, RZ, RZ, RZ ;  /* 0x000000ffff247224 */ /* 0x000fe400078e00ff */
[----:B0-----:R-:W-:Y:S02]  /*12a990*/  IMAD.U32 R34, RZ, RZ, UR6 ;  /* 0x00000006ff227e24 */ /* 0x001fe4000f8e00ff */
[----:B------:R-:W-:-:S07]  /*12a9a0*/  IMAD.U32 R33, RZ, RZ, UR7 ;  /* 0x00000007ff217e24 */ /* 0x000fce000f8e00ff */
.L_x_7894:
        /* <DEDUP_REMOVED lines=20> */
.L_x_7893:
        /* <DEDUP_REMOVED lines=8> */
.L_x_7896:
        /* <DEDUP_REMOVED lines=20> */
.L_x_7895:
[----:B------:R-:W0:Y:S01]  /*12acb0*/  LDCU.64 UR6, c[0x0][0x3c8] ;  /* 0x00007900ff0677ac */ /* 0x000e220008000a00 */
[----:B------:R-:W-:Y:S01]  /*12acc0*/  BSSY.RECONVERGENT B1, `(.L_x_7897) ;  /* 0x0000018000017945 */ /* 0x000fe20003800200 */
[----:B------:R-:W-:Y:S02]  /*12acd0*/  IMAD.MOV.U32 R15, RZ, RZ, RZ ;  /* 0x000000ffff0f7224 */ /* 0x000fe400078e00ff */
[----:B------:R-:W-:Y:S02]  /*12ace0*/  IMAD.MOV.U32 R36, RZ, RZ, RZ ;  /* 0x000000ffff247224 */ /* 0x000fe400078e00ff */
[----:B0-----:R-:W-:Y:S02]  /*12acf0*/  IMAD.U32 R34, RZ, RZ, UR6 ;  /* 0x00000006ff227e24 */ /* 0x001fe4000f8e00ff */
[----:B------:R-:W-:-:S07]  /*12ad00*/  IMAD.U32 R33, RZ, RZ, UR7 ;  /* 0x00000007ff217e24 */ /* 0x000fce000f8e00ff */
.L_x_7898:
        /* <DEDUP_REMOVED lines=20> */
.L_x_7897:
        /* <DEDUP_REMOVED lines=8> */
.L_x_7900:
        /* <DEDUP_REMOVED lines=20> */
.L_x_7899:
[----:B------:R-:W0:Y:S01]  /*12b010*/  LDCU.64 UR6, c[0x0][0x3c8] ;  /* 0x00007900ff0677ac */ /* 0x000e220008000a00 */
[----:B------:R-:W-:Y:S01]  /*12b020*/  BSSY.RECONVERGENT B1, `(.L_x_7901) ;  /* 0x0000018000017945 */ /* 0x000fe20003800200 */
[----:B------:R-:W-:Y:S02]  /*12b030*/  IMAD.MOV.U32 R20, RZ, RZ, RZ ;  /* 0x000000ffff147224 */ /* 0x000fe400078e00ff */
[----:B------:R-:W-:Y:S02]  /*12b040*/  IMAD.MOV.U32 R35, RZ, RZ, RZ ;  /* 0x000000ffff237224 */ /* 0x000fe400078e00ff */
[----:B0-----:R-:W-:Y:S02]  /*12b050*/  IMAD.U32 R34, RZ, RZ, UR6 ;  /* 0x00000006ff227e24 */ /* 0x001fe4000f8e00ff */
[----:B------:R-:W-:-:S07]  /*12b060*/  IMAD.U32 R33, RZ, RZ, UR7 ;  /* 0x00000007ff217e24 */ /* 0x000fce000f8e00ff */
.L_x_7902:
        /* <DEDUP_REMOVED lines=20> */
.L_x_7901:
        /* <DEDUP_REMOVED lines=8> */
.L_x_7904:
        /* <DEDUP_REMOVED lines=20> */
.L_x_7903:
[----:B------:R-:W0:Y:S01]  /*12b370*/  LDCU.64 UR6, c[0x0][0x3c8] ;  /* 0x00007900ff0677ac */ /* 0x000e220008000a00 */
[----:B------:R-:W-:Y:S01]  /*12b380*/  BSSY.RECONVERGENT B1, `(.L_x_7905) ;  /* 0x0000018000017945 */ /* 0x000fe20003800200 */
[----:B------:R-:W-:Y:S02]  /*12b390*/  IMAD.MOV.U32 R13, RZ, RZ, RZ ;  /* 0x000000ffff0d7224 */ /* 0x000fe400078e00ff */
[----:B------:R-:W-:Y:S02]  /*12b3a0*/  IMAD.MOV.U32 R36, RZ, RZ, RZ ;  /* 0x000000ffff247224 */ /* 0x000fe400078e00ff */
[----:B0-----:R-:W-:Y:S02]  /*12b3b0*/  IMAD.U32 R34, RZ, RZ, UR6 ;  /* 0x00000006ff227e24 */ /* 0x001fe4000f8e00ff */
[----:B------:R-:W-:-:S07]  /*12b3c0*/  IMAD.U32 R33, RZ, RZ, UR7 ;  /* 0x00000007ff217e24 */ /* 0x000fce000f8e00ff */
.L_x_7906:
        /* <DEDUP_REMOVED lines=20> */
.L_x_7905:
[----:B------:R-:W0:Y:S01]  /*12b510*/  LDC.64 R26, c[0x0][0x3c0] ;  /* 0x0000f000ff1a7b82 */ /* 0x000e220000000a00 */
[----:B------:R-:W1:Y:S01]  /*12b520*/  LDCU.64 UR6, c[0x0][0x3c8] ;  /* 0x00007900ff0677ac */ /* 0x000e620008000a00 */
[----:B0-----:R-:W5:Y:S01]  /*12b530*/  LDG.E.64 R26, desc[UR8][R26.64+0x48] ;  /* 0x000048081a1a7981 */ /* 0x001f62000c1e1b00 */
[----:B------:R-:W-:Y:S01]  /*12b540*/  BSSY.RECONVERGENT B1, `(.L_x_7907) ;  /* 0x0000017000017945 */ /* 0x000fe20003800200 */
[----:B-1----:R-:W-:Y:S01]  /*12b550*/  IMAD.U32 R33, RZ, RZ, UR6 ;  /* 0x00000006ff217e24 */ /* 0x002fe2000f8e00ff */
[----:B------:R-:W-:Y:S01]  /*12b560*/  CS2R R34, SRZ ;  /* 0x0000000000227805 */ /* 0x000fe2000001ff00 */
[----:B------:R-:W-:-:S07]  /*12b570*/  IMAD.U32 R32, RZ, RZ, UR7 ;  /* 0x00000007ff207e24 */ /* 0x000fce000f8e00ff */
.L_x_7908:
        /* <DEDUP_REMOVED lines=20> */
.L_x_7907:
[----:B------:R-:W0:Y:S01]  /*12b6c0*/  LDCU.64 UR6, c[0x0][0x3c8] ;  /* 0x00007900ff0677ac */ /* 0x000e220008000a00 */
[----:B------:R-:W-:Y:S01]  /*12b6d0*/  BSSY.RECONVERGENT B1, `(.L_x_7909) ;  /* 0x0000018000017945 */ /* 0x000fe20003800200 */
[----:B------:R-:W-:Y:S02]  /*12b6e0*/  IMAD.MOV.U32 R34, RZ, RZ, RZ ;  /* 0x000000ffff227224 */ /* 0x000fe400078e00ff */
[----:B------:R-:W-:Y:S02]  /*12b6f0*/  IMAD.MOV.U32 R33, RZ, RZ, RZ ;  /* 0x000000ffff217224 */ /* 0x000fe400078e00ff */
[----:B0-----:R-:W-:Y:S02]  /*12b700*/  IMAD.U32 R32, RZ, RZ, UR6 ;  /* 0x00000006ff207e24 */ /* 0x001fe4000f8e00ff */
[----:B------:R-:W-:-:S07]  /*12b710*/  IMAD.U32 R31, RZ, RZ, UR7 ;  /* 0x00000007ff1f7e24 */ /* 0x000fce000f8e00ff */
.L_x_7910:
        /* <DEDUP_REMOVED lines=20> */
.L_x_7909:
[----:B------:R-:W-:-:S13]  /*12b860*/  ISETP.LT.AND P0, PT, R35, R34, PT ;  /* 0x000000222300720c */ /* 0x000fda0003f01270 */
.L_x_7870:
[----:B------:R-:W-:Y:S05]  /*12b870*/  BSYNC.RECONVERGENT B0 ;  /* 0x0000000000007941 */ /* 0x000fea0003800200 */
.L_x_7869:
        /* <DEDUP_REMOVED lines=24> */
.L_x_7914:
        /* <DEDUP_REMOVED lines=20> */
.L_x_7913:
[----:B------:R-:W0:Y:S01]  /*12bb40*/  LDCU.64 UR6, c[0x0][0x3c8] ;  /* 0x00007900ff0677ac */ /* 0x000e220008000a00 */
[----:B------:R-:W-:Y:S01]  /*12bb50*/  BSSY.RECONVERGENT B1, `(.L_x_7915) ;  /* 0x0000018000017945 */ /* 0x000fe20003800200 */
[----:B------:R-:W-:Y:S02]  /*12bb60*/  IMAD.MOV.U32 R25, RZ, RZ, RZ ;  /* 0x000000ffff197224 */ /* 0x000fe400078e00ff */
[----:B------:R-:W-:Y:S02]  /*12bb70*/  IMAD.MOV.U32 R34, RZ, RZ, RZ ;  /* 0x000000ffff227224 */ /* 0x000fe400078e00ff */
[----:B0-----:R-:W-:Y:S02]  /*12bb80*/  IMAD.U32 R32, RZ, RZ, UR6 ;  /* 0x00000006ff207e24 */ /* 0x001fe4000f8e00ff */
[----:B------:R-:W-:-:S07]  /*12bb90*/  IMAD.U32 R33, RZ, RZ, UR7 ;  /* 0x00000007ff217e24 */ /* 0x000fce000f8e00ff */
.L_x_7916:
        /* <DEDUP_REMOVED lines=20> */
.L_x_7915:
        /* <DEDUP_REMOVED lines=8> */
.L_x_7918:
        /* <DEDUP_REMOVED lines=20> */
.L_x_7917:
[----:B------:R-:W0:Y:S01]  /*12bea0*/  LDCU.64 UR6, c[0x0][0x3c8] ;  /* 0x00007900ff0677ac */ /* 0x000e220008000a00 */
[----:B------:R-:W-:Y:S01]  /*12beb0*/  BSSY.RECONVERGENT B1, `(.L_x_7919) ;  /* 0x0000018000017945 */ /* 0x000fe20003800200 */
[----:B------:R-:W-:Y:S02]  /*12bec0*/  IMAD.MOV.U32 R28, RZ, RZ, RZ ;  /* 0x000000ffff1c7224 */ /* 0x000fe400078e00ff */
[----:B------:R-:W-:Y:S02]  /*12bed0*/  IMAD.MOV.U32 R35, RZ, RZ, RZ ;  /* 0x000000ffff237224 */ /* 0x000fe400078e00ff */
[----:B0-----:R-:W-:Y:S02]  /*12bee0*/  IMAD.U32 R34, RZ, RZ, UR6 ;  /* 0x00000006ff227e24 */ /* 0x001fe4000f8e00ff */
[----:B------:R-:W-:-:S07]  /*12bef0*/  IMAD.U32 R33, RZ, RZ, UR7 ;  /* 0x00000007ff217e24 */ /* 0x000fce000f8e00ff */
.L_x_7920:
        /* <DEDUP_REMOVED lines=20> */
.L_x_7919:
        /* <DEDUP_REMOVED lines=8> */
.L_x_7922:
        /* <DEDUP_REMOVED lines=20> */
.L_x_7921:
[----:B------:R-:W0:Y:S01]  /*12c200*/  LDCU.64 UR6, c[0x0][0x3c8] ;  /* 0x00007900ff0677ac */ /* 0x000e220008000a00 */
[----:B------:R-:W-:Y:S01]  /*12c210*/  BSSY.RECONVERGENT B1, `(.L_x_7923) ;  /* 0x0000018000017945 */ /* 0x000fe20003800200 */
[----:B------:R-:W-:Y:S02]  /*12c220*/  IMAD.MOV.U32 R11, RZ, RZ, RZ ;  /* 0x000000ffff0b7224 */ /* 0x000fe400078e00ff */
[----:B------:R-:W-:Y:S02]  /*12c230*/  IMAD.MOV.U32 R36, RZ, RZ, RZ ;  /* 0x000000ffff247224 */ /* 0x000fe400078e00ff */
[----:B0-----:R-:W-:Y:S02]  /*12c240*/  IMAD.U32 R34, RZ, RZ, UR6 ;  /* 0x00000006ff227e24 */ /* 0x001fe4000f8e00ff */
[----:B------:R-:W-:-:S07]  /*12c250*/  IMAD.U32 R33, RZ, RZ, UR7 ;  /* 0x00000007ff217e24 */ /* 0x000fce000f8e00ff */
.L_x_7924:
        /* <DEDUP_REMOVED lines=20> */
.L_x_7923:
        /* <DEDUP_REMOVED lines=8> */
.L_x_7926:
        /* <DEDUP_REMOVED lines=20> */
.L_x_7925:
[----:B------:R-:W0:Y:S01]  /*12c560*/  LDCU.64 UR6, c[0x0][0x3c8] ;  /* 0x00007900ff0677ac */ /* 0x000e220008000a00 */
[----:B------:R-:W-:Y:S01]  /*12c570*/  BSSY.RECONVERGENT B1, `(.L_x_7927) ;  /* 0x0000018000017945 */ /* 0x000fe20003800200 */
[----:B------:R-:W-:Y:S02]  /*12c580*/  IMAD.MOV.U32 R25, RZ, RZ, RZ ;  /* 0x000000ffff197224 */ /* 0x000fe400078e00ff */
[----:B------:R-:W-:Y:S02]  /*12c590*/  IMAD.MOV.U32 R36, RZ, RZ, RZ ;  /* 0x000000ffff247224 */ /* 0x000fe400078e00ff */
[----:B0-----:R-:W-:Y:S02]  /*12c5a0*/  IMAD.U32 R34, RZ, RZ, UR6 ;  /* 0x00000006ff227e24 */ /* 0x001fe4000f8e00ff */
[----:B------:R-:W-:-:S07]  /*12c5b0*/  IMAD.U32 R33, RZ, RZ, UR7 ;  /* 0x00000007ff217e24 */ /* 0x000fce000f8e00ff */
.L_x_7928:
        /* <DEDUP_REMOVED lines=20> */
.L_x_7927:
        /* <DEDUP_REMOVED lines=8> */
.L_x_7930:
        /* <DEDUP_REMOVED lines=20> */
.L_x_7929:
[----:B------:R-:W0:Y:S01]  /*12c8c0*/  LDCU.64 UR6, c[0x0][0x3c8] ;  /* 0x00007900ff0677ac */ /* 0x000e220008000a00 */
[----:B------:R-:W-:Y:S01]  /*12c8d0*/  BSSY.RECONVERGENT B1, `(.L_x_7931) ;  /* 0x0000018000017945 */ /* 0x000fe20003800200 */
[----:B------:R-:W-:Y:S02]  /*12c8e0*/  IMAD.MOV.U32 R28, RZ, RZ, RZ ;  /* 0x000000ffff1c7224 */ /* 0x000fe400078e00ff */
[----:B------:R-:W-:Y:S02]  /*12c8f0*/  IMAD.MOV.U32 R35, RZ, RZ, RZ ;  /* 0x000000ffff237224 */ /* 0x000fe400078e00ff */
[----:B0-----:R-:W-:Y:S02]  /*12c900*/  IMAD.U32 R34, RZ, RZ, UR6 ;  /* 0x00000006ff227e24 */ /* 0x001fe4000f8e00ff */
[----:B------:R-:W-:-:S07]  /*12c910*/  IMAD.U32 R33, RZ, RZ, UR7 ;  /* 0x00000007ff217e24 */ /* 0x000fce000f8e00ff */
.L_x_7932:
        /* <DEDUP_REMOVED lines=20> */
.L_x_7931:
        /* <DEDUP_REMOVED lines=8> */
.L_x_7934:
        /* <DEDUP_REMOVED lines=20> */
.L_x_7933:
[----:B------:R-:W0:Y:S01]  /*12cc20*/  LDCU.64 UR6, c[0x0][0x3c8] ;  /* 0x00007900ff0677ac */ /* 0x000e220008000a00 */
[----:B------:R-:W-:Y:S01]  /*12cc30*/  BSSY.RECONVERGENT B1, `(.L_x_7935) ;  /* 0x0000018000017945 */ /* 0x000fe20003800200 */
[----:B------:R-:W-:Y:S02]  /*12cc40*/  IMAD.MOV.U32 R11, RZ, RZ, RZ ;  /* 0x000000ffff0b7224 */ /* 0x000fe400078e00ff */
[----:B------:R-:W-:Y:S02]  /*12cc50*/  IMAD.MOV.U32 R36, RZ, RZ, RZ ;  /* 0x000000ffff247224 */ /* 0x000fe400078e00ff */
[----:B0-----:R-:W-:Y:S02]  /*12cc60*/  IMAD.U32 R34, RZ, RZ, UR6 ;  /* 0x00000006ff227e24 */ /* 0x001fe4000f8e00ff */
[----:B------:R-:W-:-:S07]  /*12cc70*/  IMAD.U32 R33, RZ, RZ, UR7 ;  /* 0x00000007ff217e24 */ /* 0x000fce000f8e00ff */
.L_x_7936:
        /* <DEDUP_REMOVED lines=20> */
.L_x_7935:
        /* <DEDUP_REMOVED lines=8> */
.L_x_7938:
        /* <DEDUP_REMOVED lines=20> */
.L_x_7937:
[----:B------:R-:W0:Y:S01]  /*12cf80*/  LDCU.64 UR6, c[0x0][0x3c8] ;  /* 0x00007900ff0677ac */ /* 0x000e220008000a00 */
[----:B------:R-:W-:Y:S01]  /*12cf90*/  BSSY.RECONVERGENT B1, `(.L_x_7939) ;  /* 0x0000018000017945 */ /* 0x000fe20003800200 */
[----:B------:R-:W-:Y:S02]  /*12cfa0*/  IMAD.MOV.U32 R25, RZ, RZ, RZ ;  /* 0x000000ffff197224 */ /* 0x000fe400078e00ff */
[----:B------:R-:W-:Y:S02]  /*12cfb0*/  IMAD.MOV.U32 R36, RZ, RZ, RZ ;  /* 0x000000ffff247224 */ /* 0x000fe400078e00ff */
[----:B0-----:R-:W-:Y:S02]  /*12cfc0*/  IMAD.U32 R34, RZ, RZ, UR6 ;  /* 0x00000006ff227e24 */ /* 0x001fe4000f8e00ff */
[----:B------:R-:W-:-:S07]  /*12cfd0*/  IMAD.U32 R33, RZ, RZ, UR7 ;  /* 0x00000007ff217e24 */ /* 0x000fce000f8e00ff */
.L_x_7940:
        /* <DEDUP_REMOVED lines=20> */
.L_x_7939:
        /* <DEDUP_REMOVED lines=8> */
.L_x_7942:
        /* <DEDUP_REMOVED lines=20> */
.L_x_7941:
[----:B------:R-:W0:Y:S01]  /*12d2e0*/  LDCU.64 UR6, c[0x0][0x3c8] ;  /* 0x00007900ff0677ac */ /* 0x000e220008000a00 */
[----:B------:R-:W-:Y:S01]  /*12d2f0*/  BSSY.RECONVERGENT B1, `(.L_x_7943) ;  /* 0x0000018000017945 */ /* 0x000fe20003800200 */
[----:B------:R-:W-:Y:S02]  /*12d300*/  IMAD.MOV.U32 R28, RZ, RZ, RZ ;  /* 0x000000ffff1c7224 */ /* 0x000fe400078e00ff */
[----:B------:R-:W-:Y:S02]  /*12d310*/  IMAD.MOV.U32 R35, RZ, RZ, RZ ;  /* 0x000000ffff237224 */ /* 0x000fe400078e00ff */
[----:B0-----:R-:W-:Y:S02]  /*12d320*/  IMAD.U32 R34, RZ, RZ, UR6 ;  /* 0x00000006ff227e24 */ /* 0x001fe4000f8e00ff */
[----:B------:R-:W-:-:S07]  /*12d330*/  IMAD.U32 R33, RZ, RZ, UR7 ;  /* 0x00000007ff217e24 */ /* 0x000fce000f8e00ff */
.L_x_7944:
        /* <DEDUP_REMOVED lines=20> */
.L_x_7943:
        /* <DEDUP_REMOVED lines=8> */
.L_x_7946:
        /* <DEDUP_REMOVED lines=20> */
.L_x_7945:
[----:B------:R-:W0:Y:S01]  /*12d640*/  LDCU.64 UR6, c[0x0][0x3c8] ;  /* 0x00007900ff0677ac */ /* 0x000e220008000a00 */
[----:B------:R-:W-:Y:S01]  /*12d650*/  BSSY.RECONVERGENT B1, `(.L_x_7947) ;  /* 0x0000018000017945 */ /* 0x000fe20003800200 */
[----:B------:R-:W-:Y:S02]  /*12d660*/  IMAD.MOV.U32 R11, RZ, RZ, RZ ;  /* 0x000000ffff0b7224 */ /* 0x000fe400078e00ff */
[----:B------:R-:W-:Y:S02]  /*12d670*/  IMAD.MOV.U32 R36, RZ, RZ, RZ ;  /* 0x000000ffff247224 */ /* 0x000fe400078e00ff */
[----:B0-----:R-:W-:Y:S02]  /*12d680*/  IMAD.U32 R34, RZ, RZ, UR6 ;  /* 0x00000006ff227e24 */ /* 0x001fe4000f8e00ff */
[----:B------:R-:W-:-:S07]  /*12d690*/  IMAD.U32 R33, RZ, RZ, UR7 ;  /* 0x00000007ff217e24 */ /* 0x000fce000f8e00ff */
.L_x_7948:
        /* <DEDUP_REMOVED lines=20> */
.L_x_7947:
[----:B------:R-:W0:Y:S01]  /*12d7e0*/  LDC.64 R14, c[0x0][0x3c0] ;  /* 0x0000f000ff0e7b82 */ /* 0x000e220000000a00 */
[----:B------:R-:W1:Y:S01]  /*12d7f0*/  LDCU.64 UR6, c[0x0][0x3c8] ;  /* 0x00007900ff0677ac */ /* 0x000e620008000a00 */
[----:B0-----:R-:W5:Y:S01]  /*12d800*/  LDG.E.64 R14, desc[UR8][R14.64+0x48] ;  /* 0x000048080e0e7981 */ /* 0x001f62000c1e1b00 */
[----:B------:R-:W-:Y:S01]  /*12d810*/  BSSY.RECONVERGENT B1, `(.L_x_7949) ;  /* 0x0000017000017945 */ /* 0x000fe20003800200 */
[----:B-1----:R-:W-:Y:S01]  /*12d820*/  IMAD.U32 R33, RZ, RZ, UR6 ;  /* 0x00000006ff217e24 */ /* 0x002fe2000f8e00ff */
[----:B------:R-:W-:Y:S01]  /*12d830*/  CS2R R34, SRZ ;  /* 0x0000000000227805 */ /* 0x000fe2000001ff00 */
[----:B------:R-:W-:-:S07]  /*12d840*/  IMAD.U32 R32, RZ, RZ, UR7 ;  /* 0x00000007ff207e24 */ /* 0x000fce000f8e00ff */
.L_x_7950:
        /* <DEDUP_REMOVED lines=20> */
.L_x_7949:
[----:B------:R-:W0:Y:S01]  /*12d990*/  LDCU.64 UR6, c[0x0][0x3c8] ;  /* 0x00007900ff0677ac */ /* 0x000e220008000a00 */
[----:B------:R-:W-:Y:S01]  /*12d9a0*/  BSSY.RECONVERGENT B1, `(.L_x_7951) ;  /* 0x0000018000017945 */ /* 0x000fe20003800200 */
[----:B------:R-:W-:Y:S02]  /*12d9b0*/  IMAD.MOV.U32 R34, RZ, RZ, RZ ;  /* 0x000000ffff227224 */ /* 0x000fe400078e00ff */
[----:B------:R-:W-:Y:S02]  /*12d9c0*/  IMAD.MOV.U32 R33, RZ, RZ, RZ ;  /* 0x000000ffff217224 */ /* 0x000fe400078e00ff */
[----:B0-----:R-:W-:Y:S02]  /*12d9d0*/  IMAD.U32 R32, RZ, RZ, UR6 ;  /* 0x00000006ff207e24 */ /* 0x001fe4000f8e00ff */
[----:B------:R-:W-:-:S07]  /*12d9e0*/  IMAD.U32 R31, RZ, RZ, UR7 ;  /* 0x00000007ff1f7e24 */ /* 0x000fce000f8e00ff */
.L_x_7952:
        /* <DEDUP_REMOVED lines=20> */
.L_x_7951:
[----:B------:R-:W-:-:S13]  /*12db30*/  ISETP.LT.AND P0, PT, R35, R34, PT ;  /* 0x000000222300720c */ /* 0x000fda0003f01270 */
.L_x_7912:
[----:B------:R-:W-:Y:S05]  /*12db40*/  BSYNC.RECONVERGENT B0 ;  /* 0x0000000000007941 */ /* 0x000fea0003800200 */
.L_x_7911:
        /* <DEDUP_REMOVED lines=24> */
.L_x_7956:
        /* <DEDUP_REMOVED lines=20> */
.L_x_7955:
[----:B------:R-:W0:Y:S01]  /*12de10*/  LDCU.64 UR6, c[0x0][0x3c8] ;  /* 0x00007900ff0677ac */ /* 0x000e220008000a00 */
[----:B------:R-:W-:Y:S01]  /*12de20*/  BSSY.RECONVERGENT B1, `(.L_x_7957) ;  /* 0x0000018000017945 */ /* 0x000fe20003800200 */
[----:B------:R-:W-:Y:S02]  /*12de30*/  IMAD.MOV.U32 R15, RZ, RZ, RZ ;  /* 0x000000ffff0f7224 */ /* 0x000fe400078e00ff */
[----:B------:R-:W-:Y:S02]  /*12de40*/  IMAD.MOV.U32 R34, RZ, RZ, RZ ;  /* 0x000000ffff227224 */ /* 0x000fe400078e00ff */
[----:B0-----:R-:W-:Y:S02]  /*12de50*/  IMAD.U32 R32, RZ, RZ, UR6 ;  /* 0x00000006ff207e24 */ /* 0x001fe4000f8e00ff */
[----:B------:R-:W-:-:S07]  /*12de60*/  IMAD.U32 R33, RZ, RZ, UR7 ;  /* 0x00000007ff217e24 */ /* 0x000fce000f8e00ff */
.L_x_7958:
        /* <DEDUP_REMOVED lines=20> */
.L_x_7957:
        /* <DEDUP_REMOVED lines=8> */
.L_x_7960:
        /* <DEDUP_REMOVED lines=20> */
.L_x_7959:
[----:B------:R-:W0:Y:S01]  /*12e170*/  LDCU.64 UR6, c[0x0][0x3c8] ;  /* 0x00007900ff0677ac */ /* 0x000e220008000a00 */
[----:B------:R-:W-:Y:S01]  /*12e180*/  BSSY.RECONVERGENT B1, `(.L_x_7961) ;  /* 0x0000018000017945 */ /* 0x000fe20003800200 */
[----:B------:R-:W-:Y:S02]  /*12e190*/  IMAD.MOV.U32 R20, RZ, RZ, RZ ;  /* 0x000000ffff147224 */ /* 0x000fe400078e00ff */
[----:B------:R-:W-:Y:S02]  /*12e1a0*/  IMAD.MOV.U32 R35, RZ, RZ, RZ ;  /* 0x000000ffff237224 */ /* 0x000fe400078e00ff */
[----:B0-----:R-:W-:Y:S02]  /*12e1b0*/  IMAD.U32 R34, RZ, RZ, UR6 ;  /* 0x00000006ff227e24 */ /* 0x001fe4000f8e00ff */
[----:B------:R-:W-:-:S07]  /*12e1c0*/  IMAD.U32 R33, RZ, RZ, UR7 ;  /* 0x00000007ff217e24 */ /* 0x000fce000f8e00ff */
.L_x_7962:
        /* <DEDUP_REMOVED lines=20> */
.L_x_7961:
        /* <DEDUP_REMOVED lines=8> */
.L_x_7964:
        /* <DEDUP_REMOVED lines=20> */
.L_x_7963:
[----:B------:R-:W0:Y:S01]  /*12e4d0*/  LDCU.64 UR6, c[0x0][0x3c8] ;  /* 0x00007900ff0677ac */ /* 0x000e220008000a00 */
[----:B------:R-:W-:Y:S01]  /*12e4e0*/  BSSY.RECONVERGENT B1, `(.L_x_7965) ;  /* 0x0000018000017945 */ /* 0x000fe20003800200 */
[----:B------:R-:W-:Y:S02]  /*12e4f0*/  IMAD.MOV.U32 R13, RZ, RZ, RZ ;  /* 0x000000ffff0d7224 */ /* 0x000fe400078e00ff */
[----:B------:R-:W-:Y:S02]  /*12e500*/  IMAD.MOV.U32 R36, RZ, RZ, RZ ;  /* 0x000000ffff247224 */ /* 0x000fe400078e00ff */
[----:B0-----:R-:W-:Y:S02]  /*12e510*/  IMAD.U32 R34, RZ, RZ, UR6 ;  /* 0x00000006ff227e24 */ /* 0x001fe4000f8e00ff */
[----:B------:R-:W-:-:S07]  /*12e520*/  IMAD.U32 R33, RZ, RZ, UR7 ;  /* 0x00000007ff217e24 */ /* 0x000fce000f8e00ff */
.L_x_7966:
        /* <DEDUP_REMOVED lines=20> */
.L_x_7965:
        /* <DEDUP_REMOVED lines=8> */
.L_x_7968:
        /* <DEDUP_REMOVED lines=20> */
.L_x_7967:
[----:B------:R-:W0:Y:S01]  /*12e830*/  LDCU.64 UR6, c[0x0][0x3c8] ;  /* 0x00007900ff0677ac */ /* 0x000e220008000a00 */
[----:B------:R-:W-:Y:S01]  /*12e840*/  BSSY.RECONVERGENT B1, `(.L_x_7969) ;  /* 0x0000018000017945 */ /* 0x000fe20003800200 */
[----:B------:R-:W-:Y:S02]  /*12e850*/  IMAD.MOV.U32 R15, RZ, RZ, RZ ;  /* 0x000000ffff0f7224 */ /* 0x000fe400078e00ff */
[----:B------:R-:W-:Y:S02]  /*12e860*/  IMAD.MOV.U32 R36, RZ, RZ, RZ ;  /* 0x000000ffff247224 */ /* 0x000fe400078e00ff */
[----:B0-----:R-:W-:Y:S02]  /*12e870*/  IMAD.U32 R34, RZ, RZ, UR6 ;  /* 0x00000006ff227e24 */ /* 0x001fe4000f8e00ff */
[----:B------:R-:W-:-:S07]  /*12e880*/  IMAD.U32 R33, RZ, RZ, UR7 ;  /* 0x00000007ff217e24 */ /* 0x000fce000f8e00ff */
.L_x_7970:
        /* <DEDUP_REMOVED lines=20> */
.L_x_7969:
        /* <DEDUP_REMOVED lines=8> */
.L_x_7972:
        /* <DEDUP_REMOVED lines=20> */
.L_x_7971:
[----:B------:R-:W0:Y:S01]  /*12eb90*/  LDCU.64 UR6, c[0x0][0x3c8] ;  /* 0x00007900ff0677ac */ /* 0x000e220008000a00 */
[----:B------:R-:W-:Y:S01]  /*12eba0*/  BSSY.RECONVERGENT B1, `(.L_x_7973) ;  /* 0x0000018000017945 */ /* 0x000fe20003800200 */
[----:B------:R-:W-:Y:S02]  /*12ebb0*/  IMAD.MOV.U32 R20, RZ, RZ, RZ ;  /* 0x000000ffff147224 */ /* 0x000fe400078e00ff */
[----:B------:R-:W-:Y:S02]  /*12ebc0*/  IMAD.MOV.U32 R35, RZ, RZ, RZ ;  /* 0x000000ffff237224 */ /* 0x000fe400078e00ff */
[----:B0-----:R-:W-:Y:S02]  /*12ebd0*/  IMAD.U32 R34, RZ, RZ, UR6 ;  /* 0x00000006ff227e24 */ /* 0x001fe4000f8e00ff */
[----:B------:R-:W-:-:S07]  /*12ebe0*/  IMAD.U32 R33, RZ, RZ, UR7 ;  /* 0x00000007ff217e24 */ /* 0x000fce000f8e00ff */
.L_x_7974:
        /* <DEDUP_REMOVED lines=20> */
.L_x_7973:
        /* <DEDUP_REMOVED lines=8> */
.L_x_7976:
        /* <DEDUP_REMOVED lines=20> */
.L_x_7975:
[----:B------:R-:W0:Y:S01]  /*12eef0*/  LDCU.64 UR6, c[0x0][0x3c8] ;  /* 0x00007900ff0677ac */ /* 0x000e220008000a00 */
[----:B------:R-:W-:Y:S01]  /*12ef00*/  BSSY.RECONVERGENT B1, `(.L_x_7977) ;  /* 0x0000018000017945 */ /* 0x000fe20003800200 */
[----:B------:R-:W-:Y:S02]  /*12ef10*/  IMAD.MOV.U32 R13, RZ, RZ, RZ ;  /* 0x000000ffff0d7224 */ /* 0x000fe400078e00ff */
[----:B------:R-:W-:Y:S02]  /*12ef20*/  IMAD.MOV.U32 R36, RZ, RZ, RZ ;  /* 0x000000ffff247224 */ /* 0x000fe400078e00ff */
[----:B0-----:R-:W-:Y:S02]  /*12ef30*/  IMAD.U32 R34, RZ, RZ, UR6 ;  /* 0x00000006ff227e24 */ /* 0x001fe4000f8e00ff */
[----:B------:R-:W-:-:S07]  /*12ef40*/  IMAD.U32 R33, RZ, RZ, UR7 ;  /* 0x00000007ff217e24 */ /* 0x000fce000f8e00ff */
.L_x_7978:
        /* <DEDUP_REMOVED lines=20> */
.L_x_7977:
        /* <DEDUP_REMOVED lines=8> */
.L_x_7980:
        /* <DEDUP_REMOVED lines=20> */
.L_x_7979:
[----:B------:R-:W0:Y:S01]  /*12f250*/  LDCU.64 UR6, c[0x0][0x3c8] ;  /* 0x00007900ff0677ac */ /* 0x000e220008000a00 */
[----:B------:R-:W-:Y:S01]  /*12f260*/  BSSY.RECONVERGENT B1, `(.L_x_7981) ;  /* 0x0000018000017945 */ /* 0x000fe20003800200 */
[----:B------:R-:W-:Y:S02]  /*12f270*/  IMAD.MOV.U32 R15, RZ, RZ, RZ ;  /* 0x000000ffff0f7224 */ /* 0x000fe400078e00ff */
[----:B------:R-:W-:Y:S02]  /*12f280*/  IMAD.MOV.U32 R36, RZ, RZ, RZ ;  /* 0x000000ffff247224 */ /* 0x000fe400078e00ff */
[----:B0-----:R-:W-:Y:S02]  /*12f290*/  IMAD.U32 R34, RZ, RZ, UR6 ;  /* 0x00000006ff227e24 */ /* 0x001fe4000f8e00ff */
[----:B------:R-:W-:-:S07]  /*12f2a0*/  IMAD.U32 R33, RZ, RZ, UR7 ;  /* 0x00000007ff217e24 */ /* 0x000fce000f8e00ff */
.L_x_7982:
        /* <DEDUP_REMOVED lines=20> */
.L_x_7981:
        /* <DEDUP_REMOVED lines=8> */
.L_x_7984:
        /* <DEDUP_REMOVED lines=20> */
.L_x_7983:
[----:B------:R-:W0:Y:S01]  /*12f5b0*/  LDCU.64 UR6, c[0x0][0x3c8] ;  /* 0x00007900ff0677ac */ /* 0x000e220008000a00 */
[----:B------:R-:W-:Y:S01]  /*12f5c0*/  BSSY.RECONVERGENT B1, `(.L_x_7985) ;  /* 0x0000018000017945 */ /* 0x000fe20003800200 */
[----:B------:R-:W-:Y:S02]  /*12f5d0*/  IMAD.MOV.U32 R20, RZ, RZ, RZ ;  /* 0x000000ffff147224 */ /* 0x000fe400078e00ff */
[----:B------:R-:W-:Y:S02]  /*12f5e0*/  IMAD.MOV.U32 R35, RZ, RZ, RZ ;  /* 0x000000ffff237224 */ /* 0x000fe400078e00ff */
[----:B0-----:R-:W-:Y:S02]  /*12f5f0*/  IMAD.U32 R34, RZ, RZ, UR6 ;  /* 0x00000006ff227e24 */ /* 0x001fe4000f8e00ff */
[----:B------:R-:W-:-:S07]  /*12f600*/  IMAD.U32 R33, RZ, RZ, UR7 ;  /* 0x00000007ff217e24 */ /* 0x000fce000f8e00ff */
.L_x_7986:
        /* <DEDUP_REMOVED lines=20> */
.L_x_7985:
        /* <DEDUP_REMOVED lines=8> */
.L_x_7988:
        /* <DEDUP_REMOVED lines=20> */
.L_x_7987:
[----:B------:R-:W0:Y:S01]  /*12f910*/  LDCU.64 UR6, c[0x0][0x3c8] ;  /* 0x00007900ff0677ac */ /* 0x000e220008000a00 */
[----:B------:R-:W-:Y:S01]  /*12f920*/  BSSY.RECONVERGENT B1, `(.L_x_7989) ;  /* 0x0000018000017945 */ /* 0x000fe20003800200 */
[----:B------:R-:W-:Y:S02]  /*12f930*/  IMAD.MOV.U32 R13, RZ, RZ, RZ ;  /* 0x000000ffff0d7224 */ /* 0x000fe400078e00ff */
[----:B------:R-:W-:Y:S02]  /*12f940*/  IMAD.MOV.U32 R36, RZ, RZ, RZ ;  /* 0x000000ffff247224 */ /* 0x000fe400078e00ff */
[----:B0-----:R-:W-:Y:S02]  /*12f950*/  IMAD.U32 R34, RZ, RZ, UR6 ;  /* 0x00000006ff227e24 */ /* 0x001fe4000f8e00ff */
[----:B------:R-:W-:-:S07]  /*12f960*/  IMAD.U32 R33, RZ, RZ, UR7 ;  /* 0x00000007ff217e24 */ /* 0x000fce000f8e00ff */
.L_x_7990:
        /* <DEDUP_REMOVED lines=20> */
.L_x_7989:
[----:B------:R-:W0:Y:S01]  /*12fab0*/  LDC.64 R26, c[0x0][0x3c0] ;  /* 0x0000f000ff1a7b82 */ /* 0x000e220000000a00 */
[----:B------:R-:W1:Y:S01]  /*12fac0*/  LDCU.64 UR6, c[0x0][0x3c8] ;  /* 0x00007900ff0677ac */ /* 0x000e620008000a00 */
[----:B0-----:R-:W5:Y:S01]  /*12fad0*/  LDG.E.64 R26, desc[UR8][R26.64+0x48] ;  /* 0x000048081a1a7981 */ /* 0x001f62000c1e1b00 */
[----:B------:R-:W-:Y:S01]  /*12fae0*/  BSSY.RECONVERGENT B1, `(.L_x_7991) ;  /* 0x0000017000017945 */ /* 0x000fe20003800200 */
[----:B-1----:R-:W-:Y:S01]  /*12faf0*/  IMAD.U32 R33, RZ, RZ, UR6 ;  /* 0x00000006ff217e24 */ /* 0x002fe2000f8e00ff */
[----:B------:R-:W-:Y:S01]  /*12fb00*/  CS2R R34, SRZ ;  /* 0x0000000000227805 */ /* 0x000fe2000001ff00 */
[----:B------:R-:W-:-:S07]  /*12fb10*/  IMAD.U32 R32, RZ, RZ, UR7 ;  /* 0x00000007ff207e24 */ /* 0x000fce000f8e00ff */
.L_x_7992:
        /* <DEDUP_REMOVED lines=20> */
.L_x_7991:
[----:B------:R-:W0:Y:S01]  /*12fc60*/  LDCU.64 UR6, c[0x0][0x3c8] ;  /* 0x00007900ff0677ac */ /* 0x000e220008000a00 */
[----:B------:R-:W-:Y:S01]  /*12fc70*/  BSSY.RECONVERGENT B1, `(.L_x_7993) ;  /* 0x0000018000017945 */ /* 0x000fe20003800200 */
[----:B------:R-:W-:Y:S02]  /*12fc80*/  IMAD.MOV.U32 R34, RZ, RZ, RZ ;  /* 0x000000ffff227224 */ /* 0x000fe400078e00ff */
[----:B------:R-:W-:Y:S02]  /*12fc90*/  IMAD.MOV.U32 R33, RZ, RZ, RZ ;  /* 0x000000ffff217224 */ /* 0x000fe400078e00ff */
[----:B0-----:R-:W-:Y:S02]  /*12fca0*/  IMAD.U32 R32, RZ, RZ, UR6 ;  /* 0x00000006ff207e24 */ /* 0x001fe4000f8e00ff */
[----:B------:R-:W-:-:S07]  /*12fcb0*/  IMAD.U32 R31, RZ, RZ, UR7 ;  /* 0x00000007ff1f7e24 */ /* 0x000fce000f8e00ff */
.L_x_7994:
        /* <DEDUP_REMOVED lines=20> */
.L_x_7993:
[----:B------:R-:W-:-:S13]  /*12fe00*/  ISETP.LT.AND P0, PT, R35, R34, PT ;  /* 0x000000222300720c */ /* 0x000fda0003f01270 */
.L_x_7954:
[----:B------:R-:W-:Y:S05]  /*12fe10*/  BSYNC.RECONVERGENT B0 ;  /* 0x0000000000007941 */ /* 0x000fea0003800200 */
.L_x_7953:
[----:B------:R-:W-:Y:S01]  /*12fe20*/  VIADD R20, R14, 0x1 ;  /* 0x000000010e147836 */ /* 0x000fe20000000000 */
[----:B------:R-:W-:Y:S01]  /*12fe30*/  BSSY.RECONVERGENT B0, `(.L_x_7995) ;  /* 0x000022b000007945 */ /* 0x000fe20003800200 */
[----:B------:R-:W-:Y:S02]  /*12fe40*/  @!P0 IMAD.MOV R20, RZ, RZ, R14 ;  /* 0x000000ffff148224 */ /* 0x000fe400078e020e */
[----:B------:R-:W-:Y:S02]  /*12fe50*/  VIADD R25, R11, 0x1 ;  /* 0x000000010b197836 */ /* 0x000fe40000000000 */
[----:B------:R-:W-:Y:S01]  /*12fe60*/  @P0 IMAD.MOV R25, RZ, RZ, R11 ;  /* 0x000000ffff190224 */ /* 0x000fe200078e020b */
[C---:B------:R-:W-:Y:S02]  /*12fe70*/  ISETP.GE.AND P1, PT, R20.reuse, R19, PT ;  /* 0x000000131400720c */ /* 0x040fe40003f26270 */
[----:B------:R-:W-:Y:S02]  /*12fe80*/  @P0 LEA R14, R20, UR4, 0x2 ;  /* 0x00000004140e0c11 */ /* 0x000fe4000f8e10ff */
[----:B0-----:R-:W-:-:S02]  /*12fe90*/  @!P0 LEA R13, R25, UR4, 0x2 ;  /* 0x00000004190d8c11 */ /* 0x001fc4000f8e10ff */
[----:B-12---:R-:W-:Y:S02]  /*12fea0*/  SEL R11, R16, R17, P0 ;  /* 0x00000011100b7207 */ /* 0x006fe40000000000 */
        /* <DEDUP_REMOVED lines=15> */
.L_x_7998:
        /* <DEDUP_REMOVED lines=20> */
.L_x_7997:
[----:B------:R-:W0:Y:S01]  /*1300e0*/  LDCU.64 UR6, c[0x0][0x3c8] ;  /* 0x00007900ff0677ac */ /* 0x000e220008000a00 */
[----:B------:R-:W-:Y:S01]  /*1300f0*/  BSSY.RECONVERGENT B1, `(.L_x_7999) ;  /* 0x0000018000017945 */ /* 0x000fe20003800200 */
[----:B------:R-:W-:Y:S02]  /*130100*/  IMAD.MOV.U32 R28, RZ, RZ, RZ ;  /* 0x000000ffff1c7224 */ /* 0x000fe400078e00ff */
[----:B------:R-:W-:Y:S02]  /*130110*/  IMAD.MOV.U32 R35, RZ, RZ, RZ ;  /* 0x000000ffff237224 */ /* 0x000fe400078e00ff */
[----:B0-----:R-:W-:Y:S02]  /*130120*/  IMAD.U32 R34, RZ, RZ, UR6 ;  /* 0x00000006ff227e24 */ /* 0x001fe4000f8e00ff */
[----:B------:R-:W-:-:S07]  /*130130*/  IMAD.U32 R33, RZ, RZ, UR7 ;  /* 0x00000007ff217e24 */ /* 0x000fce000f8e00ff */
.L_x_8000:
        /* <DEDUP_REMOVED lines=20> */
.L_x_7999:
        /* <DEDUP_REMOVED lines=8> */
.L_x_8002:
        /* <DEDUP_REMOVED lines=20> */
.L_x_8001:
[----:B------:R-:W0:Y:S01]  /*130440*/  LDCU.64 UR6, c[0x0][0x3c8] ;  /* 0x00007900ff0677ac */ /* 0x000e220008000a00 */
[----:B------:R-:W-:Y:S01]  /*130450*/  BSSY.RECONVERGENT B1, `(.L_x_8003) ;  /* 0x0000018000017945 */ /* 0x000fe20003800200 */
[----:B------:R-:W-:Y:S02]  /*130460*/  IMAD.MOV.U32 R29, RZ, RZ, RZ ;  /* 0x000000ffff1d7224 */ /* 0x000fe400078e00ff */
[----:B------:R-:W-:Y:S02]  /*130470*/  IMAD.MOV.U32 R36, RZ, RZ, RZ ;  /* 0x000000ffff247224 */ /* 0x000fe400078e00ff */
[----:B0-----:R-:W-:Y:S02]  /*130480*/  IMAD.U32 R35, RZ, RZ, UR6 ;  /* 0x00000006ff237e24 */ /* 0x001fe4000f8e00ff */
[----:B------:R-:W-:-:S07]  /*130490*/  IMAD.U32 R34, RZ, RZ, UR7 ;  /* 0x00000007ff227e24 */ /* 0x000fce000f8e00ff */
.L_x_8004:
        /* <DEDUP_REMOVED lines=20> */
.L_x_8003:
        /* <DEDUP_REMOVED lines=8> */
.L_x_8006:
        /* <DEDUP_REMOVED lines=20> */
.L_x_8005:
[----:B------:R-:W0:Y:S01]  /*1307a0*/  LDCU.64 UR6, c[0x0][0x3c8] ;  /* 0x00007900ff0677ac */ /* 0x000e220008000a00 */
[----:B------:R-:W-:Y:S01]  /*1307b0*/  BSSY.RECONVERGENT B1, `(.L_x_8007) ;  /* 0x0000018000017945 */ /* 0x000fe20003800200 */
[----:B------:R-:W-:Y:S02]  /*1307c0*/  IMAD.MOV.U32 R13, RZ, RZ, RZ ;  /* 0x000000ffff0d7224 */ /* 0x000fe400078e00ff */
[----:B------:R-:W-:Y:S02]  /*1307d0*/  IMAD.MOV.U32 R36, RZ, RZ, RZ ;  /* 0x000000ffff247224 */ /* 0x000fe400078e00ff */
[----:B0-----:R-:W-:Y:S02]  /*1307e0*/  IMAD.U32 R35, RZ, RZ, UR6 ;  /* 0x00000006ff237e24 */ /* 0x001fe4000f8e00ff */
[----:B------:R-:W-:-:S07]  /*1307f0*/  IMAD.U32 R34, RZ, RZ, UR7 ;  /* 0x00000007ff227e24 */ /* 0x000fce000f8e00ff */
.L_x_8008:
        /* <DEDUP_REMOVED lines=20> */
.L_x_8007:
        /* <DEDUP_REMOVED lines=8> */
.L_x_8010:
        /* <DEDUP_REMOVED lines=20> */
.L_x_8009:
[----:B------:R-:W0:Y:S01]  /*130b00*/  LDCU.64 UR6, c[0x0][0x3c8] ;  /* 0x00007900ff0677ac */ /* 0x000e220008000a00 */
[----:B------:R-:W-:Y:S01]  /*130b10*/  BSSY.RECONVERGENT B1, `(.L_x_8011) ;  /* 0x0000018000017945 */ /* 0x000fe20003800200 */
[----:B------:R-:W-:Y:S02]  /*130b20*/  IMAD.MOV.U32 R28, RZ, RZ, RZ ;  /* 0x000000ffff1c7224 */ /* 0x000fe400078e00ff */
[----:B------:R-:W-:Y:S02]  /*130b30*/  IMAD.MOV.U32 R37, RZ, RZ, RZ ;  /* 0x000000ffff257224 */ /* 0x000fe400078e00ff */
[----:B0-----:R-:W-:Y:S02]  /*130b40*/  IMAD.U32 R35, RZ, RZ, UR6 ;  /* 0x00000006ff237e24 */ /* 0x001fe4000f8e00ff */
[----:B------:R-:W-:-:S07]  /*130b50*/  IMAD.U32 R34, RZ, RZ, UR7 ;  /* 0x00000007ff227e24 */ /* 0x000fce000f8e00ff */
.L_x_8012:
        /* <DEDUP_REMOVED lines=20> */
.L_x_8011:
        /* <DEDUP_REMOVED lines=8> */
.L_x_8014:
        /* <DEDUP_REMOVED lines=20> */
.L_x_8013:
[----:B------:R-:W0:Y:S01]  /*130e60*/  LDCU.64 UR6, c[0x0][0x3c8] ;  /* 0x00007900ff0677ac */ /* 0x000e220008000a00 */
[----:B------:R-:W-:Y:S01]  /*130e70*/  BSSY.RECONVERGENT B1, `(.L_x_8015) ;  /* 0x0000018000017945 */ /* 0x000fe20003800200 */
[----:B------:R-:W-:Y:S02]  /*130e80*/  IMAD.MOV.U32 R29, RZ, RZ, RZ ;  /* 0x000000ffff1d7224 */ /* 0x000fe400078e00ff */
[----:B------:R-:W-:Y:S02]  /*130e90*/  IMAD.MOV.U32 R36, RZ, RZ, RZ ;  /* 0x000000ffff247224 */ /* 0x000fe400078e00ff */
[----:B0-----:R-:W-:Y:S02]  /*130ea0*/  IMAD.U32 R35, RZ, RZ, UR6 ;  /* 0x00000006ff237e24 */ /* 0x001fe4000f8e00ff */
[----:B------:R-:W-:-:S07]  /*130eb0*/  IMAD.U32 R34, RZ, RZ, UR7 ;  /* 0x00000007ff227e24 */ /* 0x000fce000f8e00ff */
.L_x_8016:
        /* <DEDUP_REMOVED lines=20> */
.L_x_8015:
        /* <DEDUP_REMOVED lines=8> */
.L_x_8018:
        /* <DEDUP_REMOVED lines=20> */
.L_x_8017:
[----:B------:R-:W0:Y:S01]  /*1311c0*/  LDCU.64 UR6, c[0x0][0x3c8] ;  /* 0x00007900ff0677ac */ /* 0x000e220008000a00 */
[----:B------:R-:W-:Y:S01]  /*1311d0*/  BSSY.RECONVERGENT B1, `(.L_x_8019) ;  /* 0x0000018000017945 */ /* 0x000fe20003800200 */
[----:B------:R-:W-:Y:S02]  /*1311e0*/  IMAD.MOV.U32 R13, RZ, RZ, RZ ;  /* 0x000000ffff0d7224 */ /* 0x000fe400078e00ff */
[----:B------:R-:W-:Y:S02]  /*1311f0*/  IMAD.MOV.U32 R36, RZ, RZ, RZ ;  /* 0x000000ffff247224 */ /* 0x000fe400078e00ff */
[----:B0-----:R-:W-:Y:S02]  /*131200*/  IMAD.U32 R35, RZ, RZ, UR6 ;  /* 0x00000006ff237e24 */ /* 0x001fe4000f8e00ff */
[----:B------:R-:W-:-:S07]  /*131210*/  IMAD.U32 R34, RZ, RZ, UR7 ;  /* 0x00000007ff227e24 */ /* 0x000fce000f8e00ff */
.L_x_8020:
        /* <DEDUP_REMOVED lines=20> */
.L_x_8019:
        /* <DEDUP_REMOVED lines=8> */
.L_x_8022:
        /* <DEDUP_REMOVED lines=20> */
.L_x_8021:
[----:B------:R-:W0:Y:S01]  /*131520*/  LDCU.64 UR6, c[0x0][0x3c8] ;  /* 0x00007900ff0677ac */ /* 0x000e220008000a00 */
[----:B------:R-:W-:Y:S01]  /*131530*/  BSSY.RECONVERGENT B1, `(.L_x_8023) ;  /* 0x0000018000017945 */ /* 0x000fe20003800200 */
[----:B------:R-:W-:Y:S02]  /*131540*/  IMAD.MOV.U32 R28, RZ, RZ, RZ ;  /* 0x000000ffff1c7224 */ /* 0x000fe400078e00ff */
[----:B------:R-:W-:Y:S02]  /*131550*/  IMAD.MOV.U32 R37, RZ, RZ, RZ ;  /* 0x000000ffff257224 */ /* 0x000fe400078e00ff */
[----:B0-----:R-:W-:Y:S02]  /*131560*/  IMAD.U32 R35, RZ, RZ, UR6 ;  /* 0x00000006ff237e24 */ /* 0x001fe4000f8e00ff */
[----:B------:R-:W-:-:S07]  /*131570*/  IMAD.U32 R34, RZ, RZ, UR7 ;  /* 0x00000007ff227e24 */ /* 0x000fce000f8e00ff */
.L_x_8024:
        /* <DEDUP_REMOVED lines=20> */
.L_x_8023:
        /* <DEDUP_REMOVED lines=8> */
.L_x_8026:
        /* <DEDUP_REMOVED lines=20> */
.L_x_8025:
[----:B------:R-:W0:Y:S01]  /*131880*/  LDCU.64 UR6, c[0x0][0x3c8] ;  /* 0x00007900ff0677ac */ /* 0x000e220008000a00 */
[----:B------:R-:W-:Y:S01]  /*131890*/  BSSY.RECONVERGENT B1, `(.L_x_8027) ;  /* 0x0000018000017945 */ /* 0x000fe20003800200 */
[----:B------:R-:W-:Y:S02]  /*1318a0*/  IMAD.MOV.U32 R29, RZ, RZ, RZ ;  /* 0x000000ffff1d7224 */ /* 0x000fe400078e00ff */
[----:B------:R-:W-:Y:S02]  /*1318b0*/  IMAD.MOV.U32 R36, RZ, RZ, RZ ;  /* 0x000000ffff247224 */ /* 0x000fe400078e00ff */
[----:B0-----:R-:W-:Y:S02]  /*1318c0*/  IMAD.U32 R35, RZ, RZ, UR6 ;  /* 0x00000006ff237e24 */ /* 0x001fe4000f8e00ff */
[----:B------:R-:W-:-:S07]  /*1318d0*/  IMAD.U32 R34, RZ, RZ, UR7 ;  /* 0x00000007ff227e24 */ /* 0x000fce000f8e00ff */
.L_x_8028:
        /* <DEDUP_REMOVED lines=20> */
.L_x_8027:
        /* <DEDUP_REMOVED lines=8> */
.L_x_8030:
        /* <DEDUP_REMOVED lines=20> */
.L_x_8029:
[----:B------:R-:W0:Y:S01]  /*131be0*/  LDCU.64 UR6, c[0x0][0x3c8] ;  /* 0x00007900ff0677ac */ /* 0x000e220008000a00 */
[----:B------:R-:W-:Y:S01]  /*131bf0*/  BSSY.RECONVERGENT B1, `(.L_x_8031) ;  /* 0x0000018000017945 */ /* 0x000fe20003800200 */
[----:B------:R-:W-:Y:S02]  /*131c00*/  IMAD.MOV.U32 R13, RZ, RZ, RZ ;  /* 0x000000ffff0d7224 */ /* 0x000fe400078e00ff */
[----:B------:R-:W-:Y:S02]  /*131c10*/  IMAD.MOV.U32 R36, RZ, RZ, RZ ;  /* 0x000000ffff247224 */ /* 0x000fe400078e00ff */
[----:B0-----:R-:W-:Y:S02]  /*131c20*/  IMAD.U32 R35, RZ, RZ, UR6 ;  /* 0x00000006ff237e24 */ /* 0x001fe4000f8e00ff */
[----:B------:R-:W-:-:S07]  /*131c30*/  IMAD.U32 R34, RZ, RZ, UR7 ;  /* 0x00000007ff227e24 */ /* 0x000fce000f8e00ff */
.L_x_8032:
        /* <DEDUP_REMOVED lines=20> */
.L_x_8031:
        /* <DEDUP_REMOVED lines=8> */
.L_x_8034:
        /* <DEDUP_REMOVED lines=20> */
.L_x_8033:
[----:B------:R-:W0:Y:S01]  /*131f40*/  LDCU.64 UR6, c[0x0][0x3c8] ;  /* 0x00007900ff0677ac */ /* 0x000e220008000a00 */
[----:B------:R-:W-:Y:S01]  /*131f50*/  BSSY.RECONVERGENT B1, `(.L_x_8035) ;  /* 0x0000017000017945 */ /* 0x000fe20003800200 */
[----:B------:R-:W-:Y:S01]  /*131f60*/  CS2R R34, SRZ ;  /* 0x0000000000227805 */ /* 0x000fe2000001ff00 */
[----:B0-----:R-:W-:Y:S02]  /*131f70*/  IMAD.U32 R33, RZ, RZ, UR6 ;  /* 0x00000006ff217e24 */ /* 0x001fe4000f8e00ff */
[----:B------:R-:W-:-:S07]  /*131f80*/  IMAD.U32 R32, RZ, RZ, UR7 ;  /* 0x00000007ff207e24 */ /* 0x000fce000f8e00ff */
.L_x_8036:
        /* <DEDUP_REMOVED lines=20> */
.L_x_8035:
[----:B------:R-:W-:-:S13]  /*1320d0*/  ISETP.LT.AND P0, PT, R36, R35, PT ;  /* 0x000000232400720c */ /* 0x000fda0003f01270 */
.L_x_7996:
[----:B------:R-:W-:Y:S05]  /*1320e0*/  BSYNC.RECONVERGENT B0 ;  /* 0x0000000000007941 */ /* 0x000fea0003800200 */
.L_x_7995:
[----:B------:R-:W-:Y:S01]  /*1320f0*/  VIADD R26, R20, 0x1 ;  /* 0x00000001141a7836 */ /* 0x000fe20000000000 */
[----:B------:R-:W-:Y:S01]  /*132100*/  BSSY.RECONVERGENT B0, `(.L_x_8037) ;  /* 0x000022b000007945 */ /* 0x000fe20003800200 */
[----:B------:R-:W-:Y:S01]  /*132110*/  @!P0 IMAD.MOV R26, RZ, RZ, R20 ;  /* 0x000000ffff1a8224 */ /* 0x000fe200078e0214 */
[----:B012---:R-:W-:Y:S01]  /*132120*/  SEL R14, R16, R17, P0 ;  /* 0x00000011100e7207 */ /* 0x007fe20000000000 */
        /* <DEDUP_REMOVED lines=20> */
.L_x_8040:
        /* <DEDUP_REMOVED lines=20> */
.L_x_8039:
[----:B------:R-:W0:Y:S01]  /*1323b0*/  LDCU.64 UR6, c[0x0][0x3c8] ;  /* 0x00007900ff0677ac */ /* 0x000e220008000a00 */
[----:B------:R-:W-:Y:S01]  /*1323c0*/  BSSY.RECONVERGENT B1, `(.L_x_8041) ;  /* 0x0000018000017945 */ /* 0x000fe20003800200 */
[----:B------:R-:W-:Y:S02]  /*1323d0*/  IMAD.MOV.U32 R20, RZ, RZ, RZ ;  /* 0x000000ffff147224 */ /* 0x000fe400078e00ff */
[----:B------:R-:W-:Y:S02]  /*1323e0*/  IMAD.MOV.U32 R37, RZ, RZ, RZ ;  /* 0x000000ffff257224 */ /* 0x000fe400078e00ff */
[----:B0-----:R-:W-:Y:S02]  /*1323f0*/  IMAD.U32 R34, RZ, RZ, UR6 ;  /* 0x00000006ff227e24 */ /* 0x001fe4000f8e00ff */
[----:B------:R-:W-:-:S07]  /*132400*/  IMAD.U32 R35, RZ, RZ, UR7 ;  /* 0x00000007ff237e24 */ /* 0x000fce000f8e00ff */
.L_x_8042:
        /* <DEDUP_REMOVED lines=20> */
.L_x_8041:
        /* <DEDUP_REMOVED lines=8> */
.L_x_8044:
        /* <DEDUP_REMOVED lines=20> */
.L_x_8043:
[----:B------:R-:W0:Y:S01]  /*132710*/  LDCU.64 UR6, c[0x0][0x3c8] ;  /* 0x00007900ff0677ac */ /* 0x000e220008000a00 */
[----:B------:R-:W-:Y:S01]  /*132720*/  BSSY.RECONVERGENT B1, `(.L_x_8045) ;  /* 0x0000018000017945 */ /* 0x000fe20003800200 */
[----:B------:R-:W-:Y:S02]  /*132730*/  IMAD.MOV.U32 R25, RZ, RZ, RZ ;  /* 0x000000ffff197224 */ /* 0x000fe400078e00ff */
[----:B------:R-:W-:Y:S02]  /*132740*/  IMAD.MOV.U32 R38, RZ, RZ, RZ ;  /* 0x000000ffff267224 */ /* 0x000fe400078e00ff */
[----:B0-----:R-:W-:Y:S02]  /*132750*/  IMAD.U32 R36, RZ, RZ, UR6 ;  /* 0x00000006ff247e24 */ /* 0x001fe4000f8e00ff */
[----:B------:R-:W-:-:S07]  /*132760*/  IMAD.U32 R35, RZ, RZ, UR7 ;  /* 0x00000007ff237e24 */ /* 0x000fce000f8e00ff */
.L_x_8046:
        /* <DEDUP_REMOVED lines=20> */
.L_x_8045:
        /* <DEDUP_REMOVED lines=8> */
.L_x_8048:
        /* <DEDUP_REMOVED lines=20> */
.L_x_8047:
[----:B------:R-:W0:Y:S01]  /*132a70*/  LDCU.64 UR6, c[0x0][0x3c8] ;  /* 0x00007900ff0677ac */ /* 0x000e220008000a00 */
[----:B------:R-:W-:Y:S01]  /*132a80*/  BSSY.RECONVERGENT B1, `(.L_x_8049) ;  /* 0x0000018000017945 */ /* 0x000fe20003800200 */
[----:B------:R-:W-:Y:S02]  /*132a90*/  IMAD.MOV.U32 R15, RZ, RZ, RZ ;  /* 0x000000ffff0f7224 */ /* 0x000fe400078e00ff */
[----:B------:R-:W-:Y:S02]  /*132aa0*/  IMAD.MOV.U32 R38, RZ, RZ, RZ ;  /* 0x000000ffff267224 */ /* 0x000fe400078e00ff */
[----:B0-----:R-:W-:Y:S02]  /*132ab0*/  IMAD.U32 R36, RZ, RZ, UR6 ;  /* 0x00000006ff247e24 */ /* 0x001fe4000f8e00ff */
[----:B------:R-:W-:-:S07]  /*132ac0*/  IMAD.U32 R35, RZ, RZ, UR7 ;  /* 0x00000007ff237e24 */ /* 0x000fce000f8e00ff */
.L_x_8050:
        /* <DEDUP_REMOVED lines=20> */
.L_x_8049:
        /* <DEDUP_REMOVED lines=8> */
.L_x_8052:
        /* <DEDUP_REMOVED lines=20> */
.L_x_8051:
[----:B------:R-:W0:Y:S01]  /*132dd0*/  LDCU.64 UR6, c[0x0][0x3c8] ;  /* 0x00007900ff0677ac */ /* 0x000e220008000a00 */
[----:B------:R-:W-:Y:S01]  /*132de0*/  BSSY.RECONVERGENT B1, `(.L_x_8053) ;  /* 0x0000018000017945 */ /* 0x000fe20003800200 */
[----:B------:R-:W-:Y:S02]  /*132df0*/  IMAD.MOV.U32 R20, RZ, RZ, RZ ;  /* 0x000000ffff147224 */ /* 0x000fe400078e00ff */
[----:B------:R-:W-:Y:S02]  /*132e00*/  IMAD.MOV.U32 R37, RZ, RZ, RZ ;  /* 0x000000ffff257224 */ /* 0x000fe400078e00ff */
[----:B0-----:R-:W-:Y:S02]  /*132e10*/  IMAD.U32 R36, RZ, RZ, UR6 ;  /* 0x00000006ff247e24 */ /* 0x001fe4000f8e00ff */
[----:B------:R-:W-:-:S07]  /*132e20*/  IMAD.U32 R35, RZ, RZ, UR7 ;  /* 0x00000007ff237e24 */ /* 0x000fce000f8e00ff */
.L_x_8054:
        /* <DEDUP_REMOVED lines=20> */
.L_x_8053:
        /* <DEDUP_REMOVED lines=8> */
.L_x_8056:
        /* <DEDUP_REMOVED lines=20> */
.L_x_8055:
[----:B------:R-:W0:Y:S01]  /*133130*/  LDCU.64 UR6, c[0x0][0x3c8] ;  /* 0x00007900ff0677ac */ /* 0x000e220008000a00 */
[----:B------:R-:W-:Y:S01]  /*133140*/  BSSY.RECONVERGENT B1, `(.L_x_8057) ;  /* 0x0000018000017945 */ /* 0x000fe20003800200 */
[----:B------:R-:W-:Y:S02]  /*133150*/  IMAD.MOV.U32 R25, RZ, RZ, RZ ;  /* 0x000000ffff197224 */ /* 0x000fe400078e00ff */
[----:B------:R-:W-:Y:S02]  /*133160*/  IMAD.MOV.U32 R38, RZ, RZ, RZ ;  /* 0x000000ffff267224 */ /* 0x000fe400078e00ff */
[----:B0-----:R-:W-:Y:S02]  /*133170*/  IMAD.U32 R36, RZ, RZ, UR6 ;  /* 0x00000006ff247e24 */ /* 0x001fe4000f8e00ff */
[----:B------:R-:W-:-:S07]  /*133180*/  IMAD.U32 R35, RZ, RZ, UR7 ;  /* 0x00000007ff237e24 */ /* 0x000fce000f8e00ff */
.L_x_8058:
        /* <DEDUP_REMOVED lines=20> */
.L_x_8057:
        /* <DEDUP_REMOVED lines=8> */
.L_x_8060:
        /* <DEDUP_REMOVED lines=20> */
.L_x_8059:
[----:B------:R-:W0:Y:S01]  /*133490*/  LDCU.64 UR6, c[0x0][0x3c8] ;  /* 0x00007900ff0677ac */ /* 0x000e220008000a00 */
[----:B------:R-:W-:Y:S01]  /*1334a0*/  BSSY.RECONVERGENT B1, `(.L_x_8061) ;  /* 0x0000018000017945 */ /* 0x000fe20003800200 */
[----:B------:R-:W-:Y:S02]  /*1334b0*/  IMAD.MOV.U32 R15, RZ, RZ, RZ ;  /* 0x000000ffff0f7224 */ /* 0x000fe400078e00ff */
[----:B------:R-:W-:Y:S02]  /*1334c0*/  IMAD.MOV.U32 R38, RZ, RZ, RZ ;  /* 0x000000ffff267224 */ /* 0x000fe400078e00ff */
[----:B0-----:R-:W-:Y:S02]  /*1334d0*/  IMAD.U32 R36, RZ, RZ, UR6 ;  /* 0x00000006ff247e24 */ /* 0x001fe4000f8e00ff */
[----:B------:R-:W-:-:S07]  /*1334e0*/  IMAD.U32 R35, RZ, RZ, UR7 ;  /* 0x00000007ff237e24 */ /* 0x000fce000f8e00ff */
.L_x_8062:
        /* <DEDUP_REMOVED lines=20> */
.L_x_8061:
        /* <DEDUP_REMOVED lines=8> */
.L_x_8064:
        /* <DEDUP_REMOVED lines=20> */
.L_x_8063:
[----:B------:R-:W0:Y:S01]  /*1337f0*/  LDCU.64 UR6, c[0x0][0x3c8] ;  /* 0x00007900ff0677ac */ /* 0x000e220008000a00 */
[----:B------:R-:W-:Y:S01]  /*133800*/  BSSY.RECONVERGENT B1, `(.L_x_8065) ;  /* 0x0000018000017945 */ /* 0x000fe20003800200 */
[----:B------:R-:W-:Y:S02]  /*133810*/  IMAD.MOV.U32 R20, RZ, RZ, RZ ;  /* 0x000000ffff147224 */ /* 0x000fe400078e00ff */
[----:B------:R-:W-:Y:S02]  /*133820*/  IMAD.MOV.U32 R37, RZ, RZ, RZ ;  /* 0x000000ffff257224 */ /* 0x000fe400078e00ff */
[----:B0-----:R-:W-:Y:S02]  /*133830*/  IMAD.U32 R36, RZ, RZ, UR6 ;  /* 0x00000006ff247e24 */ /* 0x001fe4000f8e00ff */
[----:B------:R-:W-:-:S07]  /*133840*/  IMAD.U32 R35, RZ, RZ, UR7 ;  /* 0x00000007ff237e24 */ /* 0x000fce000f8e00ff */
.L_x_8066:
        /* <DEDUP_REMOVED lines=20> */
.L_x_8065:
        /* <DEDUP_REMOVED lines=8> */
.L_x_8068:
        /* <DEDUP_REMOVED lines=20> */
.L_x_8067:
[----:B------:R-:W0:Y:S01]  /*133b50*/  LDCU.64 UR6, c[0x0][0x3c8] ;  /* 0x00007900ff0677ac */ /* 0x000e220008000a00 */
[----:B------:R-:W-:Y:S01]  /*133b60*/  BSSY.RECONVERGENT B1, `(.L_x_8069) ;  /* 0x0000018000017945 */ /* 0x000fe20003800200 */
[----:B------:R-:W-:Y:S02]  /*133b70*/  IMAD.MOV.U32 R25, RZ, RZ, RZ ;  /* 0x000000ffff197224 */ /* 0x000fe400078e00ff */
[----:B------:R-:W-:Y:S02]  /*133b80*/  IMAD.MOV.U32 R38, RZ, RZ, RZ ;  /* 0x000000ffff267224 */ /* 0x000fe400078e00ff */
[----:B0-----:R-:W-:Y:S02]  /*133b90*/  IMAD.U32 R36, RZ, RZ, UR6 ;  /* 0x00000006ff247e24 */ /* 0x001fe4000f8e00ff */
[----:B------:R-:W-:-:S07]  /*133ba0*/  IMAD.U32 R35, RZ, RZ, UR7 ;  /* 0x00000007ff237e24 */ /* 0x000fce000f8e00ff */
.L_x_8070:
        /* <DEDUP_REMOVED lines=20> */
.L_x_8069:
        /* <DEDUP_REMOVED lines=8> */
.L_x_8072:
        /* <DEDUP_REMOVED lines=20> */
.L_x_8071:
[----:B------:R-:W0:Y:S01]  /*133eb0*/  LDCU.64 UR6, c[0x0][0x3c8] ;  /* 0x00007900ff0677ac */ /* 0x000e220008000a00 */
[----:B------:R-:W-:Y:S01]  /*133ec0*/  BSSY.RECONVERGENT B1, `(.L_x_8073) ;  /* 0x0000018000017945 */ /* 0x000fe20003800200 */
[----:B------:R-:W-:Y:S02]  /*133ed0*/  IMAD.MOV.U32 R15, RZ, RZ, RZ ;  /* 0x000000ffff0f7224 */ /* 0x000fe400078e00ff */
[----:B------:R-:W-:Y:S02]  /*133ee0*/  IMAD.MOV.U32 R38, RZ, RZ, RZ ;  /* 0x000000ffff267224 */ /* 0x000fe400078e00ff */
[----:B0-----:R-:W-:Y:S02]  /*133ef0*/  IMAD.U32 R36, RZ, RZ, UR6 ;  /* 0x00000006ff247e24 */ /* 0x001fe4000f8e00ff */
[----:B------:R-:W-:-:S07]  /*133f00*/  IMAD.U32 R35, RZ, RZ, UR7 ;  /* 0x00000007ff237e24 */ /* 0x000fce000f8e00ff */
.L_x_8074:
        /* <DEDUP_REMOVED lines=20> */
.L_x_8073:
[----:B------:R-:W0:Y:S01]  /*134050*/  LDC.64 R28, c[0x0][0x3c0] ;  /* 0x0000f000ff1c7b82 */ /* 0x000e220000000a00 */
[----:B------:R-:W1:Y:S01]  /*134060*/  LDCU.64 UR6, c[0x0][0x3c8] ;  /* 0x00007900ff0677ac */ /* 0x000e620008000a00 */
[----:B0-----:R-:W5:Y:S01]  /*134070*/  LDG.E.64 R28, desc[UR8][R28.64+0x48] ;  /* 0x000048081c1c7981 */ /* 0x001f62000c1e1b00 */
[----:B------:R-:W-:Y:S01]  /*134080*/  BSSY.RECONVERGENT B1, `(.L_x_8075) ;  /* 0x0000017000017945 */ /* 0x000fe20003800200 */
[----:B-1----:R-:W-:Y:S01]  /*134090*/  IMAD.U32 R34, RZ, RZ, UR6 ;  /* 0x00000006ff227e24 */ /* 0x002fe2000f8e00ff */
[----:B------:R-:W-:Y:S01]  /*1340a0*/  CS2R R36, SRZ ;  /* 0x0000000000247805 */ /* 0x000fe2000001ff00 */
[----:B------:R-:W-:-:S07]  /*1340b0*/  IMAD.U32 R35, RZ, RZ, UR7 ;  /* 0x00000007ff237e24 */ /* 0x000fce000f8e00ff */
.L_x_8076:
        /* <DEDUP_REMOVED lines=20> */
.L_x_8075:
[----:B------:R-:W0:Y:S01]  /*134200*/  LDCU.64 UR6, c[0x0][0x3c8] ;  /* 0x00007900ff0677ac */ /* 0x000e220008000a00 */
[----:B------:R-:W-:Y:S01]  /*134210*/  BSSY.RECONVERGENT B1, `(.L_x_8077) ;  /* 0x0000018000017945 */ /* 0x000fe20003800200 */
[----:B------:R-:W-:Y:S02]  /*134220*/  IMAD.MOV.U32 R36, RZ, RZ, RZ ;  /* 0x000000ffff247224 */ /* 0x000fe400078e00ff */
[----:B------:R-:W-:Y:S02]  /*134230*/  IMAD.MOV.U32 R35, RZ, RZ, RZ ;  /* 0x000000ffff237224 */ /* 0x000fe400078e00ff */
[----:B0-----:R-:W-:Y:S02]  /*134240*/  IMAD.U32 R33, RZ, RZ, UR6 ;  /* 0x00000006ff217e24 */ /* 0x001fe4000f8e00ff */
[----:B------:R-:W-:-:S07]  /*134250*/  IMAD.U32 R34, RZ, RZ, UR7 ;  /* 0x00000007ff227e24 */ /* 0x000fce000f8e00ff */
.L_x_8078:
        /* <DEDUP_REMOVED lines=20> */
.L_x_8077:
[----:B------:R-:W-:-:S13]  /*1343a0*/  ISETP.LT.AND P0, PT, R37, R36, PT ;  /* 0x000000242500720c */ /* 0x000fda0003f01270 */
.L_x_8038:
[----:B------:R-:W-:Y:S05]  /*1343b0*/  BSYNC.RECONVERGENT B0 ;  /* 0x0000000000007941 */ /* 0x000fea0003800200 */
.L_x_8037:
[----:B0-----:R-:W-:Y:S01]  /*1343c0*/  VIADD R20, R26, 0x1 ;  /* 0x000000011a147836 */ /* 0x001fe20000000000 */
[----:B------:R-:W-:Y:S01]  /*1343d0*/  BSSY.RECONVERGENT B0, `(.L_x_8079) ;  /* 0x000022b000007945 */ /* 0x000fe20003800200 */
[----:B------:R-:W-:Y:S02]  /*1343e0*/  @!P0 IMAD.MOV R20, RZ, RZ, R26 ;  /* 0x000000ffff148224 */ /* 0x000fe400078e021a */
[----:B------:R-:W-:Y:S02]  /*1343f0*/  VIADD R25, R13, 0x1 ;  /* 0x000000010d197836 */ /* 0x000fe40000000000 */
[----:B------:R-:W-:Y:S01]  /*134400*/  @P0 IMAD.MOV R25, RZ, RZ, R13 ;  /* 0x000000ffff190224 */ /* 0x000fe200078e020d */
[C---:B------:R-:W-:Y:S02]  /*134410*/  ISETP.GE.AND P1, PT, R20.reuse, R19, PT ;  /* 0x000000131400720c */ /* 0x040fe40003f26270 */
[----:B------:R-:W-:Y:S02]  /*134420*/  @P0 LEA R26, R20, UR4, 0x2 ;  /* 0x00000004141a0c11 */ /* 0x000fe4000f8e10ff */
[----:B------:R-:W-:-:S02]  /*134430*/  @!P0 LEA R15, R25, UR4, 0x2 ;  /* 0x00000004190f8c11 */ /* 0x000fc4000f8e10ff */
        /* <DEDUP_REMOVED lines=16> */
.L_x_8082:
        /* <DEDUP_REMOVED lines=20> */
.L_x_8081:
[----:B------:R-:W0:Y:S01]  /*134680*/  LDCU.64 UR6, c[0x0][0x3c8] ;  /* 0x00007900ff0677ac */ /* 0x000e220008000a00 */
[----:B------:R-:W-:Y:S01]  /*134690*/  BSSY.RECONVERGENT B1, `(.L_x_8083) ;  /* 0x0000018000017945 */ /* 0x000fe20003800200 */
[----:B------:R-:W-:Y:S02]  /*1346a0*/  IMAD.MOV.U32 R30, RZ, RZ, RZ ;  /* 0x000000ffff1e7224 */ /* 0x000fe400078e00ff */
[----:B------:R-:W-:Y:S02]  /*1346b0*/  IMAD.MOV.U32 R37, RZ, RZ, RZ ;  /* 0x000000ffff257224 */ /* 0x000fe400078e00ff */
[----:B0-----:R-:W-:Y:S02]  /*1346c0*/  IMAD.U32 R36, RZ, RZ, UR6 ;  /* 0x00000006ff247e24 */ /* 0x001fe4000f8e00ff */
[----:B------:R-:W-:-:S07]  /*1346d0*/  IMAD.U32 R35, RZ, RZ, UR7 ;  /* 0x00000007ff237e24 */ /* 0x000fce000f8e00ff */
.L_x_8084:
        /* <DEDUP_REMOVED lines=20> */
.L_x_8083:
        /* <DEDUP_REMOVED lines=8> */
.L_x_8086:
        /* <DEDUP_REMOVED lines=20> */
.L_x_8085:
[----:B------:R-:W0:Y:S01]  /*1349e0*/  LDCU.64 UR6, c[0x0][0x3c8] ;  /* 0x00007900ff0677ac */ /* 0x000e220008000a00 */
[----:B------:R-:W-:Y:S01]  /*1349f0*/  BSSY.RECONVERGENT B1, `(.L_x_8087) ;  /* 0x0000018000017945 */ /* 0x000fe20003800200 */
[----:B------:R-:W-:Y:S02]  /*134a00*/  IMAD.MOV.U32 R31, RZ, RZ, RZ ;  /* 0x000000ffff1f7224 */ /* 0x000fe400078e00ff */
[----:B------:R-:W-:Y:S02]  /*134a10*/  IMAD.MOV.U32 R38, RZ, RZ, RZ ;  /* 0x000000ffff267224 */ /* 0x000fe400078e00ff */
[----:B0-----:R-:W-:Y:S02]  /*134a20*/  IMAD.U32 R37, RZ, RZ, UR6 ;  /* 0x00000006ff257e24 */ /* 0x001fe4000f8e00ff */
[----:B------:R-:W-:-:S07]  /*134a30*/  IMAD.U32 R36, RZ, RZ, UR7 ;  /* 0x00000007ff247e24 */ /* 0x000fce000f8e00ff */
.L_x_8088:
        /* <DEDUP_REMOVED lines=20> */
.L_x_8087:
        /* <DEDUP_REMOVED lines=8> */
.L_x_8090:
        /* <DEDUP_REMOVED lines=20> */
.L_x_8089:
[----:B------:R-:W0:Y:S01]  /*134d40*/  LDCU.64 UR6, c[0x0][0x3c8] ;  /* 0x00007900ff0677ac */ /* 0x000e220008000a00 */
[----:B------:R-:W-:Y:S01]  /*134d50*/  BSSY.RECONVERGENT B1, `(.L_x_8091) ;  /* 0x0000018000017945 */ /* 0x000fe20003800200 */
[----:B------:R-:W-:Y:S02]  /*134d60*/  IMAD.MOV.U32 R15, RZ, RZ, RZ ;  /* 0x000000ffff0f7224 */ /* 0x000fe400078e00ff */
[----:B------:R-:W-:Y:S02]  /*134d70*/  IMAD.MOV.U32 R38, RZ, RZ, RZ ;  /* 0x000000ffff267224 */ /* 0x000fe400078e00ff */
[----:B0-----:R-:W-:Y:S02]  /*134d80*/  IMAD.U32 R37, RZ, RZ, UR6 ;  /* 0x00000006ff257e24 */ /* 0x001fe4000f8e00ff */
[----:B------:R-:W-:-:S07]  /*134d90*/  IMAD.U32 R36, RZ, RZ, UR7 ;  /* 0x00000007ff247e24 */ /* 0x000fce000f8e00ff */
.L_x_8092:
        /* <DEDUP_REMOVED lines=20> */
.L_x_8091:
        /* <DEDUP_REMOVED lines=8> */
.L_x_8094:
        /* <DEDUP_REMOVED lines=20> */
.L_x_8093:
[----:B------:R-:W0:Y:S01]  /*1350a0*/  LDCU.64 UR6, c[0x0][0x3c8] ;  /* 0x00007900ff0677ac */ /* 0x000e220008000a00 */
[----:B------:R-:W-:Y:S01]  /*1350b0*/  BSSY.RECONVERGENT B1, `(.L_x_8095) ;  /* 0x0000018000017945 */ /* 0x000fe20003800200 */
[----:B------:R-:W-:Y:S02]  /*1350c0*/  IMAD.MOV.U32 R30, RZ, RZ, RZ ;  /* 0x000000ffff1e7224 */ /* 0x000fe400078e00ff */
[----:B------:R-:W-:Y:S02]  /*1350d0*/  IMAD.MOV.U32 R39, RZ, RZ, RZ ;  /* 0x000000ffff277224 */ /* 0x000fe400078e00ff */
[----:B0-----:R-:W-:Y:S02]  /*1350e0*/  IMAD.U32 R37, RZ, RZ, UR6 ;  /* 0x00000006ff257e24 */ /* 0x001fe4000f8e00ff */
[----:B------:R-:W-:-:S07]  /*1350f0*/  IMAD.U32 R36, RZ, RZ, UR7 ;  /* 0x00000007ff247e24 */ /* 0x000fce000f8e00ff */
.L_x_8096:
        /* <DEDUP_REMOVED lines=20> */
.L_x_8095:
        /* <DEDUP_REMOVED lines=8> */
.L_x_8098:
        /* <DEDUP_REMOVED lines=20> */
.L_x_8097:
[----:B------:R-:W0:Y:S01]  /*135400*/  LDCU.64 UR6, c[0x0][0x3c8] ;  /* 0x00007900ff0677ac */ /* 0x000e220008000a00 */
[----:B------:R-:W-:Y:S01]  /*135410*/  BSSY.RECONVERGENT B1, `(.L_x_8099) ;  /* 0x0000018000017945 */ /* 0x000fe20003800200 */
[----:B------:R-:W-:Y:S02]  /*135420*/  IMAD.MOV.U32 R31, RZ, RZ, RZ ;  /* 0x000000ffff1f7224 */ /* 0x000fe400078e00ff */
[----:B------:R-:W-:Y:S02]  /*135430*/  IMAD.MOV.U32 R38, RZ, RZ, RZ ;  /* 0x000000ffff267224 */ /* 0x000fe400078e00ff */
[----:B0-----:R-:W-:Y:S02]  /*135440*/  IMAD.U32 R37, RZ, RZ, UR6 ;  /* 0x00000006ff257e24 */ /* 0x001fe4000f8e00ff */
[----:B------:R-:W-:-:S07]  /*135450*/  IMAD.U32 R36, RZ, RZ, UR7 ;  /* 0x00000007ff247e24 */ /* 0x000fce000f8e00ff */
.L_x_8100:
        /* <DEDUP_REMOVED lines=20> */
.L_x_8099:
        /* <DEDUP_REMOVED lines=8> */
.L_x_8102:
        /* <DEDUP_REMOVED lines=20> */
.L_x_8101:
[----:B------:R-:W0:Y:S01]  /*135760*/  LDCU.64 UR6, c[0x0][0x3c8] ;  /* 0x00007900ff0677ac */ /* 0x000e220008000a00 */
[----:B------:R-:W-:Y:S01]  /*135770*/  BSSY.RECONVERGENT B1, `(.L_x_8103) ;  /* 0x0000018000017945 */ /* 0x000fe20003800200 */
[----:B------:R-:W-:Y:S02]  /*135780*/  IMAD.MOV.U32 R15, RZ, RZ, RZ ;  /* 0x000000ffff0f7224 */ /* 0x000fe400078e00ff */
[----:B------:R-:W-:Y:S02]  /*135790*/  IMAD.MOV.U32 R38, RZ, RZ, RZ ;  /* 0x000000ffff267224 */ /* 0x000fe400078e00ff */
[----:B0-----:R-:W-:Y:S02]  /*1357a0*/  IMAD.U32 R37, RZ, RZ, UR6 ;  /* 0x00000006ff257e24 */ /* 0x001fe4000f8e00ff */
[----:B------:R-:W-:-:S07]  /*1357b0*/  IMAD.U32 R36, RZ, RZ, UR7 ;  /* 0x00000007ff247e24 */ /* 0x000fce000f8e00ff */
.L_x_8104:
        /* <DEDUP_REMOVED lines=20> */
.L_x_8103:
        /* <DEDUP_REMOVED lines=8> */
.L_x_8106:
        /* <DEDUP_REMOVED lines=20> */
.L_x_8105:
[----:B------:R-:W0:Y:S01]  /*135ac0*/  LDCU.64 UR6, c[0x0][0x3c8] ;  /* 0x00007900ff0677ac */ /* 0x000e220008000a00 */
[----:B------:R-:W-:Y:S01]  /*135ad0*/  BSSY.RECONVERGENT B1, `(.L_x_8107) ;  /* 0x0000018000017945 */ /* 0x000fe20003800200 */
[----:B------:R-:W-:Y:S02]  /*135ae0*/  IMAD.MOV.U32 R30, RZ, RZ, RZ ;  /* 0x000000ffff1e7224 */ /* 0x000fe400078e00ff */
[----:B------:R-:W-:Y:S02]  /*135af0*/  IMAD.MOV.U32 R39, RZ, RZ, RZ ;  /* 0x000000ffff277224 */ /* 0x000fe400078e00ff */
[----:B0-----:R-:W-:Y:S02]  /*135b00*/  IMAD.U32 R37, RZ, RZ, UR6 ;  /* 0x00000006ff257e24 */ /* 0x001fe4000f8e00ff */
[----:B------:R-:W-:-:S07]  /*135b10*/  IMAD.U32 R36, RZ, RZ, UR7 ;  /* 0x00000007ff247e24 */ /* 0x000fce000f8e00ff */
.L_x_8108:
        /* <DEDUP_REMOVED lines=20> */
.L_x_8107:
        /* <DEDUP_REMOVED lines=8> */
.L_x_8110:
        /* <DEDUP_REMOVED lines=20> */
.L_x_8109:
[----:B------:R-:W0:Y:S01]  /*135e20*/  LDCU.64 UR6, c[0x0][0x3c8] ;  /* 0x00007900ff0677ac */ /* 0x000e220008000a00 */
[----:B------:R-:W-:Y:S01]  /*135e30*/  BSSY.RECONVERGENT B1, `(.L_x_8111) ;  /* 0x0000018000017945 */ /* 0x000fe20003800200 */
[----:B------:R-:W-:Y:S02]  /*135e40*/  IMAD.MOV.U32 R31, RZ, RZ, RZ ;  /* 0x000000ffff1f7224 */ /* 0x000fe400078e00ff */
[----:B------:R-:W-:Y:S02]  /*135e50*/  IMAD.MOV.U32 R38, RZ, RZ, RZ ;  /* 0x000000ffff267224 */ /* 0x000fe400078e00ff */
[----:B0-----:R-:W-:Y:S02]  /*135e60*/  IMAD.U32 R37, RZ, RZ, UR6 ;  /* 0x00000006ff257e24 */ /* 0x001fe4000f8e00ff */
[----:B------:R-:W-:-:S07]  /*135e70*/  IMAD.U32 R36, RZ, RZ, UR7 ;  /* 0x00000007ff247e24 */ /* 0x000fce000f8e00ff */
.L_x_8112:
        /* <DEDUP_REMOVED lines=20> */
.L_x_8111:
        /* <DEDUP_REMOVED lines=8> */
.L_x_8114:
        /* <DEDUP_REMOVED lines=20> */
.L_x_8113:
[----:B------:R-:W0:Y:S01]  /*136180*/  LDCU.64 UR6, c[0x0][0x3c8] ;  /* 0x00007900ff0677ac */ /* 0x000e220008000a00 */
[----:B------:R-:W-:Y:S01]  /*136190*/  BSSY.RECONVERGENT B1, `(.L_x_8115) ;  /* 0x0000018000017945 */ /* 0x000fe20003800200 */
[----:B------:R-:W-:Y:S02]  /*1361a0*/  IMAD.MOV.U32 R15, RZ, RZ, RZ ;  /* 0x000000ffff0f7224 */ /* 0x000fe400078e00ff */
[----:B------:R-:W-:Y:S02]  /*1361b0*/  IMAD.MOV.U32 R38, RZ, RZ, RZ ;  /* 0x000000ffff267224 */ /* 0x000fe400078e00ff */
[----:B0-----:R-:W-:Y:S02]  /*1361c0*/  IMAD.U32 R37, RZ, RZ, UR6 ;  /* 0x00000006ff257e24 */ /* 0x001fe4000f8e00ff */
[----:B------:R-:W-:-:S07]  /*1361d0*/  IMAD.U32 R36, RZ, RZ, UR7 ;  /* 0x00000007ff247e24 */ /* 0x000fce000f8e00ff */
.L_x_8116:
        /* <DEDUP_REMOVED lines=20> */
.L_x_8115:
        /* <DEDUP_REMOVED lines=8> */
.L_x_8118:
        /* <DEDUP_REMOVED lines=20> */
.L_x_8117:
[----:B------:R-:W0:Y:S01]  /*1364e0*/  LDCU.64 UR6, c[0x0][0x3c8] ;  /* 0x00007900ff0677ac */ /* 0x000e220008000a00 */
[----:B------:R-:W-:Y:S01]  /*1364f0*/  BSSY.RECONVERGENT B1, `(.L_x_8119) ;  /* 0x0000017000017945 */ /* 0x000fe20003800200 */
[----:B------:R-:W-:Y:S01]  /*136500*/  CS2R R36, SRZ ;  /* 0x0000000000247805 */ /* 0x000fe2000001ff00 */
[----:B0-----:R-:W-:Y:S02]  /*136510*/  IMAD.U32 R35, RZ, RZ, UR6 ;  /* 0x00000006ff237e24 */ /* 0x001fe4000f8e00ff */
[----:B------:R-:W-:-:S07]  /*136520*/  IMAD.U32 R34, RZ, RZ, UR7 ;  /* 0x00000007ff227e24 */ /* 0x000fce000f8e00ff */
.L_x_8120:
        /* <DEDUP_REMOVED lines=20> */
.L_x_8119:
[----:B------:R-:W-:-:S13]  /*136670*/  ISETP.LT.AND P0, PT, R38, R37, PT ;  /* 0x000000252600720c */ /* 0x000fda0003f01270 */
.L_x_8080:
[----:B------:R-:W-:Y:S05]  /*136680*/  BSYNC.RECONVERGENT B0 ;  /* 0x0000000000007941 */ /* 0x000fea0003800200 */
.L_x_8079:
        /* <DEDUP_REMOVED lines=24> */
.L_x_8124:
        /* <DEDUP_REMOVED lines=20> */
.L_x_8123:
[----:B------:R-:W0:Y:S01]  /*136950*/  LDCU.64 UR6, c[0x0][0x3c8] ;  /* 0x00007900ff0677ac */ /* 0x000e220008000a00 */
[----:B------:R-:W-:Y:S01]  /*136960*/  BSSY.RECONVERGENT B1, `(.L_x_8125) ;  /* 0x0000018000017945 */ /* 0x000fe20003800200 */
[----:B------:R-:W-:Y:S02]  /*136970*/  IMAD.MOV.U32 R29, RZ, RZ, RZ ;  /* 0x000000ffff1d7224 */ /* 0x000fe400078e00ff */
[----:B------:R-:W-:Y:S02]  /*136980*/  IMAD.MOV.U32 R38, RZ, RZ, RZ ;  /* 0x000000ffff267224 */ /* 0x000fe400078e00ff */
[----:B0-----:R-:W-:Y:S02]  /*136990*/  IMAD.U32 R36, RZ, RZ, UR6 ;  /* 0x00000006ff247e24 */ /* 0x001fe4000f8e00ff */
[----:B------:R-:W-:-:S07]  /*1369a0*/  IMAD.U32 R37, RZ, RZ, UR7 ;  /* 0x00000007ff257e24 */ /* 0x000fce000f8e00ff */
.L_x_8126:
        /* <DEDUP_REMOVED lines=20> */
.L_x_8125:
        /* <DEDUP_REMOVED lines=8> */
.L_x_8128:
        /* <DEDUP_REMOVED lines=20> */
.L_x_8127:
[----:B------:R-:W0:Y:S01]  /*136cb0*/  LDCU.64 UR6, c[0x0][0x3c8] ;  /* 0x00007900ff0677ac */ /* 0x000e220008000a00 */
[----:B------:R-:W-:Y:S01]  /*136cc0*/  BSSY.RECONVERGENT B1, `(.L_x_8129) ;  /* 0x0000018000017945 */ /* 0x000fe20003800200 */
[----:B------:R-:W-:Y:S02]  /*136cd0*/  IMAD.MOV.U32 R32, RZ, RZ, RZ ;  /* 0x000000ffff207224 */ /* 0x000fe400078e00ff */
[----:B------:R-:W-:Y:S02]  /*136ce0*/  IMAD.MOV.U32 R39, RZ, RZ, RZ ;  /* 0x000000ffff277224 */ /* 0x000fe400078e00ff */
[----:B0-----:R-:W-:Y:S02]  /*136cf0*/  IMAD.U32 R38, RZ, RZ, UR6 ;  /* 0x00000006ff267e24 */ /* 0x001fe4000f8e00ff */
[----:B------:R-:W-:-:S07]  /*136d00*/  IMAD.U32 R37, RZ, RZ, UR7 ;  /* 0x00000007ff257e24 */ /* 0x000fce000f8e00ff */
.L_x_8130:
        /* <DEDUP_REMOVED lines=20> */
.L_x_8129:
        /* <DEDUP_REMOVED lines=8> */
.L_x_8132:
        /* <DEDUP_REMOVED lines=20> */
.L_x_8131:
[----:B------:R-:W0:Y:S01]  /*137010*/  LDCU.64 UR6, c[0x0][0x3c8] ;  /* 0x00007900ff0677ac */ /* 0x000e220008000a00 */
[----:B------:R-:W-:Y:S01]  /*137020*/  BSSY.RECONVERGENT B1, `(.L_x_8133) ;  /* 0x0000018000017945 */ /* 0x000fe20003800200 */
[----:B------:R-:W-:Y:S02]  /*137030*/  IMAD.MOV.U32 R25, RZ, RZ, RZ ;  /* 0x000000ffff197224 */ /* 0x000fe400078e00ff */
[----:B------:R-:W-:Y:S02]  /*137040*/  IMAD.MOV.U32 R40, RZ, RZ, RZ ;  /* 0x000000ffff287224 */ /* 0x000fe400078e00ff */
[----:B0-----:R-:W-:Y:S02]  /*137050*/  IMAD.U32 R38, RZ, RZ, UR6 ;  /* 0x00000006ff267e24 */ /* 0x001fe4000f8e00ff */
[----:B------:R-:W-:-:S07]  /*137060*/  IMAD.U32 R37, RZ, RZ, UR7 ;  /* 0x00000007ff257e24 */ /* 0x000fce000f8e00ff */
.L_x_8134:
        /* <DEDUP_REMOVED lines=20> */
.L_x_8133:
        /* <DEDUP_REMOVED lines=8> */
.L_x_8136:
        /* <DEDUP_REMOVED lines=20> */
.L_x_8135:
[----:B------:R-:W0:Y:S01]  /*137370*/  LDCU.64 UR6, c[0x0][0x3c8] ;  /* 0x00007900ff0677ac */ /* 0x000e220008000a00 */
[----:B------:R-:W-:Y:S01]  /*137380*/  BSSY.RECONVERGENT B1, `(.L_x_8137) ;  /* 0x0000018000017945 */ /* 0x000fe20003800200 */
[----:B------:R-:W-:Y:S02]  /*137390*/  IMAD.MOV.U32 R29, RZ, RZ, RZ ;  /* 0x000000ffff1d7224 */ /* 0x000fe400078e00ff */
[----:B------:R-:W-:Y:S02]  /*1373a0*/  IMAD.MOV.U32 R40, RZ, RZ, RZ ;  /* 0x000000ffff287224 */ /* 0x000fe400078e00ff */
[----:B0-----:R-:W-:Y:S02]  /*1373b0*/  IMAD.U32 R38, RZ, RZ, UR6 ;  /* 0x00000006ff267e24 */ /* 0x001fe4000f8e00ff */
[----:B------:R-:W-:-:S07]  /*1373c0*/  IMAD.U32 R37, RZ, RZ, UR7 ;  /* 0x00000007ff257e24 */ /* 0x000fce000f8e00ff */
.L_x_8138:
        /* <DEDUP_REMOVED lines=20> */
.L_x_8137:
        /* <DEDUP_REMOVED lines=8> */
.L_x_8140:
        /* <DEDUP_REMOVED lines=20> */
.L_x_8139:
[----:B------:R-:W0:Y:S01]  /*1376d0*/  LDCU.64 UR6, c[0x0][0x3c8] ;  /* 0x00007900ff0677ac */ /* 0x000e220008000a00 */
[----:B------:R-:W-:Y:S01]  /*1376e0*/  BSSY.RECONVERGENT B1, `(.L_x_8141) ;  /* 0x0000018000017945 */ /* 0x000fe20003800200 */
[----:B------:R-:W-:Y:S02]  /*1376f0*/  IMAD.MOV.U32 R32, RZ, RZ, RZ ;  /* 0x000000ffff207224 */ /* 0x000fe400078e00ff */
[----:B------:R-:W-:Y:S02]  /*137700*/  IMAD.MOV.U32 R39, RZ, RZ, RZ ;  /* 0x000000ffff277224 */ /* 0x000fe400078e00ff */
[----:B0-----:R-:W-:Y:S02]  /*137710*/  IMAD.U32 R38, RZ, RZ, UR6 ;  /* 0x00000006ff267e24 */ /* 0x001fe4000f8e00ff */
[----:B------:R-:W-:-:S07]  /*137720*/  IMAD.U32 R37, RZ, RZ, UR7 ;  /* 0x00000007ff257e24 */ /* 0x000fce000f8e00ff */
.L_x_8142:
        /* <DEDUP_REMOVED lines=20> */
.L_x_8141:
        /* <DEDUP_REMOVED lines=8> */
.L_x_8144:
        /* <DEDUP_REMOVED lines=20> */
.L_x_8143:
[----:B------:R-:W0:Y:S01]  /*137a30*/  LDCU.64 UR6, c[0x0][0x3c8] ;  /* 0x00007900ff0677ac */ /* 0x000e220008000a00 */
[----:B------:R-:W-:Y:S01]  /*137a40*/  BSSY.RECONVERGENT B1, `(.L_x_8145) ;  /* 0x0000018000017945 */ /* 0x000fe20003800200 */
[----:B------:R-:W-:Y:S02]  /*137a50*/  IMAD.MOV.U32 R25, RZ, RZ, RZ ;  /* 0x000000ffff197224 */ /* 0x000fe400078e00ff */
[----:B------:R-:W-:Y:S02]  /*137a60*/  IMAD.MOV.U32 R40, RZ, RZ, RZ ;  /* 0x000000ffff287224 */ /* 0x000fe400078e00ff */
[----:B0-----:R-:W-:Y:S02]  /*137a70*/  IMAD.U32 R38, RZ, RZ, UR6 ;  /* 0x00000006ff267e24 */ /* 0x001fe4000f8e00ff */
[----:B------:R-:W-:-:S07]  /*137a80*/  IMAD.U32 R37, RZ, RZ, UR7 ;  /* 0x00000007ff257e24 */ /* 0x000fce000f8e00ff */
.L_x_8146:
        /* <DEDUP_REMOVED lines=20> */
.L_x_8145:
        /* <DEDUP_REMOVED lines=8> */
.L_x_8148:
        /* <DEDUP_REMOVED lines=20> */
.L_x_8147:
[----:B------:R-:W0:Y:S01]  /*137d90*/  LDCU.64 UR6, c[0x0][0x3c8] ;  /* 0x00007900ff0677ac */ /* 0x000e220008000a00 */
[----:B------:R-:W-:Y:S01]  /*137da0*/  BSSY.RECONVERGENT B1, `(.L_x_8149) ;  /* 0x0000018000017945 */ /* 0x000fe20003800200 */
[----:B------:R-:W-:Y:S02]  /*137db0*/  IMAD.MOV.U32 R29, RZ, RZ, RZ ;  /* 0x000000ffff1d7224 */ /* 0x000fe400078e00ff */
[----:B------:R-:W-:Y:S02]  /*137dc0*/  IMAD.MOV.U32 R40, RZ, RZ, RZ ;  /* 0x000000ffff287224 */ /* 0x000fe400078e00ff */
[----:B0-----:R-:W-:Y:S02]  /*137dd0*/  IMAD.U32 R38, RZ, RZ, UR6 ;  /* 0x00000006ff267e24 */ /* 0x001fe4000f8e00ff */
[----:B------:R-:W-:-:S07]  /*137de0*/  IMAD.U32 R37, RZ, RZ, UR7 ;  /* 0x00000007ff257e24 */ /* 0x000fce000f8e00ff */
.L_x_8150:
        /* <DEDUP_REMOVED lines=20> */
.L_x_8149:
        /* <DEDUP_REMOVED lines=8> */
.L_x_8152:
        /* <DEDUP_REMOVED lines=20> */
.L_x_8151:
[----:B------:R-:W0:Y:S01]  /*1380f0*/  LDCU.64 UR6, c[0x0][0x3c8] ;  /* 0x00007900ff0677ac */ /* 0x000e220008000a00 */
[----:B------:R-:W-:Y:S01]  /*138100*/  BSSY.RECONVERGENT B1, `(.L_x_8153) ;  /* 0x0000018000017945 */ /* 0x000fe20003800200 */
[----:B------:R-:W-:Y:S02]  /*138110*/  IMAD.MOV.U32 R32, RZ, RZ, RZ ;  /* 0x000000ffff207224 */ /* 0x000fe400078e00ff */
[----:B------:R-:W-:Y:S02]  /*138120*/  IMAD.MOV.U32 R39, RZ, RZ, RZ ;  /* 0x000000ffff277224 */ /* 0x000fe400078e00ff */
[----:B0-----:R-:W-:Y:S02]  /*138130*/  IMAD.U32 R38, RZ, RZ, UR6 ;  /* 0x00000006ff267e24 */ /* 0x001fe4000f8e00ff */
[----:B------:R-:W-:-:S07]  /*138140*/  IMAD.U32 R37, RZ, RZ, UR7 ;  /* 0x00000007ff257e24 */ /* 0x000fce000f8e00ff */
.L_x_8154:
        /* <DEDUP_REMOVED lines=20> */
.L_x_8153:
        /* <DEDUP_REMOVED lines=8> */
.L_x_8156:
        /* <DEDUP_REMOVED lines=20> */
.L_x_8155:
[----:B------:R-:W0:Y:S01]  /*138450*/  LDCU.64 UR6, c[0x0][0x3c8] ;  /* 0x00007900ff0677ac */ /* 0x000e220008000a00 */
[----:B------:R-:W-:Y:S01]  /*138460*/  BSSY.RECONVERGENT B1, `(.L_x_8157) ;  /* 0x0000018000017945 */ /* 0x000fe20003800200 */
[----:B------:R-:W-:Y:S02]  /*138470*/  IMAD.MOV.U32 R25, RZ, RZ, RZ ;  /* 0x000000ffff197224 */ /* 0x000fe400078e00ff */
[----:B------:R-:W-:Y:S02]  /*138480*/  IMAD.MOV.U32 R40, RZ, RZ, RZ ;  /* 0x000000ffff287224 */ /* 0x000fe400078e00ff */
[----:B0-----:R-:W-:Y:S02]  /*138490*/  IMAD.U32 R38, RZ, RZ, UR6 ;  /* 0x00000006ff267e24 */ /* 0x001fe4000f8e00ff */
[----:B------:R-:W-:-:S07]  /*1384a0*/  IMAD.U32 R37, RZ, RZ, UR7 ;  /* 0x00000007ff257e24 */ /* 0x000fce000f8e00ff */
.L_x_8158:
        /* <DEDUP_REMOVED lines=20> */
.L_x_8157:
[----:B------:R-:W0:Y:S01]  /*1385f0*/  LDC.64 R26, c[0x0][0x3c0] ;  /* 0x0000f000ff1a7b82 */ /* 0x000e220000000a00 */
[----:B------:R-:W1:Y:S01]  /*138600*/  LDCU.64 UR6, c[0x0][0x3c8] ;  /* 0x00007900ff0677ac */ /* 0x000e620008000a00 */
[----:B0-----:R-:W5:Y:S01]  /*138610*/  LDG.E.64 R26, desc[UR8][R26.64+0x48] ;  /* 0x000048081a1a7981 */ /* 0x001f62000c1e1b00 */
[----:B------:R-:W-:Y:S01]  /*138620*/  BSSY.RECONVERGENT B1, `(.L_x_8159) ;  /* 0x0000017000017945 */ /* 0x000fe20003800200 */
[----:B-1----:R-:W-:Y:S01]  /*138630*/  IMAD.U32 R37, RZ, RZ, UR6 ;  /* 0x00000006ff257e24 */ /* 0x002fe2000f8e00ff */
[----:B------:R-:W-:Y:S01]  /*138640*/  CS2R R38, SRZ ;  /* 0x0000000000267805 */ /* 0x000fe2000001ff00 */
[----:B------:R-:W-:-:S07]  /*138650*/  IMAD.U32 R36, RZ, RZ, UR7 ;  /* 0x00000007ff247e24 */ /* 0x000fce000f8e00ff */
.L_x_8160:
        /* <DEDUP_REMOVED lines=20> */
.L_x_8159:
[----:B------:R-:W0:Y:S01]  /*1387a0*/  LDCU.64 UR6, c[0x0][0x3c8] ;  /* 0x00007900ff0677ac */ /* 0x000e220008000a00 */
[----:B------:R-:W-:Y:S01]  /*1387b0*/  BSSY.RECONVERGENT B1, `(.L_x_8161) ;  /* 0x0000018000017945 */ /* 0x000fe20003800200 */
[----:B------:R-:W-:Y:S02]  /*1387c0*/  IMAD.MOV.U32 R38, RZ, RZ, RZ ;  /* 0x000000ffff267224 */ /* 0x000fe400078e00ff */
[----:B------:R-:W-:Y:S02]  /*1387d0*/  IMAD.MOV.U32 R37, RZ, RZ, RZ ;  /* 0x000000ffff257224 */ /* 0x000fe400078e00ff */
[----:B0-----:R-:W-:Y:S02]  /*1387e0*/  IMAD.U32 R36, RZ, RZ, UR6 ;  /* 0x00000006ff247e24 */ /* 0x001fe4000f8e00ff */
[----:B------:R-:W-:-:S07]  /*1387f0*/  IMAD.U32 R35, RZ, RZ, UR7 ;  /* 0x00000007ff237e24 */ /* 0x000fce000f8e00ff */
.L_x_8162:
        /* <DEDUP_REMOVED lines=20> */
.L_x_8161:
[----:B------:R-:W-:-:S13]  /*138940*/  ISETP.LT.AND P0, PT, R39, R38, PT ;  /* 0x000000262700720c */ /* 0x000fda0003f01270 */
.L_x_8122:
[----:B------:R-:W-:Y:S05]  /*138950*/  BSYNC.RECONVERGENT B0 ;  /* 0x0000000000007941 */ /* 0x000fea0003800200 */
.L_x_8121:
        /* <DEDUP_REMOVED lines=24> */
.L_x_8166:
[--C-:B------:R-:W-:Y:S02]  /*138ae0*/  SHF.R.U64 R34, R36, 0x1, R35.reuse ;  /* 0x0000000124227819 */ /* 0x100fe40000001223 */
[----:B------:R-:W-:Y:S02]  /*138af0*/  SHF.R.U32.HI R33, RZ, 0x1, R35 ;  /* 0x00000001ff217819 */ /* 0x000fe40000011623 */
[----:B------:R-:W-:-:S05]  /*138b00*/  IADD3 R37, P0, PT, R34, R31, RZ ;  /* 0x0000001f22257210 */ /* 0x000fca0007f1e0ff */
[----:B------:R-:W-:Y:S01]  /*138b10*/  IMAD.X R39, R33, 0x1, R38, P0 ;  /* 0x0000000121277824 */ /* 0x000fe200000e0626 */
[----:B0----5:R-:W-:-:S04]  /*138b20*/  LEA R26, P0, R37, R28, 0x2 ;  /* 0x0000001c251a7211 */ /* 0x021fc800078010ff */
        /* <DEDUP_REMOVED lines=15> */
.L_x_8165:
[----:B------:R-:W0:Y:S01]  /*138c20*/  LDCU.64 UR6, c[0x0][0x3c8] ;  /* 0x00007900ff0677ac */ /* 0x000e220008000a00 */
[----:B------:R-:W-:Y:S01]  /*138c30*/  BSSY.RECONVERGENT B1, `(.L_x_8167) ;  /* 0x0000018000017945 */ /* 0x000fe20003800200 */
[----:B------:R-:W-:Y:S02]  /*138c40*/  IMAD.MOV.U32 R30, RZ, RZ, RZ ;  /* 0x000000ffff1e7224 */ /* 0x000fe400078e00ff */
[----:B------:R-:W-:Y:S02]  /*138c50*/  IMAD.MOV.U32 R39, RZ, RZ, RZ ;  /* 0x000000ffff277224 */ /* 0x000fe400078e00ff */
[----:B0-----:R-:W-:Y:S02]  /*138c60*/  IMAD.U32 R36, RZ, RZ, UR6 ;  /* 0x00000006ff247e24 */ /* 0x001fe4000f8e00ff */
[----:B------:R-:W-:-:S07]  /*138c70*/  IMAD.U32 R37, RZ, RZ, UR7 ;  /* 0x00000007ff257e24 */ /* 0x000fce000f8e00ff */
.L_x_8168:
        /* <DEDUP_REMOVED lines=20> */
.L_x_8167:
        /* <DEDUP_REMOVED lines=8> */
.L_x_8170:
        /* <DEDUP_REMOVED lines=20> */
.L_x_8169:
[----:B------:R-:W0:Y:S01]  /*138f80*/  LDCU.64 UR6, c[0x0][0x3c8] ;  /* 0x00007900ff0677ac */ /* 0x000e220008000a00 */
[----:B------:R-:W-:Y:S01]  /*138f90*/  BSSY.RECONVERGENT B1, `(.L_x_8171) ;  /* 0x0000018000017945 */ /* 0x000fe20003800200 */
[----:B------:R-:W-:Y:S02]  /*138fa0*/  IMAD.MOV.U32 R31, RZ, RZ, RZ ;  /* 0x000000ffff1f7224 */ /* 0x000fe400078e00ff */
[----:B------:R-:W-:Y:S02]  /*138fb0*/  IMAD.MOV.U32 R40, RZ, RZ, RZ ;  /* 0x000000ffff287224 */ /* 0x000fe400078e00ff */
[----:B0-----:R-:W-:Y:S02]  /*138fc0*/  IMAD.U32 R38, RZ, RZ, UR6 ;  /* 0x00000006ff267e24 */ /* 0x001fe4000f8e00ff */
[----:B------:R-:W-:-:S07]  /*138fd0*/  IMAD.U32 R37, RZ, RZ, UR7 ;  /* 0x00000007ff257e24 */ /* 0x000fce000f8e00ff */
.L_x_8172:
        /* <DEDUP_REMOVED lines=20> */
.L_x_8171:
        /* <DEDUP_REMOVED lines=8> */
.L_x_8174:
        /* <DEDUP_REMOVED lines=20> */
.L_x_8173:
[----:B------:R-:W0:Y:S01]  /*1392e0*/  LDCU.64 UR6, c[0x0][0x3c8] ;  /* 0x00007900ff0677ac */ /* 0x000e220008000a00 */
[----:B------:R-:W-:Y:S01]  /*1392f0*/  BSSY.RECONVERGENT B1, `(.L_x_8175) ;  /* 0x0000018000017945 */ /* 0x000fe20003800200 */
[----:B------:R-:W-:Y:S02]  /*139300*/  IMAD.MOV.U32 R15, RZ, RZ, RZ ;  /* 0x000000ffff0f7224 */ /* 0x000fe400078e00ff */
[----:B------:R-:W-:Y:S02]  /*139310*/  IMAD.MOV.U32 R40, RZ, RZ, RZ ;  /* 0x000000ffff287224 */ /* 0x000fe400078e00ff */
[----:B0-----:R-:W-:Y:S02]  /*139320*/  IMAD.U32 R38, RZ, RZ, UR6 ;  /* 0x00000006ff267e24 */ /* 0x001fe4000f8e00ff */
[----:B------:R-:W-:-:S07]  /*139330*/  IMAD.U32 R37, RZ, RZ, UR7 ;  /* 0x00000007ff257e24 */ /* 0x000fce000f8e00ff */
.L_x_8176:
        /* <DEDUP_REMOVED lines=20> */
.L_x_8175:
        /* <DEDUP_REMOVED lines=8> */
.L_x_8178:
        /* <DEDUP_REMOVED lines=20> */
.L_x_8177:
[----:B------:R-:W0:Y:S01]  /*139640*/  LDCU.64 UR6, c[0x0][0x3c8] ;  /* 0x00007900ff0677ac */ /* 0x000e220008000a00 */
[----:B------:R-:W-:Y:S01]  /*139650*/  BSSY.RECONVERGENT B1, `(.L_x_8179) ;  /* 0x0000018000017945 */ /* 0x000fe20003800200 */
[----:B------:R-:W-:Y:S02]  /*139660*/  IMAD.MOV.U32 R30, RZ, RZ, RZ ;  /* 0x000000ffff1e7224 */ /* 0x000fe400078e00ff */
[----:B------:R-:W-:Y:S02]  /*139670*/  IMAD.MOV.U32 R39, RZ, RZ, RZ ;  /* 0x000000ffff277224 */ /* 0x000fe400078e00ff */
[----:B0-----:R-:W-:Y:S02]  /*139680*/  IMAD.U32 R38, RZ, RZ, UR6 ;  /* 0x00000006ff267e24 */ /* 0x001fe4000f8e00ff */
[----:B------:R-:W-:-:S07]  /*139690*/  IMAD.U32 R37, RZ, RZ, UR7 ;  /* 0x00000007ff257e24 */ /* 0x000fce000f8e00ff */
.L_x_8180:
        /* <DEDUP_REMOVED lines=20> */
.L_x_8179:
        /* <DEDUP_REMOVED lines=8> */
.L_x_8182:
        /* <DEDUP_REMOVED lines=20> */
.L_x_8181:
[----:B------:R-:W0:Y:S01]  /*1399a0*/  LDCU.64 UR6, c[0x0][0x3c8] ;  /* 0x00007900ff0677ac */ /* 0x000e220008000a00 */
[----:B------:R-:W-:Y:S01]  /*1399b0*/  BSSY.RECONVERGENT B1, `(.L_x_8183) ;  /* 0x0000018000017945 */ /* 0x000fe20003800200 */
[----:B------:R-:W-:Y:S02]  /*1399c0*/  IMAD.MOV.U32 R31, RZ, RZ, RZ ;  /* 0x000000ffff1f7224 */ /* 0x000fe400078e00ff */
[----:B------:R-:W-:Y:S02]  /*1399d0*/  IMAD.MOV.U32 R40, RZ, RZ, RZ ;  /* 0x000000ffff287224 */ /* 0x000fe400078e00ff */
[----:B0-----:R-:W-:Y:S02]  /*1399e0*/  IMAD.U32 R38, RZ, RZ, UR6 ;  /* 0x00000006ff267e24 */ /* 0x001fe4000f8e00ff */
[----:B------:R-:W-:-:S07]  /*1399f0*/  IMAD.U32 R37, RZ, RZ, UR7 ;  /* 0x00000007ff257e24 */ /* 0x000fce000f8e00ff */
.L_x_8184:
        /* <DEDUP_REMOVED lines=20> */
.L_x_8183:
        /* <DEDUP_REMOVED lines=8> */
.L_x_8186:
        /* <DEDUP_REMOVED lines=20> */
.L_x_8185:
[----:B------:R-:W0:Y:S01]  /*139d00*/  LDCU.64 UR6, c[0x0][0x3c8] ;  /* 0x00007900ff0677ac */ /* 0x000e220008000a00 */
[----:B------:R-:W-:Y:S01]  /*139d10*/  BSSY.RECONVERGENT B1, `(.L_x_8187) ;  /* 0x0000018000017945 */ /* 0x000fe20003800200 */
[----:B------:R-:W-:Y:S02]  /*139d20*/  IMAD.MOV.U32 R15, RZ, RZ, RZ ;  /* 0x000000ffff0f7224 */ /* 0x000fe400078e00ff */
[----:B------:R-:W-:Y:S02]  /*139d30*/  IMAD.MOV.U32 R40, RZ, RZ, RZ ;  /* 0x000000ffff287224 */ /* 0x000fe400078e00ff */
[----:B0-----:R-:W-:Y:S02]  /*139d40*/  IMAD.U32 R38, RZ, RZ, UR6 ;  /* 0x00000006ff267e24 */ /* 0x001fe4000f8e00ff */
[----:B------:R-:W-:-:S07]  /*139d50*/  IMAD.U32 R37, RZ, RZ, UR7 ;  /* 0x00000007ff257e24 */ /* 0x000fce000f8e00ff */
.L_x_8188:
        /* <DEDUP_REMOVED lines=20> */
.L_x_8187:
        /* <DEDUP_REMOVED lines=8> */
.L_x_8190:
        /* <DEDUP_REMOVED lines=20> */
.L_x_8189:
[----:B------:R-:W0:Y:S01]  /*13a060*/  LDCU.64 UR6, c[0x0][0x3c8] ;  /* 0x00007900ff0677ac */ /* 0x000e220008000a00 */
[----:B------:R-:W-:Y:S01]  /*13a070*/  BSSY.RECONVERGENT B1, `(.L_x_8191) ;  /* 0x0000018000017945 */ /* 0x000fe20003800200 */
[----:B------:R-:W-:Y:S02]  /*13a080*/  IMAD.MOV.U32 R30, RZ, RZ, RZ ;  /* 0x000000ffff1e7224 */ /* 0x000fe400078e00ff */
[----:B------:R-:W-:Y:S02]  /*13a090*/  IMAD.MOV.U32 R39, RZ, RZ, RZ ;  /* 0x000000ffff277224 */ /* 0x000fe400078e00ff */
[----:B0-----:R-:W-:Y:S02]  /*13a0a0*/  IMAD.U32 R38, RZ, RZ, UR6 ;  /* 0x00000006ff267e24 */ /* 0x001fe4000f8e00ff */
[----:B------:R-:W-:-:S07]  /*13a0b0*/  IMAD.U32 R37, RZ, RZ, UR7 ;  /* 0x00000007ff257e24 */ /* 0x000fce000f8e00ff */
.L_x_8192:
        /* <DEDUP_REMOVED lines=20> */
.L_x_8191:
        /* <DEDUP_REMOVED lines=8> */
.L_x_8194:
        /* <DEDUP_REMOVED lines=20> */
.L_x_8193:
[----:B------:R-:W0:Y:S01]  /*13a3c0*/  LDCU.64 UR6, c[0x0][0x3c8] ;  /* 0x00007900ff0677ac */ /* 0x000e220008000a00 */
[----:B------:R-:W-:Y:S01]  /*13a3d0*/  BSSY.RECONVERGENT B1, `(.L_x_8195) ;  /* 0x0000018000017945 */ /* 0x000fe20003800200 */
[----:B------:R-:W-:Y:S02]  /*13a3e0*/  IMAD.MOV.U32 R31, RZ, RZ, RZ ;  /* 0x000000ffff1f7224 */ /* 0x000fe400078e00ff */
[----:B------:R-:W-:Y:S02]  /*13a3f0*/  IMAD.MOV.U32 R40, RZ, RZ, RZ ;  /* 0x000000ffff287224 */ /* 0x000fe400078e00ff */
[----:B0-----:R-:W-:Y:S02]  /*13a400*/  IMAD.U32 R38, RZ, RZ, UR6 ;  /* 0x00000006ff267e24 */ /* 0x001fe4000f8e00ff */
[----:B------:R-:W-:-:S07]  /*13a410*/  IMAD.U32 R37, RZ, RZ, UR7 ;  /* 0x00000007ff257e24 */ /* 0x000fce000f8e00ff */
.L_x_8196:
        /* <DEDUP_REMOVED lines=20> */
.L_x_8195:
        /* <DEDUP_REMOVED lines=8> */
.L_x_8198:
        /* <DEDUP_REMOVED lines=20> */
.L_x_8197:
[----:B------:R-:W0:Y:S01]  /*13a720*/  LDCU.64 UR6, c[0x0][0x3c8] ;  /* 0x00007900ff0677ac */ /* 0x000e220008000a00 */
[----:B------:R-:W-:Y:S01]  /*13a730*/  BSSY.RECONVERGENT B1, `(.L_x_8199) ;  /* 0x0000018000017945 */ /* 0x000fe20003800200 */
[----:B------:R-:W-:Y:S02]  /*13a740*/  IMAD.MOV.U32 R15, RZ, RZ, RZ ;  /* 0x000000ffff0f7224 */ /* 0x000fe400078e00ff */
[----:B------:R-:W-:Y:S02]  /*13a750*/  IMAD.MOV.U32 R40, RZ, RZ, RZ ;  /* 0x000000ffff287224 */ /* 0x000fe400078e00ff */
[----:B0-----:R-:W-:Y:S02]  /*13a760*/  IMAD.U32 R38, RZ, RZ, UR6 ;  /* 0x00000006ff267e24 */ /* 0x001fe4000f8e00ff */
[----:B------:R-:W-:-:S07]  /*13a770*/  IMAD.U32 R37, RZ, RZ, UR7 ;  /* 0x00000007ff257e24 */ /* 0x000fce000f8e00ff */
.L_x_8200:
        /* <DEDUP_REMOVED lines=20> */
.L_x_8199:
[----:B------:R-:W0:Y:S01]  /*13a8c0*/  LDC.64 R26, c[0x0][0x3c0] ;  /* 0x0000f000ff1a7b82 */ /* 0x000e220000000a00 */
[----:B------:R-:W1:Y:S01]  /*13a8d0*/  LDCU.64 UR6, c[0x0][0x3c8] ;  /* 0x00007900ff0677ac */ /* 0x000e620008000a00 */
[----:B0-----:R-:W5:Y:S01]  /*13a8e0*/  LDG.E.64 R26, desc[UR8][R26.64+0x48] ;  /* 0x000048081a1a7981 */ /* 0x001f62000c1e1b00 */
[----:B------:R-:W-:Y:S01]  /*13a8f0*/  BSSY.RECONVERGENT B1, `(.L_x_8201) ;  /* 0x0000017000017945 */ /* 0x000fe20003800200 */
[----:B-1----:R-:W-:Y:S01]  /*13a900*/  IMAD.U32 R36, RZ, RZ, UR6 ;  /* 0x00000006ff247e24 */ /* 0x002fe2000f8e00ff */
[----:B------:R-:W-:Y:S01]  /*13a910*/  CS2R R38, SRZ ;  /* 0x0000000000267805 */ /* 0x000fe2000001ff00 */
[----:B------:R-:W-:-:S07]  /*13a920*/  IMAD.U32 R37, RZ, RZ, UR7 ;  /* 0x00000007ff257e24 */ /* 0x000fce000f8e00ff */
.L_x_8202:
        /* <DEDUP_REMOVED lines=20> */
.L_x_8201:
[----:B------:R-:W0:Y:S01]  /*13aa70*/  LDCU.64 UR6, c[0x0][0x3c8] ;  /* 0x00007900ff0677ac */ /* 0x000e220008000a00 */
[----:B------:R-:W-:Y:S01]  /*13aa80*/  BSSY.RECONVERGENT B1, `(.L_x_8203) ;  /* 0x0000018000017945 */ /* 0x000fe20003800200 */
[----:B------:R-:W-:Y:S02]  /*13aa90*/  IMAD.MOV.U32 R38, RZ, RZ, RZ ;  /* 0x000000ffff267224 */ /* 0x000fe400078e00ff */
[----:B------:R-:W-:Y:S02]  /*13aaa0*/  IMAD.MOV.U32 R37, RZ, RZ, RZ ;  /* 0x000000ffff257224 */ /* 0x000fe400078e00ff */
[----:B0-----:R-:W-:Y:S02]  /*13aab0*/  IMAD.U32 R35, RZ, RZ, UR6 ;  /* 0x00000006ff237e24 */ /* 0x001fe4000f8e00ff */
[----:B------:R-:W-:-:S07]  /*13aac0*/  IMAD.U32 R36, RZ, RZ, UR7 ;  /* 0x00000007ff247e24 */ /* 0x000fce000f8e00ff */
.L_x_8204:
        /* <DEDUP_REMOVED lines=20> */
.L_x_8203:
[----:B------:R-:W-:-:S13]  /*13ac10*/  ISETP.LT.AND P0, PT, R39, R38, PT ;  /* 0x000000262700720c */ /* 0x000fda0003f01270 */
.L_x_8164:
[----:B------:R-:W-:Y:S05]  /*13ac20*/  BSYNC.RECONVERGENT B0 ;  /* 0x0000000000007941 */ /* 0x000fea0003800200 */
.L_x_8163:
        /* <DEDUP_REMOVED lines=24> */
.L_x_8208:
        /* <DEDUP_REMOVED lines=20> */
.L_x_8207:
[----:B------:R-:W0:Y:S01]  /*13aef0*/  LDCU.64 UR6, c[0x0][0x3c8] ;  /* 0x00007900ff0677ac */ /* 0x000e220008000a00 */
[----:B------:R-:W-:Y:S01]  /*13af00*/  BSSY.RECONVERGENT B1, `(.L_x_8209) ;  /* 0x0000018000017945 */ /* 0x000fe20003800200 */
[----:B------:R-:W-:Y:S02]  /*13af10*/  IMAD.MOV.U32 R31, RZ, RZ, RZ ;  /* 0x000000ffff1f7224 */ /* 0x000fe400078e00ff */
[----:B------:R-:W-:Y:S02]  /*13af20*/  IMAD.MOV.U32 R38, RZ, RZ, RZ ;  /* 0x000000ffff267224 */ /* 0x000fe400078e00ff */
[----:B0-----:R-:W-:Y:S02]  /*13af30*/  IMAD.U32 R36, RZ, RZ, UR6 ;  /* 0x00000006ff247e24 */ /* 0x001fe4000f8e00ff */
[----:B------:R-:W-:-:S07]  /*13af40*/  IMAD.U32 R37, RZ, RZ, UR7 ;  /* 0x00000007ff257e24 */ /* 0x000fce000f8e00ff */
.L_x_8210:
        /* <DEDUP_REMOVED lines=20> */
.L_x_8209:
        /* <DEDUP_REMOVED lines=8> */
.L_x_8212:
        /* <DEDUP_REMOVED lines=20> */
.L_x_8211:
[----:B------:R-:W0:Y:S01]  /*13b250*/  LDCU.64 UR6, c[0x0][0x3c8] ;  /* 0x00007900ff0677ac */ /* 0x000e220008000a00 */
[----:B------:R-:W-:Y:S01]  /*13b260*/  BSSY.RECONVERGENT B1, `(.L_x_8213) ;  /* 0x0000018000017945 */ /* 0x000fe20003800200 */
[----:B------:R-:W-:Y:S02]  /*13b270*/  IMAD.MOV.U32 R32, RZ, RZ, RZ ;  /* 0x000000ffff207224 */ /* 0x000fe400078e00ff */
[----:B------:R-:W-:Y:S02]  /*13b280*/  IMAD.MOV.U32 R39, RZ, RZ, RZ ;  /* 0x000000ffff277224 */ /* 0x000fe400078e00ff */
[----:B0-----:R-:W-:Y:S02]  /*13b290*/  IMAD.U32 R38, RZ, RZ, UR6 ;  /* 0x00000006ff267e24 */ /* 0x001fe4000f8e00ff */
[----:B------:R-:W-:-:S07]  /*13b2a0*/  IMAD.U32 R37, RZ, RZ, UR7 ;  /* 0x00000007ff257e24 */ /* 0x000fce000f8e00ff */
.L_x_8214:
        /* <DEDUP_REMOVED lines=20> */
.L_x_8213:
        /* <DEDUP_REMOVED lines=8> */
.L_x_8216:
        /* <DEDUP_REMOVED lines=20> */
.L_x_8215:
[----:B------:R-:W0:Y:S01]  /*13b5b0*/  LDCU.64 UR6, c[0x0][0x3c8] ;  /* 0x00007900ff0677ac */ /* 0x000e220008000a00 */
[----:B------:R-:W-:Y:S01]  /*13b5c0*/  BSSY.RECONVERGENT B1, `(.L_x_8217) ;  /* 0x0000018000017945 */ /* 0x000fe20003800200 */
[----:B------:R-:W-:Y:S02]  /*13b5d0*/  IMAD.MOV.U32 R25, RZ, RZ, RZ ;  /* 0x000000ffff197224 */ /* 0x000fe400078e00ff */
[----:B------:R-:W-:Y:S02]  /*13b5e0*/  IMAD.MOV.U32 R40, RZ, RZ, RZ ;  /* 0x000000ffff287224 */ /* 0x000fe400078e00ff */
[----:B0-----:R-:W-:Y:S02]  /*13b5f0*/  IMAD.U32 R38, RZ, RZ, UR6 ;  /* 0x00000006ff267e24 */ /* 0x001fe4000f8e00ff */
[----:B------:R-:W-:-:S07]  /*13b600*/  IMAD.U32 R37, RZ, RZ, UR7 ;  /* 0x00000007ff257e24 */ /* 0x000fce000f8e00ff */
.L_x_8218:
        /* <DEDUP_REMOVED lines=20> */
.L_x_8217:
        /* <DEDUP_REMOVED lines=8> */
.L_x_8220:
        /* <DEDUP_REMOVED lines=20> */
.L_x_8219:
[----:B------:R-:W0:Y:S01]  /*13b910*/  LDCU.64 UR6, c[0x0][0x3c8] ;  /* 0x00007900ff0677ac */ /* 0x000e220008000a00 */
[----:B------:R-:W-:Y:S01]  /*13b920*/  BSSY.RECONVERGENT B1, `(.L_x_8221) ;  /* 0x0000018000017945 */ /* 0x000fe20003800200 */
[----:B------:R-:W-:Y:S02]  /*13b930*/  IMAD.MOV.U32 R31, RZ, RZ, RZ ;  /* 0x000000ffff1f7224 */ /* 0x000fe400078e00ff */
[----:B------:R-:W-:Y:S02]  /*13b940*/  IMAD.MOV.U32 R40, RZ, RZ, RZ ;  /* 0x000000ffff287224 */ /* 0x000fe400078e00ff */
[----:B0-----:R-:W-:Y:S02]  /*13b950*/  IMAD.U32 R38, RZ, RZ, UR6 ;  /* 0x00000006ff267e24 */ /* 0x001fe4000f8e00ff */
[----:B------:R-:W-:-:S07]  /*13b960*/  IMAD.U32 R37, RZ, RZ, UR7 ;  /* 0x00000007ff257e24 */ /* 0x000fce000f8e00ff */
.L_x_8222:
        /* <DEDUP_REMOVED lines=20> */
.L_x_8221:
        /* <DEDUP_REMOVED lines=8> */
.L_x_8224:
        /* <DEDUP_REMOVED lines=20> */
.L_x_8223:
[----:B------:R-:W0:Y:S01]  /*13bc70*/  LDCU.64 UR6, c[0x0][0x3c8] ;  /* 0x00007900ff0677ac */ /* 0x000e220008000a00 */
[----:B------:R-:W-:Y:S01]  /*13bc80*/  BSSY.RECONVERGENT B1, `(.L_x_8225) ;  /* 0x0000018000017945 */ /* 0x000fe20003800200 */
[----:B------:R-:W-:Y:S02]  /*13bc90*/  IMAD.MOV.U32 R32, RZ, RZ, RZ ;  /* 0x000000ffff207224 */ /* 0x000fe400078e00ff */
[----:B------:R-:W-:Y:S02]  /*13bca0*/  IMAD.MOV.U32 R39, RZ, RZ, RZ ;  /* 0x000000ffff277224 */ /* 0x000fe400078e00ff */
[----:B0-----:R-:W-:Y:S02]  /*13bcb0*/  IMAD.U32 R38, RZ, RZ, UR6 ;  /* 0x00000006ff267e24 */ /* 0x001fe4000f8e00ff */
[----:B------:R-:W-:-:S07]  /*13bcc0*/  IMAD.U32 R37, RZ, RZ, UR7 ;  /* 0x00000007ff257e24 */ /* 0x000fce000f8e00ff */
.L_x_8226:
        /* <DEDUP_REMOVED lines=20> */
.L_x_8225:
        /* <DEDUP_REMOVED lines=8> */
.L_x_8228:
        /* <DEDUP_REMOVED lines=20> */
.L_x_8227:
[----:B------:R-:W0:Y:S01]  /*13bfd0*/  LDCU.64 UR6, c[0x0][0x3c8] ;  /* 0x00007900ff0677ac */ /* 0x000e220008000a00 */
[----:B------:R-:W-:Y:S01]  /*13bfe0*/  BSSY.RECONVERGENT B1, `(.L_x_8229) ;  /* 0x0000018000017945 */ /* 0x000fe20003800200 */
[----:B------:R-:W-:Y:S02]  /*13bff0*/  IMAD.MOV.U32 R25, RZ, RZ, RZ ;  /* 0x000000ffff197224 */ /* 0x000fe400078e00ff */
[----:B------:R-:W-:Y:S02]  /*13c000*/  IMAD.MOV.U32 R40, RZ, RZ, RZ ;  /* 0x000000ffff287224 */ /* 0x000fe400078e00ff */
[----:B0-----:R-:W-:Y:S02]  /*13c010*/  IMAD.U32 R38, RZ, RZ, UR6 ;  /* 0x00000006ff267e24 */ /* 0x001fe4000f8e00ff */
[----:B------:R-:W-:-:S07]  /*13c020*/  IMAD.U32 R37, RZ, RZ, UR7 ;  /* 0x00000007ff257e24 */ /* 0x000fce000f8e00ff */
.L_x_8230:
        /* <DEDUP_REMOVED lines=20> */
.L_x_8229:
        /* <DEDUP_REMOVED lines=8> */
.L_x_8232:
        /* <DEDUP_REMOVED lines=20> */
.L_x_8231:
[----:B------:R-:W0:Y:S01]  /*13c330*/  LDCU.64 UR6, c[0x0][0x3c8] ;  /* 0x00007900ff0677ac */ /* 0x000e220008000a00 */
[----:B------:R-:W-:Y:S01]  /*13c340*/  BSSY.RECONVERGENT B1, `(.L_x_8233) ;  /* 0x0000018000017945 */ /* 0x000fe20003800200 */
[----:B------:R-:W-:Y:S02]  /*13c350*/  IMAD.MOV.U32 R31, RZ, RZ, RZ ;  /* 0x000000ffff1f7224 */ /* 0x000fe400078e00ff */
[----:B------:R-:W-:Y:S02]  /*13c360*/  IMAD.MOV.U32 R40, RZ, RZ, RZ ;  /* 0x000000ffff287224 */ /* 0x000fe400078e00ff */
[----:B0-----:R-:W-:Y:S02]  /*13c370*/  IMAD.U32 R38, RZ, RZ, UR6 ;  /* 0x00000006ff267e24 */ /* 0x001fe4000f8e00ff */
[----:B------:R-:W-:-:S07]  /*13c380*/  IMAD.U32 R37, RZ, RZ, UR7 ;  /* 0x00000007ff257e24 */ /* 0x000fce000f8e00ff */
.L_x_8234:
        /* <DEDUP_REMOVED lines=20> */
.L_x_8233:
        /* <DEDUP_REMOVED lines=8> */
.L_x_8236:
        /* <DEDUP_REMOVED lines=20> */
.L_x_8235:
[----:B------:R-:W0:Y:S01]  /*13c690*/  LDCU.64 UR6, c[0x0][0x3c8] ;  /* 0x00007900ff0677ac */ /* 0x000e220008000a00 */
[----:B------:R-:W-:Y:S01]  /*13c6a0*/  BSSY.RECONVERGENT B1, `(.L_x_8237) ;  /* 0x0000018000017945 */ /* 0x000fe20003800200 */
[----:B------:R-:W-:Y:S02]  /*13c6b0*/  IMAD.MOV.U32 R32, RZ, RZ, RZ ;  /* 0x000000ffff207224 */ /* 0x000fe400078e00ff */
[----:B------:R-:W-:Y:S02]  /*13c6c0*/  IMAD.MOV.U32 R39, RZ, RZ, RZ ;  /* 0x000000ffff277224 */ /* 0x000fe400078e00ff */
[----:B0-----:R-:W-:Y:S02]  /*13c6d0*/  IMAD.U32 R38, RZ, RZ, UR6 ;  /* 0x00000006ff267e24 */ /* 0x001fe4000f8e00ff */
[----:B------:R-:W-:-:S07]  /*13c6e0*/  IMAD.U32 R37, RZ, RZ, UR7 ;  /* 0x00000007ff257e24 */ /* 0x000fce000f8e00ff */
.L_x_8238:
        /* <DEDUP_REMOVED lines=20> */
.L_x_8237:
        /* <DEDUP_REMOVED lines=8> */
.L_x_8240:
        /* <DEDUP_REMOVED lines=20> */
.L_x_8239:
[----:B------:R-:W0:Y:S01]  /*13c9f0*/  LDCU.64 UR6, c[0x0][0x3c8] ;  /* 0x00007900ff0677ac */ /* 0x000e220008000a00 */
[----:B------:R-:W-:Y:S01]  /*13ca00*/  BSSY.RECONVERGENT B1, `(.L_x_8241) ;  /* 0x0000018000017945 */ /* 0x000fe20003800200 */
[----:B------:R-:W-:Y:S02]  /*13ca10*/  IMAD.MOV.U32 R25, RZ, RZ, RZ ;  /* 0x000000ffff197224 */ /* 0x000fe400078e00ff */
[----:B------:R-:W-:Y:S02]  /*13ca20*/  IMAD.MOV.U32 R40, RZ, RZ, RZ ;  /* 0x000000ffff287224 */ /* 0x000fe400078e00ff */
[----:B0-----:R-:W-:Y:S02]  /*13ca30*/  IMAD.U32 R38, RZ, RZ, UR6 ;  /* 0x00000006ff267e24 */ /* 0x001fe4000f8e00ff */
[----:B------:R-:W-:-:S07]  /*13ca40*/  IMAD.U32 R37, RZ, RZ, UR7 ;  /* 0x00000007ff257e24 */ /* 0x000fce000f8e00ff */
.L_x_8242:
        /* <DEDUP_REMOVED lines=20> */
.L_x_8241:
[----:B------:R-:W0:Y:S01]  /*13cb90*/  LDC.64 R26, c[0x0][0x3c0] ;  /* 0x0000f000ff1a7b82 */ /* 0x000e220000000a00 */
[----:B------:R-:W1:Y:S01]  /*13cba0*/  LDCU.64 UR6, c[0x0][0x3c8] ;  /* 0x00007900ff0677ac */ /* 0x000e620008000a00 */
[----:B0-----:R-:W5:Y:S01]  /*13cbb0*/  LDG.E.64 R26, desc[UR8][R26.64+0x48] ;  /* 0x000048081a1a7981 */ /* 0x001f62000c1e1b00 */
[----:B------:R-:W-:Y:S01]  /*13cbc0*/  BSSY.RECONVERGENT B1, `(.L_x_8243) ;  /* 0x0000017000017945 */ /* 0x000fe20003800200 */
[----:B-1----:R-:W-:Y:S01]  /*13cbd0*/  IMAD.U32 R37, RZ, RZ, UR6 ;  /* 0x00000006ff257e24 */ /* 0x002fe2000f8e00ff */
[----:B------:R-:W-:Y:S01]  /*13cbe0*/  CS2R R38, SRZ ;  /* 0x0000000000267805 */ /* 0x000fe2000001ff00 */
[----:B------:R-:W-:-:S07]  /*13cbf0*/  IMAD.U32 R36, RZ, RZ, UR7 ;  /* 0x00000007ff247e24 */ /* 0x000fce000f8e00ff */
.L_x_8244:
        /* <DEDUP_REMOVED lines=20> */
.L_x_8243:
[----:B------:R-:W0:Y:S01]  /*13cd40*/  LDCU.64 UR6, c[0x0][0x3c8] ;  /* 0x00007900ff0677ac */ /* 0x000e220008000a00 */
[----:B------:R-:W-:Y:S01]  /*13cd50*/  BSSY.RECONVERGENT B1, `(.L_x_8245) ;  /* 0x0000018000017945 */ /* 0x000fe20003800200 */
[----:B------:R-:W-:Y:S02]  /*13cd60*/  IMAD.MOV.U32 R38, RZ, RZ, RZ ;  /* 0x000000ffff267224 */ /* 0x000fe400078e00ff */
[----:B------:R-:W-:Y:S02]  /*13cd70*/  IMAD.MOV.U32 R37, RZ, RZ, RZ ;  /* 0x000000ffff257224 */ /* 0x000fe400078e00ff */
[----:B0-----:R-:W-:Y:S02]  /*13cd80*/  IMAD.U32 R36, RZ, RZ, UR6 ;  /* 0x00000006ff247e24 */ /* 0x001fe4000f8e00ff */
[----:B------:R-:W-:-:S07]  /*13cd90*/  IMAD.U32 R35, RZ, RZ, UR7 ;  /* 0x00000007ff237e24 */ /* 0x000fce000f8e00ff */
.L_x_8246:
        /* <DEDUP_REMOVED lines=20> */
.L_x_8245:
[----:B------:R-:W-:-:S13]  /*13cee0*/  ISETP.LT.AND P0, PT, R39, R38, PT ;  /* 0x000000262700720c */ /* 0x000fda0003f01270 */
.L_x_8206:
[----:B------:R-:W-:Y:S05]  /*13cef0*/  BSYNC.RECONVERGENT B0 ;  /* 0x0000000000007941 */ /* 0x000fea0003800200 */
.L_x_8205:
[----:B0-----:R-:W-:Y:S01]  /*13cf00*/  VIADD R25, R15, 0x1 ;  /* 0x000000010f197836 */ /* 0x001fe20000000000 */
[----:B-12---:R-:W-:Y:S01]  /*13cf10*/  SEL R45, R16, R17, P0 ;  /* 0x00000011102d7207 */ /* 0x006fe20000000000 */
[----:B------:R-:W-:Y:S01]  /*13cf20*/  @P0 IMAD.MOV R25, RZ, RZ, R15 ;  /* 0x000000ffff190224 */ /* 0x000fe200078e020f */
[----:B------:R-:W-:Y:S01]  /*13cf30*/  BSSY.RECONVERGENT B0, `(.L_x_7574) ;  /* 0x000022a000007945 */ /* 0x000fe20003800200 */
[----:B------:R-:W-:Y:S02]  /*13cf40*/  VIADD R26, R30, 0x1 ;  /* 0x000000011e1a7836 */ /* 0x000fe40000000000 */
[----:B------:R-:W-:Y:S01]  /*13cf50*/  @!P0 IMAD.MOV R26, RZ, RZ, R30 ;  /* 0x000000ffff1a8224 */ /* 0x000fe200078e021e */
[----:B------:R-:W-:-:S04]  /*13cf60*/  @!P0 LEA R27, R25, UR4, 0x2 ;  /* 0x00000004191b8c11 */ /* 0x000fc8000f8e10ff */
[C---:B------:R-:W-:Y:S01]  /*13cf70*/  @P0 LEA R28, R26.reuse, UR4, 0x2 ;  /* 0x000000041a1c0c11 */ /* 0x040fe2000f8e10ff */
        /* <DEDUP_REMOVED lines=16> */
.L_x_8249:
        /* <DEDUP_REMOVED lines=20> */
.L_x_8248:
[----:B------:R-:W0:Y:S01]  /*13d1c0*/  LDCU.64 UR6, c[0x0][0x3c8] ;  /* 0x00007900ff0677ac */ /* 0x000e220008000a00 */
[----:B------:R-:W-:Y:S01]  /*13d1d0*/  BSSY.RECONVERGENT B1, `(.L_x_8250) ;  /* 0x0000018000017945 */ /* 0x000fe20003800200 */
[----:B------:R-:W-:Y:S02]  /*13d1e0*/  IMAD.MOV.U32 R19, RZ, RZ, RZ ;  /* 0x000000ffff137224 */ /* 0x000fe400078e00ff */
[----:B------:R-:W-:Y:S02]  /*13d1f0*/  IMAD.MOV.U32 R34, RZ, RZ, RZ ;  /* 0x000000ffff227224 */ /* 0x000fe400078e00ff */
[----:B0-----:R-:W-:Y:S02]  /*13d200*/  IMAD.U32 R32, RZ, RZ, UR6 ;  /* 0x00000006ff207e24 */ /* 0x001fe4000f8e00ff */
[----:B------:R-:W-:-:S07]  /*13d210*/  IMAD.U32 R33, RZ, RZ, UR7 ;  /* 0x00000007ff217e24 */ /* 0x000fce000f8e00ff */
.L_x_8251:
        /* <DEDUP_REMOVED lines=20> */
.L_x_8250:
        /* <DEDUP_REMOVED lines=8> */
.L_x_8253:
        /* <DEDUP_REMOVED lines=20> */
.L_x_8252:
[----:B------:R-:W0:Y:S01]  /*13d520*/  LDCU.64 UR6, c[0x0][0x3c8] ;  /* 0x00007900ff0677ac */ /* 0x000e220008000a00 */
[----:B------:R-:W-:Y:S01]  /*13d530*/  BSSY.RECONVERGENT B1, `(.L_x_8254) ;  /* 0x0000018000017945 */ /* 0x000fe20003800200 */
[----:B------:R-:W-:Y:S02]  /*13d540*/  IMAD.MOV.U32 R22, RZ, RZ, RZ ;  /* 0x000000ffff167224 */ /* 0x000fe400078e00ff */
[----:B------:R-:W-:Y:S02]  /*13d550*/  IMAD.MOV.U32 R35, RZ, RZ, RZ ;  /* 0x000000ffff237224 */ /* 0x000fe400078e00ff */
[----:B0-----:R-:W-:Y:S02]  /*13d560*/  IMAD.U32 R34, RZ, RZ, UR6 ;  /* 0x00000006ff227e24 */ /* 0x001fe4000f8e00ff */
[----:B------:R-:W-:-:S07]  /*13d570*/  IMAD.U32 R33, RZ, RZ, UR7 ;  /* 0x00000007ff217e24 */ /* 0x000fce000f8e00ff */
.L_x_8255:
        /* <DEDUP_REMOVED lines=20> */
.L_x_8254:
        /* <DEDUP_REMOVED lines=8> */
.L_x_8257:
        /* <DEDUP_REMOVED lines=20> */
.L_x_8256:
[----:B------:R-:W0:Y:S01]  /*13d880*/  LDCU.64 UR6, c[0x0][0x3c8] ;  /* 0x00007900ff0677ac */ /* 0x000e220008000a00 */
[----:B------:R-:W-:Y:S01]  /*13d890*/  BSSY.RECONVERGENT B1, `(.L_x_8258) ;  /* 0x0000018000017945 */ /* 0x000fe20003800200 */
[----:B------:R-:W-:Y:S02]  /*13d8a0*/  IMAD.MOV.U32 R15, RZ, RZ, RZ ;  /* 0x000000ffff0f7224 */ /* 0x000fe400078e00ff */
[----:B------:R-:W-:Y:S02]  /*13d8b0*/  IMAD.MOV.U32 R36, RZ, RZ, RZ ;  /* 0x000000ffff247224 */ /* 0x000fe400078e00ff */
[----:B0-----:R-:W-:Y:S02]  /*13d8c0*/  IMAD.U32 R34, RZ, RZ, UR6 ;  /* 0x00000006ff227e24 */ /* 0x001fe4000f8e00ff */
[----:B------:R-:W-:-:S07]  /*13d8d0*/  IMAD.U32 R33, RZ, RZ, UR7 ;  /* 0x00000007ff217e24 */ /* 0x000fce000f8e00ff */
.L_x_8259:
        /* <DEDUP_REMOVED lines=20> */
.L_x_8258:
        /* <DEDUP_REMOVED lines=8> */
.L_x_8261:
        /* <DEDUP_REMOVED lines=20> */
.L_x_8260:
[----:B------:R-:W0:Y:S01]  /*13dbe0*/  LDCU.64 UR6, c[0x0][0x3c8] ;  /* 0x00007900ff0677ac */ /* 0x000e220008000a00 */
[----:B------:R-:W-:Y:S01]  /*13dbf0*/  BSSY.RECONVERGENT B1, `(.L_x_8262) ;  /* 0x0000018000017945 */ /* 0x000fe20003800200 */
[----:B------:R-:W-:Y:S02]  /*13dc00*/  IMAD.MOV.U32 R19, RZ, RZ, RZ ;  /* 0x000000ffff137224 */ /* 0x000fe400078e00ff */
[----:B------:R-:W-:Y:S02]  /*13dc10*/  IMAD.MOV.U32 R36, RZ, RZ, RZ ;  /* 0x000000ffff247224 */ /* 0x000fe400078e00ff */
[----:B0-----:R-:W-:Y:S02]  /*13dc20*/  IMAD.U32 R34, RZ, RZ, UR6 ;  /* 0x00000006ff227e24 */ /* 0x001fe4000f8e00ff */
[----:B------:R-:W-:-:S07]  /*13dc30*/  IMAD.U32 R33, RZ, RZ, UR7 ;  /* 0x00000007ff217e24 */ /* 0x000fce000f8e00ff */
.L_x_8263:
        /* <DEDUP_REMOVED lines=20> */
.L_x_8262:
        /* <DEDUP_REMOVED lines=8> */
.L_x_8265:
        /* <DEDUP_REMOVED lines=20> */
.L_x_8264:
[----:B------:R-:W0:Y:S01]  /*13df40*/  LDCU.64 UR6, c[0x0][0x3c8] ;  /* 0x00007900ff0677ac */ /* 0x000e220008000a00 */
[----:B------:R-:W-:Y:S01]  /*13df50*/  BSSY.RECONVERGENT B1, `(.L_x_8266) ;  /* 0x0000018000017945 */ /* 0x000fe20003800200 */
[----:B------:R-:W-:Y:S02]  /*13df60*/  IMAD.MOV.U32 R22, RZ, RZ, RZ ;  /* 0x000000ffff167224 */ /* 0x000fe400078e00ff */
[----:B------:R-:W-:Y:S02]  /*13df70*/  IMAD.MOV.U32 R35, RZ, RZ, RZ ;  /* 0x000000ffff237224 */ /* 0x000fe400078e00ff */
[----:B0-----:R-:W-:Y:S02]  /*13df80*/  IMAD.U32 R34, RZ, RZ, UR6 ;  /* 0x00000006ff227e24 */ /* 0x001fe4000f8e00ff */
[----:B------:R-:W-:-:S07]  /*13df90*/  IMAD.U32 R33, RZ, RZ, UR7 ;  /* 0x00000007ff217e24 */ /* 0x000fce000f8e00ff */
.L_x_8267:
        /* <DEDUP_REMOVED lines=20> */
.L_x_8266:
        /* <DEDUP_REMOVED lines=8> */
.L_x_8269:
        /* <DEDUP_REMOVED lines=20> */
.L_x_8268:
[----:B------:R-:W0:Y:S01]  /*13e2a0*/  LDCU.64 UR6, c[0x0][0x3c8] ;  /* 0x00007900ff0677ac */ /* 0x000e220008000a00 */
[----:B------:R-:W-:Y:S01]  /*13e2b0*/  BSSY.RECONVERGENT B1, `(.L_x_8270) ;  /* 0x0000018000017945 */ /* 0x000fe20003800200 */
[----:B------:R-:W-:Y:S02]  /*13e2c0*/  IMAD.MOV.U32 R15, RZ, RZ, RZ ;  /* 0x000000ffff0f7224 */ /* 0x000fe400078e00ff */
[----:B------:R-:W-:Y:S02]  /*13e2d0*/  IMAD.MOV.U32 R36, RZ, RZ, RZ ;  /* 0x000000ffff247224 */ /* 0x000fe400078e00ff */
[----:B0-----:R-:W-:Y:S02]  /*13e2e0*/  IMAD.U32 R34, RZ, RZ, UR6 ;  /* 0x00000006ff227e24 */ /* 0x001fe4000f8e00ff */
[----:B------:R-:W-:-:S07]  /*13e2f0*/  IMAD.U32 R33, RZ, RZ, UR7 ;  /* 0x00000007ff217e24 */ /* 0x000fce000f8e00ff */
.L_x_8271:
        /* <DEDUP_REMOVED lines=20> */
.L_x_8270:
        /* <DEDUP_REMOVED lines=8> */
.L_x_8273:
        /* <DEDUP_REMOVED lines=20> */
.L_x_8272:
[----:B------:R-:W0:Y:S01]  /*13e600*/  LDCU.64 UR6, c[0x0][0x3c8] ;  /* 0x00007900ff0677ac */ /* 0x000e220008000a00 */
[----:B------:R-:W-:Y:S01]  /*13e610*/  BSSY.RECONVERGENT B1, `(.L_x_8274) ;  /* 0x0000018000017945 */ /* 0x000fe20003800200 */
[----:B------:R-:W-:Y:S02]  /*13e620*/  IMAD.MOV.U32 R19, RZ, RZ, RZ ;  /* 0x000000ffff137224 */ /* 0x000fe400078e00ff */
[----:B------:R-:W-:Y:S02]  /*13e630*/  IMAD.MOV.U32 R36, RZ, RZ, RZ ;  /* 0x000000ffff247224 */ /* 0x000fe400078e00ff */
[----:B0-----:R-:W-:Y:S02]  /*13e640*/  IMAD.U32 R34, RZ, RZ, UR6 ;  /* 0x00000006ff227e24 */ /* 0x001fe4000f8e00ff */
[----:B------:R-:W-:-:S07]  /*13e650*/  IMAD.U32 R33, RZ, RZ, UR7 ;  /* 0x00000007ff217e24 */ /* 0x000fce000f8e00ff */
.L_x_8275:
        /* <DEDUP_REMOVED lines=20> */
.L_x_8274:
        /* <DEDUP_REMOVED lines=8> */
.L_x_8277:
        /* <DEDUP_REMOVED lines=20> */
.L_x_8276:
[----:B------:R-:W0:Y:S01]  /*13e960*/  LDCU.64 UR6, c[0x0][0x3c8] ;  /* 0x00007900ff0677ac */ /* 0x000e220008000a00 */
[----:B------:R-:W-:Y:S01]  /*13e970*/  BSSY.RECONVERGENT B1, `(.L_x_8278) ;  /* 0x0000018000017945 */ /* 0x000fe20003800200 */
[----:B------:R-:W-:Y:S02]  /*13e980*/  IMAD.MOV.U32 R22, RZ, RZ, RZ ;  /* 0x000000ffff167224 */ /* 0x000fe400078e00ff */
[----:B------:R-:W-:Y:S02]  /*13e990*/  IMAD.MOV.U32 R35, RZ, RZ, RZ ;  /* 0x000000ffff237224 */ /* 0x000fe400078e00ff */
[----:B0-----:R-:W-:Y:S02]  /*13e9a0*/  IMAD.U32 R34, RZ, RZ, UR6 ;  /* 0x00000006ff227e24 */ /* 0x001fe4000f8e00ff */
[----:B------:R-:W-:-:S07]  /*13e9b0*/  IMAD.U32 R33, RZ, RZ, UR7 ;  /* 0x00000007ff217e24 */ /* 0x000fce000f8e00ff */
.L_x_8279:
        /* <DEDUP_REMOVED lines=20> */
.L_x_8278:
        /* <DEDUP_REMOVED lines=8> */
.L_x_8281:
        /* <DEDUP_REMOVED lines=20> */
.L_x_8280:
[----:B------:R-:W0:Y:S01]  /*13ecc0*/  LDCU.64 UR6, c[0x0][0x3c8] ;  /* 0x00007900ff0677ac */ /* 0x000e220008000a00 */
[----:B------:R-:W-:Y:S01]  /*13ecd0*/  BSSY.RECONVERGENT B1, `(.L_x_8282) ;  /* 0x0000018000017945 */ /* 0x000fe20003800200 */
[----:B------:R-:W-:Y:S02]  /*13ece0*/  IMAD.MOV.U32 R15, RZ, RZ, RZ ;  /* 0x000000ffff0f7224 */ /* 0x000fe400078e00ff */
[----:B------:R-:W-:Y:S02]  /*13ecf0*/  IMAD.MOV.U32 R36, RZ, RZ, RZ ;  /* 0x000000ffff247224 */ /* 0x000fe400078e00ff */
[----:B0-----:R-:W-:Y:S02]  /*13ed00*/  IMAD.U32 R34, RZ, RZ, UR6 ;  /* 0x00000006ff227e24 */ /* 0x001fe4000f8e00ff */
[----:B------:R-:W-:-:S07]  /*13ed10*/  IMAD.U32 R33, RZ, RZ, UR7 ;  /* 0x00000007ff217e24 */ /* 0x000fce000f8e00ff */
.L_x_8283:
        /* <DEDUP_REMOVED lines=20> */
.L_x_8282:
[----:B------:R-:W0:Y:S01]  /*13ee60*/  LDC.64 R26, c[0x0][0x3c0] ;  /* 0x0000f000ff1a7b82 */ /* 0x000e220000000a00 */
[----:B------:R-:W1:Y:S01]  /*13ee70*/  LDCU.64 UR6, c[0x0][0x3c8] ;  /* 0x00007900ff0677ac */ /* 0x000e620008000a00 */
[----:B0-----:R-:W5:Y:S01]  /*13ee80*/  LDG.E.64 R26, desc[UR8][R26.64+0x48] ;  /* 0x000048081a1a7981 */ /* 0x001f62000c1e1b00 */
[----:B------:R-:W-:Y:S01]  /*13ee90*/  BSSY.RECONVERGENT B1, `(.L_x_8284) ;  /* 0x0000017000017945 */ /* 0x000fe20003800200 */
[----:B-1----:R-:W-:Y:S01]  /*13eea0*/  IMAD.U32 R33, RZ, RZ, UR6 ;  /* 0x00000006ff217e24 */ /* 0x002fe2000f8e00ff */
[----:B------:R-:W-:Y:S01]  /*13eeb0*/  CS2R R34, SRZ ;  /* 0x0000000000227805 */ /* 0x000fe2000001ff00 */
[----:B------:R-:W-:-:S07]  /*13eec0*/  IMAD.U32 R32, RZ, RZ, UR7 ;  /* 0x00000007ff207e24 */ /* 0x000fce000f8e00ff */
.L_x_8285:
        /* <DEDUP_REMOVED lines=20> */
.L_x_8284:
[----:B------:R-:W0:Y:S01]  /*13f010*/  LDCU.64 UR6, c[0x0][0x3c8] ;  /* 0x00007900ff0677ac */ /* 0x000e220008000a00 */
[----:B------:R-:W-:Y:S01]  /*13f020*/  BSSY.RECONVERGENT B1, `(.L_x_8286) ;  /* 0x0000018000017945 */ /* 0x000fe20003800200 */
[----:B------:R-:W-:Y:S02]  /*13f030*/  IMAD.MOV.U32 R34, RZ, RZ, RZ ;  /* 0x000000ffff227224 */ /* 0x000fe400078e00ff */
[----:B------:R-:W-:Y:S02]  /*13f040*/  IMAD.MOV.U32 R33, RZ, RZ, RZ ;  /* 0x000000ffff217224 */ /* 0x000fe400078e00ff */
[----:B0-----:R-:W-:Y:S02]  /*13f050*/  IMAD.U32 R32, RZ, RZ, UR6 ;  /* 0x00000006ff207e24 */ /* 0x001fe4000f8e00ff */
[----:B------:R-:W-:-:S07]  /*13f060*/  IMAD.U32 R31, RZ, RZ, UR7 ;  /* 0x00000007ff1f7e24 */ /* 0x000fce000f8e00ff */
.L_x_8287:
        /* <DEDUP_REMOVED lines=20> */
.L_x_8286:
[----:B------:R-:W-:-:S04]  /*13f1b0*/  ISETP.GE.AND P0, PT, R35, R34, PT ;  /* 0x000000222300720c */ /* 0x000fc80003f06270 */
[----:B------:R-:W-:-:S09]  /*13f1c0*/  SEL R15, R16, R17, !P0 ;  /* 0x00000011100f7207 */ /* 0x000fd20004000000 */
.L_x_8247:
[----:B------:R-:W-:Y:S05]  /*13f1d0*/  BSYNC.RECONVERGENT B0 ;  /* 0x0000000000007941 */ /* 0x000fea0003800200 */
.L_x_7574:
[C---:B------:R-:W-:Y:S01]  /*13f1e0*/  ISETP.GE.U32.AND P0, PT, R23.reuse, 0x81, PT ;  /* 0x000000811700780c */ /* 0x040fe20003f06070 */
[----:B------:R-:W-:-:S12]  /*13f1f0*/  IMAD.SHL.U32 R23, R23, 0x2, RZ ;  /* 0x0000000217177824 */ /* 0x000fd800078e00ff */
[----:B------:R-:W-:Y:S05]  /*13f200*/  @!P0 BRA `(.L_x_8288) ;  /* 0xfffffd7c00cc8947 */ /* 0x000fea000383ffff */
[----:B------:R-:W0:Y:S02]  /*13f210*/  LDCU.U8 UR4, c[0x0][0x380] ;  /* 0x00007000ff0477ac */ /* 0x000e240008000000 */
[----:B0-----:R-:W-:-:S04]  /*13f220*/  UPRMT UR4, UR4, 0x8880, URZ ;  /* 0x0000888004047896 */ /* 0x001fc800080000ff */
[----:B------:R-:W-:Y:S01]  /*13f230*/  UISETP.NE.AND UP0, UPT, UR4, URZ, UPT ;  /* 0x000000ff0400728c */ /* 0x000fe2000bf05270 */
[----:B------:R-:W-:Y:S08]  /*13f240*/  BAR.SYNC.DEFER_BLOCKING 0x0 ;  /* 0x0000000000007b1d */ /* 0x000ff00000010000 */
[----:B------:R-:W-:Y:S05]  /*13f250*/  BRA.U !UP0, `(.L_x_8289) ;  /* 0x0000000108e87547 */ /* 0x000fea000b800000 */
[----:B------:R-:W-:Y:S01]  /*13f260*/  STS [R2], R10 ;  /* 0x0000000a02007388 */ /* 0x000fe20000000800 */
[----:B------:R-:W0:Y:S01]  /*13f270*/  LDCU.64 UR4, c[0x0][0x398] ;  /* 0x00007300ff0477ac */ /* 0x000e220008000a00 */
[----:B------:R-:W-:Y:S02]  /*13f280*/  IADD3 R0, P0, P1, R7, UR10, R0 ;  /* 0x0000000a07007c10 */ /* 0x000fe4000f91e000 */
[----:B------:R-:W-:Y:S02]  /*13f290*/  STS [R2+0x4], R9 ;  /* 0x0000040902007388 */ /* 0x000fe40000000800 */
[----:B------:R-:W-:Y:S02]  /*13f2a0*/  IADD3.X R5, PT, PT, RZ, UR11, RZ, P0, P1 ;  /* 0x0000000bff057c10 */ /* 0x000fe400087e24ff */
[----:B------:R-:W-:Y:S04]  /*13f2b0*/  STS [R2+0x8], R8 ;  /* 0x0000080802007388 */ /* 0x000fe80000000800 */
[----:B------:R-:W-:Y:S04]  /*13f2c0*/  STS [R2+0xc], R47 ;  /* 0x00000c2f02007388 */ /* 0x000fe80000000800 */
[----:B------:R-:W-:Y:S01]  /*13f2d0*/  STS [R2+0x10], R12 ;  /* 0x0000100c02007388 */ /* 0x000fe20000000800 */
[----:B0-----:R-:W-:-:S03]  /*13f2e0*/  LEA R4, P0, R0, UR4, 0x2 ;  /* 0x0000000400047c11 */ /* 0x001fc6000f8010ff */
[----:B------:R-:W-:Y:S01]  /*13f2f0*/  STS [R2+0x14], R21 ;  /* 0x0000141502007388 */ /* 0x000fe20000000800 */
[----:B------:R-:W-:-:S03]  /*13f300*/  LEA.HI.X R5, R0, UR5, R5, 0x2, P0 ;  /* 0x0000000500057c11 */ /* 0x000fc600080f1405 */
        /* <DEDUP_REMOVED lines=10> */
[----:B------:R-:W-:Y:S01]  /*13f3b0*/  STS [R2+0x40], R15 ;  /* 0x0000400f02007388 */ /* 0x000fe20000000800 */
[----:B------:R-:W-:-:S03]  /*13f3c0*/  NOP ;  /* 0x0000000000007918 */ /* 0x000fc60000000000 */
[----:B------:R-:W0:Y:S04]  /*13f3d0*/  LDS R9, [R3] ;  /* 0x0000000003097984 */ /* 0x000e280000000800 */
[----:B------:R-:W1:Y:S04]  /*13f3e0*/  LDS R11, [R3+0x80] ;  /* 0x00008000030b7984 */ /* 0x000e680000000800 */
        /* <DEDUP_REMOVED lines=33> */
.L_x_8289:
[----:B------:R-:W-:Y:S01]  /*13f600*/  STS [R2], R10 ;  /* 0x0000000a02007388 */ /* 0x000fe20000000800 */
[----:B------:R-:W0:Y:S03]  /*13f610*/  LDCU.64 UR4, c[0x0][0x3b0] ;  /* 0x00007600ff0477ac */ /* 0x000e260008000a00 */
[----:B------:R-:W-:Y:S04]  /*13f620*/  STS [R2+0x4], R9 ;  /* 0x0000040902007388 */ /* 0x000fe80000000800 */
[----:B------:R-:W-:Y:S04]  /*13f630*/  STS [R2+0x8], R8 ;  /* 0x0000080802007388 */ /* 0x000fe80000000800 */
[----:B------:R-:W-:Y:S04]  /*13f640*/  STS [R2+0xc], R47 ;  /* 0x00000c2f02007388 */ /* 0x000fe80000000800 */
[----:B------:R-:W-:Y:S01]  /*13f650*/  STS [R2+0x10], R12 ;  /* 0x0000100c02007388 */ /* 0x000fe20000000800 */
[----:B0-----:R-:W-:-:S03]  /*13f660*/  IADD3 R6, P0, PT, R5, UR4, RZ ;  /* 0x0000000405067c10 */ /* 0x001fc6000ff1e0ff */
[----:B------:R-:W-:Y:S01]  /*13f670*/  STS [R2+0x14], R21 ;  /* 0x0000141502007388 */ /* 0x000fe20000000800 */
[----:B------:R-:W-:-:S03]  /*13f680*/  IADD3.X R7, PT, PT, R4, UR5, RZ, P0, !PT ;  /* 0x0000000504077c10 */ /* 0x000fc600087fe4ff */
        /* <DEDUP_REMOVED lines=47> */
.L_x_2086:
[----:B------:R-:W0:Y:S01]  /*13f980*/  LDCU.64 UR4, c[0x0][0x388] ;  /* 0x00007100ff0477ac */ /* 0x000e220008000a00 */
[----:B------:R-:W-:Y:S01]  /*13f990*/  ACQBULK ;  /* 0x000000000000782e */ /* 0x000fe20000000000 */
[----:B------:R-:W1:Y:S01]  /*13f9a0*/  S2R R8, SR_TID.X ;  /* 0x0000000000087919 */ /* 0x000e620000002100 */
[----:B------:R-:W2:Y:S01]  /*13f9b0*/  LDC R5, c[0x0][0x3a8] ;  /* 0x0000ea00ff057b82 */ /* 0x000ea20000000800 */
[----:B0-----:R-:W-:-:S06]  /*13f9c0*/  UIMAD.WIDE.U32 UR4, UR6, 0x4400, UR4 ;  /* 0x00004400060478a5 */ /* 0x001fcc000f8e0004 */
[----:B------:R-:W-:Y:S02]  /*13f9d0*/  IMAD.U32 R2, RZ, RZ, UR4 ;  /* 0x00000004ff027e24 */ /* 0x000fe4000f8e00ff */
[----:B------:R-:W-:-:S05]  /*13f9e0*/  IMAD.U32 R3, RZ, RZ, UR5 ;  /* 0x00000005ff037e24 */ /* 0x000fca000f8e00ff */
[----:B------:R0:W3:Y:S01]  /*13f9f0*/  LDG.E R13, desc[UR8][R2.64] ;  /* 0x00000008020d7981 */ /* 0x0000e2000c1e1900 */
[----:B------:R-:W-:-:S05]  /*13fa00*/  IMAD R0, RZ, RZ, -UR10 ;  /* 0x8000000aff007e24 */ /* 0x000fca000f8e02ff */
[----:B--2---:R-:W-:Y:S02]  /*13fa10*/  VIADDMNMX R4, R0, R5, 0x1100, PT ;  /* 0x0000110000047446 */ /* 0x004fe40003800105 */
[----:B-1----:R-:W-:Y:S02]  /*13fa20*/  LOP3.LUT R0, R8, 0x1f, RZ, 0xc0, !PT ;  /* 0x0000001f08007812 */ /* 0x002fe400078ec0ff */
[----:B------:R-:W-:Y:S02]  /*13fa30*/  R2UR UR6, R4 ;  /* 0x00000000040672ca */ /* 0x000fe400000e0000 */
[----:B------:R-:W-:-:S05]  /*13fa40*/  LOP3.LUT R5, R8, 0x3e0, RZ, 0xc0, !PT ;  /* 0x000003e008057812 */ /* 0x000fca00078ec0ff */
[----:B------:R-:W-:-:S04]  /*13fa50*/  IMAD R0, R5, 0x11, R0 ;  /* 0x0000001105007824 */ /* 0x000fc800078e0200 */
[C---:B0-----:R-:W-:Y:S01]  /*13fa60*/  VIADD R2, R0.reuse, 0x60 ;  /* 0x0000006000027836 */ /* 0x041fe20000000000 */
[C---:B------:R-:W-:Y:S01]  /*13fa70*/  LEA R10, P0, R0.reuse, UR4, 0x2 ;  /* 0x00000004000a7c11 */ /* 0x040fe2000f8010ff */
[C---:B------:R-:W-:Y:S01]  /*13fa80*/  VIADD R4, R0.reuse, 0x20 ;  /* 0x0000002000047836 */ /* 0x040fe20000000000 */
[C---:B------:R-:W-:Y:S01]  /*13fa90*/  ISETP.GE.AND P2, PT, R0.reuse, UR6, PT ;  /* 0x0000000600007c0c */ /* 0x040fe2000bf46270 */
[----:B------:R-:W-:Y:S01]  /*13faa0*/  VIADD R5, R0, 0x40 ;  /* 0x0000004000057836 */ /* 0x000fe20000000000 */
[----:B------:R-:W-:Y:S01]  /*13fab0*/  ISETP.GE.AND P5, PT, R2, UR6, PT ;  /* 0x0000000602007c0c */ /* 0x000fe2000bfa6270 */
[----:B------:R-:W-:Y:S01]  /*13fac0*/  VIADD R2, R0, 0x80 ;  /* 0x0000008000027836 */ /* 0x000fe20000000000 */
[----:B------:R-:W-:Y:S01]  /*13fad0*/  ISETP.GE.AND P3, PT, R4, UR6, PT ;  /* 0x0000000604007c0c */ /* 0x000fe2000bf66270 */
[----:B------:R-:W-:Y:S01]  /*13fae0*/  IMAD.X R11, RZ, RZ, UR5, P0 ;  /* 0x00000005ff0b7e24 */ /* 0x000fe200080e06ff */
[----:B------:R-:W-:Y:S01]  /*13faf0*/  ISETP.GE.AND P4, PT, R5, UR6, PT ;  /* 0x0000000605007c0c */ /* 0x000fe2000bf86270 */
[----:B------:R-:W-:Y:S01]  /*13fb00*/  VIADD R3, R0, 0xa0 ;  /* 0x000000a000037836 */ /* 0x000fe20000000000 */
[----:B------:R-:W-:Y:S01]  /*13fb10*/  ISETP.GE.AND P6, PT, R2, UR6, PT ;  /* 0x0000000602007c0c */ /* 0x000fe2000bfc6270 */
[----:B------:R-:W-:-:S02]  /*13fb20*/  VIADD R2, R0, 0xe0 ;  /* 0x000000e000027836 */ /* 0x000fc40000000000 */
[C---:B------:R-:W-:Y:S01]  /*13fb30*/  VIADD R4, R0.reuse, 0xc0 ;  /* 0x000000c000047836 */ /* 0x040fe20000000000 */
[----:B------:R-:W-:Y:S01]  /*13fb40*/  ISETP.GE.AND P0, PT, R3, UR6, PT ;  /* 0x0000000603007c0c */ /* 0x000fe2000bf06270 */
[----:B------:R-:W-:-:S03]  /*13fb50*/  VIADD R3, R0, 0x120 ;  /* 0x0000012000037836 */ /* 0x000fc60000000000 */
[----:B------:R-:W-:Y:S01]  /*13fb60*/  ISETP.GE.AND P1, PT, R4, UR6, PT ;  /* 0x0000000604007c0c */ /* 0x000fe2000bf26270 */
[C---:B------:R-:W-:Y:S02]  /*13fb70*/  VIADD R7, R0.reuse, 0x160 ;  /* 0x0000016000077836 */ /* 0x040fe40000000000 */
[C---:B------:R-:W-:Y:S02]  /*13fb80*/  VIADD R6, R0.reuse, 0x180 ;  /* 0x0000018000067836 */ /* 0x040fe40000000000 */
[C---:B------:R-:W-:Y:S02]  /*13fb90*/  VIADD R5, R0.reuse, 0x1a0 ;  /* 0x000001a000057836 */ /* 0x040fe40000000000 */
[----:B------:R-:W-:Y:S02]  /*13fba0*/  VIADD R4, R0, 0x1c0 ;  /* 0x000001c000047836 */ /* 0x000fe40000000000 */
[----:B---3--:R-:W-:Y:S02]  /*13fbb0*/  IMAD.MOV.U32 R9, RZ, RZ, R13 ;  /* 0x000000ffff097224 */ /* 0x008fe400078e000d */
[----:B------:R-:W2:Y:S01]  /*13fbc0*/  @!P2 LDG.E R13, desc[UR8][R10.64] ;  /* 0x000000080a0da981 */ /* 0x000ea2000c1e1900 */
[----:B------:R-:W-:Y:S01]  /*13fbd0*/  ISETP.GE.AND P2, PT, R2, UR6, PT ;  /* 0x0000000602007c0c */ /* 0x000fe2000bf46270 */
[----:B------:R-:W-:-:S02]  /*13fbe0*/  IMAD.MOV.U32 R15, RZ, RZ, R9 ;  /* 0x000000ffff0f7224 */ /* 0x000fc400078e0009 */
[--C-:B------:R-:W-:Y:S02]  /*13fbf0*/  IMAD.MOV.U32 R17, RZ, RZ, R9.reuse ;  /* 0x000000ffff117224 */ /* 0x100fe400078e0009 */
[----:B------:R-:W-:Y:S02]  /*13fc00*/  VIADD R2, R0, 0x100 ;  /* 0x0000010000027836 */ /* 0x000fe40000000000 */
[----:B------:R-:W3:Y:S01]  /*13fc10*/  @!P3 LDG.E R15, desc[UR8][R10.64+0x80] ;  /* 0x000080080a0fb981 */ /* 0x000ee2000c1e1900 */
[----:B------:R-:W-:Y:S02]  /*13fc20*/  IMAD.MOV.U32 R19, RZ, RZ, R9 ;  /* 0x000000ffff137224 */ /* 0x000fe400078e0009 */
[----:B------:R-:W-:Y:S01]  /*13fc30*/  ISETP.GE.AND P3, PT, R2, UR6, PT ;  /* 0x0000000602007c0c */ /* 0x000fe2000bf66270 */
[----:B------:R-:W4:Y:S01]  /*13fc40*/  @!P4 LDG.E R17, desc[UR8][R10.64+0x100] ;  /* 0x000100080a11c981 */ /* 0x000f22000c1e1900 */
[----:B------:R-:W-:Y:S01]  /*13fc50*/  ISETP.GE.AND P4, PT, R3, UR6, PT ;  /* 0x0000000603007c0c */ /* 0x000fe2000bf86270 */
[----:B------:R-:W-:-:S02]  /*13fc60*/  VIADD R2, R0, 0x140 ;  /* 0x0000014000027836 */ /* 0x000fc40000000000 */
[----:B------:R-:W5:Y:S01]  /*13fc70*/  @!P5 LDG.E R19, desc[UR8][R10.64+0x180] ;  /* 0x000180080a13d981 */ /* 0x000f62000c1e1900 */
[--C-:B------:R-:W-:Y:S02]  /*13fc80*/  IMAD.MOV.U32 R21, RZ, RZ, R9.reuse ;  /* 0x000000ffff157224 */ /* 0x100fe400078e0009 */
[--C-:B------:R-:W-:Y:S01]  /*13fc90*/  IMAD.MOV.U32 R23, RZ, RZ, R9.reuse ;  /* 0x000000ffff177224 */ /* 0x100fe200078e0009 */
[----:B------:R-:W-:Y:S01]  /*13fca0*/  ISETP.GE.AND P5, PT, R2, UR6, PT ;  /* 0x0000000602007c0c */ /* 0x000fe2000bfa6270 */
[--C-:B------:R-:W-:Y:S02]  /*13fcb0*/  IMAD.MOV.U32 R25, RZ, RZ, R9.reuse ;  /* 0x000000ffff197224 */ /* 0x100fe400078e0009 */
[--C-:B------:R-:W-:Y:S01]  /*13fcc0*/  IMAD.MOV.U32 R27, RZ, RZ, R9.reuse ;  /* 0x000000ffff1b7224 */ /* 0x100fe200078e0009 */
[----:B------:R-:W5:Y:S01]  /*13fcd0*/  @!P6 LDG.E R21, desc[UR8][R10.64+0x200] ;  /* 0x000200080a15e981 */ /* 0x000f62000c1e1900 */
[--C-:B------:R-:W-:Y:S02]  /*13fce0*/  IMAD.MOV.U32 R29, RZ, RZ, R9.reuse ;  /* 0x000000ffff1d7224 */ /* 0x100fe400078e0009 */
[----:B------:R-:W-:Y:S01]  /*13fcf0*/  IMAD.MOV.U32 R31, RZ, RZ, R9 ;  /* 0x000000ffff1f7224 */ /* 0x000fe200078e0009 */
[----:B------:R-:W5:Y:S01]  /*13fd00*/  @!P0 LDG.E R23, desc[UR8][R10.64+0x280] ;  /* 0x000280080a178981 */ /* 0x000f62000c1e1900 */
[----:B------:R-:W-:-:S02]  /*13fd10*/  VIADD R3, R0, 0x1e0 ;  /* 0x000001e000037836 */ /* 0x000fc40000000000 */
[----:B------:R-:W-:Y:S01]  /*13fd20*/  VIADD R2, R0, 0x200 ;  /* 0x0000020000027836 */ /* 0x000fe20000000000 */
[----:B------:R-:W5:Y:S01]  /*13fd30*/  @!P1 LDG.E R25, desc[UR8][R10.64+0x300] ;  /* 0x000300080a199981 */ /* 0x000f62000c1e1900 */
[----:B------:R-:W-:Y:S02]  /*13fd40*/  ISETP.GE.AND P6, PT, R7, UR6, PT ;  /* 0x0000000607007c0c */ /* 0x000fe4000bfc6270 */
[----:B------:R-:W-:Y:S01]  /*13fd50*/  ISETP.GE.AND P0, PT, R6, UR6, PT ;  /* 0x0000000606007c0c */ /* 0x000fe2000bf06270 */
[----:B------:R-:W5:Y:S01]  /*13fd60*/  @!P2 LDG.E R27, desc[UR8][R10.64+0x380] ;  /* 0x000380080a1ba981 */ /* 0x000f62000c1e1900 */
[----:B------:R-:W-:Y:S02]  /*13fd70*/  ISETP.GE.AND P1, PT, R5, UR6, PT ;  /* 0x0000000605007c0c */ /* 0x000fe4000bf26270 */
[----:B------:R-:W-:Y:S01]  /*13fd80*/  ISETP.GE.AND P2, PT, R4, UR6, PT ;  /* 0x0000000604007c0c */ /* 0x000fe2000bf46270 */
[----:B------:R-:W5:Y:S01]  /*13fd90*/  @!P3 LDG.E R29, desc[UR8][R10.64+0x400] ;  /* 0x000400080a1db981 */ /* 0x000f62000c1e1900 */
[----:B------:R-:W-:-:S03]  /*13fda0*/  ISETP.GE.AND P3, PT, R3, UR6, PT ;  /* 0x0000000603007c0c */ /* 0x000fc6000bf66270 */
[----:B------:R-:W5:Y:S01]  /*13fdb0*/  @!P4 LDG.E R31, desc[UR8][R10.64+0x480] ;  /* 0x000480080a1fc981 */ /* 0x000f62000c1e1900 */
[----:B------:R-:W-:Y:S01]  /*13fdc0*/  ISETP.GE.AND P4, PT, R2, UR6, PT ;  /* 0x0000000602007c0c */ /* 0x000fe2000bf86270 */
[--C-:B------:R-:W-:Y:S02]  /*13fdd0*/  IMAD.MOV.U32 R33, RZ, RZ, R9.reuse ;  /* 0x000000ffff217224 */ /* 0x100fe400078e0009 */
[--C-:B------:R-:W-:Y:S02]  /*13fde0*/  IMAD.MOV.U32 R35, RZ, RZ, R9.reuse ;  /* 0x000000ffff237224 */ /* 0x100fe400078e0009 */
[--C-:B------:R-:W-:Y:S02]  /*13fdf0*/  IMAD.MOV.U32 R37, RZ, RZ, R9.reuse ;  /* 0x000000ffff257224 */ /* 0x100fe400078e0009 */
[--C-:B------:R-:W-:Y:S01]  /*13fe00*/  IMAD.MOV.U32 R39, RZ, RZ, R9.reuse ;  /* 0x000000ffff277224 */ /* 0x100fe200078e0009 */
[----:B------:R-:W5:Y:S01]  /*13fe10*/  @!P5 LDG.E R33, desc[UR8][R10.64+0x500] ;  /* 0x000500080a21d981 */ /* 0x000f62000c1e1900 */
[----:B------:R-:W-:-:S02]  /*13fe20*/  IMAD.MOV.U32 R41, RZ, RZ, R9 ;  /* 0x000000ffff297224 */ /* 0x000fc400078e0009 */
[----:B------:R-:W-:Y:S01]  /*13fe30*/  IMAD.MOV.U32 R43, RZ, RZ, R9 ;  /* 0x000000ffff2b7224 */ /* 0x000fe200078e0009 */
[----:B------:R-:W5:Y:S04]  /*13fe40*/  @!P6 LDG.E R35, desc[UR8][R10.64+0x580] ;  /* 0x000580080a23e981 */ /* 0x000f68000c1e1900 */
[----:B------:R-:W5:Y:S04]  /*13fe50*/  @!P0 LDG.E R37, desc[UR8][R10.64+0x600] ;  /* 0x000600080a258981 */ /* 0x000f68000c1e1900 */
[----:B------:R-:W5:Y:S04]  /*13fe60*/  @!P1 LDG.E R39, desc[UR8][R10.64+0x680] ;  /* 0x000680080a279981 */ /* 0x000f68000c1e1900 */
[----:B------:R-:W5:Y:S04]  /*13fe70*/  @!P2 LDG.E R41, desc[UR8][R10.64+0x700] ;  /* 0x000700080a29a981 */ /* 0x000f68000c1e1900 */
[----:B------:R-:W5:Y:S04]  /*13fe80*/  @!P3 LDG.E R43, desc[UR8][R10.64+0x780] ;  /* 0x000780080a2bb981 */ /* 0x000f68000c1e1900 */
[----:B------:R-:W5:Y:S01]  /*13fe90*/  @!P4 LDG.E R9, desc[UR8][R10.64+0x800] ;  /* 0x000800080a09c981 */ /* 0x000f62000c1e1900 */
[----:B------:R-:W0:Y:S01]  /*13fea0*/  S2R R45, SR_LANEID ;  /* 0x00000000002d7919 */ /* 0x000e220000000000 */
[----:B------:R-:W1:Y:S01]  /*13feb0*/  S2UR UR5, SR_CgaCtaId ;  /* 0x00000000000579c3 */ /* 0x000e620000008800 */
[----:B------:R-:W-:Y:S01]  /*13fec0*/  SHF.R.U32.HI R0, RZ, 0x5, R8 ;  /* 0x00000005ff007819 */ /* 0x000fe20000011608 */
[----:B------:R-:W-:-:S02]  /*13fed0*/  UMOV UR4, 0x400 ;  /* 0x0000040000047882 */ /* 0x000fc40000000000 */
[----:B-1----:R-:W-:Y:S02]  /*13fee0*/  ULEA UR4, UR5, UR4, 0x18 ;  /* 0x0000000405047291 */ /* 0x002fe4000f8ec0ff */
[----:B0-----:R-:W-:-:S05]  /*13fef0*/  IMAD R0, R0, 0x220, R45 ;  /* 0x0000022000007824 */ /* 0x001fca00078e022d */
[----:B------:R-:W-:-:S05]  /*13ff00*/  LEA R0, R0, UR4, 0x2 ;  /* 0x0000000400007c11 */ /* 0x000fca000f8e10ff */
[----:B------:R-:W-:Y:S01]  /*13ff10*/  IMAD R45, R45, 0x40, R0 ;  /* 0x000000402d2d7824 */ /* 0x000fe200078e0200 */
[----:B--2---:R-:W-:Y:S04]  /*13ff20*/  STS [R0], R13 ;  /* 0x0000000d00007388 */ /* 0x004fe80000000800 */
[----:B---3--:R-:W-:Y:S04]  /*13ff30*/  STS [R0+0x80], R15 ;  /* 0x0000800f00007388 */ /* 0x008fe80000000800 */
[----:B----4-:R-:W-:Y:S04]  /*13ff40*/  STS [R0+0x100], R17 ;  /* 0x0001001100007388 */ /* 0x010fe80000000800 */
[----:B-----5:R-:W-:Y:S04]  /*13ff50*/  STS [R0+0x180], R19 ;  /* 0x0001801300007388 */ /* 0x020fe80000000800 */
        /* <DEDUP_REMOVED lines=15> */
[----:B------:R1:W2:Y:S04]  /*140050*/  LDS R27, [R45+0x4] ;  /* 0x000004002d1b7984 */ /* 0x0002a80000000800 */
[----:B------:R1:W3:Y:S04]  /*140060*/  LDS R25, [R45+0x8] ;  /* 0x000008002d197984 */ /* 0x0002e80000000800 */
[----:B------:R1:W4:Y:S04]  /*140070*/  LDS R24, [R45+0xc] ;  /* 0x00000c002d187984 */ /* 0x0003280000000800 */
[----:B------:R1:W0:Y:S04]  /*140080*/  LDS R22, [R45+0x10] ;  /* 0x000010002d167984 */ /* 0x0002280000000800 */
[----:B------:R1:W0:Y:S04]  /*140090*/  LDS R13, [R45+0x14] ;  /* 0x000014002d0d7984 */ /* 0x0002280000000800 */
[----:B------:R1:W0:Y:S04]  /*1400a0*/  LDS R23, [R45+0x18] ;  /* 0x000018002d177984 */ /* 0x0002280000000800 */
[----:B------:R1:W0:Y:S04]  /*1400b0*/  LDS R20, [R45+0x1c] ;  /* 0x00001c002d147984 */ /* 0x0002280000000800 */
[----:B------:R1:W0:Y:S04]  /*1400c0*/  LDS R21, [R45+0x20] ;  /* 0x000020002d157984 */ /* 0x0002280000000800 */
[----:B------:R1:W1:Y:S04]  /*1400d0*/  LDS R14, [R45+0x24] ;  /* 0x000024002d0e7984 */ /* 0x0002680000000800 */
[----:B------:R0:W1:Y:S04]  /*1400e0*/  LDS R18, [R45+0x28] ;  /* 0x000028002d127984 */ /* 0x0000680000000800 */
[----:B------:R0:W1:Y:S04]  /*1400f0*/  LDS R15, [R45+0x2c] ;  /* 0x00002c002d0f7984 */ /* 0x0000680000000800 */
[----:B------:R0:W1:Y:S04]  /*140100*/  LDS R19, [R45+0x30] ;  /* 0x000030002d137984 */ /* 0x0000680000000800 */
[----:B------:R0:W1:Y:S04]  /*140110*/  LDS R16, [R45+0x34] ;  /* 0x000034002d107984 */ /* 0x0000680000000800 */
[----:B------:R0:W1:Y:S04]  /*140120*/  LDS R12, [R45+0x38] ;  /* 0x000038002d0c7984 */ /* 0x0000680000000800 */
[----:B------:R0:W1:Y:S04]  /*140130*/  LDS R17, [R45+0x3c] ;  /* 0x00003c002d117984 */ /* 0x0000680000000800 */
[----:B------:R0:W1:Y:S01]  /*140140*/  LDS R11, [R45+0x40] ;  /* 0x000040002d0b7984 */ /* 0x0000620000000800 */
[----:B------:R-:W-:Y:S01]  /*140150*/  BAR.SYNC.DEFER_BLOCKING 0x0 ;  /* 0x0000000000007b1d */ /* 0x000fe20000010000 */
[----:B------:R-:W-:-:S07]  /*140160*/  IMAD R26, R8, 0x11, RZ ;  /* 0x00000011081a7824 */ /* 0x000fce00078e02ff */
[----:B------:R-:W-:Y:S01]  /*140170*/  PREEXIT ;  /* 0x000000000000782d */ /* 0x000fe20000000000 */
[----:B------:R-:W-:Y:S01]  /*140180*/  BSSY.RECONVERGENT B0, `(.L_x_8290) ;  /* 0x000022c000007945 */ /* 0x000fe20003800200 */
[----:B0-----:R-:W-:Y:S02]  /*140190*/  IMAD.MOV.U32 R44, RZ, RZ, R10 ;  /* 0x000000ffff2c7224 */ /* 0x001fe400078e000a */
[----:B------:R-:W-:-:S05]  /*1401a0*/  VIADD R9, R26, 0x1 ;  /* 0x000000011a097836 */ /* 0x000fca0000000000 */
[----:B------:R-:W-:Y:S01]  /*1401b0*/  ISETP.GE.U32.AND P0, PT, R9, UR6, PT ;  /* 0x0000000609007c0c */ /* 0x000fe2000bf06070 */
[----:B------:R-:W-:-:S12]  /*1401c0*/  IMAD.MOV.U32 R9, RZ, RZ, R10 ;  /* 0x000000ffff097224 */ /* 0x000fd800078e000a */
[----:B--234-:R-:W-:Y:S05]  /*1401d0*/  @P0 BRA `(.L_x_8291) ;  /* 0x0000002000980947 */ /* 0x01cfea0003800000 */
[----:B------:R-:W0:Y:S01]  /*1401e0*/  LDCU.64 UR4, c[0x0][0x3c8] ;  /* 0x00007900ff0477ac */ /* 0x000e220008000a00 */
[----:B------:R-:W-:Y:S02]  /*1401f0*/  IMAD.MOV.U32 R9, RZ, RZ, RZ ;  /* 0x000000ffff097224 */ /* 0x000fe400078e00ff */
[----:B------:R-:W-:Y:S01]  /*140200*/  IMAD.MOV.U32 R28, RZ, RZ, RZ ;  /* 0x000000ffff1c7224 */ /* 0x000fe200078e00ff */
[----:B0-----:R-:W-:-:S04]  /*140210*/  UISETP.NE.U32.AND UP0, UPT, UR4, URZ, UPT ;  /* 0x000000ff0400728c */ /* 0x001fc8000bf05070 */
[----:B------:R-:W-:-:S09]  /*140220*/  UISETP.NE.AND.EX UP0, UPT, UR5, URZ, UPT, UP0 ;  /* 0x000000ff0500728c */ /* 0x000fd2000bf05300 */
[----:B------:R-:W-:Y:S05]  /*140230*/  BRA.U !UP0, `(.L_x_8292) ;  /* 0x0000002108747547 */ /* 0x000fea000b800000 */
[----:B------:R-:W0:Y:S01]  /*140240*/  LDC.64 R28, c[0x0][0x3c0] ;  /* 0x0000f000ff1c7b82 */ /* 0x000e220000000a00 */
[----:B------:R-:W2:Y:S01]  /*140250*/  LDCU.64 UR4, c[0x0][0x3c8] ;  /* 0x00007900ff0477ac */ /* 0x000ea20008000a00 */
[----:B0-----:R-:W5:Y:S01]  /*140260*/  LDG.E.64 R28, desc[UR8][R28.64] ;  /* 0x000000081c1c7981 */ /* 0x001f62000c1e1b00 */
[----:B------:R-:W-:Y:S01]  /*140270*/  BSSY.RECONVERGENT B1, `(.L_x_8293) ;  /* 0x0000018000017945 */ /* 0x000fe20003800200 */
[----:B--2---:R-:W-:Y:S02]  /*140280*/  IMAD.U32 R36, RZ, RZ, UR4 ;  /* 0x00000004ff247e24 */ /* 0x004fe4000f8e00ff */
[----:B------:R-:W-:Y:S02]  /*140290*/  IMAD.U32 R37, RZ, RZ, UR5 ;  /* 0x00000005ff257e24 */ /* 0x000fe4000f8e00ff */
[----:B------:R-:W-:Y:S02]  /*1402a0*/  IMAD.MOV.U32 R33, RZ, RZ, RZ ;  /* 0x000000ffff217224 */ /* 0x000fe400078e00ff */
[----:B------:R-:W-:-:S07]  /*1402b0*/  IMAD.MOV.U32 R38, RZ, RZ, RZ ;  /* 0x000000ffff267224 */ /* 0x000fce00078e00ff */
.L_x_8294:
        /* <DEDUP_REMOVED lines=20> */
.L_x_8293:
[----:B------:R-:W0:Y:S01]  /*140400*/  LDCU.64 UR4, c[0x0][0x3c8] ;  /* 0x00007900ff0477ac */ /* 0x000e220008000a00 */
[----:B------:R-:W-:Y:S01]  /*140410*/  BSSY.RECONVERGENT B1, `(.L_x_8295) ;  /* 0x0000018000017945 */ /* 0x000fe20003800200 */
[----:B------:R-:W-:Y:S02]  /*140420*/  IMAD.MOV.U32 R32, RZ, RZ, RZ ;  /* 0x000000ffff207224 */ /* 0x000fe400078e00ff */
[----:B------:R-:W-:Y:S02]  /*140430*/  IMAD.MOV.U32 R39, RZ, RZ, RZ ;  /* 0x000000ffff277224 */ /* 0x000fe400078e00ff */
[----:B0-----:R-:W-:Y:S02]  /*140440*/  IMAD.U32 R38, RZ, RZ, UR4 ;  /* 0x00000004ff267e24 */ /* 0x001fe4000f8e00ff */
[----:B------:R-:W-:-:S07]  /*140450*/  IMAD.U32 R37, RZ, RZ, UR5 ;  /* 0x00000005ff257e24 */ /* 0x000fce000f8e00ff */
.L_x_8296:
        /* <DEDUP_REMOVED lines=20> */
.L_x_8295:
        /* <DEDUP_REMOVED lines=8> */
.L_x_8298:
        /* <DEDUP_REMOVED lines=20> */
.L_x_8297:
[----:B------:R-:W0:Y:S01]  /*140760*/  LDCU.64 UR4, c[0x0][0x3c8] ;  /* 0x00007900ff0477ac */ /* 0x000e220008000a00 */
[----:B------:R-:W-:Y:S01]  /*140770*/  BSSY.RECONVERGENT B1, `(.L_x_8299) ;  /* 0x0000018000017945 */ /* 0x000fe20003800200 */
[----:B------:R-:W-:Y:S02]  /*140780*/  IMAD.MOV.U32 R33, RZ, RZ, RZ ;  /* 0x000000ffff217224 */ /* 0x000fe400078e00ff */
[----:B------:R-:W-:Y:S02]  /*140790*/  IMAD.MOV.U32 R40, RZ, RZ, RZ ;  /* 0x000000ffff287224 */ /* 0x000fe400078e00ff */
[----:B0-----:R-:W-:Y:S02]  /*1407a0*/  IMAD.U32 R39, RZ, RZ, UR4 ;  /* 0x00000004ff277e24 */ /* 0x001fe4000f8e00ff */
[----:B------:R-:W-:-:S07]  /*1407b0*/  IMAD.U32 R38, RZ, RZ, UR5 ;  /* 0x00000005ff267e24 */ /* 0x000fce000f8e00ff */
.L_x_8300:
        /* <DEDUP_REMOVED lines=20> */
.L_x_8299:
        /* <DEDUP_REMOVED lines=8> */
.L_x_8302:
        /* <DEDUP_REMOVED lines=20> */
.L_x_8301:
[----:B------:R-:W0:Y:S01]  /*140ac0*/  LDCU.64 UR4, c[0x0][0x3c8] ;  /* 0x00007900ff0477ac */ /* 0x000e220008000a00 */
[----:B------:R-:W-:Y:S01]  /*140ad0*/  BSSY.RECONVERGENT B1, `(.L_x_8303) ;  /* 0x0000018000017945 */ /* 0x000fe20003800200 */
[----:B------:R-:W-:Y:S02]  /*140ae0*/  IMAD.MOV.U32 R9, RZ, RZ, RZ ;  /* 0x000000ffff097224 */ /* 0x000fe400078e00ff */
[----:B------:R-:W-:Y:S02]  /*140af0*/  IMAD.MOV.U32 R40, RZ, RZ, RZ ;  /* 0x000000ffff287224 */ /* 0x000fe400078e00ff */
[----:B0-----:R-:W-:Y:S02]  /*140b00*/  IMAD.U32 R39, RZ, RZ, UR4 ;  /* 0x00000004ff277e24 */ /* 0x001fe4000f8e00ff */
[----:B------:R-:W-:-:S07]  /*140b10*/  IMAD.U32 R38, RZ, RZ, UR5 ;  /* 0x00000005ff267e24 */ /* 0x000fce000f8e00ff */
.L_x_8304:
        /* <DEDUP_REMOVED lines=20> */
.L_x_8303:
        /* <DEDUP_REMOVED lines=8> */
.L_x_8306:
        /* <DEDUP_REMOVED lines=20> */
.L_x_8305:
[----:B------:R-:W0:Y:S01]  /*140e20*/  LDCU.64 UR4, c[0x0][0x3c8] ;  /* 0x00007900ff0477ac */ /* 0x000e220008000a00 */
[----:B------:R-:W-:Y:S01]  /*140e30*/  BSSY.RECONVERGENT B1, `(.L_x_8307) ;  /* 0x0000018000017945 */ /* 0x000fe20003800200 */
[----:B------:R-:W-:Y:S02]  /*140e40*/  IMAD.MOV.U32 R32, RZ, RZ, RZ ;  /* 0x000000ffff207224 */ /* 0x000fe400078e00ff */
[----:B------:R-:W-:Y:S02]  /*140e50*/  IMAD.MOV.U32 R41, RZ, RZ, RZ ;  /* 0x000000ffff297224 */ /* 0x000fe400078e00ff */
[----:B0-----:R-:W-:Y:S02]  /*140e60*/  IMAD.U32 R39, RZ, RZ, UR4 ;  /* 0x00000004ff277e24 */ /* 0x001fe4000f8e00ff */
[----:B------:R-:W-:-:S07]  /*140e70*/  IMAD.U32 R38, RZ, RZ, UR5 ;  /* 0x00000005ff267e24 */ /* 0x000fce000f8e00ff */
.L_x_8308:
        /* <DEDUP_REMOVED lines=20> */
.L_x_8307:
        /* <DEDUP_REMOVED lines=8> */
.L_x_8310:
        /* <DEDUP_REMOVED lines=20> */
.L_x_8309:
[----:B------:R-:W0:Y:S01]  /*141180*/  LDCU.64 UR4, c[0x0][0x3c8] ;  /* 0x00007900ff0477ac */ /* 0x000e220008000a00 */
[----:B------:R-:W-:Y:S01]  /*141190*/  BSSY.RECONVERGENT B1, `(.L_x_8311) ;  /* 0x0000018000017945 */ /* 0x000fe20003800200 */
[----:B------:R-:W-:Y:S02]  /*1411a0*/  IMAD.MOV.U32 R33, RZ, RZ, RZ ;  /* 0x000000ffff217224 */ /* 0x000fe400078e00ff */
[----:B------:R-:W-:Y:S02]  /*1411b0*/  IMAD.MOV.U32 R40, RZ, RZ, RZ ;  /* 0x000000ffff287224 */ /* 0x000fe400078e00ff */
[----:B0-----:R-:W-:Y:S02]  /*1411c0*/  IMAD.U32 R39, RZ, RZ, UR4 ;  /* 0x00000004ff277e24 */ /* 0x001fe4000f8e00ff */
[----:B------:R-:W-:-:S07]  /*1411d0*/  IMAD.U32 R38, RZ, RZ, UR5 ;  /* 0x00000005ff267e24 */ /* 0x000fce000f8e00ff */
.L_x_8312:
        /* <DEDUP_REMOVED lines=20> */
.L_x_8311:
        /* <DEDUP_REMOVED lines=8> */
.L_x_8314:
        /* <DEDUP_REMOVED lines=20> */
.L_x_8313:
[----:B------:R-:W0:Y:S01]  /*1414e0*/  LDCU.64 UR4, c[0x0][0x3c8] ;  /* 0x00007900ff0477ac */ /* 0x000e220008000a00 */
[----:B------:R-:W-:Y:S01]  /*1414f0*/  BSSY.RECONVERGENT B1, `(.L_x_8315) ;  /* 0x0000018000017945 */ /* 0x000fe20003800200 */
[----:B------:R-:W-:Y:S02]  /*141500*/  IMAD.MOV.U32 R9, RZ, RZ, RZ ;  /* 0x000000ffff097224 */ /* 0x000fe400078e00ff */
[----:B------:R-:W-:Y:S02]  /*141510*/  IMAD.MOV.U32 R40, RZ, RZ, RZ ;  /* 0x000000ffff287224 */ /* 0x000fe400078e00ff */
[----:B0-----:R-:W-:Y:S02]  /*141520*/  IMAD.U32 R39, RZ, RZ, UR4 ;  /* 0x00000004ff277e24 */ /* 0x001fe4000f8e00ff */
[----:B------:R-:W-:-:S07]  /*141530*/  IMAD.U32 R38, RZ, RZ, UR5 ;  /* 0x00000005ff267e24 */ /* 0x000fce000f8e00ff */
.L_x_8316:
        /* <DEDUP_REMOVED lines=20> */
.L_x_8315:
        /* <DEDUP_REMOVED lines=8> */
.L_x_8318:
        /* <DEDUP_REMOVED lines=20> */
.L_x_8317:
[----:B------:R-:W0:Y:S01]  /*141840*/  LDCU.64 UR4, c[0x0][0x3c8] ;  /* 0x00007900ff0477ac */ /* 0x000e220008000a00 */
[----:B------:R-:W-:Y:S01]  /*141850*/  BSSY.RECONVERGENT B1, `(.L_x_8319) ;  /* 0x0000018000017945 */ /* 0x000fe20003800200 */
[----:B------:R-:W-:Y:S02]  /*141860*/  IMAD.MOV.U32 R32, RZ, RZ, RZ ;  /* 0x000000ffff207224 */ /* 0x000fe400078e00ff */
[----:B------:R-:W-:Y:S02]  /*141870*/  IMAD.MOV.U32 R41, RZ, RZ, RZ ;  /* 0x000000ffff297224 */ /* 0x000fe400078e00ff */
[----:B0-----:R-:W-:Y:S02]  /*141880*/  IMAD.U32 R39, RZ, RZ, UR4 ;  /* 0x00000004ff277e24 */ /* 0x001fe4000f8e00ff */
[----:B------:R-:W-:-:S07]  /*141890*/  IMAD.U32 R38, RZ, RZ, UR5 ;  /* 0x00000005ff267e24 */ /* 0x000fce000f8e00ff */
.L_x_8320:
        /* <DEDUP_REMOVED lines=20> */
.L_x_8319:
        /* <DEDUP_REMOVED lines=8> */
.L_x_8322:
        /* <DEDUP_REMOVED lines=20> */
.L_x_8321:
[----:B------:R-:W0:Y:S01]  /*141ba0*/  LDCU.64 UR4, c[0x0][0x3c8] ;  /* 0x00007900ff0477ac */ /* 0x000e220008000a00 */
[----:B------:R-:W-:Y:S01]  /*141bb0*/  BSSY.RECONVERGENT B1, `(.L_x_8323) ;  /* 0x0000018000017945 */ /* 0x000fe20003800200 */
[----:B------:R-:W-:Y:S02]  /*141bc0*/  IMAD.MOV.U32 R33, RZ, RZ, RZ ;  /* 0x000000ffff217224 */ /* 0x000fe400078e00ff */
[----:B------:R-:W-:Y:S02]  /*141bd0*/  IMAD.MOV.U32 R40, RZ, RZ, RZ ;  /* 0x000000ffff287224 */ /* 0x000fe400078e00ff */
[----:B0-----:R-:W-:Y:S02]  /*141be0*/  IMAD.U32 R39, RZ, RZ, UR4 ;  /* 0x00000004ff277e24 */ /* 0x001fe4000f8e00ff */
[----:B------:R-:W-:-:S07]  /*141bf0*/  IMAD.U32 R38, RZ, RZ, UR5 ;  /* 0x00000005ff267e24 */ /* 0x000fce000f8e00ff */
.L_x_8324:
        /* <DEDUP_REMOVED lines=20> */
.L_x_8323:
        /* <DEDUP_REMOVED lines=8> */
.L_x_8326:
        /* <DEDUP_REMOVED lines=20> */
.L_x_8325:
[----:B------:R-:W0:Y:S01]  /*141f00*/  LDCU.64 UR4, c[0x0][0x3c8] ;  /* 0x00007900ff0477ac */ /* 0x000e220008000a00 */
[----:B------:R-:W-:Y:S01]  /*141f10*/  BSSY.RECONVERGENT B1, `(.L_x_8327) ;  /* 0x0000018000017945 */ /* 0x000fe20003800200 */
[----:B------:R-:W-:Y:S02]  /*141f20*/  IMAD.MOV.U32 R9, RZ, RZ, RZ ;  /* 0x000000ffff097224 */ /* 0x000fe400078e00ff */
[----:B------:R-:W-:Y:S02]  /*141f30*/  IMAD.MOV.U32 R40, RZ, RZ, RZ ;  /* 0x000000ffff287224 */ /* 0x000fe400078e00ff */
[----:B0-----:R-:W-:Y:S02]  /*141f40*/  IMAD.U32 R39, RZ, RZ, UR4 ;  /* 0x00000004ff277e24 */ /* 0x001fe4000f8e00ff */
[----:B------:R-:W-:-:S07]  /*141f50*/  IMAD.U32 R38, RZ, RZ, UR5 ;  /* 0x00000005ff267e24 */ /* 0x000fce000f8e00ff */
.L_x_8328:
        /* <DEDUP_REMOVED lines=20> */
.L_x_8327:
        /* <DEDUP_REMOVED lines=8> */
.L_x_8330:
        /* <DEDUP_REMOVED lines=20> */
.L_x_8329:
[----:B------:R-:W0:Y:S01]  /*142260*/  LDCU.64 UR4, c[0x0][0x3c8] ;  /* 0x00007900ff0477ac */ /* 0x000e220008000a00 */
[----:B------:R-:W-:Y:S01]  /*142270*/  BSSY.RECONVERGENT B1, `(.L_x_8331) ;  /* 0x0000017000017945 */ /* 0x000fe20003800200 */
[----:B------:R-:W-:Y:S01]  /*142280*/  CS2R R38, SRZ ;  /* 0x0000000000267805 */ /* 0x000fe2000001ff00 */
[----:B0-----:R-:W-:Y:S02]  /*142290*/  IMAD.U32 R37, RZ, RZ, UR4 ;  /* 0x00000004ff257e24 */ /* 0x001fe4000f8e00ff */
[----:B------:R-:W-:-:S07]  /*1422a0*/  IMAD.U32 R36, RZ, RZ, UR5 ;  /* 0x00000005ff247e24 */ /* 0x000fce000f8e00ff */
.L_x_8332:
        /* <DEDUP_REMOVED lines=20> */
.L_x_8331:
[----:B------:R-:W-:Y:S02]  /*1423f0*/  IMAD.MOV.U32 R9, RZ, RZ, R39 ;  /* 0x000000ffff097224 */ /* 0x000fe400078e0027 */
[----:B------:R-:W-:-:S07]  /*142400*/  IMAD.MOV.U32 R28, RZ, RZ, R40 ;  /* 0x000000ffff1c7224 */ /* 0x000fce00078e0028 */
.L_x_8292:
[----:B------:R-:W-:Y:S01]  /*142410*/  ISETP.GE.AND P0, PT, R28, R9, PT ;  /* 0x000000091c00720c */ /* 0x000fe20003f06270 */
[----:B------:R-:W-:-:S03]  /*142420*/  IMAD.MOV.U32 R9, RZ, RZ, R27 ;  /* 0x000000ffff097224 */ /* 0x000fc600078e001b */
[----:B------:R-:W-:-:S09]  /*142430*/  SEL R44, R27, R10, !P0 ;  /* 0x0000000a1b2c7207 */ /* 0x000fd20004000000 */
.L_x_8291:
[----:B------:R-:W-:Y:S05]  /*142440*/  BSYNC.RECONVERGENT B0 ;  /* 0x0000000000007941 */ /* 0x000fea0003800200 */
.L_x_8290:
[----:B------:R-:W-:Y:S01]  /*142450*/  VIADD R27, R26, 0x2 ;  /* 0x000000021a1b7836 */ /* 0x000fe20000000000 */
[----:B------:R-:W-:Y:S01]  /*142460*/  BSSY.RECONVERGENT B0, `(.L_x_8333) ;  /* 0x000022a000007945 */ /* 0x000fe20003800200 */
[----:B------:R-:W-:-:S03]  /*142470*/  IMAD.MOV.U32 R41, RZ, RZ, R44 ;  /* 0x000000ffff297224 */ /* 0x000fc600078e002c */
[----:B------:R-:W-:-:S13]  /*142480*/  ISETP.GE.U32.AND P0, PT, R27, UR6, PT ;  /* 0x000000061b007c0c */ /* 0x000fda000bf06070 */
        /* <DEDUP_REMOVED lines=15> */
.L_x_8337:
        /* <DEDUP_REMOVED lines=20> */
.L_x_8336:
[----:B------:R-:W0:Y:S01]  /*1426c0*/  LDCU.64 UR4, c[0x0][0x3c8] ;  /* 0x00007900ff0477ac */ /* 0x000e220008000a00 */
[----:B------:R-:W-:Y:S01]  /*1426d0*/  BSSY.RECONVERGENT B1, `(.L_x_8338) ;  /* 0x0000018000017945 */ /* 0x000fe20003800200 */
[----:B------:R-:W-:Y:S02]  /*1426e0*/  IMAD.MOV.U32 R32, RZ, RZ, RZ ;  /* 0x000000ffff207224 */ /* 0x000fe400078e00ff */
[----:B------:R-:W-:Y:S02]  /*1426f0*/  IMAD.MOV.U32 R39, RZ, RZ, RZ ;  /* 0x000000ffff277224 */ /* 0x000fe400078e00ff */
[----:B0-----:R-:W-:Y:S02]  /*142700*/  IMAD.U32 R38, RZ, RZ, UR4 ;  /* 0x00000004ff267e24 */ /* 0x001fe4000f8e00ff */
[----:B------:R-:W-:-:S07]  /*142710*/  IMAD.U32 R37, RZ, RZ, UR5 ;  /* 0x00000005ff257e24 */ /* 0x000fce000f8e00ff */
.L_x_8339:
        /* <DEDUP_REMOVED lines=20> */
.L_x_8338:
        /* <DEDUP_REMOVED lines=8> */
.L_x_8341:
        /* <DEDUP_REMOVED lines=20> */
.L_x_8340:
[----:B------:R-:W0:Y:S01]  /*142a20*/  LDCU.64 UR4, c[0x0][0x3c8] ;  /* 0x00007900ff0477ac */ /* 0x000e220008000a00 */
[----:B------:R-:W-:Y:S01]  /*142a30*/  BSSY.RECONVERGENT B1, `(.L_x_8342) ;  /* 0x0000018000017945 */ /* 0x000fe20003800200 */
[----:B------:R-:W-:Y:S02]  /*142a40*/  IMAD.MOV.U32 R33, RZ, RZ, RZ ;  /* 0x000000ffff217224 */ /* 0x000fe400078e00ff */
[----:B------:R-:W-:Y:S02]  /*142a50*/  IMAD.MOV.U32 R40, RZ, RZ, RZ ;  /* 0x000000ffff287224 */ /* 0x000fe400078e00ff */
[----:B0-----:R-:W-:Y:S02]  /*142a60*/  IMAD.U32 R39, RZ, RZ, UR4 ;  /* 0x00000004ff277e24 */ /* 0x001fe4000f8e00ff */
[----:B------:R-:W-:-:S07]  /*142a70*/  IMAD.U32 R38, RZ, RZ, UR5 ;  /* 0x00000005ff267e24 */ /* 0x000fce000f8e00ff */
.L_x_8343:
        /* <DEDUP_REMOVED lines=20> */
.L_x_8342:
        /* <DEDUP_REMOVED lines=8> */
.L_x_8345:
        /* <DEDUP_REMOVED lines=20> */
.L_x_8344:
[----:B------:R-:W0:Y:S01]  /*142d80*/  LDCU.64 UR4, c[0x0][0x3c8] ;  /* 0x00007900ff0477ac */ /* 0x000e220008000a00 */
[----:B------:R-:W-:Y:S01]  /*142d90*/  BSSY.RECONVERGENT B1, `(.L_x_8346) ;  /* 0x0000018000017945 */ /* 0x000fe20003800200 */
[----:B------:R-:W-:Y:S02]  /*142da0*/  IMAD.MOV.U32 R27, RZ, RZ, RZ ;  /* 0x000000ffff1b7224 */ /* 0x000fe400078e00ff */
[----:B------:R-:W-:Y:S02]  /*142db0*/  IMAD.MOV.U32 R40, RZ, RZ, RZ ;  /* 0x000000ffff287224 */ /* 0x000fe400078e00ff */
[----:B0-----:R-:W-:Y:S02]  /*142dc0*/  IMAD.U32 R39, RZ, RZ, UR4 ;  /* 0x00000004ff277e24 */ /* 0x001fe4000f8e00ff */
[----:B------:R-:W-:-:S07]  /*142dd0*/  IMAD.U32 R38, RZ, RZ, UR5 ;  /* 0x00000005ff267e24 */ /* 0x000fce000f8e00ff */
.L_x_8347:
        /* <DEDUP_REMOVED lines=20> */
.L_x_8346:
        /* <DEDUP_REMOVED lines=8> */
.L_x_8349:
        /* <DEDUP_REMOVED lines=20> */
.L_x_8348:
[----:B------:R-:W0:Y:S01]  /*1430e0*/  LDCU.64 UR4, c[0x0][0x3c8] ;  /* 0x00007900ff0477ac */ /* 0x000e220008000a00 */
[----:B------:R-:W-:Y:S01]  /*1430f0*/  BSSY.RECONVERGENT B1, `(.L_x_8350) ;  /* 0x0000018000017945 */ /* 0x000fe20003800200 */
[----:B------:R-:W-:Y:S02]  /*143100*/  IMAD.MOV.U32 R32, RZ, RZ, RZ ;  /* 0x000000ffff207224 */ /* 0x000fe400078e00ff */
[----:B------:R-:W-:Y:S02]  /*143110*/  IMAD.MOV.U32 R41, RZ, RZ, RZ ;  /* 0x000000ffff297224 */ /* 0x000fe400078e00ff */
[----:B0-----:R-:W-:Y:S02]  /*143120*/  IMAD.U32 R39, RZ, RZ, UR4 ;  /* 0x00000004ff277e24 */ /* 0x001fe4000f8e00ff */
[----:B------:R-:W-:-:S07]  /*143130*/  IMAD.U32 R38, RZ, RZ, UR5 ;  /* 0x00000005ff267e24 */ /* 0x000fce000f8e00ff */
.L_x_8351:
        /* <DEDUP_REMOVED lines=20> */
.L_x_8350:
        /* <DEDUP_REMOVED lines=8> */
.L_x_8353:
        /* <DEDUP_REMOVED lines=20> */
.L_x_8352:
[----:B------:R-:W0:Y:S01]  /*143440*/  LDCU.64 UR4, c[0x0][0x3c8] ;  /* 0x00007900ff0477ac */ /* 0x000e220008000a00 */
[----:B------:R-:W-:Y:S01]  /*143450*/  BSSY.RECONVERGENT B1, `(.L_x_8354) ;  /* 0x0000018000017945 */ /* 0x000fe20003800200 */
[----:B------:R-:W-:Y:S02]  /*143460*/  IMAD.MOV.U32 R33, RZ, RZ, RZ ;  /* 0x000000ffff217224 */ /* 0x000fe400078e00ff */
[----:B------:R-:W-:Y:S02]  /*143470*/  IMAD.MOV.U32 R40, RZ, RZ, RZ ;  /* 0x000000ffff287224 */ /* 0x000fe400078e00ff */
[----:B0-----:R-:W-:Y:S02]  /*143480*/  IMAD.U32 R39, RZ, RZ, UR4 ;  /* 0x00000004ff277e24 */ /* 0x001fe4000f8e00ff */
[----:B------:R-:W-:-:S07]  /*143490*/  IMAD.U32 R38, RZ, RZ, UR5 ;  /* 0x00000005ff267e24 */ /* 0x000fce000f8e00ff */
.L_x_8355:
        /* <DEDUP_REMOVED lines=20> */
.L_x_8354:
        /* <DEDUP_REMOVED lines=8> */
.L_x_8357:
        /* <DEDUP_REMOVED lines=20> */
.L_x_8356:
[----:B------:R-:W0:Y:S01]  /*1437a0*/  LDCU.64 UR4, c[0x0][0x3c8] ;  /* 0x00007900ff0477ac */ /* 0x000e220008000a00 */
[----:B------:R-:W-:Y:S01]  /*1437b0*/  BSSY.RECONVERGENT B1, `(.L_x_8358) ;  /* 0x0000018000017945 */ /* 0x000fe20003800200 */
[----:B------:R-:W-:Y:S02]  /*1437c0*/  IMAD.MOV.U32 R27, RZ, RZ, RZ ;  /* 0x000000ffff1b7224 */ /* 0x000fe400078e00ff */
[----:B------:R-:W-:Y:S02]  /*1437d0*/  IMAD.MOV.U32 R40, RZ, RZ, RZ ;  /* 0x000000ffff287224 */ /* 0x000fe400078e00ff */
[----:B0-----:R-:W-:Y:S02]  /*1437e0*/  IMAD.U32 R39, RZ, RZ, UR4 ;  /* 0x00000004ff277e24 */ /* 0x001fe4000f8e00ff */
[----:B------:R-:W-:-:S07]  /*1437f0*/  IMAD.U32 R38, RZ, RZ, UR5 ;  /* 0x00000005ff267e24 */ /* 0x000fce000f8e00ff */
.L_x_8359:
        /* <DEDUP_REMOVED lines=20> */
.L_x_8358:
        /* <DEDUP_REMOVED lines=8> */
.L_x_8361:
        /* <DEDUP_REMOVED lines=20> */
.L_x_8360:
[----:B------:R-:W0:Y:S01]  /*143b00*/  LDCU.64 UR4, c[0x0][0x3c8] ;  /* 0x00007900ff0477ac */ /* 0x000e220008000a00 */
[----:B------:R-:W-:Y:S01]  /*143b10*/  BSSY.RECONVERGENT B1, `(.L_x_8362) ;  /* 0x0000018000017945 */ /* 0x000fe20003800200 */
[----:B------:R-:W-:Y:S02]  /*143b20*/  IMAD.MOV.U32 R32, RZ, RZ, RZ ;  /* 0x000000ffff207224 */ /* 0x000fe400078e00ff */
[----:B------:R-:W-:Y:S02]  /*143b30*/  IMAD.MOV.U32 R41, RZ, RZ, RZ ;  /* 0x000000ffff297224 */ /* 0x000fe400078e00ff */
[----:B0-----:R-:W-:Y:S02]  /*143b40*/  IMAD.U32 R39, RZ, RZ, UR4 ;  /* 0x00000004ff277e24 */ /* 0x001fe4000f8e00ff */
[----:B------:R-:W-:-:S07]  /*143b50*/  IMAD.U32 R38, RZ, RZ, UR5 ;  /* 0x00000005ff267e24 */ /* 0x000fce000f8e00ff */
.L_x_8363:
        /* <DEDUP_REMOVED lines=20> */
.L_x_8362:
        /* <DEDUP_REMOVED lines=8> */
.L_x_8365:
        /* <DEDUP_REMOVED lines=20> */
.L_x_8364:
[----:B------:R-:W0:Y:S01]  /*143e60*/  LDCU.64 UR4, c[0x0][0x3c8] ;  /* 0x00007900ff0477ac */ /* 0x000e220008000a00 */
[----:B------:R-:W-:Y:S01]  /*143e70*/  BSSY.RECONVERGENT B1, `(.L_x_8366) ;  /* 0x0000018000017945 */ /* 0x000fe20003800200 */
[----:B------:R-:W-:Y:S02]  /*143e80*/  IMAD.MOV.U32 R33, RZ, RZ, RZ ;  /* 0x000000ffff217224 */ /* 0x000fe400078e00ff */
[----:B------:R-:W-:Y:S02]  /*143e90*/  IMAD.MOV.U32 R40, RZ, RZ, RZ ;  /* 0x000000ffff287224 */ /* 0x000fe400078e00ff */
[----:B0-----:R-:W-:Y:S02]  /*143ea0*/  IMAD.U32 R39, RZ, RZ, UR4 ;  /* 0x00000004ff277e24 */ /* 0x001fe4000f8e00ff */
[----:B------:R-:W-:-:S07]  /*143eb0*/  IMAD.U32 R38, RZ, RZ, UR5 ;  /* 0x00000005ff267e24 */ /* 0x000fce000f8e00ff */
.L_x_8367:
        /* <DEDUP_REMOVED lines=20> */
.L_x_8366:
        /* <DEDUP_REMOVED lines=8> */
.L_x_8369:
        /* <DEDUP_REMOVED lines=20> */
.L_x_8368:
[----:B------:R-:W0:Y:S01]  /*1441c0*/  LDCU.64 UR4, c[0x0][0x3c8] ;  /* 0x00007900ff0477ac */ /* 0x000e220008000a00 */
[----:B------:R-:W-:Y:S01]  /*1441d0*/  BSSY.RECONVERGENT B1, `(.L_x_8370) ;  /* 0x0000018000017945 */ /* 0x000fe20003800200 */
[----:B------:R-:W-:Y:S02]  /*1441e0*/  IMAD.MOV.U32 R27, RZ, RZ, RZ ;  /* 0x000000ffff1b7224 */ /* 0x000fe400078e00ff */
[----:B------:R-:W-:Y:S02]  /*1441f0*/  IMAD.MOV.U32 R40, RZ, RZ, RZ ;  /* 0x000000ffff287224 */ /* 0x000fe400078e00ff */
[----:B0-----:R-:W-:Y:S02]  /*144200*/  IMAD.U32 R39, RZ, RZ, UR4 ;  /* 0x00000004ff277e24 */ /* 0x001fe4000f8e00ff */
[----:B------:R-:W-:-:S07]  /*144210*/  IMAD.U32 R38, RZ, RZ, UR5 ;  /* 0x00000005ff267e24 */ /* 0x000fce000f8e00ff */
.L_x_8371:
        /* <DEDUP_REMOVED lines=20> */
.L_x_8370:
        /* <DEDUP_REMOVED lines=8> */
.L_x_8373:
        /* <DEDUP_REMOVED lines=20> */
.L_x_8372:
[----:B------:R-:W0:Y:S01]  /*144520*/  LDCU.64 UR4, c[0x0][0x3c8] ;  /* 0x00007900ff0477ac */ /* 0x000e220008000a00 */
[----:B------:R-:W-:Y:S01]  /*144530*/  BSSY.RECONVERGENT B1, `(.L_x_8374) ;  /* 0x0000017000017945 */ /* 0x000fe20003800200 */
[----:B------:R-:W-:Y:S01]  /*144540*/  CS2R R38, SRZ ;  /* 0x0000000000267805 */ /* 0x000fe2000001ff00 */
[----:B0-----:R-:W-:Y:S02]  /*144550*/  IMAD.U32 R37, RZ, RZ, UR4 ;  /* 0x00000004ff257e24 */ /* 0x001fe4000f8e00ff */
[----:B------:R-:W-:-:S07]  /*144560*/  IMAD.U32 R36, RZ, RZ, UR5 ;  /* 0x00000005ff247e24 */ /* 0x000fce000f8e00ff */
.L_x_8375:
        /* <DEDUP_REMOVED lines=20> */
.L_x_8374:
[----:B------:R-:W-:Y:S02]  /*1446b0*/  IMAD.MOV.U32 R27, RZ, RZ, R39 ;  /* 0x000000ffff1b7224 */ /* 0x000fe400078e0027 */
[----:B------:R-:W-:-:S07]  /*1446c0*/  IMAD.MOV.U32 R28, RZ, RZ, R40 ;  /* 0x000000ffff1c7224 */ /* 0x000fce00078e0028 */
.L_x_8335:
[----:B------:R-:W-:-:S04]  /*1446d0*/  ISETP.GE.AND P0, PT, R28, R27, PT ;  /* 0x0000001b1c00720c */ /* 0x000fc80003f06270 */
[----:B------:R-:W-:Y:S01]  /*1446e0*/  SEL R41, R25, R44, !P0 ;  /* 0x0000002c19297207 */ /* 0x000fe20004000000 */
[----:B------:R-:W-:-:S08]  /*1446f0*/  IMAD.MOV.U32 R44, RZ, RZ, R25 ;  /* 0x000000ffff2c7224 */ /* 0x000fd000078e0019 */
.L_x_8334:
[----:B------:R-:W-:Y:S05]  /*144700*/  BSYNC.RECONVERGENT B0 ;  /* 0x0000000000007941 */ /* 0x000fea0003800200 */
.L_x_8333:
        /* <DEDUP_REMOVED lines=19> */
.L_x_8380:
        /* <DEDUP_REMOVED lines=20> */
.L_x_8379:
[----:B------:R-:W0:Y:S01]  /*144980*/  LDCU.64 UR4, c[0x0][0x3c8] ;  /* 0x00007900ff0477ac */ /* 0x000e220008000a00 */
[----:B------:R-:W-:Y:S01]  /*144990*/  BSSY.RECONVERGENT B1, `(.L_x_8381) ;  /* 0x0000018000017945 */ /* 0x000fe20003800200 */
[----:B------:R-:W-:Y:S02]  /*1449a0*/  IMAD.MOV.U32 R27, RZ, RZ, RZ ;  /* 0x000000ffff1b7224 */ /* 0x000fe400078e00ff */
[----:B------:R-:W-:Y:S02]  /*1449b0*/  IMAD.MOV.U32 R38, RZ, RZ, RZ ;  /* 0x000000ffff267224 */ /* 0x000fe400078e00ff */
[----:B0-----:R-:W-:Y:S02]  /*1449c0*/  IMAD.U32 R36, RZ, RZ, UR4 ;  /* 0x00000004ff247e24 */ /* 0x001fe4000f8e00ff */
[----:B------:R-:W-:-:S07]  /*1449d0*/  IMAD.U32 R37, RZ, RZ, UR5 ;  /* 0x00000005ff257e24 */ /* 0x000fce000f8e00ff */
.L_x_8382:
        /* <DEDUP_REMOVED lines=20> */
.L_x_8381:
        /* <DEDUP_REMOVED lines=8> */
.L_x_8384:
        /* <DEDUP_REMOVED lines=20> */
.L_x_8383:
[----:B------:R-:W0:Y:S01]  /*144ce0*/  LDCU.64 UR4, c[0x0][0x3c8] ;  /* 0x00007900ff0477ac */ /* 0x000e220008000a00 */
[----:B------:R-:W-:Y:S01]  /*144cf0*/  BSSY.RECONVERGENT B1, `(.L_x_8385) ;  /* 0x0000018000017945 */ /* 0x000fe20003800200 */
[----:B------:R-:W-:Y:S02]  /*144d00*/  IMAD.MOV.U32 R32, RZ, RZ, RZ ;  /* 0x000000ffff207224 */ /* 0x000fe400078e00ff */
[----:B------:R-:W-:Y:S02]  /*144d10*/  IMAD.MOV.U32 R39, RZ, RZ, RZ ;  /* 0x000000ffff277224 */ /* 0x000fe400078e00ff */
[----:B0-----:R-:W-:Y:S02]  /*144d20*/  IMAD.U32 R38, RZ, RZ, UR4 ;  /* 0x00000004ff267e24 */ /* 0x001fe4000f8e00ff */
[----:B------:R-:W-:-:S07]  /*144d30*/  IMAD.U32 R37, RZ, RZ, UR5 ;  /* 0x00000005ff257e24 */ /* 0x000fce000f8e00ff */
.L_x_8386:
        /* <DEDUP_REMOVED lines=20> */
.L_x_8385:
        /* <DEDUP_REMOVED lines=8> */
.L_x_8388:
        /* <DEDUP_REMOVED lines=20> */
.L_x_8387:
[----:B------:R-:W0:Y:S01]  /*145040*/  LDCU.64 UR4, c[0x0][0x3c8] ;  /* 0x00007900ff0477ac */ /* 0x000e220008000a00 */
[----:B------:R-:W-:Y:S01]  /*145050*/  BSSY.RECONVERGENT B1, `(.L_x_8389) ;  /* 0x0000018000017945 */ /* 0x000fe20003800200 */
[----:B------:R-:W-:Y:S02]  /*145060*/  IMAD.MOV.U32 R25, RZ, RZ, RZ ;  /* 0x000000ffff197224 */ /* 0x000fe400078e00ff */
[----:B------:R-:W-:Y:S02]  /*145070*/  IMAD.MOV.U32 R40, RZ, RZ, RZ ;  /* 0x000000ffff287224 */ /* 0x000fe400078e00ff */
[----:B0-----:R-:W-:Y:S02]  /*145080*/  IMAD.U32 R38, RZ, RZ, UR4 ;  /* 0x00000004ff267e24 */ /* 0x001fe4000f8e00ff */
[----:B------:R-:W-:-:S07]  /*145090*/  IMAD.U32 R37, RZ, RZ, UR5 ;  /* 0x00000005ff257e24 */ /* 0x000fce000f8e00ff */
.L_x_8390:
        /* <DEDUP_REMOVED lines=20> */
.L_x_8389:
        /* <DEDUP_REMOVED lines=8> */
.L_x_8392:
        /* <DEDUP_REMOVED lines=20> */
.L_x_8391:
[----:B------:R-:W0:Y:S01]  /*1453a0*/  LDCU.64 UR4, c[0x0][0x3c8] ;  /* 0x00007900ff0477ac */ /* 0x000e220008000a00 */
[----:B------:R-:W-:Y:S01]  /*1453b0*/  BSSY.RECONVERGENT B1, `(.L_x_8393) ;  /* 0x0000018000017945 */ /* 0x000fe20003800200 */
[----:B------:R-:W-:Y:S02]  /*1453c0*/  IMAD.MOV.U32 R27, RZ, RZ, RZ ;  /* 0x000000ffff1b7224 */ /* 0x000fe400078e00ff */
[----:B------:R-:W-:Y:S02]  /*1453d0*/  IMAD.MOV.U32 R40, RZ, RZ, RZ ;  /* 0x000000ffff287224 */ /* 0x000fe400078e00ff */
[----:B0-----:R-:W-:Y:S02]  /*1453e0*/  IMAD.U32 R38, RZ, RZ, UR4 ;  /* 0x00000004ff267e24 */ /* 0x001fe4000f8e00ff */
[----:B------:R-:W-:-:S07]  /*1453f0*/  IMAD.U32 R37, RZ, RZ, UR5 ;  /* 0x00000005ff257e24 */ /* 0x000fce000f8e00ff */
.L_x_8394:
        /* <DEDUP_REMOVED lines=20> */
.L_x_8393:
        /* <DEDUP_REMOVED lines=8> */
.L_x_8396:
        /* <DEDUP_REMOVED lines=20> */
.L_x_8395:
[----:B------:R-:W0:Y:S01]  /*145700*/  LDCU.64 UR4, c[0x0][0x3c8] ;  /* 0x00007900ff0477ac */ /* 0x000e220008000a00 */
[----:B------:R-:W-:Y:S01]  /*145710*/  BSSY.RECONVERGENT B1, `(.L_x_8397) ;  /* 0x0000018000017945 */ /* 0x000fe20003800200 */
[----:B------:R-:W-:Y:S02]  /*145720*/  IMAD.MOV.U32 R32, RZ, RZ, RZ ;  /* 0x000000ffff207224 */ /* 0x000fe400078e00ff */
[----:B------:R-:W-:Y:S02]  /*145730*/  IMAD.MOV.U32 R39, RZ, RZ, RZ ;  /* 0x000000ffff277224 */ /* 0x000fe400078e00ff */
[----:B0-----:R-:W-:Y:S02]  /*145740*/  IMAD.U32 R38, RZ, RZ, UR4 ;  /* 0x00000004ff267e24 */ /* 0x001fe4000f8e00ff */
[----:B------:R-:W-:-:S07]  /*145750*/  IMAD.U32 R37, RZ, RZ, UR5 ;  /* 0x00000005ff257e24 */ /* 0x000fce000f8e00ff */
.L_x_8398:
        /* <DEDUP_REMOVED lines=20> */
.L_x_8397:
        /* <DEDUP_REMOVED lines=8> */
.L_x_8400:
        /* <DEDUP_REMOVED lines=20> */
.L_x_8399:
[----:B------:R-:W0:Y:S01]  /*145a60*/  LDCU.64 UR4, c[0x0][0x3c8] ;  /* 0x00007900ff0477ac */ /* 0x000e220008000a00 */
[----:B------:R-:W-:Y:S01]  /*145a70*/  BSSY.RECONVERGENT B1, `(.L_x_8401) ;  /* 0x0000018000017945 */ /* 0x000fe20003800200 */
[----:B------:R-:W-:Y:S02]  /*145a80*/  IMAD.MOV.U32 R25, RZ, RZ, RZ ;  /* 0x000000ffff197224 */ /* 0x000fe400078e00ff */
[----:B------:R-:W-:Y:S02]  /*145a90*/  IMAD.MOV.U32 R40, RZ, RZ, RZ ;  /* 0x000000ffff287224 */ /* 0x000fe400078e00ff */
[----:B0-----:R-:W-:Y:S02]  /*145aa0*/  IMAD.U32 R38, RZ, RZ, UR4 ;  /* 0x00000004ff267e24 */ /* 0x001fe4000f8e00ff */
[----:B------:R-:W-:-:S07]  /*145ab0*/  IMAD.U32 R37, RZ, RZ, UR5 ;  /* 0x00000005ff257e24 */ /* 0x000fce000f8e00ff */
.L_x_8402:
        /* <DEDUP_REMOVED lines=20> */
.L_x_8401:
        /* <DEDUP_REMOVED lines=8> */
.L_x_8404:
        /* <DEDUP_REMOVED lines=20> */
.L_x_8403:
[----:B------:R-:W0:Y:S01]  /*145dc0*/  LDCU.64 UR4, c[0x0][0x3c8] ;  /* 0x00007900ff0477ac */ /* 0x000e220008000a00 */
[----:B------:R-:W-:Y:S01]  /*145dd0*/  BSSY.RECONVERGENT B1, `(.L_x_8405) ;  /* 0x0000018000017945 */ /* 0x000fe20003800200 */
[----:B------:R-:W-:Y:S02]  /*145de0*/  IMAD.MOV.U32 R27, RZ, RZ, RZ ;  /* 0x000000ffff1b7224 */ /* 0x000fe400078e00ff */
[----:B------:R-:W-:Y:S02]  /*145df0*/  IMAD.MOV.U32 R40, RZ, RZ, RZ ;  /* 0x000000ffff287224 */ /* 0x000fe400078e00ff */
[----:B0-----:R-:W-:Y:S02]  /*145e00*/  IMAD.U32 R38, RZ, RZ, UR4 ;  /* 0x00000004ff267e24 */ /* 0x001fe4000f8e00ff */
[----:B------:R-:W-:-:S07]  /*145e10*/  IMAD.U32 R37, RZ, RZ, UR5 ;  /* 0x00000005ff257e24 */ /* 0x000fce000f8e00ff */
.L_x_8406:
        /* <DEDUP_REMOVED lines=20> */
.L_x_8405:
        /* <DEDUP_REMOVED lines=8> */
.L_x_8408:
        /* <DEDUP_REMOVED lines=20> */
.L_x_8407:
[----:B------:R-:W0:Y:S01]  /*146120*/  LDCU.64 UR4, c[0x0][0x3c8] ;  /* 0x00007900ff0477ac */ /* 0x000e220008000a00 */
[----:B------:R-:W-:Y:S01]  /*146130*/  BSSY.RECONVERGENT B1, `(.L_x_8409) ;  /* 0x0000018000017945 */ /* 0x000fe20003800200 */
[----:B------:R-:W-:Y:S02]  /*146140*/  IMAD.MOV.U32 R32, RZ, RZ, RZ ;  /* 0x000000ffff207224 */ /* 0x000fe400078e00ff */
[----:B------:R-:W-:Y:S02]  /*146150*/  IMAD.MOV.U32 R39, RZ, RZ, RZ ;  /* 0x000000ffff277224 */ /* 0x000fe400078e00ff */
[----:B0-----:R-:W-:Y:S02]  /*146160*/  IMAD.U32 R38, RZ, RZ, UR4 ;  /* 0x00000004ff267e24 */ /* 0x001fe4000f8e00ff */
[----:B------:R-:W-:-:S07]  /*146170*/  IMAD.U32 R37, RZ, RZ, UR5 ;  /* 0x00000005ff257e24 */ /* 0x000fce000f8e00ff */
.L_x_8410:
        /* <DEDUP_REMOVED lines=20> */
.L_x_8409:
        /* <DEDUP_REMOVED lines=8> */
.L_x_8412:
        /* <DEDUP_REMOVED lines=20> */
.L_x_8411:
[----:B------:R-:W0:Y:S01]  /*146480*/  LDCU.64 UR4, c[0x0][0x3c8] ;  /* 0x00007900ff0477ac */ /* 0x000e220008000a00 */
[----:B------:R-:W-:Y:S01]  /*146490*/  BSSY.RECONVERGENT B1, `(.L_x_8413) ;  /* 0x0000018000017945 */ /* 0x000fe20003800200 */
[----:B------:R-:W-:Y:S02]  /*1464a0*/  IMAD.MOV.U32 R25, RZ, RZ, RZ ;  /* 0x000000ffff197224 */ /* 0x000fe400078e00ff */
[----:B------:R-:W-:Y:S02]  /*1464b0*/  IMAD.MOV.U32 R40, RZ, RZ, RZ ;  /* 0x000000ffff287224 */ /* 0x000fe400078e00ff */
[----:B0-----:R-:W-:Y:S02]  /*1464c0*/  IMAD.U32 R38, RZ, RZ, UR4 ;  /* 0x00000004ff267e24 */ /* 0x001fe4000f8e00ff */
[----:B------:R-:W-:-:S07]  /*1464d0*/  IMAD.U32 R37, RZ, RZ, UR5 ;  /* 0x00000005ff257e24 */ /* 0x000fce000f8e00ff */
.L_x_8414:
        /* <DEDUP_REMOVED lines=20> */
.L_x_8413:
[----:B------:R-:W0:Y:S01]  /*146620*/  LDC.64 R28, c[0x0][0x3c0] ;  /* 0x0000f000ff1c7b82 */ /* 0x000e220000000a00 */
[----:B------:R-:W2:Y:S01]  /*146630*/  LDCU.64 UR4, c[0x0][0x3c8] ;  /* 0x00007900ff0477ac */ /* 0x000ea20008000a00 */
[----:B0-----:R-:W5:Y:S01]  /*146640*/  LDG.E.64 R28, desc[UR8][R28.64+0x48] ;  /* 0x000048081c1c7981 */ /* 0x001f62000c1e1b00 */
[----:B------:R-:W-:Y:S01]  /*146650*/  BSSY.RECONVERGENT B1, `(.L_x_8415) ;  /* 0x0000017000017945 */ /* 0x000fe20003800200 */
[----:B--2---:R-:W-:Y:S01]  /*146660*/  IMAD.U32 R37, RZ, RZ, UR4 ;  /* 0x00000004ff257e24 */ /* 0x004fe2000f8e00ff */
[----:B------:R-:W-:Y:S01]  /*146670*/  CS2R R38, SRZ ;  /* 0x0000000000267805 */ /* 0x000fe2000001ff00 */
[----:B------:R-:W-:-:S07]  /*146680*/  IMAD.U32 R36, RZ, RZ, UR5 ;  /* 0x00000005ff247e24 */ /* 0x000fce000f8e00ff */
.L_x_8416:
        /* <DEDUP_REMOVED lines=20> */
.L_x_8415:
[----:B------:R-:W0:Y:S01]  /*1467d0*/  LDCU.64 UR4, c[0x0][0x3c8] ;  /* 0x00007900ff0477ac */ /* 0x000e220008000a00 */
[----:B------:R-:W-:Y:S01]  /*1467e0*/  BSSY.RECONVERGENT B1, `(.L_x_8417) ;  /* 0x0000018000017945 */ /* 0x000fe20003800200 */
[----:B------:R-:W-:Y:S02]  /*1467f0*/  IMAD.MOV.U32 R38, RZ, RZ, RZ ;  /* 0x000000ffff267224 */ /* 0x000fe400078e00ff */
[----:B------:R-:W-:Y:S02]  /*146800*/  IMAD.MOV.U32 R37, RZ, RZ, RZ ;  /* 0x000000ffff257224 */ /* 0x000fe400078e00ff */
[----:B0-----:R-:W-:Y:S02]  /*146810*/  IMAD.U32 R36, RZ, RZ, UR4 ;  /* 0x00000004ff247e24 */ /* 0x001fe4000f8e00ff */
[----:B------:R-:W-:-:S07]  /*146820*/  IMAD.U32 R35, RZ, RZ, UR5 ;  /* 0x00000005ff237e24 */ /* 0x000fce000f8e00ff */
.L_x_8418:
        /* <DEDUP_REMOVED lines=20> */
.L_x_8417:
[----:B------:R-:W-:Y:S02]  /*146970*/  IMAD.MOV.U32 R25, RZ, RZ, R38 ;  /* 0x000000ffff197224 */ /* 0x000fe400078e0026 */
[----:B------:R-:W-:-:S07]  /*146980*/  IMAD.MOV.U32 R28, RZ, RZ, R39 ;  /* 0x000000ffff1c7224 */ /* 0x000fce00078e0027 */
.L_x_8378:
[----:B------:R-:W-:-:S04]  /*146990*/  ISETP.GE.AND P0, PT, R28, R25, PT ;  /* 0x000000191c00720c */ /* 0x000fc80003f06270 */
[----:B------:R-:W-:Y:S01]  /*1469a0*/  SEL R47, R24, R41, !P0 ;  /* 0x00000029182f7207 */ /* 0x000fe20004000000 */
[----:B------:R-:W-:-:S08]  /*1469b0*/  IMAD.MOV.U32 R41, RZ, RZ, R24 ;  /* 0x000000ffff297224 */ /* 0x000fd000078e0018 */
.L_x_8377:
[----:B------:R-:W-:Y:S05]  /*1469c0*/  BSYNC.RECONVERGENT B0 ;  /* 0x0000000000007941 */ /* 0x000fea0003800200 */
.L_x_8376:
[----:B------:R-:W-:Y:S01]  /*1469d0*/  VIADD R24, R26, 0x4 ;  /* 0x000000041a187836 */ /* 0x000fe20000000000 */
[----:B------:R-:W-:Y:S01]  /*1469e0*/  BSSY.RECONVERGENT B0, `(.L_x_8419) ;  /* 0x0000229000007945 */ /* 0x000fe20003800200 */
[----:B------:R-:W-:-:S03]  /*1469f0*/  IMAD.MOV.U32 R40, RZ, RZ, R47 ;  /* 0x000000ffff287224 */ /* 0x000fc600078e002f */
[----:B------:R-:W-:-:S13]  /*146a00*/  ISETP.GE.U32.AND P0, PT, R24, UR6, PT ;  /* 0x0000000618007c0c */ /* 0x000fda000bf06070 */
[----:B------:R-:W-:Y:S05]  /*146a10*/  @P0 BRA `(.L_x_8420) ;  /* 0x0000002000940947 */ /* 0x000fea0003800000 */
[----:B------:R-:W0:Y:S01]  /*146a20*/  LDCU.64 UR4, c[0x0][0x3c8] ;  /* 0x00007900ff0477ac */ /* 0x000e220008000a00 */
[----:B------:R-:W-:Y:S01]  /*146a30*/  CS2R R24, SRZ ;  /* 0x0000000000187805 */ /* 0x000fe2000001ff00 */
        /* <DEDUP_REMOVED lines=11> */
.L_x_8423:
        /* <DEDUP_REMOVED lines=20> */
.L_x_8422:
[----:B------:R-:W0:Y:S01]  /*146c30*/  LDCU.64 UR4, c[0x0][0x3c8] ;  /* 0x00007900ff0477ac */ /* 0x000e220008000a00 */
[----:B------:R-:W-:Y:S01]  /*146c40*/  BSSY.RECONVERGENT B1, `(.L_x_8424) ;  /* 0x0000018000017945 */ /* 0x000fe20003800200 */
[----:B------:R-:W-:Y:S02]  /*146c50*/  IMAD.MOV.U32 R30, RZ, RZ, RZ ;  /* 0x000000ffff1e7224 */ /* 0x000fe400078e00ff */
[----:B------:R-:W-:Y:S02]  /*146c60*/  IMAD.MOV.U32 R37, RZ, RZ, RZ ;  /* 0x000000ffff257224 */ /* 0x000fe400078e00ff */
[----:B0-----:R-:W-:Y:S02]  /*146c70*/  IMAD.U32 R36, RZ, RZ, UR4 ;  /* 0x00000004ff247e24 */ /* 0x001fe4000f8e00ff */
[----:B------:R-:W-:-:S07]  /*146c80*/  IMAD.U32 R35, RZ, RZ, UR5 ;  /* 0x00000005ff237e24 */ /* 0x000fce000f8e00ff */
.L_x_8425:
        /* <DEDUP_REMOVED lines=20> */
.L_x_8424:
        /* <DEDUP_REMOVED lines=8> */
.L_x_8427:
        /* <DEDUP_REMOVED lines=20> */
.L_x_8426:
[----:B------:R-:W0:Y:S01]  /*146f90*/  LDCU.64 UR4, c[0x0][0x3c8] ;  /* 0x00007900ff0477ac */ /* 0x000e220008000a00 */
[----:B------:R-:W-:Y:S01]  /*146fa0*/  BSSY.RECONVERGENT B1, `(.L_x_8428) ;  /* 0x0000018000017945 */ /* 0x000fe20003800200 */
[----:B------:R-:W-:Y:S02]  /*146fb0*/  IMAD.MOV.U32 R31, RZ, RZ, RZ ;  /* 0x000000ffff1f7224 */ /* 0x000fe400078e00ff */
[----:B------:R-:W-:Y:S02]  /*146fc0*/  IMAD.MOV.U32 R38, RZ, RZ, RZ ;  /* 0x000000ffff267224 */ /* 0x000fe400078e00ff */
[----:B0-----:R-:W-:Y:S02]  /*146fd0*/  IMAD.U32 R37, RZ, RZ, UR4 ;  /* 0x00000004ff257e24 */ /* 0x001fe4000f8e00ff */
[----:B------:R-:W-:-:S07]  /*146fe0*/  IMAD.U32 R36, RZ, RZ, UR5 ;  /* 0x00000005ff247e24 */ /* 0x000fce000f8e00ff */
.L_x_8429:
        /* <DEDUP_REMOVED lines=20> */
.L_x_8428:
        /* <DEDUP_REMOVED lines=8> */
.L_x_8431:
        /* <DEDUP_REMOVED lines=20> */
.L_x_8430:
[----:B------:R-:W0:Y:S01]  /*1472f0*/  LDCU.64 UR4, c[0x0][0x3c8] ;  /* 0x00007900ff0477ac */ /* 0x000e220008000a00 */
[----:B------:R-:W-:Y:S01]  /*147300*/  BSSY.RECONVERGENT B1, `(.L_x_8432) ;  /* 0x0000018000017945 */ /* 0x000fe20003800200 */
[----:B------:R-:W-:Y:S02]  /*147310*/  IMAD.MOV.U32 R27, RZ, RZ, RZ ;  /* 0x000000ffff1b7224 */ /* 0x000fe400078e00ff */
[----:B------:R-:W-:Y:S02]  /*147320*/  IMAD.MOV.U32 R38, RZ, RZ, RZ ;  /* 0x000000ffff267224 */ /* 0x000fe400078e00ff */
[----:B0-----:R-:W-:Y:S02]  /*147330*/  IMAD.U32 R37, RZ, RZ, UR4 ;  /* 0x00000004ff257e24 */ /* 0x001fe4000f8e00ff */
[----:B------:R-:W-:-:S07]  /*147340*/  IMAD.U32 R36, RZ, RZ, UR5 ;  /* 0x00000005ff247e24 */ /* 0x000fce000f8e00ff */
.L_x_8433:
        /* <DEDUP_REMOVED lines=20> */
.L_x_8432:
        /* <DEDUP_REMOVED lines=8> */
.L_x_8435:
        /* <DEDUP_REMOVED lines=20> */
.L_x_8434:
[----:B------:R-:W0:Y:S01]  /*147650*/  LDCU.64 UR4, c[0x0][0x3c8] ;  /* 0x00007900ff0477ac */ /* 0x000e220008000a00 */
[----:B------:R-:W-:Y:S01]  /*147660*/  BSSY.RECONVERGENT B1, `(.L_x_8436) ;  /* 0x0000018000017945 */ /* 0x000fe20003800200 */
[----:B------:R-:W-:Y:S02]  /*147670*/  IMAD.MOV.U32 R30, RZ, RZ, RZ ;  /* 0x000000ffff1e7224 */ /* 0x000fe400078e00ff */
[----:B------:R-:W-:Y:S02]  /*147680*/  IMAD.MOV.U32 R39, RZ, RZ, RZ ;  /* 0x000000ffff277224 */ /* 0x000fe400078e00ff */
[----:B0-----:R-:W-:Y:S02]  /*147690*/  IMAD.U32 R37, RZ, RZ, UR4 ;  /* 0x00000004ff257e24 */ /* 0x001fe4000f8e00ff */
[----:B------:R-:W-:-:S07]  /*1476a0*/  IMAD.U32 R36, RZ, RZ, UR5 ;  /* 0x00000005ff247e24 */ /* 0x000fce000f8e00ff */
.L_x_8437:
        /* <DEDUP_REMOVED lines=20> */
.L_x_8436:
        /* <DEDUP_REMOVED lines=8> */
.L_x_8439:
        /* <DEDUP_REMOVED lines=20> */
.L_x_8438:
[----:B------:R-:W0:Y:S01]  /*1479b0*/  LDCU.64 UR4, c[0x0][0x3c8] ;  /* 0x00007900ff0477ac */ /* 0x000e220008000a00 */
[----:B------:R-:W-:Y:S01]  /*1479c0*/  BSSY.RECONVERGENT B1, `(.L_x_8440) ;  /* 0x0000018000017945 */ /* 0x000fe20003800200 */
[----:B------:R-:W-:Y:S02]  /*1479d0*/  IMAD.MOV.U32 R31, RZ, RZ, RZ ;  /* 0x000000ffff1f7224 */ /* 0x000fe400078e00ff */
[----:B------:R-:W-:Y:S02]  /*1479e0*/  IMAD.MOV.U32 R38, RZ, RZ, RZ ;  /* 0x000000ffff267224 */ /* 0x000fe400078e00ff */
[----:B0-----:R-:W-:Y:S02]  /*1479f0*/  IMAD.U32 R37, RZ, RZ, UR4 ;  /* 0x00000004ff257e24 */ /* 0x001fe4000f8e00ff */
[----:B------:R-:W-:-:S07]  /*147a00*/  IMAD.U32 R36, RZ, RZ, UR5 ;  /* 0x00000005ff247e24 */ /* 0x000fce000f8e00ff */
.L_x_8441:
        /* <DEDUP_REMOVED lines=20> */
.L_x_8440:
        /* <DEDUP_REMOVED lines=8> */
.L_x_8443:
        /* <DEDUP_REMOVED lines=20> */
.L_x_8442:
[----:B------:R-:W0:Y:S01]  /*147d10*/  LDCU.64 UR4, c[0x0][0x3c8] ;  /* 0x00007900ff0477ac */ /* 0x000e220008000a00 */
[----:B------:R-:W-:Y:S01]  /*147d20*/  BSSY.RECONVERGENT B1, `(.L_x_8444) ;  /* 0x0000018000017945 */ /* 0x000fe20003800200 */
[----:B------:R-:W-:Y:S02]  /*147d30*/  IMAD.MOV.U32 R27, RZ, RZ, RZ ;  /* 0x000000ffff1b7224 */ /* 0x000fe400078e00ff */
[----:B------:R-:W-:Y:S02]  /*147d40*/  IMAD.MOV.U32 R38, RZ, RZ, RZ ;  /* 0x000000ffff267224 */ /* 0x000fe400078e00ff */
[----:B0-----:R-:W-:Y:S02]  /*147d50*/  IMAD.U32 R37, RZ, RZ, UR4 ;  /* 0x00000004ff257e24 */ /* 0x001fe4000f8e00ff */
[----:B------:R-:W-:-:S07]  /*147d60*/  IMAD.U32 R36, RZ, RZ, UR5 ;  /* 0x00000005ff247e24 */ /* 0x000fce000f8e00ff */
.L_x_8445:
        /* <DEDUP_REMOVED lines=20> */
.L_x_8444:
        /* <DEDUP_REMOVED lines=8> */
.L_x_8447:
        /* <DEDUP_REMOVED lines=20> */
.L_x_8446:
[----:B------:R-:W0:Y:S01]  /*148070*/  LDCU.64 UR4, c[0x0][0x3c8] ;  /* 0x00007900ff0477ac */ /* 0x000e220008000a00 */
[----:B------:R-:W-:Y:S01]  /*148080*/  BSSY.RECONVERGENT B1, `(.L_x_8448) ;  /* 0x0000018000017945 */ /* 0x000fe20003800200 */
[----:B------:R-:W-:Y:S02]  /*148090*/  IMAD.MOV.U32 R30, RZ, RZ, RZ ;  /* 0x000000ffff1e7224 */ /* 0x000fe400078e00ff */
[----:B------:R-:W-:Y:S02]  /*1480a0*/  IMAD.MOV.U32 R39, RZ, RZ, RZ ;  /* 0x000000ffff277224 */ /* 0x000fe400078e00ff */
[----:B0-----:R-:W-:Y:S02]  /*1480b0*/  IMAD.U32 R37, RZ, RZ, UR4 ;  /* 0x00000004ff257e24 */ /* 0x001fe4000f8e00ff */
[----:B------:R-:W-:-:S07]  /*1480c0*/  IMAD.U32 R36, RZ, RZ, UR5 ;  /* 0x00000005ff247e24 */ /* 0x000fce000f8e00ff */
.L_x_8449:
        /* <DEDUP_REMOVED lines=20> */
.L_x_8448:
        /* <DEDUP_REMOVED lines=8> */
.L_x_8451:
        /* <DEDUP_REMOVED lines=20> */
.L_x_8450:
[----:B------:R-:W0:Y:S01]  /*1483d0*/  LDCU.64 UR4, c[0x0][0x3c8] ;  /* 0x00007900ff0477ac */ /* 0x000e220008000a00 */
[----:B------:R-:W-:Y:S01]  /*1483e0*/  BSSY.RECONVERGENT B1, `(.L_x_8452) ;  /* 0x0000018000017945 */ /* 0x000fe20003800200 */
[----:B------:R-:W-:Y:S02]  /*1483f0*/  IMAD.MOV.U32 R31, RZ, RZ, RZ ;  /* 0x000000ffff1f7224 */ /* 0x000fe400078e00ff */
[----:B------:R-:W-:Y:S02]  /*148400*/  IMAD.MOV.U32 R38, RZ, RZ, RZ ;  /* 0x000000ffff267224 */ /* 0x000fe400078e00ff */
[----:B0-----:R-:W-:Y:S02]  /*148410*/  IMAD.U32 R37, RZ, RZ, UR4 ;  /* 0x00000004ff257e24 */ /* 0x001fe4000f8e00ff */
[----:B------:R-:W-:-:S07]  /*148420*/  IMAD.U32 R36, RZ, RZ, UR5 ;  /* 0x00000005ff247e24 */ /* 0x000fce000f8e00ff */
.L_x_8453:
        /* <DEDUP_REMOVED lines=20> */
.L_x_8452:
        /* <DEDUP_REMOVED lines=8> */
.L_x_8455:
        /* <DEDUP_REMOVED lines=20> */
.L_x_8454:
[----:B------:R-:W0:Y:S01]  /*148730*/  LDCU.64 UR4, c[0x0][0x3c8] ;  /* 0x00007900ff0477ac */ /* 0x000e220008000a00 */
[----:B------:R-:W-:Y:S01]  /*148740*/  BSSY.RECONVERGENT B1, `(.L_x_8456) ;  /* 0x0000018000017945 */ /* 0x000fe20003800200 */
[----:B------:R-:W-:Y:S02]  /*148750*/  IMAD.MOV.U32 R27, RZ, RZ, RZ ;  /* 0x000000ffff1b7224 */ /* 0x000fe400078e00ff */
[----:B------:R-:W-:Y:S02]  /*148760*/  IMAD.MOV.U32 R38, RZ, RZ, RZ ;  /* 0x000000ffff267224 */ /* 0x000fe400078e00ff */
[----:B0-----:R-:W-:Y:S02]  /*148770*/  IMAD.U32 R37, RZ, RZ, UR4 ;  /* 0x00000004ff257e24 */ /* 0x001fe4000f8e00ff */
[----:B------:R-:W-:-:S07]  /*148780*/  IMAD.U32 R36, RZ, RZ, UR5 ;  /* 0x00000005ff247e24 */ /* 0x000fce000f8e00ff */
.L_x_8457:
        /* <DEDUP_REMOVED lines=20> */
.L_x_8456:
        /* <DEDUP_REMOVED lines=8> */
.L_x_8459:
        /* <DEDUP_REMOVED lines=20> */
.L_x_8458:
[----:B------:R-:W0:Y:S01]  /*148a90*/  LDCU.64 UR4, c[0x0][0x3c8] ;  /* 0x00007900ff0477ac */ /* 0x000e220008000a00 */
[----:B------:R-:W-:Y:S01]  /*148aa0*/  BSSY.RECONVERGENT B1, `(.L_x_8460) ;  /* 0x0000017000017945 */ /* 0x000fe20003800200 */
[----:B------:R-:W-:Y:S01]  /*148ab0*/  CS2R R36, SRZ ;  /* 0x0000000000247805 */ /* 0x000fe2000001ff00 */
[----:B0-----:R-:W-:Y:S02]  /*148ac0*/  IMAD.U32 R35, RZ, RZ, UR4 ;  /* 0x00000004ff237e24 */ /* 0x001fe4000f8e00ff */
[----:B------:R-:W-:-:S07]  /*148ad0*/  IMAD.U32 R34, RZ, RZ, UR5 ;  /* 0x00000005ff227e24 */ /* 0x000fce000f8e00ff */
.L_x_8461:
        /* <DEDUP_REMOVED lines=20> */
.L_x_8460:
[----:B------:R-:W-:Y:S02]  /*148c20*/  IMAD.MOV.U32 R24, RZ, RZ, R37 ;  /* 0x000000ffff187224 */ /* 0x000fe400078e0025 */
[----:B------:R-:W-:-:S07]  /*148c30*/  IMAD.MOV.U32 R25, RZ, RZ, R38 ;  /* 0x000000ffff197224 */ /* 0x000fce00078e0026 */
.L_x_8421:
[----:B------:R-:W-:-:S04]  /*148c40*/  ISETP.GE.AND P0, PT, R25, R24, PT ;  /* 0x000000181900720c */ /* 0x000fc80003f06270 */
[----:B------:R-:W-:Y:S01]  /*148c50*/  SEL R40, R22, R47, !P0 ;  /* 0x0000002f16287207 */ /* 0x000fe20004000000 */
[----:B------:R-:W-:-:S08]  /*148c60*/  IMAD.MOV.U32 R47, RZ, RZ, R22 ;  /* 0x000000ffff2f7224 */ /* 0x000fd000078e0016 */
.L_x_8420:
[----:B------:R-:W-:Y:S05]  /*148c70*/  BSYNC.RECONVERGENT B0 ;  /* 0x0000000000007941 */ /* 0x000fea0003800200 */
.L_x_8419:
        /* <DEDUP_REMOVED lines=19> */
.L_x_8466:
        /* <DEDUP_REMOVED lines=20> */
.L_x_8465:
[----:B------:R-:W0:Y:S01]  /*148ef0*/  LDCU.64 UR4, c[0x0][0x3c8] ;  /* 0x00007900ff0477ac */ /* 0x000e220008000a00 */
[----:B------:R-:W-:Y:S01]  /*148f00*/  BSSY.RECONVERGENT B1, `(.L_x_8467) ;  /* 0x0000018000017945 */ /* 0x000fe20003800200 */
[----:B------:R-:W-:Y:S02]  /*148f10*/  IMAD.MOV.U32 R27, RZ, RZ, RZ ;  /* 0x000000ffff1b7224 */ /* 0x000fe400078e00ff */
[----:B------:R-:W-:Y:S02]  /*148f20*/  IMAD.MOV.U32 R36, RZ, RZ, RZ ;  /* 0x000000ffff247224 */ /* 0x000fe400078e00ff */
[----:B0-----:R-:W-:Y:S02]  /*148f30*/  IMAD.U32 R35, RZ, RZ, UR4 ;  /* 0x00000004ff237e24 */ /* 0x001fe4000f8e00ff */
[----:B------:R-:W-:-:S07]  /*148f40*/  IMAD.U32 R34, RZ, RZ, UR5 ;  /* 0x00000005ff227e24 */ /* 0x000fce000f8e00ff */
.L_x_8468:
        /* <DEDUP_REMOVED lines=20> */
.L_x_8467:
        /* <DEDUP_REMOVED lines=8> */
.L_x_8470:
        /* <DEDUP_REMOVED lines=20> */
.L_x_8469:
[----:B------:R-:W0:Y:S01]  /*149250*/  LDCU.64 UR4, c[0x0][0x3c8] ;  /* 0x00007900ff0477ac */ /* 0x000e220008000a00 */
[----:B------:R-:W-:Y:S01]  /*149260*/  BSSY.RECONVERGENT B1, `(.L_x_8471) ;  /* 0x0000018000017945 */ /* 0x000fe20003800200 */
[----:B------:R-:W-:Y:S02]  /*149270*/  IMAD.MOV.U32 R30, RZ, RZ, RZ ;  /* 0x000000ffff1e7224 */ /* 0x000fe400078e00ff */
[----:B------:R-:W-:Y:S02]  /*149280*/  IMAD.MOV.U32 R37, RZ, RZ, RZ ;  /* 0x000000ffff257224 */ /* 0x000fe400078e00ff */
[----:B0-----:R-:W-:Y:S02]  /*149290*/  IMAD.U32 R36, RZ, RZ, UR4 ;  /* 0x00000004ff247e24 */ /* 0x001fe4000f8e00ff */
[----:B------:R-:W-:-:S07]  /*1492a0*/  IMAD.U32 R35, RZ, RZ, UR5 ;  /* 0x00000005ff237e24 */ /* 0x000fce000f8e00ff */
.L_x_8472:
        /* <DEDUP_REMOVED lines=20> */
.L_x_8471:
        /* <DEDUP_REMOVED lines=8> */
.L_x_8474:
        /* <DEDUP_REMOVED lines=20> */
.L_x_8473:
[----:B------:R-:W0:Y:S01]  /*1495b0*/  LDCU.64 UR4, c[0x0][0x3c8] ;  /* 0x00007900ff0477ac */ /* 0x000e220008000a00 */
[----:B------:R-:W-:Y:S01]  /*1495c0*/  BSSY.RECONVERGENT B1, `(.L_x_8475) ;  /* 0x0000018000017945 */ /* 0x000fe20003800200 */
[----:B------:R-:W-:Y:S02]  /*1495d0*/  IMAD.MOV.U32 R22, RZ, RZ, RZ ;  /* 0x000000ffff167224 */ /* 0x000fe400078e00ff */
[----:B------:R-:W-:Y:S02]  /*1495e0*/  IMAD.MOV.U32 R37, RZ, RZ, RZ ;  /* 0x000000ffff257224 */ /* 0x000fe400078e00ff */
[----:B0-----:R-:W-:Y:S02]  /*1495f0*/  IMAD.U32 R36, RZ, RZ, UR4 ;  /* 0x00000004ff247e24 */ /* 0x001fe4000f8e00ff */
[----:B------:R-:W-:-:S07]  /*149600*/  IMAD.U32 R35, RZ, RZ, UR5 ;  /* 0x00000005ff237e24 */ /* 0x000fce000f8e00ff */
.L_x_8476:
        /* <DEDUP_REMOVED lines=20> */
.L_x_8475:
        /* <DEDUP_REMOVED lines=8> */
.L_x_8478:
        /* <DEDUP_REMOVED lines=20> */
.L_x_8477:
[----:B------:R-:W0:Y:S01]  /*149910*/  LDCU.64 UR4, c[0x0][0x3c8] ;  /* 0x00007900ff0477ac */ /* 0x000e220008000a00 */
[----:B------:R-:W-:Y:S01]  /*149920*/  BSSY.RECONVERGENT B1, `(.L_x_8479) ;  /* 0x0000018000017945 */ /* 0x000fe20003800200 */
[----:B------:R-:W-:Y:S02]  /*149930*/  IMAD.MOV.U32 R27, RZ, RZ, RZ ;  /* 0x000000ffff1b7224 */ /* 0x000fe400078e00ff */
[----:B------:R-:W-:Y:S02]  /*149940*/  IMAD.MOV.U32 R38, RZ, RZ, RZ ;  /* 0x000000ffff267224 */ /* 0x000fe400078e00ff */
[----:B0-----:R-:W-:Y:S02]  /*149950*/  IMAD.U32 R36, RZ, RZ, UR4 ;  /* 0x00000004ff247e24 */ /* 0x001fe4000f8e00ff */
[----:B------:R-:W-:-:S07]  /*149960*/  IMAD.U32 R35, RZ, RZ, UR5 ;  /* 0x00000005ff237e24 */ /* 0x000fce000f8e00ff */
.L_x_8480:
        /* <DEDUP_REMOVED lines=20> */
.L_x_8479:
        /* <DEDUP_REMOVED lines=8> */
.L_x_8482:
        /* <DEDUP_REMOVED lines=20> */
.L_x_8481:
[----:B------:R-:W0:Y:S01]  /*149c70*/  LDCU.64 UR4, c[0x0][0x3c8] ;  /* 0x00007900ff0477ac */ /* 0x000e220008000a00 */
[----:B------:R-:W-:Y:S01]  /*149c80*/  BSSY.RECONVERGENT B1, `(.L_x_8483) ;  /* 0x0000018000017945 */ /* 0x000fe20003800200 */
[----:B------:R-:W-:Y:S02]  /*149c90*/  IMAD.MOV.U32 R30, RZ, RZ, RZ ;  /* 0x000000ffff1e7224 */ /* 0x000fe400078e00ff */
[----:B------:R-:W-:Y:S02]  /*149ca0*/  IMAD.MOV.U32 R37, RZ, RZ, RZ ;  /* 0x000000ffff257224 */ /* 0x000fe400078e00ff */
[----:B0-----:R-:W-:Y:S02]  /*149cb0*/  IMAD.U32 R36, RZ, RZ, UR4 ;  /* 0x00000004ff247e24 */ /* 0x001fe4000f8e00ff */
[----:B------:R-:W-:-:S07]  /*149cc0*/  IMAD.U32 R35, RZ, RZ, UR5 ;  /* 0x00000005ff237e24 */ /* 0x000fce000f8e00ff */
.L_x_8484:
        /* <DEDUP_REMOVED lines=20> */
.L_x_8483:
        /* <DEDUP_REMOVED lines=8> */
.L_x_8486:
        /* <DEDUP_REMOVED lines=20> */
.L_x_8485:
[----:B------:R-:W0:Y:S01]  /*149fd0*/  LDCU.64 UR4, c[0x0][0x3c8] ;  /* 0x00007900ff0477ac */ /* 0x000e220008000a00 */
[----:B------:R-:W-:Y:S01]  /*149fe0*/  BSSY.RECONVERGENT B1, `(.L_x_8487) ;  /* 0x0000018000017945 */ /* 0x000fe20003800200 */
[----:B------:R-:W-:Y:S02]  /*149ff0*/  IMAD.MOV.U32 R22, RZ, RZ, RZ ;  /* 0x000000ffff167224 */ /* 0x000fe400078e00ff */
[----:B------:R-:W-:Y:S02]  /*14a000*/  IMAD.MOV.U32 R37, RZ, RZ, RZ ;  /* 0x000000ffff257224 */ /* 0x000fe400078e00ff */
[----:B0-----:R-:W-:Y:S02]  /*14a010*/  IMAD.U32 R36, RZ, RZ, UR4 ;  /* 0x00000004ff247e24 */ /* 0x001fe4000f8e00ff */
[----:B------:R-:W-:-:S07]  /*14a020*/  IMAD.U32 R35, RZ, RZ, UR5 ;  /* 0x00000005ff237e24 */ /* 0x000fce000f8e00ff */
.L_x_8488:
        /* <DEDUP_REMOVED lines=20> */
.L_x_8487:
        /* <DEDUP_REMOVED lines=8> */
.L_x_8490:
        /* <DEDUP_REMOVED lines=20> */
.L_x_8489:
[----:B------:R-:W0:Y:S01]  /*14a330*/  LDCU.64 UR4, c[0x0][0x3c8] ;  /* 0x00007900ff0477ac */ /* 0x000e220008000a00 */
[----:B------:R-:W-:Y:S01]  /*14a340*/  BSSY.RECONVERGENT B1, `(.L_x_8491) ;  /* 0x0000018000017945 */ /* 0x000fe20003800200 */
[----:B------:R-:W-:Y:S02]  /*14a350*/  IMAD.MOV.U32 R27, RZ, RZ, RZ ;  /* 0x000000ffff1b7224 */ /* 0x000fe400078e00ff */
[----:B------:R-:W-:Y:S02]  /*14a360*/  IMAD.MOV.U32 R38, RZ, RZ, RZ ;  /* 0x000000ffff267224 */ /* 0x000fe400078e00ff */
[----:B0-----:R-:W-:Y:S02]  /*14a370*/  IMAD.U32 R36, RZ, RZ, UR4 ;  /* 0x00000004ff247e24 */ /* 0x001fe4000f8e00ff */
[----:B------:R-:W-:-:S07]  /*14a380*/  IMAD.U32 R35, RZ, RZ, UR5 ;  /* 0x00000005ff237e24 */ /* 0x000fce000f8e00ff */
.L_x_8492:
        /* <DEDUP_REMOVED lines=20> */
.L_x_8491:
        /* <DEDUP_REMOVED lines=8> */
.L_x_8494:
        /* <DEDUP_REMOVED lines=20> */
.L_x_8493:
[----:B------:R-:W0:Y:S01]  /*14a690*/  LDCU.64 UR4, c[0x0][0x3c8] ;  /* 0x00007900ff0477ac */ /* 0x000e220008000a00 */
[----:B------:R-:W-:Y:S01]  /*14a6a0*/  BSSY.RECONVERGENT B1, `(.L_x_8495) ;  /* 0x0000018000017945 */ /* 0x000fe20003800200 */
[----:B------:R-:W-:Y:S02]  /*14a6b0*/  IMAD.MOV.U32 R30, RZ, RZ, RZ ;  /* 0x000000ffff1e7224 */ /* 0x000fe400078e00ff */
[----:B------:R-:W-:Y:S02]  /*14a6c0*/  IMAD.MOV.U32 R37, RZ, RZ, RZ ;  /* 0x000000ffff257224 */ /* 0x000fe400078e00ff */
[----:B0-----:R-:W-:Y:S02]  /*14a6d0*/  IMAD.U32 R36, RZ, RZ, UR4 ;  /* 0x00000004ff247e24 */ /* 0x001fe4000f8e00ff */
[----:B------:R-:W-:-:S07]  /*14a6e0*/  IMAD.U32 R35, RZ, RZ, UR5 ;  /* 0x00000005ff237e24 */ /* 0x000fce000f8e00ff */
.L_x_8496:
        /* <DEDUP_REMOVED lines=20> */
.L_x_8495:
        /* <DEDUP_REMOVED lines=8> */
.L_x_8498:
        /* <DEDUP_REMOVED lines=20> */
.L_x_8497:
[----:B------:R-:W0:Y:S01]  /*14a9f0*/  LDCU.64 UR4, c[0x0][0x3c8] ;  /* 0x00007900ff0477ac */ /* 0x000e220008000a00 */
[----:B------:R-:W-:Y:S01]  /*14aa00*/  BSSY.RECONVERGENT B1, `(.L_x_8499) ;  /* 0x0000018000017945 */ /* 0x000fe20003800200 */
[----:B------:R-:W-:Y:S02]  /*14aa10*/  IMAD.MOV.U32 R22, RZ, RZ, RZ ;  /* 0x000000ffff167224 */ /* 0x000fe400078e00ff */
[----:B------:R-:W-:Y:S02]  /*14aa20*/  IMAD.MOV.U32 R37, RZ, RZ, RZ ;  /* 0x000000ffff257224 */ /* 0x000fe400078e00ff */
[----:B0-----:R-:W-:Y:S02]  /*14aa30*/  IMAD.U32 R36, RZ, RZ, UR4 ;  /* 0x00000004ff247e24 */ /* 0x001fe4000f8e00ff */
[----:B------:R-:W-:-:S07]  /*14aa40*/  IMAD.U32 R35, RZ, RZ, UR5 ;  /* 0x00000005ff237e24 */ /* 0x000fce000f8e00ff */
.L_x_8500:
        /* <DEDUP_REMOVED lines=20> */
.L_x_8499:
[----:B------:R-:W0:Y:S01]  /*14ab90*/  LDC.64 R24, c[0x0][0x3c0] ;  /* 0x0000f000ff187b82 */ /* 0x000e220000000a00 */
[----:B------:R-:W2:Y:S01]  /*14aba0*/  LDCU.64 UR4, c[0x0][0x3c8] ;  /* 0x00007900ff0477ac */ /* 0x000ea20008000a00 */
[----:B0-----:R-:W5:Y:S01]  /*14abb0*/  LDG.E.64 R24, desc[UR8][R24.64+0x48] ;  /* 0x0000480818187981 */ /* 0x001f62000c1e1b00 */
[----:B------:R-:W-:Y:S01]  /*14abc0*/  BSSY.RECONVERGENT B1, `(.L_x_8501) ;  /* 0x0000017000017945 */ /* 0x000fe20003800200 */
[----:B--2---:R-:W-:Y:S01]  /*14abd0*/  IMAD.U32 R35, RZ, RZ, UR4 ;  /* 0x00000004ff237e24 */ /* 0x004fe2000f8e00ff */
[----:B------:R-:W-:Y:S01]  /*14abe0*/  CS2R R36, SRZ ;  /* 0x0000000000247805 */ /* 0x000fe2000001ff00 */
[----:B------:R-:W-:-:S07]  /*14abf0*/  IMAD.U32 R34, RZ, RZ, UR5 ;  /* 0x00000005ff227e24 */ /* 0x000fce000f8e00ff */
.L_x_8502:
        /* <DEDUP_REMOVED lines=20> */
.L_x_8501:
[----:B------:R-:W0:Y:S01]  /*14ad40*/  LDCU.64 UR4, c[0x0][0x3c8] ;  /* 0x00007900ff0477ac */ /* 0x000e220008000a00 */
[----:B------:R-:W-:Y:S01]  /*14ad50*/  BSSY.RECONVERGENT B1, `(.L_x_8503) ;  /* 0x0000018000017945 */ /* 0x000fe20003800200 */
[----:B------:R-:W-:Y:S02]  /*14ad60*/  IMAD.MOV.U32 R36, RZ, RZ, RZ ;  /* 0x000000ffff247224 */ /* 0x000fe400078e00ff */
[----:B------:R-:W-:Y:S02]  /*14ad70*/  IMAD.MOV.U32 R35, RZ, RZ, RZ ;  /* 0x000000ffff237224 */ /* 0x000fe400078e00ff */
[----:B0-----:R-:W-:Y:S02]  /*14ad80*/  IMAD.U32 R34, RZ, RZ, UR4 ;  /* 0x00000004ff227e24 */ /* 0x001fe4000f8e00ff */
[----:B------:R-:W-:-:S07]  /*14ad90*/  IMAD.U32 R33, RZ, RZ, UR5 ;  /* 0x00000005ff217e24 */ /* 0x000fce000f8e00ff */
.L_x_8504:
        /* <DEDUP_REMOVED lines=20> */
.L_x_8503:
[----:B------:R-:W-:Y:S02]  /*14aee0*/  IMAD.MOV.U32 R22, RZ, RZ, R36 ;  /* 0x000000ffff167224 */ /* 0x000fe400078e0024 */
[----:B------:R-:W-:-:S07]  /*14aef0*/  IMAD.MOV.U32 R25, RZ, RZ, R37 ;  /* 0x000000ffff197224 */ /* 0x000fce00078e0025 */
.L_x_8464:
[----:B------:R-:W-:-:S04]  /*14af00*/  ISETP.GE.AND P0, PT, R25, R22, PT ;  /* 0x000000161900720c */ /* 0x000fc80003f06270 */
[----:B------:R-:W-:Y:S01]  /*14af10*/  SEL R50, R13, R40, !P0 ;  /* 0x000000280d327207 */ /* 0x000fe20004000000 */
[----:B------:R-:W-:-:S08]  /*14af20*/  IMAD.MOV.U32 R40, RZ, RZ, R13 ;  /* 0x000000ffff287224 */ /* 0x000fd000078e000d */
.L_x_8463:
[----:B------:R-:W-:Y:S05]  /*14af30*/  BSYNC.RECONVERGENT B0 ;  /* 0x0000000000007941 */ /* 0x000fea0003800200 */
.L_x_8462:
[----:B------:R-:W-:Y:S01]  /*14af40*/  VIADD R13, R26, 0x6 ;  /* 0x000000061a0d7836 */ /* 0x000fe20000000000 */
[----:B------:R-:W-:Y:S04]  /*14af50*/  BSSY.RECONVERGENT B0, `(.L_x_8505) ;  /* 0x000022a000007945 */ /* 0x000fe80003800200 */
[----:B------:R-:W-:Y:S01]  /*14af60*/  ISETP.GE.U32.AND P0, PT, R13, UR6, PT ;  /* 0x000000060d007c0c */ /* 0x000fe2000bf06070 */
[----:B------:R-:W-:-:S12]  /*14af70*/  IMAD.MOV.U32 R13, RZ, RZ, R50 ;  /* 0x000000ffff0d7224 */ /* 0x000fd800078e0032 */
        /* <DEDUP_REMOVED lines=15> */
.L_x_8509:
        /* <DEDUP_REMOVED lines=20> */
.L_x_8508:
[----:B------:R-:W0:Y:S01]  /*14b1b0*/  LDCU.64 UR4, c[0x0][0x3c8] ;  /* 0x00007900ff0477ac */ /* 0x000e220008000a00 */
[----:B------:R-:W-:Y:S01]  /*14b1c0*/  BSSY.RECONVERGENT B1, `(.L_x_8510) ;  /* 0x0000018000017945 */ /* 0x000fe20003800200 */
[----:B------:R-:W-:Y:S02]  /*14b1d0*/  IMAD.MOV.U32 R22, RZ, RZ, RZ ;  /* 0x000000ffff167224 */ /* 0x000fe400078e00ff */
[----:B------:R-:W-:Y:S02]  /*14b1e0*/  IMAD.MOV.U32 R35, RZ, RZ, RZ ;  /* 0x000000ffff237224 */ /* 0x000fe400078e00ff */
[----:B0-----:R-:W-:Y:S02]  /*14b1f0*/  IMAD.U32 R34, RZ, RZ, UR4 ;  /* 0x00000004ff227e24 */ /* 0x001fe4000f8e00ff */
[----:B------:R-:W-:-:S07]  /*14b200*/  IMAD.U32 R33, RZ, RZ, UR5 ;  /* 0x00000005ff217e24 */ /* 0x000fce000f8e00ff */
.L_x_8511:
        /* <DEDUP_REMOVED lines=20> */
.L_x_8510:
        /* <DEDUP_REMOVED lines=8> */
.L_x_8513:
        /* <DEDUP_REMOVED lines=20> */
.L_x_8512:
[----:B------:R-:W0:Y:S01]  /*14b510*/  LDCU.64 UR4, c[0x0][0x3c8] ;  /* 0x00007900ff0477ac */ /* 0x000e220008000a00 */
[----:B------:R-:W-:Y:S01]  /*14b520*/  BSSY.RECONVERGENT B1, `(.L_x_8514) ;  /* 0x0000018000017945 */ /* 0x000fe20003800200 */
[----:B------:R-:W-:Y:S02]  /*14b530*/  IMAD.MOV.U32 R27, RZ, RZ, RZ ;  /* 0x000000ffff1b7224 */ /* 0x000fe400078e00ff */
[----:B------:R-:W-:Y:S02]  /*14b540*/  IMAD.MOV.U32 R36, RZ, RZ, RZ ;  /* 0x000000ffff247224 */ /* 0x000fe400078e00ff */
[----:B0-----:R-:W-:Y:S02]  /*14b550*/  IMAD.U32 R35, RZ, RZ, UR4 ;  /* 0x00000004ff237e24 */ /* 0x001fe4000f8e00ff */
[----:B------:R-:W-:-:S07]  /*14b560*/  IMAD.U32 R34, RZ, RZ, UR5 ;  /* 0x00000005ff227e24 */ /* 0x000fce000f8e00ff */
.L_x_8515:
        /* <DEDUP_REMOVED lines=20> */
.L_x_8514:
        /* <DEDUP_REMOVED lines=8> */
.L_x_8517:
        /* <DEDUP_REMOVED lines=20> */
.L_x_8516:
[----:B------:R-:W0:Y:S01]  /*14b870*/  LDCU.64 UR4, c[0x0][0x3c8] ;  /* 0x00007900ff0477ac */ /* 0x000e220008000a00 */
[----:B------:R-:W-:Y:S01]  /*14b880*/  BSSY.RECONVERGENT B1, `(.L_x_8518) ;  /* 0x0000018000017945 */ /* 0x000fe20003800200 */
[----:B------:R-:W-:Y:S02]  /*14b890*/  IMAD.MOV.U32 R13, RZ, RZ, RZ ;  /* 0x000000ffff0d7224 */ /* 0x000fe400078e00ff */
[----:B------:R-:W-:Y:S02]  /*14b8a0*/  IMAD.MOV.U32 R36, RZ, RZ, RZ ;  /* 0x000000ffff247224 */ /* 0x000fe400078e00ff */
[----:B0-----:R-:W-:Y:S02]  /*14b8b0*/  IMAD.U32 R35, RZ, RZ, UR4 ;  /* 0x00000004ff237e24 */ /* 0x001fe4000f8e00ff */
[----:B------:R-:W-:-:S07]  /*14b8c0*/  IMAD.U32 R34, RZ, RZ, UR5 ;  /* 0x00000005ff227e24 */ /* 0x000fce000f8e00ff */
.L_x_8519:
        /* <DEDUP_REMOVED lines=20> */
.L_x_8518:
        /* <DEDUP_REMOVED lines=8> */
.L_x_8521:
        /* <DEDUP_REMOVED lines=20> */
.L_x_8520:
[----:B------:R-:W0:Y:S01]  /*14bbd0*/  LDCU.64 UR4, c[0x0][0x3c8] ;  /* 0x00007900ff0477ac */ /* 0x000e220008000a00 */
[----:B------:R-:W-:Y:S01]  /*14bbe0*/  BSSY.RECONVERGENT B1, `(.L_x_8522) ;  /* 0x0000018000017945 */ /* 0x000fe20003800200 */
[----:B------:R-:W-:Y:S02]  /*14bbf0*/  IMAD.MOV.U32 R22, RZ, RZ, RZ ;  /* 0x000000ffff167224 */ /* 0x000fe400078e00ff */
[----:B------:R-:W-:Y:S02]  /*14bc00*/  IMAD.MOV.U32 R37, RZ, RZ, RZ ;  /* 0x000000ffff257224 */ /* 0x000fe400078e00ff */
[----:B0-----:R-:W-:Y:S02]  /*14bc10*/  IMAD.U32 R35, RZ, RZ, UR4 ;  /* 0x00000004ff237e24 */ /* 0x001fe4000f8e00ff */
[----:B------:R-:W-:-:S07]  /*14bc20*/  IMAD.U32 R34, RZ, RZ, UR5 ;  /* 0x00000005ff227e24 */ /* 0x000fce000f8e00ff */
.L_x_8523:
        /* <DEDUP_REMOVED lines=20> */
.L_x_8522:
        /* <DEDUP_REMOVED lines=8> */
.L_x_8525:
        /* <DEDUP_REMOVED lines=20> */
.L_x_8524:
[----:B------:R-:W0:Y:S01]  /*14bf30*/  LDCU.64 UR4, c[0x0][0x3c8] ;  /* 0x00007900ff0477ac */ /* 0x000e220008000a00 */
[----:B------:R-:W-:Y:S01]  /*14bf40*/  BSSY.RECONVERGENT B1, `(.L_x_8526) ;  /* 0x0000018000017945 */ /* 0x000fe20003800200 */
[----:B------:R-:W-:Y:S02]  /*14bf50*/  IMAD.MOV.U32 R27, RZ, RZ, RZ ;  /* 0x000000ffff1b7224 */ /* 0x000fe400078e00ff */
[----:B------:R-:W-:Y:S02]  /*14bf60*/  IMAD.MOV.U32 R36, RZ, RZ, RZ ;  /* 0x000000ffff247224 */ /* 0x000fe400078e00ff */
[----:B0-----:R-:W-:Y:S02]  /*14bf70*/  IMAD.U32 R35, RZ, RZ, UR4 ;  /* 0x00000004ff237e24 */ /* 0x001fe4000f8e00ff */
[----:B------:R-:W-:-:S07]  /*14bf80*/  IMAD.U32 R34, RZ, RZ, UR5 ;  /* 0x00000005ff227e24 */ /* 0x000fce000f8e00ff */
.L_x_8527:
        /* <DEDUP_REMOVED lines=20> */
.L_x_8526:
        /* <DEDUP_REMOVED lines=8> */
.L_x_8529:
        /* <DEDUP_REMOVED lines=20> */
.L_x_8528:
[----:B------:R-:W0:Y:S01]  /*14c290*/  LDCU.64 UR4, c[0x0][0x3c8] ;  /* 0x00007900ff0477ac */ /* 0x000e220008000a00 */
[----:B------:R-:W-:Y:S01]  /*14c2a0*/  BSSY.RECONVERGENT B1, `(.L_x_8530) ;  /* 0x0000018000017945 */ /* 0x000fe20003800200 */
[----:B------:R-:W-:Y:S02]  /*14c2b0*/  IMAD.MOV.U32 R13, RZ, RZ, RZ ;  /* 0x000000ffff0d7224 */ /* 0x000fe400078e00ff */
[----:B------:R-:W-:Y:S02]  /*14c2c0*/  IMAD.MOV.U32 R36, RZ, RZ, RZ ;  /* 0x000000ffff247224 */ /* 0x000fe400078e00ff */
[----:B0-----:R-:W-:Y:S02]  /*14c2d0*/  IMAD.U32 R35, RZ, RZ, UR4 ;  /* 0x00000004ff237e24 */ /* 0x001fe4000f8e00ff */
[----:B------:R-:W-:-:S07]  /*14c2e0*/  IMAD.U32 R34, RZ, RZ, UR5 ;  /* 0x00000005ff227e24 */ /* 0x000fce000f8e00ff */
.L_x_8531:
        /* <DEDUP_REMOVED lines=20> */
.L_x_8530:
        /* <DEDUP_REMOVED lines=8> */
.L_x_8533:
        /* <DEDUP_REMOVED lines=20> */
.L_x_8532:
[----:B------:R-:W0:Y:S01]  /*14c5f0*/  LDCU.64 UR4, c[0x0][0x3c8] ;  /* 0x00007900ff0477ac */ /* 0x000e220008000a00 */
[----:B------:R-:W-:Y:S01]  /*14c600*/  BSSY.RECONVERGENT B1, `(.L_x_8534) ;  /* 0x0000018000017945 */ /* 0x000fe20003800200 */
[----:B------:R-:W-:Y:S02]  /*14c610*/  IMAD.MOV.U32 R22, RZ, RZ, RZ ;  /* 0x000000ffff167224 */ /* 0x000fe400078e00ff */
[----:B------:R-:W-:Y:S02]  /*14c620*/  IMAD.MOV.U32 R37, RZ, RZ, RZ ;  /* 0x000000ffff257224 */ /* 0x000fe400078e00ff */
[----:B0-----:R-:W-:Y:S02]  /*14c630*/  IMAD.U32 R35, RZ, RZ, UR4 ;  /* 0x00000004ff237e24 */ /* 0x001fe4000f8e00ff */
[----:B------:R-:W-:-:S07]  /*14c640*/  IMAD.U32 R34, RZ, RZ, UR5 ;  /* 0x00000005ff227e24 */ /* 0x000fce000f8e00ff */
.L_x_8535:
        /* <DEDUP_REMOVED lines=20> */
.L_x_8534:
        /* <DEDUP_REMOVED lines=8> */
.L_x_8537:
        /* <DEDUP_REMOVED lines=20> */
.L_x_8536:
[----:B------:R-:W0:Y:S01]  /*14c950*/  LDCU.64 UR4, c[0x0][0x3c8] ;  /* 0x00007900ff0477ac */ /* 0x000e220008000a00 */
[----:B------:R-:W-:Y:S01]  /*14c960*/  BSSY.RECONVERGENT B1, `(.L_x_8538) ;  /* 0x0000018000017945 */ /* 0x000fe20003800200 */
[----:B------:R-:W-:Y:S02]  /*14c970*/  IMAD.MOV.U32 R27, RZ, RZ, RZ ;  /* 0x000000ffff1b7224 */ /* 0x000fe400078e00ff */
[----:B------:R-:W-:Y:S02]  /*14c980*/  IMAD.MOV.U32 R36, RZ, RZ, RZ ;  /* 0x000000ffff247224 */ /* 0x000fe400078e00ff */
[----:B0-----:R-:W-:Y:S02]  /*14c990*/  IMAD.U32 R35, RZ, RZ, UR4 ;  /* 0x00000004ff237e24 */ /* 0x001fe4000f8e00ff */
[----:B------:R-:W-:-:S07]  /*14c9a0*/  IMAD.U32 R34, RZ, RZ, UR5 ;  /* 0x00000005ff227e24 */ /* 0x000fce000f8e00ff */
.L_x_8539:
        /* <DEDUP_REMOVED lines=20> */
.L_x_8538:
        /* <DEDUP_REMOVED lines=8> */
.L_x_8541:
        /* <DEDUP_REMOVED lines=20> */
.L_x_8540:
[----:B------:R-:W0:Y:S01]  /*14ccb0*/  LDCU.64 UR4, c[0x0][0x3c8] ;  /* 0x00007900ff0477ac */ /* 0x000e220008000a00 */
[----:B------:R-:W-:Y:S01]  /*14ccc0*/  BSSY.RECONVERGENT B1, `(.L_x_8542) ;  /* 0x0000018000017945 */ /* 0x000fe20003800200 */
[----:B------:R-:W-:Y:S02]  /*14ccd0*/  IMAD.MOV.U32 R13, RZ, RZ, RZ ;  /* 0x000000ffff0d7224 */ /* 0x000fe400078e00ff */
[----:B------:R-:W-:Y:S02]  /*14cce0*/  IMAD.MOV.U32 R36, RZ, RZ, RZ ;  /* 0x000000ffff247224 */ /* 0x000fe400078e00ff */
[----:B0-----:R-:W-:Y:S02]  /*14ccf0*/  IMAD.U32 R35, RZ, RZ, UR4 ;  /* 0x00000004ff237e24 */ /* 0x001fe4000f8e00ff */
[----:B------:R-:W-:-:S07]  /*14cd00*/  IMAD.U32 R34, RZ, RZ, UR5 ;  /* 0x00000005ff227e24 */ /* 0x000fce000f8e00ff */
.L_x_8543:
        /* <DEDUP_REMOVED lines=20> */
.L_x_8542:
        /* <DEDUP_REMOVED lines=8> */
.L_x_8545:
        /* <DEDUP_REMOVED lines=20> */
.L_x_8544:
[----:B------:R-:W0:Y:S01]  /*14d010*/  LDCU.64 UR4, c[0x0][0x3c8] ;  /* 0x00007900ff0477ac */ /* 0x000e220008000a00 */
[----:B------:R-:W-:Y:S01]  /*14d020*/  BSSY.RECONVERGENT B1, `(.L_x_8546) ;  /* 0x0000017000017945 */ /* 0x000fe20003800200 */
[----:B------:R-:W-:Y:S01]  /*14d030*/  CS2R R34, SRZ ;  /* 0x0000000000227805 */ /* 0x000fe2000001ff00 */
[----:B0-----:R-:W-:Y:S02]  /*14d040*/  IMAD.U32 R33, RZ, RZ, UR4 ;  /* 0x00000004ff217e24 */ /* 0x001fe4000f8e00ff */
[----:B------:R-:W-:-:S07]  /*14d050*/  IMAD.U32 R32, RZ, RZ, UR5 ;  /* 0x00000005ff207e24 */ /* 0x000fce000f8e00ff */
.L_x_8547:
        /* <DEDUP_REMOVED lines=20> */
.L_x_8546:
[----:B------:R-:W-:Y:S02]  /*14d1a0*/  IMAD.MOV.U32 R13, RZ, RZ, R35 ;  /* 0x000000ffff0d7224 */ /* 0x000fe400078e0023 */
[----:B------:R-:W-:-:S07]  /*14d1b0*/  IMAD.MOV.U32 R22, RZ, RZ, R36 ;  /* 0x000000ffff167224 */ /* 0x000fce00078e0024 */
.L_x_8507:
[----:B------:R-:W-:-:S04]  /*14d1c0*/  ISETP.GE.AND P0, PT, R22, R13, PT ;  /* 0x0000000d1600720c */ /* 0x000fc80003f06270 */
[----:B------:R-:W-:Y:S01]  /*14d1d0*/  SEL R13, R23, R50, !P0 ;  /* 0x00000032170d7207 */ /* 0x000fe20004000000 */
[----:B------:R-:W-:-:S08]  /*14d1e0*/  IMAD.MOV.U32 R50, RZ, RZ, R23 ;  /* 0x000000ffff327224 */ /* 0x000fd000078e0017 */
.L_x_8506:
[----:B------:R-:W-:Y:S05]  /*14d1f0*/  BSYNC.RECONVERGENT B0 ;  /* 0x0000000000007941 */ /* 0x000fea0003800200 */
.L_x_8505:
        /* <DEDUP_REMOVED lines=18> */
.L_x_8552:
        /* <DEDUP_REMOVED lines=20> */
.L_x_8551:
[----:B------:R-:W0:Y:S01]  /*14d460*/  LDCU.64 UR4, c[0x0][0x3c8] ;  /* 0x00007900ff0477ac */ /* 0x000e220008000a00 */
[----:B------:R-:W-:Y:S01]  /*14d470*/  BSSY.RECONVERGENT B1, `(.L_x_8553) ;  /* 0x0000018000017945 */ /* 0x000fe20003800200 */
[----:B------:R-:W-:Y:S02]  /*14d480*/  IMAD.MOV.U32 R28, RZ, RZ, RZ ;  /* 0x000000ffff1c7224 */ /* 0x000fe400078e00ff */
[----:B------:R-:W-:Y:S02]  /*14d490*/  IMAD.MOV.U32 R35, RZ, RZ, RZ ;  /* 0x000000ffff237224 */ /* 0x000fe400078e00ff */
[----:B0-----:R-:W-:Y:S02]  /*14d4a0*/  IMAD.U32 R34, RZ, RZ, UR4 ;  /* 0x00000004ff227e24 */ /* 0x001fe4000f8e00ff */
[----:B------:R-:W-:-:S07]  /*14d4b0*/  IMAD.U32 R33, RZ, RZ, UR5 ;  /* 0x00000005ff217e24 */ /* 0x000fce000f8e00ff */
.L_x_8554:
        /* <DEDUP_REMOVED lines=20> */
.L_x_8553:
        /* <DEDUP_REMOVED lines=8> */
.L_x_8556:
        /* <DEDUP_REMOVED lines=20> */
.L_x_8555:
[----:B------:R-:W0:Y:S01]  /*14d7c0*/  LDCU.64 UR4, c[0x0][0x3c8] ;  /* 0x00007900ff0477ac */ /* 0x000e220008000a00 */
[----:B------:R-:W-:Y:S01]  /*14d7d0*/  BSSY.RECONVERGENT B1, `(.L_x_8557) ;  /* 0x0000018000017945 */ /* 0x000fe20003800200 */
[----:B------:R-:W-:Y:S02]  /*14d7e0*/  IMAD.MOV.U32 R29, RZ, RZ, RZ ;  /* 0x000000ffff1d7224 */ /* 0x000fe400078e00ff */
[----:B------:R-:W-:Y:S02]  /*14d7f0*/  IMAD.MOV.U32 R36, RZ, RZ, RZ ;  /* 0x000000ffff247224 */ /* 0x000fe400078e00ff */
[----:B0-----:R-:W-:Y:S02]  /*14d800*/  IMAD.U32 R35, RZ, RZ, UR4 ;  /* 0x00000004ff237e24 */ /* 0x001fe4000f8e00ff */
[----:B------:R-:W-:-:S07]  /*14d810*/  IMAD.U32 R34, RZ, RZ, UR5 ;  /* 0x00000005ff227e24 */ /* 0x000fce000f8e00ff */
.L_x_8558:
        /* <DEDUP_REMOVED lines=20> */
.L_x_8557:
        /* <DEDUP_REMOVED lines=8> */
.L_x_8560:
        /* <DEDUP_REMOVED lines=20> */
.L_x_8559:
[----:B------:R-:W0:Y:S01]  /*14db20*/  LDCU.64 UR4, c[0x0][0x3c8] ;  /* 0x00007900ff0477ac */ /* 0x000e220008000a00 */
[----:B------:R-:W-:Y:S01]  /*14db30*/  BSSY.RECONVERGENT B1, `(.L_x_8561) ;  /* 0x0000018000017945 */ /* 0x000fe20003800200 */
[----:B------:R-:W-:Y:S02]  /*14db40*/  IMAD.MOV.U32 R27, RZ, RZ, RZ ;  /* 0x000000ffff1b7224 */ /* 0x000fe400078e00ff */
[----:B------:R-:W-:Y:S02]  /*14db50*/  IMAD.MOV.U32 R36, RZ, RZ, RZ ;  /* 0x000000ffff247224 */ /* 0x000fe400078e00ff */
[----:B0-----:R-:W-:Y:S02]  /*14db60*/  IMAD.U32 R35, RZ, RZ, UR4 ;  /* 0x00000004ff237e24 */ /* 0x001fe4000f8e00ff */
[----:B------:R-:W-:-:S07]  /*14db70*/  IMAD.U32 R34, RZ, RZ, UR5 ;  /* 0x00000005ff227e24 */ /* 0x000fce000f8e00ff */
.L_x_8562:
        /* <DEDUP_REMOVED lines=20> */
.L_x_8561:
        /* <DEDUP_REMOVED lines=8> */
.L_x_8564:
        /* <DEDUP_REMOVED lines=20> */
.L_x_8563:
[----:B------:R-:W0:Y:S01]  /*14de80*/  LDCU.64 UR4, c[0x0][0x3c8] ;  /* 0x00007900ff0477ac */ /* 0x000e220008000a00 */
[----:B------:R-:W-:Y:S01]  /*14de90*/  BSSY.RECONVERGENT B1, `(.L_x_8565) ;  /* 0x0000018000017945 */ /* 0x000fe20003800200 */
[----:B------:R-:W-:Y:S02]  /*14dea0*/  IMAD.MOV.U32 R28, RZ, RZ, RZ ;  /* 0x000000ffff1c7224 */ /* 0x000fe400078e00ff */
[----:B------:R-:W-:Y:S02]  /*14deb0*/  IMAD.MOV.U32 R37, RZ, RZ, RZ ;  /* 0x000000ffff257224 */ /* 0x000fe400078e00ff */
[----:B0-----:R-:W-:Y:S02]  /*14dec0*/  IMAD.U32 R35, RZ, RZ, UR4 ;  /* 0x00000004ff237e24 */ /* 0x001fe4000f8e00ff */
[----:B------:R-:W-:-:S07]  /*14ded0*/  IMAD.U32 R34, RZ, RZ, UR5 ;  /* 0x00000005ff227e24 */ /* 0x000fce000f8e00ff */
.L_x_8566:
        /* <DEDUP_REMOVED lines=20> */
.L_x_8565:
        /* <DEDUP_REMOVED lines=8> */
.L_x_8568:
        /* <DEDUP_REMOVED lines=20> */
.L_x_8567:
[----:B------:R-:W0:Y:S01]  /*14e1e0*/  LDCU.64 UR4, c[0x0][0x3c8] ;  /* 0x00007900ff0477ac */ /* 0x000e220008000a00 */
[----:B------:R-:W-:Y:S01]  /*14e1f0*/  BSSY.RECONVERGENT B1, `(.L_x_8569) ;  /* 0x0000018000017945 */ /* 0x000fe20003800200 */
[----:B------:R-:W-:Y:S02]  /*14e200*/  IMAD.MOV.U32 R29, RZ, RZ, RZ ;  /* 0x000000ffff1d7224 */ /* 0x000fe400078e00ff */
[----:B------:R-:W-:Y:S02]  /*14e210*/  IMAD.MOV.U32 R36, RZ, RZ, RZ ;  /* 0x000000ffff247224 */ /* 0x000fe400078e00ff */
[----:B0-----:R-:W-:Y:S02]  /*14e220*/  IMAD.U32 R35, RZ, RZ, UR4 ;  /* 0x00000004ff237e24 */ /* 0x001fe4000f8e00ff */
[----:B------:R-:W-:-:S07]  /*14e230*/  IMAD.U32 R34, RZ, RZ, UR5 ;  /* 0x00000005ff227e24 */ /* 0x000fce000f8e00ff */
.L_x_8570:
        /* <DEDUP_REMOVED lines=20> */
.L_x_8569:
        /* <DEDUP_REMOVED lines=8> */
.L_x_8572:
        /* <DEDUP_REMOVED lines=20> */
.L_x_8571:
[----:B------:R-:W0:Y:S01]  /*14e540*/  LDCU.64 UR4, c[0x0][0x3c8] ;  /* 0x00007900ff0477ac */ /* 0x000e220008000a00 */
[----:B------:R-:W-:Y:S01]  /*14e550*/  BSSY.RECONVERGENT B1, `(.L_x_8573) ;  /* 0x0000018000017945 */ /* 0x000fe20003800200 */
[----:B------:R-:W-:Y:S02]  /*14e560*/  IMAD.MOV.U32 R27, RZ, RZ, RZ ;  /* 0x000000ffff1b7224 */ /* 0x000fe400078e00ff */
[----:B------:R-:W-:Y:S02]  /*14e570*/  IMAD.MOV.U32 R36, RZ, RZ, RZ ;  /* 0x000000ffff247224 */ /* 0x000fe400078e00ff */
[----:B0-----:R-:W-:Y:S02]  /*14e580*/  IMAD.U32 R35, RZ, RZ, UR4 ;  /* 0x00000004ff237e24 */ /* 0x001fe4000f8e00ff */
[----:B------:R-:W-:-:S07]  /*14e590*/  IMAD.U32 R34, RZ, RZ, UR5 ;  /* 0x00000005ff227e24 */ /* 0x000fce000f8e00ff */
.L_x_8574:
        /* <DEDUP_REMOVED lines=20> */
.L_x_8573:
        /* <DEDUP_REMOVED lines=8> */
.L_x_8576:
        /* <DEDUP_REMOVED lines=20> */
.L_x_8575:
[----:B------:R-:W0:Y:S01]  /*14e8a0*/  LDCU.64 UR4, c[0x0][0x3c8] ;  /* 0x00007900ff0477ac */ /* 0x000e220008000a00 */
[----:B------:R-:W-:Y:S01]  /*14e8b0*/  BSSY.RECONVERGENT B1, `(.L_x_8577) ;  /* 0x0000018000017945 */ /* 0x000fe20003800200 */
[----:B------:R-:W-:Y:S02]  /*14e8c0*/  IMAD.MOV.U32 R28, RZ, RZ, RZ ;  /* 0x000000ffff1c7224 */ /* 0x000fe400078e00ff */
[----:B------:R-:W-:Y:S02]  /*14e8d0*/  IMAD.MOV.U32 R37, RZ, RZ, RZ ;  /* 0x000000ffff257224 */ /* 0x000fe400078e00ff */
[----:B0-----:R-:W-:Y:S02]  /*14e8e0*/  IMAD.U32 R35, RZ, RZ, UR4 ;  /* 0x00000004ff237e24 */ /* 0x001fe4000f8e00ff */
[----:B------:R-:W-:-:S07]  /*14e8f0*/  IMAD.U32 R34, RZ, RZ, UR5 ;  /* 0x00000005ff227e24 */ /* 0x000fce000f8e00ff */
.L_x_8578:
        /* <DEDUP_REMOVED lines=20> */
.L_x_8577:
        /* <DEDUP_REMOVED lines=8> */
.L_x_8580:
        /* <DEDUP_REMOVED lines=20> */
.L_x_8579:
[----:B------:R-:W0:Y:S01]  /*14ec00*/  LDCU.64 UR4, c[0x0][0x3c8] ;  /* 0x00007900ff0477ac */ /* 0x000e220008000a00 */
[----:B------:R-:W-:Y:S01]  /*14ec10*/  BSSY.RECONVERGENT B1, `(.L_x_8581) ;  /* 0x0000018000017945 */ /* 0x000fe20003800200 */
[----:B------:R-:W-:Y:S02]  /*14ec20*/  IMAD.MOV.U32 R29, RZ, RZ, RZ ;  /* 0x000000ffff1d7224 */ /* 0x000fe400078e00ff */
[----:B------:R-:W-:Y:S02]  /*14ec30*/  IMAD.MOV.U32 R36, RZ, RZ, RZ ;  /* 0x000000ffff247224 */ /* 0x000fe400078e00ff */
[----:B0-----:R-:W-:Y:S02]  /*14ec40*/  IMAD.U32 R35, RZ, RZ, UR4 ;  /* 0x00000004ff237e24 */ /* 0x001fe4000f8e00ff */
[----:B------:R-:W-:-:S07]  /*14ec50*/  IMAD.U32 R34, RZ, RZ, UR5 ;  /* 0x00000005ff227e24 */ /* 0x000fce000f8e00ff */
.L_x_8582:
        /* <DEDUP_REMOVED lines=20> */
.L_x_8581:
        /* <DEDUP_REMOVED lines=8> */
.L_x_8584:
        /* <DEDUP_REMOVED lines=20> */
.L_x_8583:
[----:B------:R-:W0:Y:S01]  /*14ef60*/  LDCU.64 UR4, c[0x0][0x3c8] ;  /* 0x00007900ff0477ac */ /* 0x000e220008000a00 */
[----:B------:R-:W-:Y:S01]  /*14ef70*/  BSSY.RECONVERGENT B1, `(.L_x_8585) ;  /* 0x0000018000017945 */ /* 0x000fe20003800200 */
[----:B------:R-:W-:Y:S02]  /*14ef80*/  IMAD.MOV.U32 R27, RZ, RZ, RZ ;  /* 0x000000ffff1b7224 */ /* 0x000fe400078e00ff */
[----:B------:R-:W-:Y:S02]  /*14ef90*/  IMAD.MOV.U32 R36, RZ, RZ, RZ ;  /* 0x000000ffff247224 */ /* 0x000fe400078e00ff */
[----:B0-----:R-:W-:Y:S02]  /*14efa0*/  IMAD.U32 R35, RZ, RZ, UR4 ;  /* 0x00000004ff237e24 */ /* 0x001fe4000f8e00ff */
[----:B------:R-:W-:-:S07]  /*14efb0*/  IMAD.U32 R34, RZ, RZ, UR5 ;  /* 0x00000005ff227e24 */ /* 0x000fce000f8e00ff */
.L_x_8586:
        /* <DEDUP_REMOVED lines=20> */
.L_x_8585:
        /* <DEDUP_REMOVED lines=8> */
.L_x_8588:
        /* <DEDUP_REMOVED lines=20> */
.L_x_8587:
[----:B------:R-:W0:Y:S01]  /*14f2c0*/  LDCU.64 UR4, c[0x0][0x3c8] ;  /* 0x00007900ff0477ac */ /* 0x000e220008000a00 */
[----:B------:R-:W-:Y:S01]  /*14f2d0*/  BSSY.RECONVERGENT B1, `(.L_x_8589) ;  /* 0x0000017000017945 */ /* 0x000fe20003800200 */
[----:B------:R-:W-:Y:S01]  /*14f2e0*/  CS2R R34, SRZ ;  /* 0x0000000000227805 */ /* 0x000fe2000001ff00 */
[----:B0-----:R-:W-:Y:S02]  /*14f2f0*/  IMAD.U32 R33, RZ, RZ, UR4 ;  /* 0x00000004ff217e24 */ /* 0x001fe4000f8e00ff */
[----:B------:R-:W-:-:S07]  /*14f300*/  IMAD.U32 R32, RZ, RZ, UR5 ;  /* 0x00000005ff207e24 */ /* 0x000fce000f8e00ff */
.L_x_8590:
        /* <DEDUP_REMOVED lines=20> */
.L_x_8589:
[----:B------:R-:W-:Y:S02]  /*14f450*/  IMAD.MOV.U32 R22, RZ, RZ, R35 ;  /* 0x000000ffff167224 */ /* 0x000fe400078e0023 */
[----:B------:R-:W-:-:S07]  /*14f460*/  IMAD.MOV.U32 R23, RZ, RZ, R36 ;  /* 0x000000ffff177224 */ /* 0x000fce00078e0024 */
.L_x_8550:
[----:B------:R-:W-:-:S04]  /*14f470*/  ISETP.GE.AND P0, PT, R23, R22, PT ;  /* 0x000000161700720c */ /* 0x000fc80003f06270 */
[----:B------:R-:W-:Y:S01]  /*14f480*/  SEL R48, R20, R13, !P0 ;  /* 0x0000000d14307207 */ /* 0x000fe20004000000 */
[----:B------:R-:W-:-:S08]  /*14f490*/  IMAD.MOV.U32 R13, RZ, RZ, R20 ;  /* 0x000000ffff0d7224 */ /* 0x000fd000078e0014 */
.L_x_8549:
[----:B------:R-:W-:Y:S05]  /*14f4a0*/  BSYNC.RECONVERGENT B0 ;  /* 0x0000000000007941 */ /* 0x000fea0003800200 */
.L_x_8548:
[----:B------:R-:W-:Y:S01]  /*14f4b0*/  VIADD R20, R26, 0x8 ;  /* 0x000000081a147836 */ /* 0x000fe20000000000 */
[----:B------:R-:W-:Y:S01]  /*14f4c0*/  BSSY.RECONVERGENT B0, `(.L_x_8591) ;  /* 0x000022a000007945 */ /* 0x000fe20003800200 */
[----:B-1----:R-:W-:-:S03]  /*14f4d0*/  IMAD.MOV.U32 R45, RZ, RZ, R48 ;  /* 0x000000ffff2d7224 */ /* 0x002fc600078e0030 */
        /* <DEDUP_REMOVED lines=16> */
.L_x_8595:
        /* <DEDUP_REMOVED lines=20> */
.L_x_8594:
[----:B------:R-:W0:Y:S01]  /*14f720*/  LDCU.64 UR4, c[0x0][0x3c8] ;  /* 0x00007900ff0477ac */ /* 0x000e220008000a00 */
[----:B------:R-:W-:Y:S01]  /*14f730*/  BSSY.RECONVERGENT B1, `(.L_x_8596) ;  /* 0x0000018000017945 */ /* 0x000fe20003800200 */
[----:B------:R-:W-:Y:S02]  /*14f740*/  IMAD.MOV.U32 R27, RZ, RZ, RZ ;  /* 0x000000ffff1b7224 */ /* 0x000fe400078e00ff */
[----:B------:R-:W-:Y:S02]  /*14f750*/  IMAD.MOV.U32 R34, RZ, RZ, RZ ;  /* 0x000000ffff227224 */ /* 0x000fe400078e00ff */
[----:B0-----:R-:W-:Y:S02]  /*14f760*/  IMAD.U32 R33, RZ, RZ, UR4 ;  /* 0x00000004ff217e24 */ /* 0x001fe4000f8e00ff */
[----:B------:R-:W-:-:S07]  /*14f770*/  IMAD.U32 R32, RZ, RZ, UR5 ;  /* 0x00000005ff207e24 */ /* 0x000fce000f8e00ff */
.L_x_8597:
        /* <DEDUP_REMOVED lines=20> */
.L_x_8596:
        /* <DEDUP_REMOVED lines=8> */
.L_x_8599:
        /* <DEDUP_REMOVED lines=20> */
.L_x_8598:
[----:B------:R-:W0:Y:S01]  /*14fa80*/  LDCU.64 UR4, c[0x0][0x3c8] ;  /* 0x00007900ff0477ac */ /* 0x000e220008000a00 */
[----:B------:R-:W-:Y:S01]  /*14fa90*/  BSSY.RECONVERGENT B1, `(.L_x_8600) ;  /* 0x0000018000017945 */ /* 0x000fe20003800200 */
[----:B------:R-:W-:Y:S02]  /*14faa0*/  IMAD.MOV.U32 R28, RZ, RZ, RZ ;  /* 0x000000ffff1c7224 */ /* 0x000fe400078e00ff */
[----:B------:R-:W-:Y:S02]  /*14fab0*/  IMAD.MOV.U32 R35, RZ, RZ, RZ ;  /* 0x000000ffff237224 */ /* 0x000fe400078e00ff */
[----:B0-----:R-:W-:Y:S02]  /*14fac0*/  IMAD.U32 R34, RZ, RZ, UR4 ;  /* 0x00000004ff227e24 */ /* 0x001fe4000f8e00ff */
[----:B------:R-:W-:-:S07]  /*14fad0*/  IMAD.U32 R33, RZ, RZ, UR5 ;  /* 0x00000005ff217e24 */ /* 0x000fce000f8e00ff */
.L_x_8601:
        /* <DEDUP_REMOVED lines=20> */
.L_x_8600:
        /* <DEDUP_REMOVED lines=8> */
.L_x_8603:
        /* <DEDUP_REMOVED lines=20> */
.L_x_8602:
[----:B------:R-:W0:Y:S01]  /*14fde0*/  LDCU.64 UR4, c[0x0][0x3c8] ;  /* 0x00007900ff0477ac */ /* 0x000e220008000a00 */
[----:B------:R-:W-:Y:S01]  /*14fdf0*/  BSSY.RECONVERGENT B1, `(.L_x_8604) ;  /* 0x0000018000017945 */ /* 0x000fe20003800200 */
[----:B------:R-:W-:Y:S02]  /*14fe00*/  IMAD.MOV.U32 R20, RZ, RZ, RZ ;  /* 0x000000ffff147224 */ /* 0x000fe400078e00ff */
[----:B------:R-:W-:Y:S02]  /*14fe10*/  IMAD.MOV.U32 R35, RZ, RZ, RZ ;  /* 0x000000ffff237224 */ /* 0x000fe400078e00ff */
[----:B0-----:R-:W-:Y:S02]  /*14fe20*/  IMAD.U32 R34, RZ, RZ, UR4 ;  /* 0x00000004ff227e24 */ /* 0x001fe4000f8e00ff */
[----:B------:R-:W-:-:S07]  /*14fe30*/  IMAD.U32 R33, RZ, RZ, UR5 ;  /* 0x00000005ff217e24 */ /* 0x000fce000f8e00ff */
.L_x_8605:
        /* <DEDUP_REMOVED lines=20> */
.L_x_8604:
        /* <DEDUP_REMOVED lines=8> */
.L_x_8607:
        /* <DEDUP_REMOVED lines=20> */
.L_x_8606:
[----:B------:R-:W0:Y:S01]  /*150140*/  LDCU.64 UR4, c[0x0][0x3c8] ;  /* 0x00007900ff0477ac */ /* 0x000e220008000a00 */
[----:B------:R-:W-:Y:S01]  /*150150*/  BSSY.RECONVERGENT B1, `(.L_x_8608) ;  /* 0x0000018000017945 */ /* 0x000fe20003800200 */
[----:B------:R-:W-:Y:S02]  /*150160*/  IMAD.MOV.U32 R27, RZ, RZ, RZ ;  /* 0x000000ffff1b7224 */ /* 0x000fe400078e00ff */
[----:B------:R-:W-:Y:S02]  /*150170*/  IMAD.MOV.U32 R36, RZ, RZ, RZ ;  /* 0x000000ffff247224 */ /* 0x000fe400078e00ff */
[----:B0-----:R-:W-:Y:S02]  /*150180*/  IMAD.U32 R34, RZ, RZ, UR4 ;  /* 0x00000004ff227e24 */ /* 0x001fe4000f8e00ff */
[----:B------:R-:W-:-:S07]  /*150190*/  IMAD.U32 R33, RZ, RZ, UR5 ;  /* 0x00000005ff217e24 */ /* 0x000fce000f8e00ff */
.L_x_8609:
        /* <DEDUP_REMOVED lines=20> */
.L_x_8608:
        /* <DEDUP_REMOVED lines=8> */
.L_x_8611:
        /* <DEDUP_REMOVED lines=20> */
.L_x_8610:
[----:B------:R-:W0:Y:S01]  /*1504a0*/  LDCU.64 UR4, c[0x0][0x3c8] ;  /* 0x00007900ff0477ac */ /* 0x000e220008000a00 */
[----:B------:R-:W-:Y:S01]  /*1504b0*/  BSSY.RECONVERGENT B1, `(.L_x_8612) ;  /* 0x0000018000017945 */ /* 0x000fe20003800200 */
[----:B------:R-:W-:Y:S02]  /*1504c0*/  IMAD.MOV.U32 R28, RZ, RZ, RZ ;  /* 0x000000ffff1c7224 */ /* 0x000fe400078e00ff */
[----:B------:R-:W-:Y:S02]  /*1504d0*/  IMAD.MOV.U32 R35, RZ, RZ, RZ ;  /* 0x000000ffff237224 */ /* 0x000fe400078e00ff */
[----:B0-----:R-:W-:Y:S02]  /*1504e0*/  IMAD.U32 R34, RZ, RZ, UR4 ;  /* 0x00000004ff227e24 */ /* 0x001fe4000f8e00ff */
[----:B------:R-:W-:-:S07]  /*1504f0*/  IMAD.U32 R33, RZ, RZ, UR5 ;  /* 0x00000005ff217e24 */ /* 0x000fce000f8e00ff */
.L_x_8613:
        /* <DEDUP_REMOVED lines=20> */
.L_x_8612:
        /* <DEDUP_REMOVED lines=8> */
.L_x_8615:
        /* <DEDUP_REMOVED lines=20> */
.L_x_8614:
[----:B------:R-:W0:Y:S01]  /*150800*/  LDCU.64 UR4, c[0x0][0x3c8] ;  /* 0x00007900ff0477ac */ /* 0x000e220008000a00 */
[----:B------:R-:W-:Y:S01]  /*150810*/  BSSY.RECONVERGENT B1, `(.L_x_8616) ;  /* 0x0000018000017945 */ /* 0x000fe20003800200 */
[----:B------:R-:W-:Y:S02]  /*150820*/  IMAD.MOV.U32 R20, RZ, RZ, RZ ;  /* 0x000000ffff147224 */ /* 0x000fe400078e00ff */
[----:B------:R-:W-:Y:S02]  /*150830*/  IMAD.MOV.U32 R35, RZ, RZ, RZ ;  /* 0x000000ffff237224 */ /* 0x000fe400078e00ff */
[----:B0-----:R-:W-:Y:S02]  /*150840*/  IMAD.U32 R34, RZ, RZ, UR4 ;  /* 0x00000004ff227e24 */ /* 0x001fe4000f8e00ff */
[----:B------:R-:W-:-:S07]  /*150850*/  IMAD.U32 R33, RZ, RZ, UR5 ;  /* 0x00000005ff217e24 */ /* 0x000fce000f8e00ff */
.L_x_8617:
        /* <DEDUP_REMOVED lines=20> */
.L_x_8616:
        /* <DEDUP_REMOVED lines=8> */
.L_x_8619:
        /* <DEDUP_REMOVED lines=20> */
.L_x_8618:
[----:B------:R-:W0:Y:S01]  /*150b60*/  LDCU.64 UR4, c[0x0][0x3c8] ;  /* 0x00007900ff0477ac */ /* 0x000e220008000a00 */
[----:B------:R-:W-:Y:S01]  /*150b70*/  BSSY.RECONVERGENT B1, `(.L_x_8620) ;  /* 0x0000018000017945 */ /* 0x000fe20003800200 */
[----:B------:R-:W-:Y:S02]  /*150b80*/  IMAD.MOV.U32 R27, RZ, RZ, RZ ;  /* 0x000000ffff1b7224 */ /* 0x000fe400078e00ff */
[----:B------:R-:W-:Y:S02]  /*150b90*/  IMAD.MOV.U32 R36, RZ, RZ, RZ ;  /* 0x000000ffff247224 */ /* 0x000fe400078e00ff */
[----:B0-----:R-:W-:Y:S02]  /*150ba0*/  IMAD.U32 R34, RZ, RZ, UR4 ;  /* 0x00000004ff227e24 */ /* 0x001fe4000f8e00ff */
[----:B------:R-:W-:-:S07]  /*150bb0*/  IMAD.U32 R33, RZ, RZ, UR5 ;  /* 0x00000005ff217e24 */ /* 0x000fce000f8e00ff */
.L_x_8621:
        /* <DEDUP_REMOVED lines=20> */
.L_x_8620:
        /* <DEDUP_REMOVED lines=8> */
.L_x_8623:
        /* <DEDUP_REMOVED lines=20> */
.L_x_8622:
[----:B------:R-:W0:Y:S01]  /*150ec0*/  LDCU.64 UR4, c[0x0][0x3c8] ;  /* 0x00007900ff0477ac */ /* 0x000e220008000a00 */
[----:B------:R-:W-:Y:S01]  /*150ed0*/  BSSY.RECONVERGENT B1, `(.L_x_8624) ;  /* 0x0000018000017945 */ /* 0x000fe20003800200 */
[----:B------:R-:W-:Y:S02]  /*150ee0*/  IMAD.MOV.U32 R28, RZ, RZ, RZ ;  /* 0x000000ffff1c7224 */ /* 0x000fe400078e00ff */
[----:B------:R-:W-:Y:S02]  /*150ef0*/  IMAD.MOV.U32 R35, RZ, RZ, RZ ;  /* 0x000000ffff237224 */ /* 0x000fe400078e00ff */
[----:B0-----:R-:W-:Y:S02]  /*150f00*/  IMAD.U32 R34, RZ, RZ, UR4 ;  /* 0x00000004ff227e24 */ /* 0x001fe4000f8e00ff */
[----:B------:R-:W-:-:S07]  /*150f10*/  IMAD.U32 R33, RZ, RZ, UR5 ;  /* 0x00000005ff217e24 */ /* 0x000fce000f8e00ff */
.L_x_8625:
        /* <DEDUP_REMOVED lines=20> */
.L_x_8624:
        /* <DEDUP_REMOVED lines=8> */
.L_x_8627:
        /* <DEDUP_REMOVED lines=20> */
.L_x_8626:
[----:B------:R-:W0:Y:S01]  /*151220*/  LDCU.64 UR4, c[0x0][0x3c8] ;  /* 0x00007900ff0477ac */ /* 0x000e220008000a00 */
[----:B------:R-:W-:Y:S01]  /*151230*/  BSSY.RECONVERGENT B1, `(.L_x_8628) ;  /* 0x0000018000017945 */ /* 0x000fe20003800200 */
[----:B------:R-:W-:Y:S02]  /*151240*/  IMAD.MOV.U32 R20, RZ, RZ, RZ ;  /* 0x000000ffff147224 */ /* 0x000fe400078e00ff */
[----:B------:R-:W-:Y:S02]  /*151250*/  IMAD.MOV.U32 R35, RZ, RZ, RZ ;  /* 0x000000ffff237224 */ /* 0x000fe400078e00ff */
[----:B0-----:R-:W-:Y:S02]  /*151260*/  IMAD.U32 R34, RZ, RZ, UR4 ;  /* 0x00000004ff227e24 */ /* 0x001fe4000f8e00ff */
[----:B------:R-:W-:-:S07]  /*151270*/  IMAD.U32 R33, RZ, RZ, UR5 ;  /* 0x00000005ff217e24 */ /* 0x000fce000f8e00ff */
.L_x_8629:
        /* <DEDUP_REMOVED lines=20> */
.L_x_8628:
[----:B------:R-:W0:Y:S01]  /*1513c0*/  LDC.64 R22, c[0x0][0x3c0] ;  /* 0x0000f000ff167b82 */ /* 0x000e220000000a00 */
[----:B------:R-:W1:Y:S01]  /*1513d0*/  LDCU.64 UR4, c[0x0][0x3c8] ;  /* 0x00007900ff0477ac */ /* 0x000e620008000a00 */
[----:B0-----:R-:W5:Y:S01]  /*1513e0*/  LDG.E.64 R22, desc[UR8][R22.64+0x48] ;  /* 0x0000480816167981 */ /* 0x001f62000c1e1b00 */
[----:B------:R-:W-:Y:S01]  /*1513f0*/  BSSY.RECONVERGENT B1, `(.L_x_8630) ;  /* 0x0000017000017945 */ /* 0x000fe20003800200 */
[----:B-1----:R-:W-:Y:S01]  /*151400*/  IMAD.U32 R33, RZ, RZ, UR4 ;  /* 0x00000004ff217e24 */ /* 0x002fe2000f8e00ff */
[----:B------:R-:W-:Y:S01]  /*151410*/  CS2R R34, SRZ ;  /* 0x0000000000227805 */ /* 0x000fe2000001ff00 */
[----:B------:R-:W-:-:S07]  /*151420*/  IMAD.U32 R32, RZ, RZ, UR5 ;  /* 0x00000005ff207e24 */ /* 0x000fce000f8e00ff */
.L_x_8631:
        /* <DEDUP_REMOVED lines=20> */
.L_x_8630:
[----:B------:R-:W0:Y:S01]  /*151570*/  LDCU.64 UR4, c[0x0][0x3c8] ;  /* 0x00007900ff0477ac */ /* 0x000e220008000a00 */
[----:B------:R-:W-:Y:S01]  /*151580*/  BSSY.RECONVERGENT B1, `(.L_x_8632) ;  /* 0x0000018000017945 */ /* 0x000fe20003800200 */
[----:B------:R-:W-:Y:S02]  /*151590*/  IMAD.MOV.U32 R34, RZ, RZ, RZ ;  /* 0x000000ffff227224 */ /* 0x000fe400078e00ff */
[----:B------:R-:W-:Y:S02]  /*1515a0*/  IMAD.MOV.U32 R33, RZ, RZ, RZ ;  /* 0x000000ffff217224 */ /* 0x000fe400078e00ff */
[----:B0-----:R-:W-:Y:S02]  /*1515b0*/  IMAD.U32 R32, RZ, RZ, UR4 ;  /* 0x00000004ff207e24 */ /* 0x001fe4000f8e00ff */
[----:B------:R-:W-:-:S07]  /*1515c0*/  IMAD.U32 R31, RZ, RZ, UR5 ;  /* 0x00000005ff1f7e24 */ /* 0x000fce000f8e00ff */
.L_x_8633:
        /* <DEDUP_REMOVED lines=20> */
.L_x_8632:
[----:B------:R-:W-:Y:S02]  /*151710*/  IMAD.MOV.U32 R20, RZ, RZ, R34 ;  /* 0x000000ffff147224 */ /* 0x000fe400078e0022 */
[----:B------:R-:W-:-:S07]  /*151720*/  IMAD.MOV.U32 R23, RZ, RZ, R35 ;  /* 0x000000ffff177224 */ /* 0x000fce00078e0023 */
.L_x_8593:
[----:B------:R-:W-:-:S04]  /*151730*/  ISETP.GE.AND P0, PT, R23, R20, PT ;  /* 0x000000141700720c */ /* 0x000fc80003f06270 */
[----:B------:R-:W-:Y:S01]  /*151740*/  SEL R45, R21, R48, !P0 ;  /* 0x00000030152d7207 */ /* 0x000fe20004000000 */
[----:B------:R-:W-:-:S08]  /*151750*/  IMAD.MOV.U32 R48, RZ, RZ, R21 ;  /* 0x000000ffff307224 */ /* 0x000fd000078e0015 */
.L_x_8592:
[----:B------:R-:W-:Y:S05]  /*151760*/  BSYNC.RECONVERGENT B0 ;  /* 0x0000000000007941 */ /* 0x000fea0003800200 */
.L_x_8591:
        /* <DEDUP_REMOVED lines=18> */
.L_x_8638:
        /* <DEDUP_REMOVED lines=20> */
.L_x_8637:
[----:B------:R-:W0:Y:S01]  /*1519d0*/  LDCU.64 UR4, c[0x0][0x3c8] ;  /* 0x00007900ff0477ac */ /* 0x000e220008000a00 */
[----:B------:R-:W-:Y:S01]  /*1519e0*/  BSSY.RECONVERGENT B1, `(.L_x_8639) ;  /* 0x0000018000017945 */ /* 0x000fe20003800200 */
[----:B------:R-:W-:Y:S02]  /*1519f0*/  IMAD.MOV.U32 R25, RZ, RZ, RZ ;  /* 0x000000ffff197224 */ /* 0x000fe400078e00ff */
[----:B------:R-:W-:Y:S02]  /*151a00*/  IMAD.MOV.U32 R34, RZ, RZ, RZ ;  /* 0x000000ffff227224 */ /* 0x000fe400078e00ff */
[----:B0-----:R-:W-:Y:S02]  /*151a10*/  IMAD.U32 R31, RZ, RZ, UR4 ;  /* 0x00000004ff1f7e24 */ /* 0x001fe4000f8e00ff */
[----:B------:R-:W-:-:S07]  /*151a20*/  IMAD.U32 R32, RZ, RZ, UR5 ;  /* 0x00000005ff207e24 */ /* 0x000fce000f8e00ff */
.L_x_8640:
        /* <DEDUP_REMOVED lines=20> */
.L_x_8639:
        /* <DEDUP_REMOVED lines=8> */
.L_x_8642:
        /* <DEDUP_REMOVED lines=20> */
.L_x_8641:
[----:B------:R-:W0:Y:S01]  /*151d30*/  LDCU.64 UR4, c[0x0][0x3c8] ;  /* 0x00007900ff0477ac */ /* 0x000e220008000a00 */
[----:B------:R-:W-:Y:S01]  /*151d40*/  BSSY.RECONVERGENT B1, `(.L_x_8643) ;  /* 0x0000018000017945 */ /* 0x000fe20003800200 */
[----:B------:R-:W-:Y:S02]  /*151d50*/  IMAD.MOV.U32 R27, RZ, RZ, RZ ;  /* 0x000000ffff1b7224 */ /* 0x000fe400078e00ff */
[----:B------:R-:W-:Y:S02]  /*151d60*/  IMAD.MOV.U32 R34, RZ, RZ, RZ ;  /* 0x000000ffff227224 */ /* 0x000fe400078e00ff */
[----:B0-----:R-:W-:Y:S02]  /*151d70*/  IMAD.U32 R33, RZ, RZ, UR4 ;  /* 0x00000004ff217e24 */ /* 0x001fe4000f8e00ff */
[----:B------:R-:W-:-:S07]  /*151d80*/  IMAD.U32 R32, RZ, RZ, UR5 ;  /* 0x00000005ff207e24 */ /* 0x000fce000f8e00ff */
.L_x_8644:
        /* <DEDUP_REMOVED lines=20> */
.L_x_8643:
        /* <DEDUP_REMOVED lines=8> */
.L_x_8646:
        /* <DEDUP_REMOVED lines=20> */
.L_x_8645:
[----:B------:R-:W0:Y:S01]  /*152090*/  LDCU.64 UR4, c[0x0][0x3c8] ;  /* 0x00007900ff0477ac */ /* 0x000e220008000a00 */
[----:B------:R-:W-:Y:S01]  /*1520a0*/  BSSY.RECONVERGENT B1, `(.L_x_8647) ;  /* 0x0000018000017945 */ /* 0x000fe20003800200 */
[----:B------:R-:W-:Y:S02]  /*1520b0*/  IMAD.MOV.U32 R24, RZ, RZ, RZ ;  /* 0x000000ffff187224 */ /* 0x000fe400078e00ff */
[----:B------:R-:W-:Y:S02]  /*1520c0*/  IMAD.MOV.U32 R35, RZ, RZ, RZ ;  /* 0x000000ffff237224 */ /* 0x000fe400078e00ff */
[----:B0-----:R-:W-:Y:S02]  /*1520d0*/  IMAD.U32 R33, RZ, RZ, UR4 ;  /* 0x00000004ff217e24 */ /* 0x001fe4000f8e00ff */
[----:B------:R-:W-:-:S07]  /*1520e0*/  IMAD.U32 R32, RZ, RZ, UR5 ;  /* 0x00000005ff207e24 */ /* 0x000fce000f8e00ff */
.L_x_8648:
        /* <DEDUP_REMOVED lines=20> */
.L_x_8647:
        /* <DEDUP_REMOVED lines=8> */
.L_x_8650:
        /* <DEDUP_REMOVED lines=20> */
.L_x_8649:
[----:B------:R-:W0:Y:S01]  /*1523f0*/  LDCU.64 UR4, c[0x0][0x3c8] ;  /* 0x00007900ff0477ac */ /* 0x000e220008000a00 */
[----:B------:R-:W-:Y:S01]  /*152400*/  BSSY.RECONVERGENT B1, `(.L_x_8651) ;  /* 0x0000018000017945 */ /* 0x000fe20003800200 */
[----:B------:R-:W-:Y:S02]  /*152410*/  IMAD.MOV.U32 R25, RZ, RZ, RZ ;  /* 0x000000ffff197224 */ /* 0x000fe400078e00ff */
[----:B------:R-:W-:Y:S02]  /*152420*/  IMAD.MOV.U32 R34, RZ, RZ, RZ ;  /* 0x000000ffff227224 */ /* 0x000fe400078e00ff */
[----:B0-----:R-:W-:Y:S02]  /*152430*/  IMAD.U32 R33, RZ, RZ, UR4 ;  /* 0x00000004ff217e24 */ /* 0x001fe4000f8e00ff */
[----:B------:R-:W-:-:S07]  /*152440*/  IMAD.U32 R32, RZ, RZ, UR5 ;  /* 0x00000005ff207e24 */ /* 0x000fce000f8e00ff */
.L_x_8652:
        /* <DEDUP_REMOVED lines=20> */
.L_x_8651:
        /* <DEDUP_REMOVED lines=8> */
.L_x_8654:
        /* <DEDUP_REMOVED lines=20> */
.L_x_8653:
[----:B------:R-:W0:Y:S01]  /*152750*/  LDCU.64 UR4, c[0x0][0x3c8] ;  /* 0x00007900ff0477ac */ /* 0x000e220008000a00 */
[----:B------:R-:W-:Y:S01]  /*152760*/  BSSY.RECONVERGENT B1, `(.L_x_8655) ;  /* 0x0000018000017945 */ /* 0x000fe20003800200 */
[----:B------:R-:W-:Y:S02]  /*152770*/  IMAD.MOV.U32 R27, RZ, RZ, RZ ;  /* 0x000000ffff1b7224 */ /* 0x000fe400078e00ff */
[----:B------:R-:W-:Y:S02]  /*152780*/  IMAD.MOV.U32 R34, RZ, RZ, RZ ;  /* 0x000000ffff227224 */ /* 0x000fe400078e00ff */
[----:B0-----:R-:W-:Y:S02]  /*152790*/  IMAD.U32 R33, RZ, RZ, UR4 ;  /* 0x00000004ff217e24 */ /* 0x001fe4000f8e00ff */
[----:B------:R-:W-:-:S07]  /*1527a0*/  IMAD.U32 R32, RZ, RZ, UR5 ;  /* 0x00000005ff207e24 */ /* 0x000fce000f8e00ff */
.L_x_8656:
        /* <DEDUP_REMOVED lines=20> */
.L_x_8655:
        /* <DEDUP_REMOVED lines=8> */
.L_x_8658:
        /* <DEDUP_REMOVED lines=20> */
.L_x_8657:
[----:B------:R-:W0:Y:S01]  /*152ab0*/  LDCU.64 UR4, c[0x0][0x3c8] ;  /* 0x00007900ff0477ac */ /* 0x000e220008000a00 */
[----:B------:R-:W-:Y:S01]  /*152ac0*/  BSSY.RECONVERGENT B1, `(.L_x_8659) ;  /* 0x0000018000017945 */ /* 0x000fe20003800200 */
[----:B------:R-:W-:Y:S02]  /*152ad0*/  IMAD.MOV.U32 R24, RZ, RZ, RZ ;  /* 0x000000ffff187224 */ /* 0x000fe400078e00ff */
[----:B------:R-:W-:Y:S02]  /*152ae0*/  IMAD.MOV.U32 R35, RZ, RZ, RZ ;  /* 0x000000ffff237224 */ /* 0x000fe400078e00ff */
[----:B0-----:R-:W-:Y:S02]  /*152af0*/  IMAD.U32 R33, RZ, RZ, UR4 ;  /* 0x00000004ff217e24 */ /* 0x001fe4000f8e00ff */
[----:B------:R-:W-:-:S07]  /*152b00*/  IMAD.U32 R32, RZ, RZ, UR5 ;  /* 0x00000005ff207e24 */ /* 0x000fce000f8e00ff */
.L_x_8660:
        /* <DEDUP_REMOVED lines=20> */
.L_x_8659:
        /* <DEDUP_REMOVED lines=8> */
.L_x_8662:
        /* <DEDUP_REMOVED lines=20> */
.L_x_8661:
[----:B------:R-:W0:Y:S01]  /*152e10*/  LDCU.64 UR4, c[0x0][0x3c8] ;  /* 0x00007900ff0477ac */ /* 0x000e220008000a00 */
[----:B------:R-:W-:Y:S01]  /*152e20*/  BSSY.RECONVERGENT B1, `(.L_x_8663) ;  /* 0x0000018000017945 */ /* 0x000fe20003800200 */
[----:B------:R-:W-:Y:S02]  /*152e30*/  IMAD.MOV.U32 R25, RZ, RZ, RZ ;  /* 0x000000ffff197224 */ /* 0x000fe400078e00ff */
[----:B------:R-:W-:Y:S02]  /*152e40*/  IMAD.MOV.U32 R34, RZ, RZ, RZ ;  /* 0x000000ffff227224 */ /* 0x000fe400078e00ff */
[----:B0-----:R-:W-:Y:S02]  /*152e50*/  IMAD.U32 R33, RZ, RZ, UR4 ;  /* 0x00000004ff217e24 */ /* 0x001fe4000f8e00ff */
[----:B------:R-:W-:-:S07]  /*152e60*/  IMAD.U32 R32, RZ, RZ, UR5 ;  /* 0x00000005ff207e24 */ /* 0x000fce000f8e00ff */
.L_x_8664:
        /* <DEDUP_REMOVED lines=20> */
.L_x_8663:
        /* <DEDUP_REMOVED lines=8> */
.L_x_8666:
        /* <DEDUP_REMOVED lines=20> */
.L_x_8665:
[----:B------:R-:W0:Y:S01]  /*153170*/  LDCU.64 UR4, c[0x0][0x3c8] ;  /* 0x00007900ff0477ac */ /* 0x000e220008000a00 */
[----:B------:R-:W-:Y:S01]  /*153180*/  BSSY.RECONVERGENT B1, `(.L_x_8667) ;  /* 0x0000018000017945 */ /* 0x000fe20003800200 */
[----:B------:R-:W-:Y:S02]  /*153190*/  IMAD.MOV.U32 R27, RZ, RZ, RZ ;  /* 0x000000ffff1b7224 */ /* 0x000fe400078e00ff */
[----:B------:R-:W-:Y:S02]  /*1531a0*/  IMAD.MOV.U32 R34, RZ, RZ, RZ ;  /* 0x000000ffff227224 */ /* 0x000fe400078e00ff */
[----:B0-----:R-:W-:Y:S02]  /*1531b0*/  IMAD.U32 R33, RZ, RZ, UR4 ;  /* 0x00000004ff217e24 */ /* 0x001fe4000f8e00ff */
[----:B------:R-:W-:-:S07]  /*1531c0*/  IMAD.U32 R32, RZ, RZ, UR5 ;  /* 0x00000005ff207e24 */ /* 0x000fce000f8e00ff */
.L_x_8668:
        /* <DEDUP_REMOVED lines=20> */
.L_x_8667:
        /* <DEDUP_REMOVED lines=8> */
.L_x_8670:
        /* <DEDUP_REMOVED lines=20> */
.L_x_8669:
[----:B------:R-:W0:Y:S01]  /*1534d0*/  LDCU.64 UR4, c[0x0][0x3c8] ;  /* 0x00007900ff0477ac */ /* 0x000e220008000a00 */
[----:B------:R-:W-:Y:S01]  /*1534e0*/  BSSY.RECONVERGENT B1, `(.L_x_8671) ;  /* 0x0000018000017945 */ /* 0x000fe20003800200 */
[----:B------:R-:W-:Y:S02]  /*1534f0*/  IMAD.MOV.U32 R24, RZ, RZ, RZ ;  /* 0x000000ffff187224 */ /* 0x000fe400078e00ff */
[----:B------:R-:W-:Y:S02]  /*153500*/  IMAD.MOV.U32 R35, RZ, RZ, RZ ;  /* 0x000000ffff237224 */ /* 0x000fe400078e00ff */
[----:B0-----:R-:W-:Y:S02]  /*153510*/  IMAD.U32 R33, RZ, RZ, UR4 ;  /* 0x00000004ff217e24 */ /* 0x001fe4000f8e00ff */
[----:B------:R-:W-:-:S07]  /*153520*/  IMAD.U32 R32, RZ, RZ, UR5 ;  /* 0x00000005ff207e24 */ /* 0x000fce000f8e00ff */
.L_x_8672:
        /* <DEDUP_REMOVED lines=20> */
.L_x_8671:
        /* <DEDUP_REMOVED lines=8> */
.L_x_8674:
        /* <DEDUP_REMOVED lines=20> */
.L_x_8673:
[----:B------:R-:W0:Y:S01]  /*153830*/  LDCU.64 UR4, c[0x0][0x3c8] ;  /* 0x00007900ff0477ac */ /* 0x000e220008000a00 */
[----:B------:R-:W-:Y:S01]  /*153840*/  BSSY.RECONVERGENT B1, `(.L_x_8675) ;  /* 0x0000017000017945 */ /* 0x000fe20003800200 */
[----:B------:R-:W-:Y:S01]  /*153850*/  CS2R R32, SRZ ;  /* 0x0000000000207805 */ /* 0x000fe2000001ff00 */
[----:B0-----:R-:W-:Y:S02]  /*153860*/  IMAD.U32 R30, RZ, RZ, UR4 ;  /* 0x00000004ff1e7e24 */ /* 0x001fe4000f8e00ff */
[----:B------:R-:W-:-:S07]  /*153870*/  IMAD.U32 R31, RZ, RZ, UR5 ;  /* 0x00000005ff1f7e24 */ /* 0x000fce000f8e00ff */
.L_x_8676:
        /* <DEDUP_REMOVED lines=20> */
.L_x_8675:
[----:B------:R-:W-:Y:S02]  /*1539c0*/  IMAD.MOV.U32 R20, RZ, RZ, R33 ;  /* 0x000000ffff147224 */ /* 0x000fe400078e0021 */
[----:B------:R-:W-:-:S07]  /*1539d0*/  IMAD.MOV.U32 R21, RZ, RZ, R34 ;  /* 0x000000ffff157224 */ /* 0x000fce00078e0022 */
.L_x_8636:
[----:B------:R-:W-:-:S04]  /*1539e0*/  ISETP.GE.AND P0, PT, R21, R20, PT ;  /* 0x000000141500720c */ /* 0x000fc80003f06270 */
[----:B------:R-:W-:Y:S01]  /*1539f0*/  SEL R49, R14, R45, !P0 ;  /* 0x0000002d0e317207 */ /* 0x000fe20004000000 */
[----:B------:R-:W-:-:S08]  /*153a00*/  IMAD.MOV.U32 R45, RZ, RZ, R14 ;  /* 0x000000ffff2d7224 */ /* 0x000fd000078e000e */
.L_x_8635:
[----:B------:R-:W-:Y:S05]  /*153a10*/  BSYNC.RECONVERGENT B0 ;  /* 0x0000000000007941 */ /* 0x000fea0003800200 */
.L_x_8634:
        /* <DEDUP_REMOVED lines=19> */
.L_x_8681:
        /* <DEDUP_REMOVED lines=20> */
.L_x_8680:
[----:B------:R-:W0:Y:S01]  /*153c90*/  LDCU.64 UR4, c[0x0][0x3c8] ;  /* 0x00007900ff0477ac */ /* 0x000e220008000a00 */
[----:B------:R-:W-:Y:S01]  /*153ca0*/  BSSY.RECONVERGENT B1, `(.L_x_8682) ;  /* 0x0000018000017945 */ /* 0x000fe20003800200 */
[----:B------:R-:W-:Y:S02]  /*153cb0*/  IMAD.MOV.U32 R24, RZ, RZ, RZ ;  /* 0x000000ffff187224 */ /* 0x000fe400078e00ff */
[----:B------:R-:W-:Y:S02]  /*153cc0*/  IMAD.MOV.U32 R33, RZ, RZ, RZ ;  /* 0x000000ffff217224 */ /* 0x000fe400078e00ff */
[----:B0-----:R-:W-:Y:S02]  /*153cd0*/  IMAD.U32 R31, RZ, RZ, UR4 ;  /* 0x00000004ff1f7e24 */ /* 0x001fe4000f8e00ff */
[----:B------:R-:W-:-:S07]  /*153ce0*/  IMAD.U32 R30, RZ, RZ, UR5 ;  /* 0x00000005ff1e7e24 */ /* 0x000fce000f8e00ff */
.L_x_8683:
        /* <DEDUP_REMOVED lines=20> */
.L_x_8682:
        /* <DEDUP_REMOVED lines=8> */
.L_x_8685:
        /* <DEDUP_REMOVED lines=20> */
.L_x_8684:
[----:B------:R-:W0:Y:S01]  /*153ff0*/  LDCU.64 UR4, c[0x0][0x3c8] ;  /* 0x00007900ff0477ac */ /* 0x000e220008000a00 */
[----:B------:R-:W-:Y:S01]  /*154000*/  BSSY.RECONVERGENT B1, `(.L_x_8686) ;  /* 0x0000018000017945 */ /* 0x000fe20003800200 */
[----:B------:R-:W-:Y:S02]  /*154010*/  IMAD.MOV.U32 R25, RZ, RZ, RZ ;  /* 0x000000ffff197224 */ /* 0x000fe400078e00ff */
[----:B------:R-:W-:Y:S02]  /*154020*/  IMAD.MOV.U32 R34, RZ, RZ, RZ ;  /* 0x000000ffff227224 */ /* 0x000fe400078e00ff */
[----:B0-----:R-:W-:Y:S02]  /*154030*/  IMAD.U32 R32, RZ, RZ, UR4 ;  /* 0x00000004ff207e24 */ /* 0x001fe4000f8e00ff */
[----:B------:R-:W-:-:S07]  /*154040*/  IMAD.U32 R31, RZ, RZ, UR5 ;  /* 0x00000005ff1f7e24 */ /* 0x000fce000f8e00ff */
.L_x_8687:
        /* <DEDUP_REMOVED lines=20> */
.L_x_8686:
        /* <DEDUP_REMOVED lines=8> */
.L_x_8689:
        /* <DEDUP_REMOVED lines=20> */
.L_x_8688:
[----:B------:R-:W0:Y:S01]  /*154350*/  LDCU.64 UR4, c[0x0][0x3c8] ;  /* 0x00007900ff0477ac */ /* 0x000e220008000a00 */
[----:B------:R-:W-:Y:S01]  /*154360*/  BSSY.RECONVERGENT B1, `(.L_x_8690) ;  /* 0x0000018000017945 */ /* 0x000fe20003800200 */
[----:B------:R-:W-:Y:S02]  /*154370*/  IMAD.MOV.U32 R14, RZ, RZ, RZ ;  /* 0x000000ffff0e7224 */ /* 0x000fe400078e00ff */
[----:B------:R-:W-:Y:S02]  /*154380*/  IMAD.MOV.U32 R33, RZ, RZ, RZ ;  /* 0x000000ffff217224 */ /* 0x000fe400078e00ff */
[----:B0-----:R-:W-:Y:S02]  /*154390*/  IMAD.U32 R32, RZ, RZ, UR4 ;  /* 0x00000004ff207e24 */ /* 0x001fe4000f8e00ff */
[----:B------:R-:W-:-:S07]  /*1543a0*/  IMAD.U32 R31, RZ, RZ, UR5 ;  /* 0x00000005ff1f7e24 */ /* 0x000fce000f8e00ff */
.L_x_8691:
        /* <DEDUP_REMOVED lines=20> */
.L_x_8690:
        /* <DEDUP_REMOVED lines=8> */
.L_x_8693:
        /* <DEDUP_REMOVED lines=20> */
.L_x_8692:
[----:B------:R-:W0:Y:S01]  /*1546b0*/  LDCU.64 UR4, c[0x0][0x3c8] ;  /* 0x00007900ff0477ac */ /* 0x000e220008000a00 */
[----:B------:R-:W-:Y:S01]  /*1546c0*/  BSSY.RECONVERGENT B1, `(.L_x_8694) ;  /* 0x0000018000017945 */ /* 0x000fe20003800200 */
[----:B------:R-:W-:Y:S02]  /*1546d0*/  IMAD.MOV.U32 R24, RZ, RZ, RZ ;  /* 0x000000ffff187224 */ /* 0x000fe400078e00ff */
[----:B------:R-:W-:Y:S02]  /*1546e0*/  IMAD.MOV.U32 R33, RZ, RZ, RZ ;  /* 0x000000ffff217224 */ /* 0x000fe400078e00ff */
[----:B0-----:R-:W-:Y:S02]  /*1546f0*/  IMAD.U32 R32, RZ, RZ, UR4 ;  /* 0x00000004ff207e24 */ /* 0x001fe4000f8e00ff */
[----:B------:R-:W-:-:S07]  /*154700*/  IMAD.U32 R31, RZ, RZ, UR5 ;  /* 0x00000005ff1f7e24 */ /* 0x000fce000f8e00ff */
.L_x_8695:
        /* <DEDUP_REMOVED lines=20> */
.L_x_8694:
        /* <DEDUP_REMOVED lines=8> */
.L_x_8697:
        /* <DEDUP_REMOVED lines=20> */
.L_x_8696:
[----:B------:R-:W0:Y:S01]  /*154a10*/  LDCU.64 UR4, c[0x0][0x3c8] ;  /* 0x00007900ff0477ac */ /* 0x000e220008000a00 */
[----:B------:R-:W-:Y:S01]  /*154a20*/  BSSY.RECONVERGENT B1, `(.L_x_8698) ;  /* 0x0000018000017945 */ /* 0x000fe20003800200 */
[----:B------:R-:W-:Y:S02]  /*154a30*/  IMAD.MOV.U32 R25, RZ, RZ, RZ ;  /* 0x000000ffff197224 */ /* 0x000fe400078e00ff */
[----:B------:R-:W-:Y:S02]  /*154a40*/  IMAD.MOV.U32 R34, RZ, RZ, RZ ;  /* 0x000000ffff227224 */ /* 0x000fe400078e00ff */
[----:B0-----:R-:W-:Y:S02]  /*154a50*/  IMAD.U32 R32, RZ, RZ, UR4 ;  /* 0x00000004ff207e24 */ /* 0x001fe4000f8e00ff */
[----:B------:R-:W-:-:S07]  /*154a60*/  IMAD.U32 R31, RZ, RZ, UR5 ;  /* 0x00000005ff1f7e24 */ /* 0x000fce000f8e00ff */
.L_x_8699:
        /* <DEDUP_REMOVED lines=20> */
.L_x_8698:
        /* <DEDUP_REMOVED lines=8> */
.L_x_8701:
        /* <DEDUP_REMOVED lines=20> */
.L_x_8700:
[----:B------:R-:W0:Y:S01]  /*154d70*/  LDCU.64 UR4, c[0x0][0x3c8] ;  /* 0x00007900ff0477ac */ /* 0x000e220008000a00 */
[----:B------:R-:W-:Y:S01]  /*154d80*/  BSSY.RECONVERGENT B1, `(.L_x_8702) ;  /* 0x0000018000017945 */ /* 0x000fe20003800200 */
[----:B------:R-:W-:Y:S02]  /*154d90*/  IMAD.MOV.U32 R14, RZ, RZ, RZ ;  /* 0x000000ffff0e7224 */ /* 0x000fe400078e00ff */
[----:B------:R-:W-:Y:S02]  /*154da0*/  IMAD.MOV.U32 R33, RZ, RZ, RZ ;  /* 0x000000ffff217224 */ /* 0x000fe400078e00ff */
[----:B0-----:R-:W-:Y:S02]  /*154db0*/  IMAD.U32 R32, RZ, RZ, UR4 ;  /* 0x00000004ff207e24 */ /* 0x001fe4000f8e00ff */
[----:B------:R-:W-:-:S07]  /*154dc0*/  IMAD.U32 R31, RZ, RZ, UR5 ;  /* 0x00000005ff1f7e24 */ /* 0x000fce000f8e00ff */
.L_x_8703:
        /* <DEDUP_REMOVED lines=20> */
.L_x_8702:
        /* <DEDUP_REMOVED lines=8> */
.L_x_8705:
        /* <DEDUP_REMOVED lines=20> */
.L_x_8704:
[----:B------:R-:W0:Y:S01]  /*1550d0*/  LDCU.64 UR4, c[0x0][0x3c8] ;  /* 0x00007900ff0477ac */ /* 0x000e220008000a00 */
[----:B------:R-:W-:Y:S01]  /*1550e0*/  BSSY.RECONVERGENT B1, `(.L_x_8706) ;  /* 0x0000018000017945 */ /* 0x000fe20003800200 */
[----:B------:R-:W-:Y:S02]  /*1550f0*/  IMAD.MOV.U32 R24, RZ, RZ, RZ ;  /* 0x000000ffff187224 */ /* 0x000fe400078e00ff */
[----:B------:R-:W-:Y:S02]  /*155100*/  IMAD.MOV.U32 R33, RZ, RZ, RZ ;  /* 0x000000ffff217224 */ /* 0x000fe400078e00ff */
[----:B0-----:R-:W-:Y:S02]  /*155110*/  IMAD.U32 R32, RZ, RZ, UR4 ;  /* 0x00000004ff207e24 */ /* 0x001fe4000f8e00ff */
[----:B------:R-:W-:-:S07]  /*155120*/  IMAD.U32 R31, RZ, RZ, UR5 ;  /* 0x00000005ff1f7e24 */ /* 0x000fce000f8e00ff */
.L_x_8707:
        /* <DEDUP_REMOVED lines=20> */
.L_x_8706:
        /* <DEDUP_REMOVED lines=8> */
.L_x_8709:
        /* <DEDUP_REMOVED lines=20> */
.L_x_8708:
[----:B------:R-:W0:Y:S01]  /*155430*/  LDCU.64 UR4, c[0x0][0x3c8] ;  /* 0x00007900ff0477ac */ /* 0x000e220008000a00 */
[----:B------:R-:W-:Y:S01]  /*155440*/  BSSY.RECONVERGENT B1, `(.L_x_8710) ;  /* 0x0000018000017945 */ /* 0x000fe20003800200 */
[----:B------:R-:W-:Y:S02]  /*155450*/  IMAD.MOV.U32 R25, RZ, RZ, RZ ;  /* 0x000000ffff197224 */ /* 0x000fe400078e00ff */
[----:B------:R-:W-:Y:S02]  /*155460*/  IMAD.MOV.U32 R34, RZ, RZ, RZ ;  /* 0x000000ffff227224 */ /* 0x000fe400078e00ff */
[----:B0-----:R-:W-:Y:S02]  /*155470*/  IMAD.U32 R32, RZ, RZ, UR4 ;  /* 0x00000004ff207e24 */ /* 0x001fe4000f8e00ff */
[----:B------:R-:W-:-:S07]  /*155480*/  IMAD.U32 R31, RZ, RZ, UR5 ;  /* 0x00000005ff1f7e24 */ /* 0x000fce000f8e00ff */
.L_x_8711:
        /* <DEDUP_REMOVED lines=20> */
.L_x_8710:
        /* <DEDUP_REMOVED lines=8> */
.L_x_8713:
        /* <DEDUP_REMOVED lines=20> */
.L_x_8712:
[----:B------:R-:W0:Y:S01]  /*155790*/  LDCU.64 UR4, c[0x0][0x3c8] ;  /* 0x00007900ff0477ac */ /* 0x000e220008000a00 */
[----:B------:R-:W-:Y:S01]  /*1557a0*/  BSSY.RECONVERGENT B1, `(.L_x_8714) ;  /* 0x0000018000017945 */ /* 0x000fe20003800200 */
[----:B------:R-:W-:Y:S02]  /*1557b0*/  IMAD.MOV.U32 R14, RZ, RZ, RZ ;  /* 0x000000ffff0e7224 */ /* 0x000fe400078e00ff */
[----:B------:R-:W-:Y:S02]  /*1557c0*/  IMAD.MOV.U32 R33, RZ, RZ, RZ ;  /* 0x000000ffff217224 */ /* 0x000fe400078e00ff */
[----:B0-----:R-:W-:Y:S02]  /*1557d0*/  IMAD.U32 R32, RZ, RZ, UR4 ;  /* 0x00000004ff207e24 */ /* 0x001fe4000f8e00ff */
[----:B------:R-:W-:-:S07]  /*1557e0*/  IMAD.U32 R31, RZ, RZ, UR5 ;  /* 0x00000005ff1f7e24 */ /* 0x000fce000f8e00ff */
.L_x_8715:
        /* <DEDUP_REMOVED lines=20> */
.L_x_8714:
[----:B------:R-:W0:Y:S01]  /*155930*/  LDC.64 R20, c[0x0][0x3c0] ;  /* 0x0000f000ff147b82 */ /* 0x000e220000000a00 */
[----:B------:R-:W1:Y:S01]  /*155940*/  LDCU.64 UR4, c[0x0][0x3c8] ;  /* 0x00007900ff0477ac */ /* 0x000e620008000a00 */
[----:B0-----:R-:W5:Y:S01]  /*155950*/  LDG.E.64 R20, desc[UR8][R20.64+0x48] ;  /* 0x0000480814147981 */ /* 0x001f62000c1e1b00 */
[----:B------:R-:W-:Y:S01]  /*155960*/  BSSY.RECONVERGENT B1, `(.L_x_8716) ;  /* 0x0000017000017945 */ /* 0x000fe20003800200 */
[----:B-1----:R-:W-:Y:S01]  /*155970*/  IMAD.U32 R30, RZ, RZ, UR4 ;  /* 0x00000004ff1e7e24 */ /* 0x002fe2000f8e00ff */
[----:B------:R-:W-:Y:S01]  /*155980*/  CS2R R32, SRZ ;  /* 0x0000000000207805 */ /* 0x000fe2000001ff00 */
[----:B------:R-:W-:-:S07]  /*155990*/  IMAD.U32 R31, RZ, RZ, UR5 ;  /* 0x00000005ff1f7e24 */ /* 0x000fce000f8e00ff */
.L_x_8717:
        /* <DEDUP_REMOVED lines=20> */
.L_x_8716:
[----:B------:R-:W0:Y:S01]  /*155ae0*/  LDCU.64 UR4, c[0x0][0x3c8] ;  /* 0x00007900ff0477ac */ /* 0x000e220008000a00 */
[----:B------:R-:W-:Y:S01]  /*155af0*/  BSSY.RECONVERGENT B1, `(.L_x_8718) ;  /* 0x0000018000017945 */ /* 0x000fe20003800200 */
[----:B------:R-:W-:Y:S02]  /*155b00*/  IMAD.MOV.U32 R32, RZ, RZ, RZ ;  /* 0x000000ffff207224 */ /* 0x000fe400078e00ff */
[----:B------:R-:W-:Y:S02]  /*155b10*/  IMAD.MOV.U32 R31, RZ, RZ, RZ ;  /* 0x000000ffff1f7224 */ /* 0x000fe400078e00ff */
[----:B0-----:R-:W-:Y:S02]  /*155b20*/  IMAD.U32 R29, RZ, RZ, UR4 ;  /* 0x00000004ff1d7e24 */ /* 0x001fe4000f8e00ff */
[----:B------:R-:W-:-:S07]  /*155b30*/  IMAD.U32 R30, RZ, RZ, UR5 ;  /* 0x00000005ff1e7e24 */ /* 0x000fce000f8e00ff */
.L_x_8719:
        /* <DEDUP_REMOVED lines=20> */
.L_x_8718:
[----:B------:R-:W-:Y:S02]  /*155c80*/  IMAD.MOV.U32 R14, RZ, RZ, R32 ;  /* 0x000000ffff0e7224 */ /* 0x000fe400078e0020 */
[----:B------:R-:W-:-:S07]  /*155c90*/  IMAD.MOV.U32 R21, RZ, RZ, R33 ;  /* 0x000000ffff157224 */ /* 0x000fce00078e0021 */
.L_x_8679:
[----:B------:R-:W-:-:S04]  /*155ca0*/  ISETP.GE.AND P0, PT, R21, R14, PT ;  /* 0x0000000e1500720c */ /* 0x000fc80003f06270 */
[----:B------:R-:W-:Y:S01]  /*155cb0*/  SEL R14, R18, R49, !P0 ;  /* 0x00000031120e7207 */ /* 0x000fe20004000000 */
[----:B------:R-:W-:-:S08]  /*155cc0*/  IMAD.MOV.U32 R49, RZ, RZ, R18 ;  /* 0x000000ffff317224 */ /* 0x000fd000078e0012 */
.L_x_8678:
[----:B------:R-:W-:Y:S05]  /*155cd0*/  BSYNC.RECONVERGENT B0 ;  /* 0x0000000000007941 */ /* 0x000fea0003800200 */
.L_x_8677:
        /* <DEDUP_REMOVED lines=19> */
.L_x_8724:
        /* <DEDUP_REMOVED lines=20> */
.L_x_8723:
[----:B------:R-:W0:Y:S01]  /*155f50*/  LDCU.64 UR4, c[0x0][0x3c8] ;  /* 0x00007900ff0477ac */ /* 0x000e220008000a00 */
[----:B------:R-:W-:Y:S01]  /*155f60*/  BSSY.RECONVERGENT B1, `(.L_x_8725) ;  /* 0x0000018000017945 */ /* 0x000fe20003800200 */
[----:B------:R-:W-:Y:S02]  /*155f70*/  IMAD.MOV.U32 R24, RZ, RZ, RZ ;  /* 0x000000ffff187224 */ /* 0x000fe400078e00ff */
[----:B------:R-:W-:Y:S02]  /*155f80*/  IMAD.MOV.U32 R33, RZ, RZ, RZ ;  /* 0x000000ffff217224 */ /* 0x000fe400078e00ff */
[----:B0-----:R-:W-:Y:S02]  /*155f90*/  IMAD.U32 R31, RZ, RZ, UR4 ;  /* 0x00000004ff1f7e24 */ /* 0x001fe4000f8e00ff */
[----:B------:R-:W-:-:S07]  /*155fa0*/  IMAD.U32 R30, RZ, RZ, UR5 ;  /* 0x00000005ff1e7e24 */ /* 0x000fce000f8e00ff */
.L_x_8726:
        /* <DEDUP_REMOVED lines=20> */
.L_x_8725:
        /* <DEDUP_REMOVED lines=8> */
.L_x_8728:
        /* <DEDUP_REMOVED lines=20> */
.L_x_8727:
[----:B------:R-:W0:Y:S01]  /*1562b0*/  LDCU.64 UR4, c[0x0][0x3c8] ;  /* 0x00007900ff0477ac */ /* 0x000e220008000a00 */
[----:B------:R-:W-:Y:S01]  /*1562c0*/  BSSY.RECONVERGENT B1, `(.L_x_8729) ;  /* 0x0000018000017945 */ /* 0x000fe20003800200 */
[----:B------:R-:W-:Y:S02]  /*1562d0*/  IMAD.MOV.U32 R25, RZ, RZ, RZ ;  /* 0x000000ffff197224 */ /* 0x000fe400078e00ff */
[----:B------:R-:W-:Y:S02]  /*1562e0*/  IMAD.MOV.U32 R34, RZ, RZ, RZ ;  /* 0x000000ffff227224 */ /* 0x000fe400078e00ff */
[----:B0-----:R-:W-:Y:S02]  /*1562f0*/  IMAD.U32 R32, RZ, RZ, UR4 ;  /* 0x00000004ff207e24 */ /* 0x001fe4000f8e00ff */
[----:B------:R-:W-:-:S07]  /*156300*/  IMAD.U32 R31, RZ, RZ, UR5 ;  /* 0x00000005ff1f7e24 */ /* 0x000fce000f8e00ff */
.L_x_8730:
        /* <DEDUP_REMOVED lines=20> */
.L_x_8729:
        /* <DEDUP_REMOVED lines=8> */
.L_x_8732:
        /* <DEDUP_REMOVED lines=20> */
.L_x_8731:
[----:B------:R-:W0:Y:S01]  /*156610*/  LDCU.64 UR4, c[0x0][0x3c8] ;  /* 0x00007900ff0477ac */ /* 0x000e220008000a00 */
[----:B------:R-:W-:Y:S01]  /*156620*/  BSSY.RECONVERGENT B1, `(.L_x_8733) ;  /* 0x0000018000017945 */ /* 0x000fe20003800200 */
[----:B------:R-:W-:Y:S02]  /*156630*/  IMAD.MOV.U32 R18, RZ, RZ, RZ ;  /* 0x000000ffff127224 */ /* 0x000fe400078e00ff */
[----:B------:R-:W-:Y:S02]  /*156640*/  IMAD.MOV.U32 R33, RZ, RZ, RZ ;  /* 0x000000ffff217224 */ /* 0x000fe400078e00ff */
[----:B0-----:R-:W-:Y:S02]  /*156650*/  IMAD.U32 R32, RZ, RZ, UR4 ;  /* 0x00000004ff207e24 */ /* 0x001fe4000f8e00ff */
[----:B------:R-:W-:-:S07]  /*156660*/  IMAD.U32 R31, RZ, RZ, UR5 ;  /* 0x00000005ff1f7e24 */ /* 0x000fce000f8e00ff */
.L_x_8734:
        /* <DEDUP_REMOVED lines=20> */
.L_x_8733:
        /* <DEDUP_REMOVED lines=8> */
.L_x_8736:
        /* <DEDUP_REMOVED lines=20> */
.L_x_8735:
[----:B------:R-:W0:Y:S01]  /*156970*/  LDCU.64 UR4, c[0x0][0x3c8] ;  /* 0x00007900ff0477ac */ /* 0x000e220008000a00 */
[----:B------:R-:W-:Y:S01]  /*156980*/  BSSY.RECONVERGENT B1, `(.L_x_8737) ;  /* 0x0000018000017945 */ /* 0x000fe20003800200 */
[----:B------:R-:W-:Y:S02]  /*156990*/  IMAD.MOV.U32 R24, RZ, RZ, RZ ;  /* 0x000000ffff187224 */ /* 0x000fe400078e00ff */
[----:B------:R-:W-:Y:S02]  /*1569a0*/  IMAD.MOV.U32 R33, RZ, RZ, RZ ;  /* 0x000000ffff217224 */ /* 0x000fe400078e00ff */
[----:B0-----:R-:W-:Y:S02]  /*1569b0*/  IMAD.U32 R32, RZ, RZ, UR4 ;  /* 0x00000004ff207e24 */ /* 0x001fe4000f8e00ff */
[----:B------:R-:W-:-:S07]  /*1569c0*/  IMAD.U32 R31, RZ, RZ, UR5 ;  /* 0x00000005ff1f7e24 */ /* 0x000fce000f8e00ff */
.L_x_8738:
        /* <DEDUP_REMOVED lines=20> */
.L_x_8737:
        /* <DEDUP_REMOVED lines=8> */
.L_x_8740:
        /* <DEDUP_REMOVED lines=20> */
.L_x_8739:
[----:B------:R-:W0:Y:S01]  /*156cd0*/  LDCU.64 UR4, c[0x0][0x3c8] ;  /* 0x00007900ff0477ac */ /* 0x000e220008000a00 */
[----:B------:R-:W-:Y:S01]  /*156ce0*/  BSSY.RECONVERGENT B1, `(.L_x_8741) ;  /* 0x0000018000017945 */ /* 0x000fe20003800200 */
[----:B------:R-:W-:Y:S02]  /*156cf0*/  IMAD.MOV.U32 R25, RZ, RZ, RZ ;  /* 0x000000ffff197224 */ /* 0x000fe400078e00ff */
[----:B------:R-:W-:Y:S02]  /*156d00*/  IMAD.MOV.U32 R34, RZ, RZ, RZ ;  /* 0x000000ffff227224 */ /* 0x000fe400078e00ff */
[----:B0-----:R-:W-:Y:S02]  /*156d10*/  IMAD.U32 R32, RZ, RZ, UR4 ;  /* 0x00000004ff207e24 */ /* 0x001fe4000f8e00ff */
[----:B------:R-:W-:-:S07]  /*156d20*/  IMAD.U32 R31, RZ, RZ, UR5 ;  /* 0x00000005ff1f7e24 */ /* 0x000fce000f8e00ff */
.L_x_8742:
        /* <DEDUP_REMOVED lines=20> */
.L_x_8741:
        /* <DEDUP_REMOVED lines=8> */
.L_x_8744:
        /* <DEDUP_REMOVED lines=20> */
.L_x_8743:
[----:B------:R-:W0:Y:S01]  /*157030*/  LDCU.64 UR4, c[0x0][0x3c8] ;  /* 0x00007900ff0477ac */ /* 0x000e220008000a00 */
[----:B------:R-:W-:Y:S01]  /*157040*/  BSSY.RECONVERGENT B1, `(.L_x_8745) ;  /* 0x0000018000017945 */ /* 0x000fe20003800200 */
[----:B------:R-:W-:Y:S02]  /*157050*/  IMAD.MOV.U32 R18, RZ, RZ, RZ ;  /* 0x000000ffff127224 */ /* 0x000fe400078e00ff */
[----:B------:R-:W-:Y:S02]  /*157060*/  IMAD.MOV.U32 R33, RZ, RZ, RZ ;  /* 0x000000ffff217224 */ /* 0x000fe400078e00ff */
[----:B0-----:R-:W-:Y:S02]  /*157070*/  IMAD.U32 R32, RZ, RZ, UR4 ;  /* 0x00000004ff207e24 */ /* 0x001fe4000f8e00ff */
[----:B------:R-:W-:-:S07]  /*157080*/  IMAD.U32 R31, RZ, RZ, UR5 ;  /* 0x00000005ff1f7e24 */ /* 0x000fce000f8e00ff */
.L_x_8746:
        /* <DEDUP_REMOVED lines=20> */
.L_x_8745:
        /* <DEDUP_REMOVED lines=8> */
.L_x_8748:
        /* <DEDUP_REMOVED lines=20> */
.L_x_8747:
[----:B------:R-:W0:Y:S01]  /*157390*/  LDCU.64 UR4, c[0x0][0x3c8] ;  /* 0x00007900ff0477ac */ /* 0x000e220008000a00 */
[----:B------:R-:W-:Y:S01]  /*1573a0*/  BSSY.RECONVERGENT B1, `(.L_x_8749) ;  /* 0x0000018000017945 */ /* 0x000fe20003800200 */
[----:B------:R-:W-:Y:S02]  /*1573b0*/  IMAD.MOV.U32 R24, RZ, RZ, RZ ;  /* 0x000000ffff187224 */ /* 0x000fe400078e00ff */
[----:B------:R-:W-:Y:S02]  /*1573c0*/  IMAD.MOV.U32 R33, RZ, RZ, RZ ;  /* 0x000000ffff217224 */ /* 0x000fe400078e00ff */
[----:B0-----:R-:W-:Y:S02]  /*1573d0*/  IMAD.U32 R32, RZ, RZ, UR4 ;  /* 0x00000004ff207e24 */ /* 0x001fe4000f8e00ff */
[----:B------:R-:W-:-:S07]  /*1573e0*/  IMAD.U32 R31, RZ, RZ, UR5 ;  /* 0x00000005ff1f7e24 */ /* 0x000fce000f8e00ff */
.L_x_8750:
        /* <DEDUP_REMOVED lines=20> */
.L_x_8749:
        /* <DEDUP_REMOVED lines=8> */
.L_x_8752:
        /* <DEDUP_REMOVED lines=20> */
.L_x_8751:
[----:B------:R-:W0:Y:S01]  /*1576f0*/  LDCU.64 UR4, c[0x0][0x3c8] ;  /* 0x00007900ff0477ac */ /* 0x000e220008000a00 */
[----:B------:R-:W-:Y:S01]  /*157700*/  BSSY.RECONVERGENT B1, `(.L_x_8753) ;  /* 0x0000018000017945 */ /* 0x000fe20003800200 */
[----:B------:R-:W-:Y:S02]  /*157710*/  IMAD.MOV.U32 R25, RZ, RZ, RZ ;  /* 0x000000ffff197224 */ /* 0x000fe400078e00ff */
[----:B------:R-:W-:Y:S02]  /*157720*/  IMAD.MOV.U32 R34, RZ, RZ, RZ ;  /* 0x000000ffff227224 */ /* 0x000fe400078e00ff */
[----:B0-----:R-:W-:Y:S02]  /*157730*/  IMAD.U32 R32, RZ, RZ, UR4 ;  /* 0x00000004ff207e24 */ /* 0x001fe4000f8e00ff */
[----:B------:R-:W-:-:S07]  /*157740*/  IMAD.U32 R31, RZ, RZ, UR5 ;  /* 0x00000005ff1f7e24 */ /* 0x000fce000f8e00ff */
.L_x_8754:
        /* <DEDUP_REMOVED lines=20> */
.L_x_8753:
        /* <DEDUP_REMOVED lines=8> */
.L_x_8756:
        /* <DEDUP_REMOVED lines=20> */
.L_x_8755:
[----:B------:R-:W0:Y:S01]  /*157a50*/  LDCU.64 UR4, c[0x0][0x3c8] ;  /* 0x00007900ff0477ac */ /* 0x000e220008000a00 */
[----:B------:R-:W-:Y:S01]  /*157a60*/  BSSY.RECONVERGENT B1, `(.L_x_8757) ;  /* 0x0000018000017945 */ /* 0x000fe20003800200 */
[----:B------:R-:W-:Y:S02]  /*157a70*/  IMAD.MOV.U32 R18, RZ, RZ, RZ ;  /* 0x000000ffff127224 */ /* 0x000fe400078e00ff */
[----:B------:R-:W-:Y:S02]  /*157a80*/  IMAD.MOV.U32 R33, RZ, RZ, RZ ;  /* 0x000000ffff217224 */ /* 0x000fe400078e00ff */
[----:B0-----:R-:W-:Y:S02]  /*157a90*/  IMAD.U32 R32, RZ, RZ, UR4 ;  /* 0x00000004ff207e24 */ /* 0x001fe4000f8e00ff */
[----:B------:R-:W-:-:S07]  /*157aa0*/  IMAD.U32 R31, RZ, RZ, UR5 ;  /* 0x00000005ff1f7e24 */ /* 0x000fce000f8e00ff */
.L_x_8758:
        /* <DEDUP_REMOVED lines=20> */
.L_x_8757:
[----:B------:R-:W0:Y:S01]  /*157bf0*/  LDC.64 R20, c[0x0][0x3c0] ;  /* 0x0000f000ff147b82 */ /* 0x000e220000000a00 */
[----:B------:R-:W1:Y:S01]  /*157c00*/  LDCU.64 UR4, c[0x0][0x3c8] ;  /* 0x00007900ff0477ac */ /* 0x000e620008000a00 */
[----:B0-----:R-:W5:Y:S01]  /*157c10*/  LDG.E.64 R20, desc[UR8][R20.64+0x48] ;  /* 0x0000480814147981 */ /* 0x001f62000c1e1b00 */
[----:B------:R-:W-:Y:S01]  /*157c20*/  BSSY.RECONVERGENT B1, `(.L_x_8759) ;  /* 0x0000017000017945 */ /* 0x000fe20003800200 */
[----:B-1----:R-:W-:Y:S01]  /*157c30*/  IMAD.U32 R30, RZ, RZ, UR4 ;  /* 0x00000004ff1e7e24 */ /* 0x002fe2000f8e00ff */
[----:B------:R-:W-:Y:S01]  /*157c40*/  CS2R R32, SRZ ;  /* 0x0000000000207805 */ /* 0x000fe2000001ff00 */
[----:B------:R-:W-:-:S07]  /*157c50*/  IMAD.U32 R31, RZ, RZ, UR5 ;  /* 0x00000005ff1f7e24 */ /* 0x000fce000f8e00ff */
.L_x_8760:
        /* <DEDUP_REMOVED lines=20> */
.L_x_8759:
[----:B------:R-:W0:Y:S01]  /*157da0*/  LDCU.64 UR4, c[0x0][0x3c8] ;  /* 0x00007900ff0477ac */ /* 0x000e220008000a00 */
[----:B------:R-:W-:Y:S01]  /*157db0*/  BSSY.RECONVERGENT B1, `(.L_x_8761) ;  /* 0x0000018000017945 */ /* 0x000fe20003800200 */
[----:B------:R-:W-:Y:S02]  /*157dc0*/  IMAD.MOV.U32 R32, RZ, RZ, RZ ;  /* 0x000000ffff207224 */ /* 0x000fe400078e00ff */
[----:B------:R-:W-:Y:S02]  /*157dd0*/  IMAD.MOV.U32 R31, RZ, RZ, RZ ;  /* 0x000000ffff1f7224 */ /* 0x000fe400078e00ff */
[----:B0-----:R-:W-:Y:S02]  /*157de0*/  IMAD.U32 R29, RZ, RZ, UR4 ;  /* 0x00000004ff1d7e24 */ /* 0x001fe4000f8e00ff */
[----:B------:R-:W-:-:S07]  /*157df0*/  IMAD.U32 R30, RZ, RZ, UR5 ;  /* 0x00000005ff1e7e24 */ /* 0x000fce000f8e00ff */
.L_x_8762:
        /* <DEDUP_REMOVED lines=20> */
.L_x_8761:
[----:B------:R-:W-:Y:S02]  /*157f40*/  IMAD.MOV.U32 R18, RZ, RZ, R32 ;  /* 0x000000ffff127224 */ /* 0x000fe400078e0020 */
[----:B------:R-:W-:-:S07]  /*157f50*/  IMAD.MOV.U32 R21, RZ, RZ, R33 ;  /* 0x000000ffff157224 */ /* 0x000fce00078e0021 */
.L_x_8722:
[----:B------:R-:W-:-:S04]  /*157f60*/  ISETP.GE.AND P0, PT, R21, R18, PT ;  /* 0x000000121500720c */ /* 0x000fc80003f06270 */
[----:B------:R-:W-:Y:S01]  /*157f70*/  SEL R46, R15, R14, !P0 ;  /* 0x0000000e0f2e7207 */ /* 0x000fe20004000000 */
[----:B------:R-:W-:-:S08]  /*157f80*/  IMAD.MOV.U32 R14, RZ, RZ, R15 ;  /* 0x000000ffff0e7224 */ /* 0x000fd000078e000f */
.L_x_8721:
[----:B------:R-:W-:Y:S05]  /*157f90*/  BSYNC.RECONVERGENT B0 ;  /* 0x0000000000007941 */ /* 0x000fea0003800200 */
.L_x_8720:
        /* <DEDUP_REMOVED lines=19> */
.L_x_8767:
        /* <DEDUP_REMOVED lines=20> */
.L_x_8766:
[----:B------:R-:W0:Y:S01]  /*158210*/  LDCU.64 UR4, c[0x0][0x3c8] ;  /* 0x00007900ff0477ac */ /* 0x000e220008000a00 */
[----:B------:R-:W-:Y:S01]  /*158220*/  BSSY.RECONVERGENT B1, `(.L_x_8768) ;  /* 0x0000018000017945 */ /* 0x000fe20003800200 */
[----:B------:R-:W-:Y:S02]  /*158230*/  IMAD.MOV.U32 R18, RZ, RZ, RZ ;  /* 0x000000ffff127224 */ /* 0x000fe400078e00ff */
[----:B------:R-:W-:Y:S02]  /*158240*/  IMAD.MOV.U32 R31, RZ, RZ, RZ ;  /* 0x000000ffff1f7224 */ /* 0x000fe400078e00ff */
[----:B0-----:R-:W-:Y:S02]  /*158250*/  IMAD.U32 R30, RZ, RZ, UR4 ;  /* 0x00000004ff1e7e24 */ /* 0x001fe4000f8e00ff */
[----:B------:R-:W-:-:S07]  /*158260*/  IMAD.U32 R29, RZ, RZ, UR5 ;  /* 0x00000005ff1d7e24 */ /* 0x000fce000f8e00ff */
.L_x_8769:
        /* <DEDUP_REMOVED lines=20> */
.L_x_8768:
        /* <DEDUP_REMOVED lines=8> */
.L_x_8771:
        /* <DEDUP_REMOVED lines=20> */
.L_x_8770:
[----:B------:R-:W0:Y:S01]  /*158570*/  LDCU.64 UR4, c[0x0][0x3c8] ;  /* 0x00007900ff0477ac */ /* 0x000e220008000a00 */
[----:B------:R-:W-:Y:S01]  /*158580*/  BSSY.RECONVERGENT B1, `(.L_x_8772) ;  /* 0x0000018000017945 */ /* 0x000fe20003800200 */
[----:B------:R-:W-:Y:S02]  /*158590*/  IMAD.MOV.U32 R24, RZ, RZ, RZ ;  /* 0x000000ffff187224 */ /* 0x000fe400078e00ff */
[----:B------:R-:W-:Y:S02]  /*1585a0*/  IMAD.MOV.U32 R33, RZ, RZ, RZ ;  /* 0x000000ffff217224 */ /* 0x000fe400078e00ff */
[----:B0-----:R-:W-:Y:S02]  /*1585b0*/  IMAD.U32 R30, RZ, RZ, UR4 ;  /* 0x00000004ff1e7e24 */ /* 0x001fe4000f8e00ff */
[----:B------:R-:W-:-:S07]  /*1585c0*/  IMAD.U32 R31, RZ, RZ, UR5 ;  /* 0x00000005ff1f7e24 */ /* 0x000fce000f8e00ff */
.L_x_8773:
        /* <DEDUP_REMOVED lines=20> */
.L_x_8772:
        /* <DEDUP_REMOVED lines=8> */
.L_x_8775:
        /* <DEDUP_REMOVED lines=20> */
.L_x_8774:
[----:B------:R-:W0:Y:S01]  /*1588d0*/  LDCU.64 UR4, c[0x0][0x3c8] ;  /* 0x00007900ff0477ac */ /* 0x000e220008000a00 */
[----:B------:R-:W-:Y:S01]  /*1588e0*/  BSSY.RECONVERGENT B1, `(.L_x_8776) ;  /* 0x0000018000017945 */ /* 0x000fe20003800200 */
[----:B------:R-:W-:Y:S02]  /*1588f0*/  IMAD.MOV.U32 R15, RZ, RZ, RZ ;  /* 0x000000ffff0f7224 */ /* 0x000fe400078e00ff */
[----:B------:R-:W-:Y:S02]  /*158900*/  IMAD.MOV.U32 R32, RZ, RZ, RZ ;  /* 0x000000ffff207224 */ /* 0x000fe400078e00ff */
[----:B0-----:R-:W-:Y:S02]  /*158910*/  IMAD.U32 R30, RZ, RZ, UR4 ;  /* 0x00000004ff1e7e24 */ /* 0x001fe4000f8e00ff */
[----:B------:R-:W-:-:S07]  /*158920*/  IMAD.U32 R31, RZ, RZ, UR5 ;  /* 0x00000005ff1f7e24 */ /* 0x000fce000f8e00ff */
.L_x_8777:
        /* <DEDUP_REMOVED lines=20> */
.L_x_8776:
        /* <DEDUP_REMOVED lines=8> */
.L_x_8779:
        /* <DEDUP_REMOVED lines=20> */
.L_x_8778:
[----:B------:R-:W0:Y:S01]  /*158c30*/  LDCU.64 UR4, c[0x0][0x3c8] ;  /* 0x00007900ff0477ac */ /* 0x000e220008000a00 */
[----:B------:R-:W-:Y:S01]  /*158c40*/  BSSY.RECONVERGENT B1, `(.L_x_8780) ;  /* 0x0000018000017945 */ /* 0x000fe20003800200 */
[----:B------:R-:W-:Y:S02]  /*158c50*/  IMAD.MOV.U32 R18, RZ, RZ, RZ ;  /* 0x000000ffff127224 */ /* 0x000fe400078e00ff */
[----:B------:R-:W-:Y:S02]  /*158c60*/  IMAD.MOV.U32 R33, RZ, RZ, RZ ;  /* 0x000000ffff217224 */ /* 0x000fe400078e00ff */
[----:B0-----:R-:W-:Y:S02]  /*158c70*/  IMAD.U32 R30, RZ, RZ, UR4 ;  /* 0x00000004ff1e7e24 */ /* 0x001fe4000f8e00ff */
[----:B------:R-:W-:-:S07]  /*158c80*/  IMAD.U32 R31, RZ, RZ, UR5 ;  /* 0x00000005ff1f7e24 */ /* 0x000fce000f8e00ff */
.L_x_8781:
        /* <DEDUP_REMOVED lines=20> */
.L_x_8780:
        /* <DEDUP_REMOVED lines=8> */
.L_x_8783:
        /* <DEDUP_REMOVED lines=20> */
.L_x_8782:
[----:B------:R-:W0:Y:S01]  /*158f90*/  LDCU.64 UR4, c[0x0][0x3c8] ;  /* 0x00007900ff0477ac */ /* 0x000e220008000a00 */
[----:B------:R-:W-:Y:S01]  /*158fa0*/  BSSY.RECONVERGENT B1, `(.L_x_8784) ;  /* 0x0000018000017945 */ /* 0x000fe20003800200 */
[----:B------:R-:W-:Y:S02]  /*158fb0*/  IMAD.MOV.U32 R24, RZ, RZ, RZ ;  /* 0x000000ffff187224 */ /* 0x000fe400078e00ff */
[----:B------:R-:W-:Y:S02]  /*158fc0*/  IMAD.MOV.U32 R33, RZ, RZ, RZ ;  /* 0x000000ffff217224 */ /* 0x000fe400078e00ff */
[----:B0-----:R-:W-:Y:S02]  /*158fd0*/  IMAD.U32 R30, RZ, RZ, UR4 ;  /* 0x00000004ff1e7e24 */ /* 0x001fe4000f8e00ff */
[----:B------:R-:W-:-:S07]  /*158fe0*/  IMAD.U32 R31, RZ, RZ, UR5 ;  /* 0x00000005ff1f7e24 */ /* 0x000fce000f8e00ff */
.L_x_8785:
        /* <DEDUP_REMOVED lines=20> */
.L_x_8784:
        /* <DEDUP_REMOVED lines=8> */
.L_x_8787:
        /* <DEDUP_REMOVED lines=20> */
.L_x_8786:
[----:B------:R-:W0:Y:S01]  /*1592f0*/  LDCU.64 UR4, c[0x0][0x3c8] ;  /* 0x00007900ff0477ac */ /* 0x000e220008000a00 */
[----:B------:R-:W-:Y:S01]  /*159300*/  BSSY.RECONVERGENT B1, `(.L_x_8788) ;  /* 0x0000018000017945 */ /* 0x000fe20003800200 */
[----:B------:R-:W-:Y:S02]  /*159310*/  IMAD.MOV.U32 R15, RZ, RZ, RZ ;  /* 0x000000ffff0f7224 */ /* 0x000fe400078e00ff */
[----:B------:R-:W-:Y:S02]  /*159320*/  IMAD.MOV.U32 R32, RZ, RZ, RZ ;  /* 0x000000ffff207224 */ /* 0x000fe400078e00ff */
[----:B0-----:R-:W-:Y:S02]  /*159330*/  IMAD.U32 R30, RZ, RZ, UR4 ;  /* 0x00000004ff1e7e24 */ /* 0x001fe4000f8e00ff */
[----:B------:R-:W-:-:S07]  /*159340*/  IMAD.U32 R31, RZ, RZ, UR5 ;  /* 0x00000005ff1f7e24 */ /* 0x000fce000f8e00ff */
.L_x_8789:
        /* <DEDUP_REMOVED lines=20> */
.L_x_8788:
        /* <DEDUP_REMOVED lines=8> */
.L_x_8791:
        /* <DEDUP_REMOVED lines=20> */
.L_x_8790:
[----:B------:R-:W0:Y:S01]  /*159650*/  LDCU.64 UR4, c[0x0][0x3c8] ;  /* 0x00007900ff0477ac */ /* 0x000e220008000a00 */
[----:B------:R-:W-:Y:S01]  /*159660*/  BSSY.RECONVERGENT B1, `(.L_x_8792) ;  /* 0x0000018000017945 */ /* 0x000fe20003800200 */
[----:B------:R-:W-:Y:S02]  /*159670*/  IMAD.MOV.U32 R18, RZ, RZ, RZ ;  /* 0x000000ffff127224 */ /* 0x000fe400078e00ff */
[----:B------:R-:W-:Y:S02]  /*159680*/  IMAD.MOV.U32 R33, RZ, RZ, RZ ;  /* 0x000000ffff217224 */ /* 0x000fe400078e00ff */
[----:B0-----:R-:W-:Y:S02]  /*159690*/  IMAD.U32 R30, RZ, RZ, UR4 ;  /* 0x00000004ff1e7e24 */ /* 0x001fe4000f8e00ff */
[----:B------:R-:W-:-:S07]  /*1596a0*/  IMAD.U32 R31, RZ, RZ, UR5 ;  /* 0x00000005ff1f7e24 */ /* 0x000fce000f8e00ff */
.L_x_8793:
        /* <DEDUP_REMOVED lines=20> */
.L_x_8792:
        /* <DEDUP_REMOVED lines=8> */
.L_x_8795:
        /* <DEDUP_REMOVED lines=20> */
.L_x_8794:
[----:B------:R-:W0:Y:S01]  /*1599b0*/  LDCU.64 UR4, c[0x0][0x3c8] ;  /* 0x00007900ff0477ac */ /* 0x000e220008000a00 */
[----:B------:R-:W-:Y:S01]  /*1599c0*/  BSSY.RECONVERGENT B1, `(.L_x_8796) ;  /* 0x0000018000017945 */ /* 0x000fe20003800200 */
[----:B------:R-:W-:Y:S02]  /*1599d0*/  IMAD.MOV.U32 R24, RZ, RZ, RZ ;  /* 0x000000ffff187224 */ /* 0x000fe400078e00ff */
[----:B------:R-:W-:Y:S02]  /*1599e0*/  IMAD.MOV.U32 R33, RZ, RZ, RZ ;  /* 0x000000ffff217224 */ /* 0x000fe400078e00ff */
[----:B0-----:R-:W-:Y:S02]  /*1599f0*/  IMAD.U32 R30, RZ, RZ, UR4 ;  /* 0x00000004ff1e7e24 */ /* 0x001fe4000f8e00ff */
[----:B------:R-:W-:-:S07]  /*159a00*/  IMAD.U32 R31, RZ, RZ, UR5 ;  /* 0x00000005ff1f7e24 */ /* 0x000fce000f8e00ff */
.L_x_8797:
        /* <DEDUP_REMOVED lines=20> */
.L_x_8796:
        /* <DEDUP_REMOVED lines=8> */
.L_x_8799:
        /* <DEDUP_REMOVED lines=20> */
.L_x_8798:
[----:B------:R-:W0:Y:S01]  /*159d10*/  LDCU.64 UR4, c[0x0][0x3c8] ;  /* 0x00007900ff0477ac */ /* 0x000e220008000a00 */
[----:B------:R-:W-:Y:S01]  /*159d20*/  BSSY.RECONVERGENT B1, `(.L_x_8800) ;  /* 0x0000018000017945 */ /* 0x000fe20003800200 */
[----:B------:R-:W-:Y:S02]  /*159d30*/  IMAD.MOV.U32 R15, RZ, RZ, RZ ;  /* 0x000000ffff0f7224 */ /* 0x000fe400078e00ff */
[----:B------:R-:W-:Y:S02]  /*159d40*/  IMAD.MOV.U32 R32, RZ, RZ, RZ ;  /* 0x000000ffff207224 */ /* 0x000fe400078e00ff */
[----:B0-----:R-:W-:Y:S02]  /*159d50*/  IMAD.U32 R30, RZ, RZ, UR4 ;  /* 0x00000004ff1e7e24 */ /* 0x001fe4000f8e00ff */
[----:B------:R-:W-:-:S07]  /*159d60*/  IMAD.U32 R31, RZ, RZ, UR5 ;  /* 0x00000005ff1f7e24 */ /* 0x000fce000f8e00ff */
.L_x_8801:
        /* <DEDUP_REMOVED lines=20> */
.L_x_8800:
        /* <DEDUP_REMOVED lines=8> */
.L_x_8803:
        /* <DEDUP_REMOVED lines=20> */
.L_x_8802:
[----:B------:R-:W0:Y:S01]  /*15a070*/  LDCU.64 UR4, c[0x0][0x3c8] ;  /* 0x00007900ff0477ac */ /* 0x000e220008000a00 */
[----:B------:R-:W-:Y:S01]  /*15a080*/  BSSY.RECONVERGENT B1, `(.L_x_8804) ;  /* 0x0000018000017945 */ /* 0x000fe20003800200 */
[----:B------:R-:W-:Y:S02]  /*15a090*/  IMAD.MOV.U32 R30, RZ, RZ, RZ ;  /* 0x000000ffff1e7224 */ /* 0x000fe400078e00ff */
[----:B------:R-:W-:Y:S02]  /*15a0a0*/  IMAD.MOV.U32 R32, RZ, RZ, RZ ;  /* 0x000000ffff207224 */ /* 0x000fe400078e00ff */
[----:B0-----:R-:W-:Y:S02]  /*15a0b0*/  IMAD.U32 R29, RZ, RZ, UR4 ;  /* 0x00000004ff1d7e24 */ /* 0x001fe4000f8e00ff */
[----:B------:R-:W-:-:S07]  /*15a0c0*/  IMAD.U32 R28, RZ, RZ, UR5 ;  /* 0x00000005ff1c7e24 */ /* 0x000fce000f8e00ff */
.L_x_8805:
        /* <DEDUP_REMOVED lines=20> */
.L_x_8804:
[----:B------:R-:W-:Y:S02]  /*15a210*/  IMAD.MOV.U32 R15, RZ, RZ, R30 ;  /* 0x000000ffff0f7224 */ /* 0x000fe400078e001e */
[----:B------:R-:W-:-:S07]  /*15a220*/  IMAD.MOV.U32 R18, RZ, RZ, R34 ;  /* 0x000000ffff127224 */ /* 0x000fce00078e0022 */
.L_x_8765:
[----:B------:R-:W-:-:S04]  /*15a230*/  ISETP.GE.AND P0, PT, R18, R15, PT ;  /* 0x0000000f1200720c */ /* 0x000fc80003f06270 */
[----:B------:R-:W-:Y:S01]  /*15a240*/  SEL R15, R19, R46, !P0 ;  /* 0x0000002e130f7207 */ /* 0x000fe20004000000 */
[----:B------:R-:W-:-:S08]  /*15a250*/  IMAD.MOV.U32 R46, RZ, RZ, R19 ;  /* 0x000000ffff2e7224 */ /* 0x000fd000078e0013 */
.L_x_8764:
[----:B------:R-:W-:Y:S05]  /*15a260*/  BSYNC.RECONVERGENT B0 ;  /* 0x0000000000007941 */ /* 0x000fea0003800200 */
.L_x_8763:
        /* <DEDUP_REMOVED lines=18> */
.L_x_8810:
        /* <DEDUP_REMOVED lines=20> */
.L_x_8809:
[----:B------:R-:W0:Y:S01]  /*15a4d0*/  LDCU.64 UR4, c[0x0][0x3c8] ;  /* 0x00007900ff0477ac */ /* 0x000e220008000a00 */
[----:B------:R-:W-:Y:S01]  /*15a4e0*/  BSSY.RECONVERGENT B1, `(.L_x_8811) ;  /* 0x0000018000017945 */ /* 0x000fe20003800200 */
[----:B------:R-:W-:Y:S02]  /*15a4f0*/  IMAD.MOV.U32 R23, RZ, RZ, RZ ;  /* 0x000000ffff177224 */ /* 0x000fe400078e00ff */
[----:B------:R-:W-:Y:S02]  /*15a500*/  IMAD.MOV.U32 R32, RZ, RZ, RZ ;  /* 0x000000ffff207224 */ /* 0x000fe400078e00ff */
[----:B0-----:R-:W-:Y:S02]  /*15a510*/  IMAD.U32 R29, RZ, RZ, UR4 ;  /* 0x00000004ff1d7e24 */ /* 0x001fe4000f8e00ff */
[----:B------:R-:W-:-:S07]  /*15a520*/  IMAD.U32 R30, RZ, RZ, UR5 ;  /* 0x00000005ff1e7e24 */ /* 0x000fce000f8e00ff */
.L_x_8812:
        /* <DEDUP_REMOVED lines=20> */
.L_x_8811:
        /* <DEDUP_REMOVED lines=8> */
.L_x_8814:
        /* <DEDUP_REMOVED lines=20> */
.L_x_8813:
[----:B------:R-:W0:Y:S01]  /*15a830*/  LDCU.64 UR4, c[0x0][0x3c8] ;  /* 0x00007900ff0477ac */ /* 0x000e220008000a00 */
[----:B------:R-:W-:Y:S01]  /*15a840*/  BSSY.RECONVERGENT B1, `(.L_x_8815) ;  /* 0x0000018000017945 */ /* 0x000fe20003800200 */
[----:B------:R-:W-:Y:S02]  /*15a850*/  IMAD.MOV.U32 R24, RZ, RZ, RZ ;  /* 0x000000ffff187224 */ /* 0x000fe400078e00ff */
[----:B------:R-:W-:Y:S02]  /*15a860*/  IMAD.MOV.U32 R33, RZ, RZ, RZ ;  /* 0x000000ffff217224 */ /* 0x000fe400078e00ff */
[----:B0-----:R-:W-:Y:S02]  /*15a870*/  IMAD.U32 R30, RZ, RZ, UR4 ;  /* 0x00000004ff1e7e24 */ /* 0x001fe4000f8e00ff */
[----:B------:R-:W-:-:S07]  /*15a880*/  IMAD.U32 R31, RZ, RZ, UR5 ;  /* 0x00000005ff1f7e24 */ /* 0x000fce000f8e00ff */
.L_x_8816:
        /* <DEDUP_REMOVED lines=20> */
.L_x_8815:
        /* <DEDUP_REMOVED lines=8> */
.L_x_8818:
        /* <DEDUP_REMOVED lines=20> */
.L_x_8817:
[----:B------:R-:W0:Y:S01]  /*15ab90*/  LDCU.64 UR4, c[0x0][0x3c8] ;  /* 0x00007900ff0477ac */ /* 0x000e220008000a00 */
[----:B------:R-:W-:Y:S01]  /*15aba0*/  BSSY.RECONVERGENT B1, `(.L_x_8819) ;  /* 0x0000018000017945 */ /* 0x000fe20003800200 */
[----:B------:R-:W-:Y:S02]  /*15abb0*/  IMAD.MOV.U32 R22, RZ, RZ, RZ ;  /* 0x000000ffff167224 */ /* 0x000fe400078e00ff */
[----:B------:R-:W-:Y:S02]  /*15abc0*/  IMAD.MOV.U32 R33, RZ, RZ, RZ ;  /* 0x000000ffff217224 */ /* 0x000fe400078e00ff */
[----:B0-----:R-:W-:Y:S02]  /*15abd0*/  IMAD.U32 R30, RZ, RZ, UR4 ;  /* 0x00000004ff1e7e24 */ /* 0x001fe4000f8e00ff */
[----:B------:R-:W-:-:S07]  /*15abe0*/  IMAD.U32 R31, RZ, RZ, UR5 ;  /* 0x00000005ff1f7e24 */ /* 0x000fce000f8e00ff */
.L_x_8820:
        /* <DEDUP_REMOVED lines=20> */
.L_x_8819:
        /* <DEDUP_REMOVED lines=8> */
.L_x_8822:
        /* <DEDUP_REMOVED lines=20> */
.L_x_8821:
[----:B------:R-:W0:Y:S01]  /*15aef0*/  LDCU.64 UR4, c[0x0][0x3c8] ;  /* 0x00007900ff0477ac */ /* 0x000e220008000a00 */
[----:B------:R-:W-:Y:S01]  /*15af00*/  BSSY.RECONVERGENT B1, `(.L_x_8823) ;  /* 0x0000018000017945 */ /* 0x000fe20003800200 */
[----:B------:R-:W-:Y:S02]  /*15af10*/  IMAD.MOV.U32 R23, RZ, RZ, RZ ;  /* 0x000000ffff177224 */ /* 0x000fe400078e00ff */
[----:B------:R-:W-:Y:S02]  /*15af20*/  IMAD.MOV.U32 R32, RZ, RZ, RZ ;  /* 0x000000ffff207224 */ /* 0x000fe400078e00ff */
[----:B0-----:R-:W-:Y:S02]  /*15af30*/  IMAD.U32 R30, RZ, RZ, UR4 ;  /* 0x00000004ff1e7e24 */ /* 0x001fe4000f8e00ff */
[----:B------:R-:W-:-:S07]  /*15af40*/  IMAD.U32 R31, RZ, RZ, UR5 ;  /* 0x00000005ff1f7e24 */ /* 0x000fce000f8e00ff */
.L_x_8824:
        /* <DEDUP_REMOVED lines=20> */
.L_x_8823:
        /* <DEDUP_REMOVED lines=8> */
.L_x_8826:
        /* <DEDUP_REMOVED lines=20> */
.L_x_8825:
[----:B------:R-:W0:Y:S01]  /*15b250*/  LDCU.64 UR4, c[0x0][0x3c8] ;  /* 0x00007900ff0477ac */ /* 0x000e220008000a00 */
[----:B------:R-:W-:Y:S01]  /*15b260*/  BSSY.RECONVERGENT B1, `(.L_x_8827) ;  /* 0x0000018000017945 */ /* 0x000fe20003800200 */
[----:B------:R-:W-:Y:S02]  /*15b270*/  IMAD.MOV.U32 R24, RZ, RZ, RZ ;  /* 0x000000ffff187224 */ /* 0x000fe400078e00ff */
[----:B------:R-:W-:Y:S02]  /*15b280*/  IMAD.MOV.U32 R33, RZ, RZ, RZ ;  /* 0x000000ffff217224 */ /* 0x000fe400078e00ff */
[----:B0-----:R-:W-:Y:S02]  /*15b290*/  IMAD.U32 R30, RZ, RZ, UR4 ;  /* 0x00000004ff1e7e24 */ /* 0x001fe4000f8e00ff */
[----:B------:R-:W-:-:S07]  /*15b2a0*/  IMAD.U32 R31, RZ, RZ, UR5 ;  /* 0x00000005ff1f7e24 */ /* 0x000fce000f8e00ff */
.L_x_8828:
        /* <DEDUP_REMOVED lines=20> */
.L_x_8827:
        /* <DEDUP_REMOVED lines=8> */
.L_x_8830:
        /* <DEDUP_REMOVED lines=20> */
.L_x_8829:
[----:B------:R-:W0:Y:S01]  /*15b5b0*/  LDCU.64 UR4, c[0x0][0x3c8] ;  /* 0x00007900ff0477ac */ /* 0x000e220008000a00 */
[----:B------:R-:W-:Y:S01]  /*15b5c0*/  BSSY.RECONVERGENT B1, `(.L_x_8831) ;  /* 0x0000018000017945 */ /* 0x000fe20003800200 */
[----:B------:R-:W-:Y:S02]  /*15b5d0*/  IMAD.MOV.U32 R22, RZ, RZ, RZ ;  /* 0x000000ffff167224 */ /* 0x000fe400078e00ff */
[----:B------:R-:W-:Y:S02]  /*15b5e0*/  IMAD.MOV.U32 R33, RZ, RZ, RZ ;  /* 0x000000ffff217224 */ /* 0x000fe400078e00ff */
[----:B0-----:R-:W-:Y:S02]  /*15b5f0*/  IMAD.U32 R30, RZ, RZ, UR4 ;  /* 0x00000004ff1e7e24 */ /* 0x001fe4000f8e00ff */
[----:B------:R-:W-:-:S07]  /*15b600*/  IMAD.U32 R31, RZ, RZ, UR5 ;  /* 0x00000005ff1f7e24 */ /* 0x000fce000f8e00ff */
.L_x_8832:
        /* <DEDUP_REMOVED lines=20> */
.L_x_8831:
        /* <DEDUP_REMOVED lines=8> */
.L_x_8834:
        /* <DEDUP_REMOVED lines=20> */
.L_x_8833:
[----:B------:R-:W0:Y:S01]  /*15b910*/  LDCU.64 UR4, c[0x0][0x3c8] ;  /* 0x00007900ff0477ac */ /* 0x000e220008000a00 */
[----:B------:R-:W-:Y:S01]  /*15b920*/  BSSY.RECONVERGENT B1, `(.L_x_8835) ;  /* 0x0000018000017945 */ /* 0x000fe20003800200 */
[----:B------:R-:W-:Y:S02]  /*15b930*/  IMAD.MOV.U32 R23, RZ, RZ, RZ ;  /* 0x000000ffff177224 */ /* 0x000fe400078e00ff */
[----:B------:R-:W-:Y:S02]  /*15b940*/  IMAD.MOV.U32 R32, RZ, RZ, RZ ;  /* 0x000000ffff207224 */ /* 0x000fe400078e00ff */
[----:B0-----:R-:W-:Y:S02]  /*15b950*/  IMAD.U32 R30, RZ, RZ, UR4 ;  /* 0x00000004ff1e7e24 */ /* 0x001fe4000f8e00ff */
[----:B------:R-:W-:-:S07]  /*15b960*/  IMAD.U32 R31, RZ, RZ, UR5 ;  /* 0x00000005ff1f7e24 */ /* 0x000fce000f8e00ff */
.L_x_8836:
        /* <DEDUP_REMOVED lines=20> */
.L_x_8835:
        /* <DEDUP_REMOVED lines=8> */
.L_x_8838:
        /* <DEDUP_REMOVED lines=20> */
.L_x_8837:
[----:B------:R-:W0:Y:S01]  /*15bc70*/  LDCU.64 UR4, c[0x0][0x3c8] ;  /* 0x00007900ff0477ac */ /* 0x000e220008000a00 */
[----:B------:R-:W-:Y:S01]  /*15bc80*/  BSSY.RECONVERGENT B1, `(.L_x_8839) ;  /* 0x0000018000017945 */ /* 0x000fe20003800200 */
[----:B------:R-:W-:Y:S02]  /*15bc90*/  IMAD.MOV.U32 R24, RZ, RZ, RZ ;  /* 0x000000ffff187224 */ /* 0x000fe400078e00ff */
[----:B------:R-:W-:Y:S02]  /*15bca0*/  IMAD.MOV.U32 R33, RZ, RZ, RZ ;  /* 0x000000ffff217224 */ /* 0x000fe400078e00ff */
[----:B0-----:R-:W-:Y:S02]  /*15bcb0*/  IMAD.U32 R30, RZ, RZ, UR4 ;  /* 0x00000004ff1e7e24 */ /* 0x001fe4000f8e00ff */
[----:B------:R-:W-:-:S07]  /*15bcc0*/  IMAD.U32 R31, RZ, RZ, UR5 ;  /* 0x00000005ff1f7e24 */ /* 0x000fce000f8e00ff */
.L_x_8840:
        /* <DEDUP_REMOVED lines=20> */
.L_x_8839:
        /* <DEDUP_REMOVED lines=8> */
.L_x_8842:
        /* <DEDUP_REMOVED lines=20> */
.L_x_8841:
[----:B------:R-:W0:Y:S01]  /*15bfd0*/  LDCU.64 UR4, c[0x0][0x3c8] ;  /* 0x00007900ff0477ac */ /* 0x000e220008000a00 */
[----:B------:R-:W-:Y:S01]  /*15bfe0*/  BSSY.RECONVERGENT B1, `(.L_x_8843) ;  /* 0x0000018000017945 */ /* 0x000fe20003800200 */
[----:B------:R-:W-:Y:S02]  /*15bff0*/  IMAD.MOV.U32 R22, RZ, RZ, RZ ;  /* 0x000000ffff167224 */ /* 0x000fe400078e00ff */
[----:B------:R-:W-:Y:S02]  /*15c000*/  IMAD.MOV.U32 R33, RZ, RZ, RZ ;  /* 0x000000ffff217224 */ /* 0x000fe400078e00ff */
[----:B0-----:R-:W-:Y:S02]  /*15c010*/  IMAD.U32 R30, RZ, RZ, UR4 ;  /* 0x00000004ff1e7e24 */ /* 0x001fe4000f8e00ff */
[----:B------:R-:W-:-:S07]  /*15c020*/  IMAD.U32 R31, RZ, RZ, UR5 ;  /* 0x00000005ff1f7e24 */ /* 0x000fce000f8e00ff */
.L_x_8844:
        /* <DEDUP_REMOVED lines=20> */
.L_x_8843:
        /* <DEDUP_REMOVED lines=8> */
.L_x_8846:
        /* <DEDUP_REMOVED lines=20> */
.L_x_8845:
[----:B------:R-:W0:Y:S01]  /*15c330*/  LDCU.64 UR4, c[0x0][0x3c8] ;  /* 0x00007900ff0477ac */ /* 0x000e220008000a00 */
[----:B------:R-:W-:Y:S01]  /*15c340*/  BSSY.RECONVERGENT B1, `(.L_x_8847) ;  /* 0x0000018000017945 */ /* 0x000fe20003800200 */
[----:B------:R-:W-:Y:S02]  /*15c350*/  IMAD.MOV.U32 R30, RZ, RZ, RZ ;  /* 0x000000ffff1e7224 */ /* 0x000fe400078e00ff */
[----:B------:R-:W-:Y:S02]  /*15c360*/  IMAD.MOV.U32 R32, RZ, RZ, RZ ;  /* 0x000000ffff207224 */ /* 0x000fe400078e00ff */
[----:B0-----:R-:W-:Y:S02]  /*15c370*/  IMAD.U32 R28, RZ, RZ, UR4 ;  /* 0x00000004ff1c7e24 */ /* 0x001fe4000f8e00ff */
[----:B------:R-:W-:-:S07]  /*15c380*/  IMAD.U32 R29, RZ, RZ, UR5 ;  /* 0x00000005ff1d7e24 */ /* 0x000fce000f8e00ff */
.L_x_8848:
        /* <DEDUP_REMOVED lines=20> */
.L_x_8847:
[----:B------:R-:W-:Y:S02]  /*15c4d0*/  IMAD.MOV.U32 R18, RZ, RZ, R30 ;  /* 0x000000ffff127224 */ /* 0x000fe400078e001e */
[----:B------:R-:W-:-:S07]  /*15c4e0*/  IMAD.MOV.U32 R19, RZ, RZ, R34 ;  /* 0x000000ffff137224 */ /* 0x000fce00078e0022 */
.L_x_8808:
[----:B------:R-:W-:-:S04]  /*15c4f0*/  ISETP.GE.AND P0, PT, R19, R18, PT ;  /* 0x000000121300720c */ /* 0x000fc80003f06270 */
[----:B------:R-:W-:Y:S01]  /*15c500*/  SEL R43, R16, R15, !P0 ;  /* 0x0000000f102b7207 */ /* 0x000fe20004000000 */
[----:B------:R-:W-:-:S08]  /*15c510*/  IMAD.MOV.U32 R15, RZ, RZ, R16 ;  /* 0x000000ffff0f7224 */ /* 0x000fd000078e0010 */
.L_x_8807:
[----:B------:R-:W-:Y:S05]  /*15c520*/  BSYNC.RECONVERGENT B0 ;  /* 0x0000000000007941 */ /* 0x000fea0003800200 */
.L_x_8806:
        /* <DEDUP_REMOVED lines=19> */
.L_x_8853:
        /* <DEDUP_REMOVED lines=20> */
.L_x_8852:
[----:B------:R-:W0:Y:S01]  /*15c7a0*/  LDCU.64 UR4, c[0x0][0x3c8] ;  /* 0x00007900ff0477ac */ /* 0x000e220008000a00 */
[----:B------:R-:W-:Y:S01]  /*15c7b0*/  BSSY.RECONVERGENT B1, `(.L_x_8854) ;  /* 0x0000018000017945 */ /* 0x000fe20003800200 */
[----:B------:R-:W-:Y:S02]  /*15c7c0*/  IMAD.MOV.U32 R22, RZ, RZ, RZ ;  /* 0x000000ffff167224 */ /* 0x000fe400078e00ff */
[----:B------:R-:W-:Y:S02]  /*15c7d0*/  IMAD.MOV.U32 R30, RZ, RZ, RZ ;  /* 0x000000ffff1e7224 */ /* 0x000fe400078e00ff */
[----:B0-----:R-:W-:Y:S02]  /*15c7e0*/  IMAD.U32 R29, RZ, RZ, UR4 ;  /* 0x00000004ff1d7e24 */ /* 0x001fe4000f8e00ff */
[----:B------:R-:W-:-:S07]  /*15c7f0*/  IMAD.U32 R28, RZ, RZ, UR5 ;  /* 0x00000005ff1c7e24 */ /* 0x000fce000f8e00ff */
.L_x_8855:
        /* <DEDUP_REMOVED lines=20> */
.L_x_8854:
        /* <DEDUP_REMOVED lines=8> */
.L_x_8857:
        /* <DEDUP_REMOVED lines=20> */
.L_x_8856:
[----:B------:R-:W0:Y:S01]  /*15cb00*/  LDCU.64 UR4, c[0x0][0x3c8] ;  /* 0x00007900ff0477ac */ /* 0x000e220008000a00 */
[----:B------:R-:W-:Y:S01]  /*15cb10*/  BSSY.RECONVERGENT B1, `(.L_x_8858) ;  /* 0x0000018000017945 */ /* 0x000fe20003800200 */
[----:B------:R-:W-:Y:S02]  /*15cb20*/  IMAD.MOV.U32 R23, RZ, RZ, RZ ;  /* 0x000000ffff177224 */ /* 0x000fe400078e00ff */
[----:B------:R-:W-:Y:S02]  /*15cb30*/  IMAD.MOV.U32 R32, RZ, RZ, RZ ;  /* 0x000000ffff207224 */ /* 0x000fe400078e00ff */
[----:B0-----:R-:W-:Y:S02]  /*15cb40*/  IMAD.U32 R29, RZ, RZ, UR4 ;  /* 0x00000004ff1d7e24 */ /* 0x001fe4000f8e00ff */
[----:B------:R-:W-:-:S07]  /*15cb50*/  IMAD.U32 R30, RZ, RZ, UR5 ;  /* 0x00000005ff1e7e24 */ /* 0x000fce000f8e00ff */
.L_x_8859:
        /* <DEDUP_REMOVED lines=20> */
.L_x_8858:
        /* <DEDUP_REMOVED lines=8> */
.L_x_8861:
        /* <DEDUP_REMOVED lines=20> */
.L_x_8860:
[----:B------:R-:W0:Y:S01]  /*15ce60*/  LDCU.64 UR4, c[0x0][0x3c8] ;  /* 0x00007900ff0477ac */ /* 0x000e220008000a00 */
[----:B------:R-:W-:Y:S01]  /*15ce70*/  BSSY.RECONVERGENT B1, `(.L_x_8862) ;  /* 0x0000018000017945 */ /* 0x000fe20003800200 */
[----:B------:R-:W-:Y:S02]  /*15ce80*/  IMAD.MOV.U32 R16, RZ, RZ, RZ ;  /* 0x000000ffff107224 */ /* 0x000fe400078e00ff */
[----:B------:R-:W-:Y:S02]  /*15ce90*/  IMAD.MOV.U32 R31, RZ, RZ, RZ ;  /* 0x000000ffff1f7224 */ /* 0x000fe400078e00ff */
[----:B0-----:R-:W-:Y:S02]  /*15cea0*/  IMAD.U32 R29, RZ, RZ, UR4 ;  /* 0x00000004ff1d7e24 */ /* 0x001fe4000f8e00ff */
[----:B------:R-:W-:-:S07]  /*15ceb0*/  IMAD.U32 R30, RZ, RZ, UR5 ;  /* 0x00000005ff1e7e24 */ /* 0x000fce000f8e00ff */
.L_x_8863:
        /* <DEDUP_REMOVED lines=20> */
.L_x_8862:
        /* <DEDUP_REMOVED lines=8> */
.L_x_8865:
        /* <DEDUP_REMOVED lines=20> */
.L_x_8864:
[----:B------:R-:W0:Y:S01]  /*15d1c0*/  LDCU.64 UR4, c[0x0][0x3c8] ;  /* 0x00007900ff0477ac */ /* 0x000e220008000a00 */
[----:B------:R-:W-:Y:S01]  /*15d1d0*/  BSSY.RECONVERGENT B1, `(.L_x_8866) ;  /* 0x0000018000017945 */ /* 0x000fe20003800200 */
[----:B------:R-:W-:Y:S02]  /*15d1e0*/  IMAD.MOV.U32 R22, RZ, RZ, RZ ;  /* 0x000000ffff167224 */ /* 0x000fe400078e00ff */
[----:B------:R-:W-:Y:S02]  /*15d1f0*/  IMAD.MOV.U32 R31, RZ, RZ, RZ ;  /* 0x000000ffff1f7224 */ /* 0x000fe400078e00ff */
[----:B0-----:R-:W-:Y:S02]  /*15d200*/  IMAD.U32 R29, RZ, RZ, UR4 ;  /* 0x00000004ff1d7e24 */ /* 0x001fe4000f8e00ff */
[----:B------:R-:W-:-:S07]  /*15d210*/  IMAD.U32 R30, RZ, RZ, UR5 ;  /* 0x00000005ff1e7e24 */ /* 0x000fce000f8e00ff */
.L_x_8867:
        /* <DEDUP_REMOVED lines=20> */
.L_x_8866:
        /* <DEDUP_REMOVED lines=8> */
.L_x_8869:
        /* <DEDUP_REMOVED lines=20> */
.L_x_8868:
[----:B------:R-:W0:Y:S01]  /*15d520*/  LDCU.64 UR4, c[0x0][0x3c8] ;  /* 0x00007900ff0477ac */ /* 0x000e220008000a00 */
[----:B------:R-:W-:Y:S01]  /*15d530*/  BSSY.RECONVERGENT B1, `(.L_x_8870) ;  /* 0x0000018000017945 */ /* 0x000fe20003800200 */
[----:B------:R-:W-:Y:S02]  /*15d540*/  IMAD.MOV.U32 R23, RZ, RZ, RZ ;  /* 0x000000ffff177224 */ /* 0x000fe400078e00ff */
[----:B------:R-:W-:Y:S02]  /*15d550*/  IMAD.MOV.U32 R32, RZ, RZ, RZ ;  /* 0x000000ffff207224 */ /* 0x000fe400078e00ff */
[----:B0-----:R-:W-:Y:S02]  /*15d560*/  IMAD.U32 R29, RZ, RZ, UR4 ;  /* 0x00000004ff1d7e24 */ /* 0x001fe4000f8e00ff */
[----:B------:R-:W-:-:S07]  /*15d570*/  IMAD.U32 R30, RZ, RZ, UR5 ;  /* 0x00000005ff1e7e24 */ /* 0x000fce000f8e00ff */
.L_x_8871:
        /* <DEDUP_REMOVED lines=20> */
.L_x_8870:
        /* <DEDUP_REMOVED lines=8> */
.L_x_8873:
        /* <DEDUP_REMOVED lines=20> */
.L_x_8872:
[----:B------:R-:W0:Y:S01]  /*15d880*/  LDCU.64 UR4, c[0x0][0x3c8] ;  /* 0x00007900ff0477ac */ /* 0x000e220008000a00 */
[----:B------:R-:W-:Y:S01]  /*15d890*/  BSSY.RECONVERGENT B1, `(.L_x_8874) ;  /* 0x0000018000017945 */ /* 0x000fe20003800200 */
[----:B------:R-:W-:Y:S02]  /*15d8a0*/  IMAD.MOV.U32 R16, RZ, RZ, RZ ;  /* 0x000000ffff107224 */ /* 0x000fe400078e00ff */
[----:B------:R-:W-:Y:S02]  /*15d8b0*/  IMAD.MOV.U32 R31, RZ, RZ, RZ ;  /* 0x000000ffff1f7224 */ /* 0x000fe400078e00ff */
[----:B0-----:R-:W-:Y:S02]  /*15d8c0*/  IMAD.U32 R29, RZ, RZ, UR4 ;  /* 0x00000004ff1d7e24 */ /* 0x001fe4000f8e00ff */
[----:B------:R-:W-:-:S07]  /*15d8d0*/  IMAD.U32 R30, RZ, RZ, UR5 ;  /* 0x00000005ff1e7e24 */ /* 0x000fce000f8e00ff */
.L_x_8875:
        /* <DEDUP_REMOVED lines=20> */
.L_x_8874:
        /* <DEDUP_REMOVED lines=8> */
.L_x_8877:
        /* <DEDUP_REMOVED lines=20> */
.L_x_8876:
[----:B------:R-:W0:Y:S01]  /*15dbe0*/  LDCU.64 UR4, c[0x0][0x3c8] ;  /* 0x00007900ff0477ac */ /* 0x000e220008000a00 */
[----:B------:R-:W-:Y:S01]  /*15dbf0*/  BSSY.RECONVERGENT B1, `(.L_x_8878) ;  /* 0x0000018000017945 */ /* 0x000fe20003800200 */
[----:B------:R-:W-:Y:S02]  /*15dc00*/  IMAD.MOV.U32 R22, RZ, RZ, RZ ;  /* 0x000000ffff167224 */ /* 0x000fe400078e00ff */
[----:B------:R-:W-:Y:S02]  /*15dc10*/  IMAD.MOV.U32 R31, RZ, RZ, RZ ;  /* 0x000000ffff1f7224 */ /* 0x000fe400078e00ff */
[----:B0-----:R-:W-:Y:S02]  /*15dc20*/  IMAD.U32 R29, RZ, RZ, UR4 ;  /* 0x00000004ff1d7e24 */ /* 0x001fe4000f8e00ff */
[----:B------:R-:W-:-:S07]  /*15dc30*/  IMAD.U32 R30, RZ, RZ, UR5 ;  /* 0x00000005ff1e7e24 */ /* 0x000fce000f8e00ff */
.L_x_8879:
        /* <DEDUP_REMOVED lines=20> */
.L_x_8878:
        /* <DEDUP_REMOVED lines=8> */
.L_x_8881:
        /* <DEDUP_REMOVED lines=20> */
.L_x_8880:
[----:B------:R-:W0:Y:S01]  /*15df40*/  LDCU.64 UR4, c[0x0][0x3c8] ;  /* 0x00007900ff0477ac */ /* 0x000e220008000a00 */
[----:B------:R-:W-:Y:S01]  /*15df50*/  BSSY.RECONVERGENT B1, `(.L_x_8882) ;  /* 0x0000018000017945 */ /* 0x000fe20003800200 */
[----:B------:R-:W-:Y:S02]  /*15df60*/  IMAD.MOV.U32 R23, RZ, RZ, RZ ;  /* 0x000000ffff177224 */ /* 0x000fe400078e00ff */
[----:B------:R-:W-:Y:S02]  /*15df70*/  IMAD.MOV.U32 R32, RZ, RZ, RZ ;  /* 0x000000ffff207224 */ /* 0x000fe400078e00ff */
[----:B0-----:R-:W-:Y:S02]  /*15df80*/  IMAD.U32 R29, RZ, RZ, UR4 ;  /* 0x00000004ff1d7e24 */ /* 0x001fe4000f8e00ff */
[----:B------:R-:W-:-:S07]  /*15df90*/  IMAD.U32 R30, RZ, RZ, UR5 ;  /* 0x00000005ff1e7e24 */ /* 0x000fce000f8e00ff */
.L_x_8883:
        /* <DEDUP_REMOVED lines=20> */
.L_x_8882:
        /* <DEDUP_REMOVED lines=8> */
.L_x_8885:
        /* <DEDUP_REMOVED lines=20> */
.L_x_8884:
[----:B------:R-:W0:Y:S01]  /*15e2a0*/  LDCU.64 UR4, c[0x0][0x3c8] ;  /* 0x00007900ff0477ac */ /* 0x000e220008000a00 */
[----:B------:R-:W-:Y:S01]  /*15e2b0*/  BSSY.RECONVERGENT B1, `(.L_x_8886) ;  /* 0x0000018000017945 */ /* 0x000fe20003800200 */
[----:B------:R-:W-:Y:S02]  /*15e2c0*/  IMAD.MOV.U32 R16, RZ, RZ, RZ ;  /* 0x000000ffff107224 */ /* 0x000fe400078e00ff */
[----:B------:R-:W-:Y:S02]  /*15e2d0*/  IMAD.MOV.U32 R31, RZ, RZ, RZ ;  /* 0x000000ffff1f7224 */ /* 0x000fe400078e00ff */
[----:B0-----:R-:W-:Y:S02]  /*15e2e0*/  IMAD.U32 R29, RZ, RZ, UR4 ;  /* 0x00000004ff1d7e24 */ /* 0x001fe4000f8e00ff */
[----:B------:R-:W-:-:S07]  /*15e2f0*/  IMAD.U32 R30, RZ, RZ, UR5 ;  /* 0x00000005ff1e7e24 */ /* 0x000fce000f8e00ff */
.L_x_8887:
        /* <DEDUP_REMOVED lines=20> */
.L_x_8886:
        /* <DEDUP_REMOVED lines=8> */
.L_x_8889:
        /* <DEDUP_REMOVED lines=20> */
.L_x_8888:
[----:B------:R-:W0:Y:S01]  /*15e600*/  LDCU.64 UR4, c[0x0][0x3c8] ;  /* 0x00007900ff0477ac */ /* 0x000e220008000a00 */
[----:B------:R-:W-:Y:S01]  /*15e610*/  BSSY.RECONVERGENT B1, `(.L_x_8890) ;  /* 0x0000018000017945 */ /* 0x000fe20003800200 */
[----:B------:R-:W-:Y:S02]  /*15e620*/  IMAD.MOV.U32 R29, RZ, RZ, RZ ;  /* 0x000000ffff1d7224 */ /* 0x000fe400078e00ff */
[----:B------:R-:W-:Y:S02]  /*15e630*/  IMAD.MOV.U32 R30, RZ, RZ, RZ ;  /* 0x000000ffff1e7224 */ /* 0x000fe400078e00ff */
[----:B0-----:R-:W-:Y:S02]  /*15e640*/  IMAD.U32 R27, RZ, RZ, UR4 ;  /* 0x00000004ff1b7e24 */ /* 0x001fe4000f8e00ff */
[----:B------:R-:W-:-:S07]  /*15e650*/  IMAD.U32 R28, RZ, RZ, UR5 ;  /* 0x00000005ff1c7e24 */ /* 0x000fce000f8e00ff */
.L_x_8891:
        /* <DEDUP_REMOVED lines=20> */
.L_x_8890:
[----:B------:R-:W-:Y:S02]  /*15e7a0*/  IMAD.MOV.U32 R16, RZ, RZ, R29 ;  /* 0x000000ffff107224 */ /* 0x000fe400078e001d */
[----:B------:R-:W-:-:S07]  /*15e7b0*/  IMAD.MOV.U32 R19, RZ, RZ, R32 ;  /* 0x000000ffff137224 */ /* 0x000fce00078e0020 */
.L_x_8851:
[----:B------:R-:W-:-:S04]  /*15e7c0*/  ISETP.GE.AND P0, PT, R19, R16, PT ;  /* 0x000000101300720c */ /* 0x000fc80003f06270 */
[----:B------:R-:W-:Y:S01]  /*15e7d0*/  SEL R54, R12, R43, !P0 ;  /* 0x0000002b0c367207 */ /* 0x000fe20004000000 */
[----:B------:R-:W-:-:S08]  /*15e7e0*/  IMAD.MOV.U32 R43, RZ, RZ, R12 ;  /* 0x000000ffff2b7224 */ /* 0x000fd000078e000c */
.L_x_8850:
[----:B------:R-:W-:Y:S05]  /*15e7f0*/  BSYNC.RECONVERGENT B0 ;  /* 0x0000000000007941 */ /* 0x000fea0003800200 */
.L_x_8849:
        /* <DEDUP_REMOVED lines=19> */
.L_x_8896:
        /* <DEDUP_REMOVED lines=20> */
.L_x_8895:
[----:B------:R-:W0:Y:S01]  /*15ea70*/  LDCU.64 UR4, c[0x0][0x3c8] ;  /* 0x00007900ff0477ac */ /* 0x000e220008000a00 */
[----:B------:R-:W-:Y:S01]  /*15ea80*/  BSSY.RECONVERGENT B1, `(.L_x_8897) ;  /* 0x0000018000017945 */ /* 0x000fe20003800200 */
[----:B------:R-:W-:Y:S02]  /*15ea90*/  IMAD.MOV.U32 R16, RZ, RZ, RZ ;  /* 0x000000ffff107224 */ /* 0x000fe400078e00ff */
[----:B------:R-:W-:Y:S02]  /*15eaa0*/  IMAD.MOV.U32 R29, RZ, RZ, RZ ;  /* 0x000000ffff1d7224 */ /* 0x000fe400078e00ff */
[----:B0-----:R-:W-:Y:S02]  /*15eab0*/  IMAD.U32 R27, RZ, RZ, UR4 ;  /* 0x00000004ff1b7e24 */ /* 0x001fe4000f8e00ff */
[----:B------:R-:W-:-:S07]  /*15eac0*/  IMAD.U32 R28, RZ, RZ, UR5 ;  /* 0x00000005ff1c7e24 */ /* 0x000fce000f8e00ff */
.L_x_8898:
        /* <DEDUP_REMOVED lines=20> */
.L_x_8897:
        /* <DEDUP_REMOVED lines=8> */
.L_x_8900:
        /* <DEDUP_REMOVED lines=20> */
.L_x_8899:
[----:B------:R-:W0:Y:S01]  /*15edd0*/  LDCU.64 UR4, c[0x0][0x3c8] ;  /* 0x00007900ff0477ac */ /* 0x000e220008000a00 */
[----:B------:R-:W-:Y:S01]  /*15ede0*/  BSSY.RECONVERGENT B1, `(.L_x_8901) ;  /* 0x0000018000017945 */ /* 0x000fe20003800200 */
[----:B------:R-:W-:Y:S02]  /*15edf0*/  IMAD.MOV.U32 R22, RZ, RZ, RZ ;  /* 0x000000ffff167224 */ /* 0x000fe400078e00ff */
[----:B------:R-:W-:Y:S02]  /*15ee00*/  IMAD.MOV.U32 R30, RZ, RZ, RZ ;  /* 0x000000ffff1e7224 */ /* 0x000fe400078e00ff */
[----:B0-----:R-:W-:Y:S02]  /*15ee10*/  IMAD.U32 R28, RZ, RZ, UR4 ;  /* 0x00000004ff1c7e24 */ /* 0x001fe4000f8e00ff */
[----:B------:R-:W-:-:S07]  /*15ee20*/  IMAD.U32 R29, RZ, RZ, UR5 ;  /* 0x00000005ff1d7e24 */ /* 0x000fce000f8e00ff */
.L_x_8902:
        /* <DEDUP_REMOVED lines=20> */
.L_x_8901:
        /* <DEDUP_REMOVED lines=8> */
.L_x_8904:
        /* <DEDUP_REMOVED lines=20> */
.L_x_8903:
[----:B------:R-:W0:Y:S01]  /*15f130*/  LDCU.64 UR4, c[0x0][0x3c8] ;  /* 0x00007900ff0477ac */ /* 0x000e220008000a00 */
[----:B------:R-:W-:Y:S01]  /*15f140*/  BSSY.RECONVERGENT B1, `(.L_x_8905) ;  /* 0x0000018000017945 */ /* 0x000fe20003800200 */
[----:B------:R-:W-:Y:S02]  /*15f150*/  IMAD.MOV.U32 R12, RZ, RZ, RZ ;  /* 0x000000ffff0c7224 */ /* 0x000fe400078e00ff */
[----:B------:R-:W-:Y:S02]  /*15f160*/  IMAD.MOV.U32 R30, RZ, RZ, RZ ;  /* 0x000000ffff1e7224 */ /* 0x000fe400078e00ff */
[----:B0-----:R-:W-:Y:S02]  /*15f170*/  IMAD.U32 R28, RZ, RZ, UR4 ;  /* 0x00000004ff1c7e24 */ /* 0x001fe4000f8e00ff */
[----:B------:R-:W-:-:S07]  /*15f180*/  IMAD.U32 R29, RZ, RZ, UR5 ;  /* 0x00000005ff1d7e24 */ /* 0x000fce000f8e00ff */
.L_x_8906:
        /* <DEDUP_REMOVED lines=20> */
.L_x_8905:
        /* <DEDUP_REMOVED lines=8> */
.L_x_8908:
        /* <DEDUP_REMOVED lines=20> */
.L_x_8907:
[----:B------:R-:W0:Y:S01]  /*15f490*/  LDCU.64 UR4, c[0x0][0x3c8] ;  /* 0x00007900ff0477ac */ /* 0x000e220008000a00 */
[----:B------:R-:W-:Y:S01]  /*15f4a0*/  BSSY.RECONVERGENT B1, `(.L_x_8909) ;  /* 0x0000018000017945 */ /* 0x000fe20003800200 */
[----:B------:R-:W-:Y:S02]  /*15f4b0*/  IMAD.MOV.U32 R16, RZ, RZ, RZ ;  /* 0x000000ffff107224 */ /* 0x000fe400078e00ff */
[----:B------:R-:W-:Y:S02]  /*15f4c0*/  IMAD.MOV.U32 R30, RZ, RZ, RZ ;  /* 0x000000ffff1e7224 */ /* 0x000fe400078e00ff */
[----:B0-----:R-:W-:Y:S02]  /*15f4d0*/  IMAD.U32 R28, RZ, RZ, UR4 ;  /* 0x00000004ff1c7e24 */ /* 0x001fe4000f8e00ff */
[----:B------:R-:W-:-:S07]  /*15f4e0*/  IMAD.U32 R29, RZ, RZ, UR5 ;  /* 0x00000005ff1d7e24 */ /* 0x000fce000f8e00ff */
.L_x_8910:
        /* <DEDUP_REMOVED lines=20> */
.L_x_8909:
        /* <DEDUP_REMOVED lines=8> */
.L_x_8912:
        /* <DEDUP_REMOVED lines=20> */
.L_x_8911:
[----:B------:R-:W0:Y:S01]  /*15f7f0*/  LDCU.64 UR4, c[0x0][0x3c8] ;  /* 0x00007900ff0477ac */ /* 0x000e220008000a00 */
[----:B------:R-:W-:Y:S01]  /*15f800*/  BSSY.RECONVERGENT B1, `(.L_x_8913) ;  /* 0x0000018000017945 */ /* 0x000fe20003800200 */
[----:B------:R-:W-:Y:S02]  /*15f810*/  IMAD.MOV.U32 R22, RZ, RZ, RZ ;  /* 0x000000ffff167224 */ /* 0x000fe400078e00ff */
[----:B------:R-:W-:Y:S02]  /*15f820*/  IMAD.MOV.U32 R30, RZ, RZ, RZ ;  /* 0x000000ffff1e7224 */ /* 0x000fe400078e00ff */
[----:B0-----:R-:W-:Y:S02]  /*15f830*/  IMAD.U32 R28, RZ, RZ, UR4 ;  /* 0x00000004ff1c7e24 */ /* 0x001fe4000f8e00ff */
[----:B------:R-:W-:-:S07]  /*15f840*/  IMAD.U32 R29, RZ, RZ, UR5 ;  /* 0x00000005ff1d7e24 */ /* 0x000fce000f8e00ff */
.L_x_8914:
        /* <DEDUP_REMOVED lines=20> */
.L_x_8913:
        /* <DEDUP_REMOVED lines=8> */
.L_x_8916:
        /* <DEDUP_REMOVED lines=20> */
.L_x_8915:
[----:B------:R-:W0:Y:S01]  /*15fb50*/  LDCU.64 UR4, c[0x0][0x3c8] ;  /* 0x00007900ff0477ac */ /* 0x000e220008000a00 */
[----:B------:R-:W-:Y:S01]  /*15fb60*/  BSSY.RECONVERGENT B1, `(.L_x_8917) ;  /* 0x0000018000017945 */ /* 0x000fe20003800200 */
[----:B------:R-:W-:Y:S02]  /*15fb70*/  IMAD.MOV.U32 R12, RZ, RZ, RZ ;  /* 0x000000ffff0c7224 */ /* 0x000fe400078e00ff */
[----:B------:R-:W-:Y:S02]  /*15fb80*/  IMAD.MOV.U32 R30, RZ, RZ, RZ ;  /* 0x000000ffff1e7224 */ /* 0x000fe400078e00ff */
[----:B0-----:R-:W-:Y:S02]  /*15fb90*/  IMAD.U32 R28, RZ, RZ, UR4 ;  /* 0x00000004ff1c7e24 */ /* 0x001fe4000f8e00ff */
[----:B------:R-:W-:-:S07]  /*15fba0*/  IMAD.U32 R29, RZ, RZ, UR5 ;  /* 0x00000005ff1d7e24 */ /* 0x000fce000f8e00ff */
.L_x_8918:
        /* <DEDUP_REMOVED lines=20> */
.L_x_8917:
        /* <DEDUP_REMOVED lines=8> */
.L_x_8920:
        /* <DEDUP_REMOVED lines=20> */
.L_x_8919:
[----:B------:R-:W0:Y:S01]  /*15feb0*/  LDCU.64 UR4, c[0x0][0x3c8] ;  /* 0x00007900ff0477ac */ /* 0x000e220008000a00 */
[----:B------:R-:W-:Y:S01]  /*15fec0*/  BSSY.RECONVERGENT B1, `(.L_x_8921) ;  /* 0x0000018000017945 */ /* 0x000fe20003800200 */
[----:B------:R-:W-:Y:S02]  /*15fed0*/  IMAD.MOV.U32 R16, RZ, RZ, RZ ;  /* 0x000000ffff107224 */ /* 0x000fe400078e00ff */
[----:B------:R-:W-:Y:S02]  /*15fee0*/  IMAD.MOV.U32 R30, RZ, RZ, RZ ;  /* 0x000000ffff1e7224 */ /* 0x000fe400078e00ff */
[----:B0-----:R-:W-:Y:S02]  /*15fef0*/  IMAD.U32 R28, RZ, RZ, UR4 ;  /* 0x00000004ff1c7e24 */ /* 0x001fe4000f8e00ff */
[----:B------:R-:W-:-:S07]  /*15ff00*/  IMAD.U32 R29, RZ, RZ, UR5 ;  /* 0x00000005ff1d7e24 */ /* 0x000fce000f8e00ff */
.L_x_8922:
        /* <DEDUP_REMOVED lines=20> */
.L_x_8921:
        /* <DEDUP_REMOVED lines=8> */
.L_x_8924:
        /* <DEDUP_REMOVED lines=20> */
.L_x_8923:
[----:B------:R-:W0:Y:S01]  /*160210*/  LDCU.64 UR4, c[0x0][0x3c8] ;  /* 0x00007900ff0477ac */ /* 0x000e220008000a00 */
[----:B------:R-:W-:Y:S01]  /*160220*/  BSSY.RECONVERGENT B1, `(.L_x_8925) ;  /* 0x0000018000017945 */ /* 0x000fe20003800200 */
[----:B------:R-:W-:Y:S02]  /*160230*/  IMAD.MOV.U32 R22, RZ, RZ, RZ ;  /* 0x000000ffff167224 */ /* 0x000fe400078e00ff */
[----:B------:R-:W-:Y:S02]  /*160240*/  IMAD.MOV.U32 R30, RZ, RZ, RZ ;  /* 0x000000ffff1e7224 */ /* 0x000fe400078e00ff */
[----:B0-----:R-:W-:Y:S02]  /*160250*/  IMAD.U32 R28, RZ, RZ, UR4 ;  /* 0x00000004ff1c7e24 */ /* 0x001fe4000f8e00ff */
[----:B------:R-:W-:-:S07]  /*160260*/  IMAD.U32 R29, RZ, RZ, UR5 ;  /* 0x00000005ff1d7e24 */ /* 0x000fce000f8e00ff */
.L_x_8926:
        /* <DEDUP_REMOVED lines=20> */
.L_x_8925:
        /* <DEDUP_REMOVED lines=8> */
.L_x_8928:
        /* <DEDUP_REMOVED lines=20> */
.L_x_8927:
[----:B------:R-:W0:Y:S01]  /*160570*/  LDCU.64 UR4, c[0x0][0x3c8] ;  /* 0x00007900ff0477ac */ /* 0x000e220008000a00 */
[----:B------:R-:W-:Y:S01]  /*160580*/  BSSY.RECONVERGENT B1, `(.L_x_8929) ;  /* 0x0000018000017945 */ /* 0x000fe20003800200 */
[----:B------:R-:W-:Y:S02]  /*160590*/  IMAD.MOV.U32 R12, RZ, RZ, RZ ;  /* 0x000000ffff0c7224 */ /* 0x000fe400078e00ff */
[----:B------:R-:W-:Y:S02]  /*1605a0*/  IMAD.MOV.U32 R30, RZ, RZ, RZ ;  /* 0x000000ffff1e7224 */ /* 0x000fe400078e00ff */
[----:B0-----:R-:W-:Y:S02]  /*1605b0*/  IMAD.U32 R28, RZ, RZ, UR4 ;  /* 0x00000004ff1c7e24 */ /* 0x001fe4000f8e00ff */
[----:B------:R-:W-:-:S07]  /*1605c0*/  IMAD.U32 R29, RZ, RZ, UR5 ;  /* 0x00000005ff1d7e24 */ /* 0x000fce000f8e00ff */
.L_x_8930:
        /* <DEDUP_REMOVED lines=20> */
.L_x_8929:
[----:B------:R-:W0:Y:S01]  /*160710*/  LDC.64 R18, c[0x0][0x3c0] ;  /* 0x0000f000ff127b82 */ /* 0x000e220000000a00 */
[----:B------:R-:W1:Y:S01]  /*160720*/  LDCU.64 UR4, c[0x0][0x3c8] ;  /* 0x00007900ff0477ac */ /* 0x000e620008000a00 */
[----:B0-----:R-:W5:Y:S01]  /*160730*/  LDG.E.64 R18, desc[UR8][R18.64+0x48] ;  /* 0x0000480812127981 */ /* 0x001f62000c1e1b00 */
[----:B------:R-:W-:Y:S01]  /*160740*/  BSSY.RECONVERGENT B1, `(.L_x_8931) ;  /* 0x0000017000017945 */ /* 0x000fe20003800200 */
[----:B-1----:R-:W-:Y:S01]  /*160750*/  IMAD.U32 R27, RZ, RZ, UR4 ;  /* 0x00000004ff1b7e24 */ /* 0x002fe2000f8e00ff */
[----:B------:R-:W-:Y:S01]  /*160760*/  CS2R R30, SRZ ;  /* 0x00000000001e7805 */ /* 0x000fe2000001ff00 */
[----:B------:R-:W-:-:S07]  /*160770*/  IMAD.U32 R28, RZ, RZ, UR5 ;  /* 0x00000005ff1c7e24 */ /* 0x000fce000f8e00ff */
.L_x_8932:
        /* <DEDUP_REMOVED lines=20> */
.L_x_8931:
[----:B------:R-:W0:Y:S01]  /*1608c0*/  LDCU.64 UR4, c[0x0][0x3c8] ;  /* 0x00007900ff0477ac */ /* 0x000e220008000a00 */
[----:B------:R-:W-:Y:S01]  /*1608d0*/  BSSY.RECONVERGENT B1, `(.L_x_8933) ;  /* 0x0000017000017945 */ /* 0x000fe20003800200 */
[----:B------:R-:W-:Y:S01]  /*1608e0*/  CS2R R28, SRZ ;  /* 0x00000000001c7805 */ /* 0x000fe2000001ff00 */
[----:B0-----:R-:W-:Y:S02]  /*1608f0*/  IMAD.U32 R25, RZ, RZ, UR4 ;  /* 0x00000004ff197e24 */ /* 0x001fe4000f8e00ff */
[----:B------:R-:W-:-:S07]  /*160900*/  IMAD.U32 R27, RZ, RZ, UR5 ;  /* 0x00000005ff1b7e24 */ /* 0x000fce000f8e00ff */
.L_x_8934:
        /* <DEDUP_REMOVED lines=20> */
.L_x_8933:
[----:B------:R-:W-:Y:S02]  /*160a50*/  IMAD.MOV.U32 R12, RZ, RZ, R28 ;  /* 0x000000ffff0c7224 */ /* 0x000fe400078e001c */
[----:B------:R-:W-:-:S07]  /*160a60*/  IMAD.MOV.U32 R19, RZ, RZ, R31 ;  /* 0x000000ffff137224 */ /* 0x000fce00078e001f */
.L_x_8894:
[----:B------:R-:W-:-:S04]  /*160a70*/  ISETP.GE.AND P0, PT, R19, R12, PT ;  /* 0x0000000c1300720c */ /* 0x000fc80003f06270 */
[----:B------:R-:W-:Y:S01]  /*160a80*/  SEL R20, R17, R54, !P0 ;  /* 0x0000003611147207 */ /* 0x000fe20004000000 */
[----:B------:R-:W-:-:S08]  /*160a90*/  IMAD.MOV.U32 R54, RZ, RZ, R17 ;  /* 0x000000ffff367224 */ /* 0x000fd000078e0011 */
.L_x_8893:
[----:B------:R-:W-:Y:S05]  /*160aa0*/  BSYNC.RECONVERGENT B0 ;  /* 0x0000000000007941 */ /* 0x000fea0003800200 */
.L_x_8892:
[----:B------:R-:W0:Y:S01]  /*160ab0*/  LDCU.64 UR4, c[0x0][0x3c8] ;  /* 0x00007900ff0477ac */ /* 0x000e220008000a00 */
[----:B------:R-:W-:Y:S01]  /*160ac0*/  VIADD R12, R26, 0x10 ;  /* 0x000000101a0c7836 */ /* 0x000fe20000000000 */
[----:B------:R-:W-:Y:S04]  /*160ad0*/  BSSY.RECONVERGENT B0, `(.L_x_8935) ;  /* 0x00001ed000007945 */ /* 0x000fe80003800200 */
[----:B------:R-:W-:-:S04]  /*160ae0*/  ISETP.GE.U32.AND P1, PT, R12, UR6, PT ;  /* 0x000000060c007c0c */ /* 0x000fc8000bf26070 */
[----:B------:R-:W-:Y:S02]  /*160af0*/  SEL R16, R20, R11, P1 ;  /* 0x0000000b14107207 */ /* 0x000fe40000800000 */
[----:B0-----:R-:W-:-:S04]  /*160b00*/  ISETP.EQ.U32.AND P0, PT, RZ, UR4, PT ;  /* 0x00000004ff007c0c */ /* 0x001fc8000bf02070 */
[----:B------:R-:W-:-:S13]  /*160b10*/  ISETP.EQ.OR.EX P0, PT, RZ, UR5, P1, P0 ;  /* 0x00000005ff007c0c */ /* 0x000fda0008f02700 */
        /* <DEDUP_REMOVED lines=9> */
.L_x_8938:
        /* <DEDUP_REMOVED lines=20> */
.L_x_8937:
[----:B------:R-:W0:Y:S01]  /*160cf0*/  LDCU.64 UR4, c[0x0][0x3c8] ;  /* 0x00007900ff0477ac */ /* 0x000e220008000a00 */
[----:B------:R-:W-:Y:S01]  /*160d00*/  BSSY.RECONVERGENT B1, `(.L_x_8939) ;  /* 0x0000018000017945 */ /* 0x000fe20003800200 */
[----:B------:R-:W-:Y:S02]  /*160d10*/  IMAD.MOV.U32 R21, RZ, RZ, RZ ;  /* 0x000000ffff157224 */ /* 0x000fe400078e00ff */
[----:B------:R-:W-:Y:S02]  /*160d20*/  IMAD.MOV.U32 R28, RZ, RZ, RZ ;  /* 0x000000ffff1c7224 */ /* 0x000fe400078e00ff */
[----:B0-----:R-:W-:Y:S02]  /*160d30*/  IMAD.U32 R25, RZ, RZ, UR4 ;  /* 0x00000004ff197e24 */ /* 0x001fe4000f8e00ff */
[----:B------:R-:W-:-:S07]  /*160d40*/  IMAD.U32 R27, RZ, RZ, UR5 ;  /* 0x00000005ff1b7e24 */ /* 0x000fce000f8e00ff */
.L_x_8940:
        /* <DEDUP_REMOVED lines=20> */
.L_x_8939:
        /* <DEDUP_REMOVED lines=8> */
.L_x_8942:
        /* <DEDUP_REMOVED lines=20> */
.L_x_8941:
[----:B------:R-:W0:Y:S01]  /*161050*/  LDCU.64 UR4, c[0x0][0x3c8] ;  /* 0x00007900ff0477ac */ /* 0x000e220008000a00 */
[----:B------:R-:W-:Y:S01]  /*161060*/  BSSY.RECONVERGENT B1, `(.L_x_8943) ;  /* 0x0000018000017945 */ /* 0x000fe20003800200 */
[----:B------:R-:W-:Y:S02]  /*161070*/  IMAD.MOV.U32 R12, RZ, RZ, RZ ;  /* 0x000000ffff0c7224 */ /* 0x000fe400078e00ff */
[----:B------:R-:W-:Y:S02]  /*161080*/  IMAD.MOV.U32 R29, RZ, RZ, RZ ;  /* 0x000000ffff1d7224 */ /* 0x000fe400078e00ff */
[----:B0-----:R-:W-:Y:S02]  /*161090*/  IMAD.U32 R27, RZ, RZ, UR4 ;  /* 0x00000004ff1b7e24 */ /* 0x001fe4000f8e00ff */
[----:B------:R-:W-:-:S07]  /*1610a0*/  IMAD.U32 R28, RZ, RZ, UR5 ;  /* 0x00000005ff1c7e24 */ /* 0x000fce000f8e00ff */
.L_x_8944:
        /* <DEDUP_REMOVED lines=20> */
.L_x_8943:
        /* <DEDUP_REMOVED lines=8> */
.L_x_8946:
        /* <DEDUP_REMOVED lines=20> */
.L_x_8945:
[----:B------:R-:W0:Y:S01]  /*1613b0*/  LDCU.64 UR4, c[0x0][0x3c8] ;  /* 0x00007900ff0477ac */ /* 0x000e220008000a00 */
[----:B------:R-:W-:Y:S01]  /*1613c0*/  BSSY.RECONVERGENT B1, `(.L_x_8947) ;  /* 0x0000018000017945 */ /* 0x000fe20003800200 */
[----:B------:R-:W-:Y:S02]  /*1613d0*/  IMAD.MOV.U32 R20, RZ, RZ, RZ ;  /* 0x000000ffff147224 */ /* 0x000fe400078e00ff */
[----:B------:R-:W-:Y:S02]  /*1613e0*/  IMAD.MOV.U32 R29, RZ, RZ, RZ ;  /* 0x000000ffff1d7224 */ /* 0x000fe400078e00ff */
[----:B0-----:R-:W-:Y:S02]  /*1613f0*/  IMAD.U32 R27, RZ, RZ, UR4 ;  /* 0x00000004ff1b7e24 */ /* 0x001fe4000f8e00ff */
[----:B------:R-:W-:-:S07]  /*161400*/  IMAD.U32 R28, RZ, RZ, UR5 ;  /* 0x00000005ff1c7e24 */ /* 0x000fce000f8e00ff */
.L_x_8948:
        /* <DEDUP_REMOVED lines=20> */
.L_x_8947:
        /* <DEDUP_REMOVED lines=8> */
.L_x_8950:
        /* <DEDUP_REMOVED lines=20> */
.L_x_8949:
[----:B------:R-:W0:Y:S01]  /*161710*/  LDCU.64 UR4, c[0x0][0x3c8] ;  /* 0x00007900ff0477ac */ /* 0x000e220008000a00 */
[----:B------:R-:W-:Y:S01]  /*161720*/  BSSY.RECONVERGENT B1, `(.L_x_8951) ;  /* 0x0000018000017945 */ /* 0x000fe20003800200 */
[----:B------:R-:W-:Y:S02]  /*161730*/  IMAD.MOV.U32 R21, RZ, RZ, RZ ;  /* 0x000000ffff157224 */ /* 0x000fe400078e00ff */
[----:B------:R-:W-:Y:S02]  /*161740*/  IMAD.MOV.U32 R30, RZ, RZ, RZ ;  /* 0x000000ffff1e7224 */ /* 0x000fe400078e00ff */
[----:B0-----:R-:W-:Y:S02]  /*161750*/  IMAD.U32 R27, RZ, RZ, UR4 ;  /* 0x00000004ff1b7e24 */ /* 0x001fe4000f8e00ff */
[----:B------:R-:W-:-:S07]  /*161760*/  IMAD.U32 R28, RZ, RZ, UR5 ;  /* 0x00000005ff1c7e24 */ /* 0x000fce000f8e00ff */
.L_x_8952:
        /* <DEDUP_REMOVED lines=20> */
.L_x_8951:
        /* <DEDUP_REMOVED lines=8> */
.L_x_8954:
        /* <DEDUP_REMOVED lines=20> */
.L_x_8953:
[----:B------:R-:W0:Y:S01]  /*161a70*/  LDCU.64 UR4, c[0x0][0x3c8] ;  /* 0x00007900ff0477ac */ /* 0x000e220008000a00 */
[----:B------:R-:W-:Y:S01]  /*161a80*/  BSSY.RECONVERGENT B1, `(.L_x_8955) ;  /* 0x0000018000017945 */ /* 0x000fe20003800200 */
[----:B------:R-:W-:Y:S02]  /*161a90*/  IMAD.MOV.U32 R12, RZ, RZ, RZ ;  /* 0x000000ffff0c7224 */ /* 0x000fe400078e00ff */
[----:B------:R-:W-:Y:S02]  /*161aa0*/  IMAD.MOV.U32 R29, RZ, RZ, RZ ;  /* 0x000000ffff1d7224 */ /* 0x000fe400078e00ff */
[----:B0-----:R-:W-:Y:S02]  /*161ab0*/  IMAD.U32 R27, RZ, RZ, UR4 ;  /* 0x00000004ff1b7e24 */ /* 0x001fe4000f8e00ff */
[----:B------:R-:W-:-:S07]  /*161ac0*/  IMAD.U32 R28, RZ, RZ, UR5 ;  /* 0x00000005ff1c7e24 */ /* 0x000fce000f8e00ff */
.L_x_8956:
        /* <DEDUP_REMOVED lines=20> */
.L_x_8955:
        /* <DEDUP_REMOVED lines=8> */
.L_x_8958:
        /* <DEDUP_REMOVED lines=20> */
.L_x_8957:
[----:B------:R-:W0:Y:S01]  /*161dd0*/  LDCU.64 UR4, c[0x0][0x3c8] ;  /* 0x00007900ff0477ac */ /* 0x000e220008000a00 */
[----:B------:R-:W-:Y:S01]  /*161de0*/  BSSY.RECONVERGENT B1, `(.L_x_8959) ;  /* 0x0000018000017945 */ /* 0x000fe20003800200 */
[----:B------:R-:W-:Y:S02]  /*161df0*/  IMAD.MOV.U32 R20, RZ, RZ, RZ ;  /* 0x000000ffff147224 */ /* 0x000fe400078e00ff */
[----:B------:R-:W-:Y:S02]  /*161e00*/  IMAD.MOV.U32 R29, RZ, RZ, RZ ;  /* 0x000000ffff1d7224 */ /* 0x000fe400078e00ff */
[----:B0-----:R-:W-:Y:S02]  /*161e10*/  IMAD.U32 R27, RZ, RZ, UR4 ;  /* 0x00000004ff1b7e24 */ /* 0x001fe4000f8e00ff */
[----:B------:R-:W-:-:S07]  /*161e20*/  IMAD.U32 R28, RZ, RZ, UR5 ;  /* 0x00000005ff1c7e24 */ /* 0x000fce000f8e00ff */
.L_x_8960:
        /* <DEDUP_REMOVED lines=20> */
.L_x_8959:
        /* <DEDUP_REMOVED lines=8> */
.L_x_8962:
        /* <DEDUP_REMOVED lines=20> */
.L_x_8961:
[----:B------:R-:W0:Y:S01]  /*162130*/  LDCU.64 UR4, c[0x0][0x3c8] ;  /* 0x00007900ff0477ac */ /* 0x000e220008000a00 */
[----:B------:R-:W-:Y:S01]  /*162140*/  BSSY.RECONVERGENT B1, `(.L_x_8963) ;  /* 0x0000018000017945 */ /* 0x000fe20003800200 */
[----:B------:R-:W-:Y:S02]  /*162150*/  IMAD.MOV.U32 R21, RZ, RZ, RZ ;  /* 0x000000ffff157224 */ /* 0x000fe400078e00ff */
[----:B------:R-:W-:Y:S02]  /*162160*/  IMAD.MOV.U32 R30, RZ, RZ, RZ ;  /* 0x000000ffff1e7224 */ /* 0x000fe400078e00ff */
[----:B0-----:R-:W-:Y:S02]  /*162170*/  IMAD.U32 R27, RZ, RZ, UR4 ;  /* 0x00000004ff1b7e24 */ /* 0x001fe4000f8e00ff */
[----:B------:R-:W-:-:S07]  /*162180*/  IMAD.U32 R28, RZ, RZ, UR5 ;  /* 0x00000005ff1c7e24 */ /* 0x000fce000f8e00ff */
.L_x_8964:
        /* <DEDUP_REMOVED lines=20> */
.L_x_8963:
        /* <DEDUP_REMOVED lines=8> */
.L_x_8966:
        /* <DEDUP_REMOVED lines=20> */
.L_x_8965:
[----:B------:R-:W0:Y:S01]  /*162490*/  LDCU.64 UR4, c[0x0][0x3c8] ;  /* 0x00007900ff0477ac */ /* 0x000e220008000a00 */
[----:B------:R-:W-:Y:S01]  /*1624a0*/  BSSY.RECONVERGENT B1, `(.L_x_8967) ;  /* 0x0000018000017945 */ /* 0x000fe20003800200 */
[----:B------:R-:W-:Y:S02]  /*1624b0*/  IMAD.MOV.U32 R12, RZ, RZ, RZ ;  /* 0x000000ffff0c7224 */ /* 0x000fe400078e00ff */
[----:B------:R-:W-:Y:S02]  /*1624c0*/  IMAD.MOV.U32 R29, RZ, RZ, RZ ;  /* 0x000000ffff1d7224 */ /* 0x000fe400078e00ff */
[----:B0-----:R-:W-:Y:S02]  /*1624d0*/  IMAD.U32 R27, RZ, RZ, UR4 ;  /* 0x00000004ff1b7e24 */ /* 0x001fe4000f8e00ff */
[----:B------:R-:W-:-:S07]  /*1624e0*/  IMAD.U32 R28, RZ, RZ, UR5 ;  /* 0x00000005ff1c7e24 */ /* 0x000fce000f8e00ff */
.L_x_8968:
        /* <DEDUP_REMOVED lines=20> */
.L_x_8967:
        /* <DEDUP_REMOVED lines=8> */
.L_x_8970:
        /* <DEDUP_REMOVED lines=20> */
.L_x_8969:
[----:B------:R-:W0:Y:S01]  /*1627f0*/  LDCU.64 UR4, c[0x0][0x3c8] ;  /* 0x00007900ff0477ac */ /* 0x000e220008000a00 */
[----:B------:R-:W-:Y:S01]  /*162800*/  BSSY.RECONVERGENT B1, `(.L_x_8971) ;  /* 0x0000018000017945 */ /* 0x000fe20003800200 */
[----:B------:R-:W-:Y:S02]  /*162810*/  IMAD.MOV.U32 R27, RZ, RZ, RZ ;  /* 0x000000ffff1b7224 */ /* 0x000fe400078e00ff */
[----:B------:R-:W-:Y:S02]  /*162820*/  IMAD.MOV.U32 R28, RZ, RZ, RZ ;  /* 0x000000ffff1c7224 */ /* 0x000fe400078e00ff */
[----:B0-----:R-:W-:Y:S02]  /*162830*/  IMAD.U32 R25, RZ, RZ, UR4 ;  /* 0x00000004ff197e24 */ /* 0x001fe4000f8e00ff */
[----:B------:R-:W-:-:S07]  /*162840*/  IMAD.U32 R24, RZ, RZ, UR5 ;  /* 0x00000005ff187e24 */ /* 0x000fce000f8e00ff */
.L_x_8972:
        /* <DEDUP_REMOVED lines=20> */
.L_x_8971:
[----:B------:R-:W-:-:S07]  /*162990*/  IMAD.MOV.U32 R16, RZ, RZ, R11 ;  /* 0x000000ffff107224 */ /* 0x000fce00078e000b */
.L_x_8936:
[----:B------:R-:W-:Y:S05]  /*1629a0*/  BSYNC.RECONVERGENT B0 ;  /* 0x0000000000007941 */ /* 0x000fea0003800200 */
.L_x_8935:
[----:B------:R-:W0:Y:S01]  /*1629b0*/  LDCU.64 UR4, c[0x0][0x3c8] ;  /* 0x00007900ff0477ac */ /* 0x000e220008000a00 */
[----:B------:R-:W-:Y:S01]  /*1629c0*/  BSSY.RECONVERGENT B0, `(.L_x_8973) ;  /* 0x00116e7000007945 */ /* 0x000fe20003800200 */
[----:B0-----:R-:W-:-:S04]  /*1629d0*/  ISETP.NE.U32.AND P0, PT, RZ, UR4, PT ;  /* 0x00000004ff007c0c */ /* 0x001fc8000bf05070 */
[----:B------:R-:W-:-:S04]  /*1629e0*/  ISETP.NE.AND.EX P0, PT, RZ, UR5, PT, P0 ;  /* 0x00000005ff007c0c */ /* 0x000fc8000bf05300 */
[----:B------:R-:W-:-:S13]  /*1629f0*/  ISETP.GE.U32.OR P0, PT, R26, UR6, !P0 ;  /* 0x000000061a007c0c */ /* 0x000fda000c706470 */
        /* <DEDUP_REMOVED lines=9> */
.L_x_8976:
        /* <DEDUP_REMOVED lines=20> */
.L_x_8975:
[----:B------:R-:W0:Y:S01]  /*162bd0*/  LDCU.64 UR4, c[0x0][0x3c8] ;  /* 0x00007900ff0477ac */ /* 0x000e220008000a00 */
[----:B------:R-:W-:Y:S01]  /*162be0*/  BSSY.RECONVERGENT B1, `(.L_x_8977) ;  /* 0x0000018000017945 */ /* 0x000fe20003800200 */
[----:B------:R-:W-:Y:S02]  /*162bf0*/  IMAD.MOV.U32 R17, RZ, RZ, RZ ;  /* 0x000000ffff117224 */ /* 0x000fe400078e00ff */
[----:B------:R-:W-:Y:S02]  /*162c00*/  IMAD.MOV.U32 R26, RZ, RZ, RZ ;  /* 0x000000ffff1a7224 */ /* 0x000fe400078e00ff */
[----:B0-----:R-:W-:Y:S02]  /*162c10*/  IMAD.U32 R24, RZ, RZ, UR4 ;  /* 0x00000004ff187e24 */ /* 0x001fe4000f8e00ff */
[----:B------:R-:W-:-:S07]  /*162c20*/  IMAD.U32 R23, RZ, RZ, UR5 ;  /* 0x00000005ff177e24 */ /* 0x000fce000f8e00ff */
.L_x_8978:
        /* <DEDUP_REMOVED lines=20> */
.L_x_8977:
        /* <DEDUP_REMOVED lines=8> */
.L_x_8980:
        /* <DEDUP_REMOVED lines=20> */
.L_x_8979:
[----:B------:R-:W0:Y:S01]  /*162f30*/  LDCU.64 UR4, c[0x0][0x3c8] ;  /* 0x00007900ff0477ac */ /* 0x000e220008000a00 */
[----:B------:R-:W-:Y:S01]  /*162f40*/  BSSY.RECONVERGENT B1, `(.L_x_8981) ;  /* 0x0000018000017945 */ /* 0x000fe20003800200 */
[----:B------:R-:W-:Y:S02]  /*162f50*/  IMAD.MOV.U32 R12, RZ, RZ, RZ ;  /* 0x000000ffff0c7224 */ /* 0x000fe400078e00ff */
[----:B------:R-:W-:Y:S02]  /*162f60*/  IMAD.MOV.U32 R27, RZ, RZ, RZ ;  /* 0x000000ffff1b7224 */ /* 0x000fe400078e00ff */
[----:B0-----:R-:W-:Y:S02]  /*162f70*/  IMAD.U32 R25, RZ, RZ, UR4 ;  /* 0x00000004ff197e24 */ /* 0x001fe4000f8e00ff */
[----:B------:R-:W-:-:S07]  /*162f80*/  IMAD.U32 R24, RZ, RZ, UR5 ;  /* 0x00000005ff187e24 */ /* 0x000fce000f8e00ff */
.L_x_8982:
        /* <DEDUP_REMOVED lines=20> */
.L_x_8981:
        /* <DEDUP_REMOVED lines=8> */
.L_x_8984:
        /* <DEDUP_REMOVED lines=20> */
.L_x_8983:
[----:B------:R-:W0:Y:S01]  /*163290*/  LDCU.64 UR4, c[0x0][0x3c8] ;  /* 0x00007900ff0477ac */ /* 0x000e220008000a00 */
[----:B------:R-:W-:Y:S01]  /*1632a0*/  BSSY.RECONVERGENT B1, `(.L_x_8985) ;  /* 0x0000018000017945 */ /* 0x000fe20003800200 */
[----:B------:R-:W-:Y:S02]  /*1632b0*/  IMAD.MOV.U32 R11, RZ, RZ, RZ ;  /* 0x000000ffff0b7224 */ /* 0x000fe400078e00ff */
[----:B------:R-:W-:Y:S02]  /*1632c0*/  IMAD.MOV.U32 R26, RZ, RZ, RZ ;  /* 0x000000ffff1a7224 */ /* 0x000fe400078e00ff */
[----:B0-----:R-:W-:Y:S02]  /*1632d0*/  IMAD.U32 R25, RZ, RZ, UR4 ;  /* 0x00000004ff197e24 */ /* 0x001fe4000f8e00ff */
[----:B------:R-:W-:-:S07]  /*1632e0*/  IMAD.U32 R24, RZ, RZ, UR5 ;  /* 0x00000005ff187e24 */ /* 0x000fce000f8e00ff */
.L_x_8986:
        /* <DEDUP_REMOVED lines=20> */
.L_x_8985:
        /* <DEDUP_REMOVED lines=8> */
.L_x_8988:
        /* <DEDUP_REMOVED lines=20> */
.L_x_8987:
[----:B------:R-:W0:Y:S01]  /*1635f0*/  LDCU.64 UR4, c[0x0][0x3c8] ;  /* 0x00007900ff0477ac */ /* 0x000e220008000a00 */
[----:B------:R-:W-:Y:S01]  /*163600*/  BSSY.RECONVERGENT B1, `(.L_x_8989) ;  /* 0x0000018000017945 */ /* 0x000fe20003800200 */
[----:B------:R-:W-:Y:S02]  /*163610*/  IMAD.MOV.U32 R17, RZ, RZ, RZ ;  /* 0x000000ffff117224 */ /* 0x000fe400078e00ff */
[----:B------:R-:W-:Y:S02]  /*163620*/  IMAD.MOV.U32 R26, RZ, RZ, RZ ;  /* 0x000000ffff1a7224 */ /* 0x000fe400078e00ff */
[----:B0-----:R-:W-:Y:S02]  /*163630*/  IMAD.U32 R25, RZ, RZ, UR4 ;  /* 0x00000004ff197e24 */ /* 0x001fe4000f8e00ff */
[----:B------:R-:W-:-:S07]  /*163640*/  IMAD.U32 R24, RZ, RZ, UR5 ;  /* 0x00000005ff187e24 */ /* 0x000fce000f8e00ff */
.L_x_8990:
        /* <DEDUP_REMOVED lines=20> */
.L_x_8989:
        /* <DEDUP_REMOVED lines=8> */
.L_x_8992:
        /* <DEDUP_REMOVED lines=20> */
.L_x_8991:
[----:B------:R-:W0:Y:S01]  /*163950*/  LDCU.64 UR4, c[0x0][0x3c8] ;  /* 0x00007900ff0477ac */ /* 0x000e220008000a00 */
[----:B------:R-:W-:Y:S01]  /*163960*/  BSSY.RECONVERGENT B1, `(.L_x_8993) ;  /* 0x0000018000017945 */ /* 0x000fe20003800200 */
[----:B------:R-:W-:Y:S02]  /*163970*/  IMAD.MOV.U32 R12, RZ, RZ, RZ ;  /* 0x000000ffff0c7224 */ /* 0x000fe400078e00ff */
[----:B------:R-:W-:Y:S02]  /*163980*/  IMAD.MOV.U32 R27, RZ, RZ, RZ ;  /* 0x000000ffff1b7224 */ /* 0x000fe400078e00ff */
[----:B0-----:R-:W-:Y:S02]  /*163990*/  IMAD.U32 R25, RZ, RZ, UR4 ;  /* 0x00000004ff197e24 */ /* 0x001fe4000f8e00ff */
[----:B------:R-:W-:-:S07]  /*1639a0*/  IMAD.U32 R24, RZ, RZ, UR5 ;  /* 0x00000005ff187e24 */ /* 0x000fce000f8e00ff */
.L_x_8994:
        /* <DEDUP_REMOVED lines=20> */
.L_x_8993:
        /* <DEDUP_REMOVED lines=8> */
.L_x_8996:
        /* <DEDUP_REMOVED lines=20> */
.L_x_8995:
[----:B------:R-:W0:Y:S01]  /*163cb0*/  LDCU.64 UR4, c[0x0][0x3c8] ;  /* 0x00007900ff0477ac */ /* 0x000e220008000a00 */
[----:B------:R-:W-:Y:S01]  /*163cc0*/  BSSY.RECONVERGENT B1, `(.L_x_8997) ;  /* 0x0000018000017945 */ /* 0x000fe20003800200 */
[----:B------:R-:W-:Y:S02]  /*163cd0*/  IMAD.MOV.U32 R11, RZ, RZ, RZ ;  /* 0x000000ffff0b7224 */ /* 0x000fe400078e00ff */
[----:B------:R-:W-:Y:S02]  /*163ce0*/  IMAD.MOV.U32 R26, RZ, RZ, RZ ;  /* 0x000000ffff1a7224 */ /* 0x000fe400078e00ff */
[----:B0-----:R-:W-:Y:S02]  /*163cf0*/  IMAD.U32 R25, RZ, RZ, UR4 ;  /* 0x00000004ff197e24 */ /* 0x001fe4000f8e00ff */
[----:B------:R-:W-:-:S07]  /*163d00*/  IMAD.U32 R24, RZ, RZ, UR5 ;  /* 0x00000005ff187e24 */ /* 0x000fce000f8e00ff */
.L_x_8998:
        /* <DEDUP_REMOVED lines=20> */
.L_x_8997:
        /* <DEDUP_REMOVED lines=8> */
.L_x_9000:
        /* <DEDUP_REMOVED lines=20> */
.L_x_8999:
[----:B------:R-:W0:Y:S01]  /*164010*/  LDCU.64 UR4, c[0x0][0x3c8] ;  /* 0x00007900ff0477ac */ /* 0x000e220008000a00 */
[----:B------:R-:W-:Y:S01]  /*164020*/  BSSY.RECONVERGENT B1, `(.L_x_9001) ;  /* 0x0000018000017945 */ /* 0x000fe20003800200 */
[----:B------:R-:W-:Y:S02]  /*164030*/  IMAD.MOV.U32 R17, RZ, RZ, RZ ;  /* 0x000000ffff117224 */ /* 0x000fe400078e00ff */
[----:B------:R-:W-:Y:S02]  /*164040*/  IMAD.MOV.U32 R42, RZ, RZ, RZ ;  /* 0x000000ffff2a7224 */ /* 0x000fe400078e00ff */
[----:B0-----:R-:W-:Y:S02]  /*164050*/  IMAD.U32 R25, RZ, RZ, UR4 ;  /* 0x00000004ff197e24 */ /* 0x001fe4000f8e00ff */
[----:B------:R-:W-:-:S07]  /*164060*/  IMAD.U32 R24, RZ, RZ, UR5 ;  /* 0x00000005ff187e24 */ /* 0x000fce000f8e00ff */
.L_x_9002:
        /* <DEDUP_REMOVED lines=20> */
.L_x_9001:
        /* <DEDUP_REMOVED lines=8> */
.L_x_9004:
        /* <DEDUP_REMOVED lines=20> */
.L_x_9003:
[----:B------:R-:W0:Y:S01]  /*164370*/  LDCU.64 UR4, c[0x0][0x3c8] ;  /* 0x00007900ff0477ac */ /* 0x000e220008000a00 */
[----:B------:R-:W-:Y:S01]  /*164380*/  BSSY.RECONVERGENT B1, `(.L_x_9005) ;  /* 0x0000018000017945 */ /* 0x000fe20003800200 */
[----:B------:R-:W-:Y:S02]  /*164390*/  IMAD.MOV.U32 R12, RZ, RZ, RZ ;  /* 0x000000ffff0c7224 */ /* 0x000fe400078e00ff */
[----:B------:R-:W-:Y:S02]  /*1643a0*/  IMAD.MOV.U32 R53, RZ, RZ, RZ ;  /* 0x000000ffff357224 */ /* 0x000fe400078e00ff */
[----:B0-----:R-:W-:Y:S02]  /*1643b0*/  IMAD.U32 R51, RZ, RZ, UR4 ;  /* 0x00000004ff337e24 */ /* 0x001fe4000f8e00ff */
[----:B------:R-:W-:-:S07]  /*1643c0*/  IMAD.U32 R42, RZ, RZ, UR5 ;  /* 0x00000005ff2a7e24 */ /* 0x000fce000f8e00ff */
.L_x_9006:
        /* <DEDUP_REMOVED lines=20> */
.L_x_9005:
        /* <DEDUP_REMOVED lines=8> */
.L_x_9008:
        /* <DEDUP_REMOVED lines=20> */
.L_x_9007:
[----:B------:R-:W0:Y:S01]  /*1646d0*/  LDCU.64 UR4, c[0x0][0x3c8] ;  /* 0x00007900ff0477ac */ /* 0x000e220008000a00 */
[----:B------:R-:W-:Y:S01]  /*1646e0*/  BSSY.RECONVERGENT B1, `(.L_x_9009) ;  /* 0x0000018000017945 */ /* 0x000fe20003800200 */
[----:B------:R-:W-:Y:S02]  /*1646f0*/  IMAD.MOV.U32 R11, RZ, RZ, RZ ;  /* 0x000000ffff0b7224 */ /* 0x000fe400078e00ff */
[----:B------:R-:W-:Y:S02]  /*164700*/  IMAD.MOV.U32 R56, RZ, RZ, RZ ;  /* 0x000000ffff387224 */ /* 0x000fe400078e00ff */
[----:B0-----:R-:W-:Y:S02]  /*164710*/  IMAD.U32 R51, RZ, RZ, UR4 ;  /* 0x00000004ff337e24 */ /* 0x001fe4000f8e00ff */
[----:B------:R-:W-:-:S07]  /*164720*/  IMAD.U32 R52, RZ, RZ, UR5 ;  /* 0x00000005ff347e24 */ /* 0x000fce000f8e00ff */
.L_x_9010:
        /* <DEDUP_REMOVED lines=20> */
.L_x_9009:
        /* <DEDUP_REMOVED lines=8> */
.L_x_9012:
        /* <DEDUP_REMOVED lines=20> */
.L_x_9011:
[----:B------:R-:W0:Y:S01]  /*164a30*/  LDCU.64 UR4, c[0x0][0x3c8] ;  /* 0x00007900ff0477ac */ /* 0x000e220008000a00 */
[----:B------:R-:W-:Y:S01]  /*164a40*/  BSSY.RECONVERGENT B1, `(.L_x_9013) ;  /* 0x0000018000017945 */ /* 0x000fe20003800200 */
[----:B------:R-:W-:Y:S02]  /*164a50*/  IMAD.MOV.U32 R55, RZ, RZ, RZ ;  /* 0x000000ffff377224 */ /* 0x000fe400078e00ff */
[----:B------:R-:W-:Y:S02]  /*164a60*/  IMAD.MOV.U32 R56, RZ, RZ, RZ ;  /* 0x000000ffff387224 */ /* 0x000fe400078e00ff */
[----:B0-----:R-:W-:Y:S02]  /*164a70*/  IMAD.U32 R52, RZ, RZ, UR4 ;  /* 0x00000004ff347e24 */ /* 0x001fe4000f8e00ff */
[----:B------:R-:W-:-:S07]  /*164a80*/  IMAD.U32 R53, RZ, RZ, UR5 ;  /* 0x00000005ff357e24 */ /* 0x000fce000f8e00ff */
.L_x_9014:
        /* <DEDUP_REMOVED lines=20> */
.L_x_9013:
        /* <DEDUP_REMOVED lines=9> */
.L_x_9016:
        /* <DEDUP_REMOVED lines=20> */
.L_x_9015:
[----:B------:R-:W0:Y:S01]  /*164da0*/  LDCU.64 UR4, c[0x0][0x3c8] ;  /* 0x00007900ff0477ac */ /* 0x000e220008000a00 */
[----:B------:R-:W-:Y:S01]  /*164db0*/  BSSY.RECONVERGENT B1, `(.L_x_9017) ;  /* 0x0000018000017945 */ /* 0x000fe20003800200 */
[----:B------:R-:W-:Y:S02]  /*164dc0*/  IMAD.MOV.U32 R12, RZ, RZ, RZ ;  /* 0x000000ffff0c7224 */ /* 0x000fe400078e00ff */
[----:B------:R-:W-:Y:S02]  /*164dd0*/  IMAD.MOV.U32 R53, RZ, RZ, RZ ;  /* 0x000000ffff357224 */ /* 0x000fe400078e00ff */
[----:B0-----:R-:W-:Y:S02]  /*164de0*/  IMAD.U32 R56, RZ, RZ, UR4 ;  /* 0x00000004ff387e24 */ /* 0x001fe4000f8e00ff */
[----:B------:R-:W-:-:S07]  /*164df0*/  IMAD.U32 R51, RZ, RZ, UR5 ;  /* 0x00000005ff337e24 */ /* 0x000fce000f8e00ff */
.L_x_9018:
        /* <DEDUP_REMOVED lines=20> */
.L_x_9017:
[----:B------:R-:W0:Y:S01]  /*164f40*/  LDCU.64 UR4, c[0x0][0x3c8] ;  /* 0x00007900ff0477ac */ /* 0x000e220008000a00 */
[----:B------:R-:W-:Y:S01]  /*164f50*/  BSSY.RECONVERGENT B1, `(.L_x_9019) ;  /* 0x0000018000017945 */ /* 0x000fe20003800200 */
[----:B------:R-:W-:Y:S02]  /*164f60*/  IMAD.MOV.U32 R9, RZ, RZ, RZ ;  /* 0x000000ffff097224 */ /* 0x000fe400078e00ff */
[----:B------:R-:W-:Y:S02]  /*164f70*/  IMAD.MOV.U32 R58, RZ, RZ, RZ ;  /* 0x000000ffff3a7224 */ /* 0x000fe400078e00ff */
[----:B0-----:R-:W-:Y:S02]  /*164f80*/  IMAD.U32 R56, RZ, RZ, UR4 ;  /* 0x00000004ff387e24 */ /* 0x001fe4000f8e00ff */
[----:B------:R-:W-:-:S07]  /*164f90*/  IMAD.U32 R53, RZ, RZ, UR5 ;  /* 0x00000005ff357e24 */ /* 0x000fce000f8e00ff */
.L_x_9020:
        /* <DEDUP_REMOVED lines=20> */
.L_x_9019:
[----:B------:R-:W0:Y:S01]  /*1650e0*/  LDCU.64 UR4, c[0x0][0x3c8] ;  /* 0x00007900ff0477ac */ /* 0x000e220008000a00 */
[----:B------:R-:W-:Y:S01]  /*1650f0*/  BSSY.RECONVERGENT B1, `(.L_x_9021) ;  /* 0x0000018000017945 */ /* 0x000fe20003800200 */
[----:B------:R-:W-:Y:S02]  /*165100*/  IMAD.MOV.U32 R10, RZ, RZ, RZ ;  /* 0x000000ffff0a7224 */ /* 0x000fe400078e00ff */
[----:B------:R-:W-:Y:S02]  /*165110*/  IMAD.MOV.U32 R55, RZ, RZ, RZ ;  /* 0x000000ffff377224 */ /* 0x000fe400078e00ff */
[----:B0-----:R-:W-:Y:S02]  /*165120*/  IMAD.U32 R56, RZ, RZ, UR4 ;  /* 0x00000004ff387e24 */ /* 0x001fe4000f8e00ff */
[----:B------:R-:W-:-:S07]  /*165130*/  IMAD.U32 R53, RZ, RZ, UR5 ;  /* 0x00000005ff357e24 */ /* 0x000fce000f8e00ff */
.L_x_9022:
        /* <DEDUP_REMOVED lines=20> */
.L_x_9021:
[----:B------:R-:W0:Y:S01]  /*165280*/  LDCU.64 UR4, c[0x0][0x3c8] ;  /* 0x00007900ff0477ac */ /* 0x000e220008000a00 */
[----:B------:R-:W-:Y:S01]  /*165290*/  BSSY.RECONVERGENT B1, `(.L_x_9023) ;  /* 0x0000018000017945 */ /* 0x000fe20003800200 */
[----:B------:R-:W-:Y:S02]  /*1652a0*/  IMAD.MOV.U32 R12, RZ, RZ, RZ ;  /* 0x000000ffff0c7224 */ /* 0x000fe400078e00ff */
[----:B------:R-:W-:Y:S02]  /*1652b0*/  IMAD.MOV.U32 R55, RZ, RZ, RZ ;  /* 0x000000ffff377224 */ /* 0x000fe400078e00ff */
[----:B0-----:R-:W-:Y:S02]  /*1652c0*/  IMAD.U32 R56, RZ, RZ, UR4 ;  /* 0x00000004ff387e24 */ /* 0x001fe4000f8e00ff */
[----:B------:R-:W-:-:S07]  /*1652d0*/  IMAD.U32 R53, RZ, RZ, UR5 ;  /* 0x00000005ff357e24 */ /* 0x000fce000f8e00ff */
.L_x_9024:
        /* <DEDUP_REMOVED lines=20> */
.L_x_9023:
[----:B------:R-:W0:Y:S01]  /*165420*/  LDCU.64 UR4, c[0x0][0x3c8] ;  /* 0x00007900ff0477ac */ /* 0x000e220008000a00 */
[----:B------:R-:W-:Y:S01]  /*165430*/  BSSY.RECONVERGENT B1, `(.L_x_9025) ;  /* 0x0000018000017945 */ /* 0x000fe20003800200 */
[----:B------:R-:W-:Y:S02]  /*165440*/  IMAD.MOV.U32 R9, RZ, RZ, RZ ;  /* 0x000000ffff097224 */ /* 0x000fe400078e00ff */
[----:B------:R-:W-:Y:S02]  /*165450*/  IMAD.MOV.U32 R58, RZ, RZ, RZ ;  /* 0x000000ffff3a7224 */ /* 0x000fe400078e00ff */
[----:B0-----:R-:W-:Y:S02]  /*165460*/  IMAD.U32 R56, RZ, RZ, UR4 ;  /* 0x00000004ff387e24 */ /* 0x001fe4000f8e00ff */
[----:B------:R-:W-:-:S07]  /*165470*/  IMAD.U32 R53, RZ, RZ, UR5 ;  /* 0x00000005ff357e24 */ /* 0x000fce000f8e00ff */
.L_x_9026:
        /* <DEDUP_REMOVED lines=20> */
.L_x_9025:
[----:B------:R-:W0:Y:S01]  /*1655c0*/  LDCU.64 UR4, c[0x0][0x3c8] ;  /* 0x00007900ff0477ac */ /* 0x000e220008000a00 */
[----:B------:R-:W-:Y:S01]  /*1655d0*/  BSSY.RECONVERGENT B1, `(.L_x_9027) ;  /* 0x0000018000017945 */ /* 0x000fe20003800200 */
[----:B------:R-:W-:Y:S02]  /*1655e0*/  IMAD.MOV.U32 R10, RZ, RZ, RZ ;  /* 0x000000ffff0a7224 */ /* 0x000fe400078e00ff */
[----:B------:R-:W-:Y:S02]  /*1655f0*/  IMAD.MOV.U32 R55, RZ, RZ, RZ ;  /* 0x000000ffff377224 */ /* 0x000fe400078e00ff */
[----:B0-----:R-:W-:Y:S02]  /*165600*/  IMAD.U32 R56, RZ, RZ, UR4 ;  /* 0x00000004ff387e24 */ /* 0x001fe4000f8e00ff */
[----:B------:R-:W-:-:S07]  /*165610*/  IMAD.U32 R53, RZ, RZ, UR5 ;  /* 0x00000005ff357e24 */ /* 0x000fce000f8e00ff */
.L_x_9028:
        /* <DEDUP_REMOVED lines=20> */
.L_x_9027:
[----:B------:R-:W0:Y:S01]  /*165760*/  LDCU.64 UR4, c[0x0][0x3c8] ;  /* 0x00007900ff0477ac */ /* 0x000e220008000a00 */
[----:B------:R-:W-:Y:S01]  /*165770*/  BSSY.RECONVERGENT B1, `(.L_x_9029) ;  /* 0x0000018000017945 */ /* 0x000fe20003800200 */
[----:B------:R-:W-:Y:S02]  /*165780*/  IMAD.MOV.U32 R12, RZ, RZ, RZ ;  /* 0x000000ffff0c7224 */ /* 0x000fe400078e00ff */
[----:B------:R-:W-:Y:S02]  /*165790*/  IMAD.MOV.U32 R55, RZ, RZ, RZ ;  /* 0x000000ffff377224 */ /* 0x000fe400078e00ff */
[----:B0-----:R-:W-:Y:S02]  /*1657a0*/  IMAD.U32 R56, RZ, RZ, UR4 ;  /* 0x00000004ff387e24 */ /* 0x001fe4000f8e00ff */
[----:B------:R-:W-:-:S07]  /*1657b0*/  IMAD.U32 R53, RZ, RZ, UR5 ;  /* 0x00000005ff357e24 */ /* 0x000fce000f8e00ff */
.L_x_9030:
        /* <DEDUP_REMOVED lines=20> */
.L_x_9029:
[----:B------:R-:W0:Y:S01]  /*165900*/  LDCU.64 UR4, c[0x0][0x3c8] ;  /* 0x00007900ff0477ac */ /* 0x000e220008000a00 */
[----:B------:R-:W-:Y:S01]  /*165910*/  BSSY.RECONVERGENT B1, `(.L_x_9031) ;  /* 0x0000018000017945 */ /* 0x000fe20003800200 */
[----:B------:R-:W-:Y:S02]  /*165920*/  IMAD.MOV.U32 R9, RZ, RZ, RZ ;  /* 0x000000ffff097224 */ /* 0x000fe400078e00ff */
[----:B------:R-:W-:Y:S02]  /*165930*/  IMAD.MOV.U32 R58, RZ, RZ, RZ ;  /* 0x000000ffff3a7224 */ /* 0x000fe400078e00ff */
[----:B0-----:R-:W-:Y:S02]  /*165940*/  IMAD.U32 R56, RZ, RZ, UR4 ;  /* 0x00000004ff387e24 */ /* 0x001fe4000f8e00ff */
[----:B------:R-:W-:-:S07]  /*165950*/  IMAD.U32 R53, RZ, RZ, UR5 ;  /* 0x00000005ff357e24 */ /* 0x000fce000f8e00ff */
.L_x_9032:
        /* <DEDUP_REMOVED lines=20> */
.L_x_9031:
[----:B------:R-:W0:Y:S01]  /*165aa0*/  LDCU.64 UR4, c[0x0][0x3c8] ;  /* 0x00007900ff0477ac */ /* 0x000e220008000a00 */
[----:B------:R-:W-:Y:S01]  /*165ab0*/  BSSY.RECONVERGENT B1, `(.L_x_9033) ;  /* 0x0000018000017945 */ /* 0x000fe20003800200 */
[----:B------:R-:W-:Y:S02]  /*165ac0*/  IMAD.MOV.U32 R10, RZ, RZ, RZ ;  /* 0x000000ffff0a7224 */ /* 0x000fe400078e00ff */
[----:B------:R-:W-:Y:S02]  /*165ad0*/  IMAD.MOV.U32 R55, RZ, RZ, RZ ;  /* 0x000000ffff377224 */ /* 0x000fe400078e00ff */
[----:B0-----:R-:W-:Y:S02]  /*165ae0*/  IMAD.U32 R56, RZ, RZ, UR4 ;  /* 0x00000004ff387e24 */ /* 0x001fe4000f8e00ff */
[----:B------:R-:W-:-:S07]  /*165af0*/  IMAD.U32 R53, RZ, RZ, UR5 ;  /* 0x00000005ff357e24 */ /* 0x000fce000f8e00ff */
.L_x_9034:
        /* <DEDUP_REMOVED lines=20> */
.L_x_9033:
[----:B------:R-:W0:Y:S01]  /*165c40*/  LDCU.64 UR4, c[0x0][0x3c8] ;  /* 0x00007900ff0477ac */ /* 0x000e220008000a00 */
[----:B------:R-:W-:Y:S01]  /*165c50*/  BSSY.RECONVERGENT B1, `(.L_x_9035) ;  /* 0x0000018000017945 */ /* 0x000fe20003800200 */
[----:B------:R-:W-:Y:S02]  /*165c60*/  IMAD.MOV.U32 R12, RZ, RZ, RZ ;  /* 0x000000ffff0c7224 */ /* 0x000fe400078e00ff */
[----:B------:R-:W-:Y:S02]  /*165c70*/  IMAD.MOV.U32 R55, RZ, RZ, RZ ;  /* 0x000000ffff377224 */ /* 0x000fe400078e00ff */
[----:B0-----:R-:W-:Y:S02]  /*165c80*/  IMAD.U32 R56, RZ, RZ, UR4 ;  /* 0x00000004ff387e24 */ /* 0x001fe4000f8e00ff */
[----:B------:R-:W-:-:S07]  /*165c90*/  IMAD.U32 R53, RZ, RZ, UR5 ;  /* 0x00000005ff357e24 */ /* 0x000fce000f8e00ff */
.L_x_9036:
        /* <DEDUP_REMOVED lines=20> */
.L_x_9035:
[----:B------:R-:W0:Y:S01]  /*165de0*/  LDCU.64 UR4, c[0x0][0x3c8] ;  /* 0x00007900ff0477ac */ /* 0x000e220008000a00 */
[----:B------:R-:W-:Y:S01]  /*165df0*/  BSSY.RECONVERGENT B1, `(.L_x_9037) ;  /* 0x0000018000017945 */ /* 0x000fe20003800200 */
[----:B------:R-:W-:Y:S02]  /*165e00*/  IMAD.MOV.U32 R9, RZ, RZ, RZ ;  /* 0x000000ffff097224 */ /* 0x000fe400078e00ff */
[----:B------:R-:W-:Y:S02]  /*165e10*/  IMAD.MOV.U32 R58, RZ, RZ, RZ ;  /* 0x000000ffff3a7224 */ /* 0x000fe400078e00ff */
[----:B0-----:R-:W-:Y:S02]  /*165e20*/  IMAD.U32 R56, RZ, RZ, UR4 ;  /* 0x00000004ff387e24 */ /* 0x001fe4000f8e00ff */
[----:B------:R-:W-:-:S07]  /*165e30*/  IMAD.U32 R53, RZ, RZ, UR5 ;  /* 0x00000005ff357e24 */ /* 0x000fce000f8e00ff */
.L_x_9038:
        /* <DEDUP_REMOVED lines=20> */
.L_x_9037:
[----:B------:R-:W0:Y:S01]  /*165f80*/  LDCU.64 UR4, c[0x0][0x3c8] ;  /* 0x00007900ff0477ac */ /* 0x000e220008000a00 */
[----:B------:R-:W-:Y:S01]  /*165f90*/  BSSY.RECONVERGENT B1, `(.L_x_9039) ;  /* 0x0000018000017945 */ /* 0x000fe20003800200 */
[----:B------:R-:W-:Y:S02]  /*165fa0*/  IMAD.MOV.U32 R10, RZ, RZ, RZ ;  /* 0x000000ffff0a7224 */ /* 0x000fe400078e00ff */
[----:B------:R-:W-:Y:S02]  /*165fb0*/  IMAD.MOV.U32 R55, RZ, RZ, RZ ;  /* 0x000000ffff377224 */ /* 0x000fe400078e00ff */
[----:B0-----:R-:W-:Y:S02]  /*165fc0*/  IMAD.U32 R56, RZ, RZ, UR4 ;  /* 0x00000004ff387e24 */ /* 0x001fe4000f8e00ff */
[----:B------:R-:W-:-:S07]  /*165fd0*/  IMAD.U32 R53, RZ, RZ, UR5 ;  /* 0x00000005ff357e24 */ /* 0x000fce000f8e00ff */
.L_x_9040:
        /* <DEDUP_REMOVED lines=20> */
.L_x_9039:
[----:B------:R-:W0:Y:S01]  /*166120*/  LDCU.64 UR4, c[0x0][0x3c8] ;  /* 0x00007900ff0477ac */ /* 0x000e220008000a00 */
[----:B------:R-:W-:Y:S01]  /*166130*/  BSSY.RECONVERGENT B1, `(.L_x_9041) ;  /* 0x0000018000017945 */ /* 0x000fe20003800200 */
[----:B------:R-:W-:Y:S02]  /*166140*/  IMAD.MOV.U32 R12, RZ, RZ, RZ ;  /* 0x000000ffff0c7224 */ /* 0x000fe400078e00ff */
[----:B------:R-:W-:Y:S02]  /*166150*/  IMAD.MOV.U32 R55, RZ, RZ, RZ ;  /* 0x000000ffff377224 */ /* 0x000fe400078e00ff */
[----:B0-----:R-:W-:Y:S02]  /*166160*/  IMAD.U32 R56, RZ, RZ, UR4 ;  /* 0x00000004ff387e24 */ /* 0x001fe4000f8e00ff */
[----:B------:R-:W-:-:S07]  /*166170*/  IMAD.U32 R53, RZ, RZ, UR5 ;  /* 0x00000005ff357e24 */ /* 0x000fce000f8e00ff */
.L_x_9042:
        /* <DEDUP_REMOVED lines=20> */
.L_x_9041:
[----:B------:R-:W0:Y:S01]  /*1662c0*/  LDCU.64 UR4, c[0x0][0x3c8] ;  /* 0x00007900ff0477ac */ /* 0x000e220008000a00 */
[----:B------:R-:W-:Y:S01]  /*1662d0*/  BSSY.RECONVERGENT B1, `(.L_x_9043) ;  /* 0x0000018000017945 */ /* 0x000fe20003800200 */
[----:B------:R-:W-:Y:S02]  /*1662e0*/  IMAD.MOV.U32 R9, RZ, RZ, RZ ;  /* 0x000000ffff097224 */ /* 0x000fe400078e00ff */
[----:B------:R-:W-:Y:S02]  /*1662f0*/  IMAD.MOV.U32 R58, RZ, RZ, RZ ;  /* 0x000000ffff3a7224 */ /* 0x000fe400078e00ff */
[----:B0-----:R-:W-:Y:S02]  /*166300*/  IMAD.U32 R56, RZ, RZ, UR4 ;  /* 0x00000004ff387e24 */ /* 0x001fe4000f8e00ff */
[----:B------:R-:W-:-:S07]  /*166310*/  IMAD.U32 R53, RZ, RZ, UR5 ;  /* 0x00000005ff357e24 */ /* 0x000fce000f8e00ff */
.L_x_9044:
        /* <DEDUP_REMOVED lines=20> */
.L_x_9043:
[----:B------:R-:W0:Y:S01]  /*166460*/  LDCU.64 UR4, c[0x0][0x3c8] ;  /* 0x00007900ff0477ac */ /* 0x000e220008000a00 */
[----:B------:R-:W-:Y:S01]  /*166470*/  BSSY.RECONVERGENT B1, `(.L_x_9045) ;  /* 0x0000018000017945 */ /* 0x000fe20003800200 */
[----:B------:R-:W-:Y:S02]  /*166480*/  IMAD.MOV.U32 R10, RZ, RZ, RZ ;  /* 0x000000ffff0a7224 */ /* 0x000fe400078e00ff */
[----:B------:R-:W-:Y:S02]  /*166490*/  IMAD.MOV.U32 R55, RZ, RZ, RZ ;  /* 0x000000ffff377224 */ /* 0x000fe400078e00ff */
[----:B0-----:R-:W-:Y:S02]  /*1664a0*/  IMAD.U32 R56, RZ, RZ, UR4 ;  /* 0x00000004ff387e24 */ /* 0x001fe4000f8e00ff */
[----:B------:R-:W-:-:S07]  /*1664b0*/  IMAD.U32 R53, RZ, RZ, UR5 ;  /* 0x00000005ff357e24 */ /* 0x000fce000f8e00ff */
.L_x_9046:
        /* <DEDUP_REMOVED lines=20> */
.L_x_9045:
[----:B------:R-:W0:Y:S01]  /*166600*/  LDCU.64 UR4, c[0x0][0x3c8] ;  /* 0x00007900ff0477ac */ /* 0x000e220008000a00 */
[----:B------:R-:W-:Y:S01]  /*166610*/  BSSY.RECONVERGENT B1, `(.L_x_9047) ;  /* 0x0000018000017945 */ /* 0x000fe20003800200 */
[----:B------:R-:W-:Y:S02]  /*166620*/  IMAD.MOV.U32 R12, RZ, RZ, RZ ;  /* 0x000000ffff0c7224 */ /* 0x000fe400078e00ff */
[----:B------:R-:W-:Y:S02]  /*166630*/  IMAD.MOV.U32 R55, RZ, RZ, RZ ;  /* 0x000000ffff377224 */ /* 0x000fe400078e00ff */
[----:B0-----:R-:W-:Y:S02]  /*166640*/  IMAD.U32 R56, RZ, RZ, UR4 ;  /* 0x00000004ff387e24 */ /* 0x001fe4000f8e00ff */
[----:B------:R-:W-:-:S07]  /*166650*/  IMAD.U32 R53, RZ, RZ, UR5 ;  /* 0x00000005ff357e24 */ /* 0x000fce000f8e00ff */
.L_x_9048:
        /* <DEDUP_REMOVED lines=20> */
.L_x_9047:
[----:B------:R-:W0:Y:S01]  /*1667a0*/  LDCU.64 UR4, c[0x0][0x3c8] ;  /* 0x00007900ff0477ac */ /* 0x000e220008000a00 */
[----:B------:R-:W-:Y:S01]  /*1667b0*/  BSSY.RECONVERGENT B1, `(.L_x_9049) ;  /* 0x0000018000017945 */ /* 0x000fe20003800200 */
[----:B------:R-:W-:Y:S02]  /*1667c0*/  IMAD.MOV.U32 R9, RZ, RZ, RZ ;  /* 0x000000ffff097224 */ /* 0x000fe400078e00ff */
[----:B------:R-:W-:Y:S02]  /*1667d0*/  IMAD.MOV.U32 R58, RZ, RZ, RZ ;  /* 0x000000ffff3a7224 */ /* 0x000fe400078e00ff */
[----:B0-----:R-:W-:Y:S02]  /*1667e0*/  IMAD.U32 R56, RZ, RZ, UR4 ;  /* 0x00000004ff387e24 */ /* 0x001fe4000f8e00ff */
[----:B------:R-:W-:-:S07]  /*1667f0*/  IMAD.U32 R53, RZ, RZ, UR5 ;  /* 0x00000005ff357e24 */ /* 0x000fce000f8e00ff */
.L_x_9050:
        /* <DEDUP_REMOVED lines=20> */
.L_x_9049:
[----:B------:R-:W0:Y:S01]  /*166940*/  LDCU.64 UR4, c[0x0][0x3c8] ;  /* 0x00007900ff0477ac */ /* 0x000e220008000a00 */
[----:B------:R-:W-:Y:S01]  /*166950*/  BSSY.RECONVERGENT B1, `(.L_x_9051) ;  /* 0x0000018000017945 */ /* 0x000fe20003800200 */
[----:B------:R-:W-:Y:S02]  /*166960*/  IMAD.MOV.U32 R10, RZ, RZ, RZ ;  /* 0x000000ffff0a7224 */ /* 0x000fe400078e00ff */
[----:B------:R-:W-:Y:S02]  /*166970*/  IMAD.MOV.U32 R55, RZ, RZ, RZ ;  /* 0x000000ffff377224 */ /* 0x000fe400078e00ff */
[----:B0-----:R-:W-:Y:S02]  /*166980*/  IMAD.U32 R56, RZ, RZ, UR4 ;  /* 0x00000004ff387e24 */ /* 0x001fe4000f8e00ff */
[----:B------:R-:W-:-:S07]  /*166990*/  IMAD.U32 R53, RZ, RZ, UR5 ;  /* 0x00000005ff357e24 */ /* 0x000fce000f8e00ff */
.L_x_9052:
        /* <DEDUP_REMOVED lines=20> */
.L_x_9051:
[----:B------:R-:W0:Y:S01]  /*166ae0*/  LDCU.64 UR4, c[0x0][0x3c8] ;  /* 0x00007900ff0477ac */ /* 0x000e220008000a00 */
[----:B------:R-:W-:Y:S01]  /*166af0*/  BSSY.RECONVERGENT B1, `(.L_x_9053) ;  /* 0x0000018000017945 */ /* 0x000fe20003800200 */
[----:B------:R-:W-:Y:S02]  /*166b00*/  IMAD.MOV.U32 R55, RZ, RZ, RZ ;  /* 0x000000ffff377224 */ /* 0x000fe400078e00ff */
[----:B------:R-:W-:Y:S02]  /*166b10*/  IMAD.MOV.U32 R57, RZ, RZ, RZ ;  /* 0x000000ffff397224 */ /* 0x000fe400078e00ff */
[----:B0-----:R-:W-:Y:S02]  /*166b20*/  IMAD.U32 R51, RZ, RZ, UR4 ;  /* 0x00000004ff337e24 */ /* 0x001fe4000f8e00ff */
[----:B------:R-:W-:-:S07]  /*166b30*/  IMAD.U32 R53, RZ, RZ, UR5 ;  /* 0x00000005ff357e24 */ /* 0x000fce000f8e00ff */
.L_x_9054:
        /* <DEDUP_REMOVED lines=20> */
.L_x_9053:
        /* <DEDUP_REMOVED lines=9> */
.L_x_9056:
        /* <DEDUP_REMOVED lines=20> */
.L_x_9055:
[----:B------:R-:W0:Y:S01]  /*166e50*/  LDCU.64 UR4, c[0x0][0x3c8] ;  /* 0x00007900ff0477ac */ /* 0x000e220008000a00 */
[----:B------:R-:W-:Y:S01]  /*166e60*/  BSSY.RECONVERGENT B1, `(.L_x_9057) ;  /* 0x0000018000017945 */ /* 0x000fe20003800200 */
[----:B------:R-:W-:Y:S02]  /*166e70*/  IMAD.MOV.U32 R12, RZ, RZ, RZ ;  /* 0x000000ffff0c7224 */ /* 0x000fe400078e00ff */
[----:B------:R-:W-:Y:S02]  /*166e80*/  IMAD.MOV.U32 R56, RZ, RZ, RZ ;  /* 0x000000ffff387224 */ /* 0x000fe400078e00ff */
[----:B0-----:R-:W-:Y:S02]  /*166e90*/  IMAD.U32 R42, RZ, RZ, UR4 ;  /* 0x00000004ff2a7e24 */ /* 0x001fe4000f8e00ff */
[----:B------:R-:W-:-:S07]  /*166ea0*/  IMAD.U32 R44, RZ, RZ, UR5 ;  /* 0x00000005ff2c7e24 */ /* 0x000fce000f8e00ff */
.L_x_9058:
        /* <DEDUP_REMOVED lines=20> */
.L_x_9057:
[----:B------:R-:W0:Y:S01]  /*166ff0*/  LDCU.64 UR4, c[0x0][0x3c8] ;  /* 0x00007900ff0477ac */ /* 0x000e220008000a00 */
[----:B------:R-:W-:Y:S01]  /*167000*/  BSSY.RECONVERGENT B1, `(.L_x_9059) ;  /* 0x0000018000017945 */ /* 0x000fe20003800200 */
[----:B------:R-:W-:Y:S02]  /*167010*/  IMAD.MOV.U32 R9, RZ, RZ, RZ ;  /* 0x000000ffff097224 */ /* 0x000fe400078e00ff */
[----:B------:R-:W-:Y:S02]  /*167020*/  IMAD.MOV.U32 R56, RZ, RZ, RZ ;  /* 0x000000ffff387224 */ /* 0x000fe400078e00ff */
[----:B0-----:R-:W-:Y:S02]  /*167030*/  IMAD.U32 R44, RZ, RZ, UR4 ;  /* 0x00000004ff2c7e24 */ /* 0x001fe4000f8e00ff */
[----:B------:R-:W-:-:S07]  /*167040*/  IMAD.U32 R55, RZ, RZ, UR5 ;  /* 0x00000005ff377e24 */ /* 0x000fce000f8e00ff */
.L_x_9060:
        /* <DEDUP_REMOVED lines=20> */
.L_x_9059:
[----:B------:R-:W0:Y:S01]  /*167190*/  LDCU.64 UR4, c[0x0][0x3c8] ;  /* 0x00007900ff0477ac */ /* 0x000e220008000a00 */
[----:B------:R-:W-:Y:S01]  /*1671a0*/  BSSY.RECONVERGENT B1, `(.L_x_9061) ;  /* 0x0000018000017945 */ /* 0x000fe20003800200 */
[----:B------:R-:W-:Y:S02]  /*1671b0*/  IMAD.MOV.U32 R10, RZ, RZ, RZ ;  /* 0x000000ffff0a7224 */ /* 0x000fe400078e00ff */
[----:B------:R-:W-:Y:S02]  /*1671c0*/  IMAD.MOV.U32 R57, RZ, RZ, RZ ;  /* 0x000000ffff397224 */ /* 0x000fe400078e00ff */
[----:B0-----:R-:W-:Y:S02]  /*1671d0*/  IMAD.U32 R44, RZ, RZ, UR4 ;  /* 0x00000004ff2c7e24 */ /* 0x001fe4000f8e00ff */
[----:B------:R-:W-:-:S07]  /*1671e0*/  IMAD.U32 R55, RZ, RZ, UR5 ;  /* 0x00000005ff377e24 */ /* 0x000fce000f8e00ff */
.L_x_9062:
        /* <DEDUP_REMOVED lines=20> */
.L_x_9061:
[----:B------:R-:W0:Y:S01]  /*167330*/  LDCU.64 UR4, c[0x0][0x3c8] ;  /* 0x00007900ff0477ac */ /* 0x000e220008000a00 */
[----:B------:R-:W-:Y:S01]  /*167340*/  BSSY.RECONVERGENT B1, `(.L_x_9063) ;  /* 0x0000018000017945 */ /* 0x000fe20003800200 */
[----:B------:R-:W-:Y:S02]  /*167350*/  IMAD.MOV.U32 R12, RZ, RZ, RZ ;  /* 0x000000ffff0c7224 */ /* 0x000fe400078e00ff */
[----:B------:R-:W-:Y:S02]  /*167360*/  IMAD.MOV.U32 R57, RZ, RZ, RZ ;  /* 0x000000ffff397224 */ /* 0x000fe400078e00ff */
[----:B0-----:R-:W-:Y:S02]  /*167370*/  IMAD.U32 R44, RZ, RZ, UR4 ;  /* 0x00000004ff2c7e24 */ /* 0x001fe4000f8e00ff */
[----:B------:R-:W-:-:S07]  /*167380*/  IMAD.U32 R55, RZ, RZ, UR5 ;  /* 0x00000005ff377e24 */ /* 0x000fce000f8e00ff */
.L_x_9064:
        /* <DEDUP_REMOVED lines=20> */
.L_x_9063:
[----:B------:R-:W0:Y:S01]  /*1674d0*/  LDCU.64 UR4, c[0x0][0x3c8] ;  /* 0x00007900ff0477ac */ /* 0x000e220008000a00 */
[----:B------:R-:W-:Y:S01]  /*1674e0*/  BSSY.RECONVERGENT B1, `(.L_x_9065) ;  /* 0x0000018000017945 */ /* 0x000fe20003800200 */
[----:B------:R-:W-:Y:S02]  /*1674f0*/  IMAD.MOV.U32 R9, RZ, RZ, RZ ;  /* 0x000000ffff097224 */ /* 0x000fe400078e00ff */
[----:B------:R-:W-:Y:S02]  /*167500*/  IMAD.MOV.U32 R56, RZ, RZ, RZ ;  /* 0x000000ffff387224 */ /* 0x000fe400078e00ff */
[----:B0-----:R-:W-:Y:S02]  /*167510*/  IMAD.U32 R44, RZ, RZ, UR4 ;  /* 0x00000004ff2c7e24 */ /* 0x001fe4000f8e00ff */
[----:B------:R-:W-:-:S07]  /*167520*/  IMAD.U32 R55, RZ, RZ, UR5 ;  /* 0x00000005ff377e24 */ /* 0x000fce000f8e00ff */
.L_x_9066:
        /* <DEDUP_REMOVED lines=20> */
.L_x_9065:
[----:B------:R-:W0:Y:S01]  /*167670*/  LDCU.64 UR4, c[0x0][0x3c8] ;  /* 0x00007900ff0477ac */ /* 0x000e220008000a00 */
[----:B------:R-:W-:Y:S01]  /*167680*/  BSSY.RECONVERGENT B1, `(.L_x_9067) ;  /* 0x0000018000017945 */ /* 0x000fe20003800200 */
[----:B------:R-:W-:Y:S02]  /*167690*/  IMAD.MOV.U32 R10, RZ, RZ, RZ ;  /* 0x000000ffff0a7224 */ /* 0x000fe400078e00ff */
[----:B------:R-:W-:Y:S02]  /*1676a0*/  IMAD.MOV.U32 R57, RZ, RZ, RZ ;  /* 0x000000ffff397224 */ /* 0x000fe400078e00ff */
[----:B0-----:R-:W-:Y:S02]  /*1676b0*/  IMAD.U32 R44, RZ, RZ, UR4 ;  /* 0x00000004ff2c7e24 */ /* 0x001fe4000f8e00ff */
[----:B------:R-:W-:-:S07]  /*1676c0*/  IMAD.U32 R55, RZ, RZ, UR5 ;  /* 0x00000005ff377e24 */ /* 0x000fce000f8e00ff */
.L_x_9068:
        /* <DEDUP_REMOVED lines=20> */
.L_x_9067:
[----:B------:R-:W0:Y:S01]  /*167810*/  LDCU.64 UR4, c[0x0][0x3c8] ;  /* 0x00007900ff0477ac */ /* 0x000e220008000a00 */
[----:B------:R-:W-:Y:S01]  /*167820*/  BSSY.RECONVERGENT B1, `(.L_x_9069) ;  /* 0x0000018000017945 */ /* 0x000fe20003800200 */
[----:B------:R-:W-:Y:S02]  /*167830*/  IMAD.MOV.U32 R12, RZ, RZ, RZ ;  /* 0x000000ffff0c7224 */ /* 0x000fe400078e00ff */
[----:B------:R-:W-:Y:S02]  /*167840*/  IMAD.MOV.U32 R57, RZ, RZ, RZ ;  /* 0x000000ffff397224 */ /* 0x000fe400078e00ff */
[----:B0-----:R-:W-:Y:S02]  /*167850*/  IMAD.U32 R44, RZ, RZ, UR4 ;  /* 0x00000004ff2c7e24 */ /* 0x001fe4000f8e00ff */
[----:B------:R-:W-:-:S07]  /*167860*/  IMAD.U32 R55, RZ, RZ, UR5 ;  /* 0x00000005ff377e24 */ /* 0x000fce000f8e00ff */
.L_x_9070:
        /* <DEDUP_REMOVED lines=20> */
.L_x_9069:
[----:B------:R-:W0:Y:S01]  /*1679b0*/  LDCU.64 UR4, c[0x0][0x3c8] ;  /* 0x00007900ff0477ac */ /* 0x000e220008000a00 */
[----:B------:R-:W-:Y:S01]  /*1679c0*/  BSSY.RECONVERGENT B1, `(.L_x_9071) ;  /* 0x0000018000017945 */ /* 0x000fe20003800200 */
[----:B------:R-:W-:Y:S02]  /*1679d0*/  IMAD.MOV.U32 R9, RZ, RZ, RZ ;  /* 0x000000ffff097224 */ /* 0x000fe400078e00ff */
[----:B------:R-:W-:Y:S02]  /*1679e0*/  IMAD.MOV.U32 R56, RZ, RZ, RZ ;  /* 0x000000ffff387224 */ /* 0x000fe400078e00ff */
[----:B0-----:R-:W-:Y:S02]  /*1679f0*/  IMAD.U32 R44, RZ, RZ, UR4 ;  /* 0x00000004ff2c7e24 */ /* 0x001fe4000f8e00ff */
[----:B------:R-:W-:-:S07]  /*167a00*/  IMAD.U32 R55, RZ, RZ, UR5 ;  /* 0x00000005ff377e24 */ /* 0x000fce000f8e00ff */
.L_x_9072:
        /* <DEDUP_REMOVED lines=20> */
.L_x_9071:
[----:B------:R-:W0:Y:S01]  /*167b50*/  LDCU.64 UR4, c[0x0][0x3c8] ;  /* 0x00007900ff0477ac */ /* 0x000e220008000a00 */
[----:B------:R-:W-:Y:S01]  /*167b60*/  BSSY.RECONVERGENT B1, `(.L_x_9073) ;  /* 0x0000018000017945 */ /* 0x000fe20003800200 */
[----:B------:R-:W-:Y:S02]  /*167b70*/  IMAD.MOV.U32 R10, RZ, RZ, RZ ;  /* 0x000000ffff0a7224 */ /* 0x000fe400078e00ff */
[----:B------:R-:W-:Y:S02]  /*167b80*/  IMAD.MOV.U32 R57, RZ, RZ, RZ ;  /* 0x000000ffff397224 */ /* 0x000fe400078e00ff */
[----:B0-----:R-:W-:Y:S02]  /*167b90*/  IMAD.U32 R44, RZ, RZ, UR4 ;  /* 0x00000004ff2c7e24 */ /* 0x001fe4000f8e00ff */
[----:B------:R-:W-:-:S07]  /*167ba0*/  IMAD.U32 R55, RZ, RZ, UR5 ;  /* 0x00000005ff377e24 */ /* 0x000fce000f8e00ff */
.L_x_9074:
        /* <DEDUP_REMOVED lines=20> */
.L_x_9073:
[----:B------:R-:W0:Y:S01]  /*167cf0*/  LDCU.64 UR4, c[0x0][0x3c8] ;  /* 0x00007900ff0477ac */ /* 0x000e220008000a00 */
[----:B------:R-:W-:Y:S01]  /*167d00*/  BSSY.RECONVERGENT B1, `(.L_x_9075) ;  /* 0x0000018000017945 */ /* 0x000fe20003800200 */
[----:B------:R-:W-:Y:S02]  /*167d10*/  IMAD.MOV.U32 R12, RZ, RZ, RZ ;  /* 0x000000ffff0c7224 */ /* 0x000fe400078e00ff */
[----:B------:R-:W-:Y:S02]  /*167d20*/  IMAD.MOV.U32 R57, RZ, RZ, RZ ;  /* 0x000000ffff397224 */ /* 0x000fe400078e00ff */
[----:B0-----:R-:W-:Y:S02]  /*167d30*/  IMAD.U32 R44, RZ, RZ, UR4 ;  /* 0x00000004ff2c7e24 */ /* 0x001fe4000f8e00ff */
[----:B------:R-:W-:-:S07]  /*167d40*/  IMAD.U32 R55, RZ, RZ, UR5 ;  /* 0x00000005ff377e24 */ /* 0x000fce000f8e00ff */
.L_x_9076:
        /* <DEDUP_REMOVED lines=20> */
.L_x_9075:
[----:B------:R-:W0:Y:S01]  /*167e90*/  LDCU.64 UR4, c[0x0][0x3c8] ;  /* 0x00007900ff0477ac */ /* 0x000e220008000a00 */
[----:B------:R-:W-:Y:S01]  /*167ea0*/  BSSY.RECONVERGENT B1, `(.L_x_9077) ;  /* 0x0000018000017945 */ /* 0x000fe20003800200 */
[----:B------:R-:W-:Y:S02]  /*167eb0*/  IMAD.MOV.U32 R9, RZ, RZ, RZ ;  /* 0x000000ffff097224 */ /* 0x000fe400078e00ff */
[----:B------:R-:W-:Y:S02]  /*167ec0*/  IMAD.MOV.U32 R56, RZ, RZ, RZ ;  /* 0x000000ffff387224 */ /* 0x000fe400078e00ff */
[----:B0-----:R-:W-:Y:S02]  /*167ed0*/  IMAD.U32 R44, RZ, RZ, UR4 ;  /* 0x00000004ff2c7e24 */ /* 0x001fe4000f8e00ff */
[----:B------:R-:W-:-:S07]  /*167ee0*/  IMAD.U32 R55, RZ, RZ, UR5 ;  /* 0x00000005ff377e24 */ /* 0x000fce000f8e00ff */
.L_x_9078:
        /* <DEDUP_REMOVED lines=20> */
.L_x_9077:
[----:B------:R-:W0:Y:S01]  /*168030*/  LDCU.64 UR4, c[0x0][0x3c8] ;  /* 0x00007900ff0477ac */ /* 0x000e220008000a00 */
[----:B------:R-:W-:Y:S01]  /*168040*/  BSSY.RECONVERGENT B1, `(.L_x_9079) ;  /* 0x0000018000017945 */ /* 0x000fe20003800200 */
[----:B------:R-:W-:Y:S02]  /*168050*/  IMAD.MOV.U32 R10, RZ, RZ, RZ ;  /* 0x000000ffff0a7224 */ /* 0x000fe400078e00ff */
[----:B------:R-:W-:Y:S02]  /*168060*/  IMAD.MOV.U32 R57, RZ, RZ, RZ ;  /* 0x000000ffff397224 */ /* 0x000fe400078e00ff */
[----:B0-----:R-:W-:Y:S02]  /*168070*/  IMAD.U32 R44, RZ, RZ, UR4 ;  /* 0x00000004ff2c7e24 */ /* 0x001fe4000f8e00ff */
[----:B------:R-:W-:-:S07]  /*168080*/  IMAD.U32 R55, RZ, RZ, UR5 ;  /* 0x00000005ff377e24 */ /* 0x000fce000f8e00ff */
.L_x_9080:
        /* <DEDUP_REMOVED lines=20> */
.L_x_9079:
[----:B------:R-:W0:Y:S01]  /*1681d0*/  LDCU.64 UR4, c[0x0][0x3c8] ;  /* 0x00007900ff0477ac */ /* 0x000e220008000a00 */
[----:B------:R-:W-:Y:S01]  /*1681e0*/  BSSY.RECONVERGENT B1, `(.L_x_9081) ;  /* 0x0000018000017945 */ /* 0x000fe20003800200 */
[----:B------:R-:W-:Y:S02]  /*1681f0*/  IMAD.MOV.U32 R12, RZ, RZ, RZ ;  /* 0x000000ffff0c7224 */ /* 0x000fe400078e00ff */
[----:B------:R-:W-:Y:S02]  /*168200*/  IMAD.MOV.U32 R57, RZ, RZ, RZ ;  /* 0x000000ffff397224 */ /* 0x000fe400078e00ff */
[----:B0-----:R-:W-:Y:S02]  /*168210*/  IMAD.U32 R44, RZ, RZ, UR4 ;  /* 0x00000004ff2c7e24 */ /* 0x001fe4000f8e00ff */
[----:B------:R-:W-:-:S07]  /*168220*/  IMAD.U32 R55, RZ, RZ, UR5 ;  /* 0x00000005ff377e24 */ /* 0x000fce000f8e00ff */
.L_x_9082:
        /* <DEDUP_REMOVED lines=20> */
.L_x_9081:
[----:B------:R-:W0:Y:S01]  /*168370*/  LDCU.64 UR4, c[0x0][0x3c8] ;  /* 0x00007900ff0477ac */ /* 0x000e220008000a00 */
[----:B------:R-:W-:Y:S01]  /*168380*/  BSSY.RECONVERGENT B1, `(.L_x_9083) ;  /* 0x0000018000017945 */ /* 0x000fe20003800200 */
[----:B------:R-:W-:Y:S02]  /*168390*/  IMAD.MOV.U32 R9, RZ, RZ, RZ ;  /* 0x000000ffff097224 */ /* 0x000fe400078e00ff */
[----:B------:R-:W-:Y:S02]  /*1683a0*/  IMAD.MOV.U32 R56, RZ, RZ, RZ ;  /* 0x000000ffff387224 */ /* 0x000fe400078e00ff */
[----:B0-----:R-:W-:Y:S02]  /*1683b0*/  IMAD.U32 R44, RZ, RZ, UR4 ;  /* 0x00000004ff2c7e24 */ /* 0x001fe4000f8e00ff */
[----:B------:R-:W-:-:S07]  /*1683c0*/  IMAD.U32 R55, RZ, RZ, UR5 ;  /* 0x00000005ff377e24 */ /* 0x000fce000f8e00ff */
.L_x_9084:
        /* <DEDUP_REMOVED lines=20> */
.L_x_9083:
[----:B------:R-:W0:Y:S01]  /*168510*/  LDCU.64 UR4, c[0x0][0x3c8] ;  /* 0x00007900ff0477ac */ /* 0x000e220008000a00 */
[----:B------:R-:W-:Y:S01]  /*168520*/  BSSY.RECONVERGENT B1, `(.L_x_9085) ;  /* 0x0000018000017945 */ /* 0x000fe20003800200 */
[----:B------:R-:W-:Y:S02]  /*168530*/  IMAD.MOV.U32 R10, RZ, RZ, RZ ;  /* 0x000000ffff0a7224 */ /* 0x000fe400078e00ff */
[----:B------:R-:W-:Y:S02]  /*168540*/  IMAD.MOV.U32 R57, RZ, RZ, RZ ;  /* 0x000000ffff397224 */ /* 0x000fe400078e00ff */
[----:B0-----:R-:W-:Y:S02]  /*168550*/  IMAD.U32 R44, RZ, RZ, UR4 ;  /* 0x00000004ff2c7e24 */ /* 0x001fe4000f8e00ff */
[----:B------:R-:W-:-:S07]  /*168560*/  IMAD.U32 R55, RZ, RZ, UR5 ;  /* 0x00000005ff377e24 */ /* 0x000fce000f8e00ff */
.L_x_9086:
        /* <DEDUP_REMOVED lines=20> */
.L_x_9085:
[----:B------:R-:W0:Y:S01]  /*1686b0*/  LDCU.64 UR4, c[0x0][0x3c8] ;  /* 0x00007900ff0477ac */ /* 0x000e220008000a00 */
[----:B------:R-:W-:Y:S01]  /*1686c0*/  BSSY.RECONVERGENT B1, `(.L_x_9087) ;  /* 0x0000018000017945 */ /* 0x000fe20003800200 */
[----:B------:R-:W-:Y:S02]  /*1686d0*/  IMAD.MOV.U32 R12, RZ, RZ, RZ ;  /* 0x000000ffff0c7224 */ /* 0x000fe400078e00ff */
[----:B------:R-:W-:Y:S02]  /*1686e0*/  IMAD.MOV.U32 R57, RZ, RZ, RZ ;  /* 0x000000ffff397224 */ /* 0x000fe400078e00ff */
[----:B0-----:R-:W-:Y:S02]  /*1686f0*/  IMAD.U32 R44, RZ, RZ, UR4 ;  /* 0x00000004ff2c7e24 */ /* 0x001fe4000f8e00ff */
[----:B------:R-:W-:-:S07]  /*168700*/  IMAD.U32 R55, RZ, RZ, UR5 ;  /* 0x00000005ff377e24 */ /* 0x000fce000f8e00ff */
.L_x_9088:
        /* <DEDUP_REMOVED lines=20> */
.L_x_9087:
[----:B------:R-:W0:Y:S01]  /*168850*/  LDCU.64 UR4, c[0x0][0x3c8] ;  /* 0x00007900ff0477ac */ /* 0x000e220008000a00 */
[----:B------:R-:W-:Y:S01]  /*168860*/  BSSY.RECONVERGENT B1, `(.L_x_9089) ;  /* 0x0000018000017945 */ /* 0x000fe20003800200 */
[----:B------:R-:W-:Y:S02]  /*168870*/  IMAD.MOV.U32 R9, RZ, RZ, RZ ;  /* 0x000000ffff097224 */ /* 0x000fe400078e00ff */
[----:B------:R-:W-:Y:S02]  /*168880*/  IMAD.MOV.U32 R56, RZ, RZ, RZ ;  /* 0x000000ffff387224 */ /* 0x000fe400078e00ff */
[----:B0-----:R-:W-:Y:S02]  /*168890*/  IMAD.U32 R44, RZ, RZ, UR4 ;  /* 0x00000004ff2c7e24 */ /* 0x001fe4000f8e00ff */
[----:B------:R-:W-:-:S07]  /*1688a0*/  IMAD.U32 R55, RZ, RZ, UR5 ;  /* 0x00000005ff377e24 */ /* 0x000fce000f8e00ff */
.L_x_9090:
        /* <DEDUP_REMOVED lines=20> */
.L_x_9089:
[----:B------:R-:W0:Y:S01]  /*1689f0*/  LDCU.64 UR4, c[0x0][0x3c8] ;  /* 0x00007900ff0477ac */ /* 0x000e220008000a00 */
[----:B------:R-:W-:Y:S01]  /*168a00*/  BSSY.RECONVERGENT B1, `(.L_x_9091) ;  /* 0x0000018000017945 */ /* 0x000fe20003800200 */
[----:B------:R-:W-:Y:S02]  /*168a10*/  IMAD.MOV.U32 R10, RZ, RZ, RZ ;  /* 0x000000ffff0a7224 */ /* 0x000fe400078e00ff */
[----:B------:R-:W-:Y:S02]  /*168a20*/  IMAD.MOV.U32 R57, RZ, RZ, RZ ;  /* 0x000000ffff397224 */ /* 0x000fe400078e00ff */
[----:B0-----:R-:W-:Y:S02]  /*168a30*/  IMAD.U32 R44, RZ, RZ, UR4 ;  /* 0x00000004ff2c7e24 */ /* 0x001fe4000f8e00ff */
[----:B------:R-:W-:-:S07]  /*168a40*/  IMAD.U32 R55, RZ, RZ, UR5 ;  /* 0x00000005ff377e24 */ /* 0x000fce000f8e00ff */
.L_x_9092:
        /* <DEDUP_REMOVED lines=20> */
.L_x_9091:
[----:B------:R-:W0:Y:S01]  /*168b90*/  LDCU.64 UR4, c[0x0][0x3c8] ;  /* 0x00007900ff0477ac */ /* 0x000e220008000a00 */
[----:B------:R-:W-:Y:S01]  /*168ba0*/  BSSY.RECONVERGENT B1, `(.L_x_9093) ;  /* 0x0000018000017945 */ /* 0x000fe20003800200 */
[----:B------:R-:W-:Y:S02]  /*168bb0*/  IMAD.MOV.U32 R44, RZ, RZ, RZ ;  /* 0x000000ffff2c7224 */ /* 0x000fe400078e00ff */
[----:B------:R-:W-:Y:S02]  /*168bc0*/  IMAD.MOV.U32 R56, RZ, RZ, RZ ;  /* 0x000000ffff387224 */ /* 0x000fe400078e00ff */
[----:B0-----:R-:W-:Y:S02]  /*168bd0*/  IMAD.U32 R55, RZ, RZ, UR4 ;  /* 0x00000004ff377e24 */ /* 0x001fe4000f8e00ff */
[----:B------:R-:W-:-:S07]  /*168be0*/  IMAD.U32 R42, RZ, RZ, UR5 ;  /* 0x00000005ff2a7e24 */ /* 0x000fce000f8e00ff */
.L_x_9094:
        /* <DEDUP_REMOVED lines=20> */
.L_x_9093:
        /* <DEDUP_REMOVED lines=9> */
.L_x_9096:
        /* <DEDUP_REMOVED lines=20> */
.L_x_9095:
[----:B------:R-:W0:Y:S01]  /*168f00*/  LDCU.64 UR4, c[0x0][0x3c8] ;  /* 0x00007900ff0477ac */ /* 0x000e220008000a00 */
[----:B------:R-:W-:Y:S01]  /*168f10*/  BSSY.RECONVERGENT B1, `(.L_x_9097) ;  /* 0x0000018000017945 */ /* 0x000fe20003800200 */
[----:B------:R-:W-:Y:S02]  /*168f20*/  IMAD.MOV.U32 R17, RZ, RZ, RZ ;  /* 0x000000ffff117224 */ /* 0x000fe400078e00ff */
[----:B------:R-:W-:Y:S02]  /*168f30*/  IMAD.MOV.U32 R56, RZ, RZ, RZ ;  /* 0x000000ffff387224 */ /* 0x000fe400078e00ff */
[----:B0-----:R-:W-:Y:S02]  /*168f40*/  IMAD.U32 R44, RZ, RZ, UR4 ;  /* 0x00000004ff2c7e24 */ /* 0x001fe4000f8e00ff */
[----:B------:R-:W-:-:S07]  /*168f50*/  IMAD.U32 R47, RZ, RZ, UR5 ;  /* 0x00000005ff2f7e24 */ /* 0x000fce000f8e00ff */
.L_x_9098:
        /* <DEDUP_REMOVED lines=20> */
.L_x_9097:
[----:B------:R-:W0:Y:S01]  /*1690a0*/  LDCU.64 UR4, c[0x0][0x3c8] ;  /* 0x00007900ff0477ac */ /* 0x000e220008000a00 */
[----:B------:R-:W-:Y:S01]  /*1690b0*/  BSSY.RECONVERGENT B1, `(.L_x_9099) ;  /* 0x0000018000017945 */ /* 0x000fe20003800200 */
[----:B------:R-:W-:Y:S02]  /*1690c0*/  IMAD.MOV.U32 R9, RZ, RZ, RZ ;  /* 0x000000ffff097224 */ /* 0x000fe400078e00ff */
[----:B------:R-:W-:Y:S02]  /*1690d0*/  IMAD.MOV.U32 R55, RZ, RZ, RZ ;  /* 0x000000ffff377224 */ /* 0x000fe400078e00ff */
[----:B0-----:R-:W-:Y:S02]  /*1690e0*/  IMAD.U32 R56, RZ, RZ, UR4 ;  /* 0x00000004ff387e24 */ /* 0x001fe4000f8e00ff */
[----:B------:R-:W-:-:S07]  /*1690f0*/  IMAD.U32 R47, RZ, RZ, UR5 ;  /* 0x00000005ff2f7e24 */ /* 0x000fce000f8e00ff */
.L_x_9100:
        /* <DEDUP_REMOVED lines=20> */
.L_x_9099:
[----:B------:R-:W0:Y:S01]  /*169240*/  LDCU.64 UR4, c[0x0][0x3c8] ;  /* 0x00007900ff0477ac */ /* 0x000e220008000a00 */
[----:B------:R-:W-:Y:S01]  /*169250*/  BSSY.RECONVERGENT B1, `(.L_x_9101) ;  /* 0x0000018000017945 */ /* 0x000fe20003800200 */
[----:B------:R-:W-:Y:S02]  /*169260*/  IMAD.MOV.U32 R10, RZ, RZ, RZ ;  /* 0x000000ffff0a7224 */ /* 0x000fe400078e00ff */
[----:B------:R-:W-:Y:S02]  /*169270*/  IMAD.MOV.U32 R57, RZ, RZ, RZ ;  /* 0x000000ffff397224 */ /* 0x000fe400078e00ff */
[----:B0-----:R-:W-:Y:S02]  /*169280*/  IMAD.U32 R44, RZ, RZ, UR4 ;  /* 0x00000004ff2c7e24 */ /* 0x001fe4000f8e00ff */
[----:B------:R-:W-:-:S07]  /*169290*/  IMAD.U32 R55, RZ, RZ, UR5 ;  /* 0x00000005ff377e24 */ /* 0x000fce000f8e00ff */
.L_x_9102:
        /* <DEDUP_REMOVED lines=20> */
.L_x_9101:
[----:B------:R-:W0:Y:S01]  /*1693e0*/  LDCU.64 UR4, c[0x0][0x3c8] ;  /* 0x00007900ff0477ac */ /* 0x000e220008000a00 */
[----:B------:R-:W-:Y:S01]  /*1693f0*/  BSSY.RECONVERGENT B1, `(.L_x_9103) ;  /* 0x0000018000017945 */ /* 0x000fe20003800200 */
[----:B------:R-:W-:Y:S02]  /*169400*/  IMAD.MOV.U32 R17, RZ, RZ, RZ ;  /* 0x000000ffff117224 */ /* 0x000fe400078e00ff */
[----:B------:R-:W-:Y:S02]  /*169410*/  IMAD.MOV.U32 R55, RZ, RZ, RZ ;  /* 0x000000ffff377224 */ /* 0x000fe400078e00ff */
[----:B0-----:R-:W-:Y:S02]  /*169420*/  IMAD.U32 R56, RZ, RZ, UR4 ;  /* 0x00000004ff387e24 */ /* 0x001fe4000f8e00ff */
[----:B------:R-:W-:-:S07]  /*169430*/  IMAD.U32 R47, RZ, RZ, UR5 ;  /* 0x00000005ff2f7e24 */ /* 0x000fce000f8e00ff */
.L_x_9104:
        /* <DEDUP_REMOVED lines=20> */
.L_x_9103:
[----:B------:R-:W0:Y:S01]  /*169580*/  LDCU.64 UR4, c[0x0][0x3c8] ;  /* 0x00007900ff0477ac */ /* 0x000e220008000a00 */
[----:B------:R-:W-:Y:S01]  /*169590*/  BSSY.RECONVERGENT B1, `(.L_x_9105) ;  /* 0x0000018000017945 */ /* 0x000fe20003800200 */
[----:B------:R-:W-:Y:S02]  /*1695a0*/  IMAD.MOV.U32 R9, RZ, RZ, RZ ;  /* 0x000000ffff097224 */ /* 0x000fe400078e00ff */
[----:B------:R-:W-:Y:S02]  /*1695b0*/  IMAD.MOV.U32 R55, RZ, RZ, RZ ;  /* 0x000000ffff377224 */ /* 0x000fe400078e00ff */
[----:B0-----:R-:W-:Y:S02]  /*1695c0*/  IMAD.U32 R56, RZ, RZ, UR4 ;  /* 0x00000004ff387e24 */ /* 0x001fe4000f8e00ff */
[----:B------:R-:W-:-:S07]  /*1695d0*/  IMAD.U32 R47, RZ, RZ, UR5 ;  /* 0x00000005ff2f7e24 */ /* 0x000fce000f8e00ff */
.L_x_9106:
        /* <DEDUP_REMOVED lines=20> */
.L_x_9105:
[----:B------:R-:W0:Y:S01]  /*169720*/  LDCU.64 UR4, c[0x0][0x3c8] ;  /* 0x00007900ff0477ac */ /* 0x000e220008000a00 */
[----:B------:R-:W-:Y:S01]  /*169730*/  BSSY.RECONVERGENT B1, `(.L_x_9107) ;  /* 0x0000018000017945 */ /* 0x000fe20003800200 */
[----:B------:R-:W-:Y:S02]  /*169740*/  IMAD.MOV.U32 R10, RZ, RZ, RZ ;  /* 0x000000ffff0a7224 */ /* 0x000fe400078e00ff */
[----:B------:R-:W-:Y:S02]  /*169750*/  IMAD.MOV.U32 R57, RZ, RZ, RZ ;  /* 0x000000ffff397224 */ /* 0x000fe400078e00ff */
[----:B0-----:R-:W-:Y:S02]  /*169760*/  IMAD.U32 R44, RZ, RZ, UR4 ;  /* 0x00000004ff2c7e24 */ /* 0x001fe4000f8e00ff */
[----:B------:R-:W-:-:S07]  /*169770*/  IMAD.U32 R55, RZ, RZ, UR5 ;  /* 0x00000005ff377e24 */ /* 0x000fce000f8e00ff */
.L_x_9108:
        /* <DEDUP_REMOVED lines=20> */
.L_x_9107:
[----:B------:R-:W0:Y:S01]  /*1698c0*/  LDCU.64 UR4, c[0x0][0x3c8] ;  /* 0x00007900ff0477ac */ /* 0x000e220008000a00 */
[----:B------:R-:W-:Y:S01]  /*1698d0*/  BSSY.RECONVERGENT B1, `(.L_x_9109) ;  /* 0x0000018000017945 */ /* 0x000fe20003800200 */
[----:B------:R-:W-:Y:S02]  /*1698e0*/  IMAD.MOV.U32 R17, RZ, RZ, RZ ;  /* 0x000000ffff117224 */ /* 0x000fe400078e00ff */
[----:B------:R-:W-:Y:S02]  /*1698f0*/  IMAD.MOV.U32 R55, RZ, RZ, RZ ;  /* 0x000000ffff377224 */ /* 0x000fe400078e00ff */
[----:B0-----:R-:W-:Y:S02]  /*169900*/  IMAD.U32 R56, RZ, RZ, UR4 ;  /* 0x00000004ff387e24 */ /* 0x001fe4000f8e00ff */
[----:B------:R-:W-:-:S07]  /*169910*/  IMAD.U32 R47, RZ, RZ, UR5 ;  /* 0x00000005ff2f7e24 */ /* 0x000fce000f8e00ff */
.L_x_9110:
        /* <DEDUP_REMOVED lines=20> */
.L_x_9109:
[----:B------:R-:W0:Y:S01]  /*169a60*/  LDCU.64 UR4, c[0x0][0x3c8] ;  /* 0x00007900ff0477ac */ /* 0x000e220008000a00 */
[----:B------:R-:W-:Y:S01]  /*169a70*/  BSSY.RECONVERGENT B1, `(.L_x_9111) ;  /* 0x0000018000017945 */ /* 0x000fe20003800200 */
[----:B------:R-:W-:Y:S02]  /*169a80*/  IMAD.MOV.U32 R9, RZ, RZ, RZ ;  /* 0x000000ffff097224 */ /* 0x000fe400078e00ff */
[----:B------:R-:W-:Y:S02]  /*169a90*/  IMAD.MOV.U32 R55, RZ, RZ, RZ ;  /* 0x000000ffff377224 */ /* 0x000fe400078e00ff */
[----:B0-----:R-:W-:Y:S02]  /*169aa0*/  IMAD.U32 R56, RZ, RZ, UR4 ;  /* 0x00000004ff387e24 */ /* 0x001fe4000f8e00ff */
[----:B------:R-:W-:-:S07]  /*169ab0*/  IMAD.U32 R47, RZ, RZ, UR5 ;  /* 0x00000005ff2f7e24 */ /* 0x000fce000f8e00ff */
.L_x_9112:
        /* <DEDUP_REMOVED lines=20> */
.L_x_9111:
[----:B------:R-:W0:Y:S01]  /*169c00*/  LDCU.64 UR4, c[0x0][0x3c8] ;  /* 0x00007900ff0477ac */ /* 0x000e220008000a00 */
[----:B------:R-:W-:Y:S01]  /*169c10*/  BSSY.RECONVERGENT B1, `(.L_x_9113) ;  /* 0x0000018000017945 */ /* 0x000fe20003800200 */
[----:B------:R-:W-:Y:S02]  /*169c20*/  IMAD.MOV.U32 R10, RZ, RZ, RZ ;  /* 0x000000ffff0a7224 */ /* 0x000fe400078e00ff */
[----:B------:R-:W-:Y:S02]  /*169c30*/  IMAD.MOV.U32 R57, RZ, RZ, RZ ;  /* 0x000000ffff397224 */ /* 0x000fe400078e00ff */
[----:B0-----:R-:W-:Y:S02]  /*169c40*/  IMAD.U32 R44, RZ, RZ, UR4 ;  /* 0x00000004ff2c7e24 */ /* 0x001fe4000f8e00ff */
[----:B------:R-:W-:-:S07]  /*169c50*/  IMAD.U32 R55, RZ, RZ, UR5 ;  /* 0x00000005ff377e24 */ /* 0x000fce000f8e00ff */
.L_x_9114:
        /* <DEDUP_REMOVED lines=20> */
.L_x_9113:
[----:B------:R-:W0:Y:S01]  /*169da0*/  LDCU.64 UR4, c[0x0][0x3c8] ;  /* 0x00007900ff0477ac */ /* 0x000e220008000a00 */
[----:B------:R-:W-:Y:S01]  /*169db0*/  BSSY.RECONVERGENT B1, `(.L_x_9115) ;  /* 0x0000018000017945 */ /* 0x000fe20003800200 */
[----:B------:R-:W-:Y:S02]  /*169dc0*/  IMAD.MOV.U32 R17, RZ, RZ, RZ ;  /* 0x000000ffff117224 */ /* 0x000fe400078e00ff */
[----:B------:R-:W-:Y:S02]  /*169dd0*/  IMAD.MOV.U32 R55, RZ, RZ, RZ ;  /* 0x000000ffff377224 */ /* 0x000fe400078e00ff */
[----:B0-----:R-:W-:Y:S02]  /*169de0*/  IMAD.U32 R56, RZ, RZ, UR4 ;  /* 0x00000004ff387e24 */ /* 0x001fe4000f8e00ff */
[----:B------:R-:W-:-:S07]  /*169df0*/  IMAD.U32 R47, RZ, RZ, UR5 ;  /* 0x00000005ff2f7e24 */ /* 0x000fce000f8e00ff */
.L_x_9116:
        /* <DEDUP_REMOVED lines=20> */
.L_x_9115:
[----:B------:R-:W0:Y:S01]  /*169f40*/  LDCU.64 UR4, c[0x0][0x3c8] ;  /* 0x00007900ff0477ac */ /* 0x000e220008000a00 */
[----:B------:R-:W-:Y:S01]  /*169f50*/  BSSY.RECONVERGENT B1, `(.L_x_9117) ;  /* 0x0000018000017945 */ /* 0x000fe20003800200 */
[----:B------:R-:W-:Y:S02]  /*169f60*/  IMAD.MOV.U32 R9, RZ, RZ, RZ ;  /* 0x000000ffff097224 */ /* 0x000fe400078e00ff */
[----:B------:R-:W-:Y:S02]  /*169f70*/  IMAD.MOV.U32 R55, RZ, RZ, RZ ;  /* 0x000000ffff377224 */ /* 0x000fe400078e00ff */
[----:B0-----:R-:W-:Y:S02]  /*169f80*/  IMAD.U32 R56, RZ, RZ, UR4 ;  /* 0x00000004ff387e24 */ /* 0x001fe4000f8e00ff */
[----:B------:R-:W-:-:S07]  /*169f90*/  IMAD.U32 R47, RZ, RZ, UR5 ;  /* 0x00000005ff2f7e24 */ /* 0x000fce000f8e00ff */
.L_x_9118:
        /* <DEDUP_REMOVED lines=20> */
.L_x_9117:
[----:B------:R-:W0:Y:S01]  /*16a0e0*/  LDCU.64 UR4, c[0x0][0x3c8] ;  /* 0x00007900ff0477ac */ /* 0x000e220008000a00 */
[----:B------:R-:W-:Y:S01]  /*16a0f0*/  BSSY.RECONVERGENT B1, `(.L_x_9119) ;  /* 0x0000018000017945 */ /* 0x000fe20003800200 */
[----:B------:R-:W-:Y:S02]  /*16a100*/  IMAD.MOV.U32 R10, RZ, RZ, RZ ;  /* 0x000000ffff0a7224 */ /* 0x000fe400078e00ff */
[----:B------:R-:W-:Y:S02]  /*16a110*/  IMAD.MOV.U32 R57, RZ, RZ, RZ ;  /* 0x000000ffff397224 */ /* 0x000fe400078e00ff */
[----:B0-----:R-:W-:Y:S02]  /*16a120*/  IMAD.U32 R44, RZ, RZ, UR4 ;  /* 0x00000004ff2c7e24 */ /* 0x001fe4000f8e00ff */
[----:B------:R-:W-:-:S07]  /*16a130*/  IMAD.U32 R55, RZ, RZ, UR5 ;  /* 0x00000005ff377e24 */ /* 0x000fce000f8e00ff */
.L_x_9120:
        /* <DEDUP_REMOVED lines=20> */
.L_x_9119:
[----:B------:R-:W0:Y:S01]  /*16a280*/  LDCU.64 UR4, c[0x0][0x3c8] ;  /* 0x00007900ff0477ac */ /* 0x000e220008000a00 */
[----:B------:R-:W-:Y:S01]  /*16a290*/  BSSY.RECONVERGENT B1, `(.L_x_9121) ;  /* 0x0000018000017945 */ /* 0x000fe20003800200 */
[----:B------:R-:W-:Y:S02]  /*16a2a0*/  IMAD.MOV.U32 R17, RZ, RZ, RZ ;  /* 0x000000ffff117224 */ /* 0x000fe400078e00ff */
[----:B------:R-:W-:Y:S02]  /*16a2b0*/  IMAD.MOV.U32 R55, RZ, RZ, RZ ;  /* 0x000000ffff377224 */ /* 0x000fe400078e00ff */
[----:B0-----:R-:W-:Y:S02]  /*16a2c0*/  IMAD.U32 R56, RZ, RZ, UR4 ;  /* 0x00000004ff387e24 */ /* 0x001fe4000f8e00ff */
[----:B------:R-:W-:-:S07]  /*16a2d0*/  IMAD.U32 R47, RZ, RZ, UR5 ;  /* 0x00000005ff2f7e24 */ /* 0x000fce000f8e00ff */
.L_x_9122:
        /* <DEDUP_REMOVED lines=20> */
.L_x_9121:
[----:B------:R-:W0:Y:S01]  /*16a420*/  LDCU.64 UR4, c[0x0][0x3c8] ;  /* 0x00007900ff0477ac */ /* 0x000e220008000a00 */
[----:B------:R-:W-:Y:S01]  /*16a430*/  BSSY.RECONVERGENT B1, `(.L_x_9123) ;  /* 0x0000018000017945 */ /* 0x000fe20003800200 */
[----:B------:R-:W-:Y:S02]  /*16a440*/  IMAD.MOV.U32 R9, RZ, RZ, RZ ;  /* 0x000000ffff097224 */ /* 0x000fe400078e00ff */
[----:B------:R-:W-:Y:S02]  /*16a450*/  IMAD.MOV.U32 R55, RZ, RZ, RZ ;  /* 0x000000ffff377224 */ /* 0x000fe400078e00ff */
[----:B0-----:R-:W-:Y:S02]  /*16a460*/  IMAD.U32 R56, RZ, RZ, UR4 ;  /* 0x00000004ff387e24 */ /* 0x001fe4000f8e00ff */
[----:B------:R-:W-:-:S07]  /*16a470*/  IMAD.U32 R47, RZ, RZ, UR5 ;  /* 0x00000005ff2f7e24 */ /* 0x000fce000f8e00ff */
.L_x_9124:
        /* <DEDUP_REMOVED lines=20> */
.L_x_9123:
[----:B------:R-:W0:Y:S01]  /*16a5c0*/  LDCU.64 UR4, c[0x0][0x3c8] ;  /* 0x00007900ff0477ac */ /* 0x000e220008000a00 */
[----:B------:R-:W-:Y:S01]  /*16a5d0*/  BSSY.RECONVERGENT B1, `(.L_x_9125) ;  /* 0x0000018000017945 */ /* 0x000fe20003800200 */
[----:B------:R-:W-:Y:S02]  /*16a5e0*/  IMAD.MOV.U32 R10, RZ, RZ, RZ ;  /* 0x000000ffff0a7224 */ /* 0x000fe400078e00ff */
[----:B------:R-:W-:Y:S02]  /*16a5f0*/  IMAD.MOV.U32 R57, RZ, RZ, RZ ;  /* 0x000000ffff397224 */ /* 0x000fe400078e00ff */
[----:B0-----:R-:W-:Y:S02]  /*16a600*/  IMAD.U32 R44, RZ, RZ, UR4 ;  /* 0x00000004ff2c7e24 */ /* 0x001fe4000f8e00ff */
[----:B------:R-:W-:-:S07]  /*16a610*/  IMAD.U32 R55, RZ, RZ, UR5 ;  /* 0x00000005ff377e24 */ /* 0x000fce000f8e00ff */
.L_x_9126:
        /* <DEDUP_REMOVED lines=20> */
.L_x_9125:
[----:B------:R-:W0:Y:S01]  /*16a760*/  LDCU.64 UR4, c[0x0][0x3c8] ;  /* 0x00007900ff0477ac */ /* 0x000e220008000a00 */
[----:B------:R-:W-:Y:S01]  /*16a770*/  BSSY.RECONVERGENT B1, `(.L_x_9127) ;  /* 0x0000018000017945 */ /* 0x000fe20003800200 */
[----:B------:R-:W-:Y:S02]  /*16a780*/  IMAD.MOV.U32 R17, RZ, RZ, RZ ;  /* 0x000000ffff117224 */ /* 0x000fe400078e00ff */
[----:B------:R-:W-:Y:S02]  /*16a790*/  IMAD.MOV.U32 R55, RZ, RZ, RZ ;  /* 0x000000ffff377224 */ /* 0x000fe400078e00ff */
[----:B0-----:R-:W-:Y:S02]  /*16a7a0*/  IMAD.U32 R56, RZ, RZ, UR4 ;  /* 0x00000004ff387e24 */ /* 0x001fe4000f8e00ff */
[----:B------:R-:W-:-:S07]  /*16a7b0*/  IMAD.U32 R47, RZ, RZ, UR5 ;  /* 0x00000005ff2f7e24 */ /* 0x000fce000f8e00ff */
.L_x_9128:
        /* <DEDUP_REMOVED lines=20> */
.L_x_9127:
[----:B------:R-:W0:Y:S01]  /*16a900*/  LDCU.64 UR4, c[0x0][0x3c8] ;  /* 0x00007900ff0477ac */ /* 0x000e220008000a00 */
[----:B------:R-:W-:Y:S01]  /*16a910*/  BSSY.RECONVERGENT B1, `(.L_x_9129) ;  /* 0x0000018000017945 */ /* 0x000fe20003800200 */
[----:B------:R-:W-:Y:S02]  /*16a920*/  IMAD.MOV.U32 R9, RZ, RZ, RZ ;  /* 0x000000ffff097224 */ /* 0x000fe400078e00ff */
[----:B------:R-:W-:Y:S02]  /*16a930*/  IMAD.MOV.U32 R55, RZ, RZ, RZ ;  /* 0x000000ffff377224 */ /* 0x000fe400078e00ff */
[----:B0-----:R-:W-:Y:S02]  /*16a940*/  IMAD.U32 R56, RZ, RZ, UR4 ;  /* 0x00000004ff387e24 */ /* 0x001fe4000f8e00ff */
[----:B------:R-:W-:-:S07]  /*16a950*/  IMAD.U32 R47, RZ, RZ, UR5 ;  /* 0x00000005ff2f7e24 */ /* 0x000fce000f8e00ff */
.L_x_9130:
        /* <DEDUP_REMOVED lines=20> */
.L_x_9129:
[----:B------:R-:W0:Y:S01]  /*16aaa0*/  LDCU.64 UR4, c[0x0][0x3c8] ;  /* 0x00007900ff0477ac */ /* 0x000e220008000a00 */
[----:B------:R-:W-:Y:S01]  /*16aab0*/  BSSY.RECONVERGENT B1, `(.L_x_9131) ;  /* 0x0000018000017945 */ /* 0x000fe20003800200 */
[----:B------:R-:W-:Y:S02]  /*16aac0*/  IMAD.MOV.U32 R10, RZ, RZ, RZ ;  /* 0x000000ffff0a7224 */ /* 0x000fe400078e00ff */
[----:B------:R-:W-:Y:S02]  /*16aad0*/  IMAD.MOV.U32 R57, RZ, RZ, RZ ;  /* 0x000000ffff397224 */ /* 0x000fe400078e00ff */
[----:B0-----:R-:W-:Y:S02]  /*16aae0*/  IMAD.U32 R44, RZ, RZ, UR4 ;  /* 0x00000004ff2c7e24 */ /* 0x001fe4000f8e00ff */
[----:B------:R-:W-:-:S07]  /*16aaf0*/  IMAD.U32 R55, RZ, RZ, UR5 ;  /* 0x00000005ff377e24 */ /* 0x000fce000f8e00ff */
.L_x_9132:
        /* <DEDUP_REMOVED lines=20> */
.L_x_9131:
[----:B------:R-:W0:Y:S01]  /*16ac40*/  LDCU.64 UR4, c[0x0][0x3c8] ;  /* 0x00007900ff0477ac */ /* 0x000e220008000a00 */
[----:B------:R-:W-:Y:S01]  /*16ac50*/  BSSY.RECONVERGENT B1, `(.L_x_9133) ;  /* 0x0000018000017945 */ /* 0x000fe20003800200 */
[----:B------:R-:W-:Y:S02]  /*16ac60*/  IMAD.MOV.U32 R55, RZ, RZ, RZ ;  /* 0x000000ffff377224 */ /* 0x000fe400078e00ff */
[----:B------:R-:W-:Y:S02]  /*16ac70*/  IMAD.MOV.U32 R57, RZ, RZ, RZ ;  /* 0x000000ffff397224 */ /* 0x000fe400078e00ff */
[----:B0-----:R-:W-:Y:S02]  /*16ac80*/  IMAD.U32 R44, RZ, RZ, UR4 ;  /* 0x00000004ff2c7e24 */ /* 0x001fe4000f8e00ff */
[----:B------:R-:W-:-:S07]  /*16ac90*/  IMAD.U32 R47, RZ, RZ, UR5 ;  /* 0x00000005ff2f7e24 */ /* 0x000fce000f8e00ff */
.L_x_9134:
        /* <DEDUP_REMOVED lines=20> */
.L_x_9133:
[----:B------:R-:W0:Y:S01]  /*16ade0*/  LDCU.64 UR4, c[0x0][0x3c8] ;  /* 0x00007900ff0477ac */ /* 0x000e220008000a00 */
[----:B------:R-:W-:Y:S01]  /*16adf0*/  ISETP.GE.AND P0, PT, R10, R55, PT ;  /* 0x000000370a00720c */ /* 0x000fe20003f06270 */
[----:B------:R-:W-:Y:S03]  /*16ae00*/  BSSY.RECONVERGENT B1, `(.L_x_9135) ;  /* 0x000001a000017945 */ /* 0x000fe60003800200 */
[----:B------:R-:W-:Y:S02]  /*16ae10*/  SEL R9, R50, R13, !P0 ;  /* 0x0000000d32097207 */ /* 0x000fe40004000000 */
[----:B------:R-:W-:Y:S01]  /*16ae20*/  SEL R17, R13, R50, !P0 ;  /* 0x000000320d117207 */ /* 0x000fe20004000000 */
[----:B------:R-:W-:Y:S02]  /*16ae30*/  IMAD.MOV.U32 R13, RZ, RZ, RZ ;  /* 0x000000ffff0d7224 */ /* 0x000fe400078e00ff */
[----:B------:R-:W-:-:S02]  /*16ae40*/  IMAD.MOV.U32 R50, RZ, RZ, RZ ;  /* 0x000000ffff327224 */ /* 0x000fc400078e00ff */
[----:B0-----:R-:W-:Y:S02]  /*16ae50*/  IMAD.U32 R47, RZ, RZ, UR4 ;  /* 0x00000004ff2f7e24 */ /* 0x001fe4000f8e00ff */
[----:B------:R-:W-:-:S07]  /*16ae60*/  IMAD.U32 R44, RZ, RZ, UR5 ;  /* 0x00000005ff2c7e24 */ /* 0x000fce000f8e00ff */
.L_x_9136:
        /* <DEDUP_REMOVED lines=20> */
.L_x_9135:
[----:B------:R-:W0:Y:S01]  /*16afb0*/  LDCU.64 UR4, c[0x0][0x3c8] ;  /* 0x00007900ff0477ac */ /* 0x000e220008000a00 */
[----:B------:R-:W-:Y:S01]  /*16afc0*/  BSSY.RECONVERGENT B1, `(.L_x_9137) ;  /* 0x0000018000017945 */ /* 0x000fe20003800200 */
[----:B------:R-:W-:Y:S02]  /*16afd0*/  IMAD.MOV.U32 R41, RZ, RZ, RZ ;  /* 0x000000ffff297224 */ /* 0x000fe400078e00ff */
[----:B------:R-:W-:Y:S02]  /*16afe0*/  IMAD.MOV.U32 R55, RZ, RZ, RZ ;  /* 0x000000ffff377224 */ /* 0x000fe400078e00ff */
[----:B0-----:R-:W-:Y:S02]  /*16aff0*/  IMAD.U32 R47, RZ, RZ, UR4 ;  /* 0x00000004ff2f7e24 */ /* 0x001fe4000f8e00ff */
[----:B------:R-:W-:-:S07]  /*16b000*/  IMAD.U32 R50, RZ, RZ, UR5 ;  /* 0x00000005ff327e24 */ /* 0x000fce000f8e00ff */
.L_x_9138:
        /* <DEDUP_REMOVED lines=20> */
.L_x_9137:
[----:B------:R-:W0:Y:S01]  /*16b150*/  LDCU.64 UR4, c[0x0][0x3c8] ;  /* 0x00007900ff0477ac */ /* 0x000e220008000a00 */
[----:B------:R-:W-:Y:S01]  /*16b160*/  BSSY.RECONVERGENT B1, `(.L_x_9139) ;  /* 0x0000018000017945 */ /* 0x000fe20003800200 */
[----:B------:R-:W-:Y:S02]  /*16b170*/  IMAD.MOV.U32 R10, RZ, RZ, RZ ;  /* 0x000000ffff0a7224 */ /* 0x000fe400078e00ff */
[----:B------:R-:W-:Y:S02]  /*16b180*/  IMAD.MOV.U32 R57, RZ, RZ, RZ ;  /* 0x000000ffff397224 */ /* 0x000fe400078e00ff */
[----:B0-----:R-:W-:Y:S02]  /*16b190*/  IMAD.U32 R55, RZ, RZ, UR4 ;  /* 0x00000004ff377e24 */ /* 0x001fe4000f8e00ff */
[----:B------:R-:W-:-:S07]  /*16b1a0*/  IMAD.U32 R50, RZ, RZ, UR5 ;  /* 0x00000005ff327e24 */ /* 0x000fce000f8e00ff */
.L_x_9140:
        /* <DEDUP_REMOVED lines=20> */
.L_x_9139:
[----:B------:R-:W0:Y:S01]  /*16b2f0*/  LDCU.64 UR4, c[0x0][0x3c8] ;  /* 0x00007900ff0477ac */ /* 0x000e220008000a00 */
[----:B------:R-:W-:Y:S01]  /*16b300*/  BSSY.RECONVERGENT B1, `(.L_x_9141) ;  /* 0x0000018000017945 */ /* 0x000fe20003800200 */
[----:B------:R-:W-:Y:S02]  /*16b310*/  IMAD.MOV.U32 R13, RZ, RZ, RZ ;  /* 0x000000ffff0d7224 */ /* 0x000fe400078e00ff */
[----:B------:R-:W-:Y:S02]  /*16b320*/  IMAD.MOV.U32 R56, RZ, RZ, RZ ;  /* 0x000000ffff387224 */ /* 0x000fe400078e00ff */
[----:B0-----:R-:W-:Y:S02]  /*16b330*/  IMAD.U32 R55, RZ, RZ, UR4 ;  /* 0x00000004ff377e24 */ /* 0x001fe4000f8e00ff */
[----:B------:R-:W-:-:S07]  /*16b340*/  IMAD.U32 R50, RZ, RZ, UR5 ;  /* 0x00000005ff327e24 */ /* 0x000fce000f8e00ff */
.L_x_9142:
        /* <DEDUP_REMOVED lines=20> */
.L_x_9141:
[----:B------:R-:W0:Y:S01]  /*16b490*/  LDCU.64 UR4, c[0x0][0x3c8] ;  /* 0x00007900ff0477ac */ /* 0x000e220008000a00 */
[----:B------:R-:W-:Y:S01]  /*16b4a0*/  BSSY.RECONVERGENT B1, `(.L_x_9143) ;  /* 0x0000018000017945 */ /* 0x000fe20003800200 */
[----:B------:R-:W-:Y:S02]  /*16b4b0*/  IMAD.MOV.U32 R41, RZ, RZ, RZ ;  /* 0x000000ffff297224 */ /* 0x000fe400078e00ff */
[----:B------:R-:W-:Y:S02]  /*16b4c0*/  IMAD.MOV.U32 R56, RZ, RZ, RZ ;  /* 0x000000ffff387224 */ /* 0x000fe400078e00ff */
[----:B0-----:R-:W-:Y:S02]  /*16b4d0*/  IMAD.U32 R55, RZ, RZ, UR4 ;  /* 0x00000004ff377e24 */ /* 0x001fe4000f8e00ff */
[----:B------:R-:W-:-:S07]  /*16b4e0*/  IMAD.U32 R50, RZ, RZ, UR5 ;  /* 0x00000005ff327e24 */ /* 0x000fce000f8e00ff */
.L_x_9144:
        /* <DEDUP_REMOVED lines=20> */
.L_x_9143:
[----:B------:R-:W0:Y:S01]  /*16b630*/  LDCU.64 UR4, c[0x0][0x3c8] ;  /* 0x00007900ff0477ac */ /* 0x000e220008000a00 */
[----:B------:R-:W-:Y:S01]  /*16b640*/  BSSY.RECONVERGENT B1, `(.L_x_9145) ;  /* 0x0000018000017945 */ /* 0x000fe20003800200 */
[----:B------:R-:W-:Y:S02]  /*16b650*/  IMAD.MOV.U32 R10, RZ, RZ, RZ ;  /* 0x000000ffff0a7224 */ /* 0x000fe400078e00ff */
[----:B------:R-:W-:Y:S02]  /*16b660*/  IMAD.MOV.U32 R57, RZ, RZ, RZ ;  /* 0x000000ffff397224 */ /* 0x000fe400078e00ff */
[----:B0-----:R-:W-:Y:S02]  /*16b670*/  IMAD.U32 R55, RZ, RZ, UR4 ;  /* 0x00000004ff377e24 */ /* 0x001fe4000f8e00ff */
[----:B------:R-:W-:-:S07]  /*16b680*/  IMAD.U32 R50, RZ, RZ, UR5 ;  /* 0x00000005ff327e24 */ /* 0x000fce000f8e00ff */
.L_x_9146:
        /* <DEDUP_REMOVED lines=20> */
.L_x_9145:
[----:B------:R-:W0:Y:S01]  /*16b7d0*/  LDCU.64 UR4, c[0x0][0x3c8] ;  /* 0x00007900ff0477ac */ /* 0x000e220008000a00 */
[----:B------:R-:W-:Y:S01]  /*16b7e0*/  BSSY.RECONVERGENT B1, `(.L_x_9147) ;  /* 0x0000018000017945 */ /* 0x000fe20003800200 */
[----:B------:R-:W-:Y:S02]  /*16b7f0*/  IMAD.MOV.U32 R13, RZ, RZ, RZ ;  /* 0x000000ffff0d7224 */ /* 0x000fe400078e00ff */
[----:B------:R-:W-:Y:S02]  /*16b800*/  IMAD.MOV.U32 R56, RZ, RZ, RZ ;  /* 0x000000ffff387224 */ /* 0x000fe400078e00ff */
[----:B0-----:R-:W-:Y:S02]  /*16b810*/  IMAD.U32 R55, RZ, RZ, UR4 ;  /* 0x00000004ff377e24 */ /* 0x001fe4000f8e00ff */
[----:B------:R-:W-:-:S07]  /*16b820*/  IMAD.U32 R50, RZ, RZ, UR5 ;  /* 0x00000005ff327e24 */ /* 0x000fce000f8e00ff */
.L_x_9148:
        /* <DEDUP_REMOVED lines=20> */
.L_x_9147:
[----:B------:R-:W0:Y:S01]  /*16b970*/  LDCU.64 UR4, c[0x0][0x3c8] ;  /* 0x00007900ff0477ac */ /* 0x000e220008000a00 */
[----:B------:R-:W-:Y:S01]  /*16b980*/  BSSY.RECONVERGENT B1, `(.L_x_9149) ;  /* 0x0000018000017945 */ /* 0x000fe20003800200 */
[----:B------:R-:W-:Y:S02]  /*16b990*/  IMAD.MOV.U32 R41, RZ, RZ, RZ ;  /* 0x000000ffff297224 */ /* 0x000fe400078e00ff */
[----:B------:R-:W-:Y:S02]  /*16b9a0*/  IMAD.MOV.U32 R56, RZ, RZ, RZ ;  /* 0x000000ffff387224 */ /* 0x000fe400078e00ff */
[----:B0-----:R-:W-:Y:S02]  /*16b9b0*/  IMAD.U32 R55, RZ, RZ, UR4 ;  /* 0x00000004ff377e24 */ /* 0x001fe4000f8e00ff */
[----:B------:R-:W-:-:S07]  /*16b9c0*/  IMAD.U32 R50, RZ, RZ, UR5 ;  /* 0x00000005ff327e24 */ /* 0x000fce000f8e00ff */
.L_x_9150:
        /* <DEDUP_REMOVED lines=20> */
.L_x_9149:
[----:B------:R-:W0:Y:S01]  /*16bb10*/  LDCU.64 UR4, c[0x0][0x3c8] ;  /* 0x00007900ff0477ac */ /* 0x000e220008000a00 */
[----:B------:R-:W-:Y:S01]  /*16bb20*/  BSSY.RECONVERGENT B1, `(.L_x_9151) ;  /* 0x0000018000017945 */ /* 0x000fe20003800200 */
[----:B------:R-:W-:Y:S02]  /*16bb30*/  IMAD.MOV.U32 R10, RZ, RZ, RZ ;  /* 0x000000ffff0a7224 */ /* 0x000fe400078e00ff */
[----:B------:R-:W-:Y:S02]  /*16bb40*/  IMAD.MOV.U32 R57, RZ, RZ, RZ ;  /* 0x000000ffff397224 */ /* 0x000fe400078e00ff */
[----:B0-----:R-:W-:Y:S02]  /*16bb50*/  IMAD.U32 R55, RZ, RZ, UR4 ;  /* 0x00000004ff377e24 */ /* 0x001fe4000f8e00ff */
[----:B------:R-:W-:-:S07]  /*16bb60*/  IMAD.U32 R50, RZ, RZ, UR5 ;  /* 0x00000005ff327e24 */ /* 0x000fce000f8e00ff */
.L_x_9152:
        /* <DEDUP_REMOVED lines=20> */
.L_x_9151:
[----:B------:R-:W0:Y:S01]  /*16bcb0*/  LDCU.64 UR4, c[0x0][0x3c8] ;  /* 0x00007900ff0477ac */ /* 0x000e220008000a00 */
[----:B------:R-:W-:Y:S01]  /*16bcc0*/  BSSY.RECONVERGENT B1, `(.L_x_9153) ;  /* 0x0000018000017945 */ /* 0x000fe20003800200 */
[----:B------:R-:W-:Y:S02]  /*16bcd0*/  IMAD.MOV.U32 R13, RZ, RZ, RZ ;  /* 0x000000ffff0d7224 */ /* 0x000fe400078e00ff */
[----:B------:R-:W-:Y:S02]  /*16bce0*/  IMAD.MOV.U32 R56, RZ, RZ, RZ ;  /* 0x000000ffff387224 */ /* 0x000fe400078e00ff */
[----:B0-----:R-:W-:Y:S02]  /*16bcf0*/  IMAD.U32 R55, RZ, RZ, UR4 ;  /* 0x00000004ff377e24 */ /* 0x001fe4000f8e00ff */
[----:B------:R-:W-:-:S07]  /*16bd00*/  IMAD.U32 R50, RZ, RZ, UR5 ;  /* 0x00000005ff327e24 */ /* 0x000fce000f8e00ff */
.L_x_9154:
        /* <DEDUP_REMOVED lines=20> */
.L_x_9153:
[----:B------:R-:W0:Y:S01]  /*16be50*/  LDCU.64 UR4, c[0x0][0x3c8] ;  /* 0x00007900ff0477ac */ /* 0x000e220008000a00 */
[----:B------:R-:W-:Y:S01]  /*16be60*/  BSSY.RECONVERGENT B1, `(.L_x_9155) ;  /* 0x0000018000017945 */ /* 0x000fe20003800200 */
[----:B------:R-:W-:Y:S02]  /*16be70*/  IMAD.MOV.U32 R41, RZ, RZ, RZ ;  /* 0x000000ffff297224 */ /* 0x000fe400078e00ff */
[----:B------:R-:W-:Y:S02]  /*16be80*/  IMAD.MOV.U32 R56, RZ, RZ, RZ ;  /* 0x000000ffff387224 */ /* 0x000fe400078e00ff */
[----:B0-----:R-:W-:Y:S02]  /*16be90*/  IMAD.U32 R55, RZ, RZ, UR4 ;  /* 0x00000004ff377e24 */ /* 0x001fe4000f8e00ff */
[----:B------:R-:W-:-:S07]  /*16bea0*/  IMAD.U32 R50, RZ, RZ, UR5 ;  /* 0x00000005ff327e24 */ /* 0x000fce000f8e00ff */
.L_x_9156:
        /* <DEDUP_REMOVED lines=20> */
.L_x_9155:
[----:B------:R-:W0:Y:S01]  /*16bff0*/  LDCU.64 UR4, c[0x0][0x3c8] ;  /* 0x00007900ff0477ac */ /* 0x000e220008000a00 */
[----:B------:R-:W-:Y:S01]  /*16c000*/  BSSY.RECONVERGENT B1, `(.L_x_9157) ;  /* 0x0000018000017945 */ /* 0x000fe20003800200 */
[----:B------:R-:W-:Y:S02]  /*16c010*/  IMAD.MOV.U32 R10, RZ, RZ, RZ ;  /* 0x000000ffff0a7224 */ /* 0x000fe400078e00ff */
[----:B------:R-:W-:Y:S02]  /*16c020*/  IMAD.MOV.U32 R57, RZ, RZ, RZ ;  /* 0x000000ffff397224 */ /* 0x000fe400078e00ff */
[----:B0-----:R-:W-:Y:S02]  /*16c030*/  IMAD.U32 R55, RZ, RZ, UR4 ;  /* 0x00000004ff377e24 */ /* 0x001fe4000f8e00ff */
[----:B------:R-:W-:-:S07]  /*16c040*/  IMAD.U32 R50, RZ, RZ, UR5 ;  /* 0x00000005ff327e24 */ /* 0x000fce000f8e00ff */
.L_x_9158:
        /* <DEDUP_REMOVED lines=20> */
.L_x_9157:
[----:B------:R-:W0:Y:S01]  /*16c190*/  LDCU.64 UR4, c[0x0][0x3c8] ;  /* 0x00007900ff0477ac */ /* 0x000e220008000a00 */
[----:B------:R-:W-:Y:S01]  /*16c1a0*/  BSSY.RECONVERGENT B1, `(.L_x_9159) ;  /* 0x0000018000017945 */ /* 0x000fe20003800200 */
[----:B------:R-:W-:Y:S02]  /*16c1b0*/  IMAD.MOV.U32 R13, RZ, RZ, RZ ;  /* 0x000000ffff0d7224 */ /* 0x000fe400078e00ff */
[----:B------:R-:W-:Y:S02]  /*16c1c0*/  IMAD.MOV.U32 R56, RZ, RZ, RZ ;  /* 0x000000ffff387224 */ /* 0x000fe400078e00ff */
[----:B0-----:R-:W-:Y:S02]  /*16c1d0*/  IMAD.U32 R55, RZ, RZ, UR4 ;  /* 0x00000004ff377e24 */ /* 0x001fe4000f8e00ff */
[----:B------:R-:W-:-:S07]  /*16c1e0*/  IMAD.U32 R50, RZ, RZ, UR5 ;  /* 0x00000005ff327e24 */ /* 0x000fce000f8e00ff */
.L_x_9160:
        /* <DEDUP_REMOVED lines=20> */
.L_x_9159:
[----:B------:R-:W0:Y:S01]  /*16c330*/  LDCU.64 UR4, c[0x0][0x3c8] ;  /* 0x00007900ff0477ac */ /* 0x000e220008000a00 */
[----:B------:R-:W-:Y:S01]  /*16c340*/  BSSY.RECONVERGENT B1, `(.L_x_9161) ;  /* 0x0000018000017945 */ /* 0x000fe20003800200 */
[----:B------:R-:W-:Y:S02]  /*16c350*/  IMAD.MOV.U32 R41, RZ, RZ, RZ ;  /* 0x000000ffff297224 */ /* 0x000fe400078e00ff */
[----:B------:R-:W-:Y:S02]  /*16c360*/  IMAD.MOV.U32 R56, RZ, RZ, RZ ;  /* 0x000000ffff387224 */ /* 0x000fe400078e00ff */
[----:B0-----:R-:W-:Y:S02]  /*16c370*/  IMAD.U32 R55, RZ, RZ, UR4 ;  /* 0x00000004ff377e24 */ /* 0x001fe4000f8e00ff */
[----:B------:R-:W-:-:S07]  /*16c380*/  IMAD.U32 R50, RZ, RZ, UR5 ;  /* 0x00000005ff327e24 */ /* 0x000fce000f8e00ff */
.L_x_9162:
        /* <DEDUP_REMOVED lines=20> */
.L_x_9161:
[----:B------:R-:W0:Y:S01]  /*16c4d0*/  LDCU.64 UR4, c[0x0][0x3c8] ;  /* 0x00007900ff0477ac */ /* 0x000e220008000a00 */
[----:B------:R-:W-:Y:S01]  /*16c4e0*/  BSSY.RECONVERGENT B1, `(.L_x_9163) ;  /* 0x0000018000017945 */ /* 0x000fe20003800200 */
[----:B------:R-:W-:Y:S02]  /*16c4f0*/  IMAD.MOV.U32 R10, RZ, RZ, RZ ;  /* 0x000000ffff0a7224 */ /* 0x000fe400078e00ff */
[----:B------:R-:W-:Y:S02]  /*16c500*/  IMAD.MOV.U32 R57, RZ, RZ, RZ ;  /* 0x000000ffff397224 */ /* 0x000fe400078e00ff */
[----:B0-----:R-:W-:Y:S02]  /*16c510*/  IMAD.U32 R55, RZ, RZ, UR4 ;  /* 0x00000004ff377e24 */ /* 0x001fe4000f8e00ff */
[----:B------:R-:W-:-:S07]  /*16c520*/  IMAD.U32 R50, RZ, RZ, UR5 ;  /* 0x00000005ff327e24 */ /* 0x000fce000f8e00ff */
.L_x_9164:
        /* <DEDUP_REMOVED lines=20> */
.L_x_9163:
[----:B------:R-:W0:Y:S01]  /*16c670*/  LDCU.64 UR4, c[0x0][0x3c8] ;  /* 0x00007900ff0477ac */ /* 0x000e220008000a00 */
[----:B------:R-:W-:Y:S01]  /*16c680*/  BSSY.RECONVERGENT B1, `(.L_x_9165) ;  /* 0x0000018000017945 */ /* 0x000fe20003800200 */
[----:B------:R-:W-:Y:S02]  /*16c690*/  IMAD.MOV.U32 R13, RZ, RZ, RZ ;  /* 0x000000ffff0d7224 */ /* 0x000fe400078e00ff */
[----:B------:R-:W-:Y:S02]  /*16c6a0*/  IMAD.MOV.U32 R56, RZ, RZ, RZ ;  /* 0x000000ffff387224 */ /* 0x000fe400078e00ff */
[----:B0-----:R-:W-:Y:S02]  /*16c6b0*/  IMAD.U32 R55, RZ, RZ, UR4 ;  /* 0x00000004ff377e24 */ /* 0x001fe4000f8e00ff */
[----:B------:R-:W-:-:S07]  /*16c6c0*/  IMAD.U32 R50, RZ, RZ, UR5 ;  /* 0x00000005ff327e24 */ /* 0x000fce000f8e00ff */
.L_x_9166:
        /* <DEDUP_REMOVED lines=20> */
.L_x_9165:
[----:B------:R-:W0:Y:S01]  /*16c810*/  LDCU.64 UR4, c[0x0][0x3c8] ;  /* 0x00007900ff0477ac */ /* 0x000e220008000a00 */
[----:B------:R-:W-:Y:S01]  /*16c820*/  BSSY.RECONVERGENT B1, `(.L_x_9167) ;  /* 0x0000018000017945 */ /* 0x000fe20003800200 */
[----:B------:R-:W-:Y:S02]  /*16c830*/  IMAD.MOV.U32 R41, RZ, RZ, RZ ;  /* 0x000000ffff297224 */ /* 0x000fe400078e00ff */
[----:B------:R-:W-:Y:S02]  /*16c840*/  IMAD.MOV.U32 R56, RZ, RZ, RZ ;  /* 0x000000ffff387224 */ /* 0x000fe400078e00ff */
[----:B0-----:R-:W-:Y:S02]  /*16c850*/  IMAD.U32 R55, RZ, RZ, UR4 ;  /* 0x00000004ff377e24 */ /* 0x001fe4000f8e00ff */
[----:B------:R-:W-:-:S07]  /*16c860*/  IMAD.U32 R50, RZ, RZ, UR5 ;  /* 0x00000005ff327e24 */ /* 0x000fce000f8e00ff */
.L_x_9168:
        /* <DEDUP_REMOVED lines=20> */
.L_x_9167:
[----:B------:R-:W0:Y:S01]  /*16c9b0*/  LDCU.64 UR4, c[0x0][0x3c8] ;  /* 0x00007900ff0477ac */ /* 0x000e220008000a00 */
[----:B------:R-:W-:Y:S01]  /*16c9c0*/  BSSY.RECONVERGENT B1, `(.L_x_9169) ;  /* 0x0000018000017945 */ /* 0x000fe20003800200 */
[----:B------:R-:W-:Y:S02]  /*16c9d0*/  IMAD.MOV.U32 R10, RZ, RZ, RZ ;  /* 0x000000ffff0a7224 */ /* 0x000fe400078e00ff */
[----:B------:R-:W-:Y:S02]  /*16c9e0*/  IMAD.MOV.U32 R57, RZ, RZ, RZ ;  /* 0x000000ffff397224 */ /* 0x000fe400078e00ff */
[----:B0-----:R-:W-:Y:S02]  /*16c9f0*/  IMAD.U32 R55, RZ, RZ, UR4 ;  /* 0x00000004ff377e24 */ /* 0x001fe4000f8e00ff */
[----:B------:R-:W-:-:S07]  /*16ca00*/  IMAD.U32 R50, RZ, RZ, UR5 ;  /* 0x00000005ff327e24 */ /* 0x000fce000f8e00ff */
.L_x_9170:
        /* <DEDUP_REMOVED lines=20> */
.L_x_9169:
[----:B------:R-:W0:Y:S01]  /*16cb50*/  LDCU.64 UR4, c[0x0][0x3c8] ;  /* 0x00007900ff0477ac */ /* 0x000e220008000a00 */
[----:B------:R-:W-:Y:S01]  /*16cb60*/  BSSY.RECONVERGENT B1, `(.L_x_9171) ;  /* 0x0000018000017945 */ /* 0x000fe20003800200 */
[----:B------:R-:W-:Y:S02]  /*16cb70*/  IMAD.MOV.U32 R13, RZ, RZ, RZ ;  /* 0x000000ffff0d7224 */ /* 0x000fe400078e00ff */
[----:B------:R-:W-:Y:S02]  /*16cb80*/  IMAD.MOV.U32 R56, RZ, RZ, RZ ;  /* 0x000000ffff387224 */ /* 0x000fe400078e00ff */
[----:B0-----:R-:W-:Y:S02]  /*16cb90*/  IMAD.U32 R55, RZ, RZ, UR4 ;  /* 0x00000004ff377e24 */ /* 0x001fe4000f8e00ff */
[----:B------:R-:W-:-:S07]  /*16cba0*/  IMAD.U32 R50, RZ, RZ, UR5 ;  /* 0x00000005ff327e24 */ /* 0x000fce000f8e00ff */
.L_x_9172:
        /* <DEDUP_REMOVED lines=20> */
.L_x_9171:
[----:B------:R-:W0:Y:S01]  /*16ccf0*/  LDCU.64 UR4, c[0x0][0x3c8] ;  /* 0x00007900ff0477ac */ /* 0x000e220008000a00 */
[----:B------:R-:W-:Y:S01]  /*16cd00*/  BSSY.RECONVERGENT B1, `(.L_x_9173) ;  /* 0x0000018000017945 */ /* 0x000fe20003800200 */
[----:B------:R-:W-:Y:S02]  /*16cd10*/  IMAD.MOV.U32 R55, RZ, RZ, RZ ;  /* 0x000000ffff377224 */ /* 0x000fe400078e00ff */
[----:B------:R-:W-:Y:S02]  /*16cd20*/  IMAD.MOV.U32 R57, RZ, RZ, RZ ;  /* 0x000000ffff397224 */ /* 0x000fe400078e00ff */
[----:B0-----:R-:W-:Y:S02]  /*16cd30*/  IMAD.U32 R50, RZ, RZ, UR4 ;  /* 0x00000004ff327e24 */ /* 0x001fe4000f8e00ff */
[----:B------:R-:W-:-:S07]  /*16cd40*/  IMAD.U32 R47, RZ, RZ, UR5 ;  /* 0x00000005ff2f7e24 */ /* 0x000fce000f8e00ff */
.L_x_9174:
        /* <DEDUP_REMOVED lines=20> */
.L_x_9173:
        /* <DEDUP_REMOVED lines=9> */
.L_x_9176:
        /* <DEDUP_REMOVED lines=20> */
.L_x_9175:
[----:B------:R-:W0:Y:S01]  /*16d060*/  LDCU.64 UR4, c[0x0][0x3c8] ;  /* 0x00007900ff0477ac */ /* 0x000e220008000a00 */
[----:B------:R-:W-:Y:S01]  /*16d070*/  BSSY.RECONVERGENT B1, `(.L_x_9177) ;  /* 0x0000018000017945 */ /* 0x000fe20003800200 */
[----:B------:R-:W-:Y:S02]  /*16d080*/  IMAD.MOV.U32 R41, RZ, RZ, RZ ;  /* 0x000000ffff297224 */ /* 0x000fe400078e00ff */
[----:B------:R-:W-:Y:S02]  /*16d090*/  IMAD.MOV.U32 R50, RZ, RZ, RZ ;  /* 0x000000ffff327224 */ /* 0x000fe400078e00ff */
[----:B0-----:R-:W-:Y:S02]  /*16d0a0*/  IMAD.U32 R55, RZ, RZ, UR4 ;  /* 0x00000004ff377e24 */ /* 0x001fe4000f8e00ff */
[----:B------:R-:W-:-:S07]  /*16d0b0*/  IMAD.U32 R48, RZ, RZ, UR5 ;  /* 0x00000005ff307e24 */ /* 0x000fce000f8e00ff */
.L_x_9178:
        /* <DEDUP_REMOVED lines=20> */
.L_x_9177:
[----:B------:R-:W0:Y:S01]  /*16d200*/  LDCU.64 UR4, c[0x0][0x3c8] ;  /* 0x00007900ff0477ac */ /* 0x000e220008000a00 */
[----:B------:R-:W-:Y:S01]  /*16d210*/  BSSY.RECONVERGENT B1, `(.L_x_9179) ;  /* 0x0000018000017945 */ /* 0x000fe20003800200 */
[----:B------:R-:W-:Y:S02]  /*16d220*/  IMAD.MOV.U32 R10, RZ, RZ, RZ ;  /* 0x000000ffff0a7224 */ /* 0x000fe400078e00ff */
[----:B------:R-:W-:Y:S02]  /*16d230*/  IMAD.MOV.U32 R57, RZ, RZ, RZ ;  /* 0x000000ffff397224 */ /* 0x000fe400078e00ff */
[----:B0-----:R-:W-:Y:S02]  /*16d240*/  IMAD.U32 R55, RZ, RZ, UR4 ;  /* 0x00000004ff377e24 */ /* 0x001fe4000f8e00ff */
[----:B------:R-:W-:-:S07]  /*16d250*/  IMAD.U32 R50, RZ, RZ, UR5 ;  /* 0x00000005ff327e24 */ /* 0x000fce000f8e00ff */
.L_x_9180:
        /* <DEDUP_REMOVED lines=20> */
.L_x_9179:
[----:B------:R-:W0:Y:S01]  /*16d3a0*/  LDCU.64 UR4, c[0x0][0x3c8] ;  /* 0x00007900ff0477ac */ /* 0x000e220008000a00 */
[----:B------:R-:W-:Y:S01]  /*16d3b0*/  BSSY.RECONVERGENT B1, `(.L_x_9181) ;  /* 0x0000018000017945 */ /* 0x000fe20003800200 */
[----:B------:R-:W-:Y:S02]  /*16d3c0*/  IMAD.MOV.U32 R13, RZ, RZ, RZ ;  /* 0x000000ffff0d7224 */ /* 0x000fe400078e00ff */
[----:B------:R-:W-:Y:S02]  /*16d3d0*/  IMAD.MOV.U32 R56, RZ, RZ, RZ ;  /* 0x000000ffff387224 */ /* 0x000fe400078e00ff */
[----:B0-----:R-:W-:Y:S02]  /*16d3e0*/  IMAD.U32 R55, RZ, RZ, UR4 ;  /* 0x00000004ff377e24 */ /* 0x001fe4000f8e00ff */
[----:B------:R-:W-:-:S07]  /*16d3f0*/  IMAD.U32 R50, RZ, RZ, UR5 ;  /* 0x00000005ff327e24 */ /* 0x000fce000f8e00ff */
.L_x_9182:
        /* <DEDUP_REMOVED lines=20> */
.L_x_9181:
[----:B------:R-:W0:Y:S01]  /*16d540*/  LDCU.64 UR4, c[0x0][0x3c8] ;  /* 0x00007900ff0477ac */ /* 0x000e220008000a00 */
[----:B------:R-:W-:Y:S01]  /*16d550*/  BSSY.RECONVERGENT B1, `(.L_x_9183) ;  /* 0x0000018000017945 */ /* 0x000fe20003800200 */
[----:B------:R-:W-:Y:S02]  /*16d560*/  IMAD.MOV.U32 R41, RZ, RZ, RZ ;  /* 0x000000ffff297224 */ /* 0x000fe400078e00ff */
[----:B------:R-:W-:Y:S02]  /*16d570*/  IMAD.MOV.U32 R56, RZ, RZ, RZ ;  /* 0x000000ffff387224 */ /* 0x000fe400078e00ff */
[----:B0-----:R-:W-:Y:S02]  /*16d580*/  IMAD.U32 R55, RZ, RZ, UR4 ;  /* 0x00000004ff377e24 */ /* 0x001fe4000f8e00ff */
[----:B------:R-:W-:-:S07]  /*16d590*/  IMAD.U32 R50, RZ, RZ, UR5 ;  /* 0x00000005ff327e24 */ /* 0x000fce000f8e00ff */
.L_x_9184:
        /* <DEDUP_REMOVED lines=20> */
.L_x_9183:
[----:B------:R-:W0:Y:S01]  /*16d6e0*/  LDCU.64 UR4, c[0x0][0x3c8] ;  /* 0x00007900ff0477ac */ /* 0x000e220008000a00 */
[----:B------:R-:W-:Y:S01]  /*16d6f0*/  BSSY.RECONVERGENT B1, `(.L_x_9185) ;  /* 0x0000018000017945 */ /* 0x000fe20003800200 */
[----:B------:R-:W-:Y:S02]  /*16d700*/  IMAD.MOV.U32 R10, RZ, RZ, RZ ;  /* 0x000000ffff0a7224 */ /* 0x000fe400078e00ff */
[----:B------:R-:W-:Y:S02]  /*16d710*/  IMAD.MOV.U32 R57, RZ, RZ, RZ ;  /* 0x000000ffff397224 */ /* 0x000fe400078e00ff */
[----:B0-----:R-:W-:Y:S02]  /*16d720*/  IMAD.U32 R55, RZ, RZ, UR4 ;  /* 0x00000004ff377e24 */ /* 0x001fe4000f8e00ff */
[----:B------:R-:W-:-:S07]  /*16d730*/  IMAD.U32 R50, RZ, RZ, UR5 ;  /* 0x00000005ff327e24 */ /* 0x000fce000f8e00ff */
.L_x_9186:
        /* <DEDUP_REMOVED lines=20> */
.L_x_9185:
[----:B------:R-:W0:Y:S01]  /*16d880*/  LDCU.64 UR4, c[0x0][0x3c8] ;  /* 0x00007900ff0477ac */ /* 0x000e220008000a00 */
[----:B------:R-:W-:Y:S01]  /*16d890*/  BSSY.RECONVERGENT B1, `(.L_x_9187) ;  /* 0x0000018000017945 */ /* 0x000fe20003800200 */
[----:B------:R-:W-:Y:S02]  /*16d8a0*/  IMAD.MOV.U32 R13, RZ, RZ, RZ ;  /* 0x000000ffff0d7224 */ /* 0x000fe400078e00ff */
[----:B------:R-:W-:Y:S02]  /*16d8b0*/  IMAD.MOV.U32 R56, RZ, RZ, RZ ;  /* 0x000000ffff387224 */ /* 0x000fe400078e00ff */
[----:B0-----:R-:W-:Y:S02]  /*16d8c0*/  IMAD.U32 R55, RZ, RZ, UR4 ;  /* 0x00000004ff377e24 */ /* 0x001fe4000f8e00ff */
[----:B------:R-:W-:-:S07]  /*16d8d0*/  IMAD.U32 R50, RZ, RZ, UR5 ;  /* 0x00000005ff327e24 */ /* 0x000fce000f8e00ff */
.L_x_9188:
        /* <DEDUP_REMOVED lines=20> */
.L_x_9187:
[----:B------:R-:W0:Y:S01]  /*16da20*/  LDCU.64 UR4, c[0x0][0x3c8] ;  /* 0x00007900ff0477ac */ /* 0x000e220008000a00 */
[----:B------:R-:W-:Y:S01]  /*16da30*/  BSSY.RECONVERGENT B1, `(.L_x_9189) ;  /* 0x0000018000017945 */ /* 0x000fe20003800200 */
[----:B------:R-:W-:Y:S02]  /*16da40*/  IMAD.MOV.U32 R41, RZ, RZ, RZ ;  /* 0x000000ffff297224 */ /* 0x000fe400078e00ff */
[----:B------:R-:W-:Y:S02]  /*16da50*/  IMAD.MOV.U32 R56, RZ, RZ, RZ ;  /* 0x000000ffff387224 */ /* 0x000fe400078e00ff */
[----:B0-----:R-:W-:Y:S02]  /*16da60*/  IMAD.U32 R55, RZ, RZ, UR4 ;  /* 0x00000004ff377e24 */ /* 0x001fe4000f8e00ff */
[----:B------:R-:W-:-:S07]  /*16da70*/  IMAD.U32 R50, RZ, RZ, UR5 ;  /* 0x00000005ff327e24 */ /* 0x000fce000f8e00ff */
.L_x_9190:
        /* <DEDUP_REMOVED lines=20> */
.L_x_9189:
[----:B------:R-:W0:Y:S01]  /*16dbc0*/  LDCU.64 UR4, c[0x0][0x3c8] ;  /* 0x00007900ff0477ac */ /* 0x000e220008000a00 */
[----:B------:R-:W-:Y:S01]  /*16dbd0*/  BSSY.RECONVERGENT B1, `(.L_x_9191) ;  /* 0x0000018000017945 */ /* 0x000fe20003800200 */
[----:B------:R-:W-:Y:S02]  /*16dbe0*/  IMAD.MOV.U32 R10, RZ, RZ, RZ ;  /* 0x000000ffff0a7224 */ /* 0x000fe400078e00ff */
[----:B------:R-:W-:Y:S02]  /*16dbf0*/  IMAD.MOV.U32 R57, RZ, RZ, RZ ;  /* 0x000000ffff397224 */ /* 0x000fe400078e00ff */
[----:B0-----:R-:W-:Y:S02]  /*16dc00*/  IMAD.U32 R55, RZ, RZ, UR4 ;  /* 0x00000004ff377e24 */ /* 0x001fe4000f8e00ff */
[----:B------:R-:W-:-:S07]  /*16dc10*/  IMAD.U32 R50, RZ, RZ, UR5 ;  /* 0x00000005ff327e24 */ /* 0x000fce000f8e00ff */
.L_x_9192:
        /* <DEDUP_REMOVED lines=20> */
.L_x_9191:
[----:B------:R-:W0:Y:S01]  /*16dd60*/  LDCU.64 UR4, c[0x0][0x3c8] ;  /* 0x00007900ff0477ac */ /* 0x000e220008000a00 */
[----:B------:R-:W-:Y:S01]  /*16dd70*/  BSSY.RECONVERGENT B1, `(.L_x_9193) ;  /* 0x0000018000017945 */ /* 0x000fe20003800200 */
[----:B------:R-:W-:Y:S02]  /*16dd80*/  IMAD.MOV.U32 R13, RZ, RZ, RZ ;  /* 0x000000ffff0d7224 */ /* 0x000fe400078e00ff */
[----:B------:R-:W-:Y:S02]  /*16dd90*/  IMAD.MOV.U32 R56, RZ, RZ, RZ ;  /* 0x000000ffff387224 */ /* 0x000fe400078e00ff */
[----:B0-----:R-:W-:Y:S02]  /*16dda0*/  IMAD.U32 R55, RZ, RZ, UR4 ;  /* 0x00000004ff377e24 */ /* 0x001fe4000f8e00ff */
[----:B------:R-:W-:-:S07]  /*16ddb0*/  IMAD.U32 R50, RZ, RZ, UR5 ;  /* 0x00000005ff327e24 */ /* 0x000fce000f8e00ff */
.L_x_9194:
        /* <DEDUP_REMOVED lines=20> */
.L_x_9193:
[----:B------:R-:W0:Y:S01]  /*16df00*/  LDCU.64 UR4, c[0x0][0x3c8] ;  /* 0x00007900ff0477ac */ /* 0x000e220008000a00 */
[----:B------:R-:W-:Y:S01]  /*16df10*/  BSSY.RECONVERGENT B1, `(.L_x_9195) ;  /* 0x0000018000017945 */ /* 0x000fe20003800200 */
[----:B------:R-:W-:Y:S02]  /*16df20*/  IMAD.MOV.U32 R41, RZ, RZ, RZ ;  /* 0x000000ffff297224 */ /* 0x000fe400078e00ff */
[----:B------:R-:W-:Y:S02]  /*16df30*/  IMAD.MOV.U32 R56, RZ, RZ, RZ ;  /* 0x000000ffff387224 */ /* 0x000fe400078e00ff */
[----:B0-----:R-:W-:Y:S02]  /*16df40*/  IMAD.U32 R55, RZ, RZ, UR4 ;  /* 0x00000004ff377e24 */ /* 0x001fe4000f8e00ff */
[----:B------:R-:W-:-:S07]  /*16df50*/  IMAD.U32 R50, RZ, RZ, UR5 ;  /* 0x00000005ff327e24 */ /* 0x000fce000f8e00ff */
.L_x_9196:
        /* <DEDUP_REMOVED lines=20> */
.L_x_9195:
[----:B------:R-:W0:Y:S01]  /*16e0a0*/  LDCU.64 UR4, c[0x0][0x3c8] ;  /* 0x00007900ff0477ac */ /* 0x000e220008000a00 */
[----:B------:R-:W-:Y:S01]  /*16e0b0*/  BSSY.RECONVERGENT B1, `(.L_x_9197) ;  /* 0x0000018000017945 */ /* 0x000fe20003800200 */
[----:B------:R-:W-:Y:S02]  /*16e0c0*/  IMAD.MOV.U32 R10, RZ, RZ, RZ ;  /* 0x000000ffff0a7224 */ /* 0x000fe400078e00ff */
[----:B------:R-:W-:Y:S02]  /*16e0d0*/  IMAD.MOV.U32 R57, RZ, RZ, RZ ;  /* 0x000000ffff397224 */ /* 0x000fe400078e00ff */
[----:B0-----:R-:W-:Y:S02]  /*16e0e0*/  IMAD.U32 R55, RZ, RZ, UR4 ;  /* 0x00000004ff377e24 */ /* 0x001fe4000f8e00ff */
[----:B------:R-:W-:-:S07]  /*16e0f0*/  IMAD.U32 R50, RZ, RZ, UR5 ;  /* 0x00000005ff327e24 */ /* 0x000fce000f8e00ff */
.L_x_9198:
        /* <DEDUP_REMOVED lines=20> */
.L_x_9197:
[----:B------:R-:W0:Y:S01]  /*16e240*/  LDCU.64 UR4, c[0x0][0x3c8] ;  /* 0x00007900ff0477ac */ /* 0x000e220008000a00 */
[----:B------:R-:W-:Y:S01]  /*16e250*/  BSSY.RECONVERGENT B1, `(.L_x_9199) ;  /* 0x0000018000017945 */ /* 0x000fe20003800200 */
[----:B------:R-:W-:Y:S02]  /*16e260*/  IMAD.MOV.U32 R13, RZ, RZ, RZ ;  /* 0x000000ffff0d7224 */ /* 0x000fe400078e00ff */
[----:B------:R-:W-:Y:S02]  /*16e270*/  IMAD.MOV.U32 R56, RZ, RZ, RZ ;  /* 0x000000ffff387224 */ /* 0x000fe400078e00ff */
[----:B0-----:R-:W-:Y:S02]  /*16e280*/  IMAD.U32 R55, RZ, RZ, UR4 ;  /* 0x00000004ff377e24 */ /* 0x001fe4000f8e00ff */
[----:B------:R-:W-:-:S07]  /*16e290*/  IMAD.U32 R50, RZ, RZ, UR5 ;  /* 0x00000005ff327e24 */ /* 0x000fce000f8e00ff */
.L_x_9200:
        /* <DEDUP_REMOVED lines=20> */
.L_x_9199:
[----:B------:R-:W0:Y:S01]  /*16e3e0*/  LDCU.64 UR4, c[0x0][0x3c8] ;  /* 0x00007900ff0477ac */ /* 0x000e220008000a00 */
[----:B------:R-:W-:Y:S01]  /*16e3f0*/  BSSY.RECONVERGENT B1, `(.L_x_9201) ;  /* 0x0000018000017945 */ /* 0x000fe20003800200 */
[----:B------:R-:W-:Y:S02]  /*16e400*/  IMAD.MOV.U32 R41, RZ, RZ, RZ ;  /* 0x000000ffff297224 */ /* 0x000fe400078e00ff */
[----:B------:R-:W-:Y:S02]  /*16e410*/  IMAD.MOV.U32 R56, RZ, RZ, RZ ;  /* 0x000000ffff387224 */ /* 0x000fe400078e00ff */
[----:B0-----:R-:W-:Y:S02]  /*16e420*/  IMAD.U32 R55, RZ, RZ, UR4 ;  /* 0x00000004ff377e24 */ /* 0x001fe4000f8e00ff */
[----:B------:R-:W-:-:S07]  /*16e430*/  IMAD.U32 R50, RZ, RZ, UR5 ;  /* 0x00000005ff327e24 */ /* 0x000fce000f8e00ff */
.L_x_9202:
        /* <DEDUP_REMOVED lines=20> */
.L_x_9201:
[----:B------:R-:W0:Y:S01]  /*16e580*/  LDCU.64 UR4, c[0x0][0x3c8] ;  /* 0x00007900ff0477ac */ /* 0x000e220008000a00 */
[----:B------:R-:W-:Y:S01]  /*16e590*/  BSSY.RECONVERGENT B1, `(.L_x_9203) ;  /* 0x0000018000017945 */ /* 0x000fe20003800200 */
[----:B------:R-:W-:Y:S02]  /*16e5a0*/  IMAD.MOV.U32 R10, RZ, RZ, RZ ;  /* 0x000000ffff0a7224 */ /* 0x000fe400078e00ff */
[----:B------:R-:W-:Y:S02]  /*16e5b0*/  IMAD.MOV.U32 R57, RZ, RZ, RZ ;  /* 0x000000ffff397224 */ /* 0x000fe400078e00ff */
[----:B0-----:R-:W-:Y:S02]  /*16e5c0*/  IMAD.U32 R55, RZ, RZ, UR4 ;  /* 0x00000004ff377e24 */ /* 0x001fe4000f8e00ff */
[----:B------:R-:W-:-:S07]  /*16e5d0*/  IMAD.U32 R50, RZ, RZ, UR5 ;  /* 0x00000005ff327e24 */ /* 0x000fce000f8e00ff */
.L_x_9204:
        /* <DEDUP_REMOVED lines=20> */
.L_x_9203:
[----:B------:R-:W0:Y:S01]  /*16e720*/  LDCU.64 UR4, c[0x0][0x3c8] ;  /* 0x00007900ff0477ac */ /* 0x000e220008000a00 */
[----:B------:R-:W-:Y:S01]  /*16e730*/  BSSY.RECONVERGENT B1, `(.L_x_9205) ;  /* 0x0000018000017945 */ /* 0x000fe20003800200 */
[----:B------:R-:W-:Y:S02]  /*16e740*/  IMAD.MOV.U32 R13, RZ, RZ, RZ ;  /* 0x000000ffff0d7224 */ /* 0x000fe400078e00ff */
[----:B------:R-:W-:Y:S02]  /*16e750*/  IMAD.MOV.U32 R56, RZ, RZ, RZ ;  /* 0x000000ffff387224 */ /* 0x000fe400078e00ff */
[----:B0-----:R-:W-:Y:S02]  /*16e760*/  IMAD.U32 R55, RZ, RZ, UR4 ;  /* 0x00000004ff377e24 */ /* 0x001fe4000f8e00ff */
[----:B------:R-:W-:-:S07]  /*16e770*/  IMAD.U32 R50, RZ, RZ, UR5 ;  /* 0x00000005ff327e24 */ /* 0x000fce000f8e00ff */
.L_x_9206:
        /* <DEDUP_REMOVED lines=20> */
.L_x_9205:
[----:B------:R-:W0:Y:S01]  /*16e8c0*/  LDCU.64 UR4, c[0x0][0x3c8] ;  /* 0x00007900ff0477ac */ /* 0x000e220008000a00 */
[----:B------:R-:W-:Y:S01]  /*16e8d0*/  BSSY.RECONVERGENT B1, `(.L_x_9207) ;  /* 0x0000018000017945 */ /* 0x000fe20003800200 */
[----:B------:R-:W-:Y:S02]  /*16e8e0*/  IMAD.MOV.U32 R41, RZ, RZ, RZ ;  /* 0x000000ffff297224 */ /* 0x000fe400078e00ff */
[----:B------:R-:W-:Y:S02]  /*16e8f0*/  IMAD.MOV.U32 R56, RZ, RZ, RZ ;  /* 0x000000ffff387224 */ /* 0x000fe400078e00ff */
[----:B0-----:R-:W-:Y:S02]  /*16e900*/  IMAD.U32 R55, RZ, RZ, UR4 ;  /* 0x00000004ff377e24 */ /* 0x001fe4000f8e00ff */
[----:B------:R-:W-:-:S07]  /*16e910*/  IMAD.U32 R50, RZ, RZ, UR5 ;  /* 0x00000005ff327e24 */ /* 0x000fce000f8e00ff */
.L_x_9208:
        /* <DEDUP_REMOVED lines=20> */
.L_x_9207:
[----:B------:R-:W0:Y:S01]  /*16ea60*/  LDCU.64 UR4, c[0x0][0x3c8] ;  /* 0x00007900ff0477ac */ /* 0x000e220008000a00 */
[----:B------:R-:W-:Y:S01]  /*16ea70*/  BSSY.RECONVERGENT B1, `(.L_x_9209) ;  /* 0x0000018000017945 */ /* 0x000fe20003800200 */
[----:B------:R-:W-:Y:S02]  /*16ea80*/  IMAD.MOV.U32 R10, RZ, RZ, RZ ;  /* 0x000000ffff0a7224 */ /* 0x000fe400078e00ff */
[----:B------:R-:W-:Y:S02]  /*16ea90*/  IMAD.MOV.U32 R57, RZ, RZ, RZ ;  /* 0x000000ffff397224 */ /* 0x000fe400078e00ff */
[----:B0-----:R-:W-:Y:S02]  /*16eaa0*/  IMAD.U32 R55, RZ, RZ, UR4 ;  /* 0x00000004ff377e24 */ /* 0x001fe4000f8e00ff */
[----:B------:R-:W-:-:S07]  /*16eab0*/  IMAD.U32 R50, RZ, RZ, UR5 ;  /* 0x00000005ff327e24 */ /* 0x000fce000f8e00ff */
.L_x_9210:
        /* <DEDUP_REMOVED lines=20> */
.L_x_9209:
[----:B------:R-:W0:Y:S01]  /*16ec00*/  LDCU.64 UR4, c[0x0][0x3c8] ;  /* 0x00007900ff0477ac */ /* 0x000e220008000a00 */
[----:B------:R-:W-:Y:S01]  /*16ec10*/  BSSY.RECONVERGENT B1, `(.L_x_9211) ;  /* 0x0000018000017945 */ /* 0x000fe20003800200 */
[----:B------:R-:W-:Y:S02]  /*16ec20*/  IMAD.MOV.U32 R13, RZ, RZ, RZ ;  /* 0x000000ffff0d7224 */ /* 0x000fe400078e00ff */
[----:B------:R-:W-:Y:S02]  /*16ec30*/  IMAD.MOV.U32 R56, RZ, RZ, RZ ;  /* 0x000000ffff387224 */ /* 0x000fe400078e00ff */
[----:B0-----:R-:W-:Y:S02]  /*16ec40*/  IMAD.U32 R55, RZ, RZ, UR4 ;  /* 0x00000004ff377e24 */ /* 0x001fe4000f8e00ff */
[----:B------:R-:W-:-:S07]  /*16ec50*/  IMAD.U32 R50, RZ, RZ, UR5 ;  /* 0x00000005ff327e24 */ /* 0x000fce000f8e00ff */
.L_x_9212:
        /* <DEDUP_REMOVED lines=20> */
.L_x_9211:
[----:B------:R-:W0:Y:S01]  /*16eda0*/  LDCU.64 UR4, c[0x0][0x3c8] ;  /* 0x00007900ff0477ac */ /* 0x000e220008000a00 */
[----:B------:R-:W-:Y:S01]  /*16edb0*/  BSSY.RECONVERGENT B1, `(.L_x_9213) ;  /* 0x0000018000017945 */ /* 0x000fe20003800200 */
[----:B------:R-:W-:Y:S02]  /*16edc0*/  IMAD.MOV.U32 R55, RZ, RZ, RZ ;  /* 0x000000ffff377224 */ /* 0x000fe400078e00ff */
[----:B------:R-:W-:Y:S02]  /*16edd0*/  IMAD.MOV.U32 R56, RZ, RZ, RZ ;  /* 0x000000ffff387224 */ /* 0x000fe400078e00ff */
[----:B0-----:R-:W-:Y:S02]  /*16ede0*/  IMAD.U32 R48, RZ, RZ, UR4 ;  /* 0x00000004ff307e24 */ /* 0x001fe4000f8e00ff */
[----:B------:R-:W-:-:S07]  /*16edf0*/  IMAD.U32 R50, RZ, RZ, UR5 ;  /* 0x00000005ff327e24 */ /* 0x000fce000f8e00ff */
.L_x_9214:
        /* <DEDUP_REMOVED lines=20> */
.L_x_9213:
        /* <DEDUP_REMOVED lines=9> */
.L_x_9216:
        /* <DEDUP_REMOVED lines=20> */
.L_x_9215:
[----:B------:R-:W0:Y:S01]  /*16f110*/  LDCU.64 UR4, c[0x0][0x3c8] ;  /* 0x00007900ff0477ac */ /* 0x000e220008000a00 */
[----:B------:R-:W-:Y:S01]  /*16f120*/  BSSY.RECONVERGENT B1, `(.L_x_9217) ;  /* 0x0000018000017945 */ /* 0x000fe20003800200 */
[----:B------:R-:W-:Y:S02]  /*16f130*/  IMAD.MOV.U32 R41, RZ, RZ, RZ ;  /* 0x000000ffff297224 */ /* 0x000fe400078e00ff */
[----:B------:R-:W-:Y:S02]  /*16f140*/  IMAD.MOV.U32 R56, RZ, RZ, RZ ;  /* 0x000000ffff387224 */ /* 0x000fe400078e00ff */
[----:B0-----:R-:W-:Y:S02]  /*16f150*/  IMAD.U32 R50, RZ, RZ, UR4 ;  /* 0x00000004ff327e24 */ /* 0x001fe4000f8e00ff */
[----:B------:R-:W-:-:S07]  /*16f160*/  IMAD.U32 R47, RZ, RZ, UR5 ;  /* 0x00000005ff2f7e24 */ /* 0x000fce000f8e00ff */
.L_x_9218:
        /* <DEDUP_REMOVED lines=20> */
.L_x_9217:
[----:B------:R-:W0:Y:S01]  /*16f2b0*/  LDCU.64 UR4, c[0x0][0x3c8] ;  /* 0x00007900ff0477ac */ /* 0x000e220008000a00 */
[----:B------:R-:W-:Y:S01]  /*16f2c0*/  BSSY.RECONVERGENT B1, `(.L_x_9219) ;  /* 0x0000018000017945 */ /* 0x000fe20003800200 */
[----:B------:R-:W-:Y:S02]  /*16f2d0*/  IMAD.MOV.U32 R13, RZ, RZ, RZ ;  /* 0x000000ffff0d7224 */ /* 0x000fe400078e00ff */
[----:B------:R-:W-:Y:S02]  /*16f2e0*/  IMAD.MOV.U32 R56, RZ, RZ, RZ ;  /* 0x000000ffff387224 */ /* 0x000fe400078e00ff */
[----:B0-----:R-:W-:Y:S02]  /*16f2f0*/  IMAD.U32 R47, RZ, RZ, UR4 ;  /* 0x00000004ff2f7e24 */ /* 0x001fe4000f8e00ff */
[----:B------:R-:W-:-:S07]  /*16f300*/  IMAD.U32 R55, RZ, RZ, UR5 ;  /* 0x00000005ff377e24 */ /* 0x000fce000f8e00ff */
.L_x_9220:
        /* <DEDUP_REMOVED lines=20> */
.L_x_9219:
[----:B------:R-:W0:Y:S01]  /*16f450*/  LDCU.64 UR4, c[0x0][0x3c8] ;  /* 0x00007900ff0477ac */ /* 0x000e220008000a00 */
[----:B------:R-:W-:Y:S01]  /*16f460*/  BSSY.RECONVERGENT B1, `(.L_x_9221) ;  /* 0x0000018000017945 */ /* 0x000fe20003800200 */
[----:B------:R-:W-:Y:S02]  /*16f470*/  IMAD.MOV.U32 R14, RZ, RZ, RZ ;  /* 0x000000ffff0e7224 */ /* 0x000fe400078e00ff */
[----:B------:R-:W-:Y:S02]  /*16f480*/  IMAD.MOV.U32 R56, RZ, RZ, RZ ;  /* 0x000000ffff387224 */ /* 0x000fe400078e00ff */
[----:B0-----:R-:W-:Y:S02]  /*16f490*/  IMAD.U32 R55, RZ, RZ, UR4 ;  /* 0x00000004ff377e24 */ /* 0x001fe4000f8e00ff */
[----:B------:R-:W-:-:S07]  /*16f4a0*/  IMAD.U32 R50, RZ, RZ, UR5 ;  /* 0x00000005ff327e24 */ /* 0x000fce000f8e00ff */
.L_x_9222:
        /* <DEDUP_REMOVED lines=20> */
.L_x_9221:
[----:B------:R-:W0:Y:S01]  /*16f5f0*/  LDCU.64 UR4, c[0x0][0x3c8] ;  /* 0x00007900ff0477ac */ /* 0x000e220008000a00 */
[----:B------:R-:W-:Y:S01]  /*16f600*/  BSSY.RECONVERGENT B1, `(.L_x_9223) ;  /* 0x0000018000017945 */ /* 0x000fe20003800200 */
[----:B------:R-:W-:Y:S02]  /*16f610*/  IMAD.MOV.U32 R41, RZ, RZ, RZ ;  /* 0x000000ffff297224 */ /* 0x000fe400078e00ff */
[----:B------:R-:W-:Y:S02]  /*16f620*/  IMAD.MOV.U32 R56, RZ, RZ, RZ ;  /* 0x000000ffff387224 */ /* 0x000fe400078e00ff */
[----:B0-----:R-:W-:Y:S02]  /*16f630*/  IMAD.U32 R47, RZ, RZ, UR4 ;  /* 0x00000004ff2f7e24 */ /* 0x001fe4000f8e00ff */
[----:B------:R-:W-:-:S07]  /*16f640*/  IMAD.U32 R55, RZ, RZ, UR5 ;  /* 0x00000005ff377e24 */ /* 0x000fce000f8e00ff */
.L_x_9224:
        /* <DEDUP_REMOVED lines=20> */
.L_x_9223:
[----:B------:R-:W0:Y:S01]  /*16f790*/  LDCU.64 UR4, c[0x0][0x3c8] ;  /* 0x00007900ff0477ac */ /* 0x000e220008000a00 */
[----:B------:R-:W-:Y:S01]  /*16f7a0*/  BSSY.RECONVERGENT B1, `(.L_x_9225) ;  /* 0x0000018000017945 */ /* 0x000fe20003800200 */
[----:B------:R-:W-:Y:S02]  /*16f7b0*/  IMAD.MOV.U32 R13, RZ, RZ, RZ ;  /* 0x000000ffff0d7224 */ /* 0x000fe400078e00ff */
[----:B------:R-:W-:Y:S02]  /*16f7c0*/  IMAD.MOV.U32 R56, RZ, RZ, RZ ;  /* 0x000000ffff387224 */ /* 0x000fe400078e00ff */
[----:B0-----:R-:W-:Y:S02]  /*16f7d0*/  IMAD.U32 R47, RZ, RZ, UR4 ;  /* 0x00000004ff2f7e24 */ /* 0x001fe4000f8e00ff */
[----:B------:R-:W-:-:S07]  /*16f7e0*/  IMAD.U32 R55, RZ, RZ, UR5 ;  /* 0x00000005ff377e24 */ /* 0x000fce000f8e00ff */
.L_x_9226:
        /* <DEDUP_REMOVED lines=20> */
.L_x_9225:
[----:B------:R-:W0:Y:S01]  /*16f930*/  LDCU.64 UR4, c[0x0][0x3c8] ;  /* 0x00007900ff0477ac */ /* 0x000e220008000a00 */
[----:B------:R-:W-:Y:S01]  /*16f940*/  BSSY.RECONVERGENT B1, `(.L_x_9227) ;  /* 0x0000018000017945 */ /* 0x000fe20003800200 */
[----:B------:R-:W-:Y:S02]  /*16f950*/  IMAD.MOV.U32 R14, RZ, RZ, RZ ;  /* 0x000000ffff0e7224 */ /* 0x000fe400078e00ff */
[----:B------:R-:W-:Y:S02]  /*16f960*/  IMAD.MOV.U32 R56, RZ, RZ, RZ ;  /* 0x000000ffff387224 */ /* 0x000fe400078e00ff */
[----:B0-----:R-:W-:Y:S02]  /*16f970*/  IMAD.U32 R55, RZ, RZ, UR4 ;  /* 0x00000004ff377e24 */ /* 0x001fe4000f8e00ff */
[----:B------:R-:W-:-:S07]  /*16f980*/  IMAD.U32 R50, RZ, RZ, UR5 ;  /* 0x00000005ff327e24 */ /* 0x000fce000f8e00ff */
.L_x_9228:
        /* <DEDUP_REMOVED lines=20> */
.L_x_9227:
[----:B------:R-:W0:Y:S01]  /*16fad0*/  LDCU.64 UR4, c[0x0][0x3c8] ;  /* 0x00007900ff0477ac */ /* 0x000e220008000a00 */
[----:B------:R-:W-:Y:S01]  /*16fae0*/  BSSY.RECONVERGENT B1, `(.L_x_9229) ;  /* 0x0000018000017945 */ /* 0x000fe20003800200 */
[----:B------:R-:W-:Y:S02]  /*16faf0*/  IMAD.MOV.U32 R41, RZ, RZ, RZ ;  /* 0x000000ffff297224 */ /* 0x000fe400078e00ff */
[----:B------:R-:W-:Y:S02]  /*16fb00*/  IMAD.MOV.U32 R56, RZ, RZ, RZ ;  /* 0x000000ffff387224 */ /* 0x000fe400078e00ff */
[----:B0-----:R-:W-:Y:S02]  /*16fb10*/  IMAD.U32 R47, RZ, RZ, UR4 ;  /* 0x00000004ff2f7e24 */ /* 0x001fe4000f8e00ff */
[----:B------:R-:W-:-:S07]  /*16fb20*/  IMAD.U32 R55, RZ, RZ, UR5 ;  /* 0x00000005ff377e24 */ /* 0x000fce000f8e00ff */
.L_x_9230:
        /* <DEDUP_REMOVED lines=20> */
.L_x_9229:
[----:B------:R-:W0:Y:S01]  /*16fc70*/  LDCU.64 UR4, c[0x0][0x3c8] ;  /* 0x00007900ff0477ac */ /* 0x000e220008000a00 */
[----:B------:R-:W-:Y:S01]  /*16fc80*/  BSSY.RECONVERGENT B1, `(.L_x_9231) ;  /* 0x0000018000017945 */ /* 0x000fe20003800200 */
[----:B------:R-:W-:Y:S02]  /*16fc90*/  IMAD.MOV.U32 R13, RZ, RZ, RZ ;  /* 0x000000ffff0d7224 */ /* 0x000fe400078e00ff */
[----:B------:R-:W-:Y:S02]  /*16fca0*/  IMAD.MOV.U32 R56, RZ, RZ, RZ ;  /* 0x000000ffff387224 */ /* 0x000fe400078e00ff */
[----:B0-----:R-:W-:Y:S02]  /*16fcb0*/  IMAD.U32 R47, RZ, RZ, UR4 ;  /* 0x00000004ff2f7e24 */ /* 0x001fe4000f8e00ff */
[----:B------:R-:W-:-:S07]  /*16fcc0*/  IMAD.U32 R55, RZ, RZ, UR5 ;  /* 0x00000005ff377e24 */ /* 0x000fce000f8e00ff */
.L_x_9232:
        /* <DEDUP_REMOVED lines=20> */
.L_x_9231:
[----:B------:R-:W0:Y:S01]  /*16fe10*/  LDCU.64 UR4, c[0x0][0x3c8] ;  /* 0x00007900ff0477ac */ /* 0x000e220008000a00 */
[----:B------:R-:W-:Y:S01]  /*16fe20*/  BSSY.RECONVERGENT B1, `(.L_x_9233) ;  /* 0x0000018000017945 */ /* 0x000fe20003800200 */
[----:B------:R-:W-:Y:S02]  /*16fe30*/  IMAD.MOV.U32 R14, RZ, RZ, RZ ;  /* 0x000000ffff0e7224 */ /* 0x000fe400078e00ff */
[----:B------:R-:W-:Y:S02]  /*16fe40*/  IMAD.MOV.U32 R56, RZ, RZ, RZ ;  /* 0x000000ffff387224 */ /* 0x000fe400078e00ff */
[----:B0-----:R-:W-:Y:S02]  /*16fe50*/  IMAD.U32 R55, RZ, RZ, UR4 ;  /* 0x00000004ff377e24 */ /* 0x001fe4000f8e00ff */
[----:B------:R-:W-:-:S07]  /*16fe60*/  IMAD.U32 R50, RZ, RZ, UR5 ;  /* 0x00000005ff327e24 */ /* 0x000fce000f8e00ff */
.L_x_9234:
        /* <DEDUP_REMOVED lines=20> */
.L_x_9233:
[----:B------:R-:W0:Y:S01]  /*16ffb0*/  LDCU.64 UR4, c[0x0][0x3c8] ;  /* 0x00007900ff0477ac */ /* 0x000e220008000a00 */
[----:B------:R-:W-:Y:S01]  /*16ffc0*/  BSSY.RECONVERGENT B1, `(.L_x_9235) ;  /* 0x0000018000017945 */ /* 0x000fe20003800200 */
[----:B------:R-:W-:Y:S02]  /*16ffd0*/  IMAD.MOV.U32 R41, RZ, RZ, RZ ;  /* 0x000000ffff297224 */ /* 0x000fe400078e00ff */
[----:B------:R-:W-:Y:S02]  /*16ffe0*/  IMAD.MOV.U32 R56, RZ, RZ, RZ ;  /* 0x000000ffff387224 */ /* 0x000fe400078e00ff */
[----:B0-----:R-:W-:Y:S02]  /*16fff0*/  IMAD.U32 R47, RZ, RZ, UR4 ;  /* 0x00000004ff2f7e24 */ /* 0x001fe4000f8e00ff */
[----:B------:R-:W-:-:S07]  /*170000*/  IMAD.U32 R55, RZ, RZ, UR5 ;  /* 0x00000005ff377e24 */ /* 0x000fce000f8e00ff */
.L_x_9236:
        /* <DEDUP_REMOVED lines=20> */
.L_x_9235:
[----:B------:R-:W0:Y:S01]  /*170150*/  LDCU.64 UR4, c[0x0][0x3c8] ;  /* 0x00007900ff0477ac */ /* 0x000e220008000a00 */
[----:B------:R-:W-:Y:S01]  /*170160*/  BSSY.RECONVERGENT B1, `(.L_x_9237) ;  /* 0x0000018000017945 */ /* 0x000fe20003800200 */
[----:B------:R-:W-:Y:S02]  /*170170*/  IMAD.MOV.U32 R13, RZ, RZ, RZ ;  /* 0x000000ffff0d7224 */ /* 0x000fe400078e00ff */
[----:B------:R-:W-:Y:S02]  /*170180*/  IMAD.MOV.U32 R56, RZ, RZ, RZ ;  /* 0x000000ffff387224 */ /* 0x000fe400078e00ff */
[----:B0-----:R-:W-:Y:S02]  /*170190*/  IMAD.U32 R47, RZ, RZ, UR4 ;  /* 0x00000004ff2f7e24 */ /* 0x001fe4000f8e00ff */
[----:B------:R-:W-:-:S07]  /*1701a0*/  IMAD.U32 R55, RZ, RZ, UR5 ;  /* 0x00000005ff377e24 */ /* 0x000fce000f8e00ff */
.L_x_9238:
        /* <DEDUP_REMOVED lines=20> */
.L_x_9237:
[----:B------:R-:W0:Y:S01]  /*1702f0*/  LDCU.64 UR4, c[0x0][0x3c8] ;  /* 0x00007900ff0477ac */ /* 0x000e220008000a00 */
[----:B------:R-:W-:Y:S01]  /*170300*/  BSSY.RECONVERGENT B1, `(.L_x_9239) ;  /* 0x0000018000017945 */ /* 0x000fe20003800200 */
[----:B------:R-:W-:Y:S02]  /*170310*/  IMAD.MOV.U32 R14, RZ, RZ, RZ ;  /* 0x000000ffff0e7224 */ /* 0x000fe400078e00ff */
[----:B------:R-:W-:Y:S02]  /*170320*/  IMAD.MOV.U32 R56, RZ, RZ, RZ ;  /* 0x000000ffff387224 */ /* 0x000fe400078e00ff */
[----:B0-----:R-:W-:Y:S02]  /*170330*/  IMAD.U32 R55, RZ, RZ, UR4 ;  /* 0x00000004ff377e24 */ /* 0x001fe4000f8e00ff */
[----:B------:R-:W-:-:S07]  /*170340*/  IMAD.U32 R50, RZ, RZ, UR5 ;  /* 0x00000005ff327e24 */ /* 0x000fce000f8e00ff */
.L_x_9240:
        /* <DEDUP_REMOVED lines=20> */
.L_x_9239:
[----:B------:R-:W0:Y:S01]  /*170490*/  LDCU.64 UR4, c[0x0][0x3c8] ;  /* 0x00007900ff0477ac */ /* 0x000e220008000a00 */
[----:B------:R-:W-:Y:S01]  /*1704a0*/  BSSY.RECONVERGENT B1, `(.L_x_9241) ;  /* 0x0000018000017945 */ /* 0x000fe20003800200 */
[----:B------:R-:W-:Y:S02]  /*1704b0*/  IMAD.MOV.U32 R41, RZ, RZ, RZ ;  /* 0x000000ffff297224 */ /* 0x000fe400078e00ff */
[----:B------:R-:W-:Y:S02]  /*1704c0*/  IMAD.MOV.U32 R56, RZ, RZ, RZ ;  /* 0x000000ffff387224 */ /* 0x000fe400078e00ff */
[----:B0-----:R-:W-:Y:S02]  /*1704d0*/  IMAD.U32 R47, RZ, RZ, UR4 ;  /* 0x00000004ff2f7e24 */ /* 0x001fe4000f8e00ff */
[----:B------:R-:W-:-:S07]  /*1704e0*/  IMAD.U32 R55, RZ, RZ, UR5 ;  /* 0x00000005ff377e24 */ /* 0x000fce000f8e00ff */
.L_x_9242:
        /* <DEDUP_REMOVED lines=20> */
.L_x_9241:
[----:B------:R-:W0:Y:S01]  /*170630*/  LDCU.64 UR4, c[0x0][0x3c8] ;  /* 0x00007900ff0477ac */ /* 0x000e220008000a00 */
[----:B------:R-:W-:Y:S01]  /*170640*/  BSSY.RECONVERGENT B1, `(.L_x_9243) ;  /* 0x0000018000017945 */ /* 0x000fe20003800200 */
[----:B------:R-:W-:Y:S02]  /*170650*/  IMAD.MOV.U32 R13, RZ, RZ, RZ ;  /* 0x000000ffff0d7224 */ /* 0x000fe400078e00ff */
[----:B------:R-:W-:Y:S02]  /*170660*/  IMAD.MOV.U32 R56, RZ, RZ, RZ ;  /* 0x000000ffff387224 */ /* 0x000fe400078e00ff */
[----:B0-----:R-:W-:Y:S02]  /*170670*/  IMAD.U32 R47, RZ, RZ, UR4 ;  /* 0x00000004ff2f7e24 */ /* 0x001fe4000f8e00ff */
[----:B------:R-:W-:-:S07]  /*170680*/  IMAD.U32 R55, RZ, RZ, UR5 ;  /* 0x00000005ff377e24 */ /* 0x000fce000f8e00ff */
.L_x_9244:
        /* <DEDUP_REMOVED lines=20> */
.L_x_9243:
[----:B------:R-:W0:Y:S01]  /*1707d0*/  LDCU.64 UR4, c[0x0][0x3c8] ;  /* 0x00007900ff0477ac */ /* 0x000e220008000a00 */
[----:B------:R-:W-:Y:S01]  /*1707e0*/  BSSY.RECONVERGENT B1, `(.L_x_9245) ;  /* 0x0000018000017945 */ /* 0x000fe20003800200 */
[----:B------:R-:W-:Y:S02]  /*1707f0*/  IMAD.MOV.U32 R14, RZ, RZ, RZ ;  /* 0x000000ffff0e7224 */ /* 0x000fe400078e00ff */
[----:B------:R-:W-:Y:S02]  /*170800*/  IMAD.MOV.U32 R56, RZ, RZ, RZ ;  /* 0x000000ffff387224 */ /* 0x000fe400078e00ff */
[----:B0-----:R-:W-:Y:S02]  /*170810*/  IMAD.U32 R55, RZ, RZ, UR4 ;  /* 0x00000004ff377e24 */ /* 0x001fe4000f8e00ff */
[----:B------:R-:W-:-:S07]  /*170820*/  IMAD.U32 R50, RZ, RZ, UR5 ;  /* 0x00000005ff327e24 */ /* 0x000fce000f8e00ff */
.L_x_9246:
        /* <DEDUP_REMOVED lines=20> */
.L_x_9245:
[----:B------:R-:W0:Y:S01]  /*170970*/  LDCU.64 UR4, c[0x0][0x3c8] ;  /* 0x00007900ff0477ac */ /* 0x000e220008000a00 */
[----:B------:R-:W-:Y:S01]  /*170980*/  BSSY.RECONVERGENT B1, `(.L_x_9247) ;  /* 0x0000018000017945 */ /* 0x000fe20003800200 */
[----:B------:R-:W-:Y:S02]  /*170990*/  IMAD.MOV.U32 R41, RZ, RZ, RZ ;  /* 0x000000ffff297224 */ /* 0x000fe400078e00ff */
[----:B------:R-:W-:Y:S02]  /*1709a0*/  IMAD.MOV.U32 R56, RZ, RZ, RZ ;  /* 0x000000ffff387224 */ /* 0x000fe400078e00ff */
[----:B0-----:R-:W-:Y:S02]  /*1709b0*/  IMAD.U32 R47, RZ, RZ, UR4 ;  /* 0x00000004ff2f7e24 */ /* 0x001fe4000f8e00ff */
[----:B------:R-:W-:-:S07]  /*1709c0*/  IMAD.U32 R55, RZ, RZ, UR5 ;  /* 0x00000005ff377e24 */ /* 0x000fce000f8e00ff */
.L_x_9248:
        /* <DEDUP_REMOVED lines=20> */
.L_x_9247:
[----:B------:R-:W0:Y:S01]  /*170b10*/  LDCU.64 UR4, c[0x0][0x3c8] ;  /* 0x00007900ff0477ac */ /* 0x000e220008000a00 */
[----:B------:R-:W-:Y:S01]  /*170b20*/  BSSY.RECONVERGENT B1, `(.L_x_9249) ;  /* 0x0000018000017945 */ /* 0x000fe20003800200 */
[----:B------:R-:W-:Y:S02]  /*170b30*/  IMAD.MOV.U32 R13, RZ, RZ, RZ ;  /* 0x000000ffff0d7224 */ /* 0x000fe400078e00ff */
[----:B------:R-:W-:Y:S02]  /*170b40*/  IMAD.MOV.U32 R56, RZ, RZ, RZ ;  /* 0x000000ffff387224 */ /* 0x000fe400078e00ff */
[----:B0-----:R-:W-:Y:S02]  /*170b50*/  IMAD.U32 R47, RZ, RZ, UR4 ;  /* 0x00000004ff2f7e24 */ /* 0x001fe4000f8e00ff */
[----:B------:R-:W-:-:S07]  /*170b60*/  IMAD.U32 R55, RZ, RZ, UR5 ;  /* 0x00000005ff377e24 */ /* 0x000fce000f8e00ff */
.L_x_9250:
        /* <DEDUP_REMOVED lines=20> */
.L_x_9249:
[----:B------:R-:W0:Y:S01]  /*170cb0*/  LDCU.64 UR4, c[0x0][0x3c8] ;  /* 0x00007900ff0477ac */ /* 0x000e220008000a00 */
[----:B------:R-:W-:Y:S01]  /*170cc0*/  BSSY.RECONVERGENT B1, `(.L_x_9251) ;  /* 0x0000018000017945 */ /* 0x000fe20003800200 */
[----:B------:R-:W-:Y:S02]  /*170cd0*/  IMAD.MOV.U32 R14, RZ, RZ, RZ ;  /* 0x000000ffff0e7224 */ /* 0x000fe400078e00ff */
[----:B------:R-:W-:Y:S02]  /*170ce0*/  IMAD.MOV.U32 R56, RZ, RZ, RZ ;  /* 0x000000ffff387224 */ /* 0x000fe400078e00ff */
[----:B0-----:R-:W-:Y:S02]  /*170cf0*/  IMAD.U32 R55, RZ, RZ, UR4 ;  /* 0x00000004ff377e24 */ /* 0x001fe4000f8e00ff */
[----:B------:R-:W-:-:S07]  /*170d00*/  IMAD.U32 R50, RZ, RZ, UR5 ;  /* 0x00000005ff327e24 */ /* 0x000fce000f8e00ff */
.L_x_9252:
        /* <DEDUP_REMOVED lines=20> */
.L_x_9251:
[----:B------:R-:W0:Y:S01]  /*170e50*/  LDCU.64 UR4, c[0x0][0x3c8] ;  /* 0x00007900ff0477ac */ /* 0x000e220008000a00 */
[----:B------:R-:W-:Y:S01]  /*170e60*/  BSSY.RECONVERGENT B1, `(.L_x_9253) ;  /* 0x0000018000017945 */ /* 0x000fe20003800200 */
[----:B------:R-:W-:Y:S02]  /*170e70*/  IMAD.MOV.U32 R55, RZ, RZ, RZ ;  /* 0x000000ffff377224 */ /* 0x000fe400078e00ff */
[----:B------:R-:W-:Y:S02]  /*170e80*/  IMAD.MOV.U32 R56, RZ, RZ, RZ ;  /* 0x000000ffff387224 */ /* 0x000fe400078e00ff */
[----:B0-----:R-:W-:Y:S02]  /*170e90*/  IMAD.U32 R50, RZ, RZ, UR4 ;  /* 0x00000004ff327e24 */ /* 0x001fe4000f8e00ff */
[----:B------:R-:W-:-:S07]  /*170ea0*/  IMAD.U32 R47, RZ, RZ, UR5 ;  /* 0x00000005ff2f7e24 */ /* 0x000fce000f8e00ff */
.L_x_9254:
        /* <DEDUP_REMOVED lines=20> */
.L_x_9253:
        /* <DEDUP_REMOVED lines=9> */
.L_x_9256:
        /* <DEDUP_REMOVED lines=20> */
.L_x_9255:
[----:B------:R-:W0:Y:S01]  /*1711c0*/  LDCU.64 UR4, c[0x0][0x3c8] ;  /* 0x00007900ff0477ac */ /* 0x000e220008000a00 */
[----:B------:R-:W-:Y:S01]  /*1711d0*/  BSSY.RECONVERGENT B1, `(.L_x_9257) ;  /* 0x0000018000017945 */ /* 0x000fe20003800200 */
[----:B------:R-:W-:Y:S02]  /*1711e0*/  IMAD.MOV.U32 R46, RZ, RZ, RZ ;  /* 0x000000ffff2e7224 */ /* 0x000fe400078e00ff */
[----:B------:R-:W-:Y:S02]  /*1711f0*/  IMAD.MOV.U32 R55, RZ, RZ, RZ ;  /* 0x000000ffff377224 */ /* 0x000fe400078e00ff */
[----:B0-----:R-:W-:Y:S02]  /*171200*/  IMAD.U32 R50, RZ, RZ, UR4 ;  /* 0x00000004ff327e24 */ /* 0x001fe4000f8e00ff */
[----:B------:R-:W-:-:S07]  /*171210*/  IMAD.U32 R49, RZ, RZ, UR5 ;  /* 0x00000005ff317e24 */ /* 0x000fce000f8e00ff */
.L_x_9258:
        /* <DEDUP_REMOVED lines=20> */
.L_x_9257:
[----:B------:R-:W0:Y:S01]  /*171360*/  LDCU.64 UR4, c[0x0][0x3c8] ;  /* 0x00007900ff0477ac */ /* 0x000e220008000a00 */
[----:B------:R-:W-:Y:S01]  /*171370*/  BSSY.RECONVERGENT B1, `(.L_x_9259) ;  /* 0x0000018000017945 */ /* 0x000fe20003800200 */
[----:B------:R-:W-:Y:S02]  /*171380*/  IMAD.MOV.U32 R13, RZ, RZ, RZ ;  /* 0x000000ffff0d7224 */ /* 0x000fe400078e00ff */
[----:B------:R-:W-:Y:S02]  /*171390*/  IMAD.MOV.U32 R56, RZ, RZ, RZ ;  /* 0x000000ffff387224 */ /* 0x000fe400078e00ff */
[----:B0-----:R-:W-:Y:S02]  /*1713a0*/  IMAD.U32 R50, RZ, RZ, UR4 ;  /* 0x00000004ff327e24 */ /* 0x001fe4000f8e00ff */
[----:B------:R-:W-:-:S07]  /*1713b0*/  IMAD.U32 R55, RZ, RZ, UR5 ;  /* 0x00000005ff377e24 */ /* 0x000fce000f8e00ff */
.L_x_9260:
        /* <DEDUP_REMOVED lines=20> */
.L_x_9259:
[----:B------:R-:W0:Y:S01]  /*171500*/  LDCU.64 UR4, c[0x0][0x3c8] ;  /* 0x00007900ff0477ac */ /* 0x000e220008000a00 */
[----:B------:R-:W-:Y:S01]  /*171510*/  BSSY.RECONVERGENT B1, `(.L_x_9261) ;  /* 0x0000018000017945 */ /* 0x000fe20003800200 */
[----:B------:R-:W-:Y:S02]  /*171520*/  IMAD.MOV.U32 R45, RZ, RZ, RZ ;  /* 0x000000ffff2d7224 */ /* 0x000fe400078e00ff */
[----:B------:R-:W-:Y:S02]  /*171530*/  IMAD.MOV.U32 R56, RZ, RZ, RZ ;  /* 0x000000ffff387224 */ /* 0x000fe400078e00ff */
[----:B0-----:R-:W-:Y:S02]  /*171540*/  IMAD.U32 R50, RZ, RZ, UR4 ;  /* 0x00000004ff327e24 */ /* 0x001fe4000f8e00ff */
[----:B------:R-:W-:-:S07]  /*171550*/  IMAD.U32 R55, RZ, RZ, UR5 ;  /* 0x00000005ff377e24 */ /* 0x000fce000f8e00ff */
.L_x_9262:
        /* <DEDUP_REMOVED lines=20> */
.L_x_9261:
[----:B------:R-:W0:Y:S01]  /*1716a0*/  LDCU.64 UR4, c[0x0][0x3c8] ;  /* 0x00007900ff0477ac */ /* 0x000e220008000a00 */
[----:B------:R-:W-:Y:S01]  /*1716b0*/  BSSY.RECONVERGENT B1, `(.L_x_9263) ;  /* 0x0000018000017945 */ /* 0x000fe20003800200 */
[----:B------:R-:W-:Y:S02]  /*1716c0*/  IMAD.MOV.U32 R46, RZ, RZ, RZ ;  /* 0x000000ffff2e7224 */ /* 0x000fe400078e00ff */
[----:B------:R-:W-:Y:S02]  /*1716d0*/  IMAD.MOV.U32 R57, RZ, RZ, RZ ;  /* 0x000000ffff397224 */ /* 0x000fe400078e00ff */
[----:B0-----:R-:W-:Y:S02]  /*1716e0*/  IMAD.U32 R50, RZ, RZ, UR4 ;  /* 0x00000004ff327e24 */ /* 0x001fe4000f8e00ff */
[----:B------:R-:W-:-:S07]  /*1716f0*/  IMAD.U32 R55, RZ, RZ, UR5 ;  /* 0x00000005ff377e24 */ /* 0x000fce000f8e00ff */
.L_x_9264:
        /* <DEDUP_REMOVED lines=20> */
.L_x_9263:
[----:B------:R-:W0:Y:S01]  /*171840*/  LDCU.64 UR4, c[0x0][0x3c8] ;  /* 0x00007900ff0477ac */ /* 0x000e220008000a00 */
[----:B------:R-:W-:Y:S01]  /*171850*/  BSSY.RECONVERGENT B1, `(.L_x_9265) ;  /* 0x0000018000017945 */ /* 0x000fe20003800200 */
[----:B------:R-:W-:Y:S02]  /*171860*/  IMAD.MOV.U32 R13, RZ, RZ, RZ ;  /* 0x000000ffff0d7224 */ /* 0x000fe400078e00ff */
[----:B------:R-:W-:Y:S02]  /*171870*/  IMAD.MOV.U32 R56, RZ, RZ, RZ ;  /* 0x000000ffff387224 */ /* 0x000fe400078e00ff */
[----:B0-----:R-:W-:Y:S02]  /*171880*/  IMAD.U32 R50, RZ, RZ, UR4 ;  /* 0x00000004ff327e24 */ /* 0x001fe4000f8e00ff */
[----:B------:R-:W-:-:S07]  /*171890*/  IMAD.U32 R55, RZ, RZ, UR5 ;  /* 0x00000005ff377e24 */ /* 0x000fce000f8e00ff */
.L_x_9266:
        /* <DEDUP_REMOVED lines=20> */
.L_x_9265:
[----:B------:R-:W0:Y:S01]  /*1719e0*/  LDCU.64 UR4, c[0x0][0x3c8] ;  /* 0x00007900ff0477ac */ /* 0x000e220008000a00 */
[----:B------:R-:W-:Y:S01]  /*1719f0*/  BSSY.RECONVERGENT B1, `(.L_x_9267) ;  /* 0x0000018000017945 */ /* 0x000fe20003800200 */
[----:B------:R-:W-:Y:S02]  /*171a00*/  IMAD.MOV.U32 R45, RZ, RZ, RZ ;  /* 0x000000ffff2d7224 */ /* 0x000fe400078e00ff */
[----:B------:R-:W-:Y:S02]  /*171a10*/  IMAD.MOV.U32 R56, RZ, RZ, RZ ;  /* 0x000000ffff387224 */ /* 0x000fe400078e00ff */
[----:B0-----:R-:W-:Y:S02]  /*171a20*/  IMAD.U32 R50, RZ, RZ, UR4 ;  /* 0x00000004ff327e24 */ /* 0x001fe4000f8e00ff */
[----:B------:R-:W-:-:S07]  /*171a30*/  IMAD.U32 R55, RZ, RZ, UR5 ;  /* 0x00000005ff377e24 */ /* 0x000fce000f8e00ff */
.L_x_9268:
        /* <DEDUP_REMOVED lines=20> */
.L_x_9267:
[----:B------:R-:W0:Y:S01]  /*171b80*/  LDCU.64 UR4, c[0x0][0x3c8] ;  /* 0x00007900ff0477ac */ /* 0x000e220008000a00 */
[----:B------:R-:W-:Y:S01]  /*171b90*/  BSSY.RECONVERGENT B1, `(.L_x_9269) ;  /* 0x0000018000017945 */ /* 0x000fe20003800200 */
[----:B------:R-:W-:Y:S02]  /*171ba0*/  IMAD.MOV.U32 R46, RZ, RZ, RZ ;  /* 0x000000ffff2e7224 */ /* 0x000fe400078e00ff */
[----:B------:R-:W-:Y:S02]  /*171bb0*/  IMAD.MOV.U32 R57, RZ, RZ, RZ ;  /* 0x000000ffff397224 */ /* 0x000fe400078e00ff */
[----:B0-----:R-:W-:Y:S02]  /*171bc0*/  IMAD.U32 R50, RZ, RZ, UR4 ;  /* 0x00000004ff327e24 */ /* 0x001fe4000f8e00ff */
[----:B------:R-:W-:-:S07]  /*171bd0*/  IMAD.U32 R55, RZ, RZ, UR5 ;  /* 0x00000005ff377e24 */ /* 0x000fce000f8e00ff */
.L_x_9270:
        /* <DEDUP_REMOVED lines=20> */
.L_x_9269:
[----:B------:R-:W0:Y:S01]  /*171d20*/  LDCU.64 UR4, c[0x0][0x3c8] ;  /* 0x00007900ff0477ac */ /* 0x000e220008000a00 */
[----:B------:R-:W-:Y:S01]  /*171d30*/  BSSY.RECONVERGENT B1, `(.L_x_9271) ;  /* 0x0000018000017945 */ /* 0x000fe20003800200 */
[----:B------:R-:W-:Y:S02]  /*171d40*/  IMAD.MOV.U32 R13, RZ, RZ, RZ ;  /* 0x000000ffff0d7224 */ /* 0x000fe400078e00ff */
[----:B------:R-:W-:Y:S02]  /*171d50*/  IMAD.MOV.U32 R56, RZ, RZ, RZ ;  /* 0x000000ffff387224 */ /* 0x000fe400078e00ff */
[----:B0-----:R-:W-:Y:S02]  /*171d60*/  IMAD.U32 R50, RZ, RZ, UR4 ;  /* 0x00000004ff327e24 */ /* 0x001fe4000f8e00ff */
[----:B------:R-:W-:-:S07]  /*171d70*/  IMAD.U32 R55, RZ, RZ, UR5 ;  /* 0x00000005ff377e24 */ /* 0x000fce000f8e00ff */
.L_x_9272:
        /* <DEDUP_REMOVED lines=20> */
.L_x_9271:
[----:B------:R-:W0:Y:S01]  /*171ec0*/  LDCU.64 UR4, c[0x0][0x3c8] ;  /* 0x00007900ff0477ac */ /* 0x000e220008000a00 */
[----:B------:R-:W-:Y:S01]  /*171ed0*/  BSSY.RECONVERGENT B1, `(.L_x_9273) ;  /* 0x0000018000017945 */ /* 0x000fe20003800200 */
[----:B------:R-:W-:Y:S02]  /*171ee0*/  IMAD.MOV.U32 R45, RZ, RZ, RZ ;  /* 0x000000ffff2d7224 */ /* 0x000fe400078e00ff */
[----:B------:R-:W-:Y:S02]  /*171ef0*/  IMAD.MOV.U32 R56, RZ, RZ, RZ ;  /* 0x000000ffff387224 */ /* 0x000fe400078e00ff */
[----:B0-----:R-:W-:Y:S02]  /*171f00*/  IMAD.U32 R50, RZ, RZ, UR4 ;  /* 0x00000004ff327e24 */ /* 0x001fe4000f8e00ff */
[----:B------:R-:W-:-:S07]  /*171f10*/  IMAD.U32 R55, RZ, RZ, UR5 ;  /* 0x00000005ff377e24 */ /* 0x000fce000f8e00ff */
.L_x_9274:
        /* <DEDUP_REMOVED lines=20> */
.L_x_9273:
[----:B------:R-:W0:Y:S01]  /*172060*/  LDCU.64 UR4, c[0x0][0x3c8] ;  /* 0x00007900ff0477ac */ /* 0x000e220008000a00 */
[----:B------:R-:W-:Y:S01]  /*172070*/  BSSY.RECONVERGENT B1, `(.L_x_9275) ;  /* 0x0000018000017945 */ /* 0x000fe20003800200 */
[----:B------:R-:W-:Y:S02]  /*172080*/  IMAD.MOV.U32 R46, RZ, RZ, RZ ;  /* 0x000000ffff2e7224 */ /* 0x000fe400078e00ff */
[----:B------:R-:W-:Y:S02]  /*172090*/  IMAD.MOV.U32 R57, RZ, RZ, RZ ;  /* 0x000000ffff397224 */ /* 0x000fe400078e00ff */
[----:B0-----:R-:W-:Y:S02]  /*1720a0*/  IMAD.U32 R50, RZ, RZ, UR4 ;  /* 0x00000004ff327e24 */ /* 0x001fe4000f8e00ff */
[----:B------:R-:W-:-:S07]  /*1720b0*/  IMAD.U32 R55, RZ, RZ, UR5 ;  /* 0x00000005ff377e24 */ /* 0x000fce000f8e00ff */
.L_x_9276:
        /* <DEDUP_REMOVED lines=20> */
.L_x_9275:
[----:B------:R-:W0:Y:S01]  /*172200*/  LDCU.64 UR4, c[0x0][0x3c8] ;  /* 0x00007900ff0477ac */ /* 0x000e220008000a00 */
[----:B------:R-:W-:Y:S01]  /*172210*/  BSSY.RECONVERGENT B1, `(.L_x_9277) ;  /* 0x0000018000017945 */ /* 0x000fe20003800200 */
[----:B------:R-:W-:Y:S02]  /*172220*/  IMAD.MOV.U32 R13, RZ, RZ, RZ ;  /* 0x000000ffff0d7224 */ /* 0x000fe400078e00ff */
[----:B------:R-:W-:Y:S02]  /*172230*/  IMAD.MOV.U32 R56, RZ, RZ, RZ ;  /* 0x000000ffff387224 */ /* 0x000fe400078e00ff */
[----:B0-----:R-:W-:Y:S02]  /*172240*/  IMAD.U32 R50, RZ, RZ, UR4 ;  /* 0x00000004ff327e24 */ /* 0x001fe4000f8e00ff */
[----:B------:R-:W-:-:S07]  /*172250*/  IMAD.U32 R55, RZ, RZ, UR5 ;  /* 0x00000005ff377e24 */ /* 0x000fce000f8e00ff */
.L_x_9278:
        /* <DEDUP_REMOVED lines=20> */
.L_x_9277:
[----:B------:R-:W0:Y:S01]  /*1723a0*/  LDCU.64 UR4, c[0x0][0x3c8] ;  /* 0x00007900ff0477ac */ /* 0x000e220008000a00 */
[----:B------:R-:W-:Y:S01]  /*1723b0*/  BSSY.RECONVERGENT B1, `(.L_x_9279) ;  /* 0x0000018000017945 */ /* 0x000fe20003800200 */
[----:B------:R-:W-:Y:S02]  /*1723c0*/  IMAD.MOV.U32 R45, RZ, RZ, RZ ;  /* 0x000000ffff2d7224 */ /* 0x000fe400078e00ff */
[----:B------:R-:W-:Y:S02]  /*1723d0*/  IMAD.MOV.U32 R56, RZ, RZ, RZ ;  /* 0x000000ffff387224 */ /* 0x000fe400078e00ff */
[----:B0-----:R-:W-:Y:S02]  /*1723e0*/  IMAD.U32 R50, RZ, RZ, UR4 ;  /* 0x00000004ff327e24 */ /* 0x001fe4000f8e00ff */
[----:B------:R-:W-:-:S07]  /*1723f0*/  IMAD.U32 R55, RZ, RZ, UR5 ;  /* 0x00000005ff377e24 */ /* 0x000fce000f8e00ff */
.L_x_9280:
        /* <DEDUP_REMOVED lines=20> */
.L_x_9279:
[----:B------:R-:W0:Y:S01]  /*172540*/  LDCU.64 UR4, c[0x0][0x3c8] ;  /* 0x00007900ff0477ac */ /* 0x000e220008000a00 */
[----:B------:R-:W-:Y:S01]  /*172550*/  BSSY.RECONVERGENT B1, `(.L_x_9281) ;  /* 0x0000018000017945 */ /* 0x000fe20003800200 */
[----:B------:R-:W-:Y:S02]  /*172560*/  IMAD.MOV.U32 R46, RZ, RZ, RZ ;  /* 0x000000ffff2e7224 */ /* 0x000fe400078e00ff */
[----:B------:R-:W-:Y:S02]  /*172570*/  IMAD.MOV.U32 R57, RZ, RZ, RZ ;  /* 0x000000ffff397224 */ /* 0x000fe400078e00ff */
[----:B0-----:R-:W-:Y:S02]  /*172580*/  IMAD.U32 R50, RZ, RZ, UR4 ;  /* 0x00000004ff327e24 */ /* 0x001fe4000f8e00ff */
[----:B------:R-:W-:-:S07]  /*172590*/  IMAD.U32 R55, RZ, RZ, UR5 ;  /* 0x00000005ff377e24 */ /* 0x000fce000f8e00ff */
.L_x_9282:
        /* <DEDUP_REMOVED lines=20> */
.L_x_9281:
[----:B------:R-:W0:Y:S01]  /*1726e0*/  LDCU.64 UR4, c[0x0][0x3c8] ;  /* 0x00007900ff0477ac */ /* 0x000e220008000a00 */
[----:B------:R-:W-:Y:S01]  /*1726f0*/  BSSY.RECONVERGENT B1, `(.L_x_9283) ;  /* 0x0000018000017945 */ /* 0x000fe20003800200 */
[----:B------:R-:W-:Y:S02]  /*172700*/  IMAD.MOV.U32 R13, RZ, RZ, RZ ;  /* 0x000000ffff0d7224 */ /* 0x000fe400078e00ff */
[----:B------:R-:W-:Y:S02]  /*172710*/  IMAD.MOV.U32 R56, RZ, RZ, RZ ;  /* 0x000000ffff387224 */ /* 0x000fe400078e00ff */
[----:B0-----:R-:W-:Y:S02]  /*172720*/  IMAD.U32 R50, RZ, RZ, UR4 ;  /* 0x00000004ff327e24 */ /* 0x001fe4000f8e00ff */
[----:B------:R-:W-:-:S07]  /*172730*/  IMAD.U32 R55, RZ, RZ, UR5 ;  /* 0x00000005ff377e24 */ /* 0x000fce000f8e00ff */
.L_x_9284:
        /* <DEDUP_REMOVED lines=20> */
.L_x_9283:
[----:B------:R-:W0:Y:S01]  /*172880*/  LDCU.64 UR4, c[0x0][0x3c8] ;  /* 0x00007900ff0477ac */ /* 0x000e220008000a00 */
[----:B------:R-:W-:Y:S01]  /*172890*/  BSSY.RECONVERGENT B1, `(.L_x_9285) ;  /* 0x0000018000017945 */ /* 0x000fe20003800200 */
[----:B------:R-:W-:Y:S02]  /*1728a0*/  IMAD.MOV.U32 R45, RZ, RZ, RZ ;  /* 0x000000ffff2d7224 */ /* 0x000fe400078e00ff */
[----:B------:R-:W-:Y:S02]  /*1728b0*/  IMAD.MOV.U32 R56, RZ, RZ, RZ ;  /* 0x000000ffff387224 */ /* 0x000fe400078e00ff */
[----:B0-----:R-:W-:Y:S02]  /*1728c0*/  IMAD.U32 R50, RZ, RZ, UR4 ;  /* 0x00000004ff327e24 */ /* 0x001fe4000f8e00ff */
[----:B------:R-:W-:-:S07]  /*1728d0*/  IMAD.U32 R55, RZ, RZ, UR5 ;  /* 0x00000005ff377e24 */ /* 0x000fce000f8e00ff */
.L_x_9286:
        /* <DEDUP_REMOVED lines=20> */
.L_x_9285:
[----:B------:R-:W0:Y:S01]  /*172a20*/  LDCU.64 UR4, c[0x0][0x3c8] ;  /* 0x00007900ff0477ac */ /* 0x000e220008000a00 */
[----:B------:R-:W-:Y:S01]  /*172a30*/  BSSY.RECONVERGENT B1, `(.L_x_9287) ;  /* 0x0000018000017945 */ /* 0x000fe20003800200 */
[----:B------:R-:W-:Y:S02]  /*172a40*/  IMAD.MOV.U32 R46, RZ, RZ, RZ ;  /* 0x000000ffff2e7224 */ /* 0x000fe400078e00ff */
[----:B------:R-:W-:Y:S02]  /*172a50*/  IMAD.MOV.U32 R57, RZ, RZ, RZ ;  /* 0x000000ffff397224 */ /* 0x000fe400078e00ff */
[----:B0-----:R-:W-:Y:S02]  /*172a60*/  IMAD.U32 R50, RZ, RZ, UR4 ;  /* 0x00000004ff327e24 */ /* 0x001fe4000f8e00ff */
[----:B------:R-:W-:-:S07]  /*172a70*/  IMAD.U32 R55, RZ, RZ, UR5 ;  /* 0x00000005ff377e24 */ /* 0x000fce000f8e00ff */
.L_x_9288:
        /* <DEDUP_REMOVED lines=20> */
.L_x_9287:
[----:B------:R-:W0:Y:S01]  /*172bc0*/  LDCU.64 UR4, c[0x0][0x3c8] ;  /* 0x00007900ff0477ac */ /* 0x000e220008000a00 */
[----:B------:R-:W-:Y:S01]  /*172bd0*/  BSSY.RECONVERGENT B1, `(.L_x_9289) ;  /* 0x0000018000017945 */ /* 0x000fe20003800200 */
[----:B------:R-:W-:Y:S02]  /*172be0*/  IMAD.MOV.U32 R13, RZ, RZ, RZ ;  /* 0x000000ffff0d7224 */ /* 0x000fe400078e00ff */
[----:B------:R-:W-:Y:S02]  /*172bf0*/  IMAD.MOV.U32 R56, RZ, RZ, RZ ;  /* 0x000000ffff387224 */ /* 0x000fe400078e00ff */
[----:B0-----:R-:W-:Y:S02]  /*172c00*/  IMAD.U32 R50, RZ, RZ, UR4 ;  /* 0x00000004ff327e24 */ /* 0x001fe4000f8e00ff */
[----:B------:R-:W-:-:S07]  /*172c10*/  IMAD.U32 R55, RZ, RZ, UR5 ;  /* 0x00000005ff377e24 */ /* 0x000fce000f8e00ff */
.L_x_9290:
        /* <DEDUP_REMOVED lines=20> */
.L_x_9289:
[----:B------:R-:W0:Y:S01]  /*172d60*/  LDCU.64 UR4, c[0x0][0x3c8] ;  /* 0x00007900ff0477ac */ /* 0x000e220008000a00 */
[----:B------:R-:W-:Y:S01]  /*172d70*/  BSSY.RECONVERGENT B1, `(.L_x_9291) ;  /* 0x0000018000017945 */ /* 0x000fe20003800200 */
[----:B------:R-:W-:Y:S02]  /*172d80*/  IMAD.MOV.U32 R45, RZ, RZ, RZ ;  /* 0x000000ffff2d7224 */ /* 0x000fe400078e00ff */
[----:B------:R-:W-:Y:S02]  /*172d90*/  IMAD.MOV.U32 R56, RZ, RZ, RZ ;  /* 0x000000ffff387224 */ /* 0x000fe400078e00ff */
[----:B0-----:R-:W-:Y:S02]  /*172da0*/  IMAD.U32 R50, RZ, RZ, UR4 ;  /* 0x00000004ff327e24 */ /* 0x001fe4000f8e00ff */
[----:B------:R-:W-:-:S07]  /*172db0*/  IMAD.U32 R55, RZ, RZ, UR5 ;  /* 0x00000005ff377e24 */ /* 0x000fce000f8e00ff */
.L_x_9292:
        /* <DEDUP_REMOVED lines=20> */
.L_x_9291:
[----:B------:R-:W0:Y:S01]  /*172f00*/  LDCU.64 UR4, c[0x0][0x3c8] ;  /* 0x00007900ff0477ac */ /* 0x000e220008000a00 */
[----:B------:R-:W-:Y:S01]  /*172f10*/  BSSY.RECONVERGENT B1, `(.L_x_9293) ;  /* 0x0000018000017945 */ /* 0x000fe20003800200 */
[----:B------:R-:W-:Y:S02]  /*172f20*/  IMAD.MOV.U32 R56, RZ, RZ, RZ ;  /* 0x000000ffff387224 */ /* 0x000fe400078e00ff */
[----:B------:R-:W-:Y:S02]  /*172f30*/  IMAD.MOV.U32 R55, RZ, RZ, RZ ;  /* 0x000000ffff377224 */ /* 0x000fe400078e00ff */
[----:B0-----:R-:W-:Y:S02]  /*172f40*/  IMAD.U32 R49, RZ, RZ, UR4 ;  /* 0x00000004ff317e24 */ /* 0x001fe4000f8e00ff */
[----:B------:R-:W-:-:S07]  /*172f50*/  IMAD.U32 R50, RZ, RZ, UR5 ;  /* 0x00000005ff327e24 */ /* 0x000fce000f8e00ff */
.L_x_9294:
        /* <DEDUP_REMOVED lines=20> */
.L_x_9293:
        /* <DEDUP_REMOVED lines=9> */
.L_x_9296:
        /* <DEDUP_REMOVED lines=20> */
.L_x_9295:
[----:B------:R-:W0:Y:S01]  /*173270*/  LDCU.64 UR4, c[0x0][0x3c8] ;  /* 0x00007900ff0477ac */ /* 0x000e220008000a00 */
[----:B------:R-:W-:Y:S01]  /*173280*/  BSSY.RECONVERGENT B1, `(.L_x_9297) ;  /* 0x0000018000017945 */ /* 0x000fe20003800200 */
[----:B------:R-:W-:Y:S02]  /*173290*/  IMAD.MOV.U32 R45, RZ, RZ, RZ ;  /* 0x000000ffff2d7224 */ /* 0x000fe400078e00ff */
[----:B------:R-:W-:Y:S02]  /*1732a0*/  IMAD.MOV.U32 R56, RZ, RZ, RZ ;  /* 0x000000ffff387224 */ /* 0x000fe400078e00ff */
[----:B0-----:R-:W-:Y:S02]  /*1732b0*/  IMAD.U32 R50, RZ, RZ, UR4 ;  /* 0x00000004ff327e24 */ /* 0x001fe4000f8e00ff */
[----:B------:R-:W-:-:S07]  /*1732c0*/  IMAD.U32 R54, RZ, RZ, UR5 ;  /* 0x00000005ff367e24 */ /* 0x000fce000f8e00ff */
.L_x_9298:
        /* <DEDUP_REMOVED lines=20> */
.L_x_9297:
[----:B------:R-:W0:Y:S01]  /*173410*/  LDCU.64 UR4, c[0x0][0x3c8] ;  /* 0x00007900ff0477ac */ /* 0x000e220008000a00 */
[----:B------:R-:W-:Y:S01]  /*173420*/  BSSY.RECONVERGENT B1, `(.L_x_9299) ;  /* 0x0000018000017945 */ /* 0x000fe20003800200 */
[----:B------:R-:W-:Y:S02]  /*173430*/  IMAD.MOV.U32 R13, RZ, RZ, RZ ;  /* 0x000000ffff0d7224 */ /* 0x000fe400078e00ff */
[----:B------:R-:W-:Y:S02]  /*173440*/  IMAD.MOV.U32 R56, RZ, RZ, RZ ;  /* 0x000000ffff387224 */ /* 0x000fe400078e00ff */
[----:B0-----:R-:W-:Y:S02]  /*173450*/  IMAD.U32 R55, RZ, RZ, UR4 ;  /* 0x00000004ff377e24 */ /* 0x001fe4000f8e00ff */
[----:B------:R-:W-:-:S07]  /*173460*/  IMAD.U32 R54, RZ, RZ, UR5 ;  /* 0x00000005ff367e24 */ /* 0x000fce000f8e00ff */
.L_x_9300:
        /* <DEDUP_REMOVED lines=20> */
.L_x_9299:
[----:B------:R-:W0:Y:S01]  /*1735b0*/  LDCU.64 UR4, c[0x0][0x3c8] ;  /* 0x00007900ff0477ac */ /* 0x000e220008000a00 */
[----:B------:R-:W-:Y:S01]  /*1735c0*/  BSSY.RECONVERGENT B1, `(.L_x_9301) ;  /* 0x0000018000017945 */ /* 0x000fe20003800200 */
[----:B------:R-:W-:Y:S02]  /*1735d0*/  IMAD.MOV.U32 R14, RZ, RZ, RZ ;  /* 0x000000ffff0e7224 */ /* 0x000fe400078e00ff */
[----:B------:R-:W-:Y:S02]  /*1735e0*/  IMAD.MOV.U32 R57, RZ, RZ, RZ ;  /* 0x000000ffff397224 */ /* 0x000fe400078e00ff */
[----:B0-----:R-:W-:Y:S02]  /*1735f0*/  IMAD.U32 R55, RZ, RZ, UR4 ;  /* 0x00000004ff377e24 */ /* 0x001fe4000f8e00ff */
[----:B------:R-:W-:-:S07]  /*173600*/  IMAD.U32 R54, RZ, RZ, UR5 ;  /* 0x00000005ff367e24 */ /* 0x000fce000f8e00ff */
.L_x_9302:
        /* <DEDUP_REMOVED lines=20> */
.L_x_9301:
[----:B------:R-:W0:Y:S01]  /*173750*/  LDCU.64 UR4, c[0x0][0x3c8] ;  /* 0x00007900ff0477ac */ /* 0x000e220008000a00 */
[----:B------:R-:W-:Y:S01]  /*173760*/  BSSY.RECONVERGENT B1, `(.L_x_9303) ;  /* 0x0000018000017945 */ /* 0x000fe20003800200 */
[----:B------:R-:W-:Y:S02]  /*173770*/  IMAD.MOV.U32 R45, RZ, RZ, RZ ;  /* 0x000000ffff2d7224 */ /* 0x000fe400078e00ff */
[----:B------:R-:W-:Y:S02]  /*173780*/  IMAD.MOV.U32 R56, RZ, RZ, RZ ;  /* 0x000000ffff387224 */ /* 0x000fe400078e00ff */
[----:B0-----:R-:W-:Y:S02]  /*173790*/  IMAD.U32 R55, RZ, RZ, UR4 ;  /* 0x00000004ff377e24 */ /* 0x001fe4000f8e00ff */
[----:B------:R-:W-:-:S07]  /*1737a0*/  IMAD.U32 R54, RZ, RZ, UR5 ;  /* 0x00000005ff367e24 */ /* 0x000fce000f8e00ff */
.L_x_9304:
        /* <DEDUP_REMOVED lines=20> */
.L_x_9303:
[----:B------:R-:W0:Y:S01]  /*1738f0*/  LDCU.64 UR4, c[0x0][0x3c8] ;  /* 0x00007900ff0477ac */ /* 0x000e220008000a00 */
[----:B------:R-:W-:Y:S01]  /*173900*/  BSSY.RECONVERGENT B1, `(.L_x_9305) ;  /* 0x0000018000017945 */ /* 0x000fe20003800200 */
[----:B------:R-:W-:Y:S02]  /*173910*/  IMAD.MOV.U32 R13, RZ, RZ, RZ ;  /* 0x000000ffff0d7224 */ /* 0x000fe400078e00ff */
[----:B------:R-:W-:Y:S02]  /*173920*/  IMAD.MOV.U32 R56, RZ, RZ, RZ ;  /* 0x000000ffff387224 */ /* 0x000fe400078e00ff */
[----:B0-----:R-:W-:Y:S02]  /*173930*/  IMAD.U32 R55, RZ, RZ, UR4 ;  /* 0x00000004ff377e24 */ /* 0x001fe4000f8e00ff */
[----:B------:R-:W-:-:S07]  /*173940*/  IMAD.U32 R54, RZ, RZ, UR5 ;  /* 0x00000005ff367e24 */ /* 0x000fce000f8e00ff */
.L_x_9306:
        /* <DEDUP_REMOVED lines=20> */
.L_x_9305:
[----:B------:R-:W0:Y:S01]  /*173a90*/  LDCU.64 UR4, c[0x0][0x3c8] ;  /* 0x00007900ff0477ac */ /* 0x000e220008000a00 */
[----:B------:R-:W-:Y:S01]  /*173aa0*/  BSSY.RECONVERGENT B1, `(.L_x_9307) ;  /* 0x0000018000017945 */ /* 0x000fe20003800200 */
[----:B------:R-:W-:Y:S02]  /*173ab0*/  IMAD.MOV.U32 R14, RZ, RZ, RZ ;  /* 0x000000ffff0e7224 */ /* 0x000fe400078e00ff */
[----:B------:R-:W-:Y:S02]  /*173ac0*/  IMAD.MOV.U32 R57, RZ, RZ, RZ ;  /* 0x000000ffff397224 */ /* 0x000fe400078e00ff */
[----:B0-----:R-:W-:Y:S02]  /*173ad0*/  IMAD.U32 R55, RZ, RZ, UR4 ;  /* 0x00000004ff377e24 */ /* 0x001fe4000f8e00ff */
[----:B------:R-:W-:-:S07]  /*173ae0*/  IMAD.U32 R54, RZ, RZ, UR5 ;  /* 0x00000005ff367e24 */ /* 0x000fce000f8e00ff */
.L_x_9308:
        /* <DEDUP_REMOVED lines=20> */
.L_x_9307:
[----:B------:R-:W0:Y:S01]  /*173c30*/  LDCU.64 UR4, c[0x0][0x3c8] ;  /* 0x00007900ff0477ac */ /* 0x000e220008000a00 */
[----:B------:R-:W-:Y:S01]  /*173c40*/  BSSY.RECONVERGENT B1, `(.L_x_9309) ;  /* 0x0000018000017945 */ /* 0x000fe20003800200 */
[----:B------:R-:W-:Y:S02]  /*173c50*/  IMAD.MOV.U32 R45, RZ, RZ, RZ ;  /* 0x000000ffff2d7224 */ /* 0x000fe400078e00ff */
[----:B------:R-:W-:Y:S02]  /*173c60*/  IMAD.MOV.U32 R56, RZ, RZ, RZ ;  /* 0x000000ffff387224 */ /* 0x000fe400078e00ff */
[----:B0-----:R-:W-:Y:S02]  /*173c70*/  IMAD.U32 R55, RZ, RZ, UR4 ;  /* 0x00000004ff377e24 */ /* 0x001fe4000f8e00ff */
[----:B------:R-:W-:-:S07]  /*173c80*/  IMAD.U32 R54, RZ, RZ, UR5 ;  /* 0x00000005ff367e24 */ /* 0x000fce000f8e00ff */
.L_x_9310:
        /* <DEDUP_REMOVED lines=20> */
.L_x_9309:
[----:B------:R-:W0:Y:S01]  /*173dd0*/  LDCU.64 UR4, c[0x0][0x3c8] ;  /* 0x00007900ff0477ac */ /* 0x000e220008000a00 */
[----:B------:R-:W-:Y:S01]  /*173de0*/  BSSY.RECONVERGENT B1, `(.L_x_9311) ;  /* 0x0000018000017945 */ /* 0x000fe20003800200 */
[----:B------:R-:W-:Y:S02]  /*173df0*/  IMAD.MOV.U32 R13, RZ, RZ, RZ ;  /* 0x000000ffff0d7224 */ /* 0x000fe400078e00ff */
[----:B------:R-:W-:Y:S02]  /*173e00*/  IMAD.MOV.U32 R56, RZ, RZ, RZ ;  /* 0x000000ffff387224 */ /* 0x000fe400078e00ff */
[----:B0-----:R-:W-:Y:S02]  /*173e10*/  IMAD.U32 R55, RZ, RZ, UR4 ;  /* 0x00000004ff377e24 */ /* 0x001fe4000f8e00ff */
[----:B------:R-:W-:-:S07]  /*173e20*/  IMAD.U32 R54, RZ, RZ, UR5 ;  /* 0x00000005ff367e24 */ /* 0x000fce000f8e00ff */
.L_x_9312:
        /* <DEDUP_REMOVED lines=20> */
.L_x_9311:
[----:B------:R-:W0:Y:S01]  /*173f70*/  LDCU.64 UR4, c[0x0][0x3c8] ;  /* 0x00007900ff0477ac */ /* 0x000e220008000a00 */
[----:B------:R-:W-:Y:S01]  /*173f80*/  BSSY.RECONVERGENT B1, `(.L_x_9313) ;  /* 0x0000018000017945 */ /* 0x000fe20003800200 */
[----:B------:R-:W-:Y:S02]  /*173f90*/  IMAD.MOV.U32 R14, RZ, RZ, RZ ;  /* 0x000000ffff0e7224 */ /* 0x000fe400078e00ff */
[----:B------:R-:W-:Y:S02]  /*173fa0*/  IMAD.MOV.U32 R57, RZ, RZ, RZ ;  /* 0x000000ffff397224 */ /* 0x000fe400078e00ff */
[----:B0-----:R-:W-:Y:S02]  /*173fb0*/  IMAD.U32 R55, RZ, RZ, UR4 ;  /* 0x00000004ff377e24 */ /* 0x001fe4000f8e00ff */
[----:B------:R-:W-:-:S07]  /*173fc0*/  IMAD.U32 R54, RZ, RZ, UR5 ;  /* 0x00000005ff367e24 */ /* 0x000fce000f8e00ff */
.L_x_9314:
        /* <DEDUP_REMOVED lines=20> */
.L_x_9313:
[----:B------:R-:W0:Y:S01]  /*174110*/  LDCU.64 UR4, c[0x0][0x3c8] ;  /* 0x00007900ff0477ac */ /* 0x000e220008000a00 */
[----:B------:R-:W-:Y:S01]  /*174120*/  BSSY.RECONVERGENT B1, `(.L_x_9315) ;  /* 0x0000018000017945 */ /* 0x000fe20003800200 */
[----:B------:R-:W-:Y:S02]  /*174130*/  IMAD.MOV.U32 R45, RZ, RZ, RZ ;  /* 0x000000ffff2d7224 */ /* 0x000fe400078e00ff */
[----:B------:R-:W-:Y:S02]  /*174140*/  IMAD.MOV.U32 R56, RZ, RZ, RZ ;  /* 0x000000ffff387224 */ /* 0x000fe400078e00ff */
[----:B0-----:R-:W-:Y:S02]  /*174150*/  IMAD.U32 R55, RZ, RZ, UR4 ;  /* 0x00000004ff377e24 */ /* 0x001fe4000f8e00ff */
[----:B------:R-:W-:-:S07]  /*174160*/  IMAD.U32 R54, RZ, RZ, UR5 ;  /* 0x00000005ff367e24 */ /* 0x000fce000f8e00ff */
.L_x_9316:
        /* <DEDUP_REMOVED lines=20> */
.L_x_9315:
[----:B------:R-:W0:Y:S01]  /*1742b0*/  LDCU.64 UR4, c[0x0][0x3c8] ;  /* 0x00007900ff0477ac */ /* 0x000e220008000a00 */
[----:B------:R-:W-:Y:S01]  /*1742c0*/  BSSY.RECONVERGENT B1, `(.L_x_9317) ;  /* 0x0000018000017945 */ /* 0x000fe20003800200 */
[----:B------:R-:W-:Y:S02]  /*1742d0*/  IMAD.MOV.U32 R13, RZ, RZ, RZ ;  /* 0x000000ffff0d7224 */ /* 0x000fe400078e00ff */
[----:B------:R-:W-:Y:S02]  /*1742e0*/  IMAD.MOV.U32 R56, RZ, RZ, RZ ;  /* 0x000000ffff387224 */ /* 0x000fe400078e00ff */
[----:B0-----:R-:W-:Y:S02]  /*1742f0*/  IMAD.U32 R55, RZ, RZ, UR4 ;  /* 0x00000004ff377e24 */ /* 0x001fe4000f8e00ff */
[----:B------:R-:W-:-:S07]  /*174300*/  IMAD.U32 R54, RZ, RZ, UR5 ;  /* 0x00000005ff367e24 */ /* 0x000fce000f8e00ff */
.L_x_9318:
        /* <DEDUP_REMOVED lines=20> */
.L_x_9317:
[----:B------:R-:W0:Y:S01]  /*174450*/  LDCU.64 UR4, c[0x0][0x3c8] ;  /* 0x00007900ff0477ac */ /* 0x000e220008000a00 */
[----:B------:R-:W-:Y:S01]  /*174460*/  BSSY.RECONVERGENT B1, `(.L_x_9319) ;  /* 0x0000018000017945 */ /* 0x000fe20003800200 */
[----:B------:R-:W-:Y:S02]  /*174470*/  IMAD.MOV.U32 R14, RZ, RZ, RZ ;  /* 0x000000ffff0e7224 */ /* 0x000fe400078e00ff */
[----:B------:R-:W-:Y:S02]  /*174480*/  IMAD.MOV.U32 R57, RZ, RZ, RZ ;  /* 0x000000ffff397224 */ /* 0x000fe400078e00ff */
[----:B0-----:R-:W-:Y:S02]  /*174490*/  IMAD.U32 R55, RZ, RZ, UR4 ;  /* 0x00000004ff377e24 */ /* 0x001fe4000f8e00ff */
[----:B------:R-:W-:-:S07]  /*1744a0*/  IMAD.U32 R54, RZ, RZ, UR5 ;  /* 0x00000005ff367e24 */ /* 0x000fce000f8e00ff */
.L_x_9320:
        /* <DEDUP_REMOVED lines=20> */
.L_x_9319:
[----:B------:R-:W0:Y:S01]  /*1745f0*/  LDCU.64 UR4, c[0x0][0x3c8] ;  /* 0x00007900ff0477ac */ /* 0x000e220008000a00 */
[----:B------:R-:W-:Y:S01]  /*174600*/  BSSY.RECONVERGENT B1, `(.L_x_9321) ;  /* 0x0000018000017945 */ /* 0x000fe20003800200 */
[----:B------:R-:W-:Y:S02]  /*174610*/  IMAD.MOV.U32 R45, RZ, RZ, RZ ;  /* 0x000000ffff2d7224 */ /* 0x000fe400078e00ff */
[----:B------:R-:W-:Y:S02]  /*174620*/  IMAD.MOV.U32 R56, RZ, RZ, RZ ;  /* 0x000000ffff387224 */ /* 0x000fe400078e00ff */
[----:B0-----:R-:W-:Y:S02]  /*174630*/  IMAD.U32 R55, RZ, RZ, UR4 ;  /* 0x00000004ff377e24 */ /* 0x001fe4000f8e00ff */
[----:B------:R-:W-:-:S07]  /*174640*/  IMAD.U32 R54, RZ, RZ, UR5 ;  /* 0x00000005ff367e24 */ /* 0x000fce000f8e00ff */
.L_x_9322:
        /* <DEDUP_REMOVED lines=20> */
.L_x_9321:
[----:B------:R-:W0:Y:S01]  /*174790*/  LDCU.64 UR4, c[0x0][0x3c8] ;  /* 0x00007900ff0477ac */ /* 0x000e220008000a00 */
[----:B------:R-:W-:Y:S01]  /*1747a0*/  BSSY.RECONVERGENT B1, `(.L_x_9323) ;  /* 0x0000018000017945 */ /* 0x000fe20003800200 */
[----:B------:R-:W-:Y:S02]  /*1747b0*/  IMAD.MOV.U32 R13, RZ, RZ, RZ ;  /* 0x000000ffff0d7224 */ /* 0x000fe400078e00ff */
[----:B------:R-:W-:Y:S02]  /*1747c0*/  IMAD.MOV.U32 R56, RZ, RZ, RZ ;  /* 0x000000ffff387224 */ /* 0x000fe400078e00ff */
[----:B0-----:R-:W-:Y:S02]  /*1747d0*/  IMAD.U32 R55, RZ, RZ, UR4 ;  /* 0x00000004ff377e24 */ /* 0x001fe4000f8e00ff */
[----:B------:R-:W-:-:S07]  /*1747e0*/  IMAD.U32 R54, RZ, RZ, UR5 ;  /* 0x00000005ff367e24 */ /* 0x000fce000f8e00ff */
.L_x_9324:
        /* <DEDUP_REMOVED lines=20> */
.L_x_9323:
[----:B------:R-:W0:Y:S01]  /*174930*/  LDCU.64 UR4, c[0x0][0x3c8] ;  /* 0x00007900ff0477ac */ /* 0x000e220008000a00 */
[----:B------:R-:W-:Y:S01]  /*174940*/  BSSY.RECONVERGENT B1, `(.L_x_9325) ;  /* 0x0000018000017945 */ /* 0x000fe20003800200 */
[----:B------:R-:W-:Y:S02]  /*174950*/  IMAD.MOV.U32 R14, RZ, RZ, RZ ;  /* 0x000000ffff0e7224 */ /* 0x000fe400078e00ff */
[----:B------:R-:W-:Y:S02]  /*174960*/  IMAD.MOV.U32 R57, RZ, RZ, RZ ;  /* 0x000000ffff397224 */ /* 0x000fe400078e00ff */
[----:B0-----:R-:W-:Y:S02]  /*174970*/  IMAD.U32 R55, RZ, RZ, UR4 ;  /* 0x00000004ff377e24 */ /* 0x001fe4000f8e00ff */
[----:B------:R-:W-:-:S07]  /*174980*/  IMAD.U32 R54, RZ, RZ, UR5 ;  /* 0x00000005ff367e24 */ /* 0x000fce000f8e00ff */
.L_x_9326:
        /* <DEDUP_REMOVED lines=20> */
.L_x_9325:
[----:B------:R-:W0:Y:S01]  /*174ad0*/  LDCU.64 UR4, c[0x0][0x3c8] ;  /* 0x00007900ff0477ac */ /* 0x000e220008000a00 */
[----:B------:R-:W-:Y:S01]  /*174ae0*/  BSSY.RECONVERGENT B1, `(.L_x_9327) ;  /* 0x0000018000017945 */ /* 0x000fe20003800200 */
[----:B------:R-:W-:Y:S02]  /*174af0*/  IMAD.MOV.U32 R45, RZ, RZ, RZ ;  /* 0x000000ffff2d7224 */ /* 0x000fe400078e00ff */
[----:B------:R-:W-:Y:S02]  /*174b00*/  IMAD.MOV.U32 R56, RZ, RZ, RZ ;  /* 0x000000ffff387224 */ /* 0x000fe400078e00ff */
[----:B0-----:R-:W-:Y:S02]  /*174b10*/  IMAD.U32 R55, RZ, RZ, UR4 ;  /* 0x00000004ff377e24 */ /* 0x001fe4000f8e00ff */
[----:B------:R-:W-:-:S07]  /*174b20*/  IMAD.U32 R54, RZ, RZ, UR5 ;  /* 0x00000005ff367e24 */ /* 0x000fce000f8e00ff */
.L_x_9328:
        /* <DEDUP_REMOVED lines=20> */
.L_x_9327:
[----:B------:R-:W0:Y:S01]  /*174c70*/  LDCU.64 UR4, c[0x0][0x3c8] ;  /* 0x00007900ff0477ac */ /* 0x000e220008000a00 */
[----:B------:R-:W-:Y:S01]  /*174c80*/  BSSY.RECONVERGENT B1, `(.L_x_9329) ;  /* 0x0000018000017945 */ /* 0x000fe20003800200 */
[----:B------:R-:W-:Y:S02]  /*174c90*/  IMAD.MOV.U32 R13, RZ, RZ, RZ ;  /* 0x000000ffff0d7224 */ /* 0x000fe400078e00ff */
[----:B------:R-:W-:Y:S02]  /*174ca0*/  IMAD.MOV.U32 R56, RZ, RZ, RZ ;  /* 0x000000ffff387224 */ /* 0x000fe400078e00ff */
[----:B0-----:R-:W-:Y:S02]  /*174cb0*/  IMAD.U32 R55, RZ, RZ, UR4 ;  /* 0x00000004ff377e24 */ /* 0x001fe4000f8e00ff */
[----:B------:R-:W-:-:S07]  /*174cc0*/  IMAD.U32 R54, RZ, RZ, UR5 ;  /* 0x00000005ff367e24 */ /* 0x000fce000f8e00ff */
.L_x_9330:
        /* <DEDUP_REMOVED lines=20> */
.L_x_9329:
[----:B------:R-:W0:Y:S01]  /*174e10*/  LDCU.64 UR4, c[0x0][0x3c8] ;  /* 0x00007900ff0477ac */ /* 0x000e220008000a00 */
[----:B------:R-:W-:Y:S01]  /*174e20*/  BSSY.RECONVERGENT B1, `(.L_x_9331) ;  /* 0x0000018000017945 */ /* 0x000fe20003800200 */
[----:B------:R-:W-:Y:S02]  /*174e30*/  IMAD.MOV.U32 R14, RZ, RZ, RZ ;  /* 0x000000ffff0e7224 */ /* 0x000fe400078e00ff */
[----:B------:R-:W-:Y:S02]  /*174e40*/  IMAD.MOV.U32 R57, RZ, RZ, RZ ;  /* 0x000000ffff397224 */ /* 0x000fe400078e00ff */
[----:B0-----:R-:W-:Y:S02]  /*174e50*/  IMAD.U32 R55, RZ, RZ, UR4 ;  /* 0x00000004ff377e24 */ /* 0x001fe4000f8e00ff */
[----:B------:R-:W-:-:S07]  /*174e60*/  IMAD.U32 R54, RZ, RZ, UR5 ;  /* 0x00000005ff367e24 */ /* 0x000fce000f8e00ff */
.L_x_9332:
        /* <DEDUP_REMOVED lines=20> */
.L_x_9331:
[----:B------:R-:W0:Y:S01]  /*174fb0*/  LDCU.64 UR4, c[0x0][0x3c8] ;  /* 0x00007900ff0477ac */ /* 0x000e220008000a00 */
[----:B------:R-:W-:Y:S01]  /*174fc0*/  BSSY.RECONVERGENT B1, `(.L_x_9333) ;  /* 0x0000018000017945 */ /* 0x000fe20003800200 */
[----:B------:R-:W-:Y:S02]  /*174fd0*/  IMAD.MOV.U32 R55, RZ, RZ, RZ ;  /* 0x000000ffff377224 */ /* 0x000fe400078e00ff */
[----:B------:R-:W-:Y:S02]  /*174fe0*/  IMAD.MOV.U32 R56, RZ, RZ, RZ ;  /* 0x000000ffff387224 */ /* 0x000fe400078e00ff */
[----:B0-----:R-:W-:Y:S02]  /*174ff0*/  IMAD.U32 R50, RZ, RZ, UR4 ;  /* 0x00000004ff327e24 */ /* 0x001fe4000f8e00ff */
[----:B------:R-:W-:-:S07]  /*175000*/  IMAD.U32 R54, RZ, RZ, UR5 ;  /* 0x00000005ff367e24 */ /* 0x000fce000f8e00ff */
.L_x_9334:
        /* <DEDUP_REMOVED lines=20> */
.L_x_9333:
        /* <DEDUP_REMOVED lines=9> */
.L_x_9336:
        /* <DEDUP_REMOVED lines=20> */
.L_x_9335:
[----:B------:R-:W0:Y:S01]  /*175320*/  LDCU.64 UR4, c[0x0][0x3c8] ;  /* 0x00007900ff0477ac */ /* 0x000e220008000a00 */
[----:B------:R-:W-:Y:S01]  /*175330*/  BSSY.RECONVERGENT B1, `(.L_x_9337) ;  /* 0x0000018000017945 */ /* 0x000fe20003800200 */
[----:B------:R-:W-:Y:S02]  /*175340*/  IMAD.MOV.U32 R48, RZ, RZ, RZ ;  /* 0x000000ffff307224 */ /* 0x000fe400078e00ff */
[----:B------:R-:W-:Y:S02]  /*175350*/  IMAD.MOV.U32 R55, RZ, RZ, RZ ;  /* 0x000000ffff377224 */ /* 0x000fe400078e00ff */
[----:B0-----:R-:W-:Y:S02]  /*175360*/  IMAD.U32 R52, RZ, RZ, UR4 ;  /* 0x00000004ff347e24 */ /* 0x001fe4000f8e00ff */
[----:B------:R-:W-:-:S07]  /*175370*/  IMAD.U32 R54, RZ, RZ, UR5 ;  /* 0x00000005ff367e24 */ /* 0x000fce000f8e00ff */
.L_x_9338:
        /* <DEDUP_REMOVED lines=20> */
.L_x_9337:
[----:B------:R-:W0:Y:S01]  /*1754c0*/  LDCU.64 UR4, c[0x0][0x3c8] ;  /* 0x00007900ff0477ac */ /* 0x000e220008000a00 */
[----:B------:R-:W-:Y:S01]  /*1754d0*/  BSSY.RECONVERGENT B1, `(.L_x_9339) ;  /* 0x0000018000017945 */ /* 0x000fe20003800200 */
[----:B------:R-:W-:Y:S02]  /*1754e0*/  IMAD.MOV.U32 R46, RZ, RZ, RZ ;  /* 0x000000ffff2e7224 */ /* 0x000fe400078e00ff */
[----:B------:R-:W-:Y:S02]  /*1754f0*/  IMAD.MOV.U32 R55, RZ, RZ, RZ ;  /* 0x000000ffff377224 */ /* 0x000fe400078e00ff */
[----:B0-----:R-:W-:Y:S02]  /*175500*/  IMAD.U32 R52, RZ, RZ, UR4 ;  /* 0x00000004ff347e24 */ /* 0x001fe4000f8e00ff */
[----:B------:R-:W-:-:S07]  /*175510*/  IMAD.U32 R53, RZ, RZ, UR5 ;  /* 0x00000005ff357e24 */ /* 0x000fce000f8e00ff */
.L_x_9340:
        /* <DEDUP_REMOVED lines=20> */
.L_x_9339:
[----:B------:R-:W0:Y:S01]  /*175660*/  LDCU.64 UR4, c[0x0][0x3c8] ;  /* 0x00007900ff0477ac */ /* 0x000e220008000a00 */
[----:B------:R-:W-:Y:S01]  /*175670*/  BSSY.RECONVERGENT B1, `(.L_x_9341) ;  /* 0x0000018000017945 */ /* 0x000fe20003800200 */
[----:B------:R-:W-:Y:S02]  /*175680*/  IMAD.MOV.U32 R45, RZ, RZ, RZ ;  /* 0x000000ffff2d7224 */ /* 0x000fe400078e00ff */
[----:B------:R-:W-:Y:S02]  /*175690*/  IMAD.MOV.U32 R54, RZ, RZ, RZ ;  /* 0x000000ffff367224 */ /* 0x000fe400078e00ff */
[----:B0-----:R-:W-:Y:S02]  /*1756a0*/  IMAD.U32 R52, RZ, RZ, UR4 ;  /* 0x00000004ff347e24 */ /* 0x001fe4000f8e00ff */
[----:B------:R-:W-:-:S07]  /*1756b0*/  IMAD.U32 R53, RZ, RZ, UR5 ;  /* 0x00000005ff357e24 */ /* 0x000fce000f8e00ff */
.L_x_9342:
        /* <DEDUP_REMOVED lines=20> */
.L_x_9341:
[----:B------:R-:W0:Y:S01]  /*175800*/  LDCU.64 UR4, c[0x0][0x3c8] ;  /* 0x00007900ff0477ac */ /* 0x000e220008000a00 */
[----:B------:R-:W-:Y:S01]  /*175810*/  BSSY.RECONVERGENT B1, `(.L_x_9343) ;  /* 0x0000018000017945 */ /* 0x000fe20003800200 */
[----:B------:R-:W-:Y:S02]  /*175820*/  IMAD.MOV.U32 R39, RZ, RZ, RZ ;  /* 0x000000ffff277224 */ /* 0x000fe400078e00ff */
[----:B------:R-:W-:Y:S02]  /*175830*/  IMAD.MOV.U32 R52, RZ, RZ, RZ ;  /* 0x000000ffff347224 */ /* 0x000fe400078e00ff */
[----:B0-----:R-:W-:Y:S02]  /*175840*/  IMAD.U32 R53, RZ, RZ, UR4 ;  /* 0x00000004ff357e24 */ /* 0x001fe4000f8e00ff */
[----:B------:R-:W-:-:S07]  /*175850*/  IMAD.U32 R50, RZ, RZ, UR5 ;  /* 0x00000005ff327e24 */ /* 0x000fce000f8e00ff */
.L_x_9344:
        /* <DEDUP_REMOVED lines=20> */
.L_x_9343:
[----:B------:R-:W0:Y:S01]  /*1759a0*/  LDCU.64 UR4, c[0x0][0x3c8] ;  /* 0x00007900ff0477ac */ /* 0x000e220008000a00 */
[----:B------:R-:W-:Y:S01]  /*1759b0*/  BSSY.RECONVERGENT B1, `(.L_x_9345) ;  /* 0x0000018000017945 */ /* 0x000fe20003800200 */
[----:B------:R-:W-:Y:S02]  /*1759c0*/  IMAD.MOV.U32 R38, RZ, RZ, RZ ;  /* 0x000000ffff267224 */ /* 0x000fe400078e00ff */
[----:B------:R-:W-:Y:S02]  /*1759d0*/  IMAD.MOV.U32 R55, RZ, RZ, RZ ;  /* 0x000000ffff377224 */ /* 0x000fe400078e00ff */
[----:B0-----:R-:W-:Y:S02]  /*1759e0*/  IMAD.U32 R53, RZ, RZ, UR4 ;  /* 0x00000004ff357e24 */ /* 0x001fe4000f8e00ff */
[----:B------:R-:W-:-:S07]  /*1759f0*/  IMAD.U32 R50, RZ, RZ, UR5 ;  /* 0x00000005ff327e24 */ /* 0x000fce000f8e00ff */
.L_x_9346:
        /* <DEDUP_REMOVED lines=20> */
.L_x_9345:
[----:B------:R-:W0:Y:S01]  /*175b40*/  LDCU.64 UR4, c[0x0][0x3c8] ;  /* 0x00007900ff0477ac */ /* 0x000e220008000a00 */
[----:B------:R-:W-:Y:S01]  /*175b50*/  BSSY.RECONVERGENT B1, `(.L_x_9347) ;  /* 0x0000018000017945 */ /* 0x000fe20003800200 */
[----:B------:R-:W-:Y:S02]  /*175b60*/  IMAD.MOV.U32 R37, RZ, RZ, RZ ;  /* 0x000000ffff257224 */ /* 0x000fe400078e00ff */
[----:B------:R-:W-:Y:S02]  /*175b70*/  IMAD.MOV.U32 R50, RZ, RZ, RZ ;  /* 0x000000ffff327224 */ /* 0x000fe400078e00ff */
[----:B0-----:R-:W-:Y:S02]  /*175b80*/  IMAD.U32 R49, RZ, RZ, UR4 ;  /* 0x00000004ff317e24 */ /* 0x001fe4000f8e00ff */
[----:B------:R-:W-:-:S07]  /*175b90*/  IMAD.U32 R48, RZ, RZ, UR5 ;  /* 0x00000005ff307e24 */ /* 0x000fce000f8e00ff */
.L_x_9348:
        /* <DEDUP_REMOVED lines=20> */
.L_x_9347:
[----:B------:R-:W0:Y:S01]  /*175ce0*/  LDCU.64 UR4, c[0x0][0x3c8] ;  /* 0x00007900ff0477ac */ /* 0x000e220008000a00 */
[----:B------:R-:W-:Y:S01]  /*175cf0*/  BSSY.RECONVERGENT B1, `(.L_x_9349) ;  /* 0x0000018000017945 */ /* 0x000fe20003800200 */
[----:B------:R-:W-:Y:S02]  /*175d00*/  IMAD.MOV.U32 R36, RZ, RZ, RZ ;  /* 0x000000ffff247224 */ /* 0x000fe400078e00ff */
[----:B------:R-:W-:Y:S02]  /*175d10*/  IMAD.MOV.U32 R53, RZ, RZ, RZ ;  /* 0x000000ffff357224 */ /* 0x000fe400078e00ff */
[----:B0-----:R-:W-:Y:S02]  /*175d20*/  IMAD.U32 R48, RZ, RZ, UR4 ;  /* 0x00000004ff307e24 */ /* 0x001fe4000f8e00ff */
[----:B------:R-:W-:-:S07]  /*175d30*/  IMAD.U32 R49, RZ, RZ, UR5 ;  /* 0x00000005ff317e24 */ /* 0x000fce000f8e00ff */
.L_x_9350:
        /* <DEDUP_REMOVED lines=20> */
.L_x_9349:
[----:B------:R-:W0:Y:S01]  /*175e80*/  LDCU.64 UR4, c[0x0][0x3c8] ;  /* 0x00007900ff0477ac */ /* 0x000e220008000a00 */
[----:B------:R-:W-:Y:S01]  /*175e90*/  BSSY.RECONVERGENT B1, `(.L_x_9351) ;  /* 0x0000018000017945 */ /* 0x000fe20003800200 */
[----:B------:R-:W-:Y:S02]  /*175ea0*/  IMAD.MOV.U32 R35, RZ, RZ, RZ ;  /* 0x000000ffff237224 */ /* 0x000fe400078e00ff */
[----:B------:R-:W-:Y:S02]  /*175eb0*/  IMAD.MOV.U32 R48, RZ, RZ, RZ ;  /* 0x000000ffff307224 */ /* 0x000fe400078e00ff */
[----:B0-----:R-:W-:Y:S02]  /*175ec0*/  IMAD.U32 R45, RZ, RZ, UR4 ;  /* 0x00000004ff2d7e24 */ /* 0x001fe4000f8e00ff */
[----:B------:R-:W-:-:S07]  /*175ed0*/  IMAD.U32 R47, RZ, RZ, UR5 ;  /* 0x00000005ff2f7e24 */ /* 0x000fce000f8e00ff */
.L_x_9352:
        /* <DEDUP_REMOVED lines=20> */
.L_x_9351:
[----:B------:R-:W0:Y:S01]  /*176020*/  LDCU.64 UR4, c[0x0][0x3c8] ;  /* 0x00007900ff0477ac */ /* 0x000e220008000a00 */
[----:B------:R-:W-:Y:S01]  /*176030*/  BSSY.RECONVERGENT B1, `(.L_x_9353) ;  /* 0x0000018000017945 */ /* 0x000fe20003800200 */
[----:B------:R-:W-:Y:S02]  /*176040*/  IMAD.MOV.U32 R34, RZ, RZ, RZ ;  /* 0x000000ffff227224 */ /* 0x000fe400078e00ff */
[----:B------:R-:W-:Y:S02]  /*176050*/  IMAD.MOV.U32 R48, RZ, RZ, RZ ;  /* 0x000000ffff307224 */ /* 0x000fe400078e00ff */
[----:B0-----:R-:W-:Y:S02]  /*176060*/  IMAD.U32 R46, RZ, RZ, UR4 ;  /* 0x00000004ff2e7e24 */ /* 0x001fe4000f8e00ff */
[----:B------:R-:W-:-:S07]  /*176070*/  IMAD.U32 R47, RZ, RZ, UR5 ;  /* 0x00000005ff2f7e24 */ /* 0x000fce000f8e00ff */
.L_x_9354:
        /* <DEDUP_REMOVED lines=20> */
.L_x_9353:
[----:B------:R-:W0:Y:S01]  /*1761c0*/  LDCU.64 UR4, c[0x0][0x3c8] ;  /* 0x00007900ff0477ac */ /* 0x000e220008000a00 */
[----:B------:R-:W-:Y:S01]  /*1761d0*/  BSSY.RECONVERGENT B1, `(.L_x_9355) ;  /* 0x0000018000017945 */ /* 0x000fe20003800200 */
[----:B------:R-:W-:Y:S02]  /*1761e0*/  IMAD.MOV.U32 R33, RZ, RZ, RZ ;  /* 0x000000ffff217224 */ /* 0x000fe400078e00ff */
[----:B------:R-:W-:Y:S02]  /*1761f0*/  IMAD.MOV.U32 R46, RZ, RZ, RZ ;  /* 0x000000ffff2e7224 */ /* 0x000fe400078e00ff */
[----:B0-----:R-:W-:Y:S02]  /*176200*/  IMAD.U32 R39, RZ, RZ, UR4 ;  /* 0x00000004ff277e24 */ /* 0x001fe4000f8e00ff */
[----:B------:R-:W-:-:S07]  /*176210*/  IMAD.U32 R45, RZ, RZ, UR5 ;  /* 0x00000005ff2d7e24 */ /* 0x000fce000f8e00ff */
.L_x_9356:
        /* <DEDUP_REMOVED lines=20> */
.L_x_9355:
[----:B------:R-:W0:Y:S01]  /*176360*/  LDCU.64 UR4, c[0x0][0x3c8] ;  /* 0x00007900ff0477ac */ /* 0x000e220008000a00 */
[----:B------:R-:W-:Y:S01]  /*176370*/  BSSY.RECONVERGENT B1, `(.L_x_9357) ;  /* 0x0000018000017945 */ /* 0x000fe20003800200 */
[----:B------:R-:W-:Y:S02]  /*176380*/  IMAD.MOV.U32 R32, RZ, RZ, RZ ;  /* 0x000000ffff207224 */ /* 0x000fe400078e00ff */
[----:B------:R-:W-:Y:S02]  /*176390*/  IMAD.MOV.U32 R45, RZ, RZ, RZ ;  /* 0x000000ffff2d7224 */ /* 0x000fe400078e00ff */
[----:B0-----:R-:W-:Y:S02]  /*1763a0*/  IMAD.U32 R46, RZ, RZ, UR4 ;  /* 0x00000004ff2e7e24 */ /* 0x001fe4000f8e00ff */
[----:B------:R-:W-:-:S07]  /*1763b0*/  IMAD.U32 R39, RZ, RZ, UR5 ;  /* 0x00000005ff277e24 */ /* 0x000fce000f8e00ff */
.L_x_9358:
        /* <DEDUP_REMOVED lines=20> */
.L_x_9357:
[----:B------:R-:W0:Y:S01]  /*176500*/  LDCU.64 UR4, c[0x0][0x3c8] ;  /* 0x00007900ff0477ac */ /* 0x000e220008000a00 */
[----:B------:R-:W-:Y:S01]  /*176510*/  BSSY.RECONVERGENT B1, `(.L_x_9359) ;  /* 0x0000018000017945 */ /* 0x000fe20003800200 */
[----:B------:R-:W-:Y:S02]  /*176520*/  IMAD.MOV.U32 R31, RZ, RZ, RZ ;  /* 0x000000ffff1f7224 */ /* 0x000fe400078e00ff */
[----:B------:R-:W-:Y:S02]  /*176530*/  IMAD.MOV.U32 R46, RZ, RZ, RZ ;  /* 0x000000ffff2e7224 */ /* 0x000fe400078e00ff */
[----:B0-----:R-:W-:Y:S02]  /*176540*/  IMAD.U32 R37, RZ, RZ, UR4 ;  /* 0x00000004ff257e24 */ /* 0x001fe4000f8e00ff */
[----:B------:R-:W-:-:S07]  /*176550*/  IMAD.U32 R38, RZ, RZ, UR5 ;  /* 0x00000005ff267e24 */ /* 0x000fce000f8e00ff */
.L_x_9360:
        /* <DEDUP_REMOVED lines=20> */
.L_x_9359:
[----:B------:R-:W0:Y:S01]  /*1766a0*/  LDCU.64 UR4, c[0x0][0x3c8] ;  /* 0x00007900ff0477ac */ /* 0x000e220008000a00 */
[----:B------:R-:W-:Y:S01]  /*1766b0*/  BSSY.RECONVERGENT B1, `(.L_x_9361) ;  /* 0x0000018000017945 */ /* 0x000fe20003800200 */
[----:B------:R-:W-:Y:S02]  /*1766c0*/  IMAD.MOV.U32 R30, RZ, RZ, RZ ;  /* 0x000000ffff1e7224 */ /* 0x000fe400078e00ff */
[----:B------:R-:W-:Y:S02]  /*1766d0*/  IMAD.MOV.U32 R39, RZ, RZ, RZ ;  /* 0x000000ffff277224 */ /* 0x000fe400078e00ff */
[----:B0-----:R-:W-:Y:S02]  /*1766e0*/  IMAD.U32 R38, RZ, RZ, UR4 ;  /* 0x00000004ff267e24 */ /* 0x001fe4000f8e00ff */
[----:B------:R-:W-:-:S07]  /*1766f0*/  IMAD.U32 R37, RZ, RZ, UR5 ;  /* 0x00000005ff257e24 */ /* 0x000fce000f8e00ff */
.L_x_9362:
        /* <DEDUP_REMOVED lines=20> */
.L_x_9361:
[----:B------:R-:W0:Y:S01]  /*176840*/  LDCU.64 UR4, c[0x0][0x3c8] ;  /* 0x00007900ff0477ac */ /* 0x000e220008000a00 */
[----:B------:R-:W-:Y:S01]  /*176850*/  BSSY.RECONVERGENT B1, `(.L_x_9363) ;  /* 0x0000018000017945 */ /* 0x000fe20003800200 */
[----:B------:R-:W-:Y:S02]  /*176860*/  IMAD.MOV.U32 R29, RZ, RZ, RZ ;  /* 0x000000ffff1d7224 */ /* 0x000fe400078e00ff */
[----:B------:R-:W-:Y:S02]  /*176870*/  IMAD.MOV.U32 R38, RZ, RZ, RZ ;  /* 0x000000ffff267224 */ /* 0x000fe400078e00ff */
[----:B0-----:R-:W-:Y:S02]  /*176880*/  IMAD.U32 R35, RZ, RZ, UR4 ;  /* 0x00000004ff237e24 */ /* 0x001fe4000f8e00ff */
[----:B------:R-:W-:-:S07]  /*176890*/  IMAD.U32 R36, RZ, RZ, UR5 ;  /* 0x00000005ff247e24 */ /* 0x000fce000f8e00ff */
.L_x_9364:
        /* <DEDUP_REMOVED lines=20> */
.L_x_9363:
[----:B------:R-:W0:Y:S01]  /*1769e0*/  LDCU.64 UR4, c[0x0][0x3c8] ;  /* 0x00007900ff0477ac */ /* 0x000e220008000a00 */
[----:B------:R-:W-:Y:S01]  /*1769f0*/  BSSY.RECONVERGENT B1, `(.L_x_9365) ;  /* 0x0000018000017945 */ /* 0x000fe20003800200 */
[----:B------:R-:W-:Y:S02]  /*176a00*/  IMAD.MOV.U32 R28, RZ, RZ, RZ ;  /* 0x000000ffff1c7224 */ /* 0x000fe400078e00ff */
[----:B------:R-:W-:Y:S02]  /*176a10*/  IMAD.MOV.U32 R37, RZ, RZ, RZ ;  /* 0x000000ffff257224 */ /* 0x000fe400078e00ff */
[----:B0-----:R-:W-:Y:S02]  /*176a20*/  IMAD.U32 R36, RZ, RZ, UR4 ;  /* 0x00000004ff247e24 */ /* 0x001fe4000f8e00ff */
[----:B------:R-:W-:-:S07]  /*176a30*/  IMAD.U32 R35, RZ, RZ, UR5 ;  /* 0x00000005ff237e24 */ /* 0x000fce000f8e00ff */
.L_x_9366:
        /* <DEDUP_REMOVED lines=20> */
.L_x_9365:
[----:B------:R-:W0:Y:S01]  /*176b80*/  LDCU.64 UR4, c[0x0][0x3c8] ;  /* 0x00007900ff0477ac */ /* 0x000e220008000a00 */
[----:B------:R-:W-:Y:S01]  /*176b90*/  BSSY.RECONVERGENT B1, `(.L_x_9367) ;  /* 0x0000018000017945 */ /* 0x000fe20003800200 */
[----:B------:R-:W-:Y:S02]  /*176ba0*/  IMAD.MOV.U32 R27, RZ, RZ, RZ ;  /* 0x000000ffff1b7224 */ /* 0x000fe400078e00ff */
[----:B------:R-:W-:Y:S02]  /*176bb0*/  IMAD.MOV.U32 R36, RZ, RZ, RZ ;  /* 0x000000ffff247224 */ /* 0x000fe400078e00ff */
[----:B0-----:R-:W-:Y:S02]  /*176bc0*/  IMAD.U32 R33, RZ, RZ, UR4 ;  /* 0x00000004ff217e24 */ /* 0x001fe4000f8e00ff */
[----:B------:R-:W-:-:S07]  /*176bd0*/  IMAD.U32 R34, RZ, RZ, UR5 ;  /* 0x00000005ff227e24 */ /* 0x000fce000f8e00ff */
.L_x_9368:
        /* <DEDUP_REMOVED lines=20> */
.L_x_9367:
[----:B------:R-:W0:Y:S01]  /*176d20*/  LDCU.64 UR4, c[0x0][0x3c8] ;  /* 0x00007900ff0477ac */ /* 0x000e220008000a00 */
[----:B------:R-:W-:Y:S01]  /*176d30*/  BSSY.RECONVERGENT B1, `(.L_x_9369) ;  /* 0x0000018000017945 */ /* 0x000fe20003800200 */
[----:B------:R-:W-:Y:S02]  /*176d40*/  IMAD.MOV.U32 R26, RZ, RZ, RZ ;  /* 0x000000ffff1a7224 */ /* 0x000fe400078e00ff */
[----:B------:R-:W-:Y:S02]  /*176d50*/  IMAD.MOV.U32 R35, RZ, RZ, RZ ;  /* 0x000000ffff237224 */ /* 0x000fe400078e00ff */
[----:B0-----:R-:W-:Y:S02]  /*176d60*/  IMAD.U32 R34, RZ, RZ, UR4 ;  /* 0x00000004ff227e24 */ /* 0x001fe4000f8e00ff */
[----:B------:R-:W-:-:S07]  /*176d70*/  IMAD.U32 R33, RZ, RZ, UR5 ;  /* 0x00000005ff217e24 */ /* 0x000fce000f8e00ff */
.L_x_9370:
        /* <DEDUP_REMOVED lines=20> */
.L_x_9369:
[----:B------:R-:W0:Y:S01]  /*176ec0*/  LDCU.64 UR4, c[0x0][0x3c8] ;  /* 0x00007900ff0477ac */ /* 0x000e220008000a00 */
[----:B------:R-:W-:Y:S01]  /*176ed0*/  BSSY.RECONVERGENT B1, `(.L_x_9371) ;  /* 0x0000017000017945 */ /* 0x000fe20003800200 */
[----:B------:R-:W-:Y:S01]  /*176ee0*/  CS2R R32, SRZ ;  /* 0x0000000000207805 */ /* 0x000fe2000001ff00 */
[----:B0-----:R-:W-:Y:S02]  /*176ef0*/  IMAD.U32 R31, RZ, RZ, UR4 ;  /* 0x00000004ff1f7e24 */ /* 0x001fe4000f8e00ff */
[----:B------:R-:W-:-:S07]  /*176f00*/  IMAD.U32 R30, RZ, RZ, UR5 ;  /* 0x00000005ff1e7e24 */ /* 0x000fce000f8e00ff */
.L_x_9372:
        /* <DEDUP_REMOVED lines=20> */
.L_x_9371:
[----:B------:R-:W0:Y:S01]  /*177050*/  LDCU.64 UR4, c[0x0][0x3c8] ;  /* 0x00007900ff0477ac */ /* 0x000e220008000a00 */
[----:B------:R-:W-:Y:S01]  /*177060*/  BSSY.RECONVERGENT B1, `(.L_x_9373) ;  /* 0x0000018000017945 */ /* 0x000fe20003800200 */
[----:B------:R-:W-:Y:S02]  /*177070*/  IMAD.MOV.U32 R32, RZ, RZ, RZ ;  /* 0x000000ffff207224 */ /* 0x000fe400078e00ff */
[----:B------:R-:W-:Y:S02]  /*177080*/  IMAD.MOV.U32 R31, RZ, RZ, RZ ;  /* 0x000000ffff1f7224 */ /* 0x000fe400078e00ff */
[----:B0-----:R-:W-:Y:S02]  /*177090*/  IMAD.U32 R29, RZ, RZ, UR4 ;  /* 0x00000004ff1d7e24 */ /* 0x001fe4000f8e00ff */
[----:B------:R-:W-:-:S07]  /*1770a0*/  IMAD.U32 R30, RZ, RZ, UR5 ;  /* 0x00000005ff1e7e24 */ /* 0x000fce000f8e00ff */
.L_x_9374:
        /* <DEDUP_REMOVED lines=20> */
.L_x_9373:
        /* <DEDUP_REMOVED lines=11> */
.L_x_9376:
        /* <DEDUP_REMOVED lines=20> */
.L_x_9375:
[----:B------:R-:W0:Y:S01]  /*1773e0*/  LDCU.64 UR4, c[0x0][0x3c8] ;  /* 0x00007900ff0477ac */ /* 0x000e220008000a00 */
[----:B------:R-:W-:Y:S01]  /*1773f0*/  BSSY.RECONVERGENT B1, `(.L_x_9377) ;  /* 0x0000018000017945 */ /* 0x000fe20003800200 */
[----:B------:R-:W-:Y:S02]  /*177400*/  IMAD.MOV.U32 R22, RZ, RZ, RZ ;  /* 0x000000ffff167224 */ /* 0x000fe400078e00ff */
[----:B------:R-:W-:Y:S02]  /*177410*/  IMAD.MOV.U32 R31, RZ, RZ, RZ ;  /* 0x000000ffff1f7224 */ /* 0x000fe400078e00ff */
[----:B0-----:R-:W-:Y:S02]  /*177420*/  IMAD.U32 R29, RZ, RZ, UR4 ;  /* 0x00000004ff1d7e24 */ /* 0x001fe4000f8e00ff */
[----:B------:R-:W-:-:S07]  /*177430*/  IMAD.U32 R28, RZ, RZ, UR5 ;  /* 0x00000005ff1c7e24 */ /* 0x000fce000f8e00ff */
.L_x_9378:
        /* <DEDUP_REMOVED lines=20> */
.L_x_9377:
        /* <DEDUP_REMOVED lines=8> */
.L_x_9380:
        /* <DEDUP_REMOVED lines=20> */
.L_x_9379:
[----:B------:R-:W0:Y:S01]  /*177740*/  LDCU.64 UR4, c[0x0][0x3c8] ;  /* 0x00007900ff0477ac */ /* 0x000e220008000a00 */
[----:B------:R-:W-:Y:S01]  /*177750*/  BSSY.RECONVERGENT B1, `(.L_x_9381) ;  /* 0x0000018000017945 */ /* 0x000fe20003800200 */
[----:B------:R-:W-:Y:S02]  /*177760*/  IMAD.MOV.U32 R23, RZ, RZ, RZ ;  /* 0x000000ffff177224 */ /* 0x000fe400078e00ff */
[----:B------:R-:W-:Y:S02]  /*177770*/  IMAD.MOV.U32 R32, RZ, RZ, RZ ;  /* 0x000000ffff207224 */ /* 0x000fe400078e00ff */
[----:B0-----:R-:W-:Y:S02]  /*177780*/  IMAD.U32 R30, RZ, RZ, UR4 ;  /* 0x00000004ff1e7e24 */ /* 0x001fe4000f8e00ff */
[----:B------:R-:W-:-:S07]  /*177790*/  IMAD.U32 R29, RZ, RZ, UR5 ;  /* 0x00000005ff1d7e24 */ /* 0x000fce000f8e00ff */
.L_x_9382:
        /* <DEDUP_REMOVED lines=20> */
.L_x_9381:
        /* <DEDUP_REMOVED lines=8> */
.L_x_9384:
        /* <DEDUP_REMOVED lines=20> */
.L_x_9383:
[----:B------:R-:W0:Y:S01]  /*177aa0*/  LDCU.64 UR4, c[0x0][0x3c8] ;  /* 0x00007900ff0477ac */ /* 0x000e220008000a00 */
[----:B------:R-:W-:Y:S01]  /*177ab0*/  BSSY.RECONVERGENT B1, `(.L_x_9385) ;  /* 0x0000018000017945 */ /* 0x000fe20003800200 */
[----:B------:R-:W-:Y:S02]  /*177ac0*/  IMAD.MOV.U32 R24, RZ, RZ, RZ ;  /* 0x000000ffff187224 */ /* 0x000fe400078e00ff */
[----:B------:R-:W-:Y:S02]  /*177ad0*/  IMAD.MOV.U32 R31, RZ, RZ, RZ ;  /* 0x000000ffff1f7224 */ /* 0x000fe400078e00ff */
[----:B0-----:R-:W-:Y:S02]  /*177ae0*/  IMAD.U32 R30, RZ, RZ, UR4 ;  /* 0x00000004ff1e7e24 */ /* 0x001fe4000f8e00ff */
[----:B------:R-:W-:-:S07]  /*177af0*/  IMAD.U32 R29, RZ, RZ, UR5 ;  /* 0x00000005ff1d7e24 */ /* 0x000fce000f8e00ff */
.L_x_9386:
        /* <DEDUP_REMOVED lines=20> */
.L_x_9385:
        /* <DEDUP_REMOVED lines=8> */
.L_x_9388:
        /* <DEDUP_REMOVED lines=20> */
.L_x_9387:
[----:B------:R-:W0:Y:S01]  /*177e00*/  LDCU.64 UR4, c[0x0][0x3c8] ;  /* 0x00007900ff0477ac */ /* 0x000e220008000a00 */
[----:B------:R-:W-:Y:S01]  /*177e10*/  BSSY.RECONVERGENT B1, `(.L_x_9389) ;  /* 0x0000018000017945 */ /* 0x000fe20003800200 */
[----:B------:R-:W-:Y:S02]  /*177e20*/  IMAD.MOV.U32 R22, RZ, RZ, RZ ;  /* 0x000000ffff167224 */ /* 0x000fe400078e00ff */
[----:B------:R-:W-:Y:S02]  /*177e30*/  IMAD.MOV.U32 R31, RZ, RZ, RZ ;  /* 0x000000ffff1f7224 */ /* 0x000fe400078e00ff */
[----:B0-----:R-:W-:Y:S02]  /*177e40*/  IMAD.U32 R30, RZ, RZ, UR4 ;  /* 0x00000004ff1e7e24 */ /* 0x001fe4000f8e00ff */
[----:B------:R-:W-:-:S07]  /*177e50*/  IMAD.U32 R29, RZ, RZ, UR5 ;  /* 0x00000005ff1d7e24 */ /* 0x000fce000f8e00ff */
.L_x_9390:
        /* <DEDUP_REMOVED lines=20> */
.L_x_9389:
        /* <DEDUP_REMOVED lines=8> */
.L_x_9392:
        /* <DEDUP_REMOVED lines=20> */
.L_x_9391:
[----:B------:R-:W0:Y:S01]  /*178160*/  LDCU.64 UR4, c[0x0][0x3c8] ;  /* 0x00007900ff0477ac */ /* 0x000e220008000a00 */
[----:B------:R-:W-:Y:S01]  /*178170*/  BSSY.RECONVERGENT B1, `(.L_x_9393) ;  /* 0x0000018000017945 */ /* 0x000fe20003800200 */
[----:B------:R-:W-:Y:S02]  /*178180*/  IMAD.MOV.U32 R23, RZ, RZ, RZ ;  /* 0x000000ffff177224 */ /* 0x000fe400078e00ff */
[----:B------:R-:W-:Y:S02]  /*178190*/  IMAD.MOV.U32 R50, RZ, RZ, RZ ;  /* 0x000000ffff327224 */ /* 0x000fe400078e00ff */
[----:B0-----:R-:W-:Y:S02]  /*1781a0*/  IMAD.U32 R48, RZ, RZ, UR4 ;  /* 0x00000004ff307e24 */ /* 0x001fe4000f8e00ff */
[----:B------:R-:W-:-:S07]  /*1781b0*/  IMAD.U32 R29, RZ, RZ, UR5 ;  /* 0x00000005ff1d7e24 */ /* 0x000fce000f8e00ff */
.L_x_9394:
        /* <DEDUP_REMOVED lines=20> */
.L_x_9393:
        /* <DEDUP_REMOVED lines=8> */
.L_x_9396:
        /* <DEDUP_REMOVED lines=20> */
.L_x_9395:
[----:B------:R-:W0:Y:S01]  /*1784c0*/  LDCU.64 UR4, c[0x0][0x3c8] ;  /* 0x00007900ff0477ac */ /* 0x000e220008000a00 */
[----:B------:R-:W-:Y:S01]  /*1784d0*/  BSSY.RECONVERGENT B1, `(.L_x_9397) ;  /* 0x0000018000017945 */ /* 0x000fe20003800200 */
[----:B------:R-:W-:Y:S02]  /*1784e0*/  IMAD.MOV.U32 R24, RZ, RZ, RZ ;  /* 0x000000ffff187224 */ /* 0x000fe400078e00ff */
[----:B------:R-:W-:Y:S02]  /*1784f0*/  IMAD.MOV.U32 R50, RZ, RZ, RZ ;  /* 0x000000ffff327224 */ /* 0x000fe400078e00ff */
[----:B0-----:R-:W-:Y:S02]  /*178500*/  IMAD.U32 R48, RZ, RZ, UR4 ;  /* 0x00000004ff307e24 */ /* 0x001fe4000f8e00ff */
[----:B------:R-:W-:-:S07]  /*178510*/  IMAD.U32 R47, RZ, RZ, UR5 ;  /* 0x00000005ff2f7e24 */ /* 0x000fce000f8e00ff */
.L_x_9398:
        /* <DEDUP_REMOVED lines=20> */
.L_x_9397:
        /* <DEDUP_REMOVED lines=8> */
.L_x_9400:
        /* <DEDUP_REMOVED lines=20> */
.L_x_9399:
[----:B------:R-:W0:Y:S01]  /*178820*/  LDCU.64 UR4, c[0x0][0x3c8] ;  /* 0x00007900ff0477ac */ /* 0x000e220008000a00 */
[----:B------:R-:W-:Y:S01]  /*178830*/  BSSY.RECONVERGENT B1, `(.L_x_9401) ;  /* 0x0000018000017945 */ /* 0x000fe20003800200 */
[----:B------:R-:W-:Y:S02]  /*178840*/  IMAD.MOV.U32 R22, RZ, RZ, RZ ;  /* 0x000000ffff167224 */ /* 0x000fe400078e00ff */
[----:B------:R-:W-:Y:S02]  /*178850*/  IMAD.MOV.U32 R51, RZ, RZ, RZ ;  /* 0x000000ffff337224 */ /* 0x000fe400078e00ff */
[----:B0-----:R-:W-:Y:S02]  /*178860*/  IMAD.U32 R50, RZ, RZ, UR4 ;  /* 0x00000004ff327e24 */ /* 0x001fe4000f8e00ff */
[----:B------:R-:W-:-:S07]  /*178870*/  IMAD.U32 R49, RZ, RZ, UR5 ;  /* 0x00000005ff317e24 */ /* 0x000fce000f8e00ff */
.L_x_9402:
        /* <DEDUP_REMOVED lines=20> */
.L_x_9401:
        /* <DEDUP_REMOVED lines=8> */
.L_x_9404:
        /* <DEDUP_REMOVED lines=20> */
.L_x_9403:
[----:B------:R-:W0:Y:S01]  /*178b80*/  LDCU.64 UR4, c[0x0][0x3c8] ;  /* 0x00007900ff0477ac */ /* 0x000e220008000a00 */
[----:B------:R-:W-:Y:S01]  /*178b90*/  BSSY.RECONVERGENT B1, `(.L_x_9405) ;  /* 0x0000018000017945 */ /* 0x000fe20003800200 */
[----:B------:R-:W-:Y:S02]  /*178ba0*/  IMAD.MOV.U32 R47, RZ, RZ, RZ ;  /* 0x000000ffff2f7224 */ /* 0x000fe400078e00ff */
[----:B------:R-:W-:Y:S02]  /*178bb0*/  IMAD.MOV.U32 R54, RZ, RZ, RZ ;  /* 0x000000ffff367224 */ /* 0x000fe400078e00ff */
[----:B0-----:R-:W-:Y:S02]  /*178bc0*/  IMAD.U32 R52, RZ, RZ, UR4 ;  /* 0x00000004ff347e24 */ /* 0x001fe4000f8e00ff */
[----:B------:R-:W-:-:S07]  /*178bd0*/  IMAD.U32 R51, RZ, RZ, UR5 ;  /* 0x00000005ff337e24 */ /* 0x000fce000f8e00ff */
.L_x_9406:
        /* <DEDUP_REMOVED lines=20> */
.L_x_9405:
        /* <DEDUP_REMOVED lines=8> */
.L_x_9408:
        /* <DEDUP_REMOVED lines=20> */
.L_x_9407:
[----:B------:R-:W0:Y:S01]  /*178ee0*/  LDCU.64 UR4, c[0x0][0x3c8] ;  /* 0x00007900ff0477ac */ /* 0x000e220008000a00 */
[----:B------:R-:W-:Y:S01]  /*178ef0*/  BSSY.RECONVERGENT B1, `(.L_x_9409) ;  /* 0x0000018000017945 */ /* 0x000fe20003800200 */
[----:B------:R-:W-:Y:S02]  /*178f00*/  IMAD.MOV.U32 R45, RZ, RZ, RZ ;  /* 0x000000ffff2d7224 */ /* 0x000fe400078e00ff */
[----:B------:R-:W-:Y:S02]  /*178f10*/  IMAD.MOV.U32 R54, RZ, RZ, RZ ;  /* 0x000000ffff367224 */ /* 0x000fe400078e00ff */
[----:B0-----:R-:W-:Y:S02]  /*178f20*/  IMAD.U32 R51, RZ, RZ, UR4 ;  /* 0x00000004ff337e24 */ /* 0x001fe4000f8e00ff */
[----:B------:R-:W-:-:S07]  /*178f30*/  IMAD.U32 R53, RZ, RZ, UR5 ;  /* 0x00000005ff357e24 */ /* 0x000fce000f8e00ff */
.L_x_9410:
        /* <DEDUP_REMOVED lines=20> */
.L_x_9409:
        /* <DEDUP_REMOVED lines=8> */
.L_x_9412:
        /* <DEDUP_REMOVED lines=20> */
.L_x_9411:
[----:B------:R-:W0:Y:S01]  /*179240*/  LDCU.64 UR4, c[0x0][0x3c8] ;  /* 0x00007900ff0477ac */ /* 0x000e220008000a00 */
[----:B------:R-:W-:Y:S01]  /*179250*/  BSSY.RECONVERGENT B1, `(.L_x_9413) ;  /* 0x0000018000017945 */ /* 0x000fe20003800200 */
[----:B------:R-:W-:Y:S02]  /*179260*/  IMAD.MOV.U32 R56, RZ, RZ, RZ ;  /* 0x000000ffff387224 */ /* 0x000fe400078e00ff */
[----:B------:R-:W-:Y:S02]  /*179270*/  IMAD.MOV.U32 R55, RZ, RZ, RZ ;  /* 0x000000ffff377224 */ /* 0x000fe400078e00ff */
[----:B0-----:R-:W-:Y:S02]  /*179280*/  IMAD.U32 R53, RZ, RZ, UR4 ;  /* 0x00000004ff357e24 */ /* 0x001fe4000f8e00ff */
[----:B------:R-:W-:-:S07]  /*179290*/  IMAD.U32 R54, RZ, RZ, UR5 ;  /* 0x00000005ff367e24 */ /* 0x000fce000f8e00ff */
.L_x_9414:
        /* <DEDUP_REMOVED lines=20> */
.L_x_9413:
        /* <DEDUP_REMOVED lines=9> */
.L_x_9416:
        /* <DEDUP_REMOVED lines=20> */
.L_x_9415:
[----:B------:R-:W0:Y:S01]  /*1795b0*/  LDCU.64 UR4, c[0x0][0x3c8] ;  /* 0x00007900ff0477ac */ /* 0x000e220008000a00 */
[----:B------:R-:W-:Y:S01]  /*1795c0*/  BSSY.RECONVERGENT B1, `(.L_x_9417) ;  /* 0x0000018000017945 */ /* 0x000fe20003800200 */
[----:B------:R-:W-:Y:S02]  /*1795d0*/  IMAD.MOV.U32 R50, RZ, RZ, RZ ;  /* 0x000000ffff327224 */ /* 0x000fe400078e00ff */
[----:B------:R-:W-:Y:S02]  /*1795e0*/  IMAD.MOV.U32 R55, RZ, RZ, RZ ;  /* 0x000000ffff377224 */ /* 0x000fe400078e00ff */
[----:B0-----:R-:W-:Y:S02]  /*1795f0*/  IMAD.U32 R53, RZ, RZ, UR4 ;  /* 0x00000004ff357e24 */ /* 0x001fe4000f8e00ff */
[----:B------:R-:W-:-:S07]  /*179600*/  IMAD.U32 R54, RZ, RZ, UR5 ;  /* 0x00000005ff367e24 */ /* 0x000fce000f8e00ff */
.L_x_9418:
        /* <DEDUP_REMOVED lines=20> */
.L_x_9417:
[----:B------:R-:W0:Y:S01]  /*179750*/  LDCU.64 UR4, c[0x0][0x3c8] ;  /* 0x00007900ff0477ac */ /* 0x000e220008000a00 */
[----:B------:R-:W-:Y:S01]  /*179760*/  BSSY.RECONVERGENT B1, `(.L_x_9419) ;  /* 0x0000018000017945 */ /* 0x000fe20003800200 */
[----:B------:R-:W-:Y:S02]  /*179770*/  IMAD.MOV.U32 R12, RZ, RZ, RZ ;  /* 0x000000ffff0c7224 */ /* 0x000fe400078e00ff */
[----:B------:R-:W-:Y:S02]  /*179780*/  IMAD.MOV.U32 R57, RZ, RZ, RZ ;  /* 0x000000ffff397224 */ /* 0x000fe400078e00ff */
[----:B0-----:R-:W-:Y:S02]  /*179790*/  IMAD.U32 R54, RZ, RZ, UR4 ;  /* 0x00000004ff367e24 */ /* 0x001fe4000f8e00ff */
[----:B------:R-:W-:-:S07]  /*1797a0*/  IMAD.U32 R55, RZ, RZ, UR5 ;  /* 0x00000005ff377e24 */ /* 0x000fce000f8e00ff */
.L_x_9420:
        /* <DEDUP_REMOVED lines=20> */
.L_x_9419:
[----:B------:R-:W0:Y:S01]  /*1798f0*/  LDCU.64 UR4, c[0x0][0x3c8] ;  /* 0x00007900ff0477ac */ /* 0x000e220008000a00 */
[----:B------:R-:W-:Y:S01]  /*179900*/  BSSY.RECONVERGENT B1, `(.L_x_9421) ;  /* 0x0000018000017945 */ /* 0x000fe20003800200 */
[----:B------:R-:W-:Y:S02]  /*179910*/  IMAD.MOV.U32 R17, RZ, RZ, RZ ;  /* 0x000000ffff117224 */ /* 0x000fe400078e00ff */
[----:B------:R-:W-:Y:S02]  /*179920*/  IMAD.MOV.U32 R56, RZ, RZ, RZ ;  /* 0x000000ffff387224 */ /* 0x000fe400078e00ff */
[----:B0-----:R-:W-:Y:S02]  /*179930*/  IMAD.U32 R54, RZ, RZ, UR4 ;  /* 0x00000004ff367e24 */ /* 0x001fe4000f8e00ff */
[----:B------:R-:W-:-:S07]  /*179940*/  IMAD.U32 R55, RZ, RZ, UR5 ;  /* 0x00000005ff377e24 */ /* 0x000fce000f8e00ff */
.L_x_9422:
        /* <DEDUP_REMOVED lines=20> */
.L_x_9421:
[----:B------:R-:W0:Y:S01]  /*179a90*/  LDCU.64 UR4, c[0x0][0x3c8] ;  /* 0x00007900ff0477ac */ /* 0x000e220008000a00 */
[----:B------:R-:W-:Y:S01]  /*179aa0*/  BSSY.RECONVERGENT B1, `(.L_x_9423) ;  /* 0x0000018000017945 */ /* 0x000fe20003800200 */
[----:B------:R-:W-:Y:S02]  /*179ab0*/  IMAD.MOV.U32 R50, RZ, RZ, RZ ;  /* 0x000000ffff327224 */ /* 0x000fe400078e00ff */
[----:B------:R-:W-:Y:S02]  /*179ac0*/  IMAD.MOV.U32 R57, RZ, RZ, RZ ;  /* 0x000000ffff397224 */ /* 0x000fe400078e00ff */
[----:B0-----:R-:W-:Y:S02]  /*179ad0*/  IMAD.U32 R54, RZ, RZ, UR4 ;  /* 0x00000004ff367e24 */ /* 0x001fe4000f8e00ff */
[----:B------:R-:W-:-:S07]  /*179ae0*/  IMAD.U32 R55, RZ, RZ, UR5 ;  /* 0x00000005ff377e24 */ /* 0x000fce000f8e00ff */
.L_x_9424:
        /* <DEDUP_REMOVED lines=20> */
.L_x_9423:
[----:B------:R-:W0:Y:S01]  /*179c30*/  LDCU.64 UR4, c[0x0][0x3c8] ;  /* 0x00007900ff0477ac */ /* 0x000e220008000a00 */
[----:B------:R-:W-:Y:S01]  /*179c40*/  BSSY.RECONVERGENT B1, `(.L_x_9425) ;  /* 0x0000018000017945 */ /* 0x000fe20003800200 */
[----:B------:R-:W-:Y:S02]  /*179c50*/  IMAD.MOV.U32 R12, RZ, RZ, RZ ;  /* 0x000000ffff0c7224 */ /* 0x000fe400078e00ff */
[----:B------:R-:W-:Y:S02]  /*179c60*/  IMAD.MOV.U32 R57, RZ, RZ, RZ ;  /* 0x000000ffff397224 */ /* 0x000fe400078e00ff */
[----:B0-----:R-:W-:Y:S02]  /*179c70*/  IMAD.U32 R54, RZ, RZ, UR4 ;  /* 0x00000004ff367e24 */ /* 0x001fe4000f8e00ff */
[----:B------:R-:W-:-:S07]  /*179c80*/  IMAD.U32 R55, RZ, RZ, UR5 ;  /* 0x00000005ff377e24 */ /* 0x000fce000f8e00ff */
.L_x_9426:
        /* <DEDUP_REMOVED lines=20> */
.L_x_9425:
[----:B------:R-:W0:Y:S01]  /*179dd0*/  LDCU.64 UR4, c[0x0][0x3c8] ;  /* 0x00007900ff0477ac */ /* 0x000e220008000a00 */
[----:B------:R-:W-:Y:S01]  /*179de0*/  BSSY.RECONVERGENT B1, `(.L_x_9427) ;  /* 0x0000018000017945 */ /* 0x000fe20003800200 */
[----:B------:R-:W-:Y:S02]  /*179df0*/  IMAD.MOV.U32 R17, RZ, RZ, RZ ;  /* 0x000000ffff117224 */ /* 0x000fe400078e00ff */
[----:B------:R-:W-:Y:S02]  /*179e00*/  IMAD.MOV.U32 R56, RZ, RZ, RZ ;  /* 0x000000ffff387224 */ /* 0x000fe400078e00ff */
[----:B0-----:R-:W-:Y:S02]  /*179e10*/  IMAD.U32 R54, RZ, RZ, UR4 ;  /* 0x00000004ff367e24 */ /* 0x001fe4000f8e00ff */
[----:B------:R-:W-:-:S07]  /*179e20*/  IMAD.U32 R55, RZ, RZ, UR5 ;  /* 0x00000005ff377e24 */ /* 0x000fce000f8e00ff */
.L_x_9428:
        /* <DEDUP_REMOVED lines=20> */
.L_x_9427:
[----:B------:R-:W0:Y:S01]  /*179f70*/  LDCU.64 UR4, c[0x0][0x3c8] ;  /* 0x00007900ff0477ac */ /* 0x000e220008000a00 */
[----:B------:R-:W-:Y:S01]  /*179f80*/  BSSY.RECONVERGENT B1, `(.L_x_9429) ;  /* 0x0000018000017945 */ /* 0x000fe20003800200 */
[----:B------:R-:W-:Y:S02]  /*179f90*/  IMAD.MOV.U32 R50, RZ, RZ, RZ ;  /* 0x000000ffff327224 */ /* 0x000fe400078e00ff */
[----:B------:R-:W-:Y:S02]  /*179fa0*/  IMAD.MOV.U32 R57, RZ, RZ, RZ ;  /* 0x000000ffff397224 */ /* 0x000fe400078e00ff */
[----:B0-----:R-:W-:Y:S02]  /*179fb0*/  IMAD.U32 R54, RZ, RZ, UR4 ;  /* 0x00000004ff367e24 */ /* 0x001fe4000f8e00ff */
[----:B------:R-:W-:-:S07]  /*179fc0*/  IMAD.U32 R55, RZ, RZ, UR5 ;  /* 0x00000005ff377e24 */ /* 0x000fce000f8e00ff */
.L_x_9430:
        /* <DEDUP_REMOVED lines=20> */
.L_x_9429:
[----:B------:R-:W0:Y:S01]  /*17a110*/  LDCU.64 UR4, c[0x0][0x3c8] ;  /* 0x00007900ff0477ac */ /* 0x000e220008000a00 */
[----:B------:R-:W-:Y:S01]  /*17a120*/  BSSY.RECONVERGENT B1, `(.L_x_9431) ;  /* 0x0000018000017945 */ /* 0x000fe20003800200 */
[----:B------:R-:W-:Y:S02]  /*17a130*/  IMAD.MOV.U32 R12, RZ, RZ, RZ ;  /* 0x000000ffff0c7224 */ /* 0x000fe400078e00ff */
[----:B------:R-:W-:Y:S02]  /*17a140*/  IMAD.MOV.U32 R57, RZ, RZ, RZ ;  /* 0x000000ffff397224 */ /* 0x000fe400078e00ff */
[----:B0-----:R-:W-:Y:S02]  /*17a150*/  IMAD.U32 R54, RZ, RZ, UR4 ;  /* 0x00000004ff367e24 */ /* 0x001fe4000f8e00ff */
[----:B------:R-:W-:-:S07]  /*17a160*/  IMAD.U32 R55, RZ, RZ, UR5 ;  /* 0x00000005ff377e24 */ /* 0x000fce000f8e00ff */
.L_x_9432:
        /* <DEDUP_REMOVED lines=20> */
.L_x_9431:
[----:B------:R-:W0:Y:S01]  /*17a2b0*/  LDCU.64 UR4, c[0x0][0x3c8] ;  /* 0x00007900ff0477ac */ /* 0x000e220008000a00 */
[----:B------:R-:W-:Y:S01]  /*17a2c0*/  BSSY.RECONVERGENT B1, `(.L_x_9433) ;  /* 0x0000018000017945 */ /* 0x000fe20003800200 */
[----:B------:R-:W-:Y:S02]  /*17a2d0*/  IMAD.MOV.U32 R17, RZ, RZ, RZ ;  /* 0x000000ffff117224 */ /* 0x000fe400078e00ff */
[----:B------:R-:W-:Y:S02]  /*17a2e0*/  IMAD.MOV.U32 R56, RZ, RZ, RZ ;  /* 0x000000ffff387224 */ /* 0x000fe400078e00ff */
[----:B0-----:R-:W-:Y:S02]  /*17a2f0*/  IMAD.U32 R54, RZ, RZ, UR4 ;  /* 0x00000004ff367e24 */ /* 0x001fe4000f8e00ff */
[----:B------:R-:W-:-:S07]  /*17a300*/  IMAD.U32 R55, RZ, RZ, UR5 ;  /* 0x00000005ff377e24 */ /* 0x000fce000f8e00ff */
.L_x_9434:
        /* <DEDUP_REMOVED lines=20> */
.L_x_9433:
[----:B------:R-:W0:Y:S01]  /*17a450*/  LDCU.64 UR4, c[0x0][0x3c8] ;  /* 0x00007900ff0477ac */ /* 0x000e220008000a00 */
[----:B------:R-:W-:Y:S01]  /*17a460*/  BSSY.RECONVERGENT B1, `(.L_x_9435) ;  /* 0x0000018000017945 */ /* 0x000fe20003800200 */
[----:B------:R-:W-:Y:S02]  /*17a470*/  IMAD.MOV.U32 R50, RZ, RZ, RZ ;  /* 0x000000ffff327224 */ /* 0x000fe400078e00ff */
[----:B------:R-:W-:Y:S02]  /*17a480*/  IMAD.MOV.U32 R57, RZ, RZ, RZ ;  /* 0x000000ffff397224 */ /* 0x000fe400078e00ff */
[----:B0-----:R-:W-:Y:S02]  /*17a490*/  IMAD.U32 R54, RZ, RZ, UR4 ;  /* 0x00000004ff367e24 */ /* 0x001fe4000f8e00ff */
[----:B------:R-:W-:-:S07]  /*17a4a0*/  IMAD.U32 R55, RZ, RZ, UR5 ;  /* 0x00000005ff377e24 */ /* 0x000fce000f8e00ff */
.L_x_9436:
        /* <DEDUP_REMOVED lines=20> */
.L_x_9435:
[----:B------:R-:W0:Y:S01]  /*17a5f0*/  LDCU.64 UR4, c[0x0][0x3c8] ;  /* 0x00007900ff0477ac */ /* 0x000e220008000a00 */
[----:B------:R-:W-:Y:S01]  /*17a600*/  BSSY.RECONVERGENT B1, `(.L_x_9437) ;  /* 0x0000018000017945 */ /* 0x000fe20003800200 */
[----:B------:R-:W-:Y:S02]  /*17a610*/  IMAD.MOV.U32 R12, RZ, RZ, RZ ;  /* 0x000000ffff0c7224 */ /* 0x000fe400078e00ff */
[----:B------:R-:W-:Y:S02]  /*17a620*/  IMAD.MOV.U32 R57, RZ, RZ, RZ ;  /* 0x000000ffff397224 */ /* 0x000fe400078e00ff */
[----:B0-----:R-:W-:Y:S02]  /*17a630*/  IMAD.U32 R54, RZ, RZ, UR4 ;  /* 0x00000004ff367e24 */ /* 0x001fe4000f8e00ff */
[----:B------:R-:W-:-:S07]  /*17a640*/  IMAD.U32 R55, RZ, RZ, UR5 ;  /* 0x00000005ff377e24 */ /* 0x000fce000f8e00ff */
.L_x_9438:
        /* <DEDUP_REMOVED lines=20> */
.L_x_9437:
[----:B------:R-:W0:Y:S01]  /*17a790*/  LDCU.64 UR4, c[0x0][0x3c8] ;  /* 0x00007900ff0477ac */ /* 0x000e220008000a00 */
[----:B------:R-:W-:Y:S01]  /*17a7a0*/  BSSY.RECONVERGENT B1, `(.L_x_9439) ;  /* 0x0000018000017945 */ /* 0x000fe20003800200 */
[----:B------:R-:W-:Y:S02]  /*17a7b0*/  IMAD.MOV.U32 R17, RZ, RZ, RZ ;  /* 0x000000ffff117224 */ /* 0x000fe400078e00ff */
[----:B------:R-:W-:Y:S02]  /*17a7c0*/  IMAD.MOV.U32 R56, RZ, RZ, RZ ;  /* 0x000000ffff387224 */ /* 0x000fe400078e00ff */
[----:B0-----:R-:W-:Y:S02]  /*17a7d0*/  IMAD.U32 R54, RZ, RZ, UR4 ;  /* 0x00000004ff367e24 */ /* 0x001fe4000f8e00ff */
[----:B------:R-:W-:-:S07]  /*17a7e0*/  IMAD.U32 R55, RZ, RZ, UR5 ;  /* 0x00000005ff377e24 */ /* 0x000fce000f8e00ff */
.L_x_9440:
        /* <DEDUP_REMOVED lines=20> */
.L_x_9439:
[----:B------:R-:W0:Y:S01]  /*17a930*/  LDCU.64 UR4, c[0x0][0x3c8] ;  /* 0x00007900ff0477ac */ /* 0x000e220008000a00 */
[----:B------:R-:W-:Y:S01]  /*17a940*/  BSSY.RECONVERGENT B1, `(.L_x_9441) ;  /* 0x0000018000017945 */ /* 0x000fe20003800200 */
[----:B------:R-:W-:Y:S02]  /*17a950*/  IMAD.MOV.U32 R50, RZ, RZ, RZ ;  /* 0x000000ffff327224 */ /* 0x000fe400078e00ff */
[----:B------:R-:W-:Y:S02]  /*17a960*/  IMAD.MOV.U32 R57, RZ, RZ, RZ ;  /* 0x000000ffff397224 */ /* 0x000fe400078e00ff */
[----:B0-----:R-:W-:Y:S02]  /*17a970*/  IMAD.U32 R54, RZ, RZ, UR4 ;  /* 0x00000004ff367e24 */ /* 0x001fe4000f8e00ff */
[----:B------:R-:W-:-:S07]  /*17a980*/  IMAD.U32 R55, RZ, RZ, UR5 ;  /* 0x00000005ff377e24 */ /* 0x000fce000f8e00ff */
.L_x_9442:
        /* <DEDUP_REMOVED lines=20> */
.L_x_9441:
[----:B------:R-:W0:Y:S01]  /*17aad0*/  LDCU.64 UR4, c[0x0][0x3c8] ;  /* 0x00007900ff0477ac */ /* 0x000e220008000a00 */
[----:B------:R-:W-:Y:S01]  /*17aae0*/  BSSY.RECONVERGENT B1, `(.L_x_9443) ;  /* 0x0000018000017945 */ /* 0x000fe20003800200 */
[----:B------:R-:W-:Y:S02]  /*17aaf0*/  IMAD.MOV.U32 R12, RZ, RZ, RZ ;  /* 0x000000ffff0c7224 */ /* 0x000fe400078e00ff */
[----:B------:R-:W-:Y:S02]  /*17ab00*/  IMAD.MOV.U32 R57, RZ, RZ, RZ ;  /* 0x000000ffff397224 */ /* 0x000fe400078e00ff */
[----:B0-----:R-:W-:Y:S02]  /*17ab10*/  IMAD.U32 R54, RZ, RZ, UR4 ;  /* 0x00000004ff367e24 */ /* 0x001fe4000f8e00ff */
[----:B------:R-:W-:-:S07]  /*17ab20*/  IMAD.U32 R55, RZ, RZ, UR5 ;  /* 0x00000005ff377e24 */ /* 0x000fce000f8e00ff */
.L_x_9444:
        /* <DEDUP_REMOVED lines=20> */
.L_x_9443:
[----:B------:R-:W0:Y:S01]  /*17ac70*/  LDCU.64 UR4, c[0x0][0x3c8] ;  /* 0x00007900ff0477ac */ /* 0x000e220008000a00 */
[----:B------:R-:W-:Y:S01]  /*17ac80*/  BSSY.RECONVERGENT B1, `(.L_x_9445) ;  /* 0x0000018000017945 */ /* 0x000fe20003800200 */
[----:B------:R-:W-:Y:S02]  /*17ac90*/  IMAD.MOV.U32 R17, RZ, RZ, RZ ;  /* 0x000000ffff117224 */ /* 0x000fe400078e00ff */
[----:B------:R-:W-:Y:S02]  /*17aca0*/  IMAD.MOV.U32 R56, RZ, RZ, RZ ;  /* 0x000000ffff387224 */ /* 0x000fe400078e00ff */
[----:B0-----:R-:W-:Y:S02]  /*17acb0*/  IMAD.U32 R54, RZ, RZ, UR4 ;  /* 0x00000004ff367e24 */ /* 0x001fe4000f8e00ff */
[----:B------:R-:W-:-:S07]  /*17acc0*/  IMAD.U32 R55, RZ, RZ, UR5 ;  /* 0x00000005ff377e24 */ /* 0x000fce000f8e00ff */
.L_x_9446:
        /* <DEDUP_REMOVED lines=20> */
.L_x_9445:
[----:B------:R-:W0:Y:S01]  /*17ae10*/  LDCU.64 UR4, c[0x0][0x3c8] ;  /* 0x00007900ff0477ac */ /* 0x000e220008000a00 */
[----:B------:R-:W-:Y:S01]  /*17ae20*/  BSSY.RECONVERGENT B1, `(.L_x_9447) ;  /* 0x0000018000017945 */ /* 0x000fe20003800200 */
[----:B------:R-:W-:Y:S02]  /*17ae30*/  IMAD.MOV.U32 R50, RZ, RZ, RZ ;  /* 0x000000ffff327224 */ /* 0x000fe400078e00ff */
[----:B------:R-:W-:Y:S02]  /*17ae40*/  IMAD.MOV.U32 R57, RZ, RZ, RZ ;  /* 0x000000ffff397224 */ /* 0x000fe400078e00ff */
[----:B0-----:R-:W-:Y:S02]  /*17ae50*/  IMAD.U32 R54, RZ, RZ, UR4 ;  /* 0x00000004ff367e24 */ /* 0x001fe4000f8e00ff */
[----:B------:R-:W-:-:S07]  /*17ae60*/  IMAD.U32 R55, RZ, RZ, UR5 ;  /* 0x00000005ff377e24 */ /* 0x000fce000f8e00ff */
.L_x_9448:
        /* <DEDUP_REMOVED lines=20> */
.L_x_9447:
[----:B------:R-:W0:Y:S01]  /*17afb0*/  LDCU.64 UR4, c[0x0][0x3c8] ;  /* 0x00007900ff0477ac */ /* 0x000e220008000a00 */
[----:B------:R-:W-:Y:S01]  /*17afc0*/  BSSY.RECONVERGENT B1, `(.L_x_9449) ;  /* 0x0000018000017945 */ /* 0x000fe20003800200 */
[----:B------:R-:W-:Y:S02]  /*17afd0*/  IMAD.MOV.U32 R12, RZ, RZ, RZ ;  /* 0x000000ffff0c7224 */ /* 0x000fe400078e00ff */
[----:B------:R-:W-:Y:S02]  /*17afe0*/  IMAD.MOV.U32 R57, RZ, RZ, RZ ;  /* 0x000000ffff397224 */ /* 0x000fe400078e00ff */
[----:B0-----:R-:W-:Y:S02]  /*17aff0*/  IMAD.U32 R54, RZ, RZ, UR4 ;  /* 0x00000004ff367e24 */ /* 0x001fe4000f8e00ff */
[----:B------:R-:W-:-:S07]  /*17b000*/  IMAD.U32 R55, RZ, RZ, UR5 ;  /* 0x00000005ff377e24 */ /* 0x000fce000f8e00ff */
.L_x_9450:
        /* <DEDUP_REMOVED lines=20> */
.L_x_9449:
[----:B------:R-:W0:Y:S01]  /*17b150*/  LDCU.64 UR4, c[0x0][0x3c8] ;  /* 0x00007900ff0477ac */ /* 0x000e220008000a00 */
[----:B------:R-:W-:Y:S01]  /*17b160*/  BSSY.RECONVERGENT B1, `(.L_x_9451) ;  /* 0x0000018000017945 */ /* 0x000fe20003800200 */
[----:B------:R-:W-:Y:S02]  /*17b170*/  IMAD.MOV.U32 R17, RZ, RZ, RZ ;  /* 0x000000ffff117224 */ /* 0x000fe400078e00ff */
[----:B------:R-:W-:Y:S02]  /*17b180*/  IMAD.MOV.U32 R56, RZ, RZ, RZ ;  /* 0x000000ffff387224 */ /* 0x000fe400078e00ff */
[----:B0-----:R-:W-:Y:S02]  /*17b190*/  IMAD.U32 R54, RZ, RZ, UR4 ;  /* 0x00000004ff367e24 */ /* 0x001fe4000f8e00ff */
[----:B------:R-:W-:-:S07]  /*17b1a0*/  IMAD.U32 R55, RZ, RZ, UR5 ;  /* 0x00000005ff377e24 */ /* 0x000fce000f8e00ff */
.L_x_9452:
        /* <DEDUP_REMOVED lines=20> */
.L_x_9451:
[----:B------:R-:W0:Y:S01]  /*17b2f0*/  LDCU.64 UR4, c[0x0][0x3c8] ;  /* 0x00007900ff0477ac */ /* 0x000e220008000a00 */
[----:B------:R-:W-:Y:S01]  /*17b300*/  BSSY.RECONVERGENT B1, `(.L_x_9453) ;  /* 0x0000018000017945 */ /* 0x000fe20003800200 */
[----:B------:R-:W-:Y:S02]  /*17b310*/  IMAD.MOV.U32 R56, RZ, RZ, RZ ;  /* 0x000000ffff387224 */ /* 0x000fe400078e00ff */
[----:B------:R-:W-:Y:S02]  /*17b320*/  IMAD.MOV.U32 R55, RZ, RZ, RZ ;  /* 0x000000ffff377224 */ /* 0x000fe400078e00ff */
[----:B0-----:R-:W-:Y:S02]  /*17b330*/  IMAD.U32 R53, RZ, RZ, UR4 ;  /* 0x00000004ff357e24 */ /* 0x001fe4000f8e00ff */
[----:B------:R-:W-:-:S07]  /*17b340*/  IMAD.U32 R54, RZ, RZ, UR5 ;  /* 0x00000005ff367e24 */ /* 0x000fce000f8e00ff */
.L_x_9454:
        /* <DEDUP_REMOVED lines=20> */
.L_x_9453:
        /* <DEDUP_REMOVED lines=9> */
.L_x_9456:
        /* <DEDUP_REMOVED lines=20> */
.L_x_9455:
[----:B------:R-:W0:Y:S01]  /*17b660*/  LDCU.64 UR4, c[0x0][0x3c8] ;  /* 0x00007900ff0477ac */ /* 0x000e220008000a00 */
[----:B------:R-:W-:Y:S01]  /*17b670*/  BSSY.RECONVERGENT B1, `(.L_x_9457) ;  /* 0x0000018000017945 */ /* 0x000fe20003800200 */
[----:B------:R-:W-:Y:S02]  /*17b680*/  IMAD.MOV.U32 R18, RZ, RZ, RZ ;  /* 0x000000ffff127224 */ /* 0x000fe400078e00ff */
[----:B------:R-:W-:Y:S02]  /*17b690*/  IMAD.MOV.U32 R55, RZ, RZ, RZ ;  /* 0x000000ffff377224 */ /* 0x000fe400078e00ff */
[----:B0-----:R-:W-:Y:S02]  /*17b6a0*/  IMAD.U32 R54, RZ, RZ, UR4 ;  /* 0x00000004ff367e24 */ /* 0x001fe4000f8e00ff */
[----:B------:R-:W-:-:S07]  /*17b6b0*/  IMAD.U32 R53, RZ, RZ, UR5 ;  /* 0x00000005ff357e24 */ /* 0x000fce000f8e00ff */
.L_x_9458:
        /* <DEDUP_REMOVED lines=20> */
.L_x_9457:
[----:B------:R-:W0:Y:S01]  /*17b800*/  LDCU.64 UR4, c[0x0][0x3c8] ;  /* 0x00007900ff0477ac */ /* 0x000e220008000a00 */
[----:B------:R-:W-:Y:S01]  /*17b810*/  BSSY.RECONVERGENT B1, `(.L_x_9459) ;  /* 0x0000018000017945 */ /* 0x000fe20003800200 */
[----:B------:R-:W-:Y:S02]  /*17b820*/  IMAD.MOV.U32 R9, RZ, RZ, RZ ;  /* 0x000000ffff097224 */ /* 0x000fe400078e00ff */
[----:B------:R-:W-:Y:S02]  /*17b830*/  IMAD.MOV.U32 R56, RZ, RZ, RZ ;  /* 0x000000ffff387224 */ /* 0x000fe400078e00ff */
[----:B0-----:R-:W-:Y:S02]  /*17b840*/  IMAD.U32 R54, RZ, RZ, UR4 ;  /* 0x00000004ff367e24 */ /* 0x001fe4000f8e00ff */
[----:B------:R-:W-:-:S07]  /*17b850*/  IMAD.U32 R55, RZ, RZ, UR5 ;  /* 0x00000005ff377e24 */ /* 0x000fce000f8e00ff */
.L_x_9460:
        /* <DEDUP_REMOVED lines=20> */
.L_x_9459:
[----:B------:R-:W0:Y:S01]  /*17b9a0*/  LDCU.64 UR4, c[0x0][0x3c8] ;  /* 0x00007900ff0477ac */ /* 0x000e220008000a00 */
[----:B------:R-:W-:Y:S01]  /*17b9b0*/  BSSY.RECONVERGENT B1, `(.L_x_9461) ;  /* 0x0000018000017945 */ /* 0x000fe20003800200 */
[----:B------:R-:W-:Y:S02]  /*17b9c0*/  IMAD.MOV.U32 R17, RZ, RZ, RZ ;  /* 0x000000ffff117224 */ /* 0x000fe400078e00ff */
[----:B------:R-:W-:Y:S02]  /*17b9d0*/  IMAD.MOV.U32 R56, RZ, RZ, RZ ;  /* 0x000000ffff387224 */ /* 0x000fe400078e00ff */
[----:B0-----:R-:W-:Y:S02]  /*17b9e0*/  IMAD.U32 R54, RZ, RZ, UR4 ;  /* 0x00000004ff367e24 */ /* 0x001fe4000f8e00ff */
[----:B------:R-:W-:-:S07]  /*17b9f0*/  IMAD.U32 R55, RZ, RZ, UR5 ;  /* 0x00000005ff377e24 */ /* 0x000fce000f8e00ff */
.L_x_9462:
        /* <DEDUP_REMOVED lines=20> */
.L_x_9461:
[----:B------:R-:W0:Y:S01]  /*17bb40*/  LDCU.64 UR4, c[0x0][0x3c8] ;  /* 0x00007900ff0477ac */ /* 0x000e220008000a00 */
[----:B------:R-:W-:Y:S01]  /*17bb50*/  BSSY.RECONVERGENT B1, `(.L_x_9463) ;  /* 0x0000018000017945 */ /* 0x000fe20003800200 */
[----:B------:R-:W-:Y:S02]  /*17bb60*/  IMAD.MOV.U32 R18, RZ, RZ, RZ ;  /* 0x000000ffff127224 */ /* 0x000fe400078e00ff */
[----:B------:R-:W-:Y:S02]  /*17bb70*/  IMAD.MOV.U32 R57, RZ, RZ, RZ ;  /* 0x000000ffff397224 */ /* 0x000fe400078e00ff */
[----:B0-----:R-:W-:Y:S02]  /*17bb80*/  IMAD.U32 R54, RZ, RZ, UR4 ;  /* 0x00000004ff367e24 */ /* 0x001fe4000f8e00ff */
[----:B------:R-:W-:-:S07]  /*17bb90*/  IMAD.U32 R55, RZ, RZ, UR5 ;  /* 0x00000005ff377e24 */ /* 0x000fce000f8e00ff */
.L_x_9464:
        /* <DEDUP_REMOVED lines=20> */
.L_x_9463:
[----:B------:R-:W0:Y:S01]  /*17bce0*/  LDCU.64 UR4, c[0x0][0x3c8] ;  /* 0x00007900ff0477ac */ /* 0x000e220008000a00 */
[----:B------:R-:W-:Y:S01]  /*17bcf0*/  BSSY.RECONVERGENT B1, `(.L_x_9465) ;  /* 0x0000018000017945 */ /* 0x000fe20003800200 */
[----:B------:R-:W-:Y:S02]  /*17bd00*/  IMAD.MOV.U32 R9, RZ, RZ, RZ ;  /* 0x000000ffff097224 */ /* 0x000fe400078e00ff */
[----:B------:R-:W-:Y:S02]  /*17bd10*/  IMAD.MOV.U32 R56, RZ, RZ, RZ ;  /* 0x000000ffff387224 */ /* 0x000fe400078e00ff */
[----:B0-----:R-:W-:Y:S02]  /*17bd20*/  IMAD.U32 R54, RZ, RZ, UR4 ;  /* 0x00000004ff367e24 */ /* 0x001fe4000f8e00ff */
[----:B------:R-:W-:-:S07]  /*17bd30*/  IMAD.U32 R55, RZ, RZ, UR5 ;  /* 0x00000005ff377e24 */ /* 0x000fce000f8e00ff */
.L_x_9466:
        /* <DEDUP_REMOVED lines=20> */
.L_x_9465:
[----:B------:R-:W0:Y:S01]  /*17be80*/  LDCU.64 UR4, c[0x0][0x3c8] ;  /* 0x00007900ff0477ac */ /* 0x000e220008000a00 */
[----:B------:R-:W-:Y:S01]  /*17be90*/  BSSY.RECONVERGENT B1, `(.L_x_9467) ;  /* 0x0000018000017945 */ /* 0x000fe20003800200 */
[----:B------:R-:W-:Y:S02]  /*17bea0*/  IMAD.MOV.U32 R17, RZ, RZ, RZ ;  /* 0x000000ffff117224 */ /* 0x000fe400078e00ff */
[----:B------:R-:W-:Y:S02]  /*17beb0*/  IMAD.MOV.U32 R56, RZ, RZ, RZ ;  /* 0x000000ffff387224 */ /* 0x000fe400078e00ff */
[----:B0-----:R-:W-:Y:S02]  /*17bec0*/  IMAD.U32 R54, RZ, RZ, UR4 ;  /* 0x00000004ff367e24 */ /* 0x001fe4000f8e00ff */
[----:B------:R-:W-:-:S07]  /*17bed0*/  IMAD.U32 R55, RZ, RZ, UR5 ;  /* 0x00000005ff377e24 */ /* 0x000fce000f8e00ff */
.L_x_9468:
        /* <DEDUP_REMOVED lines=20> */
.L_x_9467:
[----:B------:R-:W0:Y:S01]  /*17c020*/  LDCU.64 UR4, c[0x0][0x3c8] ;  /* 0x00007900ff0477ac */ /* 0x000e220008000a00 */
[----:B------:R-:W-:Y:S01]  /*17c030*/  BSSY.RECONVERGENT B1, `(.L_x_9469) ;  /* 0x0000018000017945 */ /* 0x000fe20003800200 */
[----:B------:R-:W-:Y:S02]  /*17c040*/  IMAD.MOV.U32 R18, RZ, RZ, RZ ;  /* 0x000000ffff127224 */ /* 0x000fe400078e00ff */
[----:B------:R-:W-:Y:S02]  /*17c050*/  IMAD.MOV.U32 R57, RZ, RZ, RZ ;  /* 0x000000ffff397224 */ /* 0x000fe400078e00ff */
[----:B0-----:R-:W-:Y:S02]  /*17c060*/  IMAD.U32 R54, RZ, RZ, UR4 ;  /* 0x00000004ff367e24 */ /* 0x001fe4000f8e00ff */
[----:B------:R-:W-:-:S07]  /*17c070*/  IMAD.U32 R55, RZ, RZ, UR5 ;  /* 0x00000005ff377e24 */ /* 0x000fce000f8e00ff */
.L_x_9470:
        /* <DEDUP_REMOVED lines=20> */
.L_x_9469:
[----:B------:R-:W0:Y:S01]  /*17c1c0*/  LDCU.64 UR4, c[0x0][0x3c8] ;  /* 0x00007900ff0477ac */ /* 0x000e220008000a00 */
[----:B------:R-:W-:Y:S01]  /*17c1d0*/  BSSY.RECONVERGENT B1, `(.L_x_9471) ;  /* 0x0000018000017945 */ /* 0x000fe20003800200 */
[----:B------:R-:W-:Y:S02]  /*17c1e0*/  IMAD.MOV.U32 R9, RZ, RZ, RZ ;  /* 0x000000ffff097224 */ /* 0x000fe400078e00ff */
[----:B------:R-:W-:Y:S02]  /*17c1f0*/  IMAD.MOV.U32 R56, RZ, RZ, RZ ;  /* 0x000000ffff387224 */ /* 0x000fe400078e00ff */
[----:B0-----:R-:W-:Y:S02]  /*17c200*/  IMAD.U32 R54, RZ, RZ, UR4 ;  /* 0x00000004ff367e24 */ /* 0x001fe4000f8e00ff */
[----:B------:R-:W-:-:S07]  /*17c210*/  IMAD.U32 R55, RZ, RZ, UR5 ;  /* 0x00000005ff377e24 */ /* 0x000fce000f8e00ff */
.L_x_9472:
        /* <DEDUP_REMOVED lines=20> */
.L_x_9471:
[----:B------:R-:W0:Y:S01]  /*17c360*/  LDCU.64 UR4, c[0x0][0x3c8] ;  /* 0x00007900ff0477ac */ /* 0x000e220008000a00 */
[----:B------:R-:W-:Y:S01]  /*17c370*/  BSSY.RECONVERGENT B1, `(.L_x_9473) ;  /* 0x0000018000017945 */ /* 0x000fe20003800200 */
[----:B------:R-:W-:Y:S02]  /*17c380*/  IMAD.MOV.U32 R17, RZ, RZ, RZ ;  /* 0x000000ffff117224 */ /* 0x000fe400078e00ff */
[----:B------:R-:W-:Y:S02]  /*17c390*/  IMAD.MOV.U32 R56, RZ, RZ, RZ ;  /* 0x000000ffff387224 */ /* 0x000fe400078e00ff */
[----:B0-----:R-:W-:Y:S02]  /*17c3a0*/  IMAD.U32 R54, RZ, RZ, UR4 ;  /* 0x00000004ff367e24 */ /* 0x001fe4000f8e00ff */
[----:B------:R-:W-:-:S07]  /*17c3b0*/  IMAD.U32 R55, RZ, RZ, UR5 ;  /* 0x00000005ff377e24 */ /* 0x000fce000f8e00ff */
.L_x_9474:
        /* <DEDUP_REMOVED lines=20> */
.L_x_9473:
[----:B------:R-:W0:Y:S01]  /*17c500*/  LDCU.64 UR4, c[0x0][0x3c8] ;  /* 0x00007900ff0477ac */ /* 0x000e220008000a00 */
[----:B------:R-:W-:Y:S01]  /*17c510*/  BSSY.RECONVERGENT B1, `(.L_x_9475) ;  /* 0x0000018000017945 */ /* 0x000fe20003800200 */
[----:B------:R-:W-:Y:S02]  /*17c520*/  IMAD.MOV.U32 R18, RZ, RZ, RZ ;  /* 0x000000ffff127224 */ /* 0x000fe400078e00ff */
[----:B------:R-:W-:Y:S02]  /*17c530*/  IMAD.MOV.U32 R57, RZ, RZ, RZ ;  /* 0x000000ffff397224 */ /* 0x000fe400078e00ff */
[----:B0-----:R-:W-:Y:S02]  /*17c540*/  IMAD.U32 R54, RZ, RZ, UR4 ;  /* 0x00000004ff367e24 */ /* 0x001fe4000f8e00ff */
[----:B------:R-:W-:-:S07]  /*17c550*/  IMAD.U32 R55, RZ, RZ, UR5 ;  /* 0x00000005ff377e24 */ /* 0x000fce000f8e00ff */
.L_x_9476:
        /* <DEDUP_REMOVED lines=20> */
.L_x_9475:
[----:B------:R-:W0:Y:S01]  /*17c6a0*/  LDCU.64 UR4, c[0x0][0x3c8] ;  /* 0x00007900ff0477ac */ /* 0x000e220008000a00 */
[----:B------:R-:W-:Y:S01]  /*17c6b0*/  BSSY.RECONVERGENT B1, `(.L_x_9477) ;  /* 0x0000018000017945 */ /* 0x000fe20003800200 */
[----:B------:R-:W-:Y:S02]  /*17c6c0*/  IMAD.MOV.U32 R9, RZ, RZ, RZ ;  /* 0x000000ffff097224 */ /* 0x000fe400078e00ff */
[----:B------:R-:W-:Y:S02]  /*17c6d0*/  IMAD.MOV.U32 R56, RZ, RZ, RZ ;  /* 0x000000ffff387224 */ /* 0x000fe400078e00ff */
[----:B0-----:R-:W-:Y:S02]  /*17c6e0*/  IMAD.U32 R54, RZ, RZ, UR4 ;  /* 0x00000004ff367e24 */ /* 0x001fe4000f8e00ff */
[----:B------:R-:W-:-:S07]  /*17c6f0*/  IMAD.U32 R55, RZ, RZ, UR5 ;  /* 0x00000005ff377e24 */ /* 0x000fce000f8e00ff */
.L_x_9478:
        /* <DEDUP_REMOVED lines=20> */
.L_x_9477:
[----:B------:R-:W0:Y:S01]  /*17c840*/  LDCU.64 UR4, c[0x0][0x3c8] ;  /* 0x00007900ff0477ac */ /* 0x000e220008000a00 */
[----:B------:R-:W-:Y:S01]  /*17c850*/  BSSY.RECONVERGENT B1, `(.L_x_9479) ;  /* 0x0000018000017945 */ /* 0x000fe20003800200 */
[----:B------:R-:W-:Y:S02]  /*17c860*/  IMAD.MOV.U32 R17, RZ, RZ, RZ ;  /* 0x000000ffff117224 */ /* 0x000fe400078e00ff */
[----:B------:R-:W-:Y:S02]  /*17c870*/  IMAD.MOV.U32 R56, RZ, RZ, RZ ;  /* 0x000000ffff387224 */ /* 0x000fe400078e00ff */
[----:B0-----:R-:W-:Y:S02]  /*17c880*/  IMAD.U32 R54, RZ, RZ, UR4 ;  /* 0x00000004ff367e24 */ /* 0x001fe4000f8e00ff */
[----:B------:R-:W-:-:S07]  /*17c890*/  IMAD.U32 R55, RZ, RZ, UR5 ;  /* 0x00000005ff377e24 */ /* 0x000fce000f8e00ff */
.L_x_9480:
        /* <DEDUP_REMOVED lines=20> */
.L_x_9479:
[----:B------:R-:W0:Y:S01]  /*17c9e0*/  LDCU.64 UR4, c[0x0][0x3c8] ;  /* 0x00007900ff0477ac */ /* 0x000e220008000a00 */
[----:B------:R-:W-:Y:S01]  /*17c9f0*/  BSSY.RECONVERGENT B1, `(.L_x_9481) ;  /* 0x0000018000017945 */ /* 0x000fe20003800200 */
[----:B------:R-:W-:Y:S02]  /*17ca00*/  IMAD.MOV.U32 R18, RZ, RZ, RZ ;  /* 0x000000ffff127224 */ /* 0x000fe400078e00ff */
[----:B------:R-:W-:Y:S02]  /*17ca10*/  IMAD.MOV.U32 R57, RZ, RZ, RZ ;  /* 0x000000ffff397224 */ /* 0x000fe400078e00ff */
[----:B0-----:R-:W-:Y:S02]  /*17ca20*/  IMAD.U32 R54, RZ, RZ, UR4 ;  /* 0x00000004ff367e24 */ /* 0x001fe4000f8e00ff */
[----:B------:R-:W-:-:S07]  /*17ca30*/  IMAD.U32 R55, RZ, RZ, UR5 ;  /* 0x00000005ff377e24 */ /* 0x000fce000f8e00ff */
.L_x_9482:
        /* <DEDUP_REMOVED lines=20> */
.L_x_9481:
[----:B------:R-:W0:Y:S01]  /*17cb80*/  LDCU.64 UR4, c[0x0][0x3c8] ;  /* 0x00007900ff0477ac */ /* 0x000e220008000a00 */
[----:B------:R-:W-:Y:S01]  /*17cb90*/  BSSY.RECONVERGENT B1, `(.L_x_9483) ;  /* 0x0000018000017945 */ /* 0x000fe20003800200 */
[----:B------:R-:W-:Y:S02]  /*17cba0*/  IMAD.MOV.U32 R9, RZ, RZ, RZ ;  /* 0x000000ffff097224 */ /* 0x000fe400078e00ff */
[----:B------:R-:W-:Y:S02]  /*17cbb0*/  IMAD.MOV.U32 R56, RZ, RZ, RZ ;  /* 0x000000ffff387224 */ /* 0x000fe400078e00ff */
[----:B0-----:R-:W-:Y:S02]  /*17cbc0*/  IMAD.U32 R54, RZ, RZ, UR4 ;  /* 0x00000004ff367e24 */ /* 0x001fe4000f8e00ff */
[----:B------:R-:W-:-:S07]  /*17cbd0*/  IMAD.U32 R55, RZ, RZ, UR5 ;  /* 0x00000005ff377e24 */ /* 0x000fce000f8e00ff */
.L_x_9484:
        /* <DEDUP_REMOVED lines=20> */
.L_x_9483:
[----:B------:R-:W0:Y:S01]  /*17cd20*/  LDCU.64 UR4, c[0x0][0x3c8] ;  /* 0x00007900ff0477ac */ /* 0x000e220008000a00 */
[----:B------:R-:W-:Y:S01]  /*17cd30*/  BSSY.RECONVERGENT B1, `(.L_x_9485) ;  /* 0x0000018000017945 */ /* 0x000fe20003800200 */
[----:B------:R-:W-:Y:S02]  /*17cd40*/  IMAD.MOV.U32 R17, RZ, RZ, RZ ;  /* 0x000000ffff117224 */ /* 0x000fe400078e00ff */
[----:B------:R-:W-:Y:S02]  /*17cd50*/  IMAD.MOV.U32 R56, RZ, RZ, RZ ;  /* 0x000000ffff387224 */ /* 0x000fe400078e00ff */
[----:B0-----:R-:W-:Y:S02]  /*17cd60*/  IMAD.U32 R54, RZ, RZ, UR4 ;  /* 0x00000004ff367e24 */ /* 0x001fe4000f8e00ff */
[----:B------:R-:W-:-:S07]  /*17cd70*/  IMAD.U32 R55, RZ, RZ, UR5 ;  /* 0x00000005ff377e24 */ /* 0x000fce000f8e00ff */
.L_x_9486:
        /* <DEDUP_REMOVED lines=20> */
.L_x_9485:
[----:B------:R-:W0:Y:S01]  /*17cec0*/  LDCU.64 UR4, c[0x0][0x3c8] ;  /* 0x00007900ff0477ac */ /* 0x000e220008000a00 */
[----:B------:R-:W-:Y:S01]  /*17ced0*/  BSSY.RECONVERGENT B1, `(.L_x_9487) ;  /* 0x0000018000017945 */ /* 0x000fe20003800200 */
[----:B------:R-:W-:Y:S02]  /*17cee0*/  IMAD.MOV.U32 R18, RZ, RZ, RZ ;  /* 0x000000ffff127224 */ /* 0x000fe400078e00ff */
[----:B------:R-:W-:Y:S02]  /*17cef0*/  IMAD.MOV.U32 R57, RZ, RZ, RZ ;  /* 0x000000ffff397224 */ /* 0x000fe400078e00ff */
[----:B0-----:R-:W-:Y:S02]  /*17cf00*/  IMAD.U32 R54, RZ, RZ, UR4 ;  /* 0x00000004ff367e24 */ /* 0x001fe4000f8e00ff */
[----:B------:R-:W-:-:S07]  /*17cf10*/  IMAD.U32 R55, RZ, RZ, UR5 ;  /* 0x00000005ff377e24 */ /* 0x000fce000f8e00ff */
.L_x_9488:
        /* <DEDUP_REMOVED lines=20> */
.L_x_9487:
[----:B------:R-:W0:Y:S01]  /*17d060*/  LDCU.64 UR4, c[0x0][0x3c8] ;  /* 0x00007900ff0477ac */ /* 0x000e220008000a00 */
[----:B------:R-:W-:Y:S01]  /*17d070*/  BSSY.RECONVERGENT B1, `(.L_x_9489) ;  /* 0x0000018000017945 */ /* 0x000fe20003800200 */
[----:B------:R-:W-:Y:S02]  /*17d080*/  IMAD.MOV.U32 R9, RZ, RZ, RZ ;  /* 0x000000ffff097224 */ /* 0x000fe400078e00ff */
[----:B------:R-:W-:Y:S02]  /*17d090*/  IMAD.MOV.U32 R56, RZ, RZ, RZ ;  /* 0x000000ffff387224 */ /* 0x000fe400078e00ff */
[----:B0-----:R-:W-:Y:S02]  /*17d0a0*/  IMAD.U32 R54, RZ, RZ, UR4 ;  /* 0x00000004ff367e24 */ /* 0x001fe4000f8e00ff */
[----:B------:R-:W-:-:S07]  /*17d0b0*/  IMAD.U32 R55, RZ, RZ, UR5 ;  /* 0x00000005ff377e24 */ /* 0x000fce000f8e00ff */
.L_x_9490:
        /* <DEDUP_REMOVED lines=20> */
.L_x_9489:
[----:B------:R-:W0:Y:S01]  /*17d200*/  LDCU.64 UR4, c[0x0][0x3c8] ;  /* 0x00007900ff0477ac */ /* 0x000e220008000a00 */
[----:B------:R-:W-:Y:S01]  /*17d210*/  BSSY.RECONVERGENT B1, `(.L_x_9491) ;  /* 0x0000018000017945 */ /* 0x000fe20003800200 */
[----:B------:R-:W-:Y:S02]  /*17d220*/  IMAD.MOV.U32 R17, RZ, RZ, RZ ;  /* 0x000000ffff117224 */ /* 0x000fe400078e00ff */
[----:B------:R-:W-:Y:S02]  /*17d230*/  IMAD.MOV.U32 R56, RZ, RZ, RZ ;  /* 0x000000ffff387224 */ /* 0x000fe400078e00ff */
[----:B0-----:R-:W-:Y:S02]  /*17d240*/  IMAD.U32 R54, RZ, RZ, UR4 ;  /* 0x00000004ff367e24 */ /* 0x001fe4000f8e00ff */
[----:B------:R-:W-:-:S07]  /*17d250*/  IMAD.U32 R55, RZ, RZ, UR5 ;  /* 0x00000005ff377e24 */ /* 0x000fce000f8e00ff */
.L_x_9492:
        /* <DEDUP_REMOVED lines=20> */
.L_x_9491:
[----:B------:R-:W0:Y:S01]  /*17d3a0*/  LDCU.64 UR4, c[0x0][0x3c8] ;  /* 0x00007900ff0477ac */ /* 0x000e220008000a00 */
[----:B------:R-:W-:Y:S01]  /*17d3b0*/  BSSY.RECONVERGENT B1, `(.L_x_9493) ;  /* 0x0000018000017945 */ /* 0x000fe20003800200 */
[----:B------:R-:W-:Y:S02]  /*17d3c0*/  IMAD.MOV.U32 R56, RZ, RZ, RZ ;  /* 0x000000ffff387224 */ /* 0x000fe400078e00ff */
[----:B------:R-:W-:Y:S02]  /*17d3d0*/  IMAD.MOV.U32 R55, RZ, RZ, RZ ;  /* 0x000000ffff377224 */ /* 0x000fe400078e00ff */
[----:B0-----:R-:W-:Y:S02]  /*17d3e0*/  IMAD.U32 R53, RZ, RZ, UR4 ;  /* 0x00000004ff357e24 */ /* 0x001fe4000f8e00ff */
[----:B------:R-:W-:-:S07]  /*17d3f0*/  IMAD.U32 R54, RZ, RZ, UR5 ;  /* 0x00000005ff367e24 */ /* 0x000fce000f8e00ff */
.L_x_9494:
        /* <DEDUP_REMOVED lines=20> */
.L_x_9493:
        /* <DEDUP_REMOVED lines=9> */
.L_x_9496:
        /* <DEDUP_REMOVED lines=20> */
.L_x_9495:
[----:B------:R-:W0:Y:S01]  /*17d710*/  LDCU.64 UR4, c[0x0][0x3c8] ;  /* 0x00007900ff0477ac */ /* 0x000e220008000a00 */
[----:B------:R-:W-:Y:S01]  /*17d720*/  BSSY.RECONVERGENT B1, `(.L_x_9497) ;  /* 0x0000018000017945 */ /* 0x000fe20003800200 */
[----:B------:R-:W-:Y:S02]  /*17d730*/  IMAD.MOV.U32 R18, RZ, RZ, RZ ;  /* 0x000000ffff127224 */ /* 0x000fe400078e00ff */
[----:B------:R-:W-:Y:S02]  /*17d740*/  IMAD.MOV.U32 R55, RZ, RZ, RZ ;  /* 0x000000ffff377224 */ /* 0x000fe400078e00ff */
[----:B0-----:R-:W-:Y:S02]  /*17d750*/  IMAD.U32 R54, RZ, RZ, UR4 ;  /* 0x00000004ff367e24 */ /* 0x001fe4000f8e00ff */
[----:B------:R-:W-:-:S07]  /*17d760*/  IMAD.U32 R53, RZ, RZ, UR5 ;  /* 0x00000005ff357e24 */ /* 0x000fce000f8e00ff */
.L_x_9498:
        /* <DEDUP_REMOVED lines=20> */
.L_x_9497:
[----:B------:R-:W0:Y:S01]  /*17d8b0*/  LDCU.64 UR4, c[0x0][0x3c8] ;  /* 0x00007900ff0477ac */ /* 0x000e220008000a00 */
[----:B------:R-:W-:Y:S01]  /*17d8c0*/  BSSY.RECONVERGENT B1, `(.L_x_9499) ;  /* 0x0000018000017945 */ /* 0x000fe20003800200 */
[----:B------:R-:W-:Y:S02]  /*17d8d0*/  IMAD.MOV.U32 R9, RZ, RZ, RZ ;  /* 0x000000ffff097224 */ /* 0x000fe400078e00ff */
[----:B------:R-:W-:Y:S02]  /*17d8e0*/  IMAD.MOV.U32 R56, RZ, RZ, RZ ;  /* 0x000000ffff387224 */ /* 0x000fe400078e00ff */
[----:B0-----:R-:W-:Y:S02]  /*17d8f0*/  IMAD.U32 R54, RZ, RZ, UR4 ;  /* 0x00000004ff367e24 */ /* 0x001fe4000f8e00ff */
[----:B------:R-:W-:-:S07]  /*17d900*/  IMAD.U32 R55, RZ, RZ, UR5 ;  /* 0x00000005ff377e24 */ /* 0x000fce000f8e00ff */
.L_x_9500:
        /* <DEDUP_REMOVED lines=20> */
.L_x_9499:
[----:B------:R-:W0:Y:S01]  /*17da50*/  LDCU.64 UR4, c[0x0][0x3c8] ;  /* 0x00007900ff0477ac */ /* 0x000e220008000a00 */
[----:B------:R-:W-:Y:S01]  /*17da60*/  BSSY.RECONVERGENT B1, `(.L_x_9501) ;  /* 0x0000018000017945 */ /* 0x000fe20003800200 */
[----:B------:R-:W-:Y:S02]  /*17da70*/  IMAD.MOV.U32 R10, RZ, RZ, RZ ;  /* 0x000000ffff0a7224 */ /* 0x000fe400078e00ff */
[----:B------:R-:W-:Y:S02]  /*17da80*/  IMAD.MOV.U32 R57, RZ, RZ, RZ ;  /* 0x000000ffff397224 */ /* 0x000fe400078e00ff */
[----:B0-----:R-:W-:Y:S02]  /*17da90*/  IMAD.U32 R54, RZ, RZ, UR4 ;  /* 0x00000004ff367e24 */ /* 0x001fe4000f8e00ff */
[----:B------:R-:W-:-:S07]  /*17daa0*/  IMAD.U32 R55, RZ, RZ, UR5 ;  /* 0x00000005ff377e24 */ /* 0x000fce000f8e00ff */
.L_x_9502:
        /* <DEDUP_REMOVED lines=20> */
.L_x_9501:
[----:B------:R-:W0:Y:S01]  /*17dbf0*/  LDCU.64 UR4, c[0x0][0x3c8] ;  /* 0x00007900ff0477ac */ /* 0x000e220008000a00 */
[----:B------:R-:W-:Y:S01]  /*17dc00*/  BSSY.RECONVERGENT B1, `(.L_x_9503) ;  /* 0x0000018000017945 */ /* 0x000fe20003800200 */
[----:B------:R-:W-:Y:S02]  /*17dc10*/  IMAD.MOV.U32 R18, RZ, RZ, RZ ;  /* 0x000000ffff127224 */ /* 0x000fe400078e00ff */
[----:B------:R-:W-:Y:S02]  /*17dc20*/  IMAD.MOV.U32 R57, RZ, RZ, RZ ;  /* 0x000000ffff397224 */ /* 0x000fe400078e00ff */
[----:B0-----:R-:W-:Y:S02]  /*17dc30*/  IMAD.U32 R54, RZ, RZ, UR4 ;  /* 0x00000004ff367e24 */ /* 0x001fe4000f8e00ff */
[----:B------:R-:W-:-:S07]  /*17dc40*/  IMAD.U32 R55, RZ, RZ, UR5 ;  /* 0x00000005ff377e24 */ /* 0x000fce000f8e00ff */
.L_x_9504:
        /* <DEDUP_REMOVED lines=20> */
.L_x_9503:
[----:B------:R-:W0:Y:S01]  /*17dd90*/  LDCU.64 UR4, c[0x0][0x3c8] ;  /* 0x00007900ff0477ac */ /* 0x000e220008000a00 */
[----:B------:R-:W-:Y:S01]  /*17dda0*/  BSSY.RECONVERGENT B1, `(.L_x_9505) ;  /* 0x0000018000017945 */ /* 0x000fe20003800200 */
[----:B------:R-:W-:Y:S02]  /*17ddb0*/  IMAD.MOV.U32 R9, RZ, RZ, RZ ;  /* 0x000000ffff097224 */ /* 0x000fe400078e00ff */
[----:B------:R-:W-:Y:S02]  /*17ddc0*/  IMAD.MOV.U32 R56, RZ, RZ, RZ ;  /* 0x000000ffff387224 */ /* 0x000fe400078e00ff */
[----:B0-----:R-:W-:Y:S02]  /*17ddd0*/  IMAD.U32 R54, RZ, RZ, UR4 ;  /* 0x00000004ff367e24 */ /* 0x001fe4000f8e00ff */
[----:B------:R-:W-:-:S07]  /*17dde0*/  IMAD.U32 R55, RZ, RZ, UR5 ;  /* 0x00000005ff377e24 */ /* 0x000fce000f8e00ff */
.L_x_9506:
        /* <DEDUP_REMOVED lines=20> */
.L_x_9505:
[----:B------:R-:W0:Y:S01]  /*17df30*/  LDCU.64 UR4, c[0x0][0x3c8] ;  /* 0x00007900ff0477ac */ /* 0x000e220008000a00 */
[----:B------:R-:W-:Y:S01]  /*17df40*/  BSSY.RECONVERGENT B1, `(.L_x_9507) ;  /* 0x0000018000017945 */ /* 0x000fe20003800200 */
[----:B------:R-:W-:Y:S02]  /*17df50*/  IMAD.MOV.U32 R10, RZ, RZ, RZ ;  /* 0x000000ffff0a7224 */ /* 0x000fe400078e00ff */
[----:B------:R-:W-:Y:S02]  /*17df60*/  IMAD.MOV.U32 R57, RZ, RZ, RZ ;  /* 0x000000ffff397224 */ /* 0x000fe400078e00ff */
[----:B0-----:R-:W-:Y:S02]  /*17df70*/  IMAD.U32 R54, RZ, RZ, UR4 ;  /* 0x00000004ff367e24 */ /* 0x001fe4000f8e00ff */
[----:B------:R-:W-:-:S07]  /*17df80*/  IMAD.U32 R55, RZ, RZ, UR5 ;  /* 0x00000005ff377e24 */ /* 0x000fce000f8e00ff */
.L_x_9508:
        /* <DEDUP_REMOVED lines=20> */
.L_x_9507:
[----:B------:R-:W0:Y:S01]  /*17e0d0*/  LDCU.64 UR4, c[0x0][0x3c8] ;  /* 0x00007900ff0477ac */ /* 0x000e220008000a00 */
[----:B------:R-:W-:Y:S01]  /*17e0e0*/  BSSY.RECONVERGENT B1, `(.L_x_9509) ;  /* 0x0000018000017945 */ /* 0x000fe20003800200 */
[----:B------:R-:W-:Y:S02]  /*17e0f0*/  IMAD.MOV.U32 R18, RZ, RZ, RZ ;  /* 0x000000ffff127224 */ /* 0x000fe400078e00ff */
[----:B------:R-:W-:Y:S02]  /*17e100*/  IMAD.MOV.U32 R57, RZ, RZ, RZ ;  /* 0x000000ffff397224 */ /* 0x000fe400078e00ff */
[----:B0-----:R-:W-:Y:S02]  /*17e110*/  IMAD.U32 R54, RZ, RZ, UR4 ;  /* 0x00000004ff367e24 */ /* 0x001fe4000f8e00ff */
[----:B------:R-:W-:-:S07]  /*17e120*/  IMAD.U32 R55, RZ, RZ, UR5 ;  /* 0x00000005ff377e24 */ /* 0x000fce000f8e00ff */
.L_x_9510:
        /* <DEDUP_REMOVED lines=20> */
.L_x_9509:
[----:B------:R-:W0:Y:S01]  /*17e270*/  LDCU.64 UR4, c[0x0][0x3c8] ;  /* 0x00007900ff0477ac */ /* 0x000e220008000a00 */
[----:B------:R-:W-:Y:S01]  /*17e280*/  BSSY.RECONVERGENT B1, `(.L_x_9511) ;  /* 0x0000018000017945 */ /* 0x000fe20003800200 */
[----:B------:R-:W-:Y:S02]  /*17e290*/  IMAD.MOV.U32 R9, RZ, RZ, RZ ;  /* 0x000000ffff097224 */ /* 0x000fe400078e00ff */
[----:B------:R-:W-:Y:S02]  /*17e2a0*/  IMAD.MOV.U32 R56, RZ, RZ, RZ ;  /* 0x000000ffff387224 */ /* 0x000fe400078e00ff */
[----:B0-----:R-:W-:Y:S02]  /*17e2b0*/  IMAD.U32 R54, RZ, RZ, UR4 ;  /* 0x00000004ff367e24 */ /* 0x001fe4000f8e00ff */
[----:B------:R-:W-:-:S07]  /*17e2c0*/  IMAD.U32 R55, RZ, RZ, UR5 ;  /* 0x00000005ff377e24 */ /* 0x000fce000f8e00ff */
.L_x_9512:
        /* <DEDUP_REMOVED lines=20> */
.L_x_9511:
[----:B------:R-:W0:Y:S01]  /*17e410*/  LDCU.64 UR4, c[0x0][0x3c8] ;  /* 0x00007900ff0477ac */ /* 0x000e220008000a00 */
[----:B------:R-:W-:Y:S01]  /*17e420*/  BSSY.RECONVERGENT B1, `(.L_x_9513) ;  /* 0x0000018000017945 */ /* 0x000fe20003800200 */
[----:B------:R-:W-:Y:S02]  /*17e430*/  IMAD.MOV.U32 R10, RZ, RZ, RZ ;  /* 0x000000ffff0a7224 */ /* 0x000fe400078e00ff */
[----:B------:R-:W-:Y:S02]  /*17e440*/  IMAD.MOV.U32 R57, RZ, RZ, RZ ;  /* 0x000000ffff397224 */ /* 0x000fe400078e00ff */
[----:B0-----:R-:W-:Y:S02]  /*17e450*/  IMAD.U32 R54, RZ, RZ, UR4 ;  /* 0x00000004ff367e24 */ /* 0x001fe4000f8e00ff */
[----:B------:R-:W-:-:S07]  /*17e460*/  IMAD.U32 R55, RZ, RZ, UR5 ;  /* 0x00000005ff377e24 */ /* 0x000fce000f8e00ff */
.L_x_9514:
        /* <DEDUP_REMOVED lines=20> */
.L_x_9513:
[----:B------:R-:W0:Y:S01]  /*17e5b0*/  LDCU.64 UR4, c[0x0][0x3c8] ;  /* 0x00007900ff0477ac */ /* 0x000e220008000a00 */
[----:B------:R-:W-:Y:S01]  /*17e5c0*/  BSSY.RECONVERGENT B1, `(.L_x_9515) ;  /* 0x0000018000017945 */ /* 0x000fe20003800200 */
[----:B------:R-:W-:Y:S02]  /*17e5d0*/  IMAD.MOV.U32 R18, RZ, RZ, RZ ;  /* 0x000000ffff127224 */ /* 0x000fe400078e00ff */
[----:B------:R-:W-:Y:S02]  /*17e5e0*/  IMAD.MOV.U32 R57, RZ, RZ, RZ ;  /* 0x000000ffff397224 */ /* 0x000fe400078e00ff */
[----:B0-----:R-:W-:Y:S02]  /*17e5f0*/  IMAD.U32 R54, RZ, RZ, UR4 ;  /* 0x00000004ff367e24 */ /* 0x001fe4000f8e00ff */
[----:B------:R-:W-:-:S07]  /*17e600*/  IMAD.U32 R55, RZ, RZ, UR5 ;  /* 0x00000005ff377e24 */ /* 0x000fce000f8e00ff */
.L_x_9516:
        /* <DEDUP_REMOVED lines=20> */
.L_x_9515:
[----:B------:R-:W0:Y:S01]  /*17e750*/  LDCU.64 UR4, c[0x0][0x3c8] ;  /* 0x00007900ff0477ac */ /* 0x000e220008000a00 */
[----:B------:R-:W-:Y:S01]  /*17e760*/  BSSY.RECONVERGENT B1, `(.L_x_9517) ;  /* 0x0000018000017945 */ /* 0x000fe20003800200 */
[----:B------:R-:W-:Y:S02]  /*17e770*/  IMAD.MOV.U32 R9, RZ, RZ, RZ ;  /* 0x000000ffff097224 */ /* 0x000fe400078e00ff */
[----:B------:R-:W-:Y:S02]  /*17e780*/  IMAD.MOV.U32 R56, RZ, RZ, RZ ;  /* 0x000000ffff387224 */ /* 0x000fe400078e00ff */
[----:B0-----:R-:W-:Y:S02]  /*17e790*/  IMAD.U32 R54, RZ, RZ, UR4 ;  /* 0x00000004ff367e24 */ /* 0x001fe4000f8e00ff */
[----:B------:R-:W-:-:S07]  /*17e7a0*/  IMAD.U32 R55, RZ, RZ, UR5 ;  /* 0x00000005ff377e24 */ /* 0x000fce000f8e00ff */
.L_x_9518:
        /* <DEDUP_REMOVED lines=20> */
.L_x_9517:
[----:B------:R-:W0:Y:S01]  /*17e8f0*/  LDCU.64 UR4, c[0x0][0x3c8] ;  /* 0x00007900ff0477ac */ /* 0x000e220008000a00 */
[----:B------:R-:W-:Y:S01]  /*17e900*/  BSSY.RECONVERGENT B1, `(.L_x_9519) ;  /* 0x0000018000017945 */ /* 0x000fe20003800200 */
[----:B------:R-:W-:Y:S02]  /*17e910*/  IMAD.MOV.U32 R10, RZ, RZ, RZ ;  /* 0x000000ffff0a7224 */ /* 0x000fe400078e00ff */
[----:B------:R-:W-:Y:S02]  /*17e920*/  IMAD.MOV.U32 R57, RZ, RZ, RZ ;  /* 0x000000ffff397224 */ /* 0x000fe400078e00ff */
[----:B0-----:R-:W-:Y:S02]  /*17e930*/  IMAD.U32 R54, RZ, RZ, UR4 ;  /* 0x00000004ff367e24 */ /* 0x001fe4000f8e00ff */
[----:B------:R-:W-:-:S07]  /*17e940*/  IMAD.U32 R55, RZ, RZ, UR5 ;  /* 0x00000005ff377e24 */ /* 0x000fce000f8e00ff */
.L_x_9520:
        /* <DEDUP_REMOVED lines=20> */
.L_x_9519:
[----:B------:R-:W0:Y:S01]  /*17ea90*/  LDCU.64 UR4, c[0x0][0x3c8] ;  /* 0x00007900ff0477ac */ /* 0x000e220008000a00 */
[----:B------:R-:W-:Y:S01]  /*17eaa0*/  BSSY.RECONVERGENT B1, `(.L_x_9521) ;  /* 0x0000018000017945 */ /* 0x000fe20003800200 */
[----:B------:R-:W-:Y:S02]  /*17eab0*/  IMAD.MOV.U32 R18, RZ, RZ, RZ ;  /* 0x000000ffff127224 */ /* 0x000fe400078e00ff */
[----:B------:R-:W-:Y:S02]  /*17eac0*/  IMAD.MOV.U32 R57, RZ, RZ, RZ ;  /* 0x000000ffff397224 */ /* 0x000fe400078e00ff */
[----:B0-----:R-:W-:Y:S02]  /*17ead0*/  IMAD.U32 R54, RZ, RZ, UR4 ;  /* 0x00000004ff367e24 */ /* 0x001fe4000f8e00ff */
[----:B------:R-:W-:-:S07]  /*17eae0*/  IMAD.U32 R55, RZ, RZ, UR5 ;  /* 0x00000005ff377e24 */ /* 0x000fce000f8e00ff */
.L_x_9522:
        /* <DEDUP_REMOVED lines=20> */
.L_x_9521:
[----:B------:R-:W0:Y:S01]  /*17ec30*/  LDCU.64 UR4, c[0x0][0x3c8] ;  /* 0x00007900ff0477ac */ /* 0x000e220008000a00 */
[----:B------:R-:W-:Y:S01]  /*17ec40*/  BSSY.RECONVERGENT B1, `(.L_x_9523) ;  /* 0x0000018000017945 */ /* 0x000fe20003800200 */
[----:B------:R-:W-:Y:S02]  /*17ec50*/  IMAD.MOV.U32 R9, RZ, RZ, RZ ;  /* 0x000000ffff097224 */ /* 0x000fe400078e00ff */
[----:B------:R-:W-:Y:S02]  /*17ec60*/  IMAD.MOV.U32 R56, RZ, RZ, RZ ;  /* 0x000000ffff387224 */ /* 0x000fe400078e00ff */
[----:B0-----:R-:W-:Y:S02]  /*17ec70*/  IMAD.U32 R54, RZ, RZ, UR4 ;  /* 0x00000004ff367e24 */ /* 0x001fe4000f8e00ff */
[----:B------:R-:W-:-:S07]  /*17ec80*/  IMAD.U32 R55, RZ, RZ, UR5 ;  /* 0x00000005ff377e24 */ /* 0x000fce000f8e00ff */
.L_x_9524:
        /* <DEDUP_REMOVED lines=20> */
.L_x_9523:
[----:B------:R-:W0:Y:S01]  /*17edd0*/  LDCU.64 UR4, c[0x0][0x3c8] ;  /* 0x00007900ff0477ac */ /* 0x000e220008000a00 */
[----:B------:R-:W-:Y:S01]  /*17ede0*/  BSSY.RECONVERGENT B1, `(.L_x_9525) ;  /* 0x0000018000017945 */ /* 0x000fe20003800200 */
[----:B------:R-:W-:Y:S02]  /*17edf0*/  IMAD.MOV.U32 R10, RZ, RZ, RZ ;  /* 0x000000ffff0a7224 */ /* 0x000fe400078e00ff */
[----:B------:R-:W-:Y:S02]  /*17ee00*/  IMAD.MOV.U32 R57, RZ, RZ, RZ ;  /* 0x000000ffff397224 */ /* 0x000fe400078e00ff */
[----:B0-----:R-:W-:Y:S02]  /*17ee10*/  IMAD.U32 R54, RZ, RZ, UR4 ;  /* 0x00000004ff367e24 */ /* 0x001fe4000f8e00ff */
[----:B------:R-:W-:-:S07]  /*17ee20*/  IMAD.U32 R55, RZ, RZ, UR5 ;  /* 0x00000005ff377e24 */ /* 0x000fce000f8e00ff */
.L_x_9526:
        /* <DEDUP_REMOVED lines=20> */
.L_x_9525:
[----:B------:R-:W0:Y:S01]  /*17ef70*/  LDCU.64 UR4, c[0x0][0x3c8] ;  /* 0x00007900ff0477ac */ /* 0x000e220008000a00 */
[----:B------:R-:W-:Y:S01]  /*17ef80*/  BSSY.RECONVERGENT B1, `(.L_x_9527) ;  /* 0x0000018000017945 */ /* 0x000fe20003800200 */
[----:B------:R-:W-:Y:S02]  /*17ef90*/  IMAD.MOV.U32 R18, RZ, RZ, RZ ;  /* 0x000000ffff127224 */ /* 0x000fe400078e00ff */
[----:B------:R-:W-:Y:S02]  /*17efa0*/  IMAD.MOV.U32 R57, RZ, RZ, RZ ;  /* 0x000000ffff397224 */ /* 0x000fe400078e00ff */
[----:B0-----:R-:W-:Y:S02]  /*17efb0*/  IMAD.U32 R54, RZ, RZ, UR4 ;  /* 0x00000004ff367e24 */ /* 0x001fe4000f8e00ff */
[----:B------:R-:W-:-:S07]  /*17efc0*/  IMAD.U32 R55, RZ, RZ, UR5 ;  /* 0x00000005ff377e24 */ /* 0x000fce000f8e00ff */
.L_x_9528:
        /* <DEDUP_REMOVED lines=20> */
.L_x_9527:
[----:B------:R-:W0:Y:S01]  /*17f110*/  LDCU.64 UR4, c[0x0][0x3c8] ;  /* 0x00007900ff0477ac */ /* 0x000e220008000a00 */
[----:B------:R-:W-:Y:S01]  /*17f120*/  BSSY.RECONVERGENT B1, `(.L_x_9529) ;  /* 0x0000018000017945 */ /* 0x000fe20003800200 */
[----:B------:R-:W-:Y:S02]  /*17f130*/  IMAD.MOV.U32 R9, RZ, RZ, RZ ;  /* 0x000000ffff097224 */ /* 0x000fe400078e00ff */
[----:B------:R-:W-:Y:S02]  /*17f140*/  IMAD.MOV.U32 R56, RZ, RZ, RZ ;  /* 0x000000ffff387224 */ /* 0x000fe400078e00ff */
[----:B0-----:R-:W-:Y:S02]  /*17f150*/  IMAD.U32 R54, RZ, RZ, UR4 ;  /* 0x00000004ff367e24 */ /* 0x001fe4000f8e00ff */
[----:B------:R-:W-:-:S07]  /*17f160*/  IMAD.U32 R55, RZ, RZ, UR5 ;  /* 0x00000005ff377e24 */ /* 0x000fce000f8e00ff */
.L_x_9530:
        /* <DEDUP_REMOVED lines=20> */
.L_x_9529:
[----:B------:R-:W0:Y:S01]  /*17f2b0*/  LDCU.64 UR4, c[0x0][0x3c8] ;  /* 0x00007900ff0477ac */ /* 0x000e220008000a00 */
[----:B------:R-:W-:Y:S01]  /*17f2c0*/  BSSY.RECONVERGENT B1, `(.L_x_9531) ;  /* 0x0000018000017945 */ /* 0x000fe20003800200 */
[----:B------:R-:W-:Y:S02]  /*17f2d0*/  IMAD.MOV.U32 R10, RZ, RZ, RZ ;  /* 0x000000ffff0a7224 */ /* 0x000fe400078e00ff */
[----:B------:R-:W-:Y:S02]  /*17f2e0*/  IMAD.MOV.U32 R57, RZ, RZ, RZ ;  /* 0x000000ffff397224 */ /* 0x000fe400078e00ff */
[----:B0-----:R-:W-:Y:S02]  /*17f2f0*/  IMAD.U32 R54, RZ, RZ, UR4 ;  /* 0x00000004ff367e24 */ /* 0x001fe4000f8e00ff */
[----:B------:R-:W-:-:S07]  /*17f300*/  IMAD.U32 R55, RZ, RZ, UR5 ;  /* 0x00000005ff377e24 */ /* 0x000fce000f8e00ff */
.L_x_9532:
        /* <DEDUP_REMOVED lines=20> */
.L_x_9531:
[----:B------:R-:W0:Y:S01]  /*17f450*/  LDCU.64 UR4, c[0x0][0x3c8] ;  /* 0x00007900ff0477ac */ /* 0x000e220008000a00 */
[----:B------:R-:W-:Y:S01]  /*17f460*/  BSSY.RECONVERGENT B1, `(.L_x_9533) ;  /* 0x0000018000017945 */ /* 0x000fe20003800200 */
[----:B------:R-:W-:Y:S02]  /*17f470*/  IMAD.MOV.U32 R55, RZ, RZ, RZ ;  /* 0x000000ffff377224 */ /* 0x000fe400078e00ff */
[----:B------:R-:W-:Y:S02]  /*17f480*/  IMAD.MOV.U32 R57, RZ, RZ, RZ ;  /* 0x000000ffff397224 */ /* 0x000fe400078e00ff */
[----:B0-----:R-:W-:Y:S02]  /*17f490*/  IMAD.U32 R53, RZ, RZ, UR4 ;  /* 0x00000004ff357e24 */ /* 0x001fe4000f8e00ff */
[----:B------:R-:W-:-:S07]  /*17f4a0*/  IMAD.U32 R54, RZ, RZ, UR5 ;  /* 0x00000005ff367e24 */ /* 0x000fce000f8e00ff */
.L_x_9534:
        /* <DEDUP_REMOVED lines=20> */
.L_x_9533:
        /* <DEDUP_REMOVED lines=9> */
.L_x_9536:
        /* <DEDUP_REMOVED lines=20> */
.L_x_9535:
[----:B------:R-:W0:Y:S01]  /*17f7c0*/  LDCU.64 UR4, c[0x0][0x3c8] ;  /* 0x00007900ff0477ac */ /* 0x000e220008000a00 */
[----:B------:R-:W-:Y:S01]  /*17f7d0*/  BSSY.RECONVERGENT B1, `(.L_x_9537) ;  /* 0x0000018000017945 */ /* 0x000fe20003800200 */
[----:B------:R-:W-:Y:S02]  /*17f7e0*/  IMAD.MOV.U32 R41, RZ, RZ, RZ ;  /* 0x000000ffff297224 */ /* 0x000fe400078e00ff */
[----:B------:R-:W-:Y:S02]  /*17f7f0*/  IMAD.MOV.U32 R56, RZ, RZ, RZ ;  /* 0x000000ffff387224 */ /* 0x000fe400078e00ff */
[----:B0-----:R-:W-:Y:S02]  /*17f800*/  IMAD.U32 R53, RZ, RZ, UR4 ;  /* 0x00000004ff357e24 */ /* 0x001fe4000f8e00ff */
[----:B------:R-:W-:-:S07]  /*17f810*/  IMAD.U32 R54, RZ, RZ, UR5 ;  /* 0x00000005ff367e24 */ /* 0x000fce000f8e00ff */
.L_x_9538:
        /* <DEDUP_REMOVED lines=20> */
.L_x_9537:
[----:B------:R-:W0:Y:S01]  /*17f960*/  LDCU.64 UR4, c[0x0][0x3c8] ;  /* 0x00007900ff0477ac */ /* 0x000e220008000a00 */
[----:B------:R-:W-:Y:S01]  /*17f970*/  BSSY.RECONVERGENT B1, `(.L_x_9539) ;  /* 0x0000018000017945 */ /* 0x000fe20003800200 */
[----:B------:R-:W-:Y:S02]  /*17f980*/  IMAD.MOV.U32 R10, RZ, RZ, RZ ;  /* 0x000000ffff0a7224 */ /* 0x000fe400078e00ff */
[----:B------:R-:W-:Y:S02]  /*17f990*/  IMAD.MOV.U32 R57, RZ, RZ, RZ ;  /* 0x000000ffff397224 */ /* 0x000fe400078e00ff */
[----:B0-----:R-:W-:Y:S02]  /*17f9a0*/  IMAD.U32 R54, RZ, RZ, UR4 ;  /* 0x00000004ff367e24 */ /* 0x001fe4000f8e00ff */
[----:B------:R-:W-:-:S07]  /*17f9b0*/  IMAD.U32 R55, RZ, RZ, UR5 ;  /* 0x00000005ff377e24 */ /* 0x000fce000f8e00ff */
.L_x_9540:
        /* <DEDUP_REMOVED lines=20> */
.L_x_9539:
[----:B------:R-:W0:Y:S01]  /*17fb00*/  LDCU.64 UR4, c[0x0][0x3c8] ;  /* 0x00007900ff0477ac */ /* 0x000e220008000a00 */
[----:B------:R-:W-:Y:S01]  /*17fb10*/  BSSY.RECONVERGENT B1, `(.L_x_9541) ;  /* 0x0000018000017945 */ /* 0x000fe20003800200 */
[----:B------:R-:W-:Y:S02]  /*17fb20*/  IMAD.MOV.U32 R18, RZ, RZ, RZ ;  /* 0x000000ffff127224 */ /* 0x000fe400078e00ff */
[----:B------:R-:W-:Y:S02]  /*17fb30*/  IMAD.MOV.U32 R57, RZ, RZ, RZ ;  /* 0x000000ffff397224 */ /* 0x000fe400078e00ff */
[----:B0-----:R-:W-:Y:S02]  /*17fb40*/  IMAD.U32 R54, RZ, RZ, UR4 ;  /* 0x00000004ff367e24 */ /* 0x001fe4000f8e00ff */
[----:B------:R-:W-:-:S07]  /*17fb50*/  IMAD.U32 R55, RZ, RZ, UR5 ;  /* 0x00000005ff377e24 */ /* 0x000fce000f8e00ff */
.L_x_9542:
        /* <DEDUP_REMOVED lines=20> */
.L_x_9541:
[----:B------:R-:W0:Y:S01]  /*17fca0*/  LDCU.64 UR4, c[0x0][0x3c8] ;  /* 0x00007900ff0477ac */ /* 0x000e220008000a00 */
[----:B------:R-:W-:Y:S01]  /*17fcb0*/  BSSY.RECONVERGENT B1, `(.L_x_9543) ;  /* 0x0000018000017945 */ /* 0x000fe20003800200 */
[----:B------:R-:W-:Y:S02]  /*17fcc0*/  IMAD.MOV.U32 R41, RZ, RZ, RZ ;  /* 0x000000ffff297224 */ /* 0x000fe400078e00ff */
[----:B------:R-:W-:Y:S02]  /*17fcd0*/  IMAD.MOV.U32 R56, RZ, RZ, RZ ;  /* 0x000000ffff387224 */ /* 0x000fe400078e00ff */
[----:B0-----:R-:W-:Y:S02]  /*17fce0*/  IMAD.U32 R54, RZ, RZ, UR4 ;  /* 0x00000004ff367e24 */ /* 0x001fe4000f8e00ff */
[----:B------:R-:W-:-:S07]  /*17fcf0*/  IMAD.U32 R55, RZ, RZ, UR5 ;  /* 0x00000005ff377e24 */ /* 0x000fce000f8e00ff */
.L_x_9544:
        /* <DEDUP_REMOVED lines=20> */
.L_x_9543:
[----:B------:R-:W0:Y:S01]  /*17fe40*/  LDCU.64 UR4, c[0x0][0x3c8] ;  /* 0x00007900ff0477ac */ /* 0x000e220008000a00 */
[----:B------:R-:W-:Y:S01]  /*17fe50*/  BSSY.RECONVERGENT B1, `(.L_x_9545) ;  /* 0x0000018000017945 */ /* 0x000fe20003800200 */
[----:B------:R-:W-:Y:S02]  /*17fe60*/  IMAD.MOV.U32 R10, RZ, RZ, RZ ;  /* 0x000000ffff0a7224 */ /* 0x000fe400078e00ff */
[----:B------:R-:W-:Y:S02]  /*17fe70*/  IMAD.MOV.U32 R57, RZ, RZ, RZ ;  /* 0x000000ffff397224 */ /* 0x000fe400078e00ff */
[----:B0-----:R-:W-:Y:S02]  /*17fe80*/  IMAD.U32 R54, RZ, RZ, UR4 ;  /* 0x00000004ff367e24 */ /* 0x001fe4000f8e00ff */
[----:B------:R-:W-:-:S07]  /*17fe90*/  IMAD.U32 R55, RZ, RZ, UR5 ;  /* 0x00000005ff377e24 */ /* 0x000fce000f8e00ff */
.L_x_9546:
        /* <DEDUP_REMOVED lines=20> */
.L_x_9545:
[----:B------:R-:W0:Y:S01]  /*17ffe0*/  LDCU.64 UR4, c[0x0][0x3c8] ;  /* 0x00007900ff0477ac */ /* 0x000e220008000a00 */
[----:B------:R-:W-:Y:S01]  /*17fff0*/  BSSY.RECONVERGENT B1, `(.L_x_9547) ;  /* 0x0000018000017945 */ /* 0x000fe20003800200 */
[----:B------:R-:W-:Y:S02]  /*180000*/  IMAD.MOV.U32 R18, RZ, RZ, RZ ;  /* 0x000000ffff127224 */ /* 0x000fe400078e00ff */
[----:B------:R-:W-:Y:S02]  /*180010*/  IMAD.MOV.U32 R57, RZ, RZ, RZ ;  /* 0x000000ffff397224 */ /* 0x000fe400078e00ff */
[----:B0-----:R-:W-:Y:S02]  /*180020*/  IMAD.U32 R54, RZ, RZ, UR4 ;  /* 0x00000004ff367e24 */ /* 0x001fe4000f8e00ff */
[----:B------:R-:W-:-:S07]  /*180030*/  IMAD.U32 R55, RZ, RZ, UR5 ;  /* 0x00000005ff377e24 */ /* 0x000fce000f8e00ff */
.L_x_9548:
        /* <DEDUP_REMOVED lines=20> */
.L_x_9547:
[----:B------:R-:W0:Y:S01]  /*180180*/  LDCU.64 UR4, c[0x0][0x3c8] ;  /* 0x00007900ff0477ac */ /* 0x000e220008000a00 */
[----:B------:R-:W-:Y:S01]  /*180190*/  BSSY.RECONVERGENT B1, `(.L_x_9549) ;  /* 0x0000018000017945 */ /* 0x000fe20003800200 */
[----:B------:R-:W-:Y:S02]  /*1801a0*/  IMAD.MOV.U32 R41, RZ, RZ, RZ ;  /* 0x000000ffff297224 */ /* 0x000fe400078e00ff */
[----:B------:R-:W-:Y:S02]  /*1801b0*/  IMAD.MOV.U32 R56, RZ, RZ, RZ ;  /* 0x000000ffff387224 */ /* 0x000fe400078e00ff */
[----:B0-----:R-:W-:Y:S02]  /*1801c0*/  IMAD.U32 R54, RZ, RZ, UR4 ;  /* 0x00000004ff367e24 */ /* 0x001fe4000f8e00ff */
[----:B------:R-:W-:-:S07]  /*1801d0*/  IMAD.U32 R55, RZ, RZ, UR5 ;  /* 0x00000005ff377e24 */ /* 0x000fce000f8e00ff */
.L_x_9550:
        /* <DEDUP_REMOVED lines=20> */
.L_x_9549:
[----:B------:R-:W0:Y:S01]  /*180320*/  LDCU.64 UR4, c[0x0][0x3c8] ;  /* 0x00007900ff0477ac */ /* 0x000e220008000a00 */
[----:B------:R-:W-:Y:S01]  /*180330*/  BSSY.RECONVERGENT B1, `(.L_x_9551) ;  /* 0x0000018000017945 */ /* 0x000fe20003800200 */
[----:B------:R-:W-:Y:S02]  /*180340*/  IMAD.MOV.U32 R10, RZ, RZ, RZ ;  /* 0x000000ffff0a7224 */ /* 0x000fe400078e00ff */
[----:B------:R-:W-:Y:S02]  /*180350*/  IMAD.MOV.U32 R57, RZ, RZ, RZ ;  /* 0x000000ffff397224 */ /* 0x000fe400078e00ff */
[----:B0-----:R-:W-:Y:S02]  /*180360*/  IMAD.U32 R54, RZ, RZ, UR4 ;  /* 0x00000004ff367e24 */ /* 0x001fe4000f8e00ff */
[----:B------:R-:W-:-:S07]  /*180370*/  IMAD.U32 R55, RZ, RZ, UR5 ;  /* 0x00000005ff377e24 */ /* 0x000fce000f8e00ff */
.L_x_9552:
        /* <DEDUP_REMOVED lines=20> */
.L_x_9551:
[----:B------:R-:W0:Y:S01]  /*1804c0*/  LDCU.64 UR4, c[0x0][0x3c8] ;  /* 0x00007900ff0477ac */ /* 0x000e220008000a00 */
[----:B------:R-:W-:Y:S01]  /*1804d0*/  BSSY.RECONVERGENT B1, `(.L_x_9553) ;  /* 0x0000018000017945 */ /* 0x000fe20003800200 */
[----:B------:R-:W-:Y:S02]  /*1804e0*/  IMAD.MOV.U32 R18, RZ, RZ, RZ ;  /* 0x000000ffff127224 */ /* 0x000fe400078e00ff */
[----:B------:R-:W-:Y:S02]  /*1804f0*/  IMAD.MOV.U32 R57, RZ, RZ, RZ ;  /* 0x000000ffff397224 */ /* 0x000fe400078e00ff */
[----:B0-----:R-:W-:Y:S02]  /*180500*/  IMAD.U32 R54, RZ, RZ, UR4 ;  /* 0x00000004ff367e24 */ /* 0x001fe4000f8e00ff */
[----:B------:R-:W-:-:S07]  /*180510*/  IMAD.U32 R55, RZ, RZ, UR5 ;  /* 0x00000005ff377e24 */ /* 0x000fce000f8e00ff */
.L_x_9554:
        /* <DEDUP_REMOVED lines=20> */
.L_x_9553:
[----:B------:R-:W0:Y:S01]  /*180660*/  LDCU.64 UR4, c[0x0][0x3c8] ;  /* 0x00007900ff0477ac */ /* 0x000e220008000a00 */
[----:B------:R-:W-:Y:S01]  /*180670*/  BSSY.RECONVERGENT B1, `(.L_x_9555) ;  /* 0x0000018000017945 */ /* 0x000fe20003800200 */
[----:B------:R-:W-:Y:S02]  /*180680*/  IMAD.MOV.U32 R41, RZ, RZ, RZ ;  /* 0x000000ffff297224 */ /* 0x000fe400078e00ff */
[----:B------:R-:W-:Y:S02]  /*180690*/  IMAD.MOV.U32 R56, RZ, RZ, RZ ;  /* 0x000000ffff387224 */ /* 0x000fe400078e00ff */
[----:B0-----:R-:W-:Y:S02]  /*1806a0*/  IMAD.U32 R54, RZ, RZ, UR4 ;  /* 0x00000004ff367e24 */ /* 0x001fe4000f8e00ff */
[----:B------:R-:W-:-:S07]  /*1806b0*/  IMAD.U32 R55, RZ, RZ, UR5 ;  /* 0x00000005ff377e24 */ /* 0x000fce000f8e00ff */
.L_x_9556:
        /* <DEDUP_REMOVED lines=20> */
.L_x_9555:
[----:B------:R-:W0:Y:S01]  /*180800*/  LDCU.64 UR4, c[0x0][0x3c8] ;  /* 0x00007900ff0477ac */ /* 0x000e220008000a00 */
[----:B------:R-:W-:Y:S01]  /*180810*/  BSSY.RECONVERGENT B1, `(.L_x_9557) ;  /* 0x0000018000017945 */ /* 0x000fe20003800200 */
[----:B------:R-:W-:Y:S02]  /*180820*/  IMAD.MOV.U32 R10, RZ, RZ, RZ ;  /* 0x000000ffff0a7224 */ /* 0x000fe400078e00ff */
[----:B------:R-:W-:Y:S02]  /*180830*/  IMAD.MOV.U32 R57, RZ, RZ, RZ ;  /* 0x000000ffff397224 */ /* 0x000fe400078e00ff */
[----:B0-----:R-:W-:Y:S02]  /*180840*/  IMAD.U32 R54, RZ, RZ, UR4 ;  /* 0x00000004ff367e24 */ /* 0x001fe4000f8e00ff */
[----:B------:R-:W-:-:S07]  /*180850*/  IMAD.U32 R55, RZ, RZ, UR5 ;  /* 0x00000005ff377e24 */ /* 0x000fce000f8e00ff */
.L_x_9558:
        /* <DEDUP_REMOVED lines=20> */
.L_x_9557:
[----:B------:R-:W0:Y:S01]  /*1809a0*/  LDCU.64 UR4, c[0x0][0x3c8] ;  /* 0x00007900ff0477ac */ /* 0x000e220008000a00 */
[----:B------:R-:W-:Y:S01]  /*1809b0*/  BSSY.RECONVERGENT B1, `(.L_x_9559) ;  /* 0x0000018000017945 */ /* 0x000fe20003800200 */
[----:B------:R-:W-:Y:S02]  /*1809c0*/  IMAD.MOV.U32 R18, RZ, RZ, RZ ;  /* 0x000000ffff127224 */ /* 0x000fe400078e00ff */
[----:B------:R-:W-:Y:S02]  /*1809d0*/  IMAD.MOV.U32 R57, RZ, RZ, RZ ;  /* 0x000000ffff397224 */ /* 0x000fe400078e00ff */
[----:B0-----:R-:W-:Y:S02]  /*1809e0*/  IMAD.U32 R54, RZ, RZ, UR4 ;  /* 0x00000004ff367e24 */ /* 0x001fe4000f8e00ff */
[----:B------:R-:W-:-:S07]  /*1809f0*/  IMAD.U32 R55, RZ, RZ, UR5 ;  /* 0x00000005ff377e24 */ /* 0x000fce000f8e00ff */
.L_x_9560:
        /* <DEDUP_REMOVED lines=20> */
.L_x_9559:
[----:B------:R-:W0:Y:S01]  /*180b40*/  LDCU.64 UR4, c[0x0][0x3c8] ;  /* 0x00007900ff0477ac */ /* 0x000e220008000a00 */
[----:B------:R-:W-:Y:S01]  /*180b50*/  BSSY.RECONVERGENT B1, `(.L_x_9561) ;  /* 0x0000018000017945 */ /* 0x000fe20003800200 */
[----:B------:R-:W-:Y:S02]  /*180b60*/  IMAD.MOV.U32 R41, RZ, RZ, RZ ;  /* 0x000000ffff297224 */ /* 0x000fe400078e00ff */
[----:B------:R-:W-:Y:S02]  /*180b70*/  IMAD.MOV.U32 R56, RZ, RZ, RZ ;  /* 0x000000ffff387224 */ /* 0x000fe400078e00ff */
[----:B0-----:R-:W-:Y:S02]  /*180b80*/  IMAD.U32 R54, RZ, RZ, UR4 ;  /* 0x00000004ff367e24 */ /* 0x001fe4000f8e00ff */
[----:B------:R-:W-:-:S07]  /*180b90*/  IMAD.U32 R55, RZ, RZ, UR5 ;  /* 0x00000005ff377e24 */ /* 0x000fce000f8e00ff */
.L_x_9562:
        /* <DEDUP_REMOVED lines=20> */
.L_x_9561:
[----:B------:R-:W0:Y:S01]  /*180ce0*/  LDCU.64 UR4, c[0x0][0x3c8] ;  /* 0x00007900ff0477ac */ /* 0x000e220008000a00 */
[----:B------:R-:W-:Y:S01]  /*180cf0*/  BSSY.RECONVERGENT B1, `(.L_x_9563) ;  /* 0x0000018000017945 */ /* 0x000fe20003800200 */
[----:B------:R-:W-:Y:S02]  /*180d00*/  IMAD.MOV.U32 R10, RZ, RZ, RZ ;  /* 0x000000ffff0a7224 */ /* 0x000fe400078e00ff */
[----:B------:R-:W-:Y:S02]  /*180d10*/  IMAD.MOV.U32 R57, RZ, RZ, RZ ;  /* 0x000000ffff397224 */ /* 0x000fe400078e00ff */
[----:B0-----:R-:W-:Y:S02]  /*180d20*/  IMAD.U32 R54, RZ, RZ, UR4 ;  /* 0x00000004ff367e24 */ /* 0x001fe4000f8e00ff */
[----:B------:R-:W-:-:S07]  /*180d30*/  IMAD.U32 R55, RZ, RZ, UR5 ;  /* 0x00000005ff377e24 */ /* 0x000fce000f8e00ff */
.L_x_9564:
        /* <DEDUP_REMOVED lines=20> */
.L_x_9563:
[----:B------:R-:W0:Y:S01]  /*180e80*/  LDCU.64 UR4, c[0x0][0x3c8] ;  /* 0x00007900ff0477ac */ /* 0x000e220008000a00 */
[----:B------:R-:W-:Y:S01]  /*180e90*/  BSSY.RECONVERGENT B1, `(.L_x_9565) ;  /* 0x0000018000017945 */ /* 0x000fe20003800200 */
[----:B------:R-:W-:Y:S02]  /*180ea0*/  IMAD.MOV.U32 R18, RZ, RZ, RZ ;  /* 0x000000ffff127224 */ /* 0x000fe400078e00ff */
[----:B------:R-:W-:Y:S02]  /*180eb0*/  IMAD.MOV.U32 R57, RZ, RZ, RZ ;  /* 0x000000ffff397224 */ /* 0x000fe400078e00ff */
[----:B0-----:R-:W-:Y:S02]  /*180ec0*/  IMAD.U32 R54, RZ, RZ, UR4 ;  /* 0x00000004ff367e24 */ /* 0x001fe4000f8e00ff */
[----:B------:R-:W-:-:S07]  /*180ed0*/  IMAD.U32 R55, RZ, RZ, UR5 ;  /* 0x00000005ff377e24 */ /* 0x000fce000f8e00ff */
.L_x_9566:
        /* <DEDUP_REMOVED lines=20> */
.L_x_9565:
[----:B------:R-:W0:Y:S01]  /*181020*/  LDCU.64 UR4, c[0x0][0x3c8] ;  /* 0x00007900ff0477ac */ /* 0x000e220008000a00 */
[----:B------:R-:W-:Y:S01]  /*181030*/  BSSY.RECONVERGENT B1, `(.L_x_9567) ;  /* 0x0000018000017945 */ /* 0x000fe20003800200 */
[----:B------:R-:W-:Y:S02]  /*181040*/  IMAD.MOV.U32 R41, RZ, RZ, RZ ;  /* 0x000000ffff297224 */ /* 0x000fe400078e00ff */
[----:B------:R-:W-:Y:S02]  /*181050*/  IMAD.MOV.U32 R56, RZ, RZ, RZ ;  /* 0x000000ffff387224 */ /* 0x000fe400078e00ff */
[----:B0-----:R-:W-:Y:S02]  /*181060*/  IMAD.U32 R54, RZ, RZ, UR4 ;  /* 0x00000004ff367e24 */ /* 0x001fe4000f8e00ff */
[----:B------:R-:W-:-:S07]  /*181070*/  IMAD.U32 R55, RZ, RZ, UR5 ;  /* 0x00000005ff377e24 */ /* 0x000fce000f8e00ff */
.L_x_9568:
        /* <DEDUP_REMOVED lines=20> */
.L_x_9567:
[----:B------:R-:W0:Y:S01]  /*1811c0*/  LDCU.64 UR4, c[0x0][0x3c8] ;  /* 0x00007900ff0477ac */ /* 0x000e220008000a00 */
[----:B------:R-:W-:Y:S01]  /*1811d0*/  BSSY.RECONVERGENT B1, `(.L_x_9569) ;  /* 0x0000018000017945 */ /* 0x000fe20003800200 */
[----:B------:R-:W-:Y:S02]  /*1811e0*/  IMAD.MOV.U32 R10, RZ, RZ, RZ ;  /* 0x000000ffff0a7224 */ /* 0x000fe400078e00ff */
[----:B------:R-:W-:Y:S02]  /*1811f0*/  IMAD.MOV.U32 R57, RZ, RZ, RZ ;  /* 0x000000ffff397224 */ /* 0x000fe400078e00ff */
[----:B0-----:R-:W-:Y:S02]  /*181200*/  IMAD.U32 R54, RZ, RZ, UR4 ;  /* 0x00000004ff367e24 */ /* 0x001fe4000f8e00ff */
[----:B------:R-:W-:-:S07]  /*181210*/  IMAD.U32 R55, RZ, RZ, UR5 ;  /* 0x00000005ff377e24 */ /* 0x000fce000f8e00ff */
.L_x_9570:
        /* <DEDUP_REMOVED lines=20> */
.L_x_9569:
[----:B------:R-:W0:Y:S01]  /*181360*/  LDCU.64 UR4, c[0x0][0x3c8] ;  /* 0x00007900ff0477ac */ /* 0x000e220008000a00 */
[----:B------:R-:W-:Y:S01]  /*181370*/  BSSY.RECONVERGENT B1, `(.L_x_9571) ;  /* 0x0000018000017945 */ /* 0x000fe20003800200 */
[----:B------:R-:W-:Y:S02]  /*181380*/  IMAD.MOV.U32 R18, RZ, RZ, RZ ;  /* 0x000000ffff127224 */ /* 0x000fe400078e00ff */
[----:B------:R-:W-:Y:S02]  /*181390*/  IMAD.MOV.U32 R57, RZ, RZ, RZ ;  /* 0x000000ffff397224 */ /* 0x000fe400078e00ff */
[----:B0-----:R-:W-:Y:S02]  /*1813a0*/  IMAD.U32 R54, RZ, RZ, UR4 ;  /* 0x00000004ff367e24 */ /* 0x001fe4000f8e00ff */
[----:B------:R-:W-:-:S07]  /*1813b0*/  IMAD.U32 R55, RZ, RZ, UR5 ;  /* 0x00000005ff377e24 */ /* 0x000fce000f8e00ff */
.L_x_9572:
        /* <DEDUP_REMOVED lines=20> */
.L_x_9571:
[----:B------:R-:W0:Y:S01]  /*181500*/  LDCU.64 UR4, c[0x0][0x3c8] ;  /* 0x00007900ff0477ac */ /* 0x000e220008000a00 */
[----:B------:R-:W-:Y:S01]  /*181510*/  BSSY.RECONVERGENT B1, `(.L_x_9573) ;  /* 0x0000018000017945 */ /* 0x000fe20003800200 */
[----:B------:R-:W-:Y:S02]  /*181520*/  IMAD.MOV.U32 R55, RZ, RZ, RZ ;  /* 0x000000ffff377224 */ /* 0x000fe400078e00ff */
[----:B------:R-:W-:Y:S02]  /*181530*/  IMAD.MOV.U32 R57, RZ, RZ, RZ ;  /* 0x000000ffff397224 */ /* 0x000fe400078e00ff */
[----:B0-----:R-:W-:Y:S02]  /*181540*/  IMAD.U32 R54, RZ, RZ, UR4 ;  /* 0x00000004ff367e24 */ /* 0x001fe4000f8e00ff */
[----:B------:R-:W-:-:S07]  /*181550*/  IMAD.U32 R53, RZ, RZ, UR5 ;  /* 0x00000005ff357e24 */ /* 0x000fce000f8e00ff */
.L_x_9574:
        /* <DEDUP_REMOVED lines=20> */
.L_x_9573:
        /* <DEDUP_REMOVED lines=9> */
.L_x_9576:
        /* <DEDUP_REMOVED lines=20> */
.L_x_9575:
[----:B------:R-:W0:Y:S01]  /*181870*/  LDCU.64 UR4, c[0x0][0x3c8] ;  /* 0x00007900ff0477ac */ /* 0x000e220008000a00 */
[----:B------:R-:W-:Y:S01]  /*181880*/  BSSY.RECONVERGENT B1, `(.L_x_9577) ;  /* 0x0000018000017945 */ /* 0x000fe20003800200 */
[----:B------:R-:W-:Y:S02]  /*181890*/  IMAD.MOV.U32 R43, RZ, RZ, RZ ;  /* 0x000000ffff2b7224 */ /* 0x000fe400078e00ff */
[----:B------:R-:W-:Y:S02]  /*1818a0*/  IMAD.MOV.U32 R56, RZ, RZ, RZ ;  /* 0x000000ffff387224 */ /* 0x000fe400078e00ff */
[----:B0-----:R-:W-:Y:S02]  /*1818b0*/  IMAD.U32 R53, RZ, RZ, UR4 ;  /* 0x00000004ff357e24 */ /* 0x001fe4000f8e00ff */
[----:B------:R-:W-:-:S07]  /*1818c0*/  IMAD.U32 R54, RZ, RZ, UR5 ;  /* 0x00000005ff367e24 */ /* 0x000fce000f8e00ff */
.L_x_9578:
        /* <DEDUP_REMOVED lines=20> */
.L_x_9577:
[----:B------:R-:W0:Y:S01]  /*181a10*/  LDCU.64 UR4, c[0x0][0x3c8] ;  /* 0x00007900ff0477ac */ /* 0x000e220008000a00 */
[----:B------:R-:W-:Y:S01]  /*181a20*/  BSSY.RECONVERGENT B1, `(.L_x_9579) ;  /* 0x0000018000017945 */ /* 0x000fe20003800200 */
[----:B------:R-:W-:Y:S02]  /*181a30*/  IMAD.MOV.U32 R10, RZ, RZ, RZ ;  /* 0x000000ffff0a7224 */ /* 0x000fe400078e00ff */
[----:B------:R-:W-:Y:S02]  /*181a40*/  IMAD.MOV.U32 R57, RZ, RZ, RZ ;  /* 0x000000ffff397224 */ /* 0x000fe400078e00ff */
[----:B0-----:R-:W-:Y:S02]  /*181a50*/  IMAD.U32 R54, RZ, RZ, UR4 ;  /* 0x00000004ff367e24 */ /* 0x001fe4000f8e00ff */
[----:B------:R-:W-:-:S07]  /*181a60*/  IMAD.U32 R55, RZ, RZ, UR5 ;  /* 0x00000005ff377e24 */ /* 0x000fce000f8e00ff */
.L_x_9580:
        /* <DEDUP_REMOVED lines=20> */
.L_x_9579:
[----:B------:R-:W0:Y:S01]  /*181bb0*/  LDCU.64 UR4, c[0x0][0x3c8] ;  /* 0x00007900ff0477ac */ /* 0x000e220008000a00 */
[----:B------:R-:W-:Y:S01]  /*181bc0*/  BSSY.RECONVERGENT B1, `(.L_x_9581) ;  /* 0x0000018000017945 */ /* 0x000fe20003800200 */
[----:B------:R-:W-:Y:S02]  /*181bd0*/  IMAD.MOV.U32 R18, RZ, RZ, RZ ;  /* 0x000000ffff127224 */ /* 0x000fe400078e00ff */
[----:B------:R-:W-:Y:S02]  /*181be0*/  IMAD.MOV.U32 R57, RZ, RZ, RZ ;  /* 0x000000ffff397224 */ /* 0x000fe400078e00ff */
[----:B0-----:R-:W-:Y:S02]  /*181bf0*/  IMAD.U32 R54, RZ, RZ, UR4 ;  /* 0x00000004ff367e24 */ /* 0x001fe4000f8e00ff */
[----:B------:R-:W-:-:S07]  /*181c00*/  IMAD.U32 R55, RZ, RZ, UR5 ;  /* 0x00000005ff377e24 */ /* 0x000fce000f8e00ff */
.L_x_9582:
        /* <DEDUP_REMOVED lines=20> */
.L_x_9581:
[----:B------:R-:W0:Y:S01]  /*181d50*/  LDCU.64 UR4, c[0x0][0x3c8] ;  /* 0x00007900ff0477ac */ /* 0x000e220008000a00 */
[----:B------:R-:W-:Y:S01]  /*181d60*/  BSSY.RECONVERGENT B1, `(.L_x_9583) ;  /* 0x0000018000017945 */ /* 0x000fe20003800200 */
[----:B------:R-:W-:Y:S02]  /*181d70*/  IMAD.MOV.U32 R43, RZ, RZ, RZ ;  /* 0x000000ffff2b7224 */ /* 0x000fe400078e00ff */
[----:B------:R-:W-:Y:S02]  /*181d80*/  IMAD.MOV.U32 R56, RZ, RZ, RZ ;  /* 0x000000ffff387224 */ /* 0x000fe400078e00ff */
[----:B0-----:R-:W-:Y:S02]  /*181d90*/  IMAD.U32 R54, RZ, RZ, UR4 ;  /* 0x00000004ff367e24 */ /* 0x001fe4000f8e00ff */
[----:B------:R-:W-:-:S07]  /*181da0*/  IMAD.U32 R55, RZ, RZ, UR5 ;  /* 0x00000005ff377e24 */ /* 0x000fce000f8e00ff */
.L_x_9584:
        /* <DEDUP_REMOVED lines=20> */
.L_x_9583:
[----:B------:R-:W0:Y:S01]  /*181ef0*/  LDCU.64 UR4, c[0x0][0x3c8] ;  /* 0x00007900ff0477ac */ /* 0x000e220008000a00 */
[----:B------:R-:W-:Y:S01]  /*181f00*/  BSSY.RECONVERGENT B1, `(.L_x_9585) ;  /* 0x0000018000017945 */ /* 0x000fe20003800200 */
[----:B------:R-:W-:Y:S02]  /*181f10*/  IMAD.MOV.U32 R10, RZ, RZ, RZ ;  /* 0x000000ffff0a7224 */ /* 0x000fe400078e00ff */
[----:B------:R-:W-:Y:S02]  /*181f20*/  IMAD.MOV.U32 R57, RZ, RZ, RZ ;  /* 0x000000ffff397224 */ /* 0x000fe400078e00ff */
[----:B0-----:R-:W-:Y:S02]  /*181f30*/  IMAD.U32 R54, RZ, RZ, UR4 ;  /* 0x00000004ff367e24 */ /* 0x001fe4000f8e00ff */
[----:B------:R-:W-:-:S07]  /*181f40*/  IMAD.U32 R55, RZ, RZ, UR5 ;  /* 0x00000005ff377e24 */ /* 0x000fce000f8e00ff */
.L_x_9586:
        /* <DEDUP_REMOVED lines=20> */
.L_x_9585:
[----:B------:R-:W0:Y:S01]  /*182090*/  LDCU.64 UR4, c[0x0][0x3c8] ;  /* 0x00007900ff0477ac */ /* 0x000e220008000a00 */
[----:B------:R-:W-:Y:S01]  /*1820a0*/  BSSY.RECONVERGENT B1, `(.L_x_9587) ;  /* 0x0000018000017945 */ /* 0x000fe20003800200 */
[----:B------:R-:W-:Y:S02]  /*1820b0*/  IMAD.MOV.U32 R18, RZ, RZ, RZ ;  /* 0x000000ffff127224 */ /* 0x000fe400078e00ff */
[----:B------:R-:W-:Y:S02]  /*1820c0*/  IMAD.MOV.U32 R57, RZ, RZ, RZ ;  /* 0x000000ffff397224 */ /* 0x000fe400078e00ff */
[----:B0-----:R-:W-:Y:S02]  /*1820d0*/  IMAD.U32 R54, RZ, RZ, UR4 ;  /* 0x00000004ff367e24 */ /* 0x001fe4000f8e00ff */
[----:B------:R-:W-:-:S07]  /*1820e0*/  IMAD.U32 R55, RZ, RZ, UR5 ;  /* 0x00000005ff377e24 */ /* 0x000fce000f8e00ff */
.L_x_9588:
        /* <DEDUP_REMOVED lines=20> */
.L_x_9587:
[----:B------:R-:W0:Y:S01]  /*182230*/  LDCU.64 UR4, c[0x0][0x3c8] ;  /* 0x00007900ff0477ac */ /* 0x000e220008000a00 */
[----:B------:R-:W-:Y:S01]  /*182240*/  BSSY.RECONVERGENT B1, `(.L_x_9589) ;  /* 0x0000018000017945 */ /* 0x000fe20003800200 */
[----:B------:R-:W-:Y:S02]  /*182250*/  IMAD.MOV.U32 R43, RZ, RZ, RZ ;  /* 0x000000ffff2b7224 */ /* 0x000fe400078e00ff */
[----:B------:R-:W-:Y:S02]  /*182260*/  IMAD.MOV.U32 R56, RZ, RZ, RZ ;  /* 0x000000ffff387224 */ /* 0x000fe400078e00ff */
[----:B0-----:R-:W-:Y:S02]  /*182270*/  IMAD.U32 R54, RZ, RZ, UR4 ;  /* 0x00000004ff367e24 */ /* 0x001fe4000f8e00ff */
[----:B------:R-:W-:-:S07]  /*182280*/  IMAD.U32 R55, RZ, RZ, UR5 ;  /* 0x00000005ff377e24 */ /* 0x000fce000f8e00ff */
.L_x_9590:
        /* <DEDUP_REMOVED lines=20> */
.L_x_9589:
[----:B------:R-:W0:Y:S01]  /*1823d0*/  LDCU.64 UR4, c[0x0][0x3c8] ;  /* 0x00007900ff0477ac */ /* 0x000e220008000a00 */
[----:B------:R-:W-:Y:S01]  /*1823e0*/  BSSY.RECONVERGENT B1, `(.L_x_9591) ;  /* 0x0000018000017945 */ /* 0x000fe20003800200 */
[----:B------:R-:W-:Y:S02]  /*1823f0*/  IMAD.MOV.U32 R10, RZ, RZ, RZ ;  /* 0x000000ffff0a7224 */ /* 0x000fe400078e00ff */
[----:B------:R-:W-:Y:S02]  /*182400*/  IMAD.MOV.U32 R57, RZ, RZ, RZ ;  /* 0x000000ffff397224 */ /* 0x000fe400078e00ff */
[----:B0-----:R-:W-:Y:S02]  /*182410*/  IMAD.U32 R54, RZ, RZ, UR4 ;  /* 0x00000004ff367e24 */ /* 0x001fe4000f8e00ff */
[----:B------:R-:W-:-:S07]  /*182420*/  IMAD.U32 R55, RZ, RZ, UR5 ;  /* 0x00000005ff377e24 */ /* 0x000fce000f8e00ff */
.L_x_9592:
        /* <DEDUP_REMOVED lines=20> */
.L_x_9591:
[----:B------:R-:W0:Y:S01]  /*182570*/  LDCU.64 UR4, c[0x0][0x3c8] ;  /* 0x00007900ff0477ac */ /* 0x000e220008000a00 */
[----:B------:R-:W-:Y:S01]  /*182580*/  BSSY.RECONVERGENT B1, `(.L_x_9593) ;  /* 0x0000018000017945 */ /* 0x000fe20003800200 */
[----:B------:R-:W-:Y:S02]  /*182590*/  IMAD.MOV.U32 R18, RZ, RZ, RZ ;  /* 0x000000ffff127224 */ /* 0x000fe400078e00ff */
[----:B------:R-:W-:Y:S02]  /*1825a0*/  IMAD.MOV.U32 R57, RZ, RZ, RZ ;  /* 0x000000ffff397224 */ /* 0x000fe400078e00ff */
[----:B0-----:R-:W-:Y:S02]  /*1825b0*/  IMAD.U32 R54, RZ, RZ, UR4 ;  /* 0x00000004ff367e24 */ /* 0x001fe4000f8e00ff */
[----:B------:R-:W-:-:S07]  /*1825c0*/  IMAD.U32 R55, RZ, RZ, UR5 ;  /* 0x00000005ff377e24 */ /* 0x000fce000f8e00ff */
.L_x_9594:
        /* <DEDUP_REMOVED lines=20> */
.L_x_9593:
[----:B------:R-:W0:Y:S01]  /*182710*/  LDCU.64 UR4, c[0x0][0x3c8] ;  /* 0x00007900ff0477ac */ /* 0x000e220008000a00 */
[----:B------:R-:W-:Y:S01]  /*182720*/  BSSY.RECONVERGENT B1, `(.L_x_9595) ;  /* 0x0000018000017945 */ /* 0x000fe20003800200 */
[----:B------:R-:W-:Y:S02]  /*182730*/  IMAD.MOV.U32 R43, RZ, RZ, RZ ;  /* 0x000000ffff2b7224 */ /* 0x000fe400078e00ff */
[----:B------:R-:W-:Y:S02]  /*182740*/  IMAD.MOV.U32 R56, RZ, RZ, RZ ;  /* 0x000000ffff387224 */ /* 0x000fe400078e00ff */
[----:B0-----:R-:W-:Y:S02]  /*182750*/  IMAD.U32 R54, RZ, RZ, UR4 ;  /* 0x00000004ff367e24 */ /* 0x001fe4000f8e00ff */
[----:B------:R-:W-:-:S07]  /*182760*/  IMAD.U32 R55, RZ, RZ, UR5 ;  /* 0x00000005ff377e24 */ /* 0x000fce000f8e00ff */
.L_x_9596:
        /* <DEDUP_REMOVED lines=20> */
.L_x_9595:
[----:B------:R-:W0:Y:S01]  /*1828b0*/  LDCU.64 UR4, c[0x0][0x3c8] ;  /* 0x00007900ff0477ac */ /* 0x000e220008000a00 */
[----:B------:R-:W-:Y:S01]  /*1828c0*/  BSSY.RECONVERGENT B1, `(.L_x_9597) ;  /* 0x0000018000017945 */ /* 0x000fe20003800200 */
[----:B------:R-:W-:Y:S02]  /*1828d0*/  IMAD.MOV.U32 R10, RZ, RZ, RZ ;  /* 0x000000ffff0a7224 */ /* 0x000fe400078e00ff */
[----:B------:R-:W-:Y:S02]  /*1828e0*/  IMAD.MOV.U32 R57, RZ, RZ, RZ ;  /* 0x000000ffff397224 */ /* 0x000fe400078e00ff */
[----:B0-----:R-:W-:Y:S02]  /*1828f0*/  IMAD.U32 R54, RZ, RZ, UR4 ;  /* 0x00000004ff367e24 */ /* 0x001fe4000f8e00ff */
[----:B------:R-:W-:-:S07]  /*182900*/  IMAD.U32 R55, RZ, RZ, UR5 ;  /* 0x00000005ff377e24 */ /* 0x000fce000f8e00ff */
.L_x_9598:
        /* <DEDUP_REMOVED lines=20> */
.L_x_9597:
[----:B------:R-:W0:Y:S01]  /*182a50*/  LDCU.64 UR4, c[0x0][0x3c8] ;  /* 0x00007900ff0477ac */ /* 0x000e220008000a00 */
[----:B------:R-:W-:Y:S01]  /*182a60*/  BSSY.RECONVERGENT B1, `(.L_x_9599) ;  /* 0x0000018000017945 */ /* 0x000fe20003800200 */
[----:B------:R-:W-:Y:S02]  /*182a70*/  IMAD.MOV.U32 R18, RZ, RZ, RZ ;  /* 0x000000ffff127224 */ /* 0x000fe400078e00ff */
[----:B------:R-:W-:Y:S02]  /*182a80*/  IMAD.MOV.U32 R57, RZ, RZ, RZ ;  /* 0x000000ffff397224 */ /* 0x000fe400078e00ff */
[----:B0-----:R-:W-:Y:S02]  /*182a90*/  IMAD.U32 R54, RZ, RZ, UR4 ;  /* 0x00000004ff367e24 */ /* 0x001fe4000f8e00ff */
[----:B------:R-:W-:-:S07]  /*182aa0*/  IMAD.U32 R55, RZ, RZ, UR5 ;  /* 0x00000005ff377e24 */ /* 0x000fce000f8e00ff */
.L_x_9600:
        /* <DEDUP_REMOVED lines=20> */
.L_x_9599:
[----:B------:R-:W0:Y:S01]  /*182bf0*/  LDCU.64 UR4, c[0x0][0x3c8] ;  /* 0x00007900ff0477ac */ /* 0x000e220008000a00 */
[----:B------:R-:W-:Y:S01]  /*182c00*/  BSSY.RECONVERGENT B1, `(.L_x_9601) ;  /* 0x0000018000017945 */ /* 0x000fe20003800200 */
[----:B------:R-:W-:Y:S02]  /*182c10*/  IMAD.MOV.U32 R43, RZ, RZ, RZ ;  /* 0x000000ffff2b7224 */ /* 0x000fe400078e00ff */
[----:B------:R-:W-:Y:S02]  /*182c20*/  IMAD.MOV.U32 R56, RZ, RZ, RZ ;  /* 0x000000ffff387224 */ /* 0x000fe400078e00ff */
[----:B0-----:R-:W-:Y:S02]  /*182c30*/  IMAD.U32 R54, RZ, RZ, UR4 ;  /* 0x00000004ff367e24 */ /* 0x001fe4000f8e00ff */
[----:B------:R-:W-:-:S07]  /*182c40*/  IMAD.U32 R55, RZ, RZ, UR5 ;  /* 0x00000005ff377e24 */ /* 0x000fce000f8e00ff */
.L_x_9602:
        /* <DEDUP_REMOVED lines=20> */
.L_x_9601:
[----:B------:R-:W0:Y:S01]  /*182d90*/  LDCU.64 UR4, c[0x0][0x3c8] ;  /* 0x00007900ff0477ac */ /* 0x000e220008000a00 */
[----:B------:R-:W-:Y:S01]  /*182da0*/  BSSY.RECONVERGENT B1, `(.L_x_9603) ;  /* 0x0000018000017945 */ /* 0x000fe20003800200 */
[----:B------:R-:W-:Y:S02]  /*182db0*/  IMAD.MOV.U32 R10, RZ, RZ, RZ ;  /* 0x000000ffff0a7224 */ /* 0x000fe400078e00ff */
[----:B------:R-:W-:Y:S02]  /*182dc0*/  IMAD.MOV.U32 R57, RZ, RZ, RZ ;  /* 0x000000ffff397224 */ /* 0x000fe400078e00ff */
[----:B0-----:R-:W-:Y:S02]  /*182dd0*/  IMAD.U32 R54, RZ, RZ, UR4 ;  /* 0x00000004ff367e24 */ /* 0x001fe4000f8e00ff */
[----:B------:R-:W-:-:S07]  /*182de0*/  IMAD.U32 R55, RZ, RZ, UR5 ;  /* 0x00000005ff377e24 */ /* 0x000fce000f8e00ff */
.L_x_9604:
        /* <DEDUP_REMOVED lines=20> */
.L_x_9603:
[----:B------:R-:W0:Y:S01]  /*182f30*/  LDCU.64 UR4, c[0x0][0x3c8] ;  /* 0x00007900ff0477ac */ /* 0x000e220008000a00 */
[----:B------:R-:W-:Y:S01]  /*182f40*/  BSSY.RECONVERGENT B1, `(.L_x_9605) ;  /* 0x0000018000017945 */ /* 0x000fe20003800200 */
[----:B------:R-:W-:Y:S02]  /*182f50*/  IMAD.MOV.U32 R18, RZ, RZ, RZ ;  /* 0x000000ffff127224 */ /* 0x000fe400078e00ff */
[----:B------:R-:W-:Y:S02]  /*182f60*/  IMAD.MOV.U32 R57, RZ, RZ, RZ ;  /* 0x000000ffff397224 */ /* 0x000fe400078e00ff */
[----:B0-----:R-:W-:Y:S02]  /*182f70*/  IMAD.U32 R54, RZ, RZ, UR4 ;  /* 0x00000004ff367e24 */ /* 0x001fe4000f8e00ff */
[----:B------:R-:W-:-:S07]  /*182f80*/  IMAD.U32 R55, RZ, RZ, UR5 ;  /* 0x00000005ff377e24 */ /* 0x000fce000f8e00ff */
.L_x_9606:
        /* <DEDUP_REMOVED lines=20> */
.L_x_9605:
[----:B------:R-:W0:Y:S01]  /*1830d0*/  LDCU.64 UR4, c[0x0][0x3c8] ;  /* 0x00007900ff0477ac */ /* 0x000e220008000a00 */
[----:B------:R-:W-:Y:S01]  /*1830e0*/  BSSY.RECONVERGENT B1, `(.L_x_9607) ;  /* 0x0000018000017945 */ /* 0x000fe20003800200 */
[----:B------:R-:W-:Y:S02]  /*1830f0*/  IMAD.MOV.U32 R43, RZ, RZ, RZ ;  /* 0x000000ffff2b7224 */ /* 0x000fe400078e00ff */
[----:B------:R-:W-:Y:S02]  /*183100*/  IMAD.MOV.U32 R56, RZ, RZ, RZ ;  /* 0x000000ffff387224 */ /* 0x000fe400078e00ff */
[----:B0-----:R-:W-:Y:S02]  /*183110*/  IMAD.U32 R54, RZ, RZ, UR4 ;  /* 0x00000004ff367e24 */ /* 0x001fe4000f8e00ff */
[----:B------:R-:W-:-:S07]  /*183120*/  IMAD.U32 R55, RZ, RZ, UR5 ;  /* 0x00000005ff377e24 */ /* 0x000fce000f8e00ff */
.L_x_9608:
        /* <DEDUP_REMOVED lines=20> */
.L_x_9607:
[----:B------:R-:W0:Y:S01]  /*183270*/  LDCU.64 UR4, c[0x0][0x3c8] ;  /* 0x00007900ff0477ac */ /* 0x000e220008000a00 */
[----:B------:R-:W-:Y:S01]  /*183280*/  BSSY.RECONVERGENT B1, `(.L_x_9609) ;  /* 0x0000018000017945 */ /* 0x000fe20003800200 */
[----:B------:R-:W-:Y:S02]  /*183290*/  IMAD.MOV.U32 R10, RZ, RZ, RZ ;  /* 0x000000ffff0a7224 */ /* 0x000fe400078e00ff */
[----:B------:R-:W-:Y:S02]  /*1832a0*/  IMAD.MOV.U32 R57, RZ, RZ, RZ ;  /* 0x000000ffff397224 */ /* 0x000fe400078e00ff */
[----:B0-----:R-:W-:Y:S02]  /*1832b0*/  IMAD.U32 R54, RZ, RZ, UR4 ;  /* 0x00000004ff367e24 */ /* 0x001fe4000f8e00ff */
[----:B------:R-:W-:-:S07]  /*1832c0*/  IMAD.U32 R55, RZ, RZ, UR5 ;  /* 0x00000005ff377e24 */ /* 0x000fce000f8e00ff */
.L_x_9610:
        /* <DEDUP_REMOVED lines=20> */
.L_x_9609:
[----:B------:R-:W0:Y:S01]  /*183410*/  LDCU.64 UR4, c[0x0][0x3c8] ;  /* 0x00007900ff0477ac */ /* 0x000e220008000a00 */
[----:B------:R-:W-:Y:S01]  /*183420*/  BSSY.RECONVERGENT B1, `(.L_x_9611) ;  /* 0x0000018000017945 */ /* 0x000fe20003800200 */
[----:B------:R-:W-:Y:S02]  /*183430*/  IMAD.MOV.U32 R18, RZ, RZ, RZ ;  /* 0x000000ffff127224 */ /* 0x000fe400078e00ff */
[----:B------:R-:W-:Y:S02]  /*183440*/  IMAD.MOV.U32 R57, RZ, RZ, RZ ;  /* 0x000000ffff397224 */ /* 0x000fe400078e00ff */
[----:B0-----:R-:W-:Y:S02]  /*183450*/  IMAD.U32 R54, RZ, RZ, UR4 ;  /* 0x00000004ff367e24 */ /* 0x001fe4000f8e00ff */
[----:B------:R-:W-:-:S07]  /*183460*/  IMAD.U32 R55, RZ, RZ, UR5 ;  /* 0x00000005ff377e24 */ /* 0x000fce000f8e00ff */
.L_x_9612:
        /* <DEDUP_REMOVED lines=20> */
.L_x_9611:
[----:B------:R-:W0:Y:S01]  /*1835b0*/  LDCU.64 UR4, c[0x0][0x3c8] ;  /* 0x00007900ff0477ac */ /* 0x000e220008000a00 */
[----:B------:R-:W-:Y:S01]  /*1835c0*/  BSSY.RECONVERGENT B1, `(.L_x_9613) ;  /* 0x0000018000017945 */ /* 0x000fe20003800200 */
[----:B------:R-:W-:Y:S02]  /*1835d0*/  IMAD.MOV.U32 R55, RZ, RZ, RZ ;  /* 0x000000ffff377224 */ /* 0x000fe400078e00ff */
[----:B------:R-:W-:Y:S02]  /*1835e0*/  IMAD.MOV.U32 R57, RZ, RZ, RZ ;  /* 0x000000ffff397224 */ /* 0x000fe400078e00ff */
[----:B0-----:R-:W-:Y:S02]  /*1835f0*/  IMAD.U32 R54, RZ, RZ, UR4 ;  /* 0x00000004ff367e24 */ /* 0x001fe4000f8e00ff */
[----:B------:R-:W-:-:S07]  /*183600*/  IMAD.U32 R53, RZ, RZ, UR5 ;  /* 0x00000005ff357e24 */ /* 0x000fce000f8e00ff */
.L_x_9614:
        /* <DEDUP_REMOVED lines=20> */
.L_x_9613:
        /* <DEDUP_REMOVED lines=9> */
.L_x_9616:
        /* <DEDUP_REMOVED lines=20> */
.L_x_9615:
[----:B------:R-:W0:Y:S01]  /*183920*/  LDCU.64 UR4, c[0x0][0x3c8] ;  /* 0x00007900ff0477ac */ /* 0x000e220008000a00 */
[----:B------:R-:W-:Y:S01]  /*183930*/  BSSY.RECONVERGENT B1, `(.L_x_9617) ;  /* 0x0000018000017945 */ /* 0x000fe20003800200 */
[----:B------:R-:W-:Y:S02]  /*183940*/  IMAD.MOV.U32 R43, RZ, RZ, RZ ;  /* 0x000000ffff2b7224 */ /* 0x000fe400078e00ff */
[----:B------:R-:W-:Y:S02]  /*183950*/  IMAD.MOV.U32 R56, RZ, RZ, RZ ;  /* 0x000000ffff387224 */ /* 0x000fe400078e00ff */
[----:B0-----:R-:W-:Y:S02]  /*183960*/  IMAD.U32 R53, RZ, RZ, UR4 ;  /* 0x00000004ff357e24 */ /* 0x001fe4000f8e00ff */
[----:B------:R-:W-:-:S07]  /*183970*/  IMAD.U32 R54, RZ, RZ, UR5 ;  /* 0x00000005ff367e24 */ /* 0x000fce000f8e00ff */
.L_x_9618:
        /* <DEDUP_REMOVED lines=20> */
.L_x_9617:
[----:B------:R-:W0:Y:S01]  /*183ac0*/  LDCU.64 UR4, c[0x0][0x3c8] ;  /* 0x00007900ff0477ac */ /* 0x000e220008000a00 */
[----:B------:R-:W-:Y:S01]  /*183ad0*/  BSSY.RECONVERGENT B1, `(.L_x_9619) ;  /* 0x0000018000017945 */ /* 0x000fe20003800200 */
[----:B------:R-:W-:Y:S02]  /*183ae0*/  IMAD.MOV.U32 R10, RZ, RZ, RZ ;  /* 0x000000ffff0a7224 */ /* 0x000fe400078e00ff */
[----:B------:R-:W-:Y:S02]  /*183af0*/  IMAD.MOV.U32 R57, RZ, RZ, RZ ;  /* 0x000000ffff397224 */ /* 0x000fe400078e00ff */
[----:B0-----:R-:W-:Y:S02]  /*183b00*/  IMAD.U32 R54, RZ, RZ, UR4 ;  /* 0x00000004ff367e24 */ /* 0x001fe4000f8e00ff */
[----:B------:R-:W-:-:S07]  /*183b10*/  IMAD.U32 R55, RZ, RZ, UR5 ;  /* 0x00000005ff377e24 */ /* 0x000fce000f8e00ff */
.L_x_9620:
        /* <DEDUP_REMOVED lines=20> */
.L_x_9619:
[----:B------:R-:W0:Y:S01]  /*183c60*/  LDCU.64 UR4, c[0x0][0x3c8] ;  /* 0x00007900ff0477ac */ /* 0x000e220008000a00 */
[----:B------:R-:W-:Y:S01]  /*183c70*/  BSSY.RECONVERGENT B1, `(.L_x_9621) ;  /* 0x0000018000017945 */ /* 0x000fe20003800200 */
[----:B------:R-:W-:Y:S02]  /*183c80*/  IMAD.MOV.U32 R15, RZ, RZ, RZ ;  /* 0x000000ffff0f7224 */ /* 0x000fe400078e00ff */
[----:B------:R-:W-:Y:S02]  /*183c90*/  IMAD.MOV.U32 R56, RZ, RZ, RZ ;  /* 0x000000ffff387224 */ /* 0x000fe400078e00ff */
[----:B0-----:R-:W-:Y:S02]  /*183ca0*/  IMAD.U32 R54, RZ, RZ, UR4 ;  /* 0x00000004ff367e24 */ /* 0x001fe4000f8e00ff */
[----:B------:R-:W-:-:S07]  /*183cb0*/  IMAD.U32 R55, RZ, RZ, UR5 ;  /* 0x00000005ff377e24 */ /* 0x000fce000f8e00ff */
.L_x_9622:
        /* <DEDUP_REMOVED lines=20> */
.L_x_9621:
[----:B------:R-:W0:Y:S01]  /*183e00*/  LDCU.64 UR4, c[0x0][0x3c8] ;  /* 0x00007900ff0477ac */ /* 0x000e220008000a00 */
[----:B------:R-:W-:Y:S01]  /*183e10*/  BSSY.RECONVERGENT B1, `(.L_x_9623) ;  /* 0x0000018000017945 */ /* 0x000fe20003800200 */
[----:B------:R-:W-:Y:S02]  /*183e20*/  IMAD.MOV.U32 R43, RZ, RZ, RZ ;  /* 0x000000ffff2b7224 */ /* 0x000fe400078e00ff */
[----:B------:R-:W-:Y:S02]  /*183e30*/  IMAD.MOV.U32 R56, RZ, RZ, RZ ;  /* 0x000000ffff387224 */ /* 0x000fe400078e00ff */
[----:B0-----:R-:W-:Y:S02]  /*183e40*/  IMAD.U32 R54, RZ, RZ, UR4 ;  /* 0x00000004ff367e24 */ /* 0x001fe4000f8e00ff */
[----:B------:R-:W-:-:S07]  /*183e50*/  IMAD.U32 R55, RZ, RZ, UR5 ;  /* 0x00000005ff377e24 */ /* 0x000fce000f8e00ff */
.L_x_9624:
        /* <DEDUP_REMOVED lines=20> */
.L_x_9623:
[----:B------:R-:W0:Y:S01]  /*183fa0*/  LDCU.64 UR4, c[0x0][0x3c8] ;  /* 0x00007900ff0477ac */ /* 0x000e220008000a00 */
[----:B------:R-:W-:Y:S01]  /*183fb0*/  BSSY.RECONVERGENT B1, `(.L_x_9625) ;  /* 0x0000018000017945 */ /* 0x000fe20003800200 */
[----:B------:R-:W-:Y:S02]  /*183fc0*/  IMAD.MOV.U32 R10, RZ, RZ, RZ ;  /* 0x000000ffff0a7224 */ /* 0x000fe400078e00ff */
[----:B------:R-:W-:Y:S02]  /*183fd0*/  IMAD.MOV.U32 R57, RZ, RZ, RZ ;  /* 0x000000ffff397224 */ /* 0x000fe400078e00ff */
[----:B0-----:R-:W-:Y:S02]  /*183fe0*/  IMAD.U32 R54, RZ, RZ, UR4 ;  /* 0x00000004ff367e24 */ /* 0x001fe4000f8e00ff */
[----:B------:R-:W-:-:S07]  /*183ff0*/  IMAD.U32 R55, RZ, RZ, UR5 ;  /* 0x00000005ff377e24 */ /* 0x000fce000f8e00ff */
.L_x_9626:
        /* <DEDUP_REMOVED lines=20> */
.L_x_9625:
[----:B------:R-:W0:Y:S01]  /*184140*/  LDCU.64 UR4, c[0x0][0x3c8] ;  /* 0x00007900ff0477ac */ /* 0x000e220008000a00 */
[----:B------:R-:W-:Y:S01]  /*184150*/  BSSY.RECONVERGENT B1, `(.L_x_9627) ;  /* 0x0000018000017945 */ /* 0x000fe20003800200 */
[----:B------:R-:W-:Y:S02]  /*184160*/  IMAD.MOV.U32 R15, RZ, RZ, RZ ;  /* 0x000000ffff0f7224 */ /* 0x000fe400078e00ff */
[----:B------:R-:W-:Y:S02]  /*184170*/  IMAD.MOV.U32 R56, RZ, RZ, RZ ;  /* 0x000000ffff387224 */ /* 0x000fe400078e00ff */
[----:B0-----:R-:W-:Y:S02]  /*184180*/  IMAD.U32 R54, RZ, RZ, UR4 ;  /* 0x00000004ff367e24 */ /* 0x001fe4000f8e00ff */
[----:B------:R-:W-:-:S07]  /*184190*/  IMAD.U32 R55, RZ, RZ, UR5 ;  /* 0x00000005ff377e24 */ /* 0x000fce000f8e00ff */
.L_x_9628:
        /* <DEDUP_REMOVED lines=20> */
.L_x_9627:
[----:B------:R-:W0:Y:S01]  /*1842e0*/  LDCU.64 UR4, c[0x0][0x3c8] ;  /* 0x00007900ff0477ac */ /* 0x000e220008000a00 */
[----:B------:R-:W-:Y:S01]  /*1842f0*/  BSSY.RECONVERGENT B1, `(.L_x_9629) ;  /* 0x0000018000017945 */ /* 0x000fe20003800200 */
[----:B------:R-:W-:Y:S02]  /*184300*/  IMAD.MOV.U32 R43, RZ, RZ, RZ ;  /* 0x000000ffff2b7224 */ /* 0x000fe400078e00ff */
[----:B------:R-:W-:Y:S02]  /*184310*/  IMAD.MOV.U32 R56, RZ, RZ, RZ ;  /* 0x000000ffff387224 */ /* 0x000fe400078e00ff */
[----:B0-----:R-:W-:Y:S02]  /*184320*/  IMAD.U32 R54, RZ, RZ, UR4 ;  /* 0x00000004ff367e24 */ /* 0x001fe4000f8e00ff */
[----:B------:R-:W-:-:S07]  /*184330*/  IMAD.U32 R55, RZ, RZ, UR5 ;  /* 0x00000005ff377e24 */ /* 0x000fce000f8e00ff */
.L_x_9630:
        /* <DEDUP_REMOVED lines=20> */
.L_x_9629:
[----:B------:R-:W0:Y:S01]  /*184480*/  LDCU.64 UR4, c[0x0][0x3c8] ;  /* 0x00007900ff0477ac */ /* 0x000e220008000a00 */
[----:B------:R-:W-:Y:S01]  /*184490*/  BSSY.RECONVERGENT B1, `(.L_x_9631) ;  /* 0x0000018000017945 */ /* 0x000fe20003800200 */
[----:B------:R-:W-:Y:S02]  /*1844a0*/  IMAD.MOV.U32 R10, RZ, RZ, RZ ;  /* 0x000000ffff0a7224 */ /* 0x000fe400078e00ff */
[----:B------:R-:W-:Y:S02]  /*1844b0*/  IMAD.MOV.U32 R57, RZ, RZ, RZ ;  /* 0x000000ffff397224 */ /* 0x000fe400078e00ff */
[----:B0-----:R-:W-:Y:S02]  /*1844c0*/  IMAD.U32 R54, RZ, RZ, UR4 ;  /* 0x00000004ff367e24 */ /* 0x001fe4000f8e00ff */
[----:B------:R-:W-:-:S07]  /*1844d0*/  IMAD.U32 R55, RZ, RZ, UR5 ;  /* 0x00000005ff377e24 */ /* 0x000fce000f8e00ff */
.L_x_9632:
        /* <DEDUP_REMOVED lines=20> */
.L_x_9631:
[----:B------:R-:W0:Y:S01]  /*184620*/  LDCU.64 UR4, c[0x0][0x3c8] ;  /* 0x00007900ff0477ac */ /* 0x000e220008000a00 */
[----:B------:R-:W-:Y:S01]  /*184630*/  BSSY.RECONVERGENT B1, `(.L_x_9633) ;  /* 0x0000018000017945 */ /* 0x000fe20003800200 */
[----:B------:R-:W-:Y:S02]  /*184640*/  IMAD.MOV.U32 R15, RZ, RZ, RZ ;  /* 0x000000ffff0f7224 */ /* 0x000fe400078e00ff */
[----:B------:R-:W-:Y:S02]  /*184650*/  IMAD.MOV.U32 R56, RZ, RZ, RZ ;  /* 0x000000ffff387224 */ /* 0x000fe400078e00ff */
[----:B0-----:R-:W-:Y:S02]  /*184660*/  IMAD.U32 R54, RZ, RZ, UR4 ;  /* 0x00000004ff367e24 */ /* 0x001fe4000f8e00ff */
[----:B------:R-:W-:-:S07]  /*184670*/  IMAD.U32 R55, RZ, RZ, UR5 ;  /* 0x00000005ff377e24 */ /* 0x000fce000f8e00ff */
.L_x_9634:
        /* <DEDUP_REMOVED lines=20> */
.L_x_9633:
[----:B------:R-:W0:Y:S01]  /*1847c0*/  LDCU.64 UR4, c[0x0][0x3c8] ;  /* 0x00007900ff0477ac */ /* 0x000e220008000a00 */
[----:B------:R-:W-:Y:S01]  /*1847d0*/  BSSY.RECONVERGENT B1, `(.L_x_9635) ;  /* 0x0000018000017945 */ /* 0x000fe20003800200 */
[----:B------:R-:W-:Y:S02]  /*1847e0*/  IMAD.MOV.U32 R43, RZ, RZ, RZ ;  /* 0x000000ffff2b7224 */ /* 0x000fe400078e00ff */
[----:B------:R-:W-:Y:S02]  /*1847f0*/  IMAD.MOV.U32 R56, RZ, RZ, RZ ;  /* 0x000000ffff387224 */ /* 0x000fe400078e00ff */
[----:B0-----:R-:W-:Y:S02]  /*184800*/  IMAD.U32 R54, RZ, RZ, UR4 ;  /* 0x00000004ff367e24 */ /* 0x001fe4000f8e00ff */
[----:B------:R-:W-:-:S07]  /*184810*/  IMAD.U32 R55, RZ, RZ, UR5 ;  /* 0x00000005ff377e24 */ /* 0x000fce000f8e00ff */
.L_x_9636:
        /* <DEDUP_REMOVED lines=20> */
.L_x_9635:
[----:B------:R-:W0:Y:S01]  /*184960*/  LDCU.64 UR4, c[0x0][0x3c8] ;  /* 0x00007900ff0477ac */ /* 0x000e220008000a00 */
[----:B------:R-:W-:Y:S01]  /*184970*/  BSSY.RECONVERGENT B1, `(.L_x_9637) ;  /* 0x0000018000017945 */ /* 0x000fe20003800200 */
[----:B------:R-:W-:Y:S02]  /*184980*/  IMAD.MOV.U32 R10, RZ, RZ, RZ ;  /* 0x000000ffff0a7224 */ /* 0x000fe400078e00ff */
[----:B------:R-:W-:Y:S02]  /*184990*/  IMAD.MOV.U32 R57, RZ, RZ, RZ ;  /* 0x000000ffff397224 */ /* 0x000fe400078e00ff */
[----:B0-----:R-:W-:Y:S02]  /*1849a0*/  IMAD.U32 R54, RZ, RZ, UR4 ;  /* 0x00000004ff367e24 */ /* 0x001fe4000f8e00ff */
[----:B------:R-:W-:-:S07]  /*1849b0*/  IMAD.U32 R55, RZ, RZ, UR5 ;  /* 0x00000005ff377e24 */ /* 0x000fce000f8e00ff */
.L_x_9638:
        /* <DEDUP_REMOVED lines=20> */
.L_x_9637:
[----:B------:R-:W0:Y:S01]  /*184b00*/  LDCU.64 UR4, c[0x0][0x3c8] ;  /* 0x00007900ff0477ac */ /* 0x000e220008000a00 */
[----:B------:R-:W-:Y:S01]  /*184b10*/  BSSY.RECONVERGENT B1, `(.L_x_9639) ;  /* 0x0000018000017945 */ /* 0x000fe20003800200 */
[----:B------:R-:W-:Y:S02]  /*184b20*/  IMAD.MOV.U32 R15, RZ, RZ, RZ ;  /* 0x000000ffff0f7224 */ /* 0x000fe400078e00ff */
[----:B------:R-:W-:Y:S02]  /*184b30*/  IMAD.MOV.U32 R56, RZ, RZ, RZ ;  /* 0x000000ffff387224 */ /* 0x000fe400078e00ff */
[----:B0-----:R-:W-:Y:S02]  /*184b40*/  IMAD.U32 R54, RZ, RZ, UR4 ;  /* 0x00000004ff367e24 */ /* 0x001fe4000f8e00ff */
[----:B------:R-:W-:-:S07]  /*184b50*/  IMAD.U32 R55, RZ, RZ, UR5 ;  /* 0x00000005ff377e24 */ /* 0x000fce000f8e00ff */
.L_x_9640:
        /* <DEDUP_REMOVED lines=20> */
.L_x_9639:
[----:B------:R-:W0:Y:S01]  /*184ca0*/  LDCU.64 UR4, c[0x0][0x3c8] ;  /* 0x00007900ff0477ac */ /* 0x000e220008000a00 */
[----:B------:R-:W-:Y:S01]  /*184cb0*/  BSSY.RECONVERGENT B1, `(.L_x_9641) ;  /* 0x0000018000017945 */ /* 0x000fe20003800200 */
[----:B------:R-:W-:Y:S02]  /*184cc0*/  IMAD.MOV.U32 R43, RZ, RZ, RZ ;  /* 0x000000ffff2b7224 */ /* 0x000fe400078e00ff */
[----:B------:R-:W-:Y:S02]  /*184cd0*/  IMAD.MOV.U32 R56, RZ, RZ, RZ ;  /* 0x000000ffff387224 */ /* 0x000fe400078e00ff */
[----:B0-----:R-:W-:Y:S02]  /*184ce0*/  IMAD.U32 R54, RZ, RZ, UR4 ;  /* 0x00000004ff367e24 */ /* 0x001fe4000f8e00ff */
[----:B------:R-:W-:-:S07]  /*184cf0*/  IMAD.U32 R55, RZ, RZ, UR5 ;  /* 0x00000005ff377e24 */ /* 0x000fce000f8e00ff */
.L_x_9642:
        /* <DEDUP_REMOVED lines=20> */
.L_x_9641:
[----:B------:R-:W0:Y:S01]  /*184e40*/  LDCU.64 UR4, c[0x0][0x3c8] ;  /* 0x00007900ff0477ac */ /* 0x000e220008000a00 */
[----:B------:R-:W-:Y:S01]  /*184e50*/  BSSY.RECONVERGENT B1, `(.L_x_9643) ;  /* 0x0000018000017945 */ /* 0x000fe20003800200 */
[----:B------:R-:W-:Y:S02]  /*184e60*/  IMAD.MOV.U32 R10, RZ, RZ, RZ ;  /* 0x000000ffff0a7224 */ /* 0x000fe400078e00ff */
[----:B------:R-:W-:Y:S02]  /*184e70*/  IMAD.MOV.U32 R57, RZ, RZ, RZ ;  /* 0x000000ffff397224 */ /* 0x000fe400078e00ff */
[----:B0-----:R-:W-:Y:S02]  /*184e80*/  IMAD.U32 R54, RZ, RZ, UR4 ;  /* 0x00000004ff367e24 */ /* 0x001fe4000f8e00ff */
[----:B------:R-:W-:-:S07]  /*184e90*/  IMAD.U32 R55, RZ, RZ, UR5 ;  /* 0x00000005ff377e24 */ /* 0x000fce000f8e00ff */
.L_x_9644:
        /* <DEDUP_REMOVED lines=20> */
.L_x_9643:
[----:B------:R-:W0:Y:S01]  /*184fe0*/  LDCU.64 UR4, c[0x0][0x3c8] ;  /* 0x00007900ff0477ac */ /* 0x000e220008000a00 */
[----:B------:R-:W-:Y:S01]  /*184ff0*/  BSSY.RECONVERGENT B1, `(.L_x_9645) ;  /* 0x0000018000017945 */ /* 0x000fe20003800200 */
[----:B------:R-:W-:Y:S02]  /*185000*/  IMAD.MOV.U32 R15, RZ, RZ, RZ ;  /* 0x000000ffff0f7224 */ /* 0x000fe400078e00ff */
[----:B------:R-:W-:Y:S02]  /*185010*/  IMAD.MOV.U32 R56, RZ, RZ, RZ ;  /* 0x000000ffff387224 */ /* 0x000fe400078e00ff */
[----:B0-----:R-:W-:Y:S02]  /*185020*/  IMAD.U32 R54, RZ, RZ, UR4 ;  /* 0x00000004ff367e24 */ /* 0x001fe4000f8e00ff */
[----:B------:R-:W-:-:S07]  /*185030*/  IMAD.U32 R55, RZ, RZ, UR5 ;  /* 0x00000005ff377e24 */ /* 0x000fce000f8e00ff */
.L_x_9646:
        /* <DEDUP_REMOVED lines=20> */
.L_x_9645:
[----:B------:R-:W0:Y:S01]  /*185180*/  LDCU.64 UR4, c[0x0][0x3c8] ;  /* 0x00007900ff0477ac */ /* 0x000e220008000a00 */
[----:B------:R-:W-:Y:S01]  /*185190*/  BSSY.RECONVERGENT B1, `(.L_x_9647) ;  /* 0x0000018000017945 */ /* 0x000fe20003800200 */
[----:B------:R-:W-:Y:S02]  /*1851a0*/  IMAD.MOV.U32 R43, RZ, RZ, RZ ;  /* 0x000000ffff2b7224 */ /* 0x000fe400078e00ff */
[----:B------:R-:W-:Y:S02]  /*1851b0*/  IMAD.MOV.U32 R56, RZ, RZ, RZ ;  /* 0x000000ffff387224 */ /* 0x000fe400078e00ff */
[----:B0-----:R-:W-:Y:S02]  /*1851c0*/  IMAD.U32 R54, RZ, RZ, UR4 ;  /* 0x00000004ff367e24 */ /* 0x001fe4000f8e00ff */
[----:B------:R-:W-:-:S07]  /*1851d0*/  IMAD.U32 R55, RZ, RZ, UR5 ;  /* 0x00000005ff377e24 */ /* 0x000fce000f8e00ff */
.L_x_9648:
        /* <DEDUP_REMOVED lines=20> */
.L_x_9647:
[----:B------:R-:W0:Y:S01]  /*185320*/  LDCU.64 UR4, c[0x0][0x3c8] ;  /* 0x00007900ff0477ac */ /* 0x000e220008000a00 */
[----:B------:R-:W-:Y:S01]  /*185330*/  BSSY.RECONVERGENT B1, `(.L_x_9649) ;  /* 0x0000018000017945 */ /* 0x000fe20003800200 */
[----:B------:R-:W-:Y:S02]  /*185340*/  IMAD.MOV.U32 R10, RZ, RZ, RZ ;  /* 0x000000ffff0a7224 */ /* 0x000fe400078e00ff */
[----:B------:R-:W-:Y:S02]  /*185350*/  IMAD.MOV.U32 R57, RZ, RZ, RZ ;  /* 0x000000ffff397224 */ /* 0x000fe400078e00ff */
[----:B0-----:R-:W-:Y:S02]  /*185360*/  IMAD.U32 R54, RZ, RZ, UR4 ;  /* 0x00000004ff367e24 */ /* 0x001fe4000f8e00ff */
[----:B------:R-:W-:-:S07]  /*185370*/  IMAD.U32 R55, RZ, RZ, UR5 ;  /* 0x00000005ff377e24 */ /* 0x000fce000f8e00ff */
.L_x_9650:
        /* <DEDUP_REMOVED lines=20> */
.L_x_9649:
[----:B------:R-:W0:Y:S01]  /*1854c0*/  LDCU.64 UR4, c[0x0][0x3c8] ;  /* 0x00007900ff0477ac */ /* 0x000e220008000a00 */
[----:B------:R-:W-:Y:S01]  /*1854d0*/  BSSY.RECONVERGENT B1, `(.L_x_9651) ;  /* 0x0000018000017945 */ /* 0x000fe20003800200 */
[----:B------:R-:W-:Y:S02]  /*1854e0*/  IMAD.MOV.U32 R15, RZ, RZ, RZ ;  /* 0x000000ffff0f7224 */ /* 0x000fe400078e00ff */
[----:B------:R-:W-:Y:S02]  /*1854f0*/  IMAD.MOV.U32 R56, RZ, RZ, RZ ;  /* 0x000000ffff387224 */ /* 0x000fe400078e00ff */
[----:B0-----:R-:W-:Y:S02]  /*185500*/  IMAD.U32 R54, RZ, RZ, UR4 ;  /* 0x00000004ff367e24 */ /* 0x001fe4000f8e00ff */
[----:B------:R-:W-:-:S07]  /*185510*/  IMAD.U32 R55, RZ, RZ, UR5 ;  /* 0x00000005ff377e24 */ /* 0x000fce000f8e00ff */
.L_x_9652:
        /* <DEDUP_REMOVED lines=20> */
.L_x_9651:
[----:B------:R-:W0:Y:S01]  /*185660*/  LDCU.64 UR4, c[0x0][0x3c8] ;  /* 0x00007900ff0477ac */ /* 0x000e220008000a00 */
[----:B------:R-:W-:Y:S01]  /*185670*/  BSSY.RECONVERGENT B1, `(.L_x_9653) ;  /* 0x0000018000017945 */ /* 0x000fe20003800200 */
[----:B------:R-:W-:Y:S02]  /*185680*/  IMAD.MOV.U32 R56, RZ, RZ, RZ ;  /* 0x000000ffff387224 */ /* 0x000fe400078e00ff */
[----:B------:R-:W-:Y:S02]  /*185690*/  IMAD.MOV.U32 R55, RZ, RZ, RZ ;  /* 0x000000ffff377224 */ /* 0x000fe400078e00ff */
[----:B0-----:R-:W-:Y:S02]  /*1856a0*/  IMAD.U32 R54, RZ, RZ, UR4 ;  /* 0x00000004ff367e24 */ /* 0x001fe4000f8e00ff */
[----:B------:R-:W-:-:S07]  /*1856b0*/  IMAD.U32 R53, RZ, RZ, UR5 ;  /* 0x00000005ff357e24 */ /* 0x000fce000f8e00ff */
.L_x_9654:
        /* <DEDUP_REMOVED lines=20> */
.L_x_9653:
        /* <DEDUP_REMOVED lines=9> */
.L_x_9656:
        /* <DEDUP_REMOVED lines=20> */
.L_x_9655:
[----:B------:R-:W0:Y:S01]  /*1859d0*/  LDCU.64 UR4, c[0x0][0x3c8] ;  /* 0x00007900ff0477ac */ /* 0x000e220008000a00 */
[----:B------:R-:W-:Y:S01]  /*1859e0*/  BSSY.RECONVERGENT B1, `(.L_x_9657) ;  /* 0x0000018000017945 */ /* 0x000fe20003800200 */
[----:B------:R-:W-:Y:S02]  /*1859f0*/  IMAD.MOV.U32 R50, RZ, RZ, RZ ;  /* 0x000000ffff327224 */ /* 0x000fe400078e00ff */
[----:B------:R-:W-:Y:S02]  /*185a00*/  IMAD.MOV.U32 R55, RZ, RZ, RZ ;  /* 0x000000ffff377224 */ /* 0x000fe400078e00ff */
[----:B0-----:R-:W-:Y:S02]  /*185a10*/  IMAD.U32 R54, RZ, RZ, UR4 ;  /* 0x00000004ff367e24 */ /* 0x001fe4000f8e00ff */
[----:B------:R-:W-:-:S07]  /*185a20*/  IMAD.U32 R53, RZ, RZ, UR5 ;  /* 0x00000005ff357e24 */ /* 0x000fce000f8e00ff */
.L_x_9658:
        /* <DEDUP_REMOVED lines=20> */
.L_x_9657:
[----:B------:R-:W0:Y:S01]  /*185b70*/  LDCU.64 UR4, c[0x0][0x3c8] ;  /* 0x00007900ff0477ac */ /* 0x000e220008000a00 */
[----:B------:R-:W-:Y:S01]  /*185b80*/  BSSY.RECONVERGENT B1, `(.L_x_9659) ;  /* 0x0000018000017945 */ /* 0x000fe20003800200 */
[----:B------:R-:W-:Y:S02]  /*185b90*/  IMAD.MOV.U32 R43, RZ, RZ, RZ ;  /* 0x000000ffff2b7224 */ /* 0x000fe400078e00ff */
[----:B------:R-:W-:Y:S02]  /*185ba0*/  IMAD.MOV.U32 R56, RZ, RZ, RZ ;  /* 0x000000ffff387224 */ /* 0x000fe400078e00ff */
[----:B0-----:R-:W-:Y:S02]  /*185bb0*/  IMAD.U32 R54, RZ, RZ, UR4 ;  /* 0x00000004ff367e24 */ /* 0x001fe4000f8e00ff */
[----:B------:R-:W-:-:S07]  /*185bc0*/  IMAD.U32 R55, RZ, RZ, UR5 ;  /* 0x00000005ff377e24 */ /* 0x000fce000f8e00ff */
.L_x_9660:
        /* <DEDUP_REMOVED lines=20> */
.L_x_9659:
[----:B------:R-:W0:Y:S01]  /*185d10*/  LDCU.64 UR4, c[0x0][0x3c8] ;  /* 0x00007900ff0477ac */ /* 0x000e220008000a00 */
[----:B------:R-:W-:Y:S01]  /*185d20*/  BSSY.RECONVERGENT B1, `(.L_x_9661) ;  /* 0x0000018000017945 */ /* 0x000fe20003800200 */
[----:B------:R-:W-:Y:S02]  /*185d30*/  IMAD.MOV.U32 R49, RZ, RZ, RZ ;  /* 0x000000ffff317224 */ /* 0x000fe400078e00ff */
[----:B------:R-:W-:Y:S02]  /*185d40*/  IMAD.MOV.U32 R56, RZ, RZ, RZ ;  /* 0x000000ffff387224 */ /* 0x000fe400078e00ff */
[----:B0-----:R-:W-:Y:S02]  /*185d50*/  IMAD.U32 R54, RZ, RZ, UR4 ;  /* 0x00000004ff367e24 */ /* 0x001fe4000f8e00ff */
[----:B------:R-:W-:-:S07]  /*185d60*/  IMAD.U32 R55, RZ, RZ, UR5 ;  /* 0x00000005ff377e24 */ /* 0x000fce000f8e00ff */
.L_x_9662:
        /* <DEDUP_REMOVED lines=20> */
.L_x_9661:
[----:B------:R-:W0:Y:S01]  /*185eb0*/  LDCU.64 UR4, c[0x0][0x3c8] ;  /* 0x00007900ff0477ac */ /* 0x000e220008000a00 */
[----:B------:R-:W-:Y:S01]  /*185ec0*/  BSSY.RECONVERGENT B1, `(.L_x_9663) ;  /* 0x0000018000017945 */ /* 0x000fe20003800200 */
[----:B------:R-:W-:Y:S02]  /*185ed0*/  IMAD.MOV.U32 R50, RZ, RZ, RZ ;  /* 0x000000ffff327224 */ /* 0x000fe400078e00ff */
[----:B------:R-:W-:Y:S02]  /*185ee0*/  IMAD.MOV.U32 R57, RZ, RZ, RZ ;  /* 0x000000ffff397224 */ /* 0x000fe400078e00ff */
[----:B0-----:R-:W-:Y:S02]  /*185ef0*/  IMAD.U32 R54, RZ, RZ, UR4 ;  /* 0x00000004ff367e24 */ /* 0x001fe4000f8e00ff */
[----:B------:R-:W-:-:S07]  /*185f00*/  IMAD.U32 R55, RZ, RZ, UR5 ;  /* 0x00000005ff377e24 */ /* 0x000fce000f8e00ff */
.L_x_9664:
        /* <DEDUP_REMOVED lines=20> */
.L_x_9663:
[----:B------:R-:W0:Y:S01]  /*186050*/  LDCU.64 UR4, c[0x0][0x3c8] ;  /* 0x00007900ff0477ac */ /* 0x000e220008000a00 */
[----:B------:R-:W-:Y:S01]  /*186060*/  BSSY.RECONVERGENT B1, `(.L_x_9665) ;  /* 0x0000018000017945 */ /* 0x000fe20003800200 */
[----:B------:R-:W-:Y:S02]  /*186070*/  IMAD.MOV.U32 R43, RZ, RZ, RZ ;  /* 0x000000ffff2b7224 */ /* 0x000fe400078e00ff */
[----:B------:R-:W-:Y:S02]  /*186080*/  IMAD.MOV.U32 R56, RZ, RZ, RZ ;  /* 0x000000ffff387224 */ /* 0x000fe400078e00ff */
[----:B0-----:R-:W-:Y:S02]  /*186090*/  IMAD.U32 R54, RZ, RZ, UR4 ;  /* 0x00000004ff367e24 */ /* 0x001fe4000f8e00ff */
[----:B------:R-:W-:-:S07]  /*1860a0*/  IMAD.U32 R55, RZ, RZ, UR5 ;  /* 0x00000005ff377e24 */ /* 0x000fce000f8e00ff */
.L_x_9666:
        /* <DEDUP_REMOVED lines=20> */
.L_x_9665:
[----:B------:R-:W0:Y:S01]  /*1861f0*/  LDCU.64 UR4, c[0x0][0x3c8] ;  /* 0x00007900ff0477ac */ /* 0x000e220008000a00 */
[----:B------:R-:W-:Y:S01]  /*186200*/  BSSY.RECONVERGENT B1, `(.L_x_9667) ;  /* 0x0000018000017945 */ /* 0x000fe20003800200 */
[----:B------:R-:W-:Y:S02]  /*186210*/  IMAD.MOV.U32 R49, RZ, RZ, RZ ;  /* 0x000000ffff317224 */ /* 0x000fe400078e00ff */
[----:B------:R-:W-:Y:S02]  /*186220*/  IMAD.MOV.U32 R56, RZ, RZ, RZ ;  /* 0x000000ffff387224 */ /* 0x000fe400078e00ff */
[----:B0-----:R-:W-:Y:S02]  /*186230*/  IMAD.U32 R54, RZ, RZ, UR4 ;  /* 0x00000004ff367e24 */ /* 0x001fe4000f8e00ff */
[----:B------:R-:W-:-:S07]  /*186240*/  IMAD.U32 R55, RZ, RZ, UR5 ;  /* 0x00000005ff377e24 */ /* 0x000fce000f8e00ff */
.L_x_9668:
        /* <DEDUP_REMOVED lines=20> */
.L_x_9667:
[----:B------:R-:W0:Y:S01]  /*186390*/  LDCU.64 UR4, c[0x0][0x3c8] ;  /* 0x00007900ff0477ac */ /* 0x000e220008000a00 */
[----:B------:R-:W-:Y:S01]  /*1863a0*/  BSSY.RECONVERGENT B1, `(.L_x_9669) ;  /* 0x0000018000017945 */ /* 0x000fe20003800200 */
[----:B------:R-:W-:Y:S02]  /*1863b0*/  IMAD.MOV.U32 R50, RZ, RZ, RZ ;  /* 0x000000ffff327224 */ /* 0x000fe400078e00ff */
[----:B------:R-:W-:Y:S02]  /*1863c0*/  IMAD.MOV.U32 R57, RZ, RZ, RZ ;  /* 0x000000ffff397224 */ /* 0x000fe400078e00ff */
[----:B0-----:R-:W-:Y:S02]  /*1863d0*/  IMAD.U32 R54, RZ, RZ, UR4 ;  /* 0x00000004ff367e24 */ /* 0x001fe4000f8e00ff */
[----:B------:R-:W-:-:S07]  /*1863e0*/  IMAD.U32 R55, RZ, RZ, UR5 ;  /* 0x00000005ff377e24 */ /* 0x000fce000f8e00ff */
.L_x_9670:
        /* <DEDUP_REMOVED lines=20> */
.L_x_9669:
[----:B------:R-:W0:Y:S01]  /*186530*/  LDCU.64 UR4, c[0x0][0x3c8] ;  /* 0x00007900ff0477ac */ /* 0x000e220008000a00 */
[----:B------:R-:W-:Y:S01]  /*186540*/  BSSY.RECONVERGENT B1, `(.L_x_9671) ;  /* 0x0000018000017945 */ /* 0x000fe20003800200 */
[----:B------:R-:W-:Y:S02]  /*186550*/  IMAD.MOV.U32 R43, RZ, RZ, RZ ;  /* 0x000000ffff2b7224 */ /* 0x000fe400078e00ff */
[----:B------:R-:W-:Y:S02]  /*186560*/  IMAD.MOV.U32 R56, RZ, RZ, RZ ;  /* 0x000000ffff387224 */ /* 0x000fe400078e00ff */
[----:B0-----:R-:W-:Y:S02]  /*186570*/  IMAD.U32 R54, RZ, RZ, UR4 ;  /* 0x00000004ff367e24 */ /* 0x001fe4000f8e00ff */
[----:B------:R-:W-:-:S07]  /*186580*/  IMAD.U32 R55, RZ, RZ, UR5 ;  /* 0x00000005ff377e24 */ /* 0x000fce000f8e00ff */
.L_x_9672:
        /* <DEDUP_REMOVED lines=20> */
.L_x_9671:
[----:B------:R-:W0:Y:S01]  /*1866d0*/  LDCU.64 UR4, c[0x0][0x3c8] ;  /* 0x00007900ff0477ac */ /* 0x000e220008000a00 */
[----:B------:R-:W-:Y:S01]  /*1866e0*/  BSSY.RECONVERGENT B1, `(.L_x_9673) ;  /* 0x0000018000017945 */ /* 0x000fe20003800200 */
[----:B------:R-:W-:Y:S02]  /*1866f0*/  IMAD.MOV.U32 R49, RZ, RZ, RZ ;  /* 0x000000ffff317224 */ /* 0x000fe400078e00ff */
[----:B------:R-:W-:Y:S02]  /*186700*/  IMAD.MOV.U32 R56, RZ, RZ, RZ ;  /* 0x000000ffff387224 */ /* 0x000fe400078e00ff */
[----:B0-----:R-:W-:Y:S02]  /*186710*/  IMAD.U32 R54, RZ, RZ, UR4 ;  /* 0x00000004ff367e24 */ /* 0x001fe4000f8e00ff */
[----:B------:R-:W-:-:S07]  /*186720*/  IMAD.U32 R55, RZ, RZ, UR5 ;  /* 0x00000005ff377e24 */ /* 0x000fce000f8e00ff */
.L_x_9674:
        /* <DEDUP_REMOVED lines=20> */
.L_x_9673:
[----:B------:R-:W0:Y:S01]  /*186870*/  LDCU.64 UR4, c[0x0][0x3c8] ;  /* 0x00007900ff0477ac */ /* 0x000e220008000a00 */
[----:B------:R-:W-:Y:S01]  /*186880*/  BSSY.RECONVERGENT B1, `(.L_x_9675) ;  /* 0x0000018000017945 */ /* 0x000fe20003800200 */
[----:B------:R-:W-:Y:S02]  /*186890*/  IMAD.MOV.U32 R50, RZ, RZ, RZ ;  /* 0x000000ffff327224 */ /* 0x000fe400078e00ff */
[----:B------:R-:W-:Y:S02]  /*1868a0*/  IMAD.MOV.U32 R57, RZ, RZ, RZ ;  /* 0x000000ffff397224 */ /* 0x000fe400078e00ff */
[----:B0-----:R-:W-:Y:S02]  /*1868b0*/  IMAD.U32 R54, RZ, RZ, UR4 ;  /* 0x00000004ff367e24 */ /* 0x001fe4000f8e00ff */
[----:B------:R-:W-:-:S07]  /*1868c0*/  IMAD.U32 R55, RZ, RZ, UR5 ;  /* 0x00000005ff377e24 */ /* 0x000fce000f8e00ff */
.L_x_9676:
        /* <DEDUP_REMOVED lines=20> */
.L_x_9675:
[----:B------:R-:W0:Y:S01]  /*186a10*/  LDCU.64 UR4, c[0x0][0x3c8] ;  /* 0x00007900ff0477ac */ /* 0x000e220008000a00 */
[----:B------:R-:W-:Y:S01]  /*186a20*/  BSSY.RECONVERGENT B1, `(.L_x_9677) ;  /* 0x0000018000017945 */ /* 0x000fe20003800200 */
[----:B------:R-:W-:Y:S02]  /*186a30*/  IMAD.MOV.U32 R43, RZ, RZ, RZ ;  /* 0x000000ffff2b7224 */ /* 0x000fe400078e00ff */
[----:B------:R-:W-:Y:S02]  /*186a40*/  IMAD.MOV.U32 R56, RZ, RZ, RZ ;  /* 0x000000ffff387224 */ /* 0x000fe400078e00ff */
[----:B0-----:R-:W-:Y:S02]  /*186a50*/  IMAD.U32 R54, RZ, RZ, UR4 ;  /* 0x00000004ff367e24 */ /* 0x001fe4000f8e00ff */
[----:B------:R-:W-:-:S07]  /*186a60*/  IMAD.U32 R55, RZ, RZ, UR5 ;  /* 0x00000005ff377e24 */ /* 0x000fce000f8e00ff */
.L_x_9678:
        /* <DEDUP_REMOVED lines=20> */
.L_x_9677:
[----:B------:R-:W0:Y:S01]  /*186bb0*/  LDCU.64 UR4, c[0x0][0x3c8] ;  /* 0x00007900ff0477ac */ /* 0x000e220008000a00 */
[----:B------:R-:W-:Y:S01]  /*186bc0*/  BSSY.RECONVERGENT B1, `(.L_x_9679) ;  /* 0x0000018000017945 */ /* 0x000fe20003800200 */
[----:B------:R-:W-:Y:S02]  /*186bd0*/  IMAD.MOV.U32 R49, RZ, RZ, RZ ;  /* 0x000000ffff317224 */ /* 0x000fe400078e00ff */
[----:B------:R-:W-:Y:S02]  /*186be0*/  IMAD.MOV.U32 R56, RZ, RZ, RZ ;  /* 0x000000ffff387224 */ /* 0x000fe400078e00ff */
[----:B0-----:R-:W-:Y:S02]  /*186bf0*/  IMAD.U32 R54, RZ, RZ, UR4 ;  /* 0x00000004ff367e24 */ /* 0x001fe4000f8e00ff */
[----:B------:R-:W-:-:S07]  /*186c00*/  IMAD.U32 R55, RZ, RZ, UR5 ;  /* 0x00000005ff377e24 */ /* 0x000fce000f8e00ff */
.L_x_9680:
        /* <DEDUP_REMOVED lines=20> */
.L_x_9679:
[----:B------:R-:W0:Y:S01]  /*186d50*/  LDCU.64 UR4, c[0x0][0x3c8] ;  /* 0x00007900ff0477ac */ /* 0x000e220008000a00 */
[----:B------:R-:W-:Y:S01]  /*186d60*/  BSSY.RECONVERGENT B1, `(.L_x_9681) ;  /* 0x0000018000017945 */ /* 0x000fe20003800200 */
[----:B------:R-:W-:Y:S02]  /*186d70*/  IMAD.MOV.U32 R50, RZ, RZ, RZ ;  /* 0x000000ffff327224 */ /* 0x000fe400078e00ff */
[----:B------:R-:W-:Y:S02]  /*186d80*/  IMAD.MOV.U32 R57, RZ, RZ, RZ ;  /* 0x000000ffff397224 */ /* 0x000fe400078e00ff */
[----:B0-----:R-:W-:Y:S02]  /*186d90*/  IMAD.U32 R54, RZ, RZ, UR4 ;  /* 0x00000004ff367e24 */ /* 0x001fe4000f8e00ff */
[----:B------:R-:W-:-:S07]  /*186da0*/  IMAD.U32 R55, RZ, RZ, UR5 ;  /* 0x00000005ff377e24 */ /* 0x000fce000f8e00ff */
.L_x_9682:
        /* <DEDUP_REMOVED lines=20> */
.L_x_9681:
[----:B------:R-:W0:Y:S01]  /*186ef0*/  LDCU.64 UR4, c[0x0][0x3c8] ;  /* 0x00007900ff0477ac */ /* 0x000e220008000a00 */
[----:B------:R-:W-:Y:S01]  /*186f00*/  BSSY.RECONVERGENT B1, `(.L_x_9683) ;  /* 0x0000018000017945 */ /* 0x000fe20003800200 */
[----:B------:R-:W-:Y:S02]  /*186f10*/  IMAD.MOV.U32 R43, RZ, RZ, RZ ;  /* 0x000000ffff2b7224 */ /* 0x000fe400078e00ff */
[----:B------:R-:W-:Y:S02]  /*186f20*/  IMAD.MOV.U32 R56, RZ, RZ, RZ ;  /* 0x000000ffff387224 */ /* 0x000fe400078e00ff */
[----:B0-----:R-:W-:Y:S02]  /*186f30*/  IMAD.U32 R54, RZ, RZ, UR4 ;  /* 0x00000004ff367e24 */ /* 0x001fe4000f8e00ff */
[----:B------:R-:W-:-:S07]  /*186f40*/  IMAD.U32 R55, RZ, RZ, UR5 ;  /* 0x00000005ff377e24 */ /* 0x000fce000f8e00ff */
.L_x_9684:
        /* <DEDUP_REMOVED lines=20> */
.L_x_9683:
[----:B------:R-:W0:Y:S01]  /*187090*/  LDCU.64 UR4, c[0x0][0x3c8] ;  /* 0x00007900ff0477ac */ /* 0x000e220008000a00 */
[----:B------:R-:W-:Y:S01]  /*1870a0*/  BSSY.RECONVERGENT B1, `(.L_x_9685) ;  /* 0x0000018000017945 */ /* 0x000fe20003800200 */
[----:B------:R-:W-:Y:S02]  /*1870b0*/  IMAD.MOV.U32 R49, RZ, RZ, RZ ;  /* 0x000000ffff317224 */ /* 0x000fe400078e00ff */
[----:B------:R-:W-:Y:S02]  /*1870c0*/  IMAD.MOV.U32 R56, RZ, RZ, RZ ;  /* 0x000000ffff387224 */ /* 0x000fe400078e00ff */
[----:B0-----:R-:W-:Y:S02]  /*1870d0*/  IMAD.U32 R54, RZ, RZ, UR4 ;  /* 0x00000004ff367e24 */ /* 0x001fe4000f8e00ff */
[----:B------:R-:W-:-:S07]  /*1870e0*/  IMAD.U32 R55, RZ, RZ, UR5 ;  /* 0x00000005ff377e24 */ /* 0x000fce000f8e00ff */
.L_x_9686:
        /* <DEDUP_REMOVED lines=20> */
.L_x_9685:
[----:B------:R-:W0:Y:S01]  /*187230*/  LDCU.64 UR4, c[0x0][0x3c8] ;  /* 0x00007900ff0477ac */ /* 0x000e220008000a00 */
[----:B------:R-:W-:Y:S01]  /*187240*/  BSSY.RECONVERGENT B1, `(.L_x_9687) ;  /* 0x0000018000017945 */ /* 0x000fe20003800200 */
[----:B------:R-:W-:Y:S02]  /*187250*/  IMAD.MOV.U32 R50, RZ, RZ, RZ ;  /* 0x000000ffff327224 */ /* 0x000fe400078e00ff */
[----:B------:R-:W-:Y:S02]  /*187260*/  IMAD.MOV.U32 R57, RZ, RZ, RZ ;  /* 0x000000ffff397224 */ /* 0x000fe400078e00ff */
[----:B0-----:R-:W-:Y:S02]  /*187270*/  IMAD.U32 R54, RZ, RZ, UR4 ;  /* 0x00000004ff367e24 */ /* 0x001fe4000f8e00ff */
[----:B------:R-:W-:-:S07]  /*187280*/  IMAD.U32 R55, RZ, RZ, UR5 ;  /* 0x00000005ff377e24 */ /* 0x000fce000f8e00ff */
.L_x_9688:
        /* <DEDUP_REMOVED lines=20> */
.L_x_9687:
[----:B------:R-:W0:Y:S01]  /*1873d0*/  LDCU.64 UR4, c[0x0][0x3c8] ;  /* 0x00007900ff0477ac */ /* 0x000e220008000a00 */
[----:B------:R-:W-:Y:S01]  /*1873e0*/  BSSY.RECONVERGENT B1, `(.L_x_9689) ;  /* 0x0000018000017945 */ /* 0x000fe20003800200 */
[----:B------:R-:W-:Y:S02]  /*1873f0*/  IMAD.MOV.U32 R43, RZ, RZ, RZ ;  /* 0x000000ffff2b7224 */ /* 0x000fe400078e00ff */
[----:B------:R-:W-:Y:S02]  /*187400*/  IMAD.MOV.U32 R56, RZ, RZ, RZ ;  /* 0x000000ffff387224 */ /* 0x000fe400078e00ff */
[----:B0-----:R-:W-:Y:S02]  /*187410*/  IMAD.U32 R54, RZ, RZ, UR4 ;  /* 0x00000004ff367e24 */ /* 0x001fe4000f8e00ff */
[----:B------:R-:W-:-:S07]  /*187420*/  IMAD.U32 R55, RZ, RZ, UR5 ;  /* 0x00000005ff377e24 */ /* 0x000fce000f8e00ff */
.L_x_9690:
        /* <DEDUP_REMOVED lines=20> */
.L_x_9689:
[----:B------:R-:W0:Y:S01]  /*187570*/  LDCU.64 UR4, c[0x0][0x3c8] ;  /* 0x00007900ff0477ac */ /* 0x000e220008000a00 */
[----:B------:R-:W-:Y:S01]  /*187580*/  BSSY.RECONVERGENT B1, `(.L_x_9691) ;  /* 0x0000018000017945 */ /* 0x000fe20003800200 */
[----:B------:R-:W-:Y:S02]  /*187590*/  IMAD.MOV.U32 R49, RZ, RZ, RZ ;  /* 0x000000ffff317224 */ /* 0x000fe400078e00ff */
[----:B------:R-:W-:Y:S02]  /*1875a0*/  IMAD.MOV.U32 R56, RZ, RZ, RZ ;  /* 0x000000ffff387224 */ /* 0x000fe400078e00ff */
[----:B0-----:R-:W-:Y:S02]  /*1875b0*/  IMAD.U32 R54, RZ, RZ, UR4 ;  /* 0x00000004ff367e24 */ /* 0x001fe4000f8e00ff */
[----:B------:R-:W-:-:S07]  /*1875c0*/  IMAD.U32 R55, RZ, RZ, UR5 ;  /* 0x00000005ff377e24 */ /* 0x000fce000f8e00ff */
.L_x_9692:
        /* <DEDUP_REMOVED lines=20> */
.L_x_9691:
[----:B------:R-:W0:Y:S01]  /*187710*/  LDCU.64 UR4, c[0x0][0x3c8] ;  /* 0x00007900ff0477ac */ /* 0x000e220008000a00 */
[----:B------:R-:W-:Y:S01]  /*187720*/  BSSY.RECONVERGENT B1, `(.L_x_9693) ;  /* 0x0000018000017945 */ /* 0x000fe20003800200 */
[----:B------:R-:W-:Y:S02]  /*187730*/  IMAD.MOV.U32 R56, RZ, RZ, RZ ;  /* 0x000000ffff387224 */ /* 0x000fe400078e00ff */
[----:B------:R-:W-:Y:S02]  /*187740*/  IMAD.MOV.U32 R55, RZ, RZ, RZ ;  /* 0x000000ffff377224 */ /* 0x000fe400078e00ff */
[----:B0-----:R-:W-:Y:S02]  /*187750*/  IMAD.U32 R53, RZ, RZ, UR4 ;  /* 0x00000004ff357e24 */ /* 0x001fe4000f8e00ff */
[----:B------:R-:W-:-:S07]  /*187760*/  IMAD.U32 R54, RZ, RZ, UR5 ;  /* 0x00000005ff367e24 */ /* 0x000fce000f8e00ff */
.L_x_9694:
        /* <DEDUP_REMOVED lines=20> */
.L_x_9693:
        /* <DEDUP_REMOVED lines=9> */
.L_x_9696:
        /* <DEDUP_REMOVED lines=20> */
.L_x_9695:
[----:B------:R-:W0:Y:S01]  /*187a80*/  LDCU.64 UR4, c[0x0][0x3c8] ;  /* 0x00007900ff0477ac */ /* 0x000e220008000a00 */
[----:B------:R-:W-:Y:S01]  /*187a90*/  BSSY.RECONVERGENT B1, `(.L_x_9697) ;  /* 0x0000018000017945 */ /* 0x000fe20003800200 */
[----:B------:R-:W-:Y:S02]  /*187aa0*/  IMAD.MOV.U32 R43, RZ, RZ, RZ ;  /* 0x000000ffff2b7224 */ /* 0x000fe400078e00ff */
[----:B------:R-:W-:Y:S02]  /*187ab0*/  IMAD.MOV.U32 R56, RZ, RZ, RZ ;  /* 0x000000ffff387224 */ /* 0x000fe400078e00ff */
[----:B0-----:R-:W-:Y:S02]  /*187ac0*/  IMAD.U32 R53, RZ, RZ, UR4 ;  /* 0x00000004ff357e24 */ /* 0x001fe4000f8e00ff */
[----:B------:R-:W-:-:S07]  /*187ad0*/  IMAD.U32 R54, RZ, RZ, UR5 ;  /* 0x00000005ff367e24 */ /* 0x000fce000f8e00ff */
.L_x_9698:
        /* <DEDUP_REMOVED lines=20> */
.L_x_9697:
[----:B------:R-:W0:Y:S01]  /*187c20*/  LDCU.64 UR4, c[0x0][0x3c8] ;  /* 0x00007900ff0477ac */ /* 0x000e220008000a00 */
[----:B------:R-:W-:Y:S01]  /*187c30*/  BSSY.RECONVERGENT B1, `(.L_x_9699) ;  /* 0x0000018000017945 */ /* 0x000fe20003800200 */
[----:B------:R-:W-:Y:S02]  /*187c40*/  IMAD.MOV.U32 R14, RZ, RZ, RZ ;  /* 0x000000ffff0e7224 */ /* 0x000fe400078e00ff */
[----:B------:R-:W-:Y:S02]  /*187c50*/  IMAD.MOV.U32 R57, RZ, RZ, RZ ;  /* 0x000000ffff397224 */ /* 0x000fe400078e00ff */
[----:B0-----:R-:W-:Y:S02]  /*187c60*/  IMAD.U32 R54, RZ, RZ, UR4 ;  /* 0x00000004ff367e24 */ /* 0x001fe4000f8e00ff */
[----:B------:R-:W-:-:S07]  /*187c70*/  IMAD.U32 R55, RZ, RZ, UR5 ;  /* 0x00000005ff377e24 */ /* 0x000fce000f8e00ff */
.L_x_9700:
        /* <DEDUP_REMOVED lines=20> */
.L_x_9699:
[----:B------:R-:W0:Y:S01]  /*187dc0*/  LDCU.64 UR4, c[0x0][0x3c8] ;  /* 0x00007900ff0477ac */ /* 0x000e220008000a00 */
[----:B------:R-:W-:Y:S01]  /*187dd0*/  BSSY.RECONVERGENT B1, `(.L_x_9701) ;  /* 0x0000018000017945 */ /* 0x000fe20003800200 */
[----:B------:R-:W-:Y:S02]  /*187de0*/  IMAD.MOV.U32 R40, RZ, RZ, RZ ;  /* 0x000000ffff287224 */ /* 0x000fe400078e00ff */
[----:B------:R-:W-:Y:S02]  /*187df0*/  IMAD.MOV.U32 R57, RZ, RZ, RZ ;  /* 0x000000ffff397224 */ /* 0x000fe400078e00ff */
[----:B0-----:R-:W-:Y:S02]  /*187e00*/  IMAD.U32 R54, RZ, RZ, UR4 ;  /* 0x00000004ff367e24 */ /* 0x001fe4000f8e00ff */
[----:B------:R-:W-:-:S07]  /*187e10*/  IMAD.U32 R55, RZ, RZ, UR5 ;  /* 0x00000005ff377e24 */ /* 0x000fce000f8e00ff */
.L_x_9702:
        /* <DEDUP_REMOVED lines=20> */
.L_x_9701:
[----:B------:R-:W0:Y:S01]  /*187f60*/  LDCU.64 UR4, c[0x0][0x3c8] ;  /* 0x00007900ff0477ac */ /* 0x000e220008000a00 */
[----:B------:R-:W-:Y:S01]  /*187f70*/  BSSY.RECONVERGENT B1, `(.L_x_9703) ;  /* 0x0000018000017945 */ /* 0x000fe20003800200 */
[----:B------:R-:W-:Y:S02]  /*187f80*/  IMAD.MOV.U32 R43, RZ, RZ, RZ ;  /* 0x000000ffff2b7224 */ /* 0x000fe400078e00ff */
[----:B------:R-:W-:Y:S02]  /*187f90*/  IMAD.MOV.U32 R56, RZ, RZ, RZ ;  /* 0x000000ffff387224 */ /* 0x000fe400078e00ff */
[----:B0-----:R-:W-:Y:S02]  /*187fa0*/  IMAD.U32 R54, RZ, RZ, UR4 ;  /* 0x00000004ff367e24 */ /* 0x001fe4000f8e00ff */
[----:B------:R-:W-:-:S07]  /*187fb0*/  IMAD.U32 R55, RZ, RZ, UR5 ;  /* 0x00000005ff377e24 */ /* 0x000fce000f8e00ff */
.L_x_9704:
        /* <DEDUP_REMOVED lines=20> */
.L_x_9703:
[----:B------:R-:W0:Y:S01]  /*188100*/  LDCU.64 UR4, c[0x0][0x3c8] ;  /* 0x00007900ff0477ac */ /* 0x000e220008000a00 */
[----:B------:R-:W-:Y:S01]  /*188110*/  BSSY.RECONVERGENT B1, `(.L_x_9705) ;  /* 0x0000018000017945 */ /* 0x000fe20003800200 */
[----:B------:R-:W-:Y:S02]  /*188120*/  IMAD.MOV.U32 R14, RZ, RZ, RZ ;  /* 0x000000ffff0e7224 */ /* 0x000fe400078e00ff */
[----:B------:R-:W-:Y:S02]  /*188130*/  IMAD.MOV.U32 R57, RZ, RZ, RZ ;  /* 0x000000ffff397224 */ /* 0x000fe400078e00ff */
[----:B0-----:R-:W-:Y:S02]  /*188140*/  IMAD.U32 R54, RZ, RZ, UR4 ;  /* 0x00000004ff367e24 */ /* 0x001fe4000f8e00ff */
[----:B------:R-:W-:-:S07]  /*188150*/  IMAD.U32 R55, RZ, RZ, UR5 ;  /* 0x00000005ff377e24 */ /* 0x000fce000f8e00ff */
.L_x_9706:
        /* <DEDUP_REMOVED lines=20> */
.L_x_9705:
[----:B------:R-:W0:Y:S01]  /*1882a0*/  LDCU.64 UR4, c[0x0][0x3c8] ;  /* 0x00007900ff0477ac */ /* 0x000e220008000a00 */
[----:B------:R-:W-:Y:S01]  /*1882b0*/  BSSY.RECONVERGENT B1, `(.L_x_9707) ;  /* 0x0000018000017945 */ /* 0x000fe20003800200 */
[----:B------:R-:W-:Y:S02]  /*1882c0*/  IMAD.MOV.U32 R40, RZ, RZ, RZ ;  /* 0x000000ffff287224 */ /* 0x000fe400078e00ff */
[----:B------:R-:W-:Y:S02]  /*1882d0*/  IMAD.MOV.U32 R57, RZ, RZ, RZ ;  /* 0x000000ffff397224 */ /* 0x000fe400078e00ff */
[----:B0-----:R-:W-:Y:S02]  /*1882e0*/  IMAD.U32 R54, RZ, RZ, UR4 ;  /* 0x00000004ff367e24 */ /* 0x001fe4000f8e00ff */
[----:B------:R-:W-:-:S07]  /*1882f0*/  IMAD.U32 R55, RZ, RZ, UR5 ;  /* 0x00000005ff377e24 */ /* 0x000fce000f8e00ff */
.L_x_9708:
        /* <DEDUP_REMOVED lines=20> */
.L_x_9707:
[----:B------:R-:W0:Y:S01]  /*188440*/  LDCU.64 UR4, c[0x0][0x3c8] ;  /* 0x00007900ff0477ac */ /* 0x000e220008000a00 */
[----:B------:R-:W-:Y:S01]  /*188450*/  BSSY.RECONVERGENT B1, `(.L_x_9709) ;  /* 0x0000018000017945 */ /* 0x000fe20003800200 */
[----:B------:R-:W-:Y:S02]  /*188460*/  IMAD.MOV.U32 R43, RZ, RZ, RZ ;  /* 0x000000ffff2b7224 */ /* 0x000fe400078e00ff */
[----:B------:R-:W-:Y:S02]  /*188470*/  IMAD.MOV.U32 R56, RZ, RZ, RZ ;  /* 0x000000ffff387224 */ /* 0x000fe400078e00ff */
[----:B0-----:R-:W-:Y:S02]  /*188480*/  IMAD.U32 R54, RZ, RZ, UR4 ;  /* 0x00000004ff367e24 */ /* 0x001fe4000f8e00ff */
[----:B------:R-:W-:-:S07]  /*188490*/  IMAD.U32 R55, RZ, RZ, UR5 ;  /* 0x00000005ff377e24 */ /* 0x000fce000f8e00ff */
.L_x_9710:
        /* <DEDUP_REMOVED lines=20> */
.L_x_9709:
[----:B------:R-:W0:Y:S01]  /*1885e0*/  LDCU.64 UR4, c[0x0][0x3c8] ;  /* 0x00007900ff0477ac */ /* 0x000e220008000a00 */
[----:B------:R-:W-:Y:S01]  /*1885f0*/  BSSY.RECONVERGENT B1, `(.L_x_9711) ;  /* 0x0000018000017945 */ /* 0x000fe20003800200 */
[----:B------:R-:W-:Y:S02]  /*188600*/  IMAD.MOV.U32 R14, RZ, RZ, RZ ;  /* 0x000000ffff0e7224 */ /* 0x000fe400078e00ff */
[----:B------:R-:W-:Y:S02]  /*188610*/  IMAD.MOV.U32 R57, RZ, RZ, RZ ;  /* 0x000000ffff397224 */ /* 0x000fe400078e00ff */
[----:B0-----:R-:W-:Y:S02]  /*188620*/  IMAD.U32 R54, RZ, RZ, UR4 ;  /* 0x00000004ff367e24 */ /* 0x001fe4000f8e00ff */
[----:B------:R-:W-:-:S07]  /*188630*/  IMAD.U32 R55, RZ, RZ, UR5 ;  /* 0x00000005ff377e24 */ /* 0x000fce000f8e00ff */
.L_x_9712:
        /* <DEDUP_REMOVED lines=20> */
.L_x_9711:
[----:B------:R-:W0:Y:S01]  /*188780*/  LDCU.64 UR4, c[0x0][0x3c8] ;  /* 0x00007900ff0477ac */ /* 0x000e220008000a00 */
[----:B------:R-:W-:Y:S01]  /*188790*/  BSSY.RECONVERGENT B1, `(.L_x_9713) ;  /* 0x0000018000017945 */ /* 0x000fe20003800200 */
[----:B------:R-:W-:Y:S02]  /*1887a0*/  IMAD.MOV.U32 R40, RZ, RZ, RZ ;  /* 0x000000ffff287224 */ /* 0x000fe400078e00ff */
[----:B------:R-:W-:Y:S02]  /*1887b0*/  IMAD.MOV.U32 R57, RZ, RZ, RZ ;  /* 0x000000ffff397224 */ /* 0x000fe400078e00ff */
[----:B0-----:R-:W-:Y:S02]  /*1887c0*/  IMAD.U32 R54, RZ, RZ, UR4 ;  /* 0x00000004ff367e24 */ /* 0x001fe4000f8e00ff */
[----:B------:R-:W-:-:S07]  /*1887d0*/  IMAD.U32 R55, RZ, RZ, UR5 ;  /* 0x00000005ff377e24 */ /* 0x000fce000f8e00ff */
.L_x_9714:
        /* <DEDUP_REMOVED lines=20> */
.L_x_9713:
[----:B------:R-:W0:Y:S01]  /*188920*/  LDCU.64 UR4, c[0x0][0x3c8] ;  /* 0x00007900ff0477ac */ /* 0x000e220008000a00 */
[----:B------:R-:W-:Y:S01]  /*188930*/  BSSY.RECONVERGENT B1, `(.L_x_9715) ;  /* 0x0000018000017945 */ /* 0x000fe20003800200 */
[----:B------:R-:W-:Y:S02]  /*188940*/  IMAD.MOV.U32 R43, RZ, RZ, RZ ;  /* 0x000000ffff2b7224 */ /* 0x000fe400078e00ff */
[----:B------:R-:W-:Y:S02]  /*188950*/  IMAD.MOV.U32 R56, RZ, RZ, RZ ;  /* 0x000000ffff387224 */ /* 0x000fe400078e00ff */
[----:B0-----:R-:W-:Y:S02]  /*188960*/  IMAD.U32 R54, RZ, RZ, UR4 ;  /* 0x00000004ff367e24 */ /* 0x001fe4000f8e00ff */
[----:B------:R-:W-:-:S07]  /*188970*/  IMAD.U32 R55, RZ, RZ, UR5 ;  /* 0x00000005ff377e24 */ /* 0x000fce000f8e00ff */
.L_x_9716:
        /* <DEDUP_REMOVED lines=20> */
.L_x_9715:
[----:B------:R-:W0:Y:S01]  /*188ac0*/  LDCU.64 UR4, c[0x0][0x3c8] ;  /* 0x00007900ff0477ac */ /* 0x000e220008000a00 */
[----:B------:R-:W-:Y:S01]  /*188ad0*/  BSSY.RECONVERGENT B1, `(.L_x_9717) ;  /* 0x0000018000017945 */ /* 0x000fe20003800200 */
[----:B------:R-:W-:Y:S02]  /*188ae0*/  IMAD.MOV.U32 R14, RZ, RZ, RZ ;  /* 0x000000ffff0e7224 */ /* 0x000fe400078e00ff */
[----:B------:R-:W-:Y:S02]  /*188af0*/  IMAD.MOV.U32 R57, RZ, RZ, RZ ;  /* 0x000000ffff397224 */ /* 0x000fe400078e00ff */
[----:B0-----:R-:W-:Y:S02]  /*188b00*/  IMAD.U32 R54, RZ, RZ, UR4 ;  /* 0x00000004ff367e24 */ /* 0x001fe4000f8e00ff */
[----:B------:R-:W-:-:S07]  /*188b10*/  IMAD.U32 R55, RZ, RZ, UR5 ;  /* 0x00000005ff377e24 */ /* 0x000fce000f8e00ff */
.L_x_9718:
        /* <DEDUP_REMOVED lines=20> */
.L_x_9717:
[----:B------:R-:W0:Y:S01]  /*188c60*/  LDCU.64 UR4, c[0x0][0x3c8] ;  /* 0x00007900ff0477ac */ /* 0x000e220008000a00 */
[----:B------:R-:W-:Y:S01]  /*188c70*/  BSSY.RECONVERGENT B1, `(.L_x_9719) ;  /* 0x0000018000017945 */ /* 0x000fe20003800200 */
[----:B------:R-:W-:Y:S02]  /*188c80*/  IMAD.MOV.U32 R40, RZ, RZ, RZ ;  /* 0x000000ffff287224 */ /* 0x000fe400078e00ff */
[----:B------:R-:W-:Y:S02]  /*188c90*/  IMAD.MOV.U32 R57, RZ, RZ, RZ ;  /* 0x000000ffff397224 */ /* 0x000fe400078e00ff */
[----:B0-----:R-:W-:Y:S02]  /*188ca0*/  IMAD.U32 R54, RZ, RZ, UR4 ;  /* 0x00000004ff367e24 */ /* 0x001fe4000f8e00ff */
[----:B------:R-:W-:-:S07]  /*188cb0*/  IMAD.U32 R55, RZ, RZ, UR5 ;  /* 0x00000005ff377e24 */ /* 0x000fce000f8e00ff */
.L_x_9720:
        /* <DEDUP_REMOVED lines=20> */
.L_x_9719:
[----:B------:R-:W0:Y:S01]  /*188e00*/  LDCU.64 UR4, c[0x0][0x3c8] ;  /* 0x00007900ff0477ac */ /* 0x000e220008000a00 */
[----:B------:R-:W-:Y:S01]  /*188e10*/  BSSY.RECONVERGENT B1, `(.L_x_9721) ;  /* 0x0000018000017945 */ /* 0x000fe20003800200 */
[----:B------:R-:W-:Y:S02]  /*188e20*/  IMAD.MOV.U32 R43, RZ, RZ, RZ ;  /* 0x000000ffff2b7224 */ /* 0x000fe400078e00ff */
[----:B------:R-:W-:Y:S02]  /*188e30*/  IMAD.MOV.U32 R56, RZ, RZ, RZ ;  /* 0x000000ffff387224 */ /* 0x000fe400078e00ff */
[----:B0-----:R-:W-:Y:S02]  /*188e40*/  IMAD.U32 R54, RZ, RZ, UR4 ;  /* 0x00000004ff367e24 */ /* 0x001fe4000f8e00ff */
[----:B------:R-:W-:-:S07]  /*188e50*/  IMAD.U32 R55, RZ, RZ, UR5 ;  /* 0x00000005ff377e24 */ /* 0x000fce000f8e00ff */
.L_x_9722:
        /* <DEDUP_REMOVED lines=20> */
.L_x_9721:
[----:B------:R-:W0:Y:S01]  /*188fa0*/  LDCU.64 UR4, c[0x0][0x3c8] ;  /* 0x00007900ff0477ac */ /* 0x000e220008000a00 */
[----:B------:R-:W-:Y:S01]  /*188fb0*/  BSSY.RECONVERGENT B1, `(.L_x_9723) ;  /* 0x0000018000017945 */ /* 0x000fe20003800200 */
[----:B------:R-:W-:Y:S02]  /*188fc0*/  IMAD.MOV.U32 R14, RZ, RZ, RZ ;  /* 0x000000ffff0e7224 */ /* 0x000fe400078e00ff */
[----:B------:R-:W-:Y:S02]  /*188fd0*/  IMAD.MOV.U32 R57, RZ, RZ, RZ ;  /* 0x000000ffff397224 */ /* 0x000fe400078e00ff */
[----:B0-----:R-:W-:Y:S02]  /*188fe0*/  IMAD.U32 R54, RZ, RZ, UR4 ;  /* 0x00000004ff367e24 */ /* 0x001fe4000f8e00ff */
[----:B------:R-:W-:-:S07]  /*188ff0*/  IMAD.U32 R55, RZ, RZ, UR5 ;  /* 0x00000005ff377e24 */ /* 0x000fce000f8e00ff */
.L_x_9724:
        /* <DEDUP_REMOVED lines=20> */
.L_x_9723:
[----:B------:R-:W0:Y:S01]  /*189140*/  LDCU.64 UR4, c[0x0][0x3c8] ;  /* 0x00007900ff0477ac */ /* 0x000e220008000a00 */
[----:B------:R-:W-:Y:S01]  /*189150*/  BSSY.RECONVERGENT B1, `(.L_x_9725) ;  /* 0x0000018000017945 */ /* 0x000fe20003800200 */
[----:B------:R-:W-:Y:S02]  /*189160*/  IMAD.MOV.U32 R40, RZ, RZ, RZ ;  /* 0x000000ffff287224 */ /* 0x000fe400078e00ff */
[----:B------:R-:W-:Y:S02]  /*189170*/  IMAD.MOV.U32 R57, RZ, RZ, RZ ;  /* 0x000000ffff397224 */ /* 0x000fe400078e00ff */
[----:B0-----:R-:W-:Y:S02]  /*189180*/  IMAD.U32 R54, RZ, RZ, UR4 ;  /* 0x00000004ff367e24 */ /* 0x001fe4000f8e00ff */
[----:B------:R-:W-:-:S07]  /*189190*/  IMAD.U32 R55, RZ, RZ, UR5 ;  /* 0x00000005ff377e24 */ /* 0x000fce000f8e00ff */
.L_x_9726:
        /* <DEDUP_REMOVED lines=20> */
.L_x_9725:
[----:B------:R-:W0:Y:S01]  /*1892e0*/  LDCU.64 UR4, c[0x0][0x3c8] ;  /* 0x00007900ff0477ac */ /* 0x000e220008000a00 */
[----:B------:R-:W-:Y:S01]  /*1892f0*/  BSSY.RECONVERGENT B1, `(.L_x_9727) ;  /* 0x0000018000017945 */ /* 0x000fe20003800200 */
[----:B------:R-:W-:Y:S02]  /*189300*/  IMAD.MOV.U32 R43, RZ, RZ, RZ ;  /* 0x000000ffff2b7224 */ /* 0x000fe400078e00ff */
[----:B------:R-:W-:Y:S02]  /*189310*/  IMAD.MOV.U32 R56, RZ, RZ, RZ ;  /* 0x000000ffff387224 */ /* 0x000fe400078e00ff */
[----:B0-----:R-:W-:Y:S02]  /*189320*/  IMAD.U32 R54, RZ, RZ, UR4 ;  /* 0x00000004ff367e24 */ /* 0x001fe4000f8e00ff */
[----:B------:R-:W-:-:S07]  /*189330*/  IMAD.U32 R55, RZ, RZ, UR5 ;  /* 0x00000005ff377e24 */ /* 0x000fce000f8e00ff */
.L_x_9728:
        /* <DEDUP_REMOVED lines=20> */
.L_x_9727:
[----:B------:R-:W0:Y:S01]  /*189480*/  LDCU.64 UR4, c[0x0][0x3c8] ;  /* 0x00007900ff0477ac */ /* 0x000e220008000a00 */
[----:B------:R-:W-:Y:S01]  /*189490*/  BSSY.RECONVERGENT B1, `(.L_x_9729) ;  /* 0x0000018000017945 */ /* 0x000fe20003800200 */
[----:B------:R-:W-:Y:S02]  /*1894a0*/  IMAD.MOV.U32 R14, RZ, RZ, RZ ;  /* 0x000000ffff0e7224 */ /* 0x000fe400078e00ff */
[----:B------:R-:W-:Y:S02]  /*1894b0*/  IMAD.MOV.U32 R57, RZ, RZ, RZ ;  /* 0x000000ffff397224 */ /* 0x000fe400078e00ff */
[----:B0-----:R-:W-:Y:S02]  /*1894c0*/  IMAD.U32 R54, RZ, RZ, UR4 ;  /* 0x00000004ff367e24 */ /* 0x001fe4000f8e00ff */
[----:B------:R-:W-:-:S07]  /*1894d0*/  IMAD.U32 R55, RZ, RZ, UR5 ;  /* 0x00000005ff377e24 */ /* 0x000fce000f8e00ff */
.L_x_9730:
        /* <DEDUP_REMOVED lines=20> */
.L_x_9729:
[----:B------:R-:W0:Y:S01]  /*189620*/  LDCU.64 UR4, c[0x0][0x3c8] ;  /* 0x00007900ff0477ac */ /* 0x000e220008000a00 */
[----:B------:R-:W-:Y:S01]  /*189630*/  BSSY.RECONVERGENT B1, `(.L_x_9731) ;  /* 0x0000018000017945 */ /* 0x000fe20003800200 */
[----:B------:R-:W-:Y:S02]  /*189640*/  IMAD.MOV.U32 R40, RZ, RZ, RZ ;  /* 0x000000ffff287224 */ /* 0x000fe400078e00ff */
[----:B------:R-:W-:Y:S02]  /*189650*/  IMAD.MOV.U32 R57, RZ, RZ, RZ ;  /* 0x000000ffff397224 */ /* 0x000fe400078e00ff */
[----:B0-----:R-:W-:Y:S02]  /*189660*/  IMAD.U32 R54, RZ, RZ, UR4 ;  /* 0x00000004ff367e24 */ /* 0x001fe4000f8e00ff */
[----:B------:R-:W-:-:S07]  /*189670*/  IMAD.U32 R55, RZ, RZ, UR5 ;  /* 0x00000005ff377e24 */ /* 0x000fce000f8e00ff */
.L_x_9732:
        /* <DEDUP_REMOVED lines=20> */
.L_x_9731:
[----:B------:R-:W0:Y:S01]  /*1897c0*/  LDCU.64 UR4, c[0x0][0x3c8] ;  /* 0x00007900ff0477ac */ /* 0x000e220008000a00 */
[----:B------:R-:W-:Y:S01]  /*1897d0*/  BSSY.RECONVERGENT B1, `(.L_x_9733) ;  /* 0x0000018000017945 */ /* 0x000fe20003800200 */
[----:B------:R-:W-:Y:S02]  /*1897e0*/  IMAD.MOV.U32 R55, RZ, RZ, RZ ;  /* 0x000000ffff377224 */ /* 0x000fe400078e00ff */
[----:B------:R-:W-:Y:S02]  /*1897f0*/  IMAD.MOV.U32 R57, RZ, RZ, RZ ;  /* 0x000000ffff397224 */ /* 0x000fe400078e00ff */
[----:B0-----:R-:W-:Y:S02]  /*189800*/  IMAD.U32 R54, RZ, RZ, UR4 ;  /* 0x00000004ff367e24 */ /* 0x001fe4000f8e00ff */
[----:B------:R-:W-:-:S07]  /*189810*/  IMAD.U32 R53, RZ, RZ, UR5 ;  /* 0x00000005ff357e24 */ /* 0x000fce000f8e00ff */
.L_x_9734:
        /* <DEDUP_REMOVED lines=20> */
.L_x_9733:
        /* <DEDUP_REMOVED lines=9> */
.L_x_9736:
        /* <DEDUP_REMOVED lines=20> */
.L_x_9735:
[----:B------:R-:W0:Y:S01]  /*189b30*/  LDCU.64 UR4, c[0x0][0x3c8] ;  /* 0x00007900ff0477ac */ /* 0x000e220008000a00 */
[----:B------:R-:W-:Y:S01]  /*189b40*/  BSSY.RECONVERGENT B1, `(.L_x_9737) ;  /* 0x0000018000017945 */ /* 0x000fe20003800200 */
[----:B------:R-:W-:Y:S02]  /*189b50*/  IMAD.MOV.U32 R49, RZ, RZ, RZ ;  /* 0x000000ffff317224 */ /* 0x000fe400078e00ff */
[----:B------:R-:W-:Y:S02]  /*189b60*/  IMAD.MOV.U32 R56, RZ, RZ, RZ ;  /* 0x000000ffff387224 */ /* 0x000fe400078e00ff */
[----:B0-----:R-:W-:Y:S02]  /*189b70*/  IMAD.U32 R53, RZ, RZ, UR4 ;  /* 0x00000004ff357e24 */ /* 0x001fe4000f8e00ff */
[----:B------:R-:W-:-:S07]  /*189b80*/  IMAD.U32 R54, RZ, RZ, UR5 ;  /* 0x00000005ff367e24 */ /* 0x000fce000f8e00ff */
.L_x_9738:
        /* <DEDUP_REMOVED lines=20> */
.L_x_9737:
[----:B------:R-:W0:Y:S01]  /*189cd0*/  LDCU.64 UR4, c[0x0][0x3c8] ;  /* 0x00007900ff0477ac */ /* 0x000e220008000a00 */
[----:B------:R-:W-:Y:S01]  /*189ce0*/  BSSY.RECONVERGENT B1, `(.L_x_9739) ;  /* 0x0000018000017945 */ /* 0x000fe20003800200 */
[----:B------:R-:W-:Y:S02]  /*189cf0*/  IMAD.MOV.U32 R46, RZ, RZ, RZ ;  /* 0x000000ffff2e7224 */ /* 0x000fe400078e00ff */
[----:B------:R-:W-:Y:S02]  /*189d00*/  IMAD.MOV.U32 R55, RZ, RZ, RZ ;  /* 0x000000ffff377224 */ /* 0x000fe400078e00ff */
[----:B0-----:R-:W-:Y:S02]  /*189d10*/  IMAD.U32 R52, RZ, RZ, UR4 ;  /* 0x00000004ff347e24 */ /* 0x001fe4000f8e00ff */
[----:B------:R-:W-:-:S07]  /*189d20*/  IMAD.U32 R53, RZ, RZ, UR5 ;  /* 0x00000005ff357e24 */ /* 0x000fce000f8e00ff */
.L_x_9740:
        /* <DEDUP_REMOVED lines=20> */
.L_x_9739:
[----:B------:R-:W0:Y:S01]  /*189e70*/  LDCU.64 UR4, c[0x0][0x3c8] ;  /* 0x00007900ff0477ac */ /* 0x000e220008000a00 */
[----:B------:R-:W-:Y:S01]  /*189e80*/  BSSY.RECONVERGENT B1, `(.L_x_9741) ;  /* 0x0000018000017945 */ /* 0x000fe20003800200 */
[----:B------:R-:W-:Y:S02]  /*189e90*/  IMAD.MOV.U32 R43, RZ, RZ, RZ ;  /* 0x000000ffff2b7224 */ /* 0x000fe400078e00ff */
[----:B------:R-:W-:Y:S02]  /*189ea0*/  IMAD.MOV.U32 R54, RZ, RZ, RZ ;  /* 0x000000ffff367224 */ /* 0x000fe400078e00ff */
[----:B0-----:R-:W-:Y:S02]  /*189eb0*/  IMAD.U32 R52, RZ, RZ, UR4 ;  /* 0x00000004ff347e24 */ /* 0x001fe4000f8e00ff */
[----:B------:R-:W-:-:S07]  /*189ec0*/  IMAD.U32 R53, RZ, RZ, UR5 ;  /* 0x00000005ff357e24 */ /* 0x000fce000f8e00ff */
.L_x_9742:
        /* <DEDUP_REMOVED lines=20> */
.L_x_9741:
[----:B------:R-:W0:Y:S01]  /*18a010*/  LDCU.64 UR4, c[0x0][0x3c8] ;  /* 0x00007900ff0477ac */ /* 0x000e220008000a00 */
[----:B------:R-:W-:Y:S01]  /*18a020*/  BSSY.RECONVERGENT B1, `(.L_x_9743) ;  /* 0x0000018000017945 */ /* 0x000fe20003800200 */
[----:B------:R-:W-:Y:S02]  /*18a030*/  IMAD.MOV.U32 R39, RZ, RZ, RZ ;  /* 0x000000ffff277224 */ /* 0x000fe400078e00ff */
[----:B------:R-:W-:Y:S02]  /*18a040*/  IMAD.MOV.U32 R54, RZ, RZ, RZ ;  /* 0x000000ffff367224 */ /* 0x000fe400078e00ff */
[----:B0-----:R-:W-:Y:S02]  /*18a050*/  IMAD.U32 R51, RZ, RZ, UR4 ;  /* 0x00000004ff337e24 */ /* 0x001fe4000f8e00ff */
[----:B------:R-:W-:-:S07]  /*18a060*/  IMAD.U32 R52, RZ, RZ, UR5 ;  /* 0x00000005ff347e24 */ /* 0x000fce000f8e00ff */
.L_x_9744:
        /* <DEDUP_REMOVED lines=20> */
.L_x_9743:
[----:B------:R-:W0:Y:S01]  /*18a1b0*/  LDCU.64 UR4, c[0x0][0x3c8] ;  /* 0x00007900ff0477ac */ /* 0x000e220008000a00 */
[----:B------:R-:W-:Y:S01]  /*18a1c0*/  BSSY.RECONVERGENT B1, `(.L_x_9745) ;  /* 0x0000018000017945 */ /* 0x000fe20003800200 */
[----:B------:R-:W-:Y:S02]  /*18a1d0*/  IMAD.MOV.U32 R38, RZ, RZ, RZ ;  /* 0x000000ffff267224 */ /* 0x000fe400078e00ff */
[----:B------:R-:W-:Y:S02]  /*18a1e0*/  IMAD.MOV.U32 R53, RZ, RZ, RZ ;  /* 0x000000ffff357224 */ /* 0x000fe400078e00ff */
[----:B0-----:R-:W-:Y:S02]  /*18a1f0*/  IMAD.U32 R51, RZ, RZ, UR4 ;  /* 0x00000004ff337e24 */ /* 0x001fe4000f8e00ff */
[----:B------:R-:W-:-:S07]  /*18a200*/  IMAD.U32 R52, RZ, RZ, UR5 ;  /* 0x00000005ff347e24 */ /* 0x000fce000f8e00ff */
.L_x_9746:
        /* <DEDUP_REMOVED lines=20> */
.L_x_9745:
[----:B------:R-:W0:Y:S01]  /*18a350*/  LDCU.64 UR4, c[0x0][0x3c8] ;  /* 0x00007900ff0477ac */ /* 0x000e220008000a00 */
[----:B------:R-:W-:Y:S01]  /*18a360*/  BSSY.RECONVERGENT B1, `(.L_x_9747) ;  /* 0x0000018000017945 */ /* 0x000fe20003800200 */
[----:B------:R-:W-:Y:S02]  /*18a370*/  IMAD.MOV.U32 R37, RZ, RZ, RZ ;  /* 0x000000ffff257224 */ /* 0x000fe400078e00ff */
[----:B------:R-:W-:Y:S02]  /*18a380*/  IMAD.MOV.U32 R52, RZ, RZ, RZ ;  /* 0x000000ffff347224 */ /* 0x000fe400078e00ff */
[----:B0-----:R-:W-:Y:S02]  /*18a390*/  IMAD.U32 R49, RZ, RZ, UR4 ;  /* 0x00000004ff317e24 */ /* 0x001fe4000f8e00ff */
[----:B------:R-:W-:-:S07]  /*18a3a0*/  IMAD.U32 R50, RZ, RZ, UR5 ;  /* 0x00000005ff327e24 */ /* 0x000fce000f8e00ff */
.L_x_9748:
        /* <DEDUP_REMOVED lines=20> */
.L_x_9747:
[----:B------:R-:W0:Y:S01]  /*18a4f0*/  LDCU.64 UR4, c[0x0][0x3c8] ;  /* 0x00007900ff0477ac */ /* 0x000e220008000a00 */
[----:B------:R-:W-:Y:S01]  /*18a500*/  BSSY.RECONVERGENT B1, `(.L_x_9749) ;  /* 0x0000018000017945 */ /* 0x000fe20003800200 */
[----:B------:R-:W-:Y:S02]  /*18a510*/  IMAD.MOV.U32 R36, RZ, RZ, RZ ;  /* 0x000000ffff247224 */ /* 0x000fe400078e00ff */
[----:B------:R-:W-:Y:S02]  /*18a520*/  IMAD.MOV.U32 R51, RZ, RZ, RZ ;  /* 0x000000ffff337224 */ /* 0x000fe400078e00ff */
[----:B0-----:R-:W-:Y:S02]  /*18a530*/  IMAD.U32 R50, RZ, RZ, UR4 ;  /* 0x00000004ff327e24 */ /* 0x001fe4000f8e00ff */
[----:B------:R-:W-:-:S07]  /*18a540*/  IMAD.U32 R49, RZ, RZ, UR5 ;  /* 0x00000005ff317e24 */ /* 0x000fce000f8e00ff */
.L_x_9750:
        /* <DEDUP_REMOVED lines=20> */
.L_x_9749:
[----:B------:R-:W0:Y:S01]  /*18a690*/  LDCU.64 UR4, c[0x0][0x3c8] ;  /* 0x00007900ff0477ac */ /* 0x000e220008000a00 */
[----:B------:R-:W-:Y:S01]  /*18a6a0*/  BSSY.RECONVERGENT B1, `(.L_x_9751) ;  /* 0x0000018000017945 */ /* 0x000fe20003800200 */
[----:B------:R-:W-:Y:S02]  /*18a6b0*/  IMAD.MOV.U32 R35, RZ, RZ, RZ ;  /* 0x000000ffff237224 */ /* 0x000fe400078e00ff */
[----:B------:R-:W-:Y:S02]  /*18a6c0*/  IMAD.MOV.U32 R50, RZ, RZ, RZ ;  /* 0x000000ffff327224 */ /* 0x000fe400078e00ff */
[----:B0-----:R-:W-:Y:S02]  /*18a6d0*/  IMAD.U32 R43, RZ, RZ, UR4 ;  /* 0x00000004ff2b7e24 */ /* 0x001fe4000f8e00ff */
[----:B------:R-:W-:-:S07]  /*18a6e0*/  IMAD.U32 R47, RZ, RZ, UR5 ;  /* 0x00000005ff2f7e24 */ /* 0x000fce000f8e00ff */
.L_x_9752:
        /* <DEDUP_REMOVED lines=20> */
.L_x_9751:
[----:B------:R-:W0:Y:S01]  /*18a830*/  LDCU.64 UR4, c[0x0][0x3c8] ;  /* 0x00007900ff0477ac */ /* 0x000e220008000a00 */
[----:B------:R-:W-:Y:S01]  /*18a840*/  BSSY.RECONVERGENT B1, `(.L_x_9753) ;  /* 0x0000018000017945 */ /* 0x000fe20003800200 */
[----:B------:R-:W-:Y:S02]  /*18a850*/  IMAD.MOV.U32 R34, RZ, RZ, RZ ;  /* 0x000000ffff227224 */ /* 0x000fe400078e00ff */
[----:B------:R-:W-:Y:S02]  /*18a860*/  IMAD.MOV.U32 R50, RZ, RZ, RZ ;  /* 0x000000ffff327224 */ /* 0x000fe400078e00ff */
[----:B0-----:R-:W-:Y:S02]  /*18a870*/  IMAD.U32 R46, RZ, RZ, UR4 ;  /* 0x00000004ff2e7e24 */ /* 0x001fe4000f8e00ff */
[----:B------:R-:W-:-:S07]  /*18a880*/  IMAD.U32 R47, RZ, RZ, UR5 ;  /* 0x00000005ff2f7e24 */ /* 0x000fce000f8e00ff */
.L_x_9754:
        /* <DEDUP_REMOVED lines=20> */
.L_x_9753:
[----:B------:R-:W0:Y:S01]  /*18a9d0*/  LDCU.64 UR4, c[0x0][0x3c8] ;  /* 0x00007900ff0477ac */ /* 0x000e220008000a00 */
[----:B------:R-:W-:Y:S01]  /*18a9e0*/  BSSY.RECONVERGENT B1, `(.L_x_9755) ;  /* 0x0000018000017945 */ /* 0x000fe20003800200 */
[----:B------:R-:W-:Y:S02]  /*18a9f0*/  IMAD.MOV.U32 R33, RZ, RZ, RZ ;  /* 0x000000ffff217224 */ /* 0x000fe400078e00ff */
[----:B------:R-:W-:Y:S02]  /*18aa00*/  IMAD.MOV.U32 R46, RZ, RZ, RZ ;  /* 0x000000ffff2e7224 */ /* 0x000fe400078e00ff */
[----:B0-----:R-:W-:Y:S02]  /*18aa10*/  IMAD.U32 R39, RZ, RZ, UR4 ;  /* 0x00000004ff277e24 */ /* 0x001fe4000f8e00ff */
[----:B------:R-:W-:-:S07]  /*18aa20*/  IMAD.U32 R43, RZ, RZ, UR5 ;  /* 0x00000005ff2b7e24 */ /* 0x000fce000f8e00ff */
.L_x_9756:
        /* <DEDUP_REMOVED lines=20> */
.L_x_9755:
[----:B------:R-:W0:Y:S01]  /*18ab70*/  LDCU.64 UR4, c[0x0][0x3c8] ;  /* 0x00007900ff0477ac */ /* 0x000e220008000a00 */
[----:B------:R-:W-:Y:S01]  /*18ab80*/  BSSY.RECONVERGENT B1, `(.L_x_9757) ;  /* 0x0000018000017945 */ /* 0x000fe20003800200 */
[----:B------:R-:W-:Y:S02]  /*18ab90*/  IMAD.MOV.U32 R32, RZ, RZ, RZ ;  /* 0x000000ffff207224 */ /* 0x000fe400078e00ff */
[----:B------:R-:W-:Y:S02]  /*18aba0*/  IMAD.MOV.U32 R43, RZ, RZ, RZ ;  /* 0x000000ffff2b7224 */ /* 0x000fe400078e00ff */
[----:B0-----:R-:W-:Y:S02]  /*18abb0*/  IMAD.U32 R46, RZ, RZ, UR4 ;  /* 0x00000004ff2e7e24 */ /* 0x001fe4000f8e00ff */
[----:B------:R-:W-:-:S07]  /*18abc0*/  IMAD.U32 R39, RZ, RZ, UR5 ;  /* 0x00000005ff277e24 */ /* 0x000fce000f8e00ff */
.L_x_9758:
        /* <DEDUP_REMOVED lines=20> */
.L_x_9757:
[----:B------:R-:W0:Y:S01]  /*18ad10*/  LDCU.64 UR4, c[0x0][0x3c8] ;  /* 0x00007900ff0477ac */ /* 0x000e220008000a00 */
[----:B------:R-:W-:Y:S01]  /*18ad20*/  BSSY.RECONVERGENT B1, `(.L_x_9759) ;  /* 0x0000018000017945 */ /* 0x000fe20003800200 */
[----:B------:R-:W-:Y:S02]  /*18ad30*/  IMAD.MOV.U32 R31, RZ, RZ, RZ ;  /* 0x000000ffff1f7224 */ /* 0x000fe400078e00ff */
[----:B------:R-:W-:Y:S02]  /*18ad40*/  IMAD.MOV.U32 R46, RZ, RZ, RZ ;  /* 0x000000ffff2e7224 */ /* 0x000fe400078e00ff */
[----:B0-----:R-:W-:Y:S02]  /*18ad50*/  IMAD.U32 R37, RZ, RZ, UR4 ;  /* 0x00000004ff257e24 */ /* 0x001fe4000f8e00ff */
[----:B------:R-:W-:-:S07]  /*18ad60*/  IMAD.U32 R38, RZ, RZ, UR5 ;  /* 0x00000005ff267e24 */ /* 0x000fce000f8e00ff */
.L_x_9760:
        /* <DEDUP_REMOVED lines=20> */
.L_x_9759:
[----:B------:R-:W0:Y:S01]  /*18aeb0*/  LDCU.64 UR4, c[0x0][0x3c8] ;  /* 0x00007900ff0477ac */ /* 0x000e220008000a00 */
[----:B------:R-:W-:Y:S01]  /*18aec0*/  BSSY.RECONVERGENT B1, `(.L_x_9761) ;  /* 0x0000018000017945 */ /* 0x000fe20003800200 */
[----:B------:R-:W-:Y:S02]  /*18aed0*/  IMAD.MOV.U32 R30, RZ, RZ, RZ ;  /* 0x000000ffff1e7224 */ /* 0x000fe400078e00ff */
[----:B------:R-:W-:Y:S02]  /*18aee0*/  IMAD.MOV.U32 R39, RZ, RZ, RZ ;  /* 0x000000ffff277224 */ /* 0x000fe400078e00ff */
[----:B0-----:R-:W-:Y:S02]  /*18aef0*/  IMAD.U32 R38, RZ, RZ, UR4 ;  /* 0x00000004ff267e24 */ /* 0x001fe4000f8e00ff */
[----:B------:R-:W-:-:S07]  /*18af00*/  IMAD.U32 R37, RZ, RZ, UR5 ;  /* 0x00000005ff257e24 */ /* 0x000fce000f8e00ff */
.L_x_9762:
        /* <DEDUP_REMOVED lines=20> */
.L_x_9761:
[----:B------:R-:W0:Y:S01]  /*18b050*/  LDCU.64 UR4, c[0x0][0x3c8] ;  /* 0x00007900ff0477ac */ /* 0x000e220008000a00 */
[----:B------:R-:W-:Y:S01]  /*18b060*/  BSSY.RECONVERGENT B1, `(.L_x_9763) ;  /* 0x0000018000017945 */ /* 0x000fe20003800200 */
[----:B------:R-:W-:Y:S02]  /*18b070*/  IMAD.MOV.U32 R29, RZ, RZ, RZ ;  /* 0x000000ffff1d7224 */ /* 0x000fe400078e00ff */
[----:B------:R-:W-:Y:S02]  /*18b080*/  IMAD.MOV.U32 R38, RZ, RZ, RZ ;  /* 0x000000ffff267224 */ /* 0x000fe400078e00ff */
[----:B0-----:R-:W-:Y:S02]  /*18b090*/  IMAD.U32 R35, RZ, RZ, UR4 ;  /* 0x00000004ff237e24 */ /* 0x001fe4000f8e00ff */
[----:B------:R-:W-:-:S07]  /*18b0a0*/  IMAD.U32 R36, RZ, RZ, UR5 ;  /* 0x00000005ff247e24 */ /* 0x000fce000f8e00ff */
.L_x_9764:
        /* <DEDUP_REMOVED lines=20> */
.L_x_9763:
[----:B------:R-:W0:Y:S01]  /*18b1f0*/  LDCU.64 UR4, c[0x0][0x3c8] ;  /* 0x00007900ff0477ac */ /* 0x000e220008000a00 */
[----:B------:R-:W-:Y:S01]  /*18b200*/  BSSY.RECONVERGENT B1, `(.L_x_9765) ;  /* 0x0000018000017945 */ /* 0x000fe20003800200 */
[----:B------:R-:W-:Y:S02]  /*18b210*/  IMAD.MOV.U32 R28, RZ, RZ, RZ ;  /* 0x000000ffff1c7224 */ /* 0x000fe400078e00ff */
[----:B------:R-:W-:Y:S02]  /*18b220*/  IMAD.MOV.U32 R37, RZ, RZ, RZ ;  /* 0x000000ffff257224 */ /* 0x000fe400078e00ff */
[----:B0-----:R-:W-:Y:S02]  /*18b230*/  IMAD.U32 R36, RZ, RZ, UR4 ;  /* 0x00000004ff247e24 */ /* 0x001fe4000f8e00ff */
[----:B------:R-:W-:-:S07]  /*18b240*/  IMAD.U32 R35, RZ, RZ, UR5 ;  /* 0x00000005ff237e24 */ /* 0x000fce000f8e00ff */
.L_x_9766:
        /* <DEDUP_REMOVED lines=20> */
.L_x_9765:
[----:B------:R-:W0:Y:S01]  /*18b390*/  LDCU.64 UR4, c[0x0][0x3c8] ;  /* 0x00007900ff0477ac */ /* 0x000e220008000a00 */
[----:B------:R-:W-:Y:S01]  /*18b3a0*/  BSSY.RECONVERGENT B1, `(.L_x_9767) ;  /* 0x0000018000017945 */ /* 0x000fe20003800200 */
[----:B------:R-:W-:Y:S02]  /*18b3b0*/  IMAD.MOV.U32 R27, RZ, RZ, RZ ;  /* 0x000000ffff1b7224 */ /* 0x000fe400078e00ff */
[----:B------:R-:W-:Y:S02]  /*18b3c0*/  IMAD.MOV.U32 R36, RZ, RZ, RZ ;  /* 0x000000ffff247224 */ /* 0x000fe400078e00ff */
[----:B0-----:R-:W-:Y:S02]  /*18b3d0*/  IMAD.U32 R33, RZ, RZ, UR4 ;  /* 0x00000004ff217e24 */ /* 0x001fe4000f8e00ff */
[----:B------:R-:W-:-:S07]  /*18b3e0*/  IMAD.U32 R34, RZ, RZ, UR5 ;  /* 0x00000005ff227e24 */ /* 0x000fce000f8e00ff */
.L_x_9768:
        /* <DEDUP_REMOVED lines=20> */
.L_x_9767:
[----:B------:R-:W0:Y:S01]  /*18b530*/  LDCU.64 UR4, c[0x0][0x3c8] ;  /* 0x00007900ff0477ac */ /* 0x000e220008000a00 */
[----:B------:R-:W-:Y:S01]  /*18b540*/  BSSY.RECONVERGENT B1, `(.L_x_9769) ;  /* 0x0000018000017945 */ /* 0x000fe20003800200 */
[----:B------:R-:W-:Y:S02]  /*18b550*/  IMAD.MOV.U32 R26, RZ, RZ, RZ ;  /* 0x000000ffff1a7224 */ /* 0x000fe400078e00ff */
[----:B------:R-:W-:Y:S02]  /*18b560*/  IMAD.MOV.U32 R35, RZ, RZ, RZ ;  /* 0x000000ffff237224 */ /* 0x000fe400078e00ff */
[----:B0-----:R-:W-:Y:S02]  /*18b570*/  IMAD.U32 R34, RZ, RZ, UR4 ;  /* 0x00000004ff227e24 */ /* 0x001fe4000f8e00ff */
[----:B------:R-:W-:-:S07]  /*18b580*/  IMAD.U32 R33, RZ, RZ, UR5 ;  /* 0x00000005ff217e24 */ /* 0x000fce000f8e00ff */
.L_x_9770:
        /* <DEDUP_REMOVED lines=20> */
.L_x_9769:
[----:B------:R-:W0:Y:S01]  /*18b6d0*/  LDCU.64 UR4, c[0x0][0x3c8] ;  /* 0x00007900ff0477ac */ /* 0x000e220008000a00 */
[----:B------:R-:W-:Y:S01]  /*18b6e0*/  BSSY.RECONVERGENT B1, `(.L_x_9771) ;  /* 0x0000017000017945 */ /* 0x000fe20003800200 */
[----:B------:R-:W-:Y:S01]  /*18b6f0*/  CS2R R32, SRZ ;  /* 0x0000000000207805 */ /* 0x000fe2000001ff00 */
[----:B0-----:R-:W-:Y:S02]  /*18b700*/  IMAD.U32 R31, RZ, RZ, UR4 ;  /* 0x00000004ff1f7e24 */ /* 0x001fe4000f8e00ff */
[----:B------:R-:W-:-:S07]  /*18b710*/  IMAD.U32 R30, RZ, RZ, UR5 ;  /* 0x00000005ff1e7e24 */ /* 0x000fce000f8e00ff */
.L_x_9772:
        /* <DEDUP_REMOVED lines=20> */
.L_x_9771:
[----:B------:R-:W0:Y:S01]  /*18b860*/  LDCU.64 UR4, c[0x0][0x3c8] ;  /* 0x00007900ff0477ac */ /* 0x000e220008000a00 */
[----:B------:R-:W-:Y:S01]  /*18b870*/  BSSY.RECONVERGENT B1, `(.L_x_9773) ;  /* 0x0000018000017945 */ /* 0x000fe20003800200 */
[----:B------:R-:W-:Y:S02]  /*18b880*/  IMAD.MOV.U32 R32, RZ, RZ, RZ ;  /* 0x000000ffff207224 */ /* 0x000fe400078e00ff */
[----:B------:R-:W-:Y:S02]  /*18b890*/  IMAD.MOV.U32 R31, RZ, RZ, RZ ;  /* 0x000000ffff1f7224 */ /* 0x000fe400078e00ff */
[----:B0-----:R-:W-:Y:S02]  /*18b8a0*/  IMAD.U32 R29, RZ, RZ, UR4 ;  /* 0x00000004ff1d7e24 */ /* 0x001fe4000f8e00ff */
[----:B------:R-:W-:-:S07]  /*18b8b0*/  IMAD.U32 R30, RZ, RZ, UR5 ;  /* 0x00000005ff1e7e24 */ /* 0x000fce000f8e00ff */
.L_x_9774:
        /* <DEDUP_REMOVED lines=20> */
.L_x_9773:
        /* <DEDUP_REMOVED lines=11> */
.L_x_9776:
        /* <DEDUP_REMOVED lines=20> */
.L_x_9775:
[----:B------:R-:W0:Y:S01]  /*18bbf0*/  LDCU.64 UR4, c[0x0][0x3c8] ;  /* 0x00007900ff0477ac */ /* 0x000e220008000a00 */
[----:B------:R-:W-:Y:S01]  /*18bc00*/  BSSY.RECONVERGENT B1, `(.L_x_9777) ;  /* 0x0000018000017945 */ /* 0x000fe20003800200 */
[----:B------:R-:W-:Y:S02]  /*18bc10*/  IMAD.MOV.U32 R22, RZ, RZ, RZ ;  /* 0x000000ffff167224 */ /* 0x000fe400078e00ff */
[----:B------:R-:W-:Y:S02]  /*18bc20*/  IMAD.MOV.U32 R31, RZ, RZ, RZ ;  /* 0x000000ffff1f7224 */ /* 0x000fe400078e00ff */
[----:B0-----:R-:W-:Y:S02]  /*18bc30*/  IMAD.U32 R29, RZ, RZ, UR4 ;  /* 0x00000004ff1d7e24 */ /* 0x001fe4000f8e00ff */
[----:B------:R-:W-:-:S07]  /*18bc40*/  IMAD.U32 R28, RZ, RZ, UR5 ;  /* 0x00000005ff1c7e24 */ /* 0x000fce000f8e00ff */
.L_x_9778:
        /* <DEDUP_REMOVED lines=20> */
.L_x_9777:
        /* <DEDUP_REMOVED lines=8> */
.L_x_9780:
        /* <DEDUP_REMOVED lines=20> */
.L_x_9779:
[----:B------:R-:W0:Y:S01]  /*18bf50*/  LDCU.64 UR4, c[0x0][0x3c8] ;  /* 0x00007900ff0477ac */ /* 0x000e220008000a00 */
[----:B------:R-:W-:Y:S01]  /*18bf60*/  BSSY.RECONVERGENT B1, `(.L_x_9781) ;  /* 0x0000018000017945 */ /* 0x000fe20003800200 */
[----:B------:R-:W-:Y:S02]  /*18bf70*/  IMAD.MOV.U32 R23, RZ, RZ, RZ ;  /* 0x000000ffff177224 */ /* 0x000fe400078e00ff */
[----:B------:R-:W-:Y:S02]  /*18bf80*/  IMAD.MOV.U32 R32, RZ, RZ, RZ ;  /* 0x000000ffff207224 */ /* 0x000fe400078e00ff */
[----:B0-----:R-:W-:Y:S02]  /*18bf90*/  IMAD.U32 R30, RZ, RZ, UR4 ;  /* 0x00000004ff1e7e24 */ /* 0x001fe4000f8e00ff */
[----:B------:R-:W-:-:S07]  /*18bfa0*/  IMAD.U32 R29, RZ, RZ, UR5 ;  /* 0x00000005ff1d7e24 */ /* 0x000fce000f8e00ff */
.L_x_9782:
        /* <DEDUP_REMOVED lines=20> */
.L_x_9781:
        /* <DEDUP_REMOVED lines=8> */
.L_x_9784:
        /* <DEDUP_REMOVED lines=20> */
.L_x_9783:
[----:B------:R-:W0:Y:S01]  /*18c2b0*/  LDCU.64 UR4, c[0x0][0x3c8] ;  /* 0x00007900ff0477ac */ /* 0x000e220008000a00 */
[----:B------:R-:W-:Y:S01]  /*18c2c0*/  BSSY.RECONVERGENT B1, `(.L_x_9785) ;  /* 0x0000018000017945 */ /* 0x000fe20003800200 */
[----:B------:R-:W-:Y:S02]  /*18c2d0*/  IMAD.MOV.U32 R24, RZ, RZ, RZ ;  /* 0x000000ffff187224 */ /* 0x000fe400078e00ff */
[----:B------:R-:W-:Y:S02]  /*18c2e0*/  IMAD.MOV.U32 R31, RZ, RZ, RZ ;  /* 0x000000ffff1f7224 */ /* 0x000fe400078e00ff */
[----:B0-----:R-:W-:Y:S02]  /*18c2f0*/  IMAD.U32 R30, RZ, RZ, UR4 ;  /* 0x00000004ff1e7e24 */ /* 0x001fe4000f8e00ff */
[----:B------:R-:W-:-:S07]  /*18c300*/  IMAD.U32 R29, RZ, RZ, UR5 ;  /* 0x00000005ff1d7e24 */ /* 0x000fce000f8e00ff */
.L_x_9786:
        /* <DEDUP_REMOVED lines=20> */
.L_x_9785:
        /* <DEDUP_REMOVED lines=8> */
.L_x_9788:
        /* <DEDUP_REMOVED lines=20> */
.L_x_9787:
[----:B------:R-:W0:Y:S01]  /*18c610*/  LDCU.64 UR4, c[0x0][0x3c8] ;  /* 0x00007900ff0477ac */ /* 0x000e220008000a00 */
[----:B------:R-:W-:Y:S01]  /*18c620*/  BSSY.RECONVERGENT B1, `(.L_x_9789) ;  /* 0x0000018000017945 */ /* 0x000fe20003800200 */
[----:B------:R-:W-:Y:S02]  /*18c630*/  IMAD.MOV.U32 R22, RZ, RZ, RZ ;  /* 0x000000ffff167224 */ /* 0x000fe400078e00ff */
[----:B------:R-:W-:Y:S02]  /*18c640*/  IMAD.MOV.U32 R31, RZ, RZ, RZ ;  /* 0x000000ffff1f7224 */ /* 0x000fe400078e00ff */
[----:B0-----:R-:W-:Y:S02]  /*18c650*/  IMAD.U32 R30, RZ, RZ, UR4 ;  /* 0x00000004ff1e7e24 */ /* 0x001fe4000f8e00ff */
[----:B------:R-:W-:-:S07]  /*18c660*/  IMAD.U32 R29, RZ, RZ, UR5 ;  /* 0x00000005ff1d7e24 */ /* 0x000fce000f8e00ff */
.L_x_9790:
        /* <DEDUP_REMOVED lines=20> */
.L_x_9789:
        /* <DEDUP_REMOVED lines=8> */
.L_x_9792:
        /* <DEDUP_REMOVED lines=20> */
.L_x_9791:
[----:B------:R-:W0:Y:S01]  /*18c970*/  LDCU.64 UR4, c[0x0][0x3c8] ;  /* 0x00007900ff0477ac */ /* 0x000e220008000a00 */
[----:B------:R-:W-:Y:S01]  /*18c980*/  BSSY.RECONVERGENT B1, `(.L_x_9793) ;  /* 0x0000018000017945 */ /* 0x000fe20003800200 */
[----:B------:R-:W-:Y:S02]  /*18c990*/  IMAD.MOV.U32 R23, RZ, RZ, RZ ;  /* 0x000000ffff177224 */ /* 0x000fe400078e00ff */
[----:B------:R-:W-:Y:S02]  /*18c9a0*/  IMAD.MOV.U32 R48, RZ, RZ, RZ ;  /* 0x000000ffff307224 */ /* 0x000fe400078e00ff */
[----:B0-----:R-:W-:Y:S02]  /*18c9b0*/  IMAD.U32 R46, RZ, RZ, UR4 ;  /* 0x00000004ff2e7e24 */ /* 0x001fe4000f8e00ff */
[----:B------:R-:W-:-:S07]  /*18c9c0*/  IMAD.U32 R29, RZ, RZ, UR5 ;  /* 0x00000005ff1d7e24 */ /* 0x000fce000f8e00ff */
.L_x_9794:
        /* <DEDUP_REMOVED lines=20> */
.L_x_9793:
        /* <DEDUP_REMOVED lines=8> */
.L_x_9796:
        /* <DEDUP_REMOVED lines=20> */
.L_x_9795:
[----:B------:R-:W0:Y:S01]  /*18ccd0*/  LDCU.64 UR4, c[0x0][0x3c8] ;  /* 0x00007900ff0477ac */ /* 0x000e220008000a00 */
[----:B------:R-:W-:Y:S01]  /*18cce0*/  BSSY.RECONVERGENT B1, `(.L_x_9797) ;  /* 0x0000018000017945 */ /* 0x000fe20003800200 */
[----:B------:R-:W-:Y:S02]  /*18ccf0*/  IMAD.MOV.U32 R24, RZ, RZ, RZ ;  /* 0x000000ffff187224 */ /* 0x000fe400078e00ff */
[----:B------:R-:W-:Y:S02]  /*18cd00*/  IMAD.MOV.U32 R48, RZ, RZ, RZ ;  /* 0x000000ffff307224 */ /* 0x000fe400078e00ff */
[----:B0-----:R-:W-:Y:S02]  /*18cd10*/  IMAD.U32 R46, RZ, RZ, UR4 ;  /* 0x00000004ff2e7e24 */ /* 0x001fe4000f8e00ff */
[----:B------:R-:W-:-:S07]  /*18cd20*/  IMAD.U32 R45, RZ, RZ, UR5 ;  /* 0x00000005ff2d7e24 */ /* 0x000fce000f8e00ff */
.L_x_9798:
        /* <DEDUP_REMOVED lines=20> */
.L_x_9797:
        /* <DEDUP_REMOVED lines=8> */
.L_x_9800:
        /* <DEDUP_REMOVED lines=20> */
.L_x_9799:
[----:B------:R-:W0:Y:S01]  /*18d030*/  LDCU.64 UR4, c[0x0][0x3c8] ;  /* 0x00007900ff0477ac */ /* 0x000e220008000a00 */
[----:B------:R-:W-:Y:S01]  /*18d040*/  BSSY.RECONVERGENT B1, `(.L_x_9801) ;  /* 0x0000018000017945 */ /* 0x000fe20003800200 */
[----:B------:R-:W-:Y:S02]  /*18d050*/  IMAD.MOV.U32 R22, RZ, RZ, RZ ;  /* 0x000000ffff167224 */ /* 0x000fe400078e00ff */
[----:B------:R-:W-:Y:S02]  /*18d060*/  IMAD.MOV.U32 R53, RZ, RZ, RZ ;  /* 0x000000ffff357224 */ /* 0x000fe400078e00ff */
[----:B0-----:R-:W-:Y:S02]  /*18d070*/  IMAD.U32 R48, RZ, RZ, UR4 ;  /* 0x00000004ff307e24 */ /* 0x001fe4000f8e00ff */
[----:B------:R-:W-:-:S07]  /*18d080*/  IMAD.U32 R49, RZ, RZ, UR5 ;  /* 0x00000005ff317e24 */ /* 0x000fce000f8e00ff */
.L_x_9802:
        /* <DEDUP_REMOVED lines=20> */
.L_x_9801:
        /* <DEDUP_REMOVED lines=8> */
.L_x_9804:
        /* <DEDUP_REMOVED lines=20> */
.L_x_9803:
[----:B------:R-:W0:Y:S01]  /*18d390*/  LDCU.64 UR4, c[0x0][0x3c8] ;  /* 0x00007900ff0477ac */ /* 0x000e220008000a00 */
[----:B------:R-:W-:Y:S01]  /*18d3a0*/  BSSY.RECONVERGENT B1, `(.L_x_9805) ;  /* 0x0000018000017945 */ /* 0x000fe20003800200 */
[----:B------:R-:W-:Y:S02]  /*18d3b0*/  IMAD.MOV.U32 R45, RZ, RZ, RZ ;  /* 0x000000ffff2d7224 */ /* 0x000fe400078e00ff */
[----:B------:R-:W-:Y:S02]  /*18d3c0*/  IMAD.MOV.U32 R52, RZ, RZ, RZ ;  /* 0x000000ffff347224 */ /* 0x000fe400078e00ff */
[----:B0-----:R-:W-:Y:S02]  /*18d3d0*/  IMAD.U32 R50, RZ, RZ, UR4 ;  /* 0x00000004ff327e24 */ /* 0x001fe4000f8e00ff */
[----:B------:R-:W-:-:S07]  /*18d3e0*/  IMAD.U32 R53, RZ, RZ, UR5 ;  /* 0x00000005ff357e24 */ /* 0x000fce000f8e00ff */
.L_x_9806:
        /* <DEDUP_REMOVED lines=20> */
.L_x_9805:
        /* <DEDUP_REMOVED lines=8> */
.L_x_9808:
        /* <DEDUP_REMOVED lines=20> */
.L_x_9807:
[----:B------:R-:W0:Y:S01]  /*18d6f0*/  LDCU.64 UR4, c[0x0][0x3c8] ;  /* 0x00007900ff0477ac */ /* 0x000e220008000a00 */
[----:B------:R-:W-:Y:S01]  /*18d700*/  BSSY.RECONVERGENT B1, `(.L_x_9809) ;  /* 0x0000018000017945 */ /* 0x000fe20003800200 */
[----:B------:R-:W-:Y:S02]  /*18d710*/  IMAD.MOV.U32 R43, RZ, RZ, RZ ;  /* 0x000000ffff2b7224 */ /* 0x000fe400078e00ff */
[----:B------:R-:W-:Y:S02]  /*18d720*/  IMAD.MOV.U32 R54, RZ, RZ, RZ ;  /* 0x000000ffff367224 */ /* 0x000fe400078e00ff */
[----:B0-----:R-:W-:Y:S02]  /*18d730*/  IMAD.U32 R53, RZ, RZ, UR4 ;  /* 0x00000004ff357e24 */ /* 0x001fe4000f8e00ff */
[----:B------:R-:W-:-:S07]  /*18d740*/  IMAD.U32 R52, RZ, RZ, UR5 ;  /* 0x00000005ff347e24 */ /* 0x000fce000f8e00ff */
.L_x_9810:
        /* <DEDUP_REMOVED lines=20> */
.L_x_9809:
        /* <DEDUP_REMOVED lines=8> */
.L_x_9812:
        /* <DEDUP_REMOVED lines=20> */
.L_x_9811:
[----:B------:R-:W0:Y:S01]  /*18da50*/  LDCU.64 UR4, c[0x0][0x3c8] ;  /* 0x00007900ff0477ac */ /* 0x000e220008000a00 */
[----:B------:R-:W-:Y:S01]  /*18da60*/  BSSY.RECONVERGENT B1, `(.L_x_9813) ;  /* 0x0000018000017945 */ /* 0x000fe20003800200 */
[----:B------:R-:W-:Y:S02]  /*18da70*/  IMAD.MOV.U32 R55, RZ, RZ, RZ ;  /* 0x000000ffff377224 */ /* 0x000fe400078e00ff */
[----:B------:R-:W-:Y:S02]  /*18da80*/  IMAD.MOV.U32 R57, RZ, RZ, RZ ;  /* 0x000000ffff397224 */ /* 0x000fe400078e00ff */
[----:B0-----:R-:W-:Y:S02]  /*18da90*/  IMAD.U32 R53, RZ, RZ, UR4 ;  /* 0x00000004ff357e24 */ /* 0x001fe4000f8e00ff */
[----:B------:R-:W-:-:S07]  /*18daa0*/  IMAD.U32 R54, RZ, RZ, UR5 ;  /* 0x00000005ff367e24 */ /* 0x000fce000f8e00ff */
.L_x_9814:
        /* <DEDUP_REMOVED lines=20> */
.L_x_9813:
        /* <DEDUP_REMOVED lines=9> */
.L_x_9816:
        /* <DEDUP_REMOVED lines=20> */
.L_x_9815:
[----:B------:R-:W0:Y:S01]  /*18ddc0*/  LDCU.64 UR4, c[0x0][0x3c8] ;  /* 0x00007900ff0477ac */ /* 0x000e220008000a00 */
[----:B------:R-:W-:Y:S01]  /*18ddd0*/  BSSY.RECONVERGENT B1, `(.L_x_9817) ;  /* 0x0000018000017945 */ /* 0x000fe20003800200 */
[----:B------:R-:W-:Y:S02]  /*18dde0*/  IMAD.MOV.U32 R43, RZ, RZ, RZ ;  /* 0x000000ffff2b7224 */ /* 0x000fe400078e00ff */
[----:B------:R-:W-:Y:S02]  /*18ddf0*/  IMAD.MOV.U32 R55, RZ, RZ, RZ ;  /* 0x000000ffff377224 */ /* 0x000fe400078e00ff */
[----:B0-----:R-:W-:Y:S02]  /*18de00*/  IMAD.U32 R53, RZ, RZ, UR4 ;  /* 0x00000004ff357e24 */ /* 0x001fe4000f8e00ff */
[----:B------:R-:W-:-:S07]  /*18de10*/  IMAD.U32 R54, RZ, RZ, UR5 ;  /* 0x00000005ff367e24 */ /* 0x000fce000f8e00ff */
.L_x_9818:
        /* <DEDUP_REMOVED lines=20> */
.L_x_9817:
[----:B------:R-:W0:Y:S01]  /*18df60*/  LDCU.64 UR4, c[0x0][0x3c8] ;  /* 0x00007900ff0477ac */ /* 0x000e220008000a00 */
[----:B------:R-:W-:Y:S01]  /*18df70*/  BSSY.RECONVERGENT B1, `(.L_x_9819) ;  /* 0x0000018000017945 */ /* 0x000fe20003800200 */
[----:B------:R-:W-:Y:S02]  /*18df80*/  IMAD.MOV.U32 R12, RZ, RZ, RZ ;  /* 0x000000ffff0c7224 */ /* 0x000fe400078e00ff */
[----:B------:R-:W-:Y:S02]  /*18df90*/  IMAD.MOV.U32 R57, RZ, RZ, RZ ;  /* 0x000000ffff397224 */ /* 0x000fe400078e00ff */
[----:B0-----:R-:W-:Y:S02]  /*18dfa0*/  IMAD.U32 R55, RZ, RZ, UR4 ;  /* 0x00000004ff377e24 */ /* 0x001fe4000f8e00ff */
[----:B------:R-:W-:-:S07]  /*18dfb0*/  IMAD.U32 R54, RZ, RZ, UR5 ;  /* 0x00000005ff367e24 */ /* 0x000fce000f8e00ff */
.L_x_9820:
        /* <DEDUP_REMOVED lines=20> */
.L_x_9819:
[----:B------:R-:W0:Y:S01]  /*18e100*/  LDCU.64 UR4, c[0x0][0x3c8] ;  /* 0x00007900ff0477ac */ /* 0x000e220008000a00 */
[----:B------:R-:W-:Y:S01]  /*18e110*/  BSSY.RECONVERGENT B1, `(.L_x_9821) ;  /* 0x0000018000017945 */ /* 0x000fe20003800200 */
[----:B------:R-:W-:Y:S02]  /*18e120*/  IMAD.MOV.U32 R19, RZ, RZ, RZ ;  /* 0x000000ffff137224 */ /* 0x000fe400078e00ff */
[----:B------:R-:W-:Y:S02]  /*18e130*/  IMAD.MOV.U32 R56, RZ, RZ, RZ ;  /* 0x000000ffff387224 */ /* 0x000fe400078e00ff */
[----:B0-----:R-:W-:Y:S02]  /*18e140*/  IMAD.U32 R55, RZ, RZ, UR4 ;  /* 0x00000004ff377e24 */ /* 0x001fe4000f8e00ff */
[----:B------:R-:W-:-:S07]  /*18e150*/  IMAD.U32 R54, RZ, RZ, UR5 ;  /* 0x00000005ff367e24 */ /* 0x000fce000f8e00ff */
.L_x_9822:
        /* <DEDUP_REMOVED lines=20> */
.L_x_9821:
[----:B------:R-:W0:Y:S01]  /*18e2a0*/  LDCU.64 UR4, c[0x0][0x3c8] ;  /* 0x00007900ff0477ac */ /* 0x000e220008000a00 */
[----:B------:R-:W-:Y:S01]  /*18e2b0*/  BSSY.RECONVERGENT B1, `(.L_x_9823) ;  /* 0x0000018000017945 */ /* 0x000fe20003800200 */
[----:B------:R-:W-:Y:S02]  /*18e2c0*/  IMAD.MOV.U32 R43, RZ, RZ, RZ ;  /* 0x000000ffff2b7224 */ /* 0x000fe400078e00ff */
[----:B------:R-:W-:Y:S02]  /*18e2d0*/  IMAD.MOV.U32 R56, RZ, RZ, RZ ;  /* 0x000000ffff387224 */ /* 0x000fe400078e00ff */
[----:B0-----:R-:W-:Y:S02]  /*18e2e0*/  IMAD.U32 R55, RZ, RZ, UR4 ;  /* 0x00000004ff377e24 */ /* 0x001fe4000f8e00ff */
[----:B------:R-:W-:-:S07]  /*18e2f0*/  IMAD.U32 R54, RZ, RZ, UR5 ;  /* 0x00000005ff367e24 */ /* 0x000fce000f8e00ff */
.L_x_9824:
        /* <DEDUP_REMOVED lines=20> */
.L_x_9823:
[----:B------:R-:W0:Y:S01]  /*18e440*/  LDCU.64 UR4, c[0x0][0x3c8] ;  /* 0x00007900ff0477ac */ /* 0x000e220008000a00 */
[----:B------:R-:W-:Y:S01]  /*18e450*/  BSSY.RECONVERGENT B1, `(.L_x_9825) ;  /* 0x0000018000017945 */ /* 0x000fe20003800200 */
[----:B------:R-:W-:Y:S02]  /*18e460*/  IMAD.MOV.U32 R12, RZ, RZ, RZ ;  /* 0x000000ffff0c7224 */ /* 0x000fe400078e00ff */
[----:B------:R-:W-:Y:S02]  /*18e470*/  IMAD.MOV.U32 R57, RZ, RZ, RZ ;  /* 0x000000ffff397224 */ /* 0x000fe400078e00ff */
[----:B0-----:R-:W-:Y:S02]  /*18e480*/  IMAD.U32 R55, RZ, RZ, UR4 ;  /* 0x00000004ff377e24 */ /* 0x001fe4000f8e00ff */
[----:B------:R-:W-:-:S07]  /*18e490*/  IMAD.U32 R54, RZ, RZ, UR5 ;  /* 0x00000005ff367e24 */ /* 0x000fce000f8e00ff */
.L_x_9826:
        /* <DEDUP_REMOVED lines=20> */
.L_x_9825:
[----:B------:R-:W0:Y:S01]  /*18e5e0*/  LDCU.64 UR4, c[0x0][0x3c8] ;  /* 0x00007900ff0477ac */ /* 0x000e220008000a00 */
[----:B------:R-:W-:Y:S01]  /*18e5f0*/  BSSY.RECONVERGENT B1, `(.L_x_9827) ;  /* 0x0000018000017945 */ /* 0x000fe20003800200 */
[----:B------:R-:W-:Y:S02]  /*18e600*/  IMAD.MOV.U32 R19, RZ, RZ, RZ ;  /* 0x000000ffff137224 */ /* 0x000fe400078e00ff */
[----:B------:R-:W-:Y:S02]  /*18e610*/  IMAD.MOV.U32 R56, RZ, RZ, RZ ;  /* 0x000000ffff387224 */ /* 0x000fe400078e00ff */
[----:B0-----:R-:W-:Y:S02]  /*18e620*/  IMAD.U32 R55, RZ, RZ, UR4 ;  /* 0x00000004ff377e24 */ /* 0x001fe4000f8e00ff */
[----:B------:R-:W-:-:S07]  /*18e630*/  IMAD.U32 R54, RZ, RZ, UR5 ;  /* 0x00000005ff367e24 */ /* 0x000fce000f8e00ff */
.L_x_9828:
        /* <DEDUP_REMOVED lines=20> */
.L_x_9827:
[----:B------:R-:W0:Y:S01]  /*18e780*/  LDCU.64 UR4, c[0x0][0x3c8] ;  /* 0x00007900ff0477ac */ /* 0x000e220008000a00 */
[----:B------:R-:W-:Y:S01]  /*18e790*/  BSSY.RECONVERGENT B1, `(.L_x_9829) ;  /* 0x0000018000017945 */ /* 0x000fe20003800200 */
[----:B------:R-:W-:Y:S02]  /*18e7a0*/  IMAD.MOV.U32 R43, RZ, RZ, RZ ;  /* 0x000000ffff2b7224 */ /* 0x000fe400078e00ff */
[----:B------:R-:W-:Y:S02]  /*18e7b0*/  IMAD.MOV.U32 R56, RZ, RZ, RZ ;  /* 0x000000ffff387224 */ /* 0x000fe400078e00ff */
[----:B0-----:R-:W-:Y:S02]  /*18e7c0*/  IMAD.U32 R55, RZ, RZ, UR4 ;  /* 0x00000004ff377e24 */ /* 0x001fe4000f8e00ff */
[----:B------:R-:W-:-:S07]  /*18e7d0*/  IMAD.U32 R54, RZ, RZ, UR5 ;  /* 0x00000005ff367e24 */ /* 0x000fce000f8e00ff */
.L_x_9830:
        /* <DEDUP_REMOVED lines=20> */
.L_x_9829:
[----:B------:R-:W0:Y:S01]  /*18e920*/  LDCU.64 UR4, c[0x0][0x3c8] ;  /* 0x00007900ff0477ac */ /* 0x000e220008000a00 */
[----:B------:R-:W-:Y:S01]  /*18e930*/  BSSY.RECONVERGENT B1, `(.L_x_9831) ;  /* 0x0000018000017945 */ /* 0x000fe20003800200 */
[----:B------:R-:W-:Y:S02]  /*18e940*/  IMAD.MOV.U32 R12, RZ, RZ, RZ ;  /* 0x000000ffff0c7224 */ /* 0x000fe400078e00ff */
[----:B------:R-:W-:Y:S02]  /*18e950*/  IMAD.MOV.U32 R57, RZ, RZ, RZ ;  /* 0x000000ffff397224 */ /* 0x000fe400078e00ff */
[----:B0-----:R-:W-:Y:S02]  /*18e960*/  IMAD.U32 R55, RZ, RZ, UR4 ;  /* 0x00000004ff377e24 */ /* 0x001fe4000f8e00ff */
[----:B------:R-:W-:-:S07]  /*18e970*/  IMAD.U32 R54, RZ, RZ, UR5 ;  /* 0x00000005ff367e24 */ /* 0x000fce000f8e00ff */
.L_x_9832:
        /* <DEDUP_REMOVED lines=20> */
.L_x_9831:
[----:B------:R-:W0:Y:S01]  /*18eac0*/  LDCU.64 UR4, c[0x0][0x3c8] ;  /* 0x00007900ff0477ac */ /* 0x000e220008000a00 */
[----:B------:R-:W-:Y:S01]  /*18ead0*/  BSSY.RECONVERGENT B1, `(.L_x_9833) ;  /* 0x0000018000017945 */ /* 0x000fe20003800200 */
[----:B------:R-:W-:Y:S02]  /*18eae0*/  IMAD.MOV.U32 R19, RZ, RZ, RZ ;  /* 0x000000ffff137224 */ /* 0x000fe400078e00ff */
[----:B------:R-:W-:Y:S02]  /*18eaf0*/  IMAD.MOV.U32 R56, RZ, RZ, RZ ;  /* 0x000000ffff387224 */ /* 0x000fe400078e00ff */
[----:B0-----:R-:W-:Y:S02]  /*18eb00*/  IMAD.U32 R55, RZ, RZ, UR4 ;  /* 0x00000004ff377e24 */ /* 0x001fe4000f8e00ff */
[----:B------:R-:W-:-:S07]  /*18eb10*/  IMAD.U32 R54, RZ, RZ, UR5 ;  /* 0x00000005ff367e24 */ /* 0x000fce000f8e00ff */
.L_x_9834:
        /* <DEDUP_REMOVED lines=20> */
.L_x_9833:
[----:B------:R-:W0:Y:S01]  /*18ec60*/  LDCU.64 UR4, c[0x0][0x3c8] ;  /* 0x00007900ff0477ac */ /* 0x000e220008000a00 */
[----:B------:R-:W-:Y:S01]  /*18ec70*/  BSSY.RECONVERGENT B1, `(.L_x_9835) ;  /* 0x0000018000017945 */ /* 0x000fe20003800200 */
[----:B------:R-:W-:Y:S02]  /*18ec80*/  IMAD.MOV.U32 R43, RZ, RZ, RZ ;  /* 0x000000ffff2b7224 */ /* 0x000fe400078e00ff */
[----:B------:R-:W-:Y:S02]  /*18ec90*/  IMAD.MOV.U32 R56, RZ, RZ, RZ ;  /* 0x000000ffff387224 */ /* 0x000fe400078e00ff */
[----:B0-----:R-:W-:Y:S02]  /*18eca0*/  IMAD.U32 R55, RZ, RZ, UR4 ;  /* 0x00000004ff377e24 */ /* 0x001fe4000f8e00ff */
[----:B------:R-:W-:-:S07]  /*18ecb0*/  IMAD.U32 R54, RZ, RZ, UR5 ;  /* 0x00000005ff367e24 */ /* 0x000fce000f8e00ff */
.L_x_9836:
        /* <DEDUP_REMOVED lines=20> */
.L_x_9835:
[----:B------:R-:W0:Y:S01]  /*18ee00*/  LDCU.64 UR4, c[0x0][0x3c8] ;  /* 0x00007900ff0477ac */ /* 0x000e220008000a00 */
[----:B------:R-:W-:Y:S01]  /*18ee10*/  BSSY.RECONVERGENT B1, `(.L_x_9837) ;  /* 0x0000018000017945 */ /* 0x000fe20003800200 */
[----:B------:R-:W-:Y:S02]  /*18ee20*/  IMAD.MOV.U32 R12, RZ, RZ, RZ ;  /* 0x000000ffff0c7224 */ /* 0x000fe400078e00ff */
[----:B------:R-:W-:Y:S02]  /*18ee30*/  IMAD.MOV.U32 R57, RZ, RZ, RZ ;  /* 0x000000ffff397224 */ /* 0x000fe400078e00ff */
[----:B0-----:R-:W-:Y:S02]  /*18ee40*/  IMAD.U32 R55, RZ, RZ, UR4 ;  /* 0x00000004ff377e24 */ /* 0x001fe4000f8e00ff */
[----:B------:R-:W-:-:S07]  /*18ee50*/  IMAD.U32 R54, RZ, RZ, UR5 ;  /* 0x00000005ff367e24 */ /* 0x000fce000f8e00ff */
.L_x_9838:
        /* <DEDUP_REMOVED lines=20> */
.L_x_9837:
[----:B------:R-:W0:Y:S01]  /*18efa0*/  LDCU.64 UR4, c[0x0][0x3c8] ;  /* 0x00007900ff0477ac */ /* 0x000e220008000a00 */
[----:B------:R-:W-:Y:S01]  /*18efb0*/  BSSY.RECONVERGENT B1, `(.L_x_9839) ;  /* 0x0000018000017945 */ /* 0x000fe20003800200 */
[----:B------:R-:W-:Y:S02]  /*18efc0*/  IMAD.MOV.U32 R19, RZ, RZ, RZ ;  /* 0x000000ffff137224 */ /* 0x000fe400078e00ff */
[----:B------:R-:W-:Y:S02]  /*18efd0*/  IMAD.MOV.U32 R56, RZ, RZ, RZ ;  /* 0x000000ffff387224 */ /* 0x000fe400078e00ff */
[----:B0-----:R-:W-:Y:S02]  /*18efe0*/  IMAD.U32 R55, RZ, RZ, UR4 ;  /* 0x00000004ff377e24 */ /* 0x001fe4000f8e00ff */
[----:B------:R-:W-:-:S07]  /*18eff0*/  IMAD.U32 R54, RZ, RZ, UR5 ;  /* 0x00000005ff367e24 */ /* 0x000fce000f8e00ff */
.L_x_9840:
        /* <DEDUP_REMOVED lines=20> */
.L_x_9839:
[----:B------:R-:W0:Y:S01]  /*18f140*/  LDCU.64 UR4, c[0x0][0x3c8] ;  /* 0x00007900ff0477ac */ /* 0x000e220008000a00 */
[----:B------:R-:W-:Y:S01]  /*18f150*/  BSSY.RECONVERGENT B1, `(.L_x_9841) ;  /* 0x0000018000017945 */ /* 0x000fe20003800200 */
[----:B------:R-:W-:Y:S02]  /*18f160*/  IMAD.MOV.U32 R43, RZ, RZ, RZ ;  /* 0x000000ffff2b7224 */ /* 0x000fe400078e00ff */
[----:B------:R-:W-:Y:S02]  /*18f170*/  IMAD.MOV.U32 R56, RZ, RZ, RZ ;  /* 0x000000ffff387224 */ /* 0x000fe400078e00ff */
[----:B0-----:R-:W-:Y:S02]  /*18f180*/  IMAD.U32 R55, RZ, RZ, UR4 ;  /* 0x00000004ff377e24 */ /* 0x001fe4000f8e00ff */
[----:B------:R-:W-:-:S07]  /*18f190*/  IMAD.U32 R54, RZ, RZ, UR5 ;  /* 0x00000005ff367e24 */ /* 0x000fce000f8e00ff */
.L_x_9842:
        /* <DEDUP_REMOVED lines=20> */
.L_x_9841:
[----:B------:R-:W0:Y:S01]  /*18f2e0*/  LDCU.64 UR4, c[0x0][0x3c8] ;  /* 0x00007900ff0477ac */ /* 0x000e220008000a00 */
[----:B------:R-:W-:Y:S01]  /*18f2f0*/  BSSY.RECONVERGENT B1, `(.L_x_9843) ;  /* 0x0000018000017945 */ /* 0x000fe20003800200 */
[----:B------:R-:W-:Y:S02]  /*18f300*/  IMAD.MOV.U32 R12, RZ, RZ, RZ ;  /* 0x000000ffff0c7224 */ /* 0x000fe400078e00ff */
[----:B------:R-:W-:Y:S02]  /*18f310*/  IMAD.MOV.U32 R57, RZ, RZ, RZ ;  /* 0x000000ffff397224 */ /* 0x000fe400078e00ff */
[----:B0-----:R-:W-:Y:S02]  /*18f320*/  IMAD.U32 R55, RZ, RZ, UR4 ;  /* 0x00000004ff377e24 */ /* 0x001fe4000f8e00ff */
[----:B------:R-:W-:-:S07]  /*18f330*/  IMAD.U32 R54, RZ, RZ, UR5 ;  /* 0x00000005ff367e24 */ /* 0x000fce000f8e00ff */
.L_x_9844:
        /* <DEDUP_REMOVED lines=20> */
.L_x_9843:
[----:B------:R-:W0:Y:S01]  /*18f480*/  LDCU.64 UR4, c[0x0][0x3c8] ;  /* 0x00007900ff0477ac */ /* 0x000e220008000a00 */
[----:B------:R-:W-:Y:S01]  /*18f490*/  BSSY.RECONVERGENT B1, `(.L_x_9845) ;  /* 0x0000018000017945 */ /* 0x000fe20003800200 */
[----:B------:R-:W-:Y:S02]  /*18f4a0*/  IMAD.MOV.U32 R19, RZ, RZ, RZ ;  /* 0x000000ffff137224 */ /* 0x000fe400078e00ff */
[----:B------:R-:W-:Y:S02]  /*18f4b0*/  IMAD.MOV.U32 R56, RZ, RZ, RZ ;  /* 0x000000ffff387224 */ /* 0x000fe400078e00ff */
[----:B0-----:R-:W-:Y:S02]  /*18f4c0*/  IMAD.U32 R55, RZ, RZ, UR4 ;  /* 0x00000004ff377e24 */ /* 0x001fe4000f8e00ff */
[----:B------:R-:W-:-:S07]  /*18f4d0*/  IMAD.U32 R54, RZ, RZ, UR5 ;  /* 0x00000005ff367e24 */ /* 0x000fce000f8e00ff */
.L_x_9846:
        /* <DEDUP_REMOVED lines=20> */
.L_x_9845:
[----:B------:R-:W0:Y:S01]  /*18f620*/  LDCU.64 UR4, c[0x0][0x3c8] ;  /* 0x00007900ff0477ac */ /* 0x000e220008000a00 */
[----:B------:R-:W-:Y:S01]  /*18f630*/  BSSY.RECONVERGENT B1, `(.L_x_9847) ;  /* 0x0000018000017945 */ /* 0x000fe20003800200 */
[----:B------:R-:W-:Y:S02]  /*18f640*/  IMAD.MOV.U32 R43, RZ, RZ, RZ ;  /* 0x000000ffff2b7224 */ /* 0x000fe400078e00ff */
[----:B------:R-:W-:Y:S02]  /*18f650*/  IMAD.MOV.U32 R56, RZ, RZ, RZ ;  /* 0x000000ffff387224 */ /* 0x000fe400078e00ff */
[----:B0-----:R-:W-:Y:S02]  /*18f660*/  IMAD.U32 R55, RZ, RZ, UR4 ;  /* 0x00000004ff377e24 */ /* 0x001fe4000f8e00ff */
[----:B------:R-:W-:-:S07]  /*18f670*/  IMAD.U32 R54, RZ, RZ, UR5 ;  /* 0x00000005ff367e24 */ /* 0x000fce000f8e00ff */
.L_x_9848:
        /* <DEDUP_REMOVED lines=20> */
.L_x_9847:
[----:B------:R-:W0:Y:S01]  /*18f7c0*/  LDCU.64 UR4, c[0x0][0x3c8] ;  /* 0x00007900ff0477ac */ /* 0x000e220008000a00 */
[----:B------:R-:W-:Y:S01]  /*18f7d0*/  BSSY.RECONVERGENT B1, `(.L_x_9849) ;  /* 0x0000018000017945 */ /* 0x000fe20003800200 */
[----:B------:R-:W-:Y:S02]  /*18f7e0*/  IMAD.MOV.U32 R12, RZ, RZ, RZ ;  /* 0x000000ffff0c7224 */ /* 0x000fe400078e00ff */
[----:B------:R-:W-:Y:S02]  /*18f7f0*/  IMAD.MOV.U32 R57, RZ, RZ, RZ ;  /* 0x000000ffff397224 */ /* 0x000fe400078e00ff */
[----:B0-----:R-:W-:Y:S02]  /*18f800*/  IMAD.U32 R55, RZ, RZ, UR4 ;  /* 0x00000004ff377e24 */ /* 0x001fe4000f8e00ff */
[----:B------:R-:W-:-:S07]  /*18f810*/  IMAD.U32 R54, RZ, RZ, UR5 ;  /* 0x00000005ff367e24 */ /* 0x000fce000f8e00ff */
.L_x_9850:
        /* <DEDUP_REMOVED lines=20> */
.L_x_9849:
[----:B------:R-:W0:Y:S01]  /*18f960*/  LDCU.64 UR4, c[0x0][0x3c8] ;  /* 0x00007900ff0477ac */ /* 0x000e220008000a00 */
[----:B------:R-:W-:Y:S01]  /*18f970*/  BSSY.RECONVERGENT B1, `(.L_x_9851) ;  /* 0x0000018000017945 */ /* 0x000fe20003800200 */
[----:B------:R-:W-:Y:S02]  /*18f980*/  IMAD.MOV.U32 R19, RZ, RZ, RZ ;  /* 0x000000ffff137224 */ /* 0x000fe400078e00ff */
[----:B------:R-:W-:Y:S02]  /*18f990*/  IMAD.MOV.U32 R56, RZ, RZ, RZ ;  /* 0x000000ffff387224 */ /* 0x000fe400078e00ff */
[----:B0-----:R-:W-:Y:S02]  /*18f9a0*/  IMAD.U32 R55, RZ, RZ, UR4 ;  /* 0x00000004ff377e24 */ /* 0x001fe4000f8e00ff */
[----:B------:R-:W-:-:S07]  /*18f9b0*/  IMAD.U32 R54, RZ, RZ, UR5 ;  /* 0x00000005ff367e24 */ /* 0x000fce000f8e00ff */
.L_x_9852:
        /* <DEDUP_REMOVED lines=20> */
.L_x_9851:
[----:B------:R-:W0:Y:S01]  /*18fb00*/  LDCU.64 UR4, c[0x0][0x3c8] ;  /* 0x00007900ff0477ac */ /* 0x000e220008000a00 */
[----:B------:R-:W-:Y:S01]  /*18fb10*/  BSSY.RECONVERGENT B1, `(.L_x_9853) ;  /* 0x0000018000017945 */ /* 0x000fe20003800200 */
[----:B------:R-:W-:Y:S02]  /*18fb20*/  IMAD.MOV.U32 R55, RZ, RZ, RZ ;  /* 0x000000ffff377224 */ /* 0x000fe400078e00ff */
[----:B------:R-:W-:Y:S02]  /*18fb30*/  IMAD.MOV.U32 R57, RZ, RZ, RZ ;  /* 0x000000ffff397224 */ /* 0x000fe400078e00ff */
[----:B0-----:R-:W-:Y:S02]  /*18fb40*/  IMAD.U32 R54, RZ, RZ, UR4 ;  /* 0x00000004ff367e24 */ /* 0x001fe4000f8e00ff */
[----:B------:R-:W-:-:S07]  /*18fb50*/  IMAD.U32 R53, RZ, RZ, UR5 ;  /* 0x00000005ff357e24 */ /* 0x000fce000f8e00ff */
.L_x_9854:
        /* <DEDUP_REMOVED lines=20> */
.L_x_9853:
        /* <DEDUP_REMOVED lines=9> */
.L_x_9856:
        /* <DEDUP_REMOVED lines=20> */
.L_x_9855:
[----:B------:R-:W0:Y:S01]  /*18fe70*/  LDCU.64 UR4, c[0x0][0x3c8] ;  /* 0x00007900ff0477ac */ /* 0x000e220008000a00 */
[----:B------:R-:W-:Y:S01]  /*18fe80*/  BSSY.RECONVERGENT B1, `(.L_x_9857) ;  /* 0x0000018000017945 */ /* 0x000fe20003800200 */
[----:B------:R-:W-:Y:S02]  /*18fe90*/  IMAD.MOV.U32 R19, RZ, RZ, RZ ;  /* 0x000000ffff137224 */ /* 0x000fe400078e00ff */
[----:B------:R-:W-:Y:S02]  /*18fea0*/  IMAD.MOV.U32 R54, RZ, RZ, RZ ;  /* 0x000000ffff367224 */ /* 0x000fe400078e00ff */
[----:B0-----:R-:W-:Y:S02]  /*18feb0*/  IMAD.U32 R55, RZ, RZ, UR4 ;  /* 0x00000004ff377e24 */ /* 0x001fe4000f8e00ff */
[----:B------:R-:W-:-:S07]  /*18fec0*/  IMAD.U32 R48, RZ, RZ, UR5 ;  /* 0x00000005ff307e24 */ /* 0x000fce000f8e00ff */
.L_x_9858:
        /* <DEDUP_REMOVED lines=20> */
.L_x_9857:
[----:B------:R-:W0:Y:S01]  /*190010*/  LDCU.64 UR4, c[0x0][0x3c8] ;  /* 0x00007900ff0477ac */ /* 0x000e220008000a00 */
[----:B------:R-:W-:Y:S01]  /*190020*/  BSSY.RECONVERGENT B1, `(.L_x_9859) ;  /* 0x0000018000017945 */ /* 0x000fe20003800200 */
[----:B------:R-:W-:Y:S02]  /*190030*/  IMAD.MOV.U32 R12, RZ, RZ, RZ ;  /* 0x000000ffff0c7224 */ /* 0x000fe400078e00ff */
[----:B------:R-:W-:Y:S02]  /*190040*/  IMAD.MOV.U32 R57, RZ, RZ, RZ ;  /* 0x000000ffff397224 */ /* 0x000fe400078e00ff */
[----:B0-----:R-:W-:Y:S02]  /*190050*/  IMAD.U32 R48, RZ, RZ, UR4 ;  /* 0x00000004ff307e24 */ /* 0x001fe4000f8e00ff */
[----:B------:R-:W-:-:S07]  /*190060*/  IMAD.U32 R54, RZ, RZ, UR5 ;  /* 0x00000005ff367e24 */ /* 0x000fce000f8e00ff */
.L_x_9860:
        /* <DEDUP_REMOVED lines=20> */
.L_x_9859:
[----:B------:R-:W0:Y:S01]  /*1901b0*/  LDCU.64 UR4, c[0x0][0x3c8] ;  /* 0x00007900ff0477ac */ /* 0x000e220008000a00 */
[----:B------:R-:W-:Y:S01]  /*1901c0*/  BSSY.RECONVERGENT B1, `(.L_x_9861) ;  /* 0x0000018000017945 */ /* 0x000fe20003800200 */
[----:B------:R-:W-:Y:S02]  /*1901d0*/  IMAD.MOV.U32 R17, RZ, RZ, RZ ;  /* 0x000000ffff117224 */ /* 0x000fe400078e00ff */
[----:B------:R-:W-:Y:S02]  /*1901e0*/  IMAD.MOV.U32 R57, RZ, RZ, RZ ;  /* 0x000000ffff397224 */ /* 0x000fe400078e00ff */
[----:B0-----:R-:W-:Y:S02]  /*1901f0*/  IMAD.U32 R54, RZ, RZ, UR4 ;  /* 0x00000004ff367e24 */ /* 0x001fe4000f8e00ff */
[----:B------:R-:W-:-:S07]  /*190200*/  IMAD.U32 R55, RZ, RZ, UR5 ;  /* 0x00000005ff377e24 */ /* 0x000fce000f8e00ff */
.L_x_9862:
        /* <DEDUP_REMOVED lines=20> */
.L_x_9861:
[----:B------:R-:W0:Y:S01]  /*190350*/  LDCU.64 UR4, c[0x0][0x3c8] ;  /* 0x00007900ff0477ac */ /* 0x000e220008000a00 */
[----:B------:R-:W-:Y:S01]  /*190360*/  BSSY.RECONVERGENT B1, `(.L_x_9863) ;  /* 0x0000018000017945 */ /* 0x000fe20003800200 */
[----:B------:R-:W-:Y:S02]  /*190370*/  IMAD.MOV.U32 R19, RZ, RZ, RZ ;  /* 0x000000ffff137224 */ /* 0x000fe400078e00ff */
[----:B------:R-:W-:Y:S02]  /*190380*/  IMAD.MOV.U32 R57, RZ, RZ, RZ ;  /* 0x000000ffff397224 */ /* 0x000fe400078e00ff */
[----:B0-----:R-:W-:Y:S02]  /*190390*/  IMAD.U32 R54, RZ, RZ, UR4 ;  /* 0x00000004ff367e24 */ /* 0x001fe4000f8e00ff */
[----:B------:R-:W-:-:S07]  /*1903a0*/  IMAD.U32 R55, RZ, RZ, UR5 ;  /* 0x00000005ff377e24 */ /* 0x000fce000f8e00ff */
.L_x_9864:
        /* <DEDUP_REMOVED lines=20> */
.L_x_9863:
[----:B------:R-:W0:Y:S01]  /*1904f0*/  LDCU.64 UR4, c[0x0][0x3c8] ;  /* 0x00007900ff0477ac */ /* 0x000e220008000a00 */
[----:B------:R-:W-:Y:S01]  /*190500*/  BSSY.RECONVERGENT B1, `(.L_x_9865) ;  /* 0x0000018000017945 */ /* 0x000fe20003800200 */
[----:B------:R-:W-:Y:S02]  /*190510*/  IMAD.MOV.U32 R12, RZ, RZ, RZ ;  /* 0x000000ffff0c7224 */ /* 0x000fe400078e00ff */
[----:B------:R-:W-:Y:S02]  /*190520*/  IMAD.MOV.U32 R57, RZ, RZ, RZ ;  /* 0x000000ffff397224 */ /* 0x000fe400078e00ff */
[----:B0-----:R-:W-:Y:S02]  /*190530*/  IMAD.U32 R48, RZ, RZ, UR4 ;  /* 0x00000004ff307e24 */ /* 0x001fe4000f8e00ff */
[----:B------:R-:W-:-:S07]  /*190540*/  IMAD.U32 R54, RZ, RZ, UR5 ;  /* 0x00000005ff367e24 */ /* 0x000fce000f8e00ff */
.L_x_9866:
        /* <DEDUP_REMOVED lines=20> */
.L_x_9865:
[----:B------:R-:W0:Y:S01]  /*190690*/  LDCU.64 UR4, c[0x0][0x3c8] ;  /* 0x00007900ff0477ac */ /* 0x000e220008000a00 */
[----:B------:R-:W-:Y:S01]  /*1906a0*/  BSSY.RECONVERGENT B1, `(.L_x_9867) ;  /* 0x0000018000017945 */ /* 0x000fe20003800200 */
[----:B------:R-:W-:Y:S02]  /*1906b0*/  IMAD.MOV.U32 R17, RZ, RZ, RZ ;  /* 0x000000ffff117224 */ /* 0x000fe400078e00ff */
[----:B------:R-:W-:Y:S02]  /*1906c0*/  IMAD.MOV.U32 R57, RZ, RZ, RZ ;  /* 0x000000ffff397224 */ /* 0x000fe400078e00ff */
[----:B0-----:R-:W-:Y:S02]  /*1906d0*/  IMAD.U32 R54, RZ, RZ, UR4 ;  /* 0x00000004ff367e24 */ /* 0x001fe4000f8e00ff */
[----:B------:R-:W-:-:S07]  /*1906e0*/  IMAD.U32 R55, RZ, RZ, UR5 ;  /* 0x00000005ff377e24 */ /* 0x000fce000f8e00ff */
.L_x_9868:
        /* <DEDUP_REMOVED lines=20> */
.L_x_9867:
[----:B------:R-:W0:Y:S01]  /*190830*/  LDCU.64 UR4, c[0x0][0x3c8] ;  /* 0x00007900ff0477ac */ /* 0x000e220008000a00 */
[----:B------:R-:W-:Y:S01]  /*190840*/  BSSY.RECONVERGENT B1, `(.L_x_9869) ;  /* 0x0000018000017945 */ /* 0x000fe20003800200 */
[----:B------:R-:W-:Y:S02]  /*190850*/  IMAD.MOV.U32 R19, RZ, RZ, RZ ;  /* 0x000000ffff137224 */ /* 0x000fe400078e00ff */
[----:B------:R-:W-:Y:S02]  /*190860*/  IMAD.MOV.U32 R57, RZ, RZ, RZ ;  /* 0x000000ffff397224 */ /* 0x000fe400078e00ff */
[----:B0-----:R-:W-:Y:S02]  /*190870*/  IMAD.U32 R54, RZ, RZ, UR4 ;  /* 0x00000004ff367e24 */ /* 0x001fe4000f8e00ff */
[----:B------:R-:W-:-:S07]  /*190880*/  IMAD.U32 R55, RZ, RZ, UR5 ;  /* 0x00000005ff377e24 */ /* 0x000fce000f8e00ff */
.L_x_9870:
        /* <DEDUP_REMOVED lines=20> */
.L_x_9869:
[----:B------:R-:W0:Y:S01]  /*1909d0*/  LDCU.64 UR4, c[0x0][0x3c8] ;  /* 0x00007900ff0477ac */ /* 0x000e220008000a00 */
[----:B------:R-:W-:Y:S01]  /*1909e0*/  BSSY.RECONVERGENT B1, `(.L_x_9871) ;  /* 0x0000018000017945 */ /* 0x000fe20003800200 */
[----:B------:R-:W-:Y:S02]  /*1909f0*/  IMAD.MOV.U32 R12, RZ, RZ, RZ ;  /* 0x000000ffff0c7224 */ /* 0x000fe400078e00ff */
[----:B------:R-:W-:Y:S02]  /*190a00*/  IMAD.MOV.U32 R57, RZ, RZ, RZ ;  /* 0x000000ffff397224 */ /* 0x000fe400078e00ff */
[----:B0-----:R-:W-:Y:S02]  /*190a10*/  IMAD.U32 R48, RZ, RZ, UR4 ;  /* 0x00000004ff307e24 */ /* 0x001fe4000f8e00ff */
[----:B------:R-:W-:-:S07]  /*190a20*/  IMAD.U32 R54, RZ, RZ, UR5 ;  /* 0x00000005ff367e24 */ /* 0x000fce000f8e00ff */
.L_x_9872:
        /* <DEDUP_REMOVED lines=20> */
.L_x_9871:
[----:B------:R-:W0:Y:S01]  /*190b70*/  LDCU.64 UR4, c[0x0][0x3c8] ;  /* 0x00007900ff0477ac */ /* 0x000e220008000a00 */
[----:B------:R-:W-:Y:S01]  /*190b80*/  BSSY.RECONVERGENT B1, `(.L_x_9873) ;  /* 0x0000018000017945 */ /* 0x000fe20003800200 */
[----:B------:R-:W-:Y:S02]  /*190b90*/  IMAD.MOV.U32 R17, RZ, RZ, RZ ;  /* 0x000000ffff117224 */ /* 0x000fe400078e00ff */
[----:B------:R-:W-:Y:S02]  /*190ba0*/  IMAD.MOV.U32 R57, RZ, RZ, RZ ;  /* 0x000000ffff397224 */ /* 0x000fe400078e00ff */
[----:B0-----:R-:W-:Y:S02]  /*190bb0*/  IMAD.U32 R54, RZ, RZ, UR4 ;  /* 0x00000004ff367e24 */ /* 0x001fe4000f8e00ff */
[----:B------:R-:W-:-:S07]  /*190bc0*/  IMAD.U32 R55, RZ, RZ, UR5 ;  /* 0x00000005ff377e24 */ /* 0x000fce000f8e00ff */
.L_x_9874:
        /* <DEDUP_REMOVED lines=20> */
.L_x_9873:
[----:B------:R-:W0:Y:S01]  /*190d10*/  LDCU.64 UR4, c[0x0][0x3c8] ;  /* 0x00007900ff0477ac */ /* 0x000e220008000a00 */
[----:B------:R-:W-:Y:S01]  /*190d20*/  BSSY.RECONVERGENT B1, `(.L_x_9875) ;  /* 0x0000018000017945 */ /* 0x000fe20003800200 */
[----:B------:R-:W-:Y:S02]  /*190d30*/  IMAD.MOV.U32 R19, RZ, RZ, RZ ;  /* 0x000000ffff137224 */ /* 0x000fe400078e00ff */
[----:B------:R-:W-:Y:S02]  /*190d40*/  IMAD.MOV.U32 R57, RZ, RZ, RZ ;  /* 0x000000ffff397224 */ /* 0x000fe400078e00ff */
[----:B0-----:R-:W-:Y:S02]  /*190d50*/  IMAD.U32 R54, RZ, RZ, UR4 ;  /* 0x00000004ff367e24 */ /* 0x001fe4000f8e00ff */
[----:B------:R-:W-:-:S07]  /*190d60*/  IMAD.U32 R55, RZ, RZ, UR5 ;  /* 0x00000005ff377e24 */ /* 0x000fce000f8e00ff */
.L_x_9876:
        /* <DEDUP_REMOVED lines=20> */
.L_x_9875:
[----:B------:R-:W0:Y:S01]  /*190eb0*/  LDCU.64 UR4, c[0x0][0x3c8] ;  /* 0x00007900ff0477ac */ /* 0x000e220008000a00 */
[----:B------:R-:W-:Y:S01]  /*190ec0*/  BSSY.RECONVERGENT B1, `(.L_x_9877) ;  /* 0x0000018000017945 */ /* 0x000fe20003800200 */
[----:B------:R-:W-:Y:S02]  /*190ed0*/  IMAD.MOV.U32 R12, RZ, RZ, RZ ;  /* 0x000000ffff0c7224 */ /* 0x000fe400078e00ff */
[----:B------:R-:W-:Y:S02]  /*190ee0*/  IMAD.MOV.U32 R57, RZ, RZ, RZ ;  /* 0x000000ffff397224 */ /* 0x000fe400078e00ff */
[----:B0-----:R-:W-:Y:S02]  /*190ef0*/  IMAD.U32 R48, RZ, RZ, UR4 ;  /* 0x00000004ff307e24 */ /* 0x001fe4000f8e00ff */
[----:B------:R-:W-:-:S07]  /*190f00*/  IMAD.U32 R54, RZ, RZ, UR5 ;  /* 0x00000005ff367e24 */ /* 0x000fce000f8e00ff */
.L_x_9878:
        /* <DEDUP_REMOVED lines=20> */
.L_x_9877:
[----:B------:R-:W0:Y:S01]  /*191050*/  LDCU.64 UR4, c[0x0][0x3c8] ;  /* 0x00007900ff0477ac */ /* 0x000e220008000a00 */
[----:B------:R-:W-:Y:S01]  /*191060*/  BSSY.RECONVERGENT B1, `(.L_x_9879) ;  /* 0x0000018000017945 */ /* 0x000fe20003800200 */
[----:B------:R-:W-:Y:S02]  /*191070*/  IMAD.MOV.U32 R17, RZ, RZ, RZ ;  /* 0x000000ffff117224 */ /* 0x000fe400078e00ff */
[----:B------:R-:W-:Y:S02]  /*191080*/  IMAD.MOV.U32 R57, RZ, RZ, RZ ;  /* 0x000000ffff397224 */ /* 0x000fe400078e00ff */
[----:B0-----:R-:W-:Y:S02]  /*191090*/  IMAD.U32 R54, RZ, RZ, UR4 ;  /* 0x00000004ff367e24 */ /* 0x001fe4000f8e00ff */
[----:B------:R-:W-:-:S07]  /*1910a0*/  IMAD.U32 R55, RZ, RZ, UR5 ;  /* 0x00000005ff377e24 */ /* 0x000fce000f8e00ff */
.L_x_9880:
        /* <DEDUP_REMOVED lines=20> */
.L_x_9879:
[----:B------:R-:W0:Y:S01]  /*1911f0*/  LDCU.64 UR4, c[0x0][0x3c8] ;  /* 0x00007900ff0477ac */ /* 0x000e220008000a00 */
[----:B------:R-:W-:Y:S01]  /*191200*/  BSSY.RECONVERGENT B1, `(.L_x_9881) ;  /* 0x0000018000017945 */ /* 0x000fe20003800200 */
[----:B------:R-:W-:Y:S02]  /*191210*/  IMAD.MOV.U32 R19, RZ, RZ, RZ ;  /* 0x000000ffff137224 */ /* 0x000fe400078e00ff */
[----:B------:R-:W-:Y:S02]  /*191220*/  IMAD.MOV.U32 R57, RZ, RZ, RZ ;  /* 0x000000ffff397224 */ /* 0x000fe400078e00ff */
[----:B0-----:R-:W-:Y:S02]  /*191230*/  IMAD.U32 R54, RZ, RZ, UR4 ;  /* 0x00000004ff367e24 */ /* 0x001fe4000f8e00ff */
[----:B------:R-:W-:-:S07]  /*191240*/  IMAD.U32 R55, RZ, RZ, UR5 ;  /* 0x00000005ff377e24 */ /* 0x000fce000f8e00ff */
.L_x_9882:
        /* <DEDUP_REMOVED lines=20> */
.L_x_9881:
[----:B------:R-:W0:Y:S01]  /*191390*/  LDCU.64 UR4, c[0x0][0x3c8] ;  /* 0x00007900ff0477ac */ /* 0x000e220008000a00 */
[----:B------:R-:W-:Y:S01]  /*1913a0*/  BSSY.RECONVERGENT B1, `(.L_x_9883) ;  /* 0x0000018000017945 */ /* 0x000fe20003800200 */
[----:B------:R-:W-:Y:S02]  /*1913b0*/  IMAD.MOV.U32 R12, RZ, RZ, RZ ;  /* 0x000000ffff0c7224 */ /* 0x000fe400078e00ff */
[----:B------:R-:W-:Y:S02]  /*1913c0*/  IMAD.MOV.U32 R57, RZ, RZ, RZ ;  /* 0x000000ffff397224 */ /* 0x000fe400078e00ff */
[----:B0-----:R-:W-:Y:S02]  /*1913d0*/  IMAD.U32 R48, RZ, RZ, UR4 ;  /* 0x00000004ff307e24 */ /* 0x001fe4000f8e00ff */
[----:B------:R-:W-:-:S07]  /*1913e0*/  IMAD.U32 R54, RZ, RZ, UR5 ;  /* 0x00000005ff367e24 */ /* 0x000fce000f8e00ff */
.L_x_9884:
        /* <DEDUP_REMOVED lines=20> */
.L_x_9883:
[----:B------:R-:W0:Y:S01]  /*191530*/  LDCU.64 UR4, c[0x0][0x3c8] ;  /* 0x00007900ff0477ac */ /* 0x000e220008000a00 */
[----:B------:R-:W-:Y:S01]  /*191540*/  BSSY.RECONVERGENT B1, `(.L_x_9885) ;  /* 0x0000018000017945 */ /* 0x000fe20003800200 */
[----:B------:R-:W-:Y:S02]  /*191550*/  IMAD.MOV.U32 R17, RZ, RZ, RZ ;  /* 0x000000ffff117224 */ /* 0x000fe400078e00ff */
[----:B------:R-:W-:Y:S02]  /*191560*/  IMAD.MOV.U32 R57, RZ, RZ, RZ ;  /* 0x000000ffff397224 */ /* 0x000fe400078e00ff */
[----:B0-----:R-:W-:Y:S02]  /*191570*/  IMAD.U32 R54, RZ, RZ, UR4 ;  /* 0x00000004ff367e24 */ /* 0x001fe4000f8e00ff */
[----:B------:R-:W-:-:S07]  /*191580*/  IMAD.U32 R55, RZ, RZ, UR5 ;  /* 0x00000005ff377e24 */ /* 0x000fce000f8e00ff */
.L_x_9886:
        /* <DEDUP_REMOVED lines=20> */
.L_x_9885:
[----:B------:R-:W0:Y:S01]  /*1916d0*/  LDCU.64 UR4, c[0x0][0x3c8] ;  /* 0x00007900ff0477ac */ /* 0x000e220008000a00 */
[----:B------:R-:W-:Y:S01]  /*1916e0*/  BSSY.RECONVERGENT B1, `(.L_x_9887) ;  /* 0x0000018000017945 */ /* 0x000fe20003800200 */
[----:B------:R-:W-:Y:S02]  /*1916f0*/  IMAD.MOV.U32 R19, RZ, RZ, RZ ;  /* 0x000000ffff137224 */ /* 0x000fe400078e00ff */
[----:B------:R-:W-:Y:S02]  /*191700*/  IMAD.MOV.U32 R57, RZ, RZ, RZ ;  /* 0x000000ffff397224 */ /* 0x000fe400078e00ff */
[----:B0-----:R-:W-:Y:S02]  /*191710*/  IMAD.U32 R54, RZ, RZ, UR4 ;  /* 0x00000004ff367e24 */ /* 0x001fe4000f8e00ff */
[----:B------:R-:W-:-:S07]  /*191720*/  IMAD.U32 R55, RZ, RZ, UR5 ;  /* 0x00000005ff377e24 */ /* 0x000fce000f8e00ff */
.L_x_9888:
        /* <DEDUP_REMOVED lines=20> */
.L_x_9887:
[----:B------:R-:W0:Y:S01]  /*191870*/  LDCU.64 UR4, c[0x0][0x3c8] ;  /* 0x00007900ff0477ac */ /* 0x000e220008000a00 */
[----:B------:R-:W-:Y:S01]  /*191880*/  BSSY.RECONVERGENT B1, `(.L_x_9889) ;  /* 0x0000018000017945 */ /* 0x000fe20003800200 */
[----:B------:R-:W-:Y:S02]  /*191890*/  IMAD.MOV.U32 R12, RZ, RZ, RZ ;  /* 0x000000ffff0c7224 */ /* 0x000fe400078e00ff */
[----:B------:R-:W-:Y:S02]  /*1918a0*/  IMAD.MOV.U32 R57, RZ, RZ, RZ ;  /* 0x000000ffff397224 */ /* 0x000fe400078e00ff */
[----:B0-----:R-:W-:Y:S02]  /*1918b0*/  IMAD.U32 R48, RZ, RZ, UR4 ;  /* 0x00000004ff307e24 */ /* 0x001fe4000f8e00ff */
[----:B------:R-:W-:-:S07]  /*1918c0*/  IMAD.U32 R54, RZ, RZ, UR5 ;  /* 0x00000005ff367e24 */ /* 0x000fce000f8e00ff */
.L_x_9890:
        /* <DEDUP_REMOVED lines=20> */
.L_x_9889:
[----:B------:R-:W0:Y:S01]  /*191a10*/  LDCU.64 UR4, c[0x0][0x3c8] ;  /* 0x00007900ff0477ac */ /* 0x000e220008000a00 */
[----:B------:R-:W-:Y:S01]  /*191a20*/  BSSY.RECONVERGENT B1, `(.L_x_9891) ;  /* 0x0000018000017945 */ /* 0x000fe20003800200 */
[----:B------:R-:W-:Y:S02]  /*191a30*/  IMAD.MOV.U32 R17, RZ, RZ, RZ ;  /* 0x000000ffff117224 */ /* 0x000fe400078e00ff */
[----:B------:R-:W-:Y:S02]  /*191a40*/  IMAD.MOV.U32 R57, RZ, RZ, RZ ;  /* 0x000000ffff397224 */ /* 0x000fe400078e00ff */
[----:B0-----:R-:W-:Y:S02]  /*191a50*/  IMAD.U32 R54, RZ, RZ, UR4 ;  /* 0x00000004ff367e24 */ /* 0x001fe4000f8e00ff */
[----:B------:R-:W-:-:S07]  /*191a60*/  IMAD.U32 R55, RZ, RZ, UR5 ;  /* 0x00000005ff377e24 */ /* 0x000fce000f8e00ff */
.L_x_9892:
        /* <DEDUP_REMOVED lines=20> */
.L_x_9891:
[----:B------:R-:W0:Y:S01]  /*191bb0*/  LDCU.64 UR4, c[0x0][0x3c8] ;  /* 0x00007900ff0477ac */ /* 0x000e220008000a00 */
[----:B------:R-:W-:Y:S01]  /*191bc0*/  BSSY.RECONVERGENT B1, `(.L_x_9893) ;  /* 0x0000018000017945 */ /* 0x000fe20003800200 */
[----:B------:R-:W-:Y:S02]  /*191bd0*/  IMAD.MOV.U32 R56, RZ, RZ, RZ ;  /* 0x000000ffff387224 */ /* 0x000fe400078e00ff */
[----:B------:R-:W-:Y:S02]  /*191be0*/  IMAD.MOV.U32 R55, RZ, RZ, RZ ;  /* 0x000000ffff377224 */ /* 0x000fe400078e00ff */
[----:B0-----:R-:W-:Y:S02]  /*191bf0*/  IMAD.U32 R48, RZ, RZ, UR4 ;  /* 0x00000004ff307e24 */ /* 0x001fe4000f8e00ff */
[----:B------:R-:W-:-:S07]  /*191c00*/  IMAD.U32 R54, RZ, RZ, UR5 ;  /* 0x00000005ff367e24 */ /* 0x000fce000f8e00ff */
.L_x_9894:
        /* <DEDUP_REMOVED lines=20> */
.L_x_9893:
        /* <DEDUP_REMOVED lines=9> */
.L_x_9896:
        /* <DEDUP_REMOVED lines=20> */
.L_x_9895:
[----:B------:R-:W0:Y:S01]  /*191f20*/  LDCU.64 UR4, c[0x0][0x3c8] ;  /* 0x00007900ff0477ac */ /* 0x000e220008000a00 */
[----:B------:R-:W-:Y:S01]  /*191f30*/  BSSY.RECONVERGENT B1, `(.L_x_9897) ;  /* 0x0000018000017945 */ /* 0x000fe20003800200 */
[----:B------:R-:W-:Y:S02]  /*191f40*/  IMAD.MOV.U32 R19, RZ, RZ, RZ ;  /* 0x000000ffff137224 */ /* 0x000fe400078e00ff */
[----:B------:R-:W-:Y:S02]  /*191f50*/  IMAD.MOV.U32 R55, RZ, RZ, RZ ;  /* 0x000000ffff377224 */ /* 0x000fe400078e00ff */
[----:B0-----:R-:W-:Y:S02]  /*191f60*/  IMAD.U32 R54, RZ, RZ, UR4 ;  /* 0x00000004ff367e24 */ /* 0x001fe4000f8e00ff */
[----:B------:R-:W-:-:S07]  /*191f70*/  IMAD.U32 R53, RZ, RZ, UR5 ;  /* 0x00000005ff357e24 */ /* 0x000fce000f8e00ff */
.L_x_9898:
        /* <DEDUP_REMOVED lines=20> */
.L_x_9897:
[----:B------:R-:W0:Y:S01]  /*1920c0*/  LDCU.64 UR4, c[0x0][0x3c8] ;  /* 0x00007900ff0477ac */ /* 0x000e220008000a00 */
[----:B------:R-:W-:Y:S01]  /*1920d0*/  BSSY.RECONVERGENT B1, `(.L_x_9899) ;  /* 0x0000018000017945 */ /* 0x000fe20003800200 */
[----:B------:R-:W-:Y:S02]  /*1920e0*/  IMAD.MOV.U32 R9, RZ, RZ, RZ ;  /* 0x000000ffff097224 */ /* 0x000fe400078e00ff */
[----:B------:R-:W-:Y:S02]  /*1920f0*/  IMAD.MOV.U32 R56, RZ, RZ, RZ ;  /* 0x000000ffff387224 */ /* 0x000fe400078e00ff */
[----:B0-----:R-:W-:Y:S02]  /*192100*/  IMAD.U32 R55, RZ, RZ, UR4 ;  /* 0x00000004ff377e24 */ /* 0x001fe4000f8e00ff */
[----:B------:R-:W-:-:S07]  /*192110*/  IMAD.U32 R54, RZ, RZ, UR5 ;  /* 0x00000005ff367e24 */ /* 0x000fce000f8e00ff */
.L_x_9900:
        /* <DEDUP_REMOVED lines=20> */
.L_x_9899:
[----:B------:R-:W0:Y:S01]  /*192260*/  LDCU.64 UR4, c[0x0][0x3c8] ;  /* 0x00007900ff0477ac */ /* 0x000e220008000a00 */
[----:B------:R-:W-:Y:S01]  /*192270*/  BSSY.RECONVERGENT B1, `(.L_x_9901) ;  /* 0x0000018000017945 */ /* 0x000fe20003800200 */
[----:B------:R-:W-:Y:S02]  /*192280*/  IMAD.MOV.U32 R17, RZ, RZ, RZ ;  /* 0x000000ffff117224 */ /* 0x000fe400078e00ff */
[----:B------:R-:W-:Y:S02]  /*192290*/  IMAD.MOV.U32 R56, RZ, RZ, RZ ;  /* 0x000000ffff387224 */ /* 0x000fe400078e00ff */
[----:B0-----:R-:W-:Y:S02]  /*1922a0*/  IMAD.U32 R55, RZ, RZ, UR4 ;  /* 0x00000004ff377e24 */ /* 0x001fe4000f8e00ff */
[----:B------:R-:W-:-:S07]  /*1922b0*/  IMAD.U32 R54, RZ, RZ, UR5 ;  /* 0x00000005ff367e24 */ /* 0x000fce000f8e00ff */
.L_x_9902:
        /* <DEDUP_REMOVED lines=20> */
.L_x_9901:
[----:B------:R-:W0:Y:S01]  /*192400*/  LDCU.64 UR4, c[0x0][0x3c8] ;  /* 0x00007900ff0477ac */ /* 0x000e220008000a00 */
[----:B------:R-:W-:Y:S01]  /*192410*/  BSSY.RECONVERGENT B1, `(.L_x_9903) ;  /* 0x0000018000017945 */ /* 0x000fe20003800200 */
[----:B------:R-:W-:Y:S02]  /*192420*/  IMAD.MOV.U32 R19, RZ, RZ, RZ ;  /* 0x000000ffff137224 */ /* 0x000fe400078e00ff */
[----:B------:R-:W-:Y:S02]  /*192430*/  IMAD.MOV.U32 R56, RZ, RZ, RZ ;  /* 0x000000ffff387224 */ /* 0x000fe400078e00ff */
[----:B0-----:R-:W-:Y:S02]  /*192440*/  IMAD.U32 R55, RZ, RZ, UR4 ;  /* 0x00000004ff377e24 */ /* 0x001fe4000f8e00ff */
[----:B------:R-:W-:-:S07]  /*192450*/  IMAD.U32 R54, RZ, RZ, UR5 ;  /* 0x00000005ff367e24 */ /* 0x000fce000f8e00ff */
.L_x_9904:
        /* <DEDUP_REMOVED lines=20> */
.L_x_9903:
[----:B------:R-:W0:Y:S01]  /*1925a0*/  LDCU.64 UR4, c[0x0][0x3c8] ;  /* 0x00007900ff0477ac */ /* 0x000e220008000a00 */
[----:B------:R-:W-:Y:S01]  /*1925b0*/  BSSY.RECONVERGENT B1, `(.L_x_9905) ;  /* 0x0000018000017945 */ /* 0x000fe20003800200 */
[----:B------:R-:W-:Y:S02]  /*1925c0*/  IMAD.MOV.U32 R9, RZ, RZ, RZ ;  /* 0x000000ffff097224 */ /* 0x000fe400078e00ff */
[----:B------:R-:W-:Y:S02]  /*1925d0*/  IMAD.MOV.U32 R56, RZ, RZ, RZ ;  /* 0x000000ffff387224 */ /* 0x000fe400078e00ff */
[----:B0-----:R-:W-:Y:S02]  /*1925e0*/  IMAD.U32 R55, RZ, RZ, UR4 ;  /* 0x00000004ff377e24 */ /* 0x001fe4000f8e00ff */
[----:B------:R-:W-:-:S07]  /*1925f0*/  IMAD.U32 R54, RZ, RZ, UR5 ;  /* 0x00000005ff367e24 */ /* 0x000fce000f8e00ff */
.L_x_9906:
        /* <DEDUP_REMOVED lines=20> */
.L_x_9905:
[----:B------:R-:W0:Y:S01]  /*192740*/  LDCU.64 UR4, c[0x0][0x3c8] ;  /* 0x00007900ff0477ac */ /* 0x000e220008000a00 */
[----:B------:R-:W-:Y:S01]  /*192750*/  BSSY.RECONVERGENT B1, `(.L_x_9907) ;  /* 0x0000018000017945 */ /* 0x000fe20003800200 */
[----:B------:R-:W-:Y:S02]  /*192760*/  IMAD.MOV.U32 R17, RZ, RZ, RZ ;  /* 0x000000ffff117224 */ /* 0x000fe400078e00ff */
[----:B------:R-:W-:Y:S02]  /*192770*/  IMAD.MOV.U32 R56, RZ, RZ, RZ ;  /* 0x000000ffff387224 */ /* 0x000fe400078e00ff */
[----:B0-----:R-:W-:Y:S02]  /*192780*/  IMAD.U32 R55, RZ, RZ, UR4 ;  /* 0x00000004ff377e24 */ /* 0x001fe4000f8e00ff */
[----:B------:R-:W-:-:S07]  /*192790*/  IMAD.U32 R54, RZ, RZ, UR5 ;  /* 0x00000005ff367e24 */ /* 0x000fce000f8e00ff */
.L_x_9908:
        /* <DEDUP_REMOVED lines=20> */
.L_x_9907:
[----:B------:R-:W0:Y:S01]  /*1928e0*/  LDCU.64 UR4, c[0x0][0x3c8] ;  /* 0x00007900ff0477ac */ /* 0x000e220008000a00 */
[----:B------:R-:W-:Y:S01]  /*1928f0*/  BSSY.RECONVERGENT B1, `(.L_x_9909) ;  /* 0x0000018000017945 */ /* 0x000fe20003800200 */
[----:B------:R-:W-:Y:S02]  /*192900*/  IMAD.MOV.U32 R19, RZ, RZ, RZ ;  /* 0x000000ffff137224 */ /* 0x000fe400078e00ff */
[----:B------:R-:W-:Y:S02]  /*192910*/  IMAD.MOV.U32 R56, RZ, RZ, RZ ;  /* 0x000000ffff387224 */ /* 0x000fe400078e00ff */
[----:B0-----:R-:W-:Y:S02]  /*192920*/  IMAD.U32 R55, RZ, RZ, UR4 ;  /* 0x00000004ff377e24 */ /* 0x001fe4000f8e00ff */
[----:B------:R-:W-:-:S07]  /*192930*/  IMAD.U32 R54, RZ, RZ, UR5 ;  /* 0x00000005ff367e24 */ /* 0x000fce000f8e00ff */
.L_x_9910:
        /* <DEDUP_REMOVED lines=20> */
.L_x_9909:
[----:B------:R-:W0:Y:S01]  /*192a80*/  LDCU.64 UR4, c[0x0][0x3c8] ;  /* 0x00007900ff0477ac */ /* 0x000e220008000a00 */
[----:B------:R-:W-:Y:S01]  /*192a90*/  BSSY.RECONVERGENT B1, `(.L_x_9911) ;  /* 0x0000018000017945 */ /* 0x000fe20003800200 */
[----:B------:R-:W-:Y:S02]  /*192aa0*/  IMAD.MOV.U32 R9, RZ, RZ, RZ ;  /* 0x000000ffff097224 */ /* 0x000fe400078e00ff */
[----:B------:R-:W-:Y:S02]  /*192ab0*/  IMAD.MOV.U32 R56, RZ, RZ, RZ ;  /* 0x000000ffff387224 */ /* 0x000fe400078e00ff */
[----:B0-----:R-:W-:Y:S02]  /*192ac0*/  IMAD.U32 R55, RZ, RZ, UR4 ;  /* 0x00000004ff377e24 */ /* 0x001fe4000f8e00ff */
[----:B------:R-:W-:-:S07]  /*192ad0*/  IMAD.U32 R54, RZ, RZ, UR5 ;  /* 0x00000005ff367e24 */ /* 0x000fce000f8e00ff */
.L_x_9912:
        /* <DEDUP_REMOVED lines=20> */
.L_x_9911:
[----:B------:R-:W0:Y:S01]  /*192c20*/  LDCU.64 UR4, c[0x0][0x3c8] ;  /* 0x00007900ff0477ac */ /* 0x000e220008000a00 */
[----:B------:R-:W-:Y:S01]  /*192c30*/  BSSY.RECONVERGENT B1, `(.L_x_9913) ;  /* 0x0000018000017945 */ /* 0x000fe20003800200 */
[----:B------:R-:W-:Y:S02]  /*192c40*/  IMAD.MOV.U32 R17, RZ, RZ, RZ ;  /* 0x000000ffff117224 */ /* 0x000fe400078e00ff */
[----:B------:R-:W-:Y:S02]  /*192c50*/  IMAD.MOV.U32 R56, RZ, RZ, RZ ;  /* 0x000000ffff387224 */ /* 0x000fe400078e00ff */
[----:B0-----:R-:W-:Y:S02]  /*192c60*/  IMAD.U32 R55, RZ, RZ, UR4 ;  /* 0x00000004ff377e24 */ /* 0x001fe4000f8e00ff */
[----:B------:R-:W-:-:S07]  /*192c70*/  IMAD.U32 R54, RZ, RZ, UR5 ;  /* 0x00000005ff367e24 */ /* 0x000fce000f8e00ff */
.L_x_9914:
        /* <DEDUP_REMOVED lines=20> */
.L_x_9913:
[----:B------:R-:W0:Y:S01]  /*192dc0*/  LDCU.64 UR4, c[0x0][0x3c8] ;  /* 0x00007900ff0477ac */ /* 0x000e220008000a00 */
[----:B------:R-:W-:Y:S01]  /*192dd0*/  BSSY.RECONVERGENT B1, `(.L_x_9915) ;  /* 0x0000018000017945 */ /* 0x000fe20003800200 */
[----:B------:R-:W-:Y:S02]  /*192de0*/  IMAD.MOV.U32 R19, RZ, RZ, RZ ;  /* 0x000000ffff137224 */ /* 0x000fe400078e00ff */
[----:B------:R-:W-:Y:S02]  /*192df0*/  IMAD.MOV.U32 R56, RZ, RZ, RZ ;  /* 0x000000ffff387224 */ /* 0x000fe400078e00ff */
[----:B0-----:R-:W-:Y:S02]  /*192e00*/  IMAD.U32 R55, RZ, RZ, UR4 ;  /* 0x00000004ff377e24 */ /* 0x001fe4000f8e00ff */
[----:B------:R-:W-:-:S07]  /*192e10*/  IMAD.U32 R54, RZ, RZ, UR5 ;  /* 0x00000005ff367e24 */ /* 0x000fce000f8e00ff */
.L_x_9916:
        /* <DEDUP_REMOVED lines=20> */
.L_x_9915:
[----:B------:R-:W0:Y:S01]  /*192f60*/  LDCU.64 UR4, c[0x0][0x3c8] ;  /* 0x00007900ff0477ac */ /* 0x000e220008000a00 */
[----:B------:R-:W-:Y:S01]  /*192f70*/  BSSY.RECONVERGENT B1, `(.L_x_9917) ;  /* 0x0000018000017945 */ /* 0x000fe20003800200 */
[----:B------:R-:W-:Y:S02]  /*192f80*/  IMAD.MOV.U32 R9, RZ, RZ, RZ ;  /* 0x000000ffff097224 */ /* 0x000fe400078e00ff */
[----:B------:R-:W-:Y:S02]  /*192f90*/  IMAD.MOV.U32 R56, RZ, RZ, RZ ;  /* 0x000000ffff387224 */ /* 0x000fe400078e00ff */
[----:B0-----:R-:W-:Y:S02]  /*192fa0*/  IMAD.U32 R55, RZ, RZ, UR4 ;  /* 0x00000004ff377e24 */ /* 0x001fe4000f8e00ff */
[----:B------:R-:W-:-:S07]  /*192fb0*/  IMAD.U32 R54, RZ, RZ, UR5 ;  /* 0x00000005ff367e24 */ /* 0x000fce000f8e00ff */
.L_x_9918:
        /* <DEDUP_REMOVED lines=20> */
.L_x_9917:
[----:B------:R-:W0:Y:S01]  /*193100*/  LDCU.64 UR4, c[0x0][0x3c8] ;  /* 0x00007900ff0477ac */ /* 0x000e220008000a00 */
[----:B------:R-:W-:Y:S01]  /*193110*/  BSSY.RECONVERGENT B1, `(.L_x_9919) ;  /* 0x0000018000017945 */ /* 0x000fe20003800200 */
[----:B------:R-:W-:Y:S02]  /*193120*/  IMAD.MOV.U32 R17, RZ, RZ, RZ ;  /* 0x000000ffff117224 */ /* 0x000fe400078e00ff */
[----:B------:R-:W-:Y:S02]  /*193130*/  IMAD.MOV.U32 R56, RZ, RZ, RZ ;  /* 0x000000ffff387224 */ /* 0x000fe400078e00ff */
[----:B0-----:R-:W-:Y:S02]  /*193140*/  IMAD.U32 R55, RZ, RZ, UR4 ;  /* 0x00000004ff377e24 */ /* 0x001fe4000f8e00ff */
[----:B------:R-:W-:-:S07]  /*193150*/  IMAD.U32 R54, RZ, RZ, UR5 ;  /* 0x00000005ff367e24 */ /* 0x000fce000f8e00ff */
.L_x_9920:
        /* <DEDUP_REMOVED lines=20> */
.L_x_9919:
[----:B------:R-:W0:Y:S01]  /*1932a0*/  LDCU.64 UR4, c[0x0][0x3c8] ;  /* 0x00007900ff0477ac */ /* 0x000e220008000a00 */
[----:B------:R-:W-:Y:S01]  /*1932b0*/  BSSY.RECONVERGENT B1, `(.L_x_9921) ;  /* 0x0000018000017945 */ /* 0x000fe20003800200 */
[----:B------:R-:W-:Y:S02]  /*1932c0*/  IMAD.MOV.U32 R19, RZ, RZ, RZ ;  /* 0x000000ffff137224 */ /* 0x000fe400078e00ff */
[----:B------:R-:W-:Y:S02]  /*1932d0*/  IMAD.MOV.U32 R56, RZ, RZ, RZ ;  /* 0x000000ffff387224 */ /* 0x000fe400078e00ff */
[----:B0-----:R-:W-:Y:S02]  /*1932e0*/  IMAD.U32 R55, RZ, RZ, UR4 ;  /* 0x00000004ff377e24 */ /* 0x001fe4000f8e00ff */
[----:B------:R-:W-:-:S07]  /*1932f0*/  IMAD.U32 R54, RZ, RZ, UR5 ;  /* 0x00000005ff367e24 */ /* 0x000fce000f8e00ff */
.L_x_9922:
        /* <DEDUP_REMOVED lines=20> */
.L_x_9921:
[----:B------:R-:W0:Y:S01]  /*193440*/  LDCU.64 UR4, c[0x0][0x3c8] ;  /* 0x00007900ff0477ac */ /* 0x000e220008000a00 */
[----:B------:R-:W-:Y:S01]  /*193450*/  BSSY.RECONVERGENT B1, `(.L_x_9923) ;  /* 0x0000018000017945 */ /* 0x000fe20003800200 */
[----:B------:R-:W-:Y:S02]  /*193460*/  IMAD.MOV.U32 R9, RZ, RZ, RZ ;  /* 0x000000ffff097224 */ /* 0x000fe400078e00ff */
[----:B------:R-:W-:Y:S02]  /*193470*/  IMAD.MOV.U32 R56, RZ, RZ, RZ ;  /* 0x000000ffff387224 */ /* 0x000fe400078e00ff */
[----:B0-----:R-:W-:Y:S02]  /*193480*/  IMAD.U32 R55, RZ, RZ, UR4 ;  /* 0x00000004ff377e24 */ /* 0x001fe4000f8e00ff */
[----:B------:R-:W-:-:S07]  /*193490*/  IMAD.U32 R54, RZ, RZ, UR5 ;  /* 0x00000005ff367e24 */ /* 0x000fce000f8e00ff */
.L_x_9924:
        /* <DEDUP_REMOVED lines=20> */
.L_x_9923:
[----:B------:R-:W0:Y:S01]  /*1935e0*/  LDCU.64 UR4, c[0x0][0x3c8] ;  /* 0x00007900ff0477ac */ /* 0x000e220008000a00 */
[----:B------:R-:W-:Y:S01]  /*1935f0*/  BSSY.RECONVERGENT B1, `(.L_x_9925) ;  /* 0x0000018000017945 */ /* 0x000fe20003800200 */
[----:B------:R-:W-:Y:S02]  /*193600*/  IMAD.MOV.U32 R17, RZ, RZ, RZ ;  /* 0x000000ffff117224 */ /* 0x000fe400078e00ff */
[----:B------:R-:W-:Y:S02]  /*193610*/  IMAD.MOV.U32 R56, RZ, RZ, RZ ;  /* 0x000000ffff387224 */ /* 0x000fe400078e00ff */
[----:B0-----:R-:W-:Y:S02]  /*193620*/  IMAD.U32 R55, RZ, RZ, UR4 ;  /* 0x00000004ff377e24 */ /* 0x001fe4000f8e00ff */
[----:B------:R-:W-:-:S07]  /*193630*/  IMAD.U32 R54, RZ, RZ, UR5 ;  /* 0x00000005ff367e24 */ /* 0x000fce000f8e00ff */
.L_x_9926:
        /* <DEDUP_REMOVED lines=20> */
.L_x_9925:
[----:B------:R-:W0:Y:S01]  /*193780*/  LDCU.64 UR4, c[0x0][0x3c8] ;  /* 0x00007900ff0477ac */ /* 0x000e220008000a00 */
[----:B------:R-:W-:Y:S01]  /*193790*/  BSSY.RECONVERGENT B1, `(.L_x_9927) ;  /* 0x0000018000017945 */ /* 0x000fe20003800200 */
[----:B------:R-:W-:Y:S02]  /*1937a0*/  IMAD.MOV.U32 R19, RZ, RZ, RZ ;  /* 0x000000ffff137224 */ /* 0x000fe400078e00ff */
[----:B------:R-:W-:Y:S02]  /*1937b0*/  IMAD.MOV.U32 R56, RZ, RZ, RZ ;  /* 0x000000ffff387224 */ /* 0x000fe400078e00ff */
[----:B0-----:R-:W-:Y:S02]  /*1937c0*/  IMAD.U32 R55, RZ, RZ, UR4 ;  /* 0x00000004ff377e24 */ /* 0x001fe4000f8e00ff */
[----:B------:R-:W-:-:S07]  /*1937d0*/  IMAD.U32 R54, RZ, RZ, UR5 ;  /* 0x00000005ff367e24 */ /* 0x000fce000f8e00ff */
.L_x_9928:
        /* <DEDUP_REMOVED lines=20> */
.L_x_9927:
[----:B------:R-:W0:Y:S01]  /*193920*/  LDCU.64 UR4, c[0x0][0x3c8] ;  /* 0x00007900ff0477ac */ /* 0x000e220008000a00 */
[----:B------:R-:W-:Y:S01]  /*193930*/  BSSY.RECONVERGENT B1, `(.L_x_9929) ;  /* 0x0000018000017945 */ /* 0x000fe20003800200 */
[----:B------:R-:W-:Y:S02]  /*193940*/  IMAD.MOV.U32 R9, RZ, RZ, RZ ;  /* 0x000000ffff097224 */ /* 0x000fe400078e00ff */
[----:B------:R-:W-:Y:S02]  /*193950*/  IMAD.MOV.U32 R56, RZ, RZ, RZ ;  /* 0x000000ffff387224 */ /* 0x000fe400078e00ff */
[----:B0-----:R-:W-:Y:S02]  /*193960*/  IMAD.U32 R55, RZ, RZ, UR4 ;  /* 0x00000004ff377e24 */ /* 0x001fe4000f8e00ff */
[----:B------:R-:W-:-:S07]  /*193970*/  IMAD.U32 R54, RZ, RZ, UR5 ;  /* 0x00000005ff367e24 */ /* 0x000fce000f8e00ff */
.L_x_9930:
        /* <DEDUP_REMOVED lines=20> */
.L_x_9929:
[----:B------:R-:W0:Y:S01]  /*193ac0*/  LDCU.64 UR4, c[0x0][0x3c8] ;  /* 0x00007900ff0477ac */ /* 0x000e220008000a00 */
[----:B------:R-:W-:Y:S01]  /*193ad0*/  BSSY.RECONVERGENT B1, `(.L_x_9931) ;  /* 0x0000018000017945 */ /* 0x000fe20003800200 */
[----:B------:R-:W-:Y:S02]  /*193ae0*/  IMAD.MOV.U32 R17, RZ, RZ, RZ ;  /* 0x000000ffff117224 */ /* 0x000fe400078e00ff */
[----:B------:R-:W-:Y:S02]  /*193af0*/  IMAD.MOV.U32 R56, RZ, RZ, RZ ;  /* 0x000000ffff387224 */ /* 0x000fe400078e00ff */
[----:B0-----:R-:W-:Y:S02]  /*193b00*/  IMAD.U32 R55, RZ, RZ, UR4 ;  /* 0x00000004ff377e24 */ /* 0x001fe4000f8e00ff */
[----:B------:R-:W-:-:S07]  /*193b10*/  IMAD.U32 R54, RZ, RZ, UR5 ;  /* 0x00000005ff367e24 */ /* 0x000fce000f8e00ff */
.L_x_9932:
        /* <DEDUP_REMOVED lines=20> */
.L_x_9931:
[----:B------:R-:W0:Y:S01]  /*193c60*/  LDCU.64 UR4, c[0x0][0x3c8] ;  /* 0x00007900ff0477ac */ /* 0x000e220008000a00 */
[----:B------:R-:W-:Y:S01]  /*193c70*/  BSSY.RECONVERGENT B1, `(.L_x_9933) ;  /* 0x0000018000017945 */ /* 0x000fe20003800200 */
[----:B------:R-:W-:Y:S02]  /*193c80*/  IMAD.MOV.U32 R55, RZ, RZ, RZ ;  /* 0x000000ffff377224 */ /* 0x000fe400078e00ff */
[----:B------:R-:W-:Y:S02]  /*193c90*/  IMAD.MOV.U32 R57, RZ, RZ, RZ ;  /* 0x000000ffff397224 */ /* 0x000fe400078e00ff */
[----:B0-----:R-:W-:Y:S02]  /*193ca0*/  IMAD.U32 R54, RZ, RZ, UR4 ;  /* 0x00000004ff367e24 */ /* 0x001fe4000f8e00ff */
[----:B------:R-:W-:-:S07]  /*193cb0*/  IMAD.U32 R53, RZ, RZ, UR5 ;  /* 0x00000005ff357e24 */ /* 0x000fce000f8e00ff */
.L_x_9934:
        /* <DEDUP_REMOVED lines=20> */
.L_x_9933:
        /* <DEDUP_REMOVED lines=9> */
.L_x_9936:
        /* <DEDUP_REMOVED lines=20> */
.L_x_9935:
[----:B------:R-:W0:Y:S01]  /*193fd0*/  LDCU.64 UR4, c[0x0][0x3c8] ;  /* 0x00007900ff0477ac */ /* 0x000e220008000a00 */
[----:B------:R-:W-:Y:S01]  /*193fe0*/  BSSY.RECONVERGENT B1, `(.L_x_9937) ;  /* 0x0000018000017945 */ /* 0x000fe20003800200 */
[----:B------:R-:W-:Y:S02]  /*193ff0*/  IMAD.MOV.U32 R43, RZ, RZ, RZ ;  /* 0x000000ffff2b7224 */ /* 0x000fe400078e00ff */
[----:B------:R-:W-:Y:S02]  /*194000*/  IMAD.MOV.U32 R55, RZ, RZ, RZ ;  /* 0x000000ffff377224 */ /* 0x000fe400078e00ff */
[----:B0-----:R-:W-:Y:S02]  /*194010*/  IMAD.U32 R54, RZ, RZ, UR4 ;  /* 0x00000004ff367e24 */ /* 0x001fe4000f8e00ff */
[----:B------:R-:W-:-:S07]  /*194020*/  IMAD.U32 R53, RZ, RZ, UR5 ;  /* 0x00000005ff357e24 */ /* 0x000fce000f8e00ff */
.L_x_9938:
        /* <DEDUP_REMOVED lines=20> */
.L_x_9937:
[----:B------:R-:W0:Y:S01]  /*194170*/  LDCU.64 UR4, c[0x0][0x3c8] ;  /* 0x00007900ff0477ac */ /* 0x000e220008000a00 */
[----:B------:R-:W-:Y:S01]  /*194180*/  BSSY.RECONVERGENT B1, `(.L_x_9939) ;  /* 0x0000018000017945 */ /* 0x000fe20003800200 */
[----:B------:R-:W-:Y:S02]  /*194190*/  IMAD.MOV.U32 R19, RZ, RZ, RZ ;  /* 0x000000ffff137224 */ /* 0x000fe400078e00ff */
[----:B------:R-:W-:Y:S02]  /*1941a0*/  IMAD.MOV.U32 R56, RZ, RZ, RZ ;  /* 0x000000ffff387224 */ /* 0x000fe400078e00ff */
[----:B0-----:R-:W-:Y:S02]  /*1941b0*/  IMAD.U32 R55, RZ, RZ, UR4 ;  /* 0x00000004ff377e24 */ /* 0x001fe4000f8e00ff */
[----:B------:R-:W-:-:S07]  /*1941c0*/  IMAD.U32 R54, RZ, RZ, UR5 ;  /* 0x00000005ff367e24 */ /* 0x000fce000f8e00ff */
.L_x_9940:
        /* <DEDUP_REMOVED lines=20> */
.L_x_9939:
[----:B------:R-:W0:Y:S01]  /*194310*/  LDCU.64 UR4, c[0x0][0x3c8] ;  /* 0x00007900ff0477ac */ /* 0x000e220008000a00 */
[----:B------:R-:W-:Y:S01]  /*194320*/  BSSY.RECONVERGENT B1, `(.L_x_9941) ;  /* 0x0000018000017945 */ /* 0x000fe20003800200 */
[----:B------:R-:W-:Y:S02]  /*194330*/  IMAD.MOV.U32 R42, RZ, RZ, RZ ;  /* 0x000000ffff2a7224 */ /* 0x000fe400078e00ff */
[----:B------:R-:W-:Y:S02]  /*194340*/  IMAD.MOV.U32 R57, RZ, RZ, RZ ;  /* 0x000000ffff397224 */ /* 0x000fe400078e00ff */
[----:B0-----:R-:W-:Y:S02]  /*194350*/  IMAD.U32 R55, RZ, RZ, UR4 ;  /* 0x00000004ff377e24 */ /* 0x001fe4000f8e00ff */
[----:B------:R-:W-:-:S07]  /*194360*/  IMAD.U32 R54, RZ, RZ, UR5 ;  /* 0x00000005ff367e24 */ /* 0x000fce000f8e00ff */
.L_x_9942:
        /* <DEDUP_REMOVED lines=20> */
.L_x_9941:
[----:B------:R-:W0:Y:S01]  /*1944b0*/  LDCU.64 UR4, c[0x0][0x3c8] ;  /* 0x00007900ff0477ac */ /* 0x000e220008000a00 */
[----:B------:R-:W-:Y:S01]  /*1944c0*/  BSSY.RECONVERGENT B1, `(.L_x_9943) ;  /* 0x0000018000017945 */ /* 0x000fe20003800200 */
[----:B------:R-:W-:Y:S02]  /*1944d0*/  IMAD.MOV.U32 R43, RZ, RZ, RZ ;  /* 0x000000ffff2b7224 */ /* 0x000fe400078e00ff */
[----:B------:R-:W-:Y:S02]  /*1944e0*/  IMAD.MOV.U32 R56, RZ, RZ, RZ ;  /* 0x000000ffff387224 */ /* 0x000fe400078e00ff */
[----:B0-----:R-:W-:Y:S02]  /*1944f0*/  IMAD.U32 R55, RZ, RZ, UR4 ;  /* 0x00000004ff377e24 */ /* 0x001fe4000f8e00ff */
[----:B------:R-:W-:-:S07]  /*194500*/  IMAD.U32 R54, RZ, RZ, UR5 ;  /* 0x00000005ff367e24 */ /* 0x000fce000f8e00ff */
.L_x_9944:
        /* <DEDUP_REMOVED lines=20> */
.L_x_9943:
[----:B------:R-:W0:Y:S01]  /*194650*/  LDCU.64 UR4, c[0x0][0x3c8] ;  /* 0x00007900ff0477ac */ /* 0x000e220008000a00 */
[----:B------:R-:W-:Y:S01]  /*194660*/  BSSY.RECONVERGENT B1, `(.L_x_9945) ;  /* 0x0000018000017945 */ /* 0x000fe20003800200 */
[----:B------:R-:W-:Y:S02]  /*194670*/  IMAD.MOV.U32 R19, RZ, RZ, RZ ;  /* 0x000000ffff137224 */ /* 0x000fe400078e00ff */
[----:B------:R-:W-:Y:S02]  /*194680*/  IMAD.MOV.U32 R56, RZ, RZ, RZ ;  /* 0x000000ffff387224 */ /* 0x000fe400078e00ff */
[----:B0-----:R-:W-:Y:S02]  /*194690*/  IMAD.U32 R55, RZ, RZ, UR4 ;  /* 0x00000004ff377e24 */ /* 0x001fe4000f8e00ff */
[----:B------:R-:W-:-:S07]  /*1946a0*/  IMAD.U32 R54, RZ, RZ, UR5 ;  /* 0x00000005ff367e24 */ /* 0x000fce000f8e00ff */
.L_x_9946:
        /* <DEDUP_REMOVED lines=20> */
.L_x_9945:
[----:B------:R-:W0:Y:S01]  /*1947f0*/  LDCU.64 UR4, c[0x0][0x3c8] ;  /* 0x00007900ff0477ac */ /* 0x000e220008000a00 */
[----:B------:R-:W-:Y:S01]  /*194800*/  BSSY.RECONVERGENT B1, `(.L_x_9947) ;  /* 0x0000018000017945 */ /* 0x000fe20003800200 */
[----:B------:R-:W-:Y:S02]  /*194810*/  IMAD.MOV.U32 R42, RZ, RZ, RZ ;  /* 0x000000ffff2a7224 */ /* 0x000fe400078e00ff */
[----:B------:R-:W-:Y:S02]  /*194820*/  IMAD.MOV.U32 R57, RZ, RZ, RZ ;  /* 0x000000ffff397224 */ /* 0x000fe400078e00ff */
[----:B0-----:R-:W-:Y:S02]  /*194830*/  IMAD.U32 R55, RZ, RZ, UR4 ;  /* 0x00000004ff377e24 */ /* 0x001fe4000f8e00ff */
[----:B------:R-:W-:-:S07]  /*194840*/  IMAD.U32 R54, RZ, RZ, UR5 ;  /* 0x00000005ff367e24 */ /* 0x000fce000f8e00ff */
.L_x_9948:
        /* <DEDUP_REMOVED lines=20> */
.L_x_9947:
[----:B------:R-:W0:Y:S01]  /*194990*/  LDCU.64 UR4, c[0x0][0x3c8] ;  /* 0x00007900ff0477ac */ /* 0x000e220008000a00 */
[----:B------:R-:W-:Y:S01]  /*1949a0*/  BSSY.RECONVERGENT B1, `(.L_x_9949) ;  /* 0x0000018000017945 */ /* 0x000fe20003800200 */
[----:B------:R-:W-:Y:S02]  /*1949b0*/  IMAD.MOV.U32 R43, RZ, RZ, RZ ;  /* 0x000000ffff2b7224 */ /* 0x000fe400078e00ff */
[----:B------:R-:W-:Y:S02]  /*1949c0*/  IMAD.MOV.U32 R56, RZ, RZ, RZ ;  /* 0x000000ffff387224 */ /* 0x000fe400078e00ff */
[----:B0-----:R-:W-:Y:S02]  /*1949d0*/  IMAD.U32 R55, RZ, RZ, UR4 ;  /* 0x00000004ff377e24 */ /* 0x001fe4000f8e00ff */
[----:B------:R-:W-:-:S07]  /*1949e0*/  IMAD.U32 R54, RZ, RZ, UR5 ;  /* 0x00000005ff367e24 */ /* 0x000fce000f8e00ff */
.L_x_9950:
        /* <DEDUP_REMOVED lines=20> */
.L_x_9949:
[----:B------:R-:W0:Y:S01]  /*194b30*/  LDCU.64 UR4, c[0x0][0x3c8] ;  /* 0x00007900ff0477ac */ /* 0x000e220008000a00 */
[----:B------:R-:W-:Y:S01]  /*194b40*/  BSSY.RECONVERGENT B1, `(.L_x_9951) ;  /* 0x0000018000017945 */ /* 0x000fe20003800200 */
[----:B------:R-:W-:Y:S02]  /*194b50*/  IMAD.MOV.U32 R19, RZ, RZ, RZ ;  /* 0x000000ffff137224 */ /* 0x000fe400078e00ff */
[----:B------:R-:W-:Y:S02]  /*194b60*/  IMAD.MOV.U32 R56, RZ, RZ, RZ ;  /* 0x000000ffff387224 */ /* 0x000fe400078e00ff */
[----:B0-----:R-:W-:Y:S02]  /*194b70*/  IMAD.U32 R55, RZ, RZ, UR4 ;  /* 0x00000004ff377e24 */ /* 0x001fe4000f8e00ff */
[----:B------:R-:W-:-:S07]  /*194b80*/  IMAD.U32 R54, RZ, RZ, UR5 ;  /* 0x00000005ff367e24 */ /* 0x000fce000f8e00ff */
.L_x_9952:
        /* <DEDUP_REMOVED lines=20> */
.L_x_9951:
[----:B------:R-:W0:Y:S01]  /*194cd0*/  LDCU.64 UR4, c[0x0][0x3c8] ;  /* 0x00007900ff0477ac */ /* 0x000e220008000a00 */
[----:B------:R-:W-:Y:S01]  /*194ce0*/  BSSY.RECONVERGENT B1, `(.L_x_9953) ;  /* 0x0000018000017945 */ /* 0x000fe20003800200 */
[----:B------:R-:W-:Y:S02]  /*194cf0*/  IMAD.MOV.U32 R42, RZ, RZ, RZ ;  /* 0x000000ffff2a7224 */ /* 0x000fe400078e00ff */
[----:B------:R-:W-:Y:S02]  /*194d00*/  IMAD.MOV.U32 R57, RZ, RZ, RZ ;  /* 0x000000ffff397224 */ /* 0x000fe400078e00ff */
[----:B0-----:R-:W-:Y:S02]  /*194d10*/  IMAD.U32 R55, RZ, RZ, UR4 ;  /* 0x00000004ff377e24 */ /* 0x001fe4000f8e00ff */
[----:B------:R-:W-:-:S07]  /*194d20*/  IMAD.U32 R54, RZ, RZ, UR5 ;  /* 0x00000005ff367e24 */ /* 0x000fce000f8e00ff */
.L_x_9954:
        /* <DEDUP_REMOVED lines=20> */
.L_x_9953:
[----:B------:R-:W0:Y:S01]  /*194e70*/  LDCU.64 UR4, c[0x0][0x3c8] ;  /* 0x00007900ff0477ac */ /* 0x000e220008000a00 */
[----:B------:R-:W-:Y:S01]  /*194e80*/  BSSY.RECONVERGENT B1, `(.L_x_9955) ;  /* 0x0000018000017945 */ /* 0x000fe20003800200 */
[----:B------:R-:W-:Y:S02]  /*194e90*/  IMAD.MOV.U32 R43, RZ, RZ, RZ ;  /* 0x000000ffff2b7224 */ /* 0x000fe400078e00ff */
[----:B------:R-:W-:Y:S02]  /*194ea0*/  IMAD.MOV.U32 R56, RZ, RZ, RZ ;  /* 0x000000ffff387224 */ /* 0x000fe400078e00ff */
[----:B0-----:R-:W-:Y:S02]  /*194eb0*/  IMAD.U32 R55, RZ, RZ, UR4 ;  /* 0x00000004ff377e24 */ /* 0x001fe4000f8e00ff */
[----:B------:R-:W-:-:S07]  /*194ec0*/  IMAD.U32 R54, RZ, RZ, UR5 ;  /* 0x00000005ff367e24 */ /* 0x000fce000f8e00ff */
.L_x_9956:
        /* <DEDUP_REMOVED lines=20> */
.L_x_9955:
[----:B------:R-:W0:Y:S01]  /*195010*/  LDCU.64 UR4, c[0x0][0x3c8] ;  /* 0x00007900ff0477ac */ /* 0x000e220008000a00 */
[----:B------:R-:W-:Y:S01]  /*195020*/  BSSY.RECONVERGENT B1, `(.L_x_9957) ;  /* 0x0000018000017945 */ /* 0x000fe20003800200 */
[----:B------:R-:W-:Y:S02]  /*195030*/  IMAD.MOV.U32 R19, RZ, RZ, RZ ;  /* 0x000000ffff137224 */ /* 0x000fe400078e00ff */
[----:B------:R-:W-:Y:S02]  /*195040*/  IMAD.MOV.U32 R56, RZ, RZ, RZ ;  /* 0x000000ffff387224 */ /* 0x000fe400078e00ff */
[----:B0-----:R-:W-:Y:S02]  /*195050*/  IMAD.U32 R55, RZ, RZ, UR4 ;  /* 0x00000004ff377e24 */ /* 0x001fe4000f8e00ff */
[----:B------:R-:W-:-:S07]  /*195060*/  IMAD.U32 R54, RZ, RZ, UR5 ;  /* 0x00000005ff367e24 */ /* 0x000fce000f8e00ff */
.L_x_9958:
        /* <DEDUP_REMOVED lines=20> */
.L_x_9957:
[----:B------:R-:W0:Y:S01]  /*1951b0*/  LDCU.64 UR4, c[0x0][0x3c8] ;  /* 0x00007900ff0477ac */ /* 0x000e220008000a00 */
[----:B------:R-:W-:Y:S01]  /*1951c0*/  BSSY.RECONVERGENT B1, `(.L_x_9959) ;  /* 0x0000018000017945 */ /* 0x000fe20003800200 */
[----:B------:R-:W-:Y:S02]  /*1951d0*/  IMAD.MOV.U32 R42, RZ, RZ, RZ ;  /* 0x000000ffff2a7224 */ /* 0x000fe400078e00ff */
[----:B------:R-:W-:Y:S02]  /*1951e0*/  IMAD.MOV.U32 R57, RZ, RZ, RZ ;  /* 0x000000ffff397224 */ /* 0x000fe400078e00ff */
[----:B0-----:R-:W-:Y:S02]  /*1951f0*/  IMAD.U32 R55, RZ, RZ, UR4 ;  /* 0x00000004ff377e24 */ /* 0x001fe4000f8e00ff */
[----:B------:R-:W-:-:S07]  /*195200*/  IMAD.U32 R54, RZ, RZ, UR5 ;  /* 0x00000005ff367e24 */ /* 0x000fce000f8e00ff */
.L_x_9960:
        /* <DEDUP_REMOVED lines=20> */
.L_x_9959:
[----:B------:R-:W0:Y:S01]  /*195350*/  LDCU.64 UR4, c[0x0][0x3c8] ;  /* 0x00007900ff0477ac */ /* 0x000e220008000a00 */
[----:B------:R-:W-:Y:S01]  /*195360*/  BSSY.RECONVERGENT B1, `(.L_x_9961) ;  /* 0x0000018000017945 */ /* 0x000fe20003800200 */
[----:B------:R-:W-:Y:S02]  /*195370*/  IMAD.MOV.U32 R43, RZ, RZ, RZ ;  /* 0x000000ffff2b7224 */ /* 0x000fe400078e00ff */
[----:B------:R-:W-:Y:S02]  /*195380*/  IMAD.MOV.U32 R56, RZ, RZ, RZ ;  /* 0x000000ffff387224 */ /* 0x000fe400078e00ff */
[----:B0-----:R-:W-:Y:S02]  /*195390*/  IMAD.U32 R55, RZ, RZ, UR4 ;  /* 0x00000004ff377e24 */ /* 0x001fe4000f8e00ff */
[----:B------:R-:W-:-:S07]  /*1953a0*/  IMAD.U32 R54, RZ, RZ, UR5 ;  /* 0x00000005ff367e24 */ /* 0x000fce000f8e00ff */
.L_x_9962:
        /* <DEDUP_REMOVED lines=20> */
.L_x_9961:
[----:B------:R-:W0:Y:S01]  /*1954f0*/  LDCU.64 UR4, c[0x0][0x3c8] ;  /* 0x00007900ff0477ac */ /* 0x000e220008000a00 */
[----:B------:R-:W-:Y:S01]  /*195500*/  BSSY.RECONVERGENT B1, `(.L_x_9963) ;  /* 0x0000018000017945 */ /* 0x000fe20003800200 */
[----:B------:R-:W-:Y:S02]  /*195510*/  IMAD.MOV.U32 R19, RZ, RZ, RZ ;  /* 0x000000ffff137224 */ /* 0x000fe400078e00ff */
[----:B------:R-:W-:Y:S02]  /*195520*/  IMAD.MOV.U32 R56, RZ, RZ, RZ ;  /* 0x000000ffff387224 */ /* 0x000fe400078e00ff */
[----:B0-----:R-:W-:Y:S02]  /*195530*/  IMAD.U32 R55, RZ, RZ, UR4 ;  /* 0x00000004ff377e24 */ /* 0x001fe4000f8e00ff */
[----:B------:R-:W-:-:S07]  /*195540*/  IMAD.U32 R54, RZ, RZ, UR5 ;  /* 0x00000005ff367e24 */ /* 0x000fce000f8e00ff */
.L_x_9964:
        /* <DEDUP_REMOVED lines=20> */
.L_x_9963:
[----:B------:R-:W0:Y:S01]  /*195690*/  LDCU.64 UR4, c[0x0][0x3c8] ;  /* 0x00007900ff0477ac */ /* 0x000e220008000a00 */
[----:B------:R-:W-:Y:S01]  /*1956a0*/  BSSY.RECONVERGENT B1, `(.L_x_9965) ;  /* 0x0000018000017945 */ /* 0x000fe20003800200 */
[----:B------:R-:W-:Y:S02]  /*1956b0*/  IMAD.MOV.U32 R42, RZ, RZ, RZ ;  /* 0x000000ffff2a7224 */ /* 0x000fe400078e00ff */
[----:B------:R-:W-:Y:S02]  /*1956c0*/  IMAD.MOV.U32 R57, RZ, RZ, RZ ;  /* 0x000000ffff397224 */ /* 0x000fe400078e00ff */
[----:B0-----:R-:W-:Y:S02]  /*1956d0*/  IMAD.U32 R55, RZ, RZ, UR4 ;  /* 0x00000004ff377e24 */ /* 0x001fe4000f8e00ff */
[----:B------:R-:W-:-:S07]  /*1956e0*/  IMAD.U32 R54, RZ, RZ, UR5 ;  /* 0x00000005ff367e24 */ /* 0x000fce000f8e00ff */
.L_x_9966:
        /* <DEDUP_REMOVED lines=20> */
.L_x_9965:
[----:B------:R-:W0:Y:S01]  /*195830*/  LDCU.64 UR4, c[0x0][0x3c8] ;  /* 0x00007900ff0477ac */ /* 0x000e220008000a00 */
[----:B------:R-:W-:Y:S01]  /*195840*/  BSSY.RECONVERGENT B1, `(.L_x_9967) ;  /* 0x0000018000017945 */ /* 0x000fe20003800200 */
[----:B------:R-:W-:Y:S02]  /*195850*/  IMAD.MOV.U32 R43, RZ, RZ, RZ ;  /* 0x000000ffff2b7224 */ /* 0x000fe400078e00ff */
[----:B------:R-:W-:Y:S02]  /*195860*/  IMAD.MOV.U32 R56, RZ, RZ, RZ ;  /* 0x000000ffff387224 */ /* 0x000fe400078e00ff */
[----:B0-----:R-:W-:Y:S02]  /*195870*/  IMAD.U32 R55, RZ, RZ, UR4 ;  /* 0x00000004ff377e24 */ /* 0x001fe4000f8e00ff */
[----:B------:R-:W-:-:S07]  /*195880*/  IMAD.U32 R54, RZ, RZ, UR5 ;  /* 0x00000005ff367e24 */ /* 0x000fce000f8e00ff */
.L_x_9968:
        /* <DEDUP_REMOVED lines=20> */
.L_x_9967:
[----:B------:R-:W0:Y:S01]  /*1959d0*/  LDCU.64 UR4, c[0x0][0x3c8] ;  /* 0x00007900ff0477ac */ /* 0x000e220008000a00 */
[----:B------:R-:W-:Y:S01]  /*1959e0*/  BSSY.RECONVERGENT B1, `(.L_x_9969) ;  /* 0x0000018000017945 */ /* 0x000fe20003800200 */
[----:B------:R-:W-:Y:S02]  /*1959f0*/  IMAD.MOV.U32 R19, RZ, RZ, RZ ;  /* 0x000000ffff137224 */ /* 0x000fe400078e00ff */
[----:B------:R-:W-:Y:S02]  /*195a00*/  IMAD.MOV.U32 R56, RZ, RZ, RZ ;  /* 0x000000ffff387224 */ /* 0x000fe400078e00ff */
[----:B0-----:R-:W-:Y:S02]  /*195a10*/  IMAD.U32 R55, RZ, RZ, UR4 ;  /* 0x00000004ff377e24 */ /* 0x001fe4000f8e00ff */
[----:B------:R-:W-:-:S07]  /*195a20*/  IMAD.U32 R54, RZ, RZ, UR5 ;  /* 0x00000005ff367e24 */ /* 0x000fce000f8e00ff */
.L_x_9970:
        /* <DEDUP_REMOVED lines=20> */
.L_x_9969:
[----:B------:R-:W0:Y:S01]  /*195b70*/  LDCU.64 UR4, c[0x0][0x3c8] ;  /* 0x00007900ff0477ac */ /* 0x000e220008000a00 */
[----:B------:R-:W-:Y:S01]  /*195b80*/  BSSY.RECONVERGENT B1, `(.L_x_9971) ;  /* 0x0000018000017945 */ /* 0x000fe20003800200 */
[----:B------:R-:W-:Y:S02]  /*195b90*/  IMAD.MOV.U32 R42, RZ, RZ, RZ ;  /* 0x000000ffff2a7224 */ /* 0x000fe400078e00ff */
[----:B------:R-:W-:Y:S02]  /*195ba0*/  IMAD.MOV.U32 R57, RZ, RZ, RZ ;  /* 0x000000ffff397224 */ /* 0x000fe400078e00ff */
[----:B0-----:R-:W-:Y:S02]  /*195bb0*/  IMAD.U32 R55, RZ, RZ, UR4 ;  /* 0x00000004ff377e24 */ /* 0x001fe4000f8e00ff */
[----:B------:R-:W-:-:S07]  /*195bc0*/  IMAD.U32 R54, RZ, RZ, UR5 ;  /* 0x00000005ff367e24 */ /* 0x000fce000f8e00ff */
.L_x_9972:
        /* <DEDUP_REMOVED lines=20> */
.L_x_9971:
[----:B------:R-:W0:Y:S01]  /*195d10*/  LDCU.64 UR4, c[0x0][0x3c8] ;  /* 0x00007900ff0477ac */ /* 0x000e220008000a00 */
[----:B------:R-:W-:Y:S01]  /*195d20*/  BSSY.RECONVERGENT B1, `(.L_x_9973) ;  /* 0x0000018000017945 */ /* 0x000fe20003800200 */
[----:B------:R-:W-:Y:S02]  /*195d30*/  IMAD.MOV.U32 R55, RZ, RZ, RZ ;  /* 0x000000ffff377224 */ /* 0x000fe400078e00ff */
[----:B------:R-:W-:Y:S02]  /*195d40*/  IMAD.MOV.U32 R57, RZ, RZ, RZ ;  /* 0x000000ffff397224 */ /* 0x000fe400078e00ff */
[----:B0-----:R-:W-:Y:S02]  /*195d50*/  IMAD.U32 R54, RZ, RZ, UR4 ;  /* 0x00000004ff367e24 */ /* 0x001fe4000f8e00ff */
[----:B------:R-:W-:-:S07]  /*195d60*/  IMAD.U32 R53, RZ, RZ, UR5 ;  /* 0x00000005ff357e24 */ /* 0x000fce000f8e00ff */
.L_x_9974:
        /* <DEDUP_REMOVED lines=20> */
.L_x_9973:
        /* <DEDUP_REMOVED lines=9> */
.L_x_9976:
        /* <DEDUP_REMOVED lines=20> */
.L_x_9975:
[----:B------:R-:W0:Y:S01]  /*196080*/  LDCU.64 UR4, c[0x0][0x3c8] ;  /* 0x00007900ff0477ac */ /* 0x000e220008000a00 */
[----:B------:R-:W-:Y:S01]  /*196090*/  BSSY.RECONVERGENT B1, `(.L_x_9977) ;  /* 0x0000018000017945 */ /* 0x000fe20003800200 */
[----:B------:R-:W-:Y:S02]  /*1960a0*/  IMAD.MOV.U32 R19, RZ, RZ, RZ ;  /* 0x000000ffff137224 */ /* 0x000fe400078e00ff */
[----:B------:R-:W-:Y:S02]  /*1960b0*/  IMAD.MOV.U32 R55, RZ, RZ, RZ ;  /* 0x000000ffff377224 */ /* 0x000fe400078e00ff */
[----:B0-----:R-:W-:Y:S02]  /*1960c0*/  IMAD.U32 R54, RZ, RZ, UR4 ;  /* 0x00000004ff367e24 */ /* 0x001fe4000f8e00ff */
[----:B------:R-:W-:-:S07]  /*1960d0*/  IMAD.U32 R53, RZ, RZ, UR5 ;  /* 0x00000005ff357e24 */ /* 0x000fce000f8e00ff */
.L_x_9978:
        /* <DEDUP_REMOVED lines=20> */
.L_x_9977:
[----:B------:R-:W0:Y:S01]  /*196220*/  LDCU.64 UR4, c[0x0][0x3c8] ;  /* 0x00007900ff0477ac */ /* 0x000e220008000a00 */
[----:B------:R-:W-:Y:S01]  /*196230*/  BSSY.RECONVERGENT B1, `(.L_x_9979) ;  /* 0x0000018000017945 */ /* 0x000fe20003800200 */
[----:B------:R-:W-:Y:S02]  /*196240*/  IMAD.MOV.U32 R13, RZ, RZ, RZ ;  /* 0x000000ffff0d7224 */ /* 0x000fe400078e00ff */
[----:B------:R-:W-:Y:S02]  /*196250*/  IMAD.MOV.U32 R56, RZ, RZ, RZ ;  /* 0x000000ffff387224 */ /* 0x000fe400078e00ff */
[----:B0-----:R-:W-:Y:S02]  /*196260*/  IMAD.U32 R55, RZ, RZ, UR4 ;  /* 0x00000004ff377e24 */ /* 0x001fe4000f8e00ff */
[----:B------:R-:W-:-:S07]  /*196270*/  IMAD.U32 R54, RZ, RZ, UR5 ;  /* 0x00000005ff367e24 */ /* 0x000fce000f8e00ff */
.L_x_9980:
        /* <DEDUP_REMOVED lines=20> */
.L_x_9979:
[----:B------:R-:W0:Y:S01]  /*1963c0*/  LDCU.64 UR4, c[0x0][0x3c8] ;  /* 0x00007900ff0477ac */ /* 0x000e220008000a00 */
[----:B------:R-:W-:Y:S01]  /*1963d0*/  BSSY.RECONVERGENT B1, `(.L_x_9981) ;  /* 0x0000018000017945 */ /* 0x000fe20003800200 */
[----:B------:R-:W-:Y:S02]  /*1963e0*/  IMAD.MOV.U32 R17, RZ, RZ, RZ ;  /* 0x000000ffff117224 */ /* 0x000fe400078e00ff */
[----:B------:R-:W-:Y:S02]  /*1963f0*/  IMAD.MOV.U32 R56, RZ, RZ, RZ ;  /* 0x000000ffff387224 */ /* 0x000fe400078e00ff */
[----:B0-----:R-:W-:Y:S02]  /*196400*/  IMAD.U32 R55, RZ, RZ, UR4 ;  /* 0x00000004ff377e24 */ /* 0x001fe4000f8e00ff */
[----:B------:R-:W-:-:S07]  /*196410*/  IMAD.U32 R54, RZ, RZ, UR5 ;  /* 0x00000005ff367e24 */ /* 0x000fce000f8e00ff */
.L_x_9982:
        /* <DEDUP_REMOVED lines=20> */
.L_x_9981:
[----:B------:R-:W0:Y:S01]  /*196560*/  LDCU.64 UR4, c[0x0][0x3c8] ;  /* 0x00007900ff0477ac */ /* 0x000e220008000a00 */
[----:B------:R-:W-:Y:S01]  /*196570*/  BSSY.RECONVERGENT B1, `(.L_x_9983) ;  /* 0x0000018000017945 */ /* 0x000fe20003800200 */
[----:B------:R-:W-:Y:S02]  /*196580*/  IMAD.MOV.U32 R19, RZ, RZ, RZ ;  /* 0x000000ffff137224 */ /* 0x000fe400078e00ff */
[----:B------:R-:W-:Y:S02]  /*196590*/  IMAD.MOV.U32 R56, RZ, RZ, RZ ;  /* 0x000000ffff387224 */ /* 0x000fe400078e00ff */
[----:B0-----:R-:W-:Y:S02]  /*1965a0*/  IMAD.U32 R55, RZ, RZ, UR4 ;  /* 0x00000004ff377e24 */ /* 0x001fe4000f8e00ff */
[----:B------:R-:W-:-:S07]  /*1965b0*/  IMAD.U32 R54, RZ, RZ, UR5 ;  /* 0x00000005ff367e24 */ /* 0x000fce000f8e00ff */
.L_x_9984:
        /* <DEDUP_REMOVED lines=20> */
.L_x_9983:
[----:B------:R-:W0:Y:S01]  /*196700*/  LDCU.64 UR4, c[0x0][0x3c8] ;  /* 0x00007900ff0477ac */ /* 0x000e220008000a00 */
[----:B------:R-:W-:Y:S01]  /*196710*/  BSSY.RECONVERGENT B1, `(.L_x_9985) ;  /* 0x0000018000017945 */ /* 0x000fe20003800200 */
[----:B------:R-:W-:Y:S02]  /*196720*/  IMAD.MOV.U32 R13, RZ, RZ, RZ ;  /* 0x000000ffff0d7224 */ /* 0x000fe400078e00ff */
[----:B------:R-:W-:Y:S02]  /*196730*/  IMAD.MOV.U32 R56, RZ, RZ, RZ ;  /* 0x000000ffff387224 */ /* 0x000fe400078e00ff */
[----:B0-----:R-:W-:Y:S02]  /*196740*/  IMAD.U32 R55, RZ, RZ, UR4 ;  /* 0x00000004ff377e24 */ /* 0x001fe4000f8e00ff */
[----:B------:R-:W-:-:S07]  /*196750*/  IMAD.U32 R54, RZ, RZ, UR5 ;  /* 0x00000005ff367e24 */ /* 0x000fce000f8e00ff */
.L_x_9986:
        /* <DEDUP_REMOVED lines=20> */
.L_x_9985:
[----:B------:R-:W0:Y:S01]  /*1968a0*/  LDCU.64 UR4, c[0x0][0x3c8] ;  /* 0x00007900ff0477ac */ /* 0x000e220008000a00 */
[----:B------:R-:W-:Y:S01]  /*1968b0*/  BSSY.RECONVERGENT B1, `(.L_x_9987) ;  /* 0x0000018000017945 */ /* 0x000fe20003800200 */
[----:B------:R-:W-:Y:S02]  /*1968c0*/  IMAD.MOV.U32 R17, RZ, RZ, RZ ;  /* 0x000000ffff117224 */ /* 0x000fe400078e00ff */
[----:B------:R-:W-:Y:S02]  /*1968d0*/  IMAD.MOV.U32 R56, RZ, RZ, RZ ;  /* 0x000000ffff387224 */ /* 0x000fe400078e00ff */
[----:B0-----:R-:W-:Y:S02]  /*1968e0*/  IMAD.U32 R55, RZ, RZ, UR4 ;  /* 0x00000004ff377e24 */ /* 0x001fe4000f8e00ff */
[----:B------:R-:W-:-:S07]  /*1968f0*/  IMAD.U32 R54, RZ, RZ, UR5 ;  /* 0x00000005ff367e24 */ /* 0x000fce000f8e00ff */
.L_x_9988:
        /* <DEDUP_REMOVED lines=20> */
.L_x_9987:
[----:B------:R-:W0:Y:S01]  /*196a40*/  LDCU.64 UR4, c[0x0][0x3c8] ;  /* 0x00007900ff0477ac */ /* 0x000e220008000a00 */
[----:B------:R-:W-:Y:S01]  /*196a50*/  BSSY.RECONVERGENT B1, `(.L_x_9989) ;  /* 0x0000018000017945 */ /* 0x000fe20003800200 */
[----:B------:R-:W-:Y:S02]  /*196a60*/  IMAD.MOV.U32 R19, RZ, RZ, RZ ;  /* 0x000000ffff137224 */ /* 0x000fe400078e00ff */
[----:B------:R-:W-:Y:S02]  /*196a70*/  IMAD.MOV.U32 R56, RZ, RZ, RZ ;  /* 0x000000ffff387224 */ /* 0x000fe400078e00ff */
[----:B0-----:R-:W-:Y:S02]  /*196a80*/  IMAD.U32 R55, RZ, RZ, UR4 ;  /* 0x00000004ff377e24 */ /* 0x001fe4000f8e00ff */
[----:B------:R-:W-:-:S07]  /*196a90*/  IMAD.U32 R54, RZ, RZ, UR5 ;  /* 0x00000005ff367e24 */ /* 0x000fce000f8e00ff */
.L_x_9990:
        /* <DEDUP_REMOVED lines=20> */
.L_x_9989:
[----:B------:R-:W0:Y:S01]  /*196be0*/  LDCU.64 UR4, c[0x0][0x3c8] ;  /* 0x00007900ff0477ac */ /* 0x000e220008000a00 */
[----:B------:R-:W-:Y:S01]  /*196bf0*/  BSSY.RECONVERGENT B1, `(.L_x_9991) ;  /* 0x0000018000017945 */ /* 0x000fe20003800200 */
[----:B------:R-:W-:Y:S02]  /*196c00*/  IMAD.MOV.U32 R13, RZ, RZ, RZ ;  /* 0x000000ffff0d7224 */ /* 0x000fe400078e00ff */
[----:B------:R-:W-:Y:S02]  /*196c10*/  IMAD.MOV.U32 R56, RZ, RZ, RZ ;  /* 0x000000ffff387224 */ /* 0x000fe400078e00ff */
[----:B0-----:R-:W-:Y:S02]  /*196c20*/  IMAD.U32 R55, RZ, RZ, UR4 ;  /* 0x00000004ff377e24 */ /* 0x001fe4000f8e00ff */
[----:B------:R-:W-:-:S07]  /*196c30*/  IMAD.U32 R54, RZ, RZ, UR5 ;  /* 0x00000005ff367e24 */ /* 0x000fce000f8e00ff */
.L_x_9992:
        /* <DEDUP_REMOVED lines=20> */
.L_x_9991:
[----:B------:R-:W0:Y:S01]  /*196d80*/  LDCU.64 UR4, c[0x0][0x3c8] ;  /* 0x00007900ff0477ac */ /* 0x000e220008000a00 */
[----:B------:R-:W-:Y:S01]  /*196d90*/  BSSY.RECONVERGENT B1, `(.L_x_9993) ;  /* 0x0000018000017945 */ /* 0x000fe20003800200 */
[----:B------:R-:W-:Y:S02]  /*196da0*/  IMAD.MOV.U32 R17, RZ, RZ, RZ ;  /* 0x000000ffff117224 */ /* 0x000fe400078e00ff */
[----:B------:R-:W-:Y:S02]  /*196db0*/  IMAD.MOV.U32 R56, RZ, RZ, RZ ;  /* 0x000000ffff387224 */ /* 0x000fe400078e00ff */
[----:B0-----:R-:W-:Y:S02]  /*196dc0*/  IMAD.U32 R55, RZ, RZ, UR4 ;  /* 0x00000004ff377e24 */ /* 0x001fe4000f8e00ff */
[----:B------:R-:W-:-:S07]  /*196dd0*/  IMAD.U32 R54, RZ, RZ, UR5 ;  /* 0x00000005ff367e24 */ /* 0x000fce000f8e00ff */
.L_x_9994:
        /* <DEDUP_REMOVED lines=20> */
.L_x_9993:
[----:B------:R-:W0:Y:S01]  /*196f20*/  LDCU.64 UR4, c[0x0][0x3c8] ;  /* 0x00007900ff0477ac */ /* 0x000e220008000a00 */
[----:B------:R-:W-:Y:S01]  /*196f30*/  BSSY.RECONVERGENT B1, `(.L_x_9995) ;  /* 0x0000018000017945 */ /* 0x000fe20003800200 */
[----:B------:R-:W-:Y:S02]  /*196f40*/  IMAD.MOV.U32 R19, RZ, RZ, RZ ;  /* 0x000000ffff137224 */ /* 0x000fe400078e00ff */
[----:B------:R-:W-:Y:S02]  /*196f50*/  IMAD.MOV.U32 R56, RZ, RZ, RZ ;  /* 0x000000ffff387224 */ /* 0x000fe400078e00ff */
[----:B0-----:R-:W-:Y:S02]  /*196f60*/  IMAD.U32 R55, RZ, RZ, UR4 ;  /* 0x00000004ff377e24 */ /* 0x001fe4000f8e00ff */
[----:B------:R-:W-:-:S07]  /*196f70*/  IMAD.U32 R54, RZ, RZ, UR5 ;  /* 0x00000005ff367e24 */ /* 0x000fce000f8e00ff */
.L_x_9996:
        /* <DEDUP_REMOVED lines=20> */
.L_x_9995:
[----:B------:R-:W0:Y:S01]  /*1970c0*/  LDCU.64 UR4, c[0x0][0x3c8] ;  /* 0x00007900ff0477ac */ /* 0x000e220008000a00 */
[----:B------:R-:W-:Y:S01]  /*1970d0*/  BSSY.RECONVERGENT B1, `(.L_x_9997) ;  /* 0x0000018000017945 */ /* 0x000fe20003800200 */
[----:B------:R-:W-:Y:S02]  /*1970e0*/  IMAD.MOV.U32 R13, RZ, RZ, RZ ;  /* 0x000000ffff0d7224 */ /* 0x000fe400078e00ff */
[----:B------:R-:W-:Y:S02]  /*1970f0*/  IMAD.MOV.U32 R56, RZ, RZ, RZ ;  /* 0x000000ffff387224 */ /* 0x000fe400078e00ff */
[----:B0-----:R-:W-:Y:S02]  /*197100*/  IMAD.U32 R55, RZ, RZ, UR4 ;  /* 0x00000004ff377e24 */ /* 0x001fe4000f8e00ff */
[----:B------:R-:W-:-:S07]  /*197110*/  IMAD.U32 R54, RZ, RZ, UR5 ;  /* 0x00000005ff367e24 */ /* 0x000fce000f8e00ff */
.L_x_9998:
        /* <DEDUP_REMOVED lines=20> */
.L_x_9997:
[----:B------:R-:W0:Y:S01]  /*197260*/  LDCU.64 UR4, c[0x0][0x3c8] ;  /* 0x00007900ff0477ac */ /* 0x000e220008000a00 */
[----:B------:R-:W-:Y:S01]  /*197270*/  BSSY.RECONVERGENT B1, `(.L_x_9999) ;  /* 0x0000018000017945 */ /* 0x000fe20003800200 */
[----:B------:R-:W-:Y:S02]  /*197280*/  IMAD.MOV.U32 R17, RZ, RZ, RZ ;  /* 0x000000ffff117224 */ /* 0x000fe400078e00ff */
[----:B------:R-:W-:Y:S02]  /*197290*/  IMAD.MOV.U32 R56, RZ, RZ, RZ ;  /* 0x000000ffff387224 */ /* 0x000fe400078e00ff */
[----:B0-----:R-:W-:Y:S02]  /*1972a0*/  IMAD.U32 R55, RZ, RZ, UR4 ;  /* 0x00000004ff377e24 */ /* 0x001fe4000f8e00ff */
[----:B------:R-:W-:-:S07]  /*1972b0*/  IMAD.U32 R54, RZ, RZ, UR5 ;  /* 0x00000005ff367e24 */ /* 0x000fce000f8e00ff */
.L_x_10000:
        /* <DEDUP_REMOVED lines=20> */
.L_x_9999:
[----:B------:R-:W0:Y:S01]  /*197400*/  LDCU.64 UR4, c[0x0][0x3c8] ;  /* 0x00007900ff0477ac */ /* 0x000e220008000a00 */
[----:B------:R-:W-:Y:S01]  /*197410*/  BSSY.RECONVERGENT B1, `(.L_x_10001) ;  /* 0x0000018000017945 */ /* 0x000fe20003800200 */
[----:B------:R-:W-:Y:S02]  /*197420*/  IMAD.MOV.U32 R19, RZ, RZ, RZ ;  /* 0x000000ffff137224 */ /* 0x000fe400078e00ff */
[----:B------:R-:W-:Y:S02]  /*197430*/  IMAD.MOV.U32 R56, RZ, RZ, RZ ;  /* 0x000000ffff387224 */ /* 0x000fe400078e00ff */
[----:B0-----:R-:W-:Y:S02]  /*197440*/  IMAD.U32 R55, RZ, RZ, UR4 ;  /* 0x00000004ff377e24 */ /* 0x001fe4000f8e00ff */
[----:B------:R-:W-:-:S07]  /*197450*/  IMAD.U32 R54, RZ, RZ, UR5 ;  /* 0x00000005ff367e24 */ /* 0x000fce000f8e00ff */
.L_x_10002:
        /* <DEDUP_REMOVED lines=20> */
.L_x_10001:
[----:B------:R-:W0:Y:S01]  /*1975a0*/  LDCU.64 UR4, c[0x0][0x3c8] ;  /* 0x00007900ff0477ac */ /* 0x000e220008000a00 */
[----:B------:R-:W-:Y:S01]  /*1975b0*/  BSSY.RECONVERGENT B1, `(.L_x_10003) ;  /* 0x0000018000017945 */ /* 0x000fe20003800200 */
[----:B------:R-:W-:Y:S02]  /*1975c0*/  IMAD.MOV.U32 R13, RZ, RZ, RZ ;  /* 0x000000ffff0d7224 */ /* 0x000fe400078e00ff */
[----:B------:R-:W-:Y:S02]  /*1975d0*/  IMAD.MOV.U32 R56, RZ, RZ, RZ ;  /* 0x000000ffff387224 */ /* 0x000fe400078e00ff */
[----:B0-----:R-:W-:Y:S02]  /*1975e0*/  IMAD.U32 R55, RZ, RZ, UR4 ;  /* 0x00000004ff377e24 */ /* 0x001fe4000f8e00ff */
[----:B------:R-:W-:-:S07]  /*1975f0*/  IMAD.U32 R54, RZ, RZ, UR5 ;  /* 0x00000005ff367e24 */ /* 0x000fce000f8e00ff */
.L_x_10004:
        /* <DEDUP_REMOVED lines=20> */
.L_x_10003:
[----:B------:R-:W0:Y:S01]  /*197740*/  LDCU.64 UR4, c[0x0][0x3c8] ;  /* 0x00007900ff0477ac */ /* 0x000e220008000a00 */
[----:B------:R-:W-:Y:S01]  /*197750*/  BSSY.RECONVERGENT B1, `(.L_x_10005) ;  /* 0x0000018000017945 */ /* 0x000fe20003800200 */
[----:B------:R-:W-:Y:S02]  /*197760*/  IMAD.MOV.U32 R17, RZ, RZ, RZ ;  /* 0x000000ffff117224 */ /* 0x000fe400078e00ff */
[----:B------:R-:W-:Y:S02]  /*197770*/  IMAD.MOV.U32 R56, RZ, RZ, RZ ;  /* 0x000000ffff387224 */ /* 0x000fe400078e00ff */
[----:B0-----:R-:W-:Y:S02]  /*197780*/  IMAD.U32 R55, RZ, RZ, UR4 ;  /* 0x00000004ff377e24 */ /* 0x001fe4000f8e00ff */
[----:B------:R-:W-:-:S07]  /*197790*/  IMAD.U32 R54, RZ, RZ, UR5 ;  /* 0x00000005ff367e24 */ /* 0x000fce000f8e00ff */
.L_x_10006:
        /* <DEDUP_REMOVED lines=20> */
.L_x_10005:
[----:B------:R-:W0:Y:S01]  /*1978e0*/  LDCU.64 UR4, c[0x0][0x3c8] ;  /* 0x00007900ff0477ac */ /* 0x000e220008000a00 */
[----:B------:R-:W-:Y:S01]  /*1978f0*/  BSSY.RECONVERGENT B1, `(.L_x_10007) ;  /* 0x0000018000017945 */ /* 0x000fe20003800200 */
[----:B------:R-:W-:Y:S02]  /*197900*/  IMAD.MOV.U32 R19, RZ, RZ, RZ ;  /* 0x000000ffff137224 */ /* 0x000fe400078e00ff */
[----:B------:R-:W-:Y:S02]  /*197910*/  IMAD.MOV.U32 R56, RZ, RZ, RZ ;  /* 0x000000ffff387224 */ /* 0x000fe400078e00ff */
[----:B0-----:R-:W-:Y:S02]  /*197920*/  IMAD.U32 R55, RZ, RZ, UR4 ;  /* 0x00000004ff377e24 */ /* 0x001fe4000f8e00ff */
[----:B------:R-:W-:-:S07]  /*197930*/  IMAD.U32 R54, RZ, RZ, UR5 ;  /* 0x00000005ff367e24 */ /* 0x000fce000f8e00ff */
.L_x_10008:
        /* <DEDUP_REMOVED lines=20> */
.L_x_10007:
[----:B------:R-:W0:Y:S01]  /*197a80*/  LDCU.64 UR4, c[0x0][0x3c8] ;  /* 0x00007900ff0477ac */ /* 0x000e220008000a00 */
[----:B------:R-:W-:Y:S01]  /*197a90*/  BSSY.RECONVERGENT B1, `(.L_x_10009) ;  /* 0x0000018000017945 */ /* 0x000fe20003800200 */
[----:B------:R-:W-:Y:S02]  /*197aa0*/  IMAD.MOV.U32 R13, RZ, RZ, RZ ;  /* 0x000000ffff0d7224 */ /* 0x000fe400078e00ff */
[----:B------:R-:W-:Y:S02]  /*197ab0*/  IMAD.MOV.U32 R56, RZ, RZ, RZ ;  /* 0x000000ffff387224 */ /* 0x000fe400078e00ff */
[----:B0-----:R-:W-:Y:S02]  /*197ac0*/  IMAD.U32 R55, RZ, RZ, UR4 ;  /* 0x00000004ff377e24 */ /* 0x001fe4000f8e00ff */
[----:B------:R-:W-:-:S07]  /*197ad0*/  IMAD.U32 R54, RZ, RZ, UR5 ;  /* 0x00000005ff367e24 */ /* 0x000fce000f8e00ff */
.L_x_10010:
        /* <DEDUP_REMOVED lines=20> */
.L_x_10009:
[----:B------:R-:W0:Y:S01]  /*197c20*/  LDCU.64 UR4, c[0x0][0x3c8] ;  /* 0x00007900ff0477ac */ /* 0x000e220008000a00 */
[----:B------:R-:W-:Y:S01]  /*197c30*/  BSSY.RECONVERGENT B1, `(.L_x_10011) ;  /* 0x0000018000017945 */ /* 0x000fe20003800200 */
[----:B------:R-:W-:Y:S02]  /*197c40*/  IMAD.MOV.U32 R17, RZ, RZ, RZ ;  /* 0x000000ffff117224 */ /* 0x000fe400078e00ff */
[----:B------:R-:W-:Y:S02]  /*197c50*/  IMAD.MOV.U32 R56, RZ, RZ, RZ ;  /* 0x000000ffff387224 */ /* 0x000fe400078e00ff */
[----:B0-----:R-:W-:Y:S02]  /*197c60*/  IMAD.U32 R55, RZ, RZ, UR4 ;  /* 0x00000004ff377e24 */ /* 0x001fe4000f8e00ff */
[----:B------:R-:W-:-:S07]  /*197c70*/  IMAD.U32 R54, RZ, RZ, UR5 ;  /* 0x00000005ff367e24 */ /* 0x000fce000f8e00ff */
.L_x_10012:
        /* <DEDUP_REMOVED lines=20> */
.L_x_10011:
[----:B------:R-:W0:Y:S01]  /*197dc0*/  LDCU.64 UR4, c[0x0][0x3c8] ;  /* 0x00007900ff0477ac */ /* 0x000e220008000a00 */
[----:B------:R-:W-:Y:S01]  /*197dd0*/  BSSY.RECONVERGENT B1, `(.L_x_10013) ;  /* 0x0000018000017945 */ /* 0x000fe20003800200 */
[----:B------:R-:W-:Y:S02]  /*197de0*/  IMAD.MOV.U32 R55, RZ, RZ, RZ ;  /* 0x000000ffff377224 */ /* 0x000fe400078e00ff */
[----:B------:R-:W-:Y:S02]  /*197df0*/  IMAD.MOV.U32 R57, RZ, RZ, RZ ;  /* 0x000000ffff397224 */ /* 0x000fe400078e00ff */
[----:B0-----:R-:W-:Y:S02]  /*197e00*/  IMAD.U32 R54, RZ, RZ, UR4 ;  /* 0x00000004ff367e24 */ /* 0x001fe4000f8e00ff */
[----:B------:R-:W-:-:S07]  /*197e10*/  IMAD.U32 R53, RZ, RZ, UR5 ;  /* 0x00000005ff357e24 */ /* 0x000fce000f8e00ff */
.L_x_10014:
        /* <DEDUP_REMOVED lines=20> */
.L_x_10013:
        /* <DEDUP_REMOVED lines=9> */
.L_x_10016:
        /* <DEDUP_REMOVED lines=20> */
.L_x_10015:
[----:B------:R-:W0:Y:S01]  /*198130*/  LDCU.64 UR4, c[0x0][0x3c8] ;  /* 0x00007900ff0477ac */ /* 0x000e220008000a00 */
[----:B------:R-:W-:Y:S01]  /*198140*/  BSSY.RECONVERGENT B1, `(.L_x_10017) ;  /* 0x0000018000017945 */ /* 0x000fe20003800200 */
[----:B------:R-:W-:Y:S02]  /*198150*/  IMAD.MOV.U32 R17, RZ, RZ, RZ ;  /* 0x000000ffff117224 */ /* 0x000fe400078e00ff */
[----:B------:R-:W-:Y:S02]  /*198160*/  IMAD.MOV.U32 R55, RZ, RZ, RZ ;  /* 0x000000ffff377224 */ /* 0x000fe400078e00ff */
[----:B0-----:R-:W-:Y:S02]  /*198170*/  IMAD.U32 R54, RZ, RZ, UR4 ;  /* 0x00000004ff367e24 */ /* 0x001fe4000f8e00ff */
[----:B------:R-:W-:-:S07]  /*198180*/  IMAD.U32 R53, RZ, RZ, UR5 ;  /* 0x00000005ff357e24 */ /* 0x000fce000f8e00ff */
.L_x_10018:
        /* <DEDUP_REMOVED lines=20> */
.L_x_10017:
[----:B------:R-:W0:Y:S01]  /*1982d0*/  LDCU.64 UR4, c[0x0][0x3c8] ;  /* 0x00007900ff0477ac */ /* 0x000e220008000a00 */
[----:B------:R-:W-:Y:S01]  /*1982e0*/  BSSY.RECONVERGENT B1, `(.L_x_10019) ;  /* 0x0000018000017945 */ /* 0x000fe20003800200 */
[----:B------:R-:W-:Y:S02]  /*1982f0*/  IMAD.MOV.U32 R13, RZ, RZ, RZ ;  /* 0x000000ffff0d7224 */ /* 0x000fe400078e00ff */
[----:B------:R-:W-:Y:S02]  /*198300*/  IMAD.MOV.U32 R56, RZ, RZ, RZ ;  /* 0x000000ffff387224 */ /* 0x000fe400078e00ff */
[----:B0-----:R-:W-:Y:S02]  /*198310*/  IMAD.U32 R55, RZ, RZ, UR4 ;  /* 0x00000004ff377e24 */ /* 0x001fe4000f8e00ff */
[----:B------:R-:W-:-:S07]  /*198320*/  IMAD.U32 R54, RZ, RZ, UR5 ;  /* 0x00000005ff367e24 */ /* 0x000fce000f8e00ff */
.L_x_10020:
        /* <DEDUP_REMOVED lines=20> */
.L_x_10019:
[----:B------:R-:W0:Y:S01]  /*198470*/  LDCU.64 UR4, c[0x0][0x3c8] ;  /* 0x00007900ff0477ac */ /* 0x000e220008000a00 */
[----:B------:R-:W-:Y:S01]  /*198480*/  BSSY.RECONVERGENT B1, `(.L_x_10021) ;  /* 0x0000018000017945 */ /* 0x000fe20003800200 */
[----:B------:R-:W-:Y:S02]  /*198490*/  IMAD.MOV.U32 R14, RZ, RZ, RZ ;  /* 0x000000ffff0e7224 */ /* 0x000fe400078e00ff */
[----:B------:R-:W-:Y:S02]  /*1984a0*/  IMAD.MOV.U32 R57, RZ, RZ, RZ ;  /* 0x000000ffff397224 */ /* 0x000fe400078e00ff */
[----:B0-----:R-:W-:Y:S02]  /*1984b0*/  IMAD.U32 R55, RZ, RZ, UR4 ;  /* 0x00000004ff377e24 */ /* 0x001fe4000f8e00ff */
[----:B------:R-:W-:-:S07]  /*1984c0*/  IMAD.U32 R54, RZ, RZ, UR5 ;  /* 0x00000005ff367e24 */ /* 0x000fce000f8e00ff */
.L_x_10022:
        /* <DEDUP_REMOVED lines=20> */
.L_x_10021:
[----:B------:R-:W0:Y:S01]  /*198610*/  LDCU.64 UR4, c[0x0][0x3c8] ;  /* 0x00007900ff0477ac */ /* 0x000e220008000a00 */
[----:B------:R-:W-:Y:S01]  /*198620*/  BSSY.RECONVERGENT B1, `(.L_x_10023) ;  /* 0x0000018000017945 */ /* 0x000fe20003800200 */
[----:B------:R-:W-:Y:S02]  /*198630*/  IMAD.MOV.U32 R17, RZ, RZ, RZ ;  /* 0x000000ffff117224 */ /* 0x000fe400078e00ff */
[----:B------:R-:W-:Y:S02]  /*198640*/  IMAD.MOV.U32 R56, RZ, RZ, RZ ;  /* 0x000000ffff387224 */ /* 0x000fe400078e00ff */
[----:B0-----:R-:W-:Y:S02]  /*198650*/  IMAD.U32 R55, RZ, RZ, UR4 ;  /* 0x00000004ff377e24 */ /* 0x001fe4000f8e00ff */
[----:B------:R-:W-:-:S07]  /*198660*/  IMAD.U32 R54, RZ, RZ, UR5 ;  /* 0x00000005ff367e24 */ /* 0x000fce000f8e00ff */
.L_x_10024:
        /* <DEDUP_REMOVED lines=20> */
.L_x_10023:
[----:B------:R-:W0:Y:S01]  /*1987b0*/  LDCU.64 UR4, c[0x0][0x3c8] ;  /* 0x00007900ff0477ac */ /* 0x000e220008000a00 */
[----:B------:R-:W-:Y:S01]  /*1987c0*/  BSSY.RECONVERGENT B1, `(.L_x_10025) ;  /* 0x0000018000017945 */ /* 0x000fe20003800200 */
[----:B------:R-:W-:Y:S02]  /*1987d0*/  IMAD.MOV.U32 R13, RZ, RZ, RZ ;  /* 0x000000ffff0d7224 */ /* 0x000fe400078e00ff */
[----:B------:R-:W-:Y:S02]  /*1987e0*/  IMAD.MOV.U32 R56, RZ, RZ, RZ ;  /* 0x000000ffff387224 */ /* 0x000fe400078e00ff */
[----:B0-----:R-:W-:Y:S02]  /*1987f0*/  IMAD.U32 R55, RZ, RZ, UR4 ;  /* 0x00000004ff377e24 */ /* 0x001fe4000f8e00ff */
[----:B------:R-:W-:-:S07]  /*198800*/  IMAD.U32 R54, RZ, RZ, UR5 ;  /* 0x00000005ff367e24 */ /* 0x000fce000f8e00ff */
.L_x_10026:
        /* <DEDUP_REMOVED lines=20> */
.L_x_10025:
[----:B------:R-:W0:Y:S01]  /*198950*/  LDCU.64 UR4, c[0x0][0x3c8] ;  /* 0x00007900ff0477ac */ /* 0x000e220008000a00 */
[----:B------:R-:W-:Y:S01]  /*198960*/  BSSY.RECONVERGENT B1, `(.L_x_10027) ;  /* 0x0000018000017945 */ /* 0x000fe20003800200 */
[----:B------:R-:W-:Y:S02]  /*198970*/  IMAD.MOV.U32 R14, RZ, RZ, RZ ;  /* 0x000000ffff0e7224 */ /* 0x000fe400078e00ff */
[----:B------:R-:W-:Y:S02]  /*198980*/  IMAD.MOV.U32 R57, RZ, RZ, RZ ;  /* 0x000000ffff397224 */ /* 0x000fe400078e00ff */
[----:B0-----:R-:W-:Y:S02]  /*198990*/  IMAD.U32 R55, RZ, RZ, UR4 ;  /* 0x00000004ff377e24 */ /* 0x001fe4000f8e00ff */
[----:B------:R-:W-:-:S07]  /*1989a0*/  IMAD.U32 R54, RZ, RZ, UR5 ;  /* 0x00000005ff367e24 */ /* 0x000fce000f8e00ff */
.L_x_10028:
        /* <DEDUP_REMOVED lines=20> */
.L_x_10027:
[----:B------:R-:W0:Y:S01]  /*198af0*/  LDCU.64 UR4, c[0x0][0x3c8] ;  /* 0x00007900ff0477ac */ /* 0x000e220008000a00 */
[----:B------:R-:W-:Y:S01]  /*198b00*/  BSSY.RECONVERGENT B1, `(.L_x_10029) ;  /* 0x0000018000017945 */ /* 0x000fe20003800200 */
[----:B------:R-:W-:Y:S02]  /*198b10*/  IMAD.MOV.U32 R17, RZ, RZ, RZ ;  /* 0x000000ffff117224 */ /* 0x000fe400078e00ff */
[----:B------:R-:W-:Y:S02]  /*198b20*/  IMAD.MOV.U32 R56, RZ, RZ, RZ ;  /* 0x000000ffff387224 */ /* 0x000fe400078e00ff */
[----:B0-----:R-:W-:Y:S02]  /*198b30*/  IMAD.U32 R55, RZ, RZ, UR4 ;  /* 0x00000004ff377e24 */ /* 0x001fe4000f8e00ff */
[----:B------:R-:W-:-:S07]  /*198b40*/  IMAD.U32 R54, RZ, RZ, UR5 ;  /* 0x00000005ff367e24 */ /* 0x000fce000f8e00ff */
.L_x_10030:
        /* <DEDUP_REMOVED lines=20> */
.L_x_10029:
[----:B------:R-:W0:Y:S01]  /*198c90*/  LDCU.64 UR4, c[0x0][0x3c8] ;  /* 0x00007900ff0477ac */ /* 0x000e220008000a00 */
[----:B------:R-:W-:Y:S01]  /*198ca0*/  BSSY.RECONVERGENT B1, `(.L_x_10031) ;  /* 0x0000018000017945 */ /* 0x000fe20003800200 */
[----:B------:R-:W-:Y:S02]  /*198cb0*/  IMAD.MOV.U32 R13, RZ, RZ, RZ ;  /* 0x000000ffff0d7224 */ /* 0x000fe400078e00ff */
[----:B------:R-:W-:Y:S02]  /*198cc0*/  IMAD.MOV.U32 R56, RZ, RZ, RZ ;  /* 0x000000ffff387224 */ /* 0x000fe400078e00ff */
[----:B0-----:R-:W-:Y:S02]  /*198cd0*/  IMAD.U32 R55, RZ, RZ, UR4 ;  /* 0x00000004ff377e24 */ /* 0x001fe4000f8e00ff */
[----:B------:R-:W-:-:S07]  /*198ce0*/  IMAD.U32 R54, RZ, RZ, UR5 ;  /* 0x00000005ff367e24 */ /* 0x000fce000f8e00ff */
.L_x_10032:
        /* <DEDUP_REMOVED lines=20> */
.L_x_10031:
[----:B------:R-:W0:Y:S01]  /*198e30*/  LDCU.64 UR4, c[0x0][0x3c8] ;  /* 0x00007900ff0477ac */ /* 0x000e220008000a00 */
[----:B------:R-:W-:Y:S01]  /*198e40*/  BSSY.RECONVERGENT B1, `(.L_x_10033) ;  /* 0x0000018000017945 */ /* 0x000fe20003800200 */
[----:B------:R-:W-:Y:S02]  /*198e50*/  IMAD.MOV.U32 R14, RZ, RZ, RZ ;  /* 0x000000ffff0e7224 */ /* 0x000fe400078e00ff */
[----:B------:R-:W-:Y:S02]  /*198e60*/  IMAD.MOV.U32 R57, RZ, RZ, RZ ;  /* 0x000000ffff397224 */ /* 0x000fe400078e00ff */
[----:B0-----:R-:W-:Y:S02]  /*198e70*/  IMAD.U32 R55, RZ, RZ, UR4 ;  /* 0x00000004ff377e24 */ /* 0x001fe4000f8e00ff */
[----:B------:R-:W-:-:S07]  /*198e80*/  IMAD.U32 R54, RZ, RZ, UR5 ;  /* 0x00000005ff367e24 */ /* 0x000fce000f8e00ff */
.L_x_10034:
        /* <DEDUP_REMOVED lines=20> */
.L_x_10033:
[----:B------:R-:W0:Y:S01]  /*198fd0*/  LDCU.64 UR4, c[0x0][0x3c8] ;  /* 0x00007900ff0477ac */ /* 0x000e220008000a00 */
[----:B------:R-:W-:Y:S01]  /*198fe0*/  BSSY.RECONVERGENT B1, `(.L_x_10035) ;  /* 0x0000018000017945 */ /* 0x000fe20003800200 */
[----:B------:R-:W-:Y:S02]  /*198ff0*/  IMAD.MOV.U32 R17, RZ, RZ, RZ ;  /* 0x000000ffff117224 */ /* 0x000fe400078e00ff */
[----:B------:R-:W-:Y:S02]  /*199000*/  IMAD.MOV.U32 R56, RZ, RZ, RZ ;  /* 0x000000ffff387224 */ /* 0x000fe400078e00ff */
[----:B0-----:R-:W-:Y:S02]  /*199010*/  IMAD.U32 R55, RZ, RZ, UR4 ;  /* 0x00000004ff377e24 */ /* 0x001fe4000f8e00ff */
[----:B------:R-:W-:-:S07]  /*199020*/  IMAD.U32 R54, RZ, RZ, UR5 ;  /* 0x00000005ff367e24 */ /* 0x000fce000f8e00ff */
.L_x_10036:
        /* <DEDUP_REMOVED lines=20> */
.L_x_10035:
[----:B------:R-:W0:Y:S01]  /*199170*/  LDCU.64 UR4, c[0x0][0x3c8] ;  /* 0x00007900ff0477ac */ /* 0x000e220008000a00 */
[----:B------:R-:W-:Y:S01]  /*199180*/  BSSY.RECONVERGENT B1, `(.L_x_10037) ;  /* 0x0000018000017945 */ /* 0x000fe20003800200 */
[----:B------:R-:W-:Y:S02]  /*199190*/  IMAD.MOV.U32 R13, RZ, RZ, RZ ;  /* 0x000000ffff0d7224 */ /* 0x000fe400078e00ff */
[----:B------:R-:W-:Y:S02]  /*1991a0*/  IMAD.MOV.U32 R56, RZ, RZ, RZ ;  /* 0x000000ffff387224 */ /* 0x000fe400078e00ff */
[----:B0-----:R-:W-:Y:S02]  /*1991b0*/  IMAD.U32 R55, RZ, RZ, UR4 ;  /* 0x00000004ff377e24 */ /* 0x001fe4000f8e00ff */
[----:B------:R-:W-:-:S07]  /*1991c0*/  IMAD.U32 R54, RZ, RZ, UR5 ;  /* 0x00000005ff367e24 */ /* 0x000fce000f8e00ff */
.L_x_10038:
        /* <DEDUP_REMOVED lines=20> */
.L_x_10037:
[----:B------:R-:W0:Y:S01]  /*199310*/  LDCU.64 UR4, c[0x0][0x3c8] ;  /* 0x00007900ff0477ac */ /* 0x000e220008000a00 */
[----:B------:R-:W-:Y:S01]  /*199320*/  BSSY.RECONVERGENT B1, `(.L_x_10039) ;  /* 0x0000018000017945 */ /* 0x000fe20003800200 */
[----:B------:R-:W-:Y:S02]  /*199330*/  IMAD.MOV.U32 R14, RZ, RZ, RZ ;  /* 0x000000ffff0e7224 */ /* 0x000fe400078e00ff */
[----:B------:R-:W-:Y:S02]  /*199340*/  IMAD.MOV.U32 R57, RZ, RZ, RZ ;  /* 0x000000ffff397224 */ /* 0x000fe400078e00ff */
[----:B0-----:R-:W-:Y:S02]  /*199350*/  IMAD.U32 R55, RZ, RZ, UR4 ;  /* 0x00000004ff377e24 */ /* 0x001fe4000f8e00ff */
[----:B------:R-:W-:-:S07]  /*199360*/  IMAD.U32 R54, RZ, RZ, UR5 ;  /* 0x00000005ff367e24 */ /* 0x000fce000f8e00ff */
.L_x_10040:
        /* <DEDUP_REMOVED lines=20> */
.L_x_10039:
[----:B------:R-:W0:Y:S01]  /*1994b0*/  LDCU.64 UR4, c[0x0][0x3c8] ;  /* 0x00007900ff0477ac */ /* 0x000e220008000a00 */
[----:B------:R-:W-:Y:S01]  /*1994c0*/  BSSY.RECONVERGENT B1, `(.L_x_10041) ;  /* 0x0000018000017945 */ /* 0x000fe20003800200 */
[----:B------:R-:W-:Y:S02]  /*1994d0*/  IMAD.MOV.U32 R17, RZ, RZ, RZ ;  /* 0x000000ffff117224 */ /* 0x000fe400078e00ff */
[----:B------:R-:W-:Y:S02]  /*1994e0*/  IMAD.MOV.U32 R56, RZ, RZ, RZ ;  /* 0x000000ffff387224 */ /* 0x000fe400078e00ff */
[----:B0-----:R-:W-:Y:S02]  /*1994f0*/  IMAD.U32 R55, RZ, RZ, UR4 ;  /* 0x00000004ff377e24 */ /* 0x001fe4000f8e00ff */
[----:B------:R-:W-:-:S07]  /*199500*/  IMAD.U32 R54, RZ, RZ, UR5 ;  /* 0x00000005ff367e24 */ /* 0x000fce000f8e00ff */
.L_x_10042:
        /* <DEDUP_REMOVED lines=20> */
.L_x_10041:
[----:B------:R-:W0:Y:S01]  /*199650*/  LDCU.64 UR4, c[0x0][0x3c8] ;  /* 0x00007900ff0477ac */ /* 0x000e220008000a00 */
[----:B------:R-:W-:Y:S01]  /*199660*/  BSSY.RECONVERGENT B1, `(.L_x_10043) ;  /* 0x0000018000017945 */ /* 0x000fe20003800200 */
[----:B------:R-:W-:Y:S02]  /*199670*/  IMAD.MOV.U32 R13, RZ, RZ, RZ ;  /* 0x000000ffff0d7224 */ /* 0x000fe400078e00ff */
[----:B------:R-:W-:Y:S02]  /*199680*/  IMAD.MOV.U32 R56, RZ, RZ, RZ ;  /* 0x000000ffff387224 */ /* 0x000fe400078e00ff */
[----:B0-----:R-:W-:Y:S02]  /*199690*/  IMAD.U32 R55, RZ, RZ, UR4 ;  /* 0x00000004ff377e24 */ /* 0x001fe4000f8e00ff */
[----:B------:R-:W-:-:S07]  /*1996a0*/  IMAD.U32 R54, RZ, RZ, UR5 ;  /* 0x00000005ff367e24 */ /* 0x000fce000f8e00ff */
.L_x_10044:
        /* <DEDUP_REMOVED lines=20> */
.L_x_10043:
[----:B------:R-:W0:Y:S01]  /*1997f0*/  LDCU.64 UR4, c[0x0][0x3c8] ;  /* 0x00007900ff0477ac */ /* 0x000e220008000a00 */
[----:B------:R-:W-:Y:S01]  /*199800*/  BSSY.RECONVERGENT B1, `(.L_x_10045) ;  /* 0x0000018000017945 */ /* 0x000fe20003800200 */
[----:B------:R-:W-:Y:S02]  /*199810*/  IMAD.MOV.U32 R14, RZ, RZ, RZ ;  /* 0x000000ffff0e7224 */ /* 0x000fe400078e00ff */
[----:B------:R-:W-:Y:S02]  /*199820*/  IMAD.MOV.U32 R57, RZ, RZ, RZ ;  /* 0x000000ffff397224 */ /* 0x000fe400078e00ff */
[----:B0-----:R-:W-:Y:S02]  /*199830*/  IMAD.U32 R55, RZ, RZ, UR4 ;  /* 0x00000004ff377e24 */ /* 0x001fe4000f8e00ff */
[----:B------:R-:W-:-:S07]  /*199840*/  IMAD.U32 R54, RZ, RZ, UR5 ;  /* 0x00000005ff367e24 */ /* 0x000fce000f8e00ff */
.L_x_10046:
        /* <DEDUP_REMOVED lines=20> */
.L_x_10045:
[----:B------:R-:W0:Y:S01]  /*199990*/  LDCU.64 UR4, c[0x0][0x3c8] ;  /* 0x00007900ff0477ac */ /* 0x000e220008000a00 */
[----:B------:R-:W-:Y:S01]  /*1999a0*/  BSSY.RECONVERGENT B1, `(.L_x_10047) ;  /* 0x0000018000017945 */ /* 0x000fe20003800200 */
[----:B------:R-:W-:Y:S02]  /*1999b0*/  IMAD.MOV.U32 R17, RZ, RZ, RZ ;  /* 0x000000ffff117224 */ /* 0x000fe400078e00ff */
[----:B------:R-:W-:Y:S02]  /*1999c0*/  IMAD.MOV.U32 R56, RZ, RZ, RZ ;  /* 0x000000ffff387224 */ /* 0x000fe400078e00ff */
[----:B0-----:R-:W-:Y:S02]  /*1999d0*/  IMAD.U32 R55, RZ, RZ, UR4 ;  /* 0x00000004ff377e24 */ /* 0x001fe4000f8e00ff */
[----:B------:R-:W-:-:S07]  /*1999e0*/  IMAD.U32 R54, RZ, RZ, UR5 ;  /* 0x00000005ff367e24 */ /* 0x000fce000f8e00ff */
.L_x_10048:
        /* <DEDUP_REMOVED lines=20> */
.L_x_10047:
[----:B------:R-:W0:Y:S01]  /*199b30*/  LDCU.64 UR4, c[0x0][0x3c8] ;  /* 0x00007900ff0477ac */ /* 0x000e220008000a00 */
[----:B------:R-:W-:Y:S01]  /*199b40*/  BSSY.RECONVERGENT B1, `(.L_x_10049) ;  /* 0x0000018000017945 */ /* 0x000fe20003800200 */
[----:B------:R-:W-:Y:S02]  /*199b50*/  IMAD.MOV.U32 R13, RZ, RZ, RZ ;  /* 0x000000ffff0d7224 */ /* 0x000fe400078e00ff */
[----:B------:R-:W-:Y:S02]  /*199b60*/  IMAD.MOV.U32 R56, RZ, RZ, RZ ;  /* 0x000000ffff387224 */ /* 0x000fe400078e00ff */
[----:B0-----:R-:W-:Y:S02]  /*199b70*/  IMAD.U32 R55, RZ, RZ, UR4 ;  /* 0x00000004ff377e24 */ /* 0x001fe4000f8e00ff */
[----:B------:R-:W-:-:S07]  /*199b80*/  IMAD.U32 R54, RZ, RZ, UR5 ;  /* 0x00000005ff367e24 */ /* 0x000fce000f8e00ff */
.L_x_10050:
        /* <DEDUP_REMOVED lines=20> */
.L_x_10049:
[----:B------:R-:W0:Y:S01]  /*199cd0*/  LDCU.64 UR4, c[0x0][0x3c8] ;  /* 0x00007900ff0477ac */ /* 0x000e220008000a00 */
[----:B------:R-:W-:Y:S01]  /*199ce0*/  BSSY.RECONVERGENT B1, `(.L_x_10051) ;  /* 0x0000018000017945 */ /* 0x000fe20003800200 */
[----:B------:R-:W-:Y:S02]  /*199cf0*/  IMAD.MOV.U32 R14, RZ, RZ, RZ ;  /* 0x000000ffff0e7224 */ /* 0x000fe400078e00ff */
[----:B------:R-:W-:Y:S02]  /*199d00*/  IMAD.MOV.U32 R57, RZ, RZ, RZ ;  /* 0x000000ffff397224 */ /* 0x000fe400078e00ff */
[----:B0-----:R-:W-:Y:S02]  /*199d10*/  IMAD.U32 R55, RZ, RZ, UR4 ;  /* 0x00000004ff377e24 */ /* 0x001fe4000f8e00ff */
[----:B------:R-:W-:-:S07]  /*199d20*/  IMAD.U32 R54, RZ, RZ, UR5 ;  /* 0x00000005ff367e24 */ /* 0x000fce000f8e00ff */
.L_x_10052:
        /* <DEDUP_REMOVED lines=20> */
.L_x_10051:
[----:B------:R-:W0:Y:S01]  /*199e70*/  LDCU.64 UR4, c[0x0][0x3c8] ;  /* 0x00007900ff0477ac */ /* 0x000e220008000a00 */
[----:B------:R-:W-:Y:S01]  /*199e80*/  BSSY.RECONVERGENT B1, `(.L_x_10053) ;  /* 0x0000018000017945 */ /* 0x000fe20003800200 */
[----:B------:R-:W-:Y:S02]  /*199e90*/  IMAD.MOV.U32 R55, RZ, RZ, RZ ;  /* 0x000000ffff377224 */ /* 0x000fe400078e00ff */
[----:B------:R-:W-:Y:S02]  /*199ea0*/  IMAD.MOV.U32 R57, RZ, RZ, RZ ;  /* 0x000000ffff397224 */ /* 0x000fe400078e00ff */
[----:B0-----:R-:W-:Y:S02]  /*199eb0*/  IMAD.U32 R54, RZ, RZ, UR4 ;  /* 0x00000004ff367e24 */ /* 0x001fe4000f8e00ff */
[----:B------:R-:W-:-:S07]  /*199ec0*/  IMAD.U32 R53, RZ, RZ, UR5 ;  /* 0x00000005ff357e24 */ /* 0x000fce000f8e00ff */
.L_x_10054:
        /* <DEDUP_REMOVED lines=20> */
.L_x_10053:
        /* <DEDUP_REMOVED lines=9> */
.L_x_10056:
        /* <DEDUP_REMOVED lines=20> */
.L_x_10055:
[----:B------:R-:W0:Y:S01]  /*19a1e0*/  LDCU.64 UR4, c[0x0][0x3c8] ;  /* 0x00007900ff0477ac */ /* 0x000e220008000a00 */
[----:B------:R-:W-:Y:S01]  /*19a1f0*/  BSSY.RECONVERGENT B1, `(.L_x_10057) ;  /* 0x0000018000017945 */ /* 0x000fe20003800200 */
[----:B------:R-:W-:Y:S02]  /*19a200*/  IMAD.MOV.U32 R44, RZ, RZ, RZ ;  /* 0x000000ffff2c7224 */ /* 0x000fe400078e00ff */
[----:B------:R-:W-:Y:S02]  /*19a210*/  IMAD.MOV.U32 R55, RZ, RZ, RZ ;  /* 0x000000ffff377224 */ /* 0x000fe400078e00ff */
[----:B0-----:R-:W-:Y:S02]  /*19a220*/  IMAD.U32 R54, RZ, RZ, UR4 ;  /* 0x00000004ff367e24 */ /* 0x001fe4000f8e00ff */
[----:B------:R-:W-:-:S07]  /*19a230*/  IMAD.U32 R53, RZ, RZ, UR5 ;  /* 0x00000005ff357e24 */ /* 0x000fce000f8e00ff */
.L_x_10058:
        /* <DEDUP_REMOVED lines=20> */
.L_x_10057:
[----:B------:R-:W0:Y:S01]  /*19a380*/  LDCU.64 UR4, c[0x0][0x3c8] ;  /* 0x00007900ff0477ac */ /* 0x000e220008000a00 */
[----:B------:R-:W-:Y:S01]  /*19a390*/  BSSY.RECONVERGENT B1, `(.L_x_10059) ;  /* 0x0000018000017945 */ /* 0x000fe20003800200 */
[----:B------:R-:W-:Y:S02]  /*19a3a0*/  IMAD.MOV.U32 R13, RZ, RZ, RZ ;  /* 0x000000ffff0d7224 */ /* 0x000fe400078e00ff */
[----:B------:R-:W-:Y:S02]  /*19a3b0*/  IMAD.MOV.U32 R56, RZ, RZ, RZ ;  /* 0x000000ffff387224 */ /* 0x000fe400078e00ff */
[----:B0-----:R-:W-:Y:S02]  /*19a3c0*/  IMAD.U32 R54, RZ, RZ, UR4 ;  /* 0x00000004ff367e24 */ /* 0x001fe4000f8e00ff */
[----:B------:R-:W-:-:S07]  /*19a3d0*/  IMAD.U32 R55, RZ, RZ, UR5 ;  /* 0x00000005ff377e24 */ /* 0x000fce000f8e00ff */
.L_x_10060:
        /* <DEDUP_REMOVED lines=20> */
.L_x_10059:
[----:B------:R-:W0:Y:S01]  /*19a520*/  LDCU.64 UR4, c[0x0][0x3c8] ;  /* 0x00007900ff0477ac */ /* 0x000e220008000a00 */
[----:B------:R-:W-:Y:S01]  /*19a530*/  BSSY.RECONVERGENT B1, `(.L_x_10061) ;  /* 0x0000018000017945 */ /* 0x000fe20003800200 */
[----:B------:R-:W-:Y:S02]  /*19a540*/  IMAD.MOV.U32 R14, RZ, RZ, RZ ;  /* 0x000000ffff0e7224 */ /* 0x000fe400078e00ff */
[----:B------:R-:W-:Y:S02]  /*19a550*/  IMAD.MOV.U32 R57, RZ, RZ, RZ ;  /* 0x000000ffff397224 */ /* 0x000fe400078e00ff */
[----:B0-----:R-:W-:Y:S02]  /*19a560*/  IMAD.U32 R54, RZ, RZ, UR4 ;  /* 0x00000004ff367e24 */ /* 0x001fe4000f8e00ff */
[----:B------:R-:W-:-:S07]  /*19a570*/  IMAD.U32 R55, RZ, RZ, UR5 ;  /* 0x00000005ff377e24 */ /* 0x000fce000f8e00ff */
.L_x_10062:
        /* <DEDUP_REMOVED lines=20> */
.L_x_10061:
[----:B------:R-:W0:Y:S01]  /*19a6c0*/  LDCU.64 UR4, c[0x0][0x3c8] ;  /* 0x00007900ff0477ac */ /* 0x000e220008000a00 */
[----:B------:R-:W-:Y:S01]  /*19a6d0*/  BSSY.RECONVERGENT B1, `(.L_x_10063) ;  /* 0x0000018000017945 */ /* 0x000fe20003800200 */
[----:B------:R-:W-:Y:S02]  /*19a6e0*/  IMAD.MOV.U32 R44, RZ, RZ, RZ ;  /* 0x000000ffff2c7224 */ /* 0x000fe400078e00ff */
[----:B------:R-:W-:Y:S02]  /*19a6f0*/  IMAD.MOV.U32 R57, RZ, RZ, RZ ;  /* 0x000000ffff397224 */ /* 0x000fe400078e00ff */
[----:B0-----:R-:W-:Y:S02]  /*19a700*/  IMAD.U32 R54, RZ, RZ, UR4 ;  /* 0x00000004ff367e24 */ /* 0x001fe4000f8e00ff */
[----:B------:R-:W-:-:S07]  /*19a710*/  IMAD.U32 R55, RZ, RZ, UR5 ;  /* 0x00000005ff377e24 */ /* 0x000fce000f8e00ff */
.L_x_10064:
        /* <DEDUP_REMOVED lines=20> */
.L_x_10063:
[----:B------:R-:W0:Y:S01]  /*19a860*/  LDCU.64 UR4, c[0x0][0x3c8] ;  /* 0x00007900ff0477ac */ /* 0x000e220008000a00 */
[----:B------:R-:W-:Y:S01]  /*19a870*/  BSSY.RECONVERGENT B1, `(.L_x_10065) ;  /* 0x0000018000017945 */ /* 0x000fe20003800200 */
[----:B------:R-:W-:Y:S02]  /*19a880*/  IMAD.MOV.U32 R13, RZ, RZ, RZ ;  /* 0x000000ffff0d7224 */ /* 0x000fe400078e00ff */
[----:B------:R-:W-:Y:S02]  /*19a890*/  IMAD.MOV.U32 R56, RZ, RZ, RZ ;  /* 0x000000ffff387224 */ /* 0x000fe400078e00ff */
[----:B0-----:R-:W-:Y:S02]  /*19a8a0*/  IMAD.U32 R54, RZ, RZ, UR4 ;  /* 0x00000004ff367e24 */ /* 0x001fe4000f8e00ff */
[----:B------:R-:W-:-:S07]  /*19a8b0*/  IMAD.U32 R55, RZ, RZ, UR5 ;  /* 0x00000005ff377e24 */ /* 0x000fce000f8e00ff */
.L_x_10066:
        /* <DEDUP_REMOVED lines=20> */
.L_x_10065:
[----:B------:R-:W0:Y:S01]  /*19aa00*/  LDCU.64 UR4, c[0x0][0x3c8] ;  /* 0x00007900ff0477ac */ /* 0x000e220008000a00 */
[----:B------:R-:W-:Y:S01]  /*19aa10*/  BSSY.RECONVERGENT B1, `(.L_x_10067) ;  /* 0x0000018000017945 */ /* 0x000fe20003800200 */
[----:B------:R-:W-:Y:S02]  /*19aa20*/  IMAD.MOV.U32 R14, RZ, RZ, RZ ;  /* 0x000000ffff0e7224 */ /* 0x000fe400078e00ff */
[----:B------:R-:W-:Y:S02]  /*19aa30*/  IMAD.MOV.U32 R57, RZ, RZ, RZ ;  /* 0x000000ffff397224 */ /* 0x000fe400078e00ff */
[----:B0-----:R-:W-:Y:S02]  /*19aa40*/  IMAD.U32 R54, RZ, RZ, UR4 ;  /* 0x00000004ff367e24 */ /* 0x001fe4000f8e00ff */
[----:B------:R-:W-:-:S07]  /*19aa50*/  IMAD.U32 R55, RZ, RZ, UR5 ;  /* 0x00000005ff377e24 */ /* 0x000fce000f8e00ff */
.L_x_10068:
        /* <DEDUP_REMOVED lines=20> */
.L_x_10067:
[----:B------:R-:W0:Y:S01]  /*19aba0*/  LDCU.64 UR4, c[0x0][0x3c8] ;  /* 0x00007900ff0477ac */ /* 0x000e220008000a00 */
[----:B------:R-:W-:Y:S01]  /*19abb0*/  BSSY.RECONVERGENT B1, `(.L_x_10069) ;  /* 0x0000018000017945 */ /* 0x000fe20003800200 */
[----:B------:R-:W-:Y:S02]  /*19abc0*/  IMAD.MOV.U32 R44, RZ, RZ, RZ ;  /* 0x000000ffff2c7224 */ /* 0x000fe400078e00ff */
[----:B------:R-:W-:Y:S02]  /*19abd0*/  IMAD.MOV.U32 R57, RZ, RZ, RZ ;  /* 0x000000ffff397224 */ /* 0x000fe400078e00ff */
[----:B0-----:R-:W-:Y:S02]  /*19abe0*/  IMAD.U32 R54, RZ, RZ, UR4 ;  /* 0x00000004ff367e24 */ /* 0x001fe4000f8e00ff */
[----:B------:R-:W-:-:S07]  /*19abf0*/  IMAD.U32 R55, RZ, RZ, UR5 ;  /* 0x00000005ff377e24 */ /* 0x000fce000f8e00ff */
.L_x_10070:
        /* <DEDUP_REMOVED lines=20> */
.L_x_10069:
[----:B------:R-:W0:Y:S01]  /*19ad40*/  LDCU.64 UR4, c[0x0][0x3c8] ;  /* 0x00007900ff0477ac */ /* 0x000e220008000a00 */
[----:B------:R-:W-:Y:S01]  /*19ad50*/  BSSY.RECONVERGENT B1, `(.L_x_10071) ;  /* 0x0000018000017945 */ /* 0x000fe20003800200 */
[----:B------:R-:W-:Y:S02]  /*19ad60*/  IMAD.MOV.U32 R13, RZ, RZ, RZ ;  /* 0x000000ffff0d7224 */ /* 0x000fe400078e00ff */
[----:B------:R-:W-:Y:S02]  /*19ad70*/  IMAD.MOV.U32 R56, RZ, RZ, RZ ;  /* 0x000000ffff387224 */ /* 0x000fe400078e00ff */
[----:B0-----:R-:W-:Y:S02]  /*19ad80*/  IMAD.U32 R54, RZ, RZ, UR4 ;  /* 0x00000004ff367e24 */ /* 0x001fe4000f8e00ff */
[----:B------:R-:W-:-:S07]  /*19ad90*/  IMAD.U32 R55, RZ, RZ, UR5 ;  /* 0x00000005ff377e24 */ /* 0x000fce000f8e00ff */
.L_x_10072:
        /* <DEDUP_REMOVED lines=20> */
.L_x_10071:
[----:B------:R-:W0:Y:S01]  /*19aee0*/  LDCU.64 UR4, c[0x0][0x3c8] ;  /* 0x00007900ff0477ac */ /* 0x000e220008000a00 */
[----:B------:R-:W-:Y:S01]  /*19aef0*/  BSSY.RECONVERGENT B1, `(.L_x_10073) ;  /* 0x0000018000017945 */ /* 0x000fe20003800200 */
[----:B------:R-:W-:Y:S02]  /*19af00*/  IMAD.MOV.U32 R14, RZ, RZ, RZ ;  /* 0x000000ffff0e7224 */ /* 0x000fe400078e00ff */
[----:B------:R-:W-:Y:S02]  /*19af10*/  IMAD.MOV.U32 R57, RZ, RZ, RZ ;  /* 0x000000ffff397224 */ /* 0x000fe400078e00ff */
[----:B0-----:R-:W-:Y:S02]  /*19af20*/  IMAD.U32 R54, RZ, RZ, UR4 ;  /* 0x00000004ff367e24 */ /* 0x001fe4000f8e00ff */
[----:B------:R-:W-:-:S07]  /*19af30*/  IMAD.U32 R55, RZ, RZ, UR5 ;  /* 0x00000005ff377e24 */ /* 0x000fce000f8e00ff */
.L_x_10074:
        /* <DEDUP_REMOVED lines=20> */
.L_x_10073:
[----:B------:R-:W0:Y:S01]  /*19b080*/  LDCU.64 UR4, c[0x0][0x3c8] ;  /* 0x00007900ff0477ac */ /* 0x000e220008000a00 */
[----:B------:R-:W-:Y:S01]  /*19b090*/  BSSY.RECONVERGENT B1, `(.L_x_10075) ;  /* 0x0000018000017945 */ /* 0x000fe20003800200 */
[----:B------:R-:W-:Y:S02]  /*19b0a0*/  IMAD.MOV.U32 R44, RZ, RZ, RZ ;  /* 0x000000ffff2c7224 */ /* 0x000fe400078e00ff */
[----:B------:R-:W-:Y:S02]  /*19b0b0*/  IMAD.MOV.U32 R57, RZ, RZ, RZ ;  /* 0x000000ffff397224 */ /* 0x000fe400078e00ff */
[----:B0-----:R-:W-:Y:S02]  /*19b0c0*/  IMAD.U32 R54, RZ, RZ, UR4 ;  /* 0x00000004ff367e24 */ /* 0x001fe4000f8e00ff */
[----:B------:R-:W-:-:S07]  /*19b0d0*/  IMAD.U32 R55, RZ, RZ, UR5 ;  /* 0x00000005ff377e24 */ /* 0x000fce000f8e00ff */
.L_x_10076:
        /* <DEDUP_REMOVED lines=20> */
.L_x_10075:
[----:B------:R-:W0:Y:S01]  /*19b220*/  LDCU.64 UR4, c[0x0][0x3c8] ;  /* 0x00007900ff0477ac */ /* 0x000e220008000a00 */
[----:B------:R-:W-:Y:S01]  /*19b230*/  BSSY.RECONVERGENT B1, `(.L_x_10077) ;  /* 0x0000018000017945 */ /* 0x000fe20003800200 */
[----:B------:R-:W-:Y:S02]  /*19b240*/  IMAD.MOV.U32 R13, RZ, RZ, RZ ;  /* 0x000000ffff0d7224 */ /* 0x000fe400078e00ff */
[----:B------:R-:W-:Y:S02]  /*19b250*/  IMAD.MOV.U32 R56, RZ, RZ, RZ ;  /* 0x000000ffff387224 */ /* 0x000fe400078e00ff */
[----:B0-----:R-:W-:Y:S02]  /*19b260*/  IMAD.U32 R54, RZ, RZ, UR4 ;  /* 0x00000004ff367e24 */ /* 0x001fe4000f8e00ff */
[----:B------:R-:W-:-:S07]  /*19b270*/  IMAD.U32 R55, RZ, RZ, UR5 ;  /* 0x00000005ff377e24 */ /* 0x000fce000f8e00ff */
.L_x_10078:
        /* <DEDUP_REMOVED lines=20> */
.L_x_10077:
[----:B------:R-:W0:Y:S01]  /*19b3c0*/  LDCU.64 UR4, c[0x0][0x3c8] ;  /* 0x00007900ff0477ac */ /* 0x000e220008000a00 */
[----:B------:R-:W-:Y:S01]  /*19b3d0*/  BSSY.RECONVERGENT B1, `(.L_x_10079) ;  /* 0x0000018000017945 */ /* 0x000fe20003800200 */
[----:B------:R-:W-:Y:S02]  /*19b3e0*/  IMAD.MOV.U32 R14, RZ, RZ, RZ ;  /* 0x000000ffff0e7224 */ /* 0x000fe400078e00ff */
[----:B------:R-:W-:Y:S02]  /*19b3f0*/  IMAD.MOV.U32 R57, RZ, RZ, RZ ;  /* 0x000000ffff397224 */ /* 0x000fe400078e00ff */
[----:B0-----:R-:W-:Y:S02]  /*19b400*/  IMAD.U32 R54, RZ, RZ, UR4 ;  /* 0x00000004ff367e24 */ /* 0x001fe4000f8e00ff */
[----:B------:R-:W-:-:S07]  /*19b410*/  IMAD.U32 R55, RZ, RZ, UR5 ;  /* 0x00000005ff377e24 */ /* 0x000fce000f8e00ff */
.L_x_10080:
        /* <DEDUP_REMOVED lines=20> */
.L_x_10079:
[----:B------:R-:W0:Y:S01]  /*19b560*/  LDCU.64 UR4, c[0x0][0x3c8] ;  /* 0x00007900ff0477ac */ /* 0x000e220008000a00 */
[----:B------:R-:W-:Y:S01]  /*19b570*/  BSSY.RECONVERGENT B1, `(.L_x_10081) ;  /* 0x0000018000017945 */ /* 0x000fe20003800200 */
[----:B------:R-:W-:Y:S02]  /*19b580*/  IMAD.MOV.U32 R44, RZ, RZ, RZ ;  /* 0x000000ffff2c7224 */ /* 0x000fe400078e00ff */
[----:B------:R-:W-:Y:S02]  /*19b590*/  IMAD.MOV.U32 R57, RZ, RZ, RZ ;  /* 0x000000ffff397224 */ /* 0x000fe400078e00ff */
[----:B0-----:R-:W-:Y:S02]  /*19b5a0*/  IMAD.U32 R54, RZ, RZ, UR4 ;  /* 0x00000004ff367e24 */ /* 0x001fe4000f8e00ff */
[----:B------:R-:W-:-:S07]  /*19b5b0*/  IMAD.U32 R55, RZ, RZ, UR5 ;  /* 0x00000005ff377e24 */ /* 0x000fce000f8e00ff */
.L_x_10082:
        /* <DEDUP_REMOVED lines=20> */
.L_x_10081:
[----:B------:R-:W0:Y:S01]  /*19b700*/  LDCU.64 UR4, c[0x0][0x3c8] ;  /* 0x00007900ff0477ac */ /* 0x000e220008000a00 */
[----:B------:R-:W-:Y:S01]  /*19b710*/  BSSY.RECONVERGENT B1, `(.L_x_10083) ;  /* 0x0000018000017945 */ /* 0x000fe20003800200 */
[----:B------:R-:W-:Y:S02]  /*19b720*/  IMAD.MOV.U32 R13, RZ, RZ, RZ ;  /* 0x000000ffff0d7224 */ /* 0x000fe400078e00ff */
[----:B------:R-:W-:Y:S02]  /*19b730*/  IMAD.MOV.U32 R56, RZ, RZ, RZ ;  /* 0x000000ffff387224 */ /* 0x000fe400078e00ff */
[----:B0-----:R-:W-:Y:S02]  /*19b740*/  IMAD.U32 R54, RZ, RZ, UR4 ;  /* 0x00000004ff367e24 */ /* 0x001fe4000f8e00ff */
[----:B------:R-:W-:-:S07]  /*19b750*/  IMAD.U32 R55, RZ, RZ, UR5 ;  /* 0x00000005ff377e24 */ /* 0x000fce000f8e00ff */
.L_x_10084:
        /* <DEDUP_REMOVED lines=20> */
.L_x_10083:
[----:B------:R-:W0:Y:S01]  /*19b8a0*/  LDCU.64 UR4, c[0x0][0x3c8] ;  /* 0x00007900ff0477ac */ /* 0x000e220008000a00 */
[----:B------:R-:W-:Y:S01]  /*19b8b0*/  BSSY.RECONVERGENT B1, `(.L_x_10085) ;  /* 0x0000018000017945 */ /* 0x000fe20003800200 */
[----:B------:R-:W-:Y:S02]  /*19b8c0*/  IMAD.MOV.U32 R14, RZ, RZ, RZ ;  /* 0x000000ffff0e7224 */ /* 0x000fe400078e00ff */
[----:B------:R-:W-:Y:S02]  /*19b8d0*/  IMAD.MOV.U32 R57, RZ, RZ, RZ ;  /* 0x000000ffff397224 */ /* 0x000fe400078e00ff */
[----:B0-----:R-:W-:Y:S02]  /*19b8e0*/  IMAD.U32 R54, RZ, RZ, UR4 ;  /* 0x00000004ff367e24 */ /* 0x001fe4000f8e00ff */
[----:B------:R-:W-:-:S07]  /*19b8f0*/  IMAD.U32 R55, RZ, RZ, UR5 ;  /* 0x00000005ff377e24 */ /* 0x000fce000f8e00ff */
.L_x_10086:
        /* <DEDUP_REMOVED lines=20> */
.L_x_10085:
[----:B------:R-:W0:Y:S01]  /*19ba40*/  LDCU.64 UR4, c[0x0][0x3c8] ;  /* 0x00007900ff0477ac */ /* 0x000e220008000a00 */
[----:B------:R-:W-:Y:S01]  /*19ba50*/  BSSY.RECONVERGENT B1, `(.L_x_10087) ;  /* 0x0000018000017945 */ /* 0x000fe20003800200 */
[----:B------:R-:W-:Y:S02]  /*19ba60*/  IMAD.MOV.U32 R44, RZ, RZ, RZ ;  /* 0x000000ffff2c7224 */ /* 0x000fe400078e00ff */
[----:B------:R-:W-:Y:S02]  /*19ba70*/  IMAD.MOV.U32 R57, RZ, RZ, RZ ;  /* 0x000000ffff397224 */ /* 0x000fe400078e00ff */
[----:B0-----:R-:W-:Y:S02]  /*19ba80*/  IMAD.U32 R54, RZ, RZ, UR4 ;  /* 0x00000004ff367e24 */ /* 0x001fe4000f8e00ff */
[----:B------:R-:W-:-:S07]  /*19ba90*/  IMAD.U32 R55, RZ, RZ, UR5 ;  /* 0x00000005ff377e24 */ /* 0x000fce000f8e00ff */
.L_x_10088:
        /* <DEDUP_REMOVED lines=20> */
.L_x_10087:
[----:B------:R-:W0:Y:S01]  /*19bbe0*/  LDCU.64 UR4, c[0x0][0x3c8] ;  /* 0x00007900ff0477ac */ /* 0x000e220008000a00 */
[----:B------:R-:W-:Y:S01]  /*19bbf0*/  BSSY.RECONVERGENT B1, `(.L_x_10089) ;  /* 0x0000018000017945 */ /* 0x000fe20003800200 */
[----:B------:R-:W-:Y:S02]  /*19bc00*/  IMAD.MOV.U32 R13, RZ, RZ, RZ ;  /* 0x000000ffff0d7224 */ /* 0x000fe400078e00ff */
[----:B------:R-:W-:Y:S02]  /*19bc10*/  IMAD.MOV.U32 R56, RZ, RZ, RZ ;  /* 0x000000ffff387224 */ /* 0x000fe400078e00ff */
[----:B0-----:R-:W-:Y:S02]  /*19bc20*/  IMAD.U32 R54, RZ, RZ, UR4 ;  /* 0x00000004ff367e24 */ /* 0x001fe4000f8e00ff */
[----:B------:R-:W-:-:S07]  /*19bc30*/  IMAD.U32 R55, RZ, RZ, UR5 ;  /* 0x00000005ff377e24 */ /* 0x000fce000f8e00ff */
.L_x_10090:
        /* <DEDUP_REMOVED lines=20> */
.L_x_10089:
[----:B------:R-:W0:Y:S01]  /*19bd80*/  LDCU.64 UR4, c[0x0][0x3c8] ;  /* 0x00007900ff0477ac */ /* 0x000e220008000a00 */
[----:B------:R-:W-:Y:S01]  /*19bd90*/  BSSY.RECONVERGENT B1, `(.L_x_10091) ;  /* 0x0000018000017945 */ /* 0x000fe20003800200 */
[----:B------:R-:W-:Y:S02]  /*19bda0*/  IMAD.MOV.U32 R14, RZ, RZ, RZ ;  /* 0x000000ffff0e7224 */ /* 0x000fe400078e00ff */
[----:B------:R-:W-:Y:S02]  /*19bdb0*/  IMAD.MOV.U32 R57, RZ, RZ, RZ ;  /* 0x000000ffff397224 */ /* 0x000fe400078e00ff */
[----:B0-----:R-:W-:Y:S02]  /*19bdc0*/  IMAD.U32 R54, RZ, RZ, UR4 ;  /* 0x00000004ff367e24 */ /* 0x001fe4000f8e00ff */
[----:B------:R-:W-:-:S07]  /*19bdd0*/  IMAD.U32 R55, RZ, RZ, UR5 ;  /* 0x00000005ff377e24 */ /* 0x000fce000f8e00ff */
.L_x_10092:
        /* <DEDUP_REMOVED lines=20> */
.L_x_10091:
[----:B------:R-:W0:Y:S01]  /*19bf20*/  LDCU.64 UR4, c[0x0][0x3c8] ;  /* 0x00007900ff0477ac */ /* 0x000e220008000a00 */
[----:B------:R-:W-:Y:S01]  /*19bf30*/  BSSY.RECONVERGENT B1, `(.L_x_10093) ;  /* 0x0000018000017945 */ /* 0x000fe20003800200 */
[----:B------:R-:W-:Y:S02]  /*19bf40*/  IMAD.MOV.U32 R55, RZ, RZ, RZ ;  /* 0x000000ffff377224 */ /* 0x000fe400078e00ff */
[----:B------:R-:W-:Y:S02]  /*19bf50*/  IMAD.MOV.U32 R57, RZ, RZ, RZ ;  /* 0x000000ffff397224 */ /* 0x000fe400078e00ff */
[----:B0-----:R-:W-:Y:S02]  /*19bf60*/  IMAD.U32 R53, RZ, RZ, UR4 ;  /* 0x00000004ff357e24 */ /* 0x001fe4000f8e00ff */
[----:B------:R-:W-:-:S07]  /*19bf70*/  IMAD.U32 R54, RZ, RZ, UR5 ;  /* 0x00000005ff367e24 */ /* 0x000fce000f8e00ff */
.L_x_10094:
        /* <DEDUP_REMOVED lines=20> */
.L_x_10093:
        /* <DEDUP_REMOVED lines=9> */
.L_x_10096:
        /* <DEDUP_REMOVED lines=20> */
.L_x_10095:
[----:B------:R-:W0:Y:S01]  /*19c290*/  LDCU.64 UR4, c[0x0][0x3c8] ;  /* 0x00007900ff0477ac */ /* 0x000e220008000a00 */
[----:B------:R-:W-:Y:S01]  /*19c2a0*/  BSSY.RECONVERGENT B1, `(.L_x_10097) ;  /* 0x0000018000017945 */ /* 0x000fe20003800200 */
[----:B------:R-:W-:Y:S02]  /*19c2b0*/  IMAD.MOV.U32 R50, RZ, RZ, RZ ;  /* 0x000000ffff327224 */ /* 0x000fe400078e00ff */
[----:B------:R-:W-:Y:S02]  /*19c2c0*/  IMAD.MOV.U32 R55, RZ, RZ, RZ ;  /* 0x000000ffff377224 */ /* 0x000fe400078e00ff */
[----:B0-----:R-:W-:Y:S02]  /*19c2d0*/  IMAD.U32 R54, RZ, RZ, UR4 ;  /* 0x00000004ff367e24 */ /* 0x001fe4000f8e00ff */
[----:B------:R-:W-:-:S07]  /*19c2e0*/  IMAD.U32 R53, RZ, RZ, UR5 ;  /* 0x00000005ff357e24 */ /* 0x000fce000f8e00ff */
.L_x_10098:
        /* <DEDUP_REMOVED lines=20> */
.L_x_10097:
[----:B------:R-:W0:Y:S01]  /*19c430*/  LDCU.64 UR4, c[0x0][0x3c8] ;  /* 0x00007900ff0477ac */ /* 0x000e220008000a00 */
[----:B------:R-:W-:Y:S01]  /*19c440*/  BSSY.RECONVERGENT B1, `(.L_x_10099) ;  /* 0x0000018000017945 */ /* 0x000fe20003800200 */
[----:B------:R-:W-:Y:S02]  /*19c450*/  IMAD.MOV.U32 R13, RZ, RZ, RZ ;  /* 0x000000ffff0d7224 */ /* 0x000fe400078e00ff */
[----:B------:R-:W-:Y:S02]  /*19c460*/  IMAD.MOV.U32 R56, RZ, RZ, RZ ;  /* 0x000000ffff387224 */ /* 0x000fe400078e00ff */
[----:B0-----:R-:W-:Y:S02]  /*19c470*/  IMAD.U32 R54, RZ, RZ, UR4 ;  /* 0x00000004ff367e24 */ /* 0x001fe4000f8e00ff */
[----:B------:R-:W-:-:S07]  /*19c480*/  IMAD.U32 R55, RZ, RZ, UR5 ;  /* 0x00000005ff377e24 */ /* 0x000fce000f8e00ff */
.L_x_10100:
        /* <DEDUP_REMOVED lines=20> */
.L_x_10099:
[----:B------:R-:W0:Y:S01]  /*19c5d0*/  LDCU.64 UR4, c[0x0][0x3c8] ;  /* 0x00007900ff0477ac */ /* 0x000e220008000a00 */
[----:B------:R-:W-:Y:S01]  /*19c5e0*/  BSSY.RECONVERGENT B1, `(.L_x_10101) ;  /* 0x0000018000017945 */ /* 0x000fe20003800200 */
[----:B------:R-:W-:Y:S02]  /*19c5f0*/  IMAD.MOV.U32 R47, RZ, RZ, RZ ;  /* 0x000000ffff2f7224 */ /* 0x000fe400078e00ff */
[----:B------:R-:W-:Y:S02]  /*19c600*/  IMAD.MOV.U32 R56, RZ, RZ, RZ ;  /* 0x000000ffff387224 */ /* 0x000fe400078e00ff */
[----:B0-----:R-:W-:Y:S02]  /*19c610*/  IMAD.U32 R54, RZ, RZ, UR4 ;  /* 0x00000004ff367e24 */ /* 0x001fe4000f8e00ff */
[----:B------:R-:W-:-:S07]  /*19c620*/  IMAD.U32 R55, RZ, RZ, UR5 ;  /* 0x00000005ff377e24 */ /* 0x000fce000f8e00ff */
.L_x_10102:
        /* <DEDUP_REMOVED lines=20> */
.L_x_10101:
[----:B------:R-:W0:Y:S01]  /*19c770*/  LDCU.64 UR4, c[0x0][0x3c8] ;  /* 0x00007900ff0477ac */ /* 0x000e220008000a00 */
[----:B------:R-:W-:Y:S01]  /*19c780*/  BSSY.RECONVERGENT B1, `(.L_x_10103) ;  /* 0x0000018000017945 */ /* 0x000fe20003800200 */
[----:B------:R-:W-:Y:S02]  /*19c790*/  IMAD.MOV.U32 R50, RZ, RZ, RZ ;  /* 0x000000ffff327224 */ /* 0x000fe400078e00ff */
[----:B------:R-:W-:Y:S02]  /*19c7a0*/  IMAD.MOV.U32 R57, RZ, RZ, RZ ;  /* 0x000000ffff397224 */ /* 0x000fe400078e00ff */
[----:B0-----:R-:W-:Y:S02]  /*19c7b0*/  IMAD.U32 R54, RZ, RZ, UR4 ;  /* 0x00000004ff367e24 */ /* 0x001fe4000f8e00ff */
[----:B------:R-:W-:-:S07]  /*19c7c0*/  IMAD.U32 R55, RZ, RZ, UR5 ;  /* 0x00000005ff377e24 */ /* 0x000fce000f8e00ff */
.L_x_10104:
        /* <DEDUP_REMOVED lines=20> */
.L_x_10103:
[----:B------:R-:W0:Y:S01]  /*19c910*/  LDCU.64 UR4, c[0x0][0x3c8] ;  /* 0x00007900ff0477ac */ /* 0x000e220008000a00 */
[----:B------:R-:W-:Y:S01]  /*19c920*/  BSSY.RECONVERGENT B1, `(.L_x_10105) ;  /* 0x0000018000017945 */ /* 0x000fe20003800200 */
[----:B------:R-:W-:Y:S02]  /*19c930*/  IMAD.MOV.U32 R13, RZ, RZ, RZ ;  /* 0x000000ffff0d7224 */ /* 0x000fe400078e00ff */
[----:B------:R-:W-:Y:S02]  /*19c940*/  IMAD.MOV.U32 R56, RZ, RZ, RZ ;  /* 0x000000ffff387224 */ /* 0x000fe400078e00ff */
[----:B0-----:R-:W-:Y:S02]  /*19c950*/  IMAD.U32 R54, RZ, RZ, UR4 ;  /* 0x00000004ff367e24 */ /* 0x001fe4000f8e00ff */
[----:B------:R-:W-:-:S07]  /*19c960*/  IMAD.U32 R55, RZ, RZ, UR5 ;  /* 0x00000005ff377e24 */ /* 0x000fce000f8e00ff */
.L_x_10106:
        /* <DEDUP_REMOVED lines=20> */
.L_x_10105:
[----:B------:R-:W0:Y:S01]  /*19cab0*/  LDCU.64 UR4, c[0x0][0x3c8] ;  /* 0x00007900ff0477ac */ /* 0x000e220008000a00 */
[----:B------:R-:W-:Y:S01]  /*19cac0*/  BSSY.RECONVERGENT B1, `(.L_x_10107) ;  /* 0x0000018000017945 */ /* 0x000fe20003800200 */
[----:B------:R-:W-:Y:S02]  /*19cad0*/  IMAD.MOV.U32 R47, RZ, RZ, RZ ;  /* 0x000000ffff2f7224 */ /* 0x000fe400078e00ff */
[----:B------:R-:W-:Y:S02]  /*19cae0*/  IMAD.MOV.U32 R56, RZ, RZ, RZ ;  /* 0x000000ffff387224 */ /* 0x000fe400078e00ff */
[----:B0-----:R-:W-:Y:S02]  /*19caf0*/  IMAD.U32 R54, RZ, RZ, UR4 ;  /* 0x00000004ff367e24 */ /* 0x001fe4000f8e00ff */
[----:B------:R-:W-:-:S07]  /*19cb00*/  IMAD.U32 R55, RZ, RZ, UR5 ;  /* 0x00000005ff377e24 */ /* 0x000fce000f8e00ff */
.L_x_10108:
        /* <DEDUP_REMOVED lines=20> */
.L_x_10107:
[----:B------:R-:W0:Y:S01]  /*19cc50*/  LDCU.64 UR4, c[0x0][0x3c8] ;  /* 0x00007900ff0477ac */ /* 0x000e220008000a00 */
[----:B------:R-:W-:Y:S01]  /*19cc60*/  BSSY.RECONVERGENT B1, `(.L_x_10109) ;  /* 0x0000018000017945 */ /* 0x000fe20003800200 */
[----:B------:R-:W-:Y:S02]  /*19cc70*/  IMAD.MOV.U32 R50, RZ, RZ, RZ ;  /* 0x000000ffff327224 */ /* 0x000fe400078e00ff */
[----:B------:R-:W-:Y:S02]  /*19cc80*/  IMAD.MOV.U32 R57, RZ, RZ, RZ ;  /* 0x000000ffff397224 */ /* 0x000fe400078e00ff */
[----:B0-----:R-:W-:Y:S02]  /*19cc90*/  IMAD.U32 R54, RZ, RZ, UR4 ;  /* 0x00000004ff367e24 */ /* 0x001fe4000f8e00ff */
[----:B------:R-:W-:-:S07]  /*19cca0*/  IMAD.U32 R55, RZ, RZ, UR5 ;  /* 0x00000005ff377e24 */ /* 0x000fce000f8e00ff */
.L_x_10110:
        /* <DEDUP_REMOVED lines=20> */
.L_x_10109:
[----:B------:R-:W0:Y:S01]  /*19cdf0*/  LDCU.64 UR4, c[0x0][0x3c8] ;  /* 0x00007900ff0477ac */ /* 0x000e220008000a00 */
[----:B------:R-:W-:Y:S01]  /*19ce00*/  BSSY.RECONVERGENT B1, `(.L_x_10111) ;  /* 0x0000018000017945 */ /* 0x000fe20003800200 */
[----:B------:R-:W-:Y:S02]  /*19ce10*/  IMAD.MOV.U32 R13, RZ, RZ, RZ ;  /* 0x000000ffff0d7224 */ /* 0x000fe400078e00ff */
[----:B------:R-:W-:Y:S02]  /*19ce20*/  IMAD.MOV.U32 R56, RZ, RZ, RZ ;  /* 0x000000ffff387224 */ /* 0x000fe400078e00ff */
[----:B0-----:R-:W-:Y:S02]  /*19ce30*/  IMAD.U32 R54, RZ, RZ, UR4 ;  /* 0x00000004ff367e24 */ /* 0x001fe4000f8e00ff */
[----:B------:R-:W-:-:S07]  /*19ce40*/  IMAD.U32 R55, RZ, RZ, UR5 ;  /* 0x00000005ff377e24 */ /* 0x000fce000f8e00ff */
.L_x_10112:
        /* <DEDUP_REMOVED lines=20> */
.L_x_10111:
[----:B------:R-:W0:Y:S01]  /*19cf90*/  LDCU.64 UR4, c[0x0][0x3c8] ;  /* 0x00007900ff0477ac */ /* 0x000e220008000a00 */
[----:B------:R-:W-:Y:S01]  /*19cfa0*/  BSSY.RECONVERGENT B1, `(.L_x_10113) ;  /* 0x0000018000017945 */ /* 0x000fe20003800200 */
[----:B------:R-:W-:Y:S02]  /*19cfb0*/  IMAD.MOV.U32 R47, RZ, RZ, RZ ;  /* 0x000000ffff2f7224 */ /* 0x000fe400078e00ff */
[----:B------:R-:W-:Y:S02]  /*19cfc0*/  IMAD.MOV.U32 R56, RZ, RZ, RZ ;  /* 0x000000ffff387224 */ /* 0x000fe400078e00ff */
[----:B0-----:R-:W-:Y:S02]  /*19cfd0*/  IMAD.U32 R54, RZ, RZ, UR4 ;  /* 0x00000004ff367e24 */ /* 0x001fe4000f8e00ff */
[----:B------:R-:W-:-:S07]  /*19cfe0*/  IMAD.U32 R55, RZ, RZ, UR5 ;  /* 0x00000005ff377e24 */ /* 0x000fce000f8e00ff */
.L_x_10114:
        /* <DEDUP_REMOVED lines=20> */
.L_x_10113:
[----:B------:R-:W0:Y:S01]  /*19d130*/  LDCU.64 UR4, c[0x0][0x3c8] ;  /* 0x00007900ff0477ac */ /* 0x000e220008000a00 */
[----:B------:R-:W-:Y:S01]  /*19d140*/  BSSY.RECONVERGENT B1, `(.L_x_10115) ;  /* 0x0000018000017945 */ /* 0x000fe20003800200 */
[----:B------:R-:W-:Y:S02]  /*19d150*/  IMAD.MOV.U32 R50, RZ, RZ, RZ ;  /* 0x000000ffff327224 */ /* 0x000fe400078e00ff */
[----:B------:R-:W-:Y:S02]  /*19d160*/  IMAD.MOV.U32 R57, RZ, RZ, RZ ;  /* 0x000000ffff397224 */ /* 0x000fe400078e00ff */
[----:B0-----:R-:W-:Y:S02]  /*19d170*/  IMAD.U32 R54, RZ, RZ, UR4 ;  /* 0x00000004ff367e24 */ /* 0x001fe4000f8e00ff */
[----:B------:R-:W-:-:S07]  /*19d180*/  IMAD.U32 R55, RZ, RZ, UR5 ;  /* 0x00000005ff377e24 */ /* 0x000fce000f8e00ff */
.L_x_10116:
        /* <DEDUP_REMOVED lines=20> */
.L_x_10115:
[----:B------:R-:W0:Y:S01]  /*19d2d0*/  LDCU.64 UR4, c[0x0][0x3c8] ;  /* 0x00007900ff0477ac */ /* 0x000e220008000a00 */
[----:B------:R-:W-:Y:S01]  /*19d2e0*/  BSSY.RECONVERGENT B1, `(.L_x_10117) ;  /* 0x0000018000017945 */ /* 0x000fe20003800200 */
[----:B------:R-:W-:Y:S02]  /*19d2f0*/  IMAD.MOV.U32 R13, RZ, RZ, RZ ;  /* 0x000000ffff0d7224 */ /* 0x000fe400078e00ff */
[----:B------:R-:W-:Y:S02]  /*19d300*/  IMAD.MOV.U32 R56, RZ, RZ, RZ ;  /* 0x000000ffff387224 */ /* 0x000fe400078e00ff */
[----:B0-----:R-:W-:Y:S02]  /*19d310*/  IMAD.U32 R54, RZ, RZ, UR4 ;  /* 0x00000004ff367e24 */ /* 0x001fe4000f8e00ff */
[----:B------:R-:W-:-:S07]  /*19d320*/  IMAD.U32 R55, RZ, RZ, UR5 ;  /* 0x00000005ff377e24 */ /* 0x000fce000f8e00ff */
.L_x_10118:
        /* <DEDUP_REMOVED lines=20> */
.L_x_10117:
[----:B------:R-:W0:Y:S01]  /*19d470*/  LDCU.64 UR4, c[0x0][0x3c8] ;  /* 0x00007900ff0477ac */ /* 0x000e220008000a00 */
[----:B------:R-:W-:Y:S01]  /*19d480*/  BSSY.RECONVERGENT B1, `(.L_x_10119) ;  /* 0x0000018000017945 */ /* 0x000fe20003800200 */
[----:B------:R-:W-:Y:S02]  /*19d490*/  IMAD.MOV.U32 R47, RZ, RZ, RZ ;  /* 0x000000ffff2f7224 */ /* 0x000fe400078e00ff */
[----:B------:R-:W-:Y:S02]  /*19d4a0*/  IMAD.MOV.U32 R56, RZ, RZ, RZ ;  /* 0x000000ffff387224 */ /* 0x000fe400078e00ff */
[----:B0-----:R-:W-:Y:S02]  /*19d4b0*/  IMAD.U32 R54, RZ, RZ, UR4 ;  /* 0x00000004ff367e24 */ /* 0x001fe4000f8e00ff */
[----:B------:R-:W-:-:S07]  /*19d4c0*/  IMAD.U32 R55, RZ, RZ, UR5 ;  /* 0x00000005ff377e24 */ /* 0x000fce000f8e00ff */
.L_x_10120:
        /* <DEDUP_REMOVED lines=20> */
.L_x_10119:
[----:B------:R-:W0:Y:S01]  /*19d610*/  LDCU.64 UR4, c[0x0][0x3c8] ;  /* 0x00007900ff0477ac */ /* 0x000e220008000a00 */
[----:B------:R-:W-:Y:S01]  /*19d620*/  BSSY.RECONVERGENT B1, `(.L_x_10121) ;  /* 0x0000018000017945 */ /* 0x000fe20003800200 */
[----:B------:R-:W-:Y:S02]  /*19d630*/  IMAD.MOV.U32 R50, RZ, RZ, RZ ;  /* 0x000000ffff327224 */ /* 0x000fe400078e00ff */
[----:B------:R-:W-:Y:S02]  /*19d640*/  IMAD.MOV.U32 R57, RZ, RZ, RZ ;  /* 0x000000ffff397224 */ /* 0x000fe400078e00ff */
[----:B0-----:R-:W-:Y:S02]  /*19d650*/  IMAD.U32 R54, RZ, RZ, UR4 ;  /* 0x00000004ff367e24 */ /* 0x001fe4000f8e00ff */
[----:B------:R-:W-:-:S07]  /*19d660*/  IMAD.U32 R55, RZ, RZ, UR5 ;  /* 0x00000005ff377e24 */ /* 0x000fce000f8e00ff */
.L_x_10122:
        /* <DEDUP_REMOVED lines=20> */
.L_x_10121:
[----:B------:R-:W0:Y:S01]  /*19d7b0*/  LDCU.64 UR4, c[0x0][0x3c8] ;  /* 0x00007900ff0477ac */ /* 0x000e220008000a00 */
[----:B------:R-:W-:Y:S01]  /*19d7c0*/  BSSY.RECONVERGENT B1, `(.L_x_10123) ;  /* 0x0000018000017945 */ /* 0x000fe20003800200 */
[----:B------:R-:W-:Y:S02]  /*19d7d0*/  IMAD.MOV.U32 R13, RZ, RZ, RZ ;  /* 0x000000ffff0d7224 */ /* 0x000fe400078e00ff */
[----:B------:R-:W-:Y:S02]  /*19d7e0*/  IMAD.MOV.U32 R56, RZ, RZ, RZ ;  /* 0x000000ffff387224 */ /* 0x000fe400078e00ff */
[----:B0-----:R-:W-:Y:S02]  /*19d7f0*/  IMAD.U32 R54, RZ, RZ, UR4 ;  /* 0x00000004ff367e24 */ /* 0x001fe4000f8e00ff */
[----:B------:R-:W-:-:S07]  /*19d800*/  IMAD.U32 R55, RZ, RZ, UR5 ;  /* 0x00000005ff377e24 */ /* 0x000fce000f8e00ff */
.L_x_10124:
        /* <DEDUP_REMOVED lines=20> */
.L_x_10123:
[----:B------:R-:W0:Y:S01]  /*19d950*/  LDCU.64 UR4, c[0x0][0x3c8] ;  /* 0x00007900ff0477ac */ /* 0x000e220008000a00 */
[----:B------:R-:W-:Y:S01]  /*19d960*/  BSSY.RECONVERGENT B1, `(.L_x_10125) ;  /* 0x0000018000017945 */ /* 0x000fe20003800200 */
[----:B------:R-:W-:Y:S02]  /*19d970*/  IMAD.MOV.U32 R47, RZ, RZ, RZ ;  /* 0x000000ffff2f7224 */ /* 0x000fe400078e00ff */
[----:B------:R-:W-:Y:S02]  /*19d980*/  IMAD.MOV.U32 R56, RZ, RZ, RZ ;  /* 0x000000ffff387224 */ /* 0x000fe400078e00ff */
[----:B0-----:R-:W-:Y:S02]  /*19d990*/  IMAD.U32 R54, RZ, RZ, UR4 ;  /* 0x00000004ff367e24 */ /* 0x001fe4000f8e00ff */
[----:B------:R-:W-:-:S07]  /*19d9a0*/  IMAD.U32 R55, RZ, RZ, UR5 ;  /* 0x00000005ff377e24 */ /* 0x000fce000f8e00ff */
.L_x_10126:
        /* <DEDUP_REMOVED lines=20> */
.L_x_10125:
[----:B------:R-:W0:Y:S01]  /*19daf0*/  LDCU.64 UR4, c[0x0][0x3c8] ;  /* 0x00007900ff0477ac */ /* 0x000e220008000a00 */
[----:B------:R-:W-:Y:S01]  /*19db00*/  BSSY.RECONVERGENT B1, `(.L_x_10127) ;  /* 0x0000018000017945 */ /* 0x000fe20003800200 */
[----:B------:R-:W-:Y:S02]  /*19db10*/  IMAD.MOV.U32 R50, RZ, RZ, RZ ;  /* 0x000000ffff327224 */ /* 0x000fe400078e00ff */
[----:B------:R-:W-:Y:S02]  /*19db20*/  IMAD.MOV.U32 R57, RZ, RZ, RZ ;  /* 0x000000ffff397224 */ /* 0x000fe400078e00ff */
[----:B0-----:R-:W-:Y:S02]  /*19db30*/  IMAD.U32 R54, RZ, RZ, UR4 ;  /* 0x00000004ff367e24 */ /* 0x001fe4000f8e00ff */
[----:B------:R-:W-:-:S07]  /*19db40*/  IMAD.U32 R55, RZ, RZ, UR5 ;  /* 0x00000005ff377e24 */ /* 0x000fce000f8e00ff */
.L_x_10128:
        /* <DEDUP_REMOVED lines=20> */
.L_x_10127:
[----:B------:R-:W0:Y:S01]  /*19dc90*/  LDCU.64 UR4, c[0x0][0x3c8] ;  /* 0x00007900ff0477ac */ /* 0x000e220008000a00 */
[----:B------:R-:W-:Y:S01]  /*19dca0*/  BSSY.RECONVERGENT B1, `(.L_x_10129) ;  /* 0x0000018000017945 */ /* 0x000fe20003800200 */
[----:B------:R-:W-:Y:S02]  /*19dcb0*/  IMAD.MOV.U32 R13, RZ, RZ, RZ ;  /* 0x000000ffff0d7224 */ /* 0x000fe400078e00ff */
[----:B------:R-:W-:Y:S02]  /*19dcc0*/  IMAD.MOV.U32 R56, RZ, RZ, RZ ;  /* 0x000000ffff387224 */ /* 0x000fe400078e00ff */
[----:B0-----:R-:W-:Y:S02]  /*19dcd0*/  IMAD.U32 R54, RZ, RZ, UR4 ;  /* 0x00000004ff367e24 */ /* 0x001fe4000f8e00ff */
[----:B------:R-:W-:-:S07]  /*19dce0*/  IMAD.U32 R55, RZ, RZ, UR5 ;  /* 0x00000005ff377e24 */ /* 0x000fce000f8e00ff */
.L_x_10130:
        /* <DEDUP_REMOVED lines=20> */
.L_x_10129:
[----:B------:R-:W0:Y:S01]  /*19de30*/  LDCU.64 UR4, c[0x0][0x3c8] ;  /* 0x00007900ff0477ac */ /* 0x000e220008000a00 */
[----:B------:R-:W-:Y:S01]  /*19de40*/  BSSY.RECONVERGENT B1, `(.L_x_10131) ;  /* 0x0000018000017945 */ /* 0x000fe20003800200 */
[----:B------:R-:W-:Y:S02]  /*19de50*/  IMAD.MOV.U32 R47, RZ, RZ, RZ ;  /* 0x000000ffff2f7224 */ /* 0x000fe400078e00ff */
[----:B------:R-:W-:Y:S02]  /*19de60*/  IMAD.MOV.U32 R56, RZ, RZ, RZ ;  /* 0x000000ffff387224 */ /* 0x000fe400078e00ff */
[----:B0-----:R-:W-:Y:S02]  /*19de70*/  IMAD.U32 R54, RZ, RZ, UR4 ;  /* 0x00000004ff367e24 */ /* 0x001fe4000f8e00ff */
[----:B------:R-:W-:-:S07]  /*19de80*/  IMAD.U32 R55, RZ, RZ, UR5 ;  /* 0x00000005ff377e24 */ /* 0x000fce000f8e00ff */
.L_x_10132:
        /* <DEDUP_REMOVED lines=20> */
.L_x_10131:
[----:B------:R-:W0:Y:S01]  /*19dfd0*/  LDCU.64 UR4, c[0x0][0x3c8] ;  /* 0x00007900ff0477ac */ /* 0x000e220008000a00 */
[----:B------:R-:W-:Y:S01]  /*19dfe0*/  BSSY.RECONVERGENT B1, `(.L_x_10133) ;  /* 0x0000018000017945 */ /* 0x000fe20003800200 */
[----:B------:R-:W-:Y:S02]  /*19dff0*/  IMAD.MOV.U32 R56, RZ, RZ, RZ ;  /* 0x000000ffff387224 */ /* 0x000fe400078e00ff */
[----:B------:R-:W-:Y:S02]  /*19e000*/  IMAD.MOV.U32 R55, RZ, RZ, RZ ;  /* 0x000000ffff377224 */ /* 0x000fe400078e00ff */
[----:B0-----:R-:W-:Y:S02]  /*19e010*/  IMAD.U32 R53, RZ, RZ, UR4 ;  /* 0x00000004ff357e24 */ /* 0x001fe4000f8e00ff */
[----:B------:R-:W-:-:S07]  /*19e020*/  IMAD.U32 R54, RZ, RZ, UR5 ;  /* 0x00000005ff367e24 */ /* 0x000fce000f8e00ff */
.L_x_10134:
        /* <DEDUP_REMOVED lines=20> */
.L_x_10133:
        /* <DEDUP_REMOVED lines=9> */
.L_x_10136:
        /* <DEDUP_REMOVED lines=20> */
.L_x_10135:
[----:B------:R-:W0:Y:S01]  /*19e340*/  LDCU.64 UR4, c[0x0][0x3c8] ;  /* 0x00007900ff0477ac */ /* 0x000e220008000a00 */
[----:B------:R-:W-:Y:S01]  /*19e350*/  BSSY.RECONVERGENT B1, `(.L_x_10137) ;  /* 0x0000018000017945 */ /* 0x000fe20003800200 */
[----:B------:R-:W-:Y:S02]  /*19e360*/  IMAD.MOV.U32 R50, RZ, RZ, RZ ;  /* 0x000000ffff327224 */ /* 0x000fe400078e00ff */
[----:B------:R-:W-:Y:S02]  /*19e370*/  IMAD.MOV.U32 R55, RZ, RZ, RZ ;  /* 0x000000ffff377224 */ /* 0x000fe400078e00ff */
[----:B0-----:R-:W-:Y:S02]  /*19e380*/  IMAD.U32 R54, RZ, RZ, UR4 ;  /* 0x00000004ff367e24 */ /* 0x001fe4000f8e00ff */
[----:B------:R-:W-:-:S07]  /*19e390*/  IMAD.U32 R53, RZ, RZ, UR5 ;  /* 0x00000005ff357e24 */ /* 0x000fce000f8e00ff */
.L_x_10138:
        /* <DEDUP_REMOVED lines=20> */
.L_x_10137:
[----:B------:R-:W0:Y:S01]  /*19e4e0*/  LDCU.64 UR4, c[0x0][0x3c8] ;  /* 0x00007900ff0477ac */ /* 0x000e220008000a00 */
[----:B------:R-:W-:Y:S01]  /*19e4f0*/  BSSY.RECONVERGENT B1, `(.L_x_10139) ;  /* 0x0000018000017945 */ /* 0x000fe20003800200 */
[----:B------:R-:W-:Y:S02]  /*19e500*/  IMAD.MOV.U32 R45, RZ, RZ, RZ ;  /* 0x000000ffff2d7224 */ /* 0x000fe400078e00ff */
[----:B------:R-:W-:Y:S02]  /*19e510*/  IMAD.MOV.U32 R54, RZ, RZ, RZ ;  /* 0x000000ffff367224 */ /* 0x000fe400078e00ff */
[----:B0-----:R-:W-:Y:S02]  /*19e520*/  IMAD.U32 R51, RZ, RZ, UR4 ;  /* 0x00000004ff337e24 */ /* 0x001fe4000f8e00ff */
[----:B------:R-:W-:-:S07]  /*19e530*/  IMAD.U32 R53, RZ, RZ, UR5 ;  /* 0x00000005ff357e24 */ /* 0x000fce000f8e00ff */
.L_x_10140:
        /* <DEDUP_REMOVED lines=20> */
.L_x_10139:
[----:B------:R-:W0:Y:S01]  /*19e680*/  LDCU.64 UR4, c[0x0][0x3c8] ;  /* 0x00007900ff0477ac */ /* 0x000e220008000a00 */
[----:B------:R-:W-:Y:S01]  /*19e690*/  BSSY.RECONVERGENT B1, `(.L_x_10141) ;  /* 0x0000018000017945 */ /* 0x000fe20003800200 */
[----:B------:R-:W-:Y:S02]  /*19e6a0*/  IMAD.MOV.U32 R43, RZ, RZ, RZ ;  /* 0x000000ffff2b7224 */ /* 0x000fe400078e00ff */
[----:B------:R-:W-:Y:S02]  /*19e6b0*/  IMAD.MOV.U32 R54, RZ, RZ, RZ ;  /* 0x000000ffff367224 */ /* 0x000fe400078e00ff */
[----:B0-----:R-:W-:Y:S02]  /*19e6c0*/  IMAD.U32 R51, RZ, RZ, UR4 ;  /* 0x00000004ff337e24 */ /* 0x001fe4000f8e00ff */
[----:B------:R-:W-:-:S07]  /*19e6d0*/  IMAD.U32 R53, RZ, RZ, UR5 ;  /* 0x00000005ff357e24 */ /* 0x000fce000f8e00ff */
.L_x_10142:
        /* <DEDUP_REMOVED lines=20> */
.L_x_10141:
[----:B------:R-:W0:Y:S01]  /*19e820*/  LDCU.64 UR4, c[0x0][0x3c8] ;  /* 0x00007900ff0477ac */ /* 0x000e220008000a00 */
[----:B------:R-:W-:Y:S01]  /*19e830*/  BSSY.RECONVERGENT B1, `(.L_x_10143) ;  /* 0x0000018000017945 */ /* 0x000fe20003800200 */
[----:B------:R-:W-:Y:S02]  /*19e840*/  IMAD.MOV.U32 R39, RZ, RZ, RZ ;  /* 0x000000ffff277224 */ /* 0x000fe400078e00ff */
[----:B------:R-:W-:Y:S02]  /*19e850*/  IMAD.MOV.U32 R54, RZ, RZ, RZ ;  /* 0x000000ffff367224 */ /* 0x000fe400078e00ff */
[----:B0-----:R-:W-:Y:S02]  /*19e860*/  IMAD.U32 R51, RZ, RZ, UR4 ;  /* 0x00000004ff337e24 */ /* 0x001fe4000f8e00ff */
[----:B------:R-:W-:-:S07]  /*19e870*/  IMAD.U32 R52, RZ, RZ, UR5 ;  /* 0x00000005ff347e24 */ /* 0x000fce000f8e00ff */
.L_x_10144:
        /* <DEDUP_REMOVED lines=20> */
.L_x_10143:
[----:B------:R-:W0:Y:S01]  /*19e9c0*/  LDCU.64 UR4, c[0x0][0x3c8] ;  /* 0x00007900ff0477ac */ /* 0x000e220008000a00 */
[----:B------:R-:W-:Y:S01]  /*19e9d0*/  BSSY.RECONVERGENT B1, `(.L_x_10145) ;  /* 0x0000018000017945 */ /* 0x000fe20003800200 */
[----:B------:R-:W-:Y:S02]  /*19e9e0*/  IMAD.MOV.U32 R38, RZ, RZ, RZ ;  /* 0x000000ffff267224 */ /* 0x000fe400078e00ff */
[----:B------:R-:W-:Y:S02]  /*19e9f0*/  IMAD.MOV.U32 R53, RZ, RZ, RZ ;  /* 0x000000ffff357224 */ /* 0x000fe400078e00ff */
[----:B0-----:R-:W-:Y:S02]  /*19ea00*/  IMAD.U32 R52, RZ, RZ, UR4 ;  /* 0x00000004ff347e24 */ /* 0x001fe4000f8e00ff */
[----:B------:R-:W-:-:S07]  /*19ea10*/  IMAD.U32 R51, RZ, RZ, UR5 ;  /* 0x00000005ff337e24 */ /* 0x000fce000f8e00ff */
.L_x_10146:
        /* <DEDUP_REMOVED lines=20> */
.L_x_10145:
[----:B------:R-:W0:Y:S01]  /*19eb60*/  LDCU.64 UR4, c[0x0][0x3c8] ;  /* 0x00007900ff0477ac */ /* 0x000e220008000a00 */
[----:B------:R-:W-:Y:S01]  /*19eb70*/  BSSY.RECONVERGENT B1, `(.L_x_10147) ;  /* 0x0000018000017945 */ /* 0x000fe20003800200 */
[----:B------:R-:W-:Y:S02]  /*19eb80*/  IMAD.MOV.U32 R37, RZ, RZ, RZ ;  /* 0x000000ffff257224 */ /* 0x000fe400078e00ff */
[----:B------:R-:W-:Y:S02]  /*19eb90*/  IMAD.MOV.U32 R52, RZ, RZ, RZ ;  /* 0x000000ffff347224 */ /* 0x000fe400078e00ff */
[----:B0-----:R-:W-:Y:S02]  /*19eba0*/  IMAD.U32 R47, RZ, RZ, UR4 ;  /* 0x00000004ff2f7e24 */ /* 0x001fe4000f8e00ff */
[----:B------:R-:W-:-:S07]  /*19ebb0*/  IMAD.U32 R50, RZ, RZ, UR5 ;  /* 0x00000005ff327e24 */ /* 0x000fce000f8e00ff */
.L_x_10148:
        /* <DEDUP_REMOVED lines=20> */
.L_x_10147:
[----:B------:R-:W0:Y:S01]  /*19ed00*/  LDCU.64 UR4, c[0x0][0x3c8] ;  /* 0x00007900ff0477ac */ /* 0x000e220008000a00 */
[----:B------:R-:W-:Y:S01]  /*19ed10*/  BSSY.RECONVERGENT B1, `(.L_x_10149) ;  /* 0x0000018000017945 */ /* 0x000fe20003800200 */
[----:B------:R-:W-:Y:S02]  /*19ed20*/  IMAD.MOV.U32 R36, RZ, RZ, RZ ;  /* 0x000000ffff247224 */ /* 0x000fe400078e00ff */
[----:B------:R-:W-:Y:S02]  /*19ed30*/  IMAD.MOV.U32 R51, RZ, RZ, RZ ;  /* 0x000000ffff337224 */ /* 0x000fe400078e00ff */
[----:B0-----:R-:W-:Y:S02]  /*19ed40*/  IMAD.U32 R50, RZ, RZ, UR4 ;  /* 0x00000004ff327e24 */ /* 0x001fe4000f8e00ff */
[----:B------:R-:W-:-:S07]  /*19ed50*/  IMAD.U32 R47, RZ, RZ, UR5 ;  /* 0x00000005ff2f7e24 */ /* 0x000fce000f8e00ff */
.L_x_10150:
        /* <DEDUP_REMOVED lines=20> */
.L_x_10149:
[----:B------:R-:W0:Y:S01]  /*19eea0*/  LDCU.64 UR4, c[0x0][0x3c8] ;  /* 0x00007900ff0477ac */ /* 0x000e220008000a00 */
[----:B------:R-:W-:Y:S01]  /*19eeb0*/  BSSY.RECONVERGENT B1, `(.L_x_10151) ;  /* 0x0000018000017945 */ /* 0x000fe20003800200 */
[----:B------:R-:W-:Y:S02]  /*19eec0*/  IMAD.MOV.U32 R35, RZ, RZ, RZ ;  /* 0x000000ffff237224 */ /* 0x000fe400078e00ff */
[----:B------:R-:W-:Y:S02]  /*19eed0*/  IMAD.MOV.U32 R50, RZ, RZ, RZ ;  /* 0x000000ffff327224 */ /* 0x000fe400078e00ff */
[----:B0-----:R-:W-:Y:S02]  /*19eee0*/  IMAD.U32 R43, RZ, RZ, UR4 ;  /* 0x00000004ff2b7e24 */ /* 0x001fe4000f8e00ff */
[----:B------:R-:W-:-:S07]  /*19eef0*/  IMAD.U32 R45, RZ, RZ, UR5 ;  /* 0x00000005ff2d7e24 */ /* 0x000fce000f8e00ff */
.L_x_10152:
        /* <DEDUP_REMOVED lines=20> */
.L_x_10151:
[----:B------:R-:W0:Y:S01]  /*19f040*/  LDCU.64 UR4, c[0x0][0x3c8] ;  /* 0x00007900ff0477ac */ /* 0x000e220008000a00 */
[----:B------:R-:W-:Y:S01]  /*19f050*/  BSSY.RECONVERGENT B1, `(.L_x_10153) ;  /* 0x0000018000017945 */ /* 0x000fe20003800200 */
[----:B------:R-:W-:Y:S02]  /*19f060*/  IMAD.MOV.U32 R34, RZ, RZ, RZ ;  /* 0x000000ffff227224 */ /* 0x000fe400078e00ff */
[----:B------:R-:W-:Y:S02]  /*19f070*/  IMAD.MOV.U32 R50, RZ, RZ, RZ ;  /* 0x000000ffff327224 */ /* 0x000fe400078e00ff */
[----:B0-----:R-:W-:Y:S02]  /*19f080*/  IMAD.U32 R46, RZ, RZ, UR4 ;  /* 0x00000004ff2e7e24 */ /* 0x001fe4000f8e00ff */
[----:B------:R-:W-:-:S07]  /*19f090*/  IMAD.U32 R45, RZ, RZ, UR5 ;  /* 0x00000005ff2d7e24 */ /* 0x000fce000f8e00ff */
.L_x_10154:
        /* <DEDUP_REMOVED lines=20> */
.L_x_10153:
[----:B------:R-:W0:Y:S01]  /*19f1e0*/  LDCU.64 UR4, c[0x0][0x3c8] ;  /* 0x00007900ff0477ac */ /* 0x000e220008000a00 */
[----:B------:R-:W-:Y:S01]  /*19f1f0*/  BSSY.RECONVERGENT B1, `(.L_x_10155) ;  /* 0x0000018000017945 */ /* 0x000fe20003800200 */
[----:B------:R-:W-:Y:S02]  /*19f200*/  IMAD.MOV.U32 R33, RZ, RZ, RZ ;  /* 0x000000ffff217224 */ /* 0x000fe400078e00ff */
[----:B------:R-:W-:Y:S02]  /*19f210*/  IMAD.MOV.U32 R46, RZ, RZ, RZ ;  /* 0x000000ffff2e7224 */ /* 0x000fe400078e00ff */
[----:B0-----:R-:W-:Y:S02]  /*19f220*/  IMAD.U32 R39, RZ, RZ, UR4 ;  /* 0x00000004ff277e24 */ /* 0x001fe4000f8e00ff */
[----:B------:R-:W-:-:S07]  /*19f230*/  IMAD.U32 R43, RZ, RZ, UR5 ;  /* 0x00000005ff2b7e24 */ /* 0x000fce000f8e00ff */
.L_x_10156:
        /* <DEDUP_REMOVED lines=20> */
.L_x_10155:
[----:B------:R-:W0:Y:S01]  /*19f380*/  LDCU.64 UR4, c[0x0][0x3c8] ;  /* 0x00007900ff0477ac */ /* 0x000e220008000a00 */
[----:B------:R-:W-:Y:S01]  /*19f390*/  BSSY.RECONVERGENT B1, `(.L_x_10157) ;  /* 0x0000018000017945 */ /* 0x000fe20003800200 */
[----:B------:R-:W-:Y:S02]  /*19f3a0*/  IMAD.MOV.U32 R32, RZ, RZ, RZ ;  /* 0x000000ffff207224 */ /* 0x000fe400078e00ff */
[----:B------:R-:W-:Y:S02]  /*19f3b0*/  IMAD.MOV.U32 R43, RZ, RZ, RZ ;  /* 0x000000ffff2b7224 */ /* 0x000fe400078e00ff */
[----:B0-----:R-:W-:Y:S02]  /*19f3c0*/  IMAD.U32 R46, RZ, RZ, UR4 ;  /* 0x00000004ff2e7e24 */ /* 0x001fe4000f8e00ff */
[----:B------:R-:W-:-:S07]  /*19f3d0*/  IMAD.U32 R39, RZ, RZ, UR5 ;  /* 0x00000005ff277e24 */ /* 0x000fce000f8e00ff */
.L_x_10158:
        /* <DEDUP_REMOVED lines=20> */
.L_x_10157:
[----:B------:R-:W0:Y:S01]  /*19f520*/  LDCU.64 UR4, c[0x0][0x3c8] ;  /* 0x00007900ff0477ac */ /* 0x000e220008000a00 */
[----:B------:R-:W-:Y:S01]  /*19f530*/  BSSY.RECONVERGENT B1, `(.L_x_10159) ;  /* 0x0000018000017945 */ /* 0x000fe20003800200 */
[----:B------:R-:W-:Y:S02]  /*19f540*/  IMAD.MOV.U32 R31, RZ, RZ, RZ ;  /* 0x000000ffff1f7224 */ /* 0x000fe400078e00ff */
[----:B------:R-:W-:Y:S02]  /*19f550*/  IMAD.MOV.U32 R46, RZ, RZ, RZ ;  /* 0x000000ffff2e7224 */ /* 0x000fe400078e00ff */
[----:B0-----:R-:W-:Y:S02]  /*19f560*/  IMAD.U32 R37, RZ, RZ, UR4 ;  /* 0x00000004ff257e24 */ /* 0x001fe4000f8e00ff */
[----:B------:R-:W-:-:S07]  /*19f570*/  IMAD.U32 R38, RZ, RZ, UR5 ;  /* 0x00000005ff267e24 */ /* 0x000fce000f8e00ff */
.L_x_10160:
        /* <DEDUP_REMOVED lines=20> */
.L_x_10159:
[----:B------:R-:W0:Y:S01]  /*19f6c0*/  LDCU.64 UR4, c[0x0][0x3c8] ;  /* 0x00007900ff0477ac */ /* 0x000e220008000a00 */
[----:B------:R-:W-:Y:S01]  /*19f6d0*/  BSSY.RECONVERGENT B1, `(.L_x_10161) ;  /* 0x0000018000017945 */ /* 0x000fe20003800200 */
[----:B------:R-:W-:Y:S02]  /*19f6e0*/  IMAD.MOV.U32 R30, RZ, RZ, RZ ;  /* 0x000000ffff1e7224 */ /* 0x000fe400078e00ff */
[----:B------:R-:W-:Y:S02]  /*19f6f0*/  IMAD.MOV.U32 R39, RZ, RZ, RZ ;  /* 0x000000ffff277224 */ /* 0x000fe400078e00ff */
[----:B0-----:R-:W-:Y:S02]  /*19f700*/  IMAD.U32 R38, RZ, RZ, UR4 ;  /* 0x00000004ff267e24 */ /* 0x001fe4000f8e00ff */
[----:B------:R-:W-:-:S07]  /*19f710*/  IMAD.U32 R37, RZ, RZ, UR5 ;  /* 0x00000005ff257e24 */ /* 0x000fce000f8e00ff */
.L_x_10162:
        /* <DEDUP_REMOVED lines=20> */
.L_x_10161:
[----:B------:R-:W0:Y:S01]  /*19f860*/  LDCU.64 UR4, c[0x0][0x3c8] ;  /* 0x00007900ff0477ac */ /* 0x000e220008000a00 */
[----:B------:R-:W-:Y:S01]  /*19f870*/  BSSY.RECONVERGENT B1, `(.L_x_10163) ;  /* 0x0000018000017945 */ /* 0x000fe20003800200 */
[----:B------:R-:W-:Y:S02]  /*19f880*/  IMAD.MOV.U32 R29, RZ, RZ, RZ ;  /* 0x000000ffff1d7224 */ /* 0x000fe400078e00ff */
[----:B------:R-:W-:Y:S02]  /*19f890*/  IMAD.MOV.U32 R38, RZ, RZ, RZ ;  /* 0x000000ffff267224 */ /* 0x000fe400078e00ff */
[----:B0-----:R-:W-:Y:S02]  /*19f8a0*/  IMAD.U32 R35, RZ, RZ, UR4 ;  /* 0x00000004ff237e24 */ /* 0x001fe4000f8e00ff */
[----:B------:R-:W-:-:S07]  /*19f8b0*/  IMAD.U32 R36, RZ, RZ, UR5 ;  /* 0x00000005ff247e24 */ /* 0x000fce000f8e00ff */
.L_x_10164:
        /* <DEDUP_REMOVED lines=20> */
.L_x_10163:
[----:B------:R-:W0:Y:S01]  /*19fa00*/  LDCU.64 UR4, c[0x0][0x3c8] ;  /* 0x00007900ff0477ac */ /* 0x000e220008000a00 */
[----:B------:R-:W-:Y:S01]  /*19fa10*/  BSSY.RECONVERGENT B1, `(.L_x_10165) ;  /* 0x0000018000017945 */ /* 0x000fe20003800200 */
[----:B------:R-:W-:Y:S02]  /*19fa20*/  IMAD.MOV.U32 R28, RZ, RZ, RZ ;  /* 0x000000ffff1c7224 */ /* 0x000fe400078e00ff */
[----:B------:R-:W-:Y:S02]  /*19fa30*/  IMAD.MOV.U32 R37, RZ, RZ, RZ ;  /* 0x000000ffff257224 */ /* 0x000fe400078e00ff */
[----:B0-----:R-:W-:Y:S02]  /*19fa40*/  IMAD.U32 R36, RZ, RZ, UR4 ;  /* 0x00000004ff247e24 */ /* 0x001fe4000f8e00ff */
[----:B------:R-:W-:-:S07]  /*19fa50*/  IMAD.U32 R35, RZ, RZ, UR5 ;  /* 0x00000005ff237e24 */ /* 0x000fce000f8e00ff */
.L_x_10166:
        /* <DEDUP_REMOVED lines=20> */
.L_x_10165:
[----:B------:R-:W0:Y:S01]  /*19fba0*/  LDCU.64 UR4, c[0x0][0x3c8] ;  /* 0x00007900ff0477ac */ /* 0x000e220008000a00 */
[----:B------:R-:W-:Y:S01]  /*19fbb0*/  BSSY.RECONVERGENT B1, `(.L_x_10167) ;  /* 0x0000018000017945 */ /* 0x000fe20003800200 */
[----:B------:R-:W-:Y:S02]  /*19fbc0*/  IMAD.MOV.U32 R27, RZ, RZ, RZ ;  /* 0x000000ffff1b7224 */ /* 0x000fe400078e00ff */
[----:B------:R-:W-:Y:S02]  /*19fbd0*/  IMAD.MOV.U32 R36, RZ, RZ, RZ ;  /* 0x000000ffff247224 */ /* 0x000fe400078e00ff */
[----:B0-----:R-:W-:Y:S02]  /*19fbe0*/  IMAD.U32 R33, RZ, RZ, UR4 ;  /* 0x00000004ff217e24 */ /* 0x001fe4000f8e00ff */
[----:B------:R-:W-:-:S07]  /*19fbf0*/  IMAD.U32 R34, RZ, RZ, UR5 ;  /* 0x00000005ff227e24 */ /* 0x000fce000f8e00ff */
.L_x_10168:
        /* <DEDUP_REMOVED lines=20> */
.L_x_10167:
[----:B------:R-:W0:Y:S01]  /*19fd40*/  LDCU.64 UR4, c[0x0][0x3c8] ;  /* 0x00007900ff0477ac */ /* 0x000e220008000a00 */
[----:B------:R-:W-:Y:S01]  /*19fd50*/  BSSY.RECONVERGENT B1, `(.L_x_10169) ;  /* 0x0000018000017945 */ /* 0x000fe20003800200 */
[----:B------:R-:W-:Y:S02]  /*19fd60*/  IMAD.MOV.U32 R26, RZ, RZ, RZ ;  /* 0x000000ffff1a7224 */ /* 0x000fe400078e00ff */
[----:B------:R-:W-:Y:S02]  /*19fd70*/  IMAD.MOV.U32 R35, RZ, RZ, RZ ;  /* 0x000000ffff237224 */ /* 0x000fe400078e00ff */
[----:B0-----:R-:W-:Y:S02]  /*19fd80*/  IMAD.U32 R34, RZ, RZ, UR4 ;  /* 0x00000004ff227e24 */ /* 0x001fe4000f8e00ff */
[----:B------:R-:W-:-:S07]  /*19fd90*/  IMAD.U32 R33, RZ, RZ, UR5 ;  /* 0x00000005ff217e24 */ /* 0x000fce000f8e00ff */
.L_x_10170:
        /* <DEDUP_REMOVED lines=20> */
.L_x_10169:
[----:B------:R-:W0:Y:S01]  /*19fee0*/  LDCU.64 UR4, c[0x0][0x3c8] ;  /* 0x00007900ff0477ac */ /* 0x000e220008000a00 */
[----:B------:R-:W-:Y:S01]  /*19fef0*/  BSSY.RECONVERGENT B1, `(.L_x_10171) ;  /* 0x0000017000017945 */ /* 0x000fe20003800200 */
[----:B------:R-:W-:Y:S01]  /*19ff00*/  CS2R R32, SRZ ;  /* 0x0000000000207805 */ /* 0x000fe2000001ff00 */
[----:B0-----:R-:W-:Y:S02]  /*19ff10*/  IMAD.U32 R31, RZ, RZ, UR4 ;  /* 0x00000004ff1f7e24 */ /* 0x001fe4000f8e00ff */
[----:B------:R-:W-:-:S07]  /*19ff20*/  IMAD.U32 R30, RZ, RZ, UR5 ;  /* 0x00000005ff1e7e24 */ /* 0x000fce000f8e00ff */
.L_x_10172:
        /* <DEDUP_REMOVED lines=20> */
.L_x_10171:
[----:B------:R-:W0:Y:S01]  /*1a0070*/  LDCU.64 UR4, c[0x0][0x3c8] ;  /* 0x00007900ff0477ac */ /* 0x000e220008000a00 */
[----:B------:R-:W-:Y:S01]  /*1a0080*/  BSSY.RECONVERGENT B1, `(.L_x_10173) ;  /* 0x0000018000017945 */ /* 0x000fe20003800200 */
[----:B------:R-:W-:Y:S02]  /*1a0090*/  IMAD.MOV.U32 R32, RZ, RZ, RZ ;  /* 0x000000ffff207224 */ /* 0x000fe400078e00ff */
[----:B------:R-:W-:Y:S02]  /*1a00a0*/  IMAD.MOV.U32 R31, RZ, RZ, RZ ;  /* 0x000000ffff1f7224 */ /* 0x000fe400078e00ff */
[----:B0-----:R-:W-:Y:S02]  /*1a00b0*/  IMAD.U32 R29, RZ, RZ, UR4 ;  /* 0x00000004ff1d7e24 */ /* 0x001fe4000f8e00ff */
[----:B------:R-:W-:-:S07]  /*1a00c0*/  IMAD.U32 R30, RZ, RZ, UR5 ;  /* 0x00000005ff1e7e24 */ /* 0x000fce000f8e00ff */
.L_x_10174:
        /* <DEDUP_REMOVED lines=20> */
.L_x_10173:
        /* <DEDUP_REMOVED lines=11> */
.L_x_10176:
        /* <DEDUP_REMOVED lines=20> */
.L_x_10175:
[----:B------:R-:W0:Y:S01]  /*1a0400*/  LDCU.64 UR4, c[0x0][0x3c8] ;  /* 0x00007900ff0477ac */ /* 0x000e220008000a00 */
[----:B------:R-:W-:Y:S01]  /*1a0410*/  BSSY.RECONVERGENT B1, `(.L_x_10177) ;  /* 0x0000018000017945 */ /* 0x000fe20003800200 */
[----:B------:R-:W-:Y:S02]  /*1a0420*/  IMAD.MOV.U32 R22, RZ, RZ, RZ ;  /* 0x000000ffff167224 */ /* 0x000fe400078e00ff */
[----:B------:R-:W-:Y:S02]  /*1a0430*/  IMAD.MOV.U32 R31, RZ, RZ, RZ ;  /* 0x000000ffff1f7224 */ /* 0x000fe400078e00ff */
[----:B0-----:R-:W-:Y:S02]  /*1a0440*/  IMAD.U32 R29, RZ, RZ, UR4 ;  /* 0x00000004ff1d7e24 */ /* 0x001fe4000f8e00ff */
[----:B------:R-:W-:-:S07]  /*1a0450*/  IMAD.U32 R28, RZ, RZ, UR5 ;  /* 0x00000005ff1c7e24 */ /* 0x000fce000f8e00ff */
.L_x_10178:
        /* <DEDUP_REMOVED lines=20> */
.L_x_10177:
        /* <DEDUP_REMOVED lines=8> */
.L_x_10180:
        /* <DEDUP_REMOVED lines=20> */
.L_x_10179:
[----:B------:R-:W0:Y:S01]  /*1a0760*/  LDCU.64 UR4, c[0x0][0x3c8] ;  /* 0x00007900ff0477ac */ /* 0x000e220008000a00 */
[----:B------:R-:W-:Y:S01]  /*1a0770*/  BSSY.RECONVERGENT B1, `(.L_x_10181) ;  /* 0x0000018000017945 */ /* 0x000fe20003800200 */
[----:B------:R-:W-:Y:S02]  /*1a0780*/  IMAD.MOV.U32 R23, RZ, RZ, RZ ;  /* 0x000000ffff177224 */ /* 0x000fe400078e00ff */
[----:B------:R-:W-:Y:S02]  /*1a0790*/  IMAD.MOV.U32 R32, RZ, RZ, RZ ;  /* 0x000000ffff207224 */ /* 0x000fe400078e00ff */
[----:B0-----:R-:W-:Y:S02]  /*1a07a0*/  IMAD.U32 R30, RZ, RZ, UR4 ;  /* 0x00000004ff1e7e24 */ /* 0x001fe4000f8e00ff */
[----:B------:R-:W-:-:S07]  /*1a07b0*/  IMAD.U32 R29, RZ, RZ, UR5 ;  /* 0x00000005ff1d7e24 */ /* 0x000fce000f8e00ff */
.L_x_10182:
        /* <DEDUP_REMOVED lines=20> */
.L_x_10181:
        /* <DEDUP_REMOVED lines=8> */
.L_x_10184:
        /* <DEDUP_REMOVED lines=20> */
.L_x_10183:
[----:B------:R-:W0:Y:S01]  /*1a0ac0*/  LDCU.64 UR4, c[0x0][0x3c8] ;  /* 0x00007900ff0477ac */ /* 0x000e220008000a00 */
[----:B------:R-:W-:Y:S01]  /*1a0ad0*/  BSSY.RECONVERGENT B1, `(.L_x_10185) ;  /* 0x0000018000017945 */ /* 0x000fe20003800200 */
[----:B------:R-:W-:Y:S02]  /*1a0ae0*/  IMAD.MOV.U32 R24, RZ, RZ, RZ ;  /* 0x000000ffff187224 */ /* 0x000fe400078e00ff */
[----:B------:R-:W-:Y:S02]  /*1a0af0*/  IMAD.MOV.U32 R31, RZ, RZ, RZ ;  /* 0x000000ffff1f7224 */ /* 0x000fe400078e00ff */
[----:B0-----:R-:W-:Y:S02]  /*1a0b00*/  IMAD.U32 R30, RZ, RZ, UR4 ;  /* 0x00000004ff1e7e24 */ /* 0x001fe4000f8e00ff */
[----:B------:R-:W-:-:S07]  /*1a0b10*/  IMAD.U32 R29, RZ, RZ, UR5 ;  /* 0x00000005ff1d7e24 */ /* 0x000fce000f8e00ff */
.L_x_10186:
        /* <DEDUP_REMOVED lines=20> */
.L_x_10185:
        /* <DEDUP_REMOVED lines=8> */
.L_x_10188:
        /* <DEDUP_REMOVED lines=20> */
.L_x_10187:
[----:B------:R-:W0:Y:S01]  /*1a0e20*/  LDCU.64 UR4, c[0x0][0x3c8] ;  /* 0x00007900ff0477ac */ /* 0x000e220008000a00 */
[----:B------:R-:W-:Y:S01]  /*1a0e30*/  BSSY.RECONVERGENT B1, `(.L_x_10189) ;  /* 0x0000018000017945 */ /* 0x000fe20003800200 */
[----:B------:R-:W-:Y:S02]  /*1a0e40*/  IMAD.MOV.U32 R22, RZ, RZ, RZ ;  /* 0x000000ffff167224 */ /* 0x000fe400078e00ff */
[----:B------:R-:W-:Y:S02]  /*1a0e50*/  IMAD.MOV.U32 R31, RZ, RZ, RZ ;  /* 0x000000ffff1f7224 */ /* 0x000fe400078e00ff */
[----:B0-----:R-:W-:Y:S02]  /*1a0e60*/  IMAD.U32 R30, RZ, RZ, UR4 ;  /* 0x00000004ff1e7e24 */ /* 0x001fe4000f8e00ff */
[----:B------:R-:W-:-:S07]  /*1a0e70*/  IMAD.U32 R29, RZ, RZ, UR5 ;  /* 0x00000005ff1d7e24 */ /* 0x000fce000f8e00ff */
.L_x_10190:
        /* <DEDUP_REMOVED lines=20> */
.L_x_10189:
        /* <DEDUP_REMOVED lines=8> */
.L_x_10192:
        /* <DEDUP_REMOVED lines=20> */
.L_x_10191:
[----:B------:R-:W0:Y:S01]  /*1a1180*/  LDCU.64 UR4, c[0x0][0x3c8] ;  /* 0x00007900ff0477ac */ /* 0x000e220008000a00 */
[----:B------:R-:W-:Y:S01]  /*1a1190*/  BSSY.RECONVERGENT B1, `(.L_x_10193) ;  /* 0x0000018000017945 */ /* 0x000fe20003800200 */
[----:B------:R-:W-:Y:S02]  /*1a11a0*/  IMAD.MOV.U32 R23, RZ, RZ, RZ ;  /* 0x000000ffff177224 */ /* 0x000fe400078e00ff */
[----:B------:R-:W-:Y:S02]  /*1a11b0*/  IMAD.MOV.U32 R50, RZ, RZ, RZ ;  /* 0x000000ffff327224 */ /* 0x000fe400078e00ff */
[----:B0-----:R-:W-:Y:S02]  /*1a11c0*/  IMAD.U32 R48, RZ, RZ, UR4 ;  /* 0x00000004ff307e24 */ /* 0x001fe4000f8e00ff */
[----:B------:R-:W-:-:S07]  /*1a11d0*/  IMAD.U32 R29, RZ, RZ, UR5 ;  /* 0x00000005ff1d7e24 */ /* 0x000fce000f8e00ff */
.L_x_10194:
        /* <DEDUP_REMOVED lines=20> */
.L_x_10193:
        /* <DEDUP_REMOVED lines=8> */
.L_x_10196:
        /* <DEDUP_REMOVED lines=20> */
.L_x_10195:
[----:B------:R-:W0:Y:S01]  /*1a14e0*/  LDCU.64 UR4, c[0x0][0x3c8] ;  /* 0x00007900ff0477ac */ /* 0x000e220008000a00 */
[----:B------:R-:W-:Y:S01]  /*1a14f0*/  BSSY.RECONVERGENT B1, `(.L_x_10197) ;  /* 0x0000018000017945 */ /* 0x000fe20003800200 */
[----:B------:R-:W-:Y:S02]  /*1a1500*/  IMAD.MOV.U32 R24, RZ, RZ, RZ ;  /* 0x000000ffff187224 */ /* 0x000fe400078e00ff */
[----:B------:R-:W-:Y:S02]  /*1a1510*/  IMAD.MOV.U32 R50, RZ, RZ, RZ ;  /* 0x000000ffff327224 */ /* 0x000fe400078e00ff */
[----:B0-----:R-:W-:Y:S02]  /*1a1520*/  IMAD.U32 R48, RZ, RZ, UR4 ;  /* 0x00000004ff307e24 */ /* 0x001fe4000f8e00ff */
[----:B------:R-:W-:-:S07]  /*1a1530*/  IMAD.U32 R45, RZ, RZ, UR5 ;  /* 0x00000005ff2d7e24 */ /* 0x000fce000f8e00ff */
.L_x_10198:
        /* <DEDUP_REMOVED lines=20> */
.L_x_10197:
        /* <DEDUP_REMOVED lines=8> */
.L_x_10200:
        /* <DEDUP_REMOVED lines=20> */
.L_x_10199:
[----:B------:R-:W0:Y:S01]  /*1a1840*/  LDCU.64 UR4, c[0x0][0x3c8] ;  /* 0x00007900ff0477ac */ /* 0x000e220008000a00 */
[----:B------:R-:W-:Y:S01]  /*1a1850*/  BSSY.RECONVERGENT B1, `(.L_x_10201) ;  /* 0x0000018000017945 */ /* 0x000fe20003800200 */
[----:B------:R-:W-:Y:S02]  /*1a1860*/  IMAD.MOV.U32 R22, RZ, RZ, RZ ;  /* 0x000000ffff167224 */ /* 0x000fe400078e00ff */
[----:B------:R-:W-:Y:S02]  /*1a1870*/  IMAD.MOV.U32 R52, RZ, RZ, RZ ;  /* 0x000000ffff347224 */ /* 0x000fe400078e00ff */
[----:B0-----:R-:W-:Y:S02]  /*1a1880*/  IMAD.U32 R48, RZ, RZ, UR4 ;  /* 0x00000004ff307e24 */ /* 0x001fe4000f8e00ff */
[----:B------:R-:W-:-:S07]  /*1a1890*/  IMAD.U32 R50, RZ, RZ, UR5 ;  /* 0x00000005ff327e24 */ /* 0x000fce000f8e00ff */
.L_x_10202:
        /* <DEDUP_REMOVED lines=20> */
.L_x_10201:
        /* <DEDUP_REMOVED lines=8> */
.L_x_10204:
        /* <DEDUP_REMOVED lines=20> */
.L_x_10203:
[----:B------:R-:W0:Y:S01]  /*1a1ba0*/  LDCU.64 UR4, c[0x0][0x3c8] ;  /* 0x00007900ff0477ac */ /* 0x000e220008000a00 */
[----:B------:R-:W-:Y:S01]  /*1a1bb0*/  BSSY.RECONVERGENT B1, `(.L_x_10205) ;  /* 0x0000018000017945 */ /* 0x000fe20003800200 */
[----:B------:R-:W-:Y:S02]  /*1a1bc0*/  IMAD.MOV.U32 R45, RZ, RZ, RZ ;  /* 0x000000ffff2d7224 */ /* 0x000fe400078e00ff */
[----:B------:R-:W-:Y:S02]  /*1a1bd0*/  IMAD.MOV.U32 R53, RZ, RZ, RZ ;  /* 0x000000ffff357224 */ /* 0x000fe400078e00ff */
[----:B0-----:R-:W-:Y:S02]  /*1a1be0*/  IMAD.U32 R52, RZ, RZ, UR4 ;  /* 0x00000004ff347e24 */ /* 0x001fe4000f8e00ff */
[----:B------:R-:W-:-:S07]  /*1a1bf0*/  IMAD.U32 R51, RZ, RZ, UR5 ;  /* 0x00000005ff337e24 */ /* 0x000fce000f8e00ff */
.L_x_10206:
        /* <DEDUP_REMOVED lines=20> */
.L_x_10205:
        /* <DEDUP_REMOVED lines=8> */
.L_x_10208:
        /* <DEDUP_REMOVED lines=20> */
.L_x_10207:
[----:B------:R-:W0:Y:S01]  /*1a1f00*/  LDCU.64 UR4, c[0x0][0x3c8] ;  /* 0x00007900ff0477ac */ /* 0x000e220008000a00 */
[----:B------:R-:W-:Y:S01]  /*1a1f10*/  BSSY.RECONVERGENT B1, `(.L_x_10209) ;  /* 0x0000018000017945 */ /* 0x000fe20003800200 */
[----:B------:R-:W-:Y:S02]  /*1a1f20*/  IMAD.MOV.U32 R43, RZ, RZ, RZ ;  /* 0x000000ffff2b7224 */ /* 0x000fe400078e00ff */
[----:B------:R-:W-:Y:S02]  /*1a1f30*/  IMAD.MOV.U32 R54, RZ, RZ, RZ ;  /* 0x000000ffff367224 */ /* 0x000fe400078e00ff */
[----:B0-----:R-:W-:Y:S02]  /*1a1f40*/  IMAD.U32 R53, RZ, RZ, UR4 ;  /* 0x00000004ff357e24 */ /* 0x001fe4000f8e00ff */
[----:B------:R-:W-:-:S07]  /*1a1f50*/  IMAD.U32 R52, RZ, RZ, UR5 ;  /* 0x00000005ff347e24 */ /* 0x000fce000f8e00ff */
.L_x_10210:
        /* <DEDUP_REMOVED lines=20> */
.L_x_10209:
        /* <DEDUP_REMOVED lines=8> */
.L_x_10212:
        /* <DEDUP_REMOVED lines=20> */
.L_x_10211:
[----:B------:R-:W0:Y:S01]  /*1a2260*/  LDCU.64 UR4, c[0x0][0x3c8] ;  /* 0x00007900ff0477ac */ /* 0x000e220008000a00 */
[----:B------:R-:W-:Y:S01]  /*1a2270*/  BSSY.RECONVERGENT B1, `(.L_x_10213) ;  /* 0x0000018000017945 */ /* 0x000fe20003800200 */
[----:B------:R-:W-:Y:S02]  /*1a2280*/  IMAD.MOV.U32 R55, RZ, RZ, RZ ;  /* 0x000000ffff377224 */ /* 0x000fe400078e00ff */
[----:B------:R-:W-:Y:S02]  /*1a2290*/  IMAD.MOV.U32 R57, RZ, RZ, RZ ;  /* 0x000000ffff397224 */ /* 0x000fe400078e00ff */
[----:B0-----:R-:W-:Y:S02]  /*1a22a0*/  IMAD.U32 R54, RZ, RZ, UR4 ;  /* 0x00000004ff367e24 */ /* 0x001fe4000f8e00ff */
[----:B------:R-:W-:-:S07]  /*1a22b0*/  IMAD.U32 R53, RZ, RZ, UR5 ;  /* 0x00000005ff357e24 */ /* 0x000fce000f8e00ff */
.L_x_10214:
        /* <DEDUP_REMOVED lines=20> */
.L_x_10213:
        /* <DEDUP_REMOVED lines=9> */
.L_x_10216:
        /* <DEDUP_REMOVED lines=20> */
.L_x_10215:
[----:B------:R-:W0:Y:S01]  /*1a25d0*/  LDCU.64 UR4, c[0x0][0x3c8] ;  /* 0x00007900ff0477ac */ /* 0x000e220008000a00 */
[----:B------:R-:W-:Y:S01]  /*1a25e0*/  BSSY.RECONVERGENT B1, `(.L_x_10217) ;  /* 0x0000018000017945 */ /* 0x000fe20003800200 */
[----:B------:R-:W-:Y:S02]  /*1a25f0*/  IMAD.MOV.U32 R43, RZ, RZ, RZ ;  /* 0x000000ffff2b7224 */ /* 0x000fe400078e00ff */
[----:B------:R-:W-:Y:S02]  /*1a2600*/  IMAD.MOV.U32 R55, RZ, RZ, RZ ;  /* 0x000000ffff377224 */ /* 0x000fe400078e00ff */
[----:B0-----:R-:W-:Y:S02]  /*1a2610*/  IMAD.U32 R53, RZ, RZ, UR4 ;  /* 0x00000004ff357e24 */ /* 0x001fe4000f8e00ff */
[----:B------:R-:W-:-:S07]  /*1a2620*/  IMAD.U32 R54, RZ, RZ, UR5 ;  /* 0x00000005ff367e24 */ /* 0x000fce000f8e00ff */
.L_x_10218:
        /* <DEDUP_REMOVED lines=20> */
.L_x_10217:
[----:B------:R-:W0:Y:S01]  /*1a2770*/  LDCU.64 UR4, c[0x0][0x3c8] ;  /* 0x00007900ff0477ac */ /* 0x000e220008000a00 */
[----:B------:R-:W-:Y:S01]  /*1a2780*/  BSSY.RECONVERGENT B1, `(.L_x_10219) ;  /* 0x0000018000017945 */ /* 0x000fe20003800200 */
[----:B------:R-:W-:Y:S02]  /*1a2790*/  IMAD.MOV.U32 R12, RZ, RZ, RZ ;  /* 0x000000ffff0c7224 */ /* 0x000fe400078e00ff */
[----:B------:R-:W-:Y:S02]  /*1a27a0*/  IMAD.MOV.U32 R57, RZ, RZ, RZ ;  /* 0x000000ffff397224 */ /* 0x000fe400078e00ff */
[----:B0-----:R-:W-:Y:S02]  /*1a27b0*/  IMAD.U32 R55, RZ, RZ, UR4 ;  /* 0x00000004ff377e24 */ /* 0x001fe4000f8e00ff */
[----:B------:R-:W-:-:S07]  /*1a27c0*/  IMAD.U32 R54, RZ, RZ, UR5 ;  /* 0x00000005ff367e24 */ /* 0x000fce000f8e00ff */
.L_x_10220:
        /* <DEDUP_REMOVED lines=20> */
.L_x_10219:
[----:B------:R-:W0:Y:S01]  /*1a2910*/  LDCU.64 UR4, c[0x0][0x3c8] ;  /* 0x00007900ff0477ac */ /* 0x000e220008000a00 */
[----:B------:R-:W-:Y:S01]  /*1a2920*/  BSSY.RECONVERGENT B1, `(.L_x_10221) ;  /* 0x0000018000017945 */ /* 0x000fe20003800200 */
[----:B------:R-:W-:Y:S02]  /*1a2930*/  IMAD.MOV.U32 R41, RZ, RZ, RZ ;  /* 0x000000ffff297224 */ /* 0x000fe400078e00ff */
[----:B------:R-:W-:Y:S02]  /*1a2940*/  IMAD.MOV.U32 R56, RZ, RZ, RZ ;  /* 0x000000ffff387224 */ /* 0x000fe400078e00ff */
[----:B0-----:R-:W-:Y:S02]  /*1a2950*/  IMAD.U32 R55, RZ, RZ, UR4 ;  /* 0x00000004ff377e24 */ /* 0x001fe4000f8e00ff */
[----:B------:R-:W-:-:S07]  /*1a2960*/  IMAD.U32 R54, RZ, RZ, UR5 ;  /* 0x00000005ff367e24 */ /* 0x000fce000f8e00ff */
.L_x_10222:
        /* <DEDUP_REMOVED lines=20> */
.L_x_10221:
[----:B------:R-:W0:Y:S01]  /*1a2ab0*/  LDCU.64 UR4, c[0x0][0x3c8] ;  /* 0x00007900ff0477ac */ /* 0x000e220008000a00 */
[----:B------:R-:W-:Y:S01]  /*1a2ac0*/  BSSY.RECONVERGENT B1, `(.L_x_10223) ;  /* 0x0000018000017945 */ /* 0x000fe20003800200 */
[----:B------:R-:W-:Y:S02]  /*1a2ad0*/  IMAD.MOV.U32 R43, RZ, RZ, RZ ;  /* 0x000000ffff2b7224 */ /* 0x000fe400078e00ff */
[----:B------:R-:W-:Y:S02]  /*1a2ae0*/  IMAD.MOV.U32 R56, RZ, RZ, RZ ;  /* 0x000000ffff387224 */ /* 0x000fe400078e00ff */
[----:B0-----:R-:W-:Y:S02]  /*1a2af0*/  IMAD.U32 R55, RZ, RZ, UR4 ;  /* 0x00000004ff377e24 */ /* 0x001fe4000f8e00ff */
[----:B------:R-:W-:-:S07]  /*1a2b00*/  IMAD.U32 R54, RZ, RZ, UR5 ;  /* 0x00000005ff367e24 */ /* 0x000fce000f8e00ff */
.L_x_10224:
        /* <DEDUP_REMOVED lines=20> */
.L_x_10223:
[----:B------:R-:W0:Y:S01]  /*1a2c50*/  LDCU.64 UR4, c[0x0][0x3c8] ;  /* 0x00007900ff0477ac */ /* 0x000e220008000a00 */
[----:B------:R-:W-:Y:S01]  /*1a2c60*/  BSSY.RECONVERGENT B1, `(.L_x_10225) ;  /* 0x0000018000017945 */ /* 0x000fe20003800200 */
[----:B------:R-:W-:Y:S02]  /*1a2c70*/  IMAD.MOV.U32 R12, RZ, RZ, RZ ;  /* 0x000000ffff0c7224 */ /* 0x000fe400078e00ff */
[----:B------:R-:W-:Y:S02]  /*1a2c80*/  IMAD.MOV.U32 R57, RZ, RZ, RZ ;  /* 0x000000ffff397224 */ /* 0x000fe400078e00ff */
[----:B0-----:R-:W-:Y:S02]  /*1a2c90*/  IMAD.U32 R55, RZ, RZ, UR4 ;  /* 0x00000004ff377e24 */ /* 0x001fe4000f8e00ff */
[----:B------:R-:W-:-:S07]  /*1a2ca0*/  IMAD.U32 R54, RZ, RZ, UR5 ;  /* 0x00000005ff367e24 */ /* 0x000fce000f8e00ff */
.L_x_10226:
        /* <DEDUP_REMOVED lines=20> */
.L_x_10225:
[----:B------:R-:W0:Y:S01]  /*1a2df0*/  LDCU.64 UR4, c[0x0][0x3c8] ;  /* 0x00007900ff0477ac */ /* 0x000e220008000a00 */
[----:B------:R-:W-:Y:S01]  /*1a2e00*/  BSSY.RECONVERGENT B1, `(.L_x_10227) ;  /* 0x0000018000017945 */ /* 0x000fe20003800200 */
[----:B------:R-:W-:Y:S02]  /*1a2e10*/  IMAD.MOV.U32 R41, RZ, RZ, RZ ;  /* 0x000000ffff297224 */ /* 0x000fe400078e00ff */
[----:B------:R-:W-:Y:S02]  /*1a2e20*/  IMAD.MOV.U32 R56, RZ, RZ, RZ ;  /* 0x000000ffff387224 */ /* 0x000fe400078e00ff */
[----:B0-----:R-:W-:Y:S02]  /*1a2e30*/  IMAD.U32 R55, RZ, RZ, UR4 ;  /* 0x00000004ff377e24 */ /* 0x001fe4000f8e00ff */
[----:B------:R-:W-:-:S07]  /*1a2e40*/  IMAD.U32 R54, RZ, RZ, UR5 ;  /* 0x00000005ff367e24 */ /* 0x000fce000f8e00ff */
.L_x_10228:
        /* <DEDUP_REMOVED lines=20> */
.L_x_10227:
[----:B------:R-:W0:Y:S01]  /*1a2f90*/  LDCU.64 UR4, c[0x0][0x3c8] ;  /* 0x00007900ff0477ac */ /* 0x000e220008000a00 */
[----:B------:R-:W-:Y:S01]  /*1a2fa0*/  BSSY.RECONVERGENT B1, `(.L_x_10229) ;  /* 0x0000018000017945 */ /* 0x000fe20003800200 */
[----:B------:R-:W-:Y:S02]  /*1a2fb0*/  IMAD.MOV.U32 R43, RZ, RZ, RZ ;  /* 0x000000ffff2b7224 */ /* 0x000fe400078e00ff */
[----:B------:R-:W-:Y:S02]  /*1a2fc0*/  IMAD.MOV.U32 R56, RZ, RZ, RZ ;  /* 0x000000ffff387224 */ /* 0x000fe400078e00ff */
[----:B0-----:R-:W-:Y:S02]  /*1a2fd0*/  IMAD.U32 R55, RZ, RZ, UR4 ;  /* 0x00000004ff377e24 */ /* 0x001fe4000f8e00ff */
[----:B------:R-:W-:-:S07]  /*1a2fe0*/  IMAD.U32 R54, RZ, RZ, UR5 ;  /* 0x00000005ff367e24 */ /* 0x000fce000f8e00ff */
.L_x_10230:
        /* <DEDUP_REMOVED lines=20> */
.L_x_10229:
[----:B------:R-:W0:Y:S01]  /*1a3130*/  LDCU.64 UR4, c[0x0][0x3c8] ;  /* 0x00007900ff0477ac */ /* 0x000e220008000a00 */
[----:B------:R-:W-:Y:S01]  /*1a3140*/  BSSY.RECONVERGENT B1, `(.L_x_10231) ;  /* 0x0000018000017945 */ /* 0x000fe20003800200 */
[----:B------:R-:W-:Y:S02]  /*1a3150*/  IMAD.MOV.U32 R12, RZ, RZ, RZ ;  /* 0x000000ffff0c7224 */ /* 0x000fe400078e00ff */
[----:B------:R-:W-:Y:S02]  /*1a3160*/  IMAD.MOV.U32 R57, RZ, RZ, RZ ;  /* 0x000000ffff397224 */ /* 0x000fe400078e00ff */
[----:B0-----:R-:W-:Y:S02]  /*1a3170*/  IMAD.U32 R55, RZ, RZ, UR4 ;  /* 0x00000004ff377e24 */ /* 0x001fe4000f8e00ff */
[----:B------:R-:W-:-:S07]  /*1a3180*/  IMAD.U32 R54, RZ, RZ, UR5 ;  /* 0x00000005ff367e24 */ /* 0x000fce000f8e00ff */
.L_x_10232:
        /* <DEDUP_REMOVED lines=20> */
.L_x_10231:
[----:B------:R-:W0:Y:S01]  /*1a32d0*/  LDCU.64 UR4, c[0x0][0x3c8] ;  /* 0x00007900ff0477ac */ /* 0x000e220008000a00 */
[----:B------:R-:W-:Y:S01]  /*1a32e0*/  BSSY.RECONVERGENT B1, `(.L_x_10233) ;  /* 0x0000018000017945 */ /* 0x000fe20003800200 */
[----:B------:R-:W-:Y:S02]  /*1a32f0*/  IMAD.MOV.U32 R41, RZ, RZ, RZ ;  /* 0x000000ffff297224 */ /* 0x000fe400078e00ff */
[----:B------:R-:W-:Y:S02]  /*1a3300*/  IMAD.MOV.U32 R56, RZ, RZ, RZ ;  /* 0x000000ffff387224 */ /* 0x000fe400078e00ff */
[----:B0-----:R-:W-:Y:S02]  /*1a3310*/  IMAD.U32 R55, RZ, RZ, UR4 ;  /* 0x00000004ff377e24 */ /* 0x001fe4000f8e00ff */
[----:B------:R-:W-:-:S07]  /*1a3320*/  IMAD.U32 R54, RZ, RZ, UR5 ;  /* 0x00000005ff367e24 */ /* 0x000fce000f8e00ff */
.L_x_10234:
        /* <DEDUP_REMOVED lines=20> */
.L_x_10233:
[----:B------:R-:W0:Y:S01]  /*1a3470*/  LDCU.64 UR4, c[0x0][0x3c8] ;  /* 0x00007900ff0477ac */ /* 0x000e220008000a00 */
[----:B------:R-:W-:Y:S01]  /*1a3480*/  BSSY.RECONVERGENT B1, `(.L_x_10235) ;  /* 0x0000018000017945 */ /* 0x000fe20003800200 */
[----:B------:R-:W-:Y:S02]  /*1a3490*/  IMAD.MOV.U32 R43, RZ, RZ, RZ ;  /* 0x000000ffff2b7224 */ /* 0x000fe400078e00ff */
[----:B------:R-:W-:Y:S02]  /*1a34a0*/  IMAD.MOV.U32 R56, RZ, RZ, RZ ;  /* 0x000000ffff387224 */ /* 0x000fe400078e00ff */
[----:B0-----:R-:W-:Y:S02]  /*1a34b0*/  IMAD.U32 R55, RZ, RZ, UR4 ;  /* 0x00000004ff377e24 */ /* 0x001fe4000f8e00ff */
[----:B------:R-:W-:-:S07]  /*1a34c0*/  IMAD.U32 R54, RZ, RZ, UR5 ;  /* 0x00000005ff367e24 */ /* 0x000fce000f8e00ff */
.L_x_10236:
        /* <DEDUP_REMOVED lines=20> */
.L_x_10235:
[----:B------:R-:W0:Y:S01]  /*1a3610*/  LDCU.64 UR4, c[0x0][0x3c8] ;  /* 0x00007900ff0477ac */ /* 0x000e220008000a00 */
[----:B------:R-:W-:Y:S01]  /*1a3620*/  BSSY.RECONVERGENT B1, `(.L_x_10237) ;  /* 0x0000018000017945 */ /* 0x000fe20003800200 */
[----:B------:R-:W-:Y:S02]  /*1a3630*/  IMAD.MOV.U32 R12, RZ, RZ, RZ ;  /* 0x000000ffff0c7224 */ /* 0x000fe400078e00ff */
[----:B------:R-:W-:Y:S02]  /*1a3640*/  IMAD.MOV.U32 R57, RZ, RZ, RZ ;  /* 0x000000ffff397224 */ /* 0x000fe400078e00ff */
[----:B0-----:R-:W-:Y:S02]  /*1a3650*/  IMAD.U32 R55, RZ, RZ, UR4 ;  /* 0x00000004ff377e24 */ /* 0x001fe4000f8e00ff */
[----:B------:R-:W-:-:S07]  /*1a3660*/  IMAD.U32 R54, RZ, RZ, UR5 ;  /* 0x00000005ff367e24 */ /* 0x000fce000f8e00ff */
.L_x_10238:
        /* <DEDUP_REMOVED lines=20> */
.L_x_10237:
[----:B------:R-:W0:Y:S01]  /*1a37b0*/  LDCU.64 UR4, c[0x0][0x3c8] ;  /* 0x00007900ff0477ac */ /* 0x000e220008000a00 */
[----:B------:R-:W-:Y:S01]  /*1a37c0*/  BSSY.RECONVERGENT B1, `(.L_x_10239) ;  /* 0x0000018000017945 */ /* 0x000fe20003800200 */
[----:B------:R-:W-:Y:S02]  /*1a37d0*/  IMAD.MOV.U32 R41, RZ, RZ, RZ ;  /* 0x000000ffff297224 */ /* 0x000fe400078e00ff */
[----:B------:R-:W-:Y:S02]  /*1a37e0*/  IMAD.MOV.U32 R56, RZ, RZ, RZ ;  /* 0x000000ffff387224 */ /* 0x000fe400078e00ff */
[----:B0-----:R-:W-:Y:S02]  /*1a37f0*/  IMAD.U32 R55, RZ, RZ, UR4 ;  /* 0x00000004ff377e24 */ /* 0x001fe4000f8e00ff */
[----:B------:R-:W-:-:S07]  /*1a3800*/  IMAD.U32 R54, RZ, RZ, UR5 ;  /* 0x00000005ff367e24 */ /* 0x000fce000f8e00ff */
.L_x_10240:
        /* <DEDUP_REMOVED lines=20> */
.L_x_10239:
[----:B------:R-:W0:Y:S01]  /*1a3950*/  LDCU.64 UR4, c[0x0][0x3c8] ;  /* 0x00007900ff0477ac */ /* 0x000e220008000a00 */
[----:B------:R-:W-:Y:S01]  /*1a3960*/  BSSY.RECONVERGENT B1, `(.L_x_10241) ;  /* 0x0000018000017945 */ /* 0x000fe20003800200 */
[----:B------:R-:W-:Y:S02]  /*1a3970*/  IMAD.MOV.U32 R43, RZ, RZ, RZ ;  /* 0x000000ffff2b7224 */ /* 0x000fe400078e00ff */
[----:B------:R-:W-:Y:S02]  /*1a3980*/  IMAD.MOV.U32 R56, RZ, RZ, RZ ;  /* 0x000000ffff387224 */ /* 0x000fe400078e00ff */
[----:B0-----:R-:W-:Y:S02]  /*1a3990*/  IMAD.U32 R55, RZ, RZ, UR4 ;  /* 0x00000004ff377e24 */ /* 0x001fe4000f8e00ff */
[----:B------:R-:W-:-:S07]  /*1a39a0*/  IMAD.U32 R54, RZ, RZ, UR5 ;  /* 0x00000005ff367e24 */ /* 0x000fce000f8e00ff */
.L_x_10242:
        /* <DEDUP_REMOVED lines=20> */
.L_x_10241:
[----:B------:R-:W0:Y:S01]  /*1a3af0*/  LDCU.64 UR4, c[0x0][0x3c8] ;  /* 0x00007900ff0477ac */ /* 0x000e220008000a00 */
[----:B------:R-:W-:Y:S01]  /*1a3b00*/  BSSY.RECONVERGENT B1, `(.L_x_10243) ;  /* 0x0000018000017945 */ /* 0x000fe20003800200 */
[----:B------:R-:W-:Y:S02]  /*1a3b10*/  IMAD.MOV.U32 R12, RZ, RZ, RZ ;  /* 0x000000ffff0c7224 */ /* 0x000fe400078e00ff */
[----:B------:R-:W-:Y:S02]  /*1a3b20*/  IMAD.MOV.U32 R57, RZ, RZ, RZ ;  /* 0x000000ffff397224 */ /* 0x000fe400078e00ff */
[----:B0-----:R-:W-:Y:S02]  /*1a3b30*/  IMAD.U32 R55, RZ, RZ, UR4 ;  /* 0x00000004ff377e24 */ /* 0x001fe4000f8e00ff */
[----:B------:R-:W-:-:S07]  /*1a3b40*/  IMAD.U32 R54, RZ, RZ, UR5 ;  /* 0x00000005ff367e24 */ /* 0x000fce000f8e00ff */
.L_x_10244:
        /* <DEDUP_REMOVED lines=20> */
.L_x_10243:
[----:B------:R-:W0:Y:S01]  /*1a3c90*/  LDCU.64 UR4, c[0x0][0x3c8] ;  /* 0x00007900ff0477ac */ /* 0x000e220008000a00 */
[----:B------:R-:W-:Y:S01]  /*1a3ca0*/  BSSY.RECONVERGENT B1, `(.L_x_10245) ;  /* 0x0000018000017945 */ /* 0x000fe20003800200 */
[----:B------:R-:W-:Y:S02]  /*1a3cb0*/  IMAD.MOV.U32 R41, RZ, RZ, RZ ;  /* 0x000000ffff297224 */ /* 0x000fe400078e00ff */
[----:B------:R-:W-:Y:S02]  /*1a3cc0*/  IMAD.MOV.U32 R56, RZ, RZ, RZ ;  /* 0x000000ffff387224 */ /* 0x000fe400078e00ff */
[----:B0-----:R-:W-:Y:S02]  /*1a3cd0*/  IMAD.U32 R55, RZ, RZ, UR4 ;  /* 0x00000004ff377e24 */ /* 0x001fe4000f8e00ff */
[----:B------:R-:W-:-:S07]  /*1a3ce0*/  IMAD.U32 R54, RZ, RZ, UR5 ;  /* 0x00000005ff367e24 */ /* 0x000fce000f8e00ff */
.L_x_10246:
        /* <DEDUP_REMOVED lines=20> */
.L_x_10245:
[----:B------:R-:W0:Y:S01]  /*1a3e30*/  LDCU.64 UR4, c[0x0][0x3c8] ;  /* 0x00007900ff0477ac */ /* 0x000e220008000a00 */
[----:B------:R-:W-:Y:S01]  /*1a3e40*/  BSSY.RECONVERGENT B1, `(.L_x_10247) ;  /* 0x0000018000017945 */ /* 0x000fe20003800200 */
[----:B------:R-:W-:Y:S02]  /*1a3e50*/  IMAD.MOV.U32 R43, RZ, RZ, RZ ;  /* 0x000000ffff2b7224 */ /* 0x000fe400078e00ff */
[----:B------:R-:W-:Y:S02]  /*1a3e60*/  IMAD.MOV.U32 R56, RZ, RZ, RZ ;  /* 0x000000ffff387224 */ /* 0x000fe400078e00ff */
[----:B0-----:R-:W-:Y:S02]  /*1a3e70*/  IMAD.U32 R55, RZ, RZ, UR4 ;  /* 0x00000004ff377e24 */ /* 0x001fe4000f8e00ff */
[----:B------:R-:W-:-:S07]  /*1a3e80*/  IMAD.U32 R54, RZ, RZ, UR5 ;  /* 0x00000005ff367e24 */ /* 0x000fce000f8e00ff */
.L_x_10248:
        /* <DEDUP_REMOVED lines=20> */
.L_x_10247:
[----:B------:R-:W0:Y:S01]  /*1a3fd0*/  LDCU.64 UR4, c[0x0][0x3c8] ;  /* 0x00007900ff0477ac */ /* 0x000e220008000a00 */
[----:B------:R-:W-:Y:S01]  /*1a3fe0*/  BSSY.RECONVERGENT B1, `(.L_x_10249) ;  /* 0x0000018000017945 */ /* 0x000fe20003800200 */
[----:B------:R-:W-:Y:S02]  /*1a3ff0*/  IMAD.MOV.U32 R12, RZ, RZ, RZ ;  /* 0x000000ffff0c7224 */ /* 0x000fe400078e00ff */
[----:B------:R-:W-:Y:S02]  /*1a4000*/  IMAD.MOV.U32 R57, RZ, RZ, RZ ;  /* 0x000000ffff397224 */ /* 0x000fe400078e00ff */
[----:B0-----:R-:W-:Y:S02]  /*1a4010*/  IMAD.U32 R55, RZ, RZ, UR4 ;  /* 0x00000004ff377e24 */ /* 0x001fe4000f8e00ff */
[----:B------:R-:W-:-:S07]  /*1a4020*/  IMAD.U32 R54, RZ, RZ, UR5 ;  /* 0x00000005ff367e24 */ /* 0x000fce000f8e00ff */
.L_x_10250:
        /* <DEDUP_REMOVED lines=20> */
.L_x_10249:
[----:B------:R-:W0:Y:S01]  /*1a4170*/  LDCU.64 UR4, c[0x0][0x3c8] ;  /* 0x00007900ff0477ac */ /* 0x000e220008000a00 */
[----:B------:R-:W-:Y:S01]  /*1a4180*/  BSSY.RECONVERGENT B1, `(.L_x_10251) ;  /* 0x0000018000017945 */ /* 0x000fe20003800200 */
[----:B------:R-:W-:Y:S02]  /*1a4190*/  IMAD.MOV.U32 R41, RZ, RZ, RZ ;  /* 0x000000ffff297224 */ /* 0x000fe400078e00ff */
[----:B------:R-:W-:Y:S02]  /*1a41a0*/  IMAD.MOV.U32 R56, RZ, RZ, RZ ;  /* 0x000000ffff387224 */ /* 0x000fe400078e00ff */
[----:B0-----:R-:W-:Y:S02]  /*1a41b0*/  IMAD.U32 R55, RZ, RZ, UR4 ;  /* 0x00000004ff377e24 */ /* 0x001fe4000f8e00ff */
[----:B------:R-:W-:-:S07]  /*1a41c0*/  IMAD.U32 R54, RZ, RZ, UR5 ;  /* 0x00000005ff367e24 */ /* 0x000fce000f8e00ff */
.L_x_10252:
        /* <DEDUP_REMOVED lines=20> */
.L_x_10251:
[----:B------:R-:W0:Y:S01]  /*1a4310*/  LDCU.64 UR4, c[0x0][0x3c8] ;  /* 0x00007900ff0477ac */ /* 0x000e220008000a00 */
[----:B------:R-:W-:Y:S01]  /*1a4320*/  BSSY.RECONVERGENT B1, `(.L_x_10253) ;  /* 0x0000018000017945 */ /* 0x000fe20003800200 */
[----:B------:R-:W-:Y:S02]  /*1a4330*/  IMAD.MOV.U32 R55, RZ, RZ, RZ ;  /* 0x000000ffff377224 */ /* 0x000fe400078e00ff */
[----:B------:R-:W-:Y:S02]  /*1a4340*/  IMAD.MOV.U32 R57, RZ, RZ, RZ ;  /* 0x000000ffff397224 */ /* 0x000fe400078e00ff */
[----:B0-----:R-:W-:Y:S02]  /*1a4350*/  IMAD.U32 R54, RZ, RZ, UR4 ;  /* 0x00000004ff367e24 */ /* 0x001fe4000f8e00ff */
[----:B------:R-:W-:-:S07]  /*1a4360*/  IMAD.U32 R53, RZ, RZ, UR5 ;  /* 0x00000005ff357e24 */ /* 0x000fce000f8e00ff */
.L_x_10254:
        /* <DEDUP_REMOVED lines=20> */
.L_x_10253:
        /* <DEDUP_REMOVED lines=9> */
.L_x_10256:
        /* <DEDUP_REMOVED lines=20> */
.L_x_10255:
[----:B------:R-:W0:Y:S01]  /*1a4680*/  LDCU.64 UR4, c[0x0][0x3c8] ;  /* 0x00007900ff0477ac */ /* 0x000e220008000a00 */
[----:B------:R-:W-:Y:S01]  /*1a4690*/  BSSY.RECONVERGENT B1, `(.L_x_10257) ;  /* 0x0000018000017945 */ /* 0x000fe20003800200 */
[----:B------:R-:W-:Y:S02]  /*1a46a0*/  IMAD.MOV.U32 R41, RZ, RZ, RZ ;  /* 0x000000ffff297224 */ /* 0x000fe400078e00ff */
[----:B------:R-:W-:Y:S02]  /*1a46b0*/  IMAD.MOV.U32 R56, RZ, RZ, RZ ;  /* 0x000000ffff387224 */ /* 0x000fe400078e00ff */
[----:B0-----:R-:W-:Y:S02]  /*1a46c0*/  IMAD.U32 R54, RZ, RZ, UR4 ;  /* 0x00000004ff367e24 */ /* 0x001fe4000f8e00ff */
[----:B------:R-:W-:-:S07]  /*1a46d0*/  IMAD.U32 R53, RZ, RZ, UR5 ;  /* 0x00000005ff357e24 */ /* 0x000fce000f8e00ff */
.L_x_10258:
        /* <DEDUP_REMOVED lines=20> */
.L_x_10257:
[----:B------:R-:W0:Y:S01]  /*1a4820*/  LDCU.64 UR4, c[0x0][0x3c8] ;  /* 0x00007900ff0477ac */ /* 0x000e220008000a00 */
[----:B------:R-:W-:Y:S01]  /*1a4830*/  BSSY.RECONVERGENT B1, `(.L_x_10259) ;  /* 0x0000018000017945 */ /* 0x000fe20003800200 */
[----:B------:R-:W-:Y:S02]  /*1a4840*/  IMAD.MOV.U32 R9, RZ, RZ, RZ ;  /* 0x000000ffff097224 */ /* 0x000fe400078e00ff */
[----:B------:R-:W-:Y:S02]  /*1a4850*/  IMAD.MOV.U32 R56, RZ, RZ, RZ ;  /* 0x000000ffff387224 */ /* 0x000fe400078e00ff */
[----:B0-----:R-:W-:Y:S02]  /*1a4860*/  IMAD.U32 R54, RZ, RZ, UR4 ;  /* 0x00000004ff367e24 */ /* 0x001fe4000f8e00ff */
[----:B------:R-:W-:-:S07]  /*1a4870*/  IMAD.U32 R55, RZ, RZ, UR5 ;  /* 0x00000005ff377e24 */ /* 0x000fce000f8e00ff */
.L_x_10260:
        /* <DEDUP_REMOVED lines=20> */
.L_x_10259:
[----:B------:R-:W0:Y:S01]  /*1a49c0*/  LDCU.64 UR4, c[0x0][0x3c8] ;  /* 0x00007900ff0477ac */ /* 0x000e220008000a00 */
[----:B------:R-:W-:Y:S01]  /*1a49d0*/  BSSY.RECONVERGENT B1, `(.L_x_10261) ;  /* 0x0000018000017945 */ /* 0x000fe20003800200 */
[----:B------:R-:W-:Y:S02]  /*1a49e0*/  IMAD.MOV.U32 R18, RZ, RZ, RZ ;  /* 0x000000ffff127224 */ /* 0x000fe400078e00ff */
[----:B------:R-:W-:Y:S02]  /*1a49f0*/  IMAD.MOV.U32 R57, RZ, RZ, RZ ;  /* 0x000000ffff397224 */ /* 0x000fe400078e00ff */
[----:B0-----:R-:W-:Y:S02]  /*1a4a00*/  IMAD.U32 R54, RZ, RZ, UR4 ;  /* 0x00000004ff367e24 */ /* 0x001fe4000f8e00ff */
[----:B------:R-:W-:-:S07]  /*1a4a10*/  IMAD.U32 R55, RZ, RZ, UR5 ;  /* 0x00000005ff377e24 */ /* 0x000fce000f8e00ff */
.L_x_10262:
        /* <DEDUP_REMOVED lines=20> */
.L_x_10261:
[----:B------:R-:W0:Y:S01]  /*1a4b60*/  LDCU.64 UR4, c[0x0][0x3c8] ;  /* 0x00007900ff0477ac */ /* 0x000e220008000a00 */
[----:B------:R-:W-:Y:S01]  /*1a4b70*/  BSSY.RECONVERGENT B1, `(.L_x_10263) ;  /* 0x0000018000017945 */ /* 0x000fe20003800200 */
[----:B------:R-:W-:Y:S02]  /*1a4b80*/  IMAD.MOV.U32 R41, RZ, RZ, RZ ;  /* 0x000000ffff297224 */ /* 0x000fe400078e00ff */
[----:B------:R-:W-:Y:S02]  /*1a4b90*/  IMAD.MOV.U32 R56, RZ, RZ, RZ ;  /* 0x000000ffff387224 */ /* 0x000fe400078e00ff */
[----:B0-----:R-:W-:Y:S02]  /*1a4ba0*/  IMAD.U32 R54, RZ, RZ, UR4 ;  /* 0x00000004ff367e24 */ /* 0x001fe4000f8e00ff */
[----:B------:R-:W-:-:S07]  /*1a4bb0*/  IMAD.U32 R55, RZ, RZ, UR5 ;  /* 0x00000005ff377e24 */ /* 0x000fce000f8e00ff */
.L_x_10264:
        /* <DEDUP_REMOVED lines=20> */
.L_x_10263:
[----:B------:R-:W0:Y:S01]  /*1a4d00*/  LDCU.64 UR4, c[0x0][0x3c8] ;  /* 0x00007900ff0477ac */ /* 0x000e220008000a00 */
[----:B------:R-:W-:Y:S01]  /*1a4d10*/  BSSY.RECONVERGENT B1, `(.L_x_10265) ;  /* 0x0000018000017945 */ /* 0x000fe20003800200 */
[----:B------:R-:W-:Y:S02]  /*1a4d20*/  IMAD.MOV.U32 R9, RZ, RZ, RZ ;  /* 0x000000ffff097224 */ /* 0x000fe400078e00ff */
[----:B------:R-:W-:Y:S02]  /*1a4d30*/  IMAD.MOV.U32 R56, RZ, RZ, RZ ;  /* 0x000000ffff387224 */ /* 0x000fe400078e00ff */
[----:B0-----:R-:W-:Y:S02]  /*1a4d40*/  IMAD.U32 R54, RZ, RZ, UR4 ;  /* 0x00000004ff367e24 */ /* 0x001fe4000f8e00ff */
[----:B------:R-:W-:-:S07]  /*1a4d50*/  IMAD.U32 R55, RZ, RZ, UR5 ;  /* 0x00000005ff377e24 */ /* 0x000fce000f8e00ff */
.L_x_10266:
        /* <DEDUP_REMOVED lines=20> */
.L_x_10265:
[----:B------:R-:W0:Y:S01]  /*1a4ea0*/  LDCU.64 UR4, c[0x0][0x3c8] ;  /* 0x00007900ff0477ac */ /* 0x000e220008000a00 */
[----:B------:R-:W-:Y:S01]  /*1a4eb0*/  BSSY.RECONVERGENT B1, `(.L_x_10267) ;  /* 0x0000018000017945 */ /* 0x000fe20003800200 */
[----:B------:R-:W-:Y:S02]  /*1a4ec0*/  IMAD.MOV.U32 R18, RZ, RZ, RZ ;  /* 0x000000ffff127224 */ /* 0x000fe400078e00ff */
[----:B------:R-:W-:Y:S02]  /*1a4ed0*/  IMAD.MOV.U32 R57, RZ, RZ, RZ ;  /* 0x000000ffff397224 */ /* 0x000fe400078e00ff */
[----:B0-----:R-:W-:Y:S02]  /*1a4ee0*/  IMAD.U32 R54, RZ, RZ, UR4 ;  /* 0x00000004ff367e24 */ /* 0x001fe4000f8e00ff */
[----:B------:R-:W-:-:S07]  /*1a4ef0*/  IMAD.U32 R55, RZ, RZ, UR5 ;  /* 0x00000005ff377e24 */ /* 0x000fce000f8e00ff */
.L_x_10268:
        /* <DEDUP_REMOVED lines=20> */
.L_x_10267:
[----:B------:R-:W0:Y:S01]  /*1a5040*/  LDCU.64 UR4, c[0x0][0x3c8] ;  /* 0x00007900ff0477ac */ /* 0x000e220008000a00 */
[----:B------:R-:W-:Y:S01]  /*1a5050*/  BSSY.RECONVERGENT B1, `(.L_x_10269) ;  /* 0x0000018000017945 */ /* 0x000fe20003800200 */
[----:B------:R-:W-:Y:S02]  /*1a5060*/  IMAD.MOV.U32 R41, RZ, RZ, RZ ;  /* 0x000000ffff297224 */ /* 0x000fe400078e00ff */
[----:B------:R-:W-:Y:S02]  /*1a5070*/  IMAD.MOV.U32 R56, RZ, RZ, RZ ;  /* 0x000000ffff387224 */ /* 0x000fe400078e00ff */
[----:B0-----:R-:W-:Y:S02]  /*1a5080*/  IMAD.U32 R54, RZ, RZ, UR4 ;  /* 0x00000004ff367e24 */ /* 0x001fe4000f8e00ff */
[----:B------:R-:W-:-:S07]  /*1a5090*/  IMAD.U32 R55, RZ, RZ, UR5 ;  /* 0x00000005ff377e24 */ /* 0x000fce000f8e00ff */
.L_x_10270:
        /* <DEDUP_REMOVED lines=20> */
.L_x_10269:
[----:B------:R-:W0:Y:S01]  /*1a51e0*/  LDCU.64 UR4, c[0x0][0x3c8] ;  /* 0x00007900ff0477ac */ /* 0x000e220008000a00 */
[----:B------:R-:W-:Y:S01]  /*1a51f0*/  BSSY.RECONVERGENT B1, `(.L_x_10271) ;  /* 0x0000018000017945 */ /* 0x000fe20003800200 */
[----:B------:R-:W-:Y:S02]  /*1a5200*/  IMAD.MOV.U32 R9, RZ, RZ, RZ ;  /* 0x000000ffff097224 */ /* 0x000fe400078e00ff */
[----:B------:R-:W-:Y:S02]  /*1a5210*/  IMAD.MOV.U32 R56, RZ, RZ, RZ ;  /* 0x000000ffff387224 */ /* 0x000fe400078e00ff */
[----:B0-----:R-:W-:Y:S02]  /*1a5220*/  IMAD.U32 R54, RZ, RZ, UR4 ;  /* 0x00000004ff367e24 */ /* 0x001fe4000f8e00ff */
[----:B------:R-:W-:-:S07]  /*1a5230*/  IMAD.U32 R55, RZ, RZ, UR5 ;  /* 0x00000005ff377e24 */ /* 0x000fce000f8e00ff */
.L_x_10272:
        /* <DEDUP_REMOVED lines=20> */
.L_x_10271:
[----:B------:R-:W0:Y:S01]  /*1a5380*/  LDCU.64 UR4, c[0x0][0x3c8] ;  /* 0x00007900ff0477ac */ /* 0x000e220008000a00 */
[----:B------:R-:W-:Y:S01]  /*1a5390*/  BSSY.RECONVERGENT B1, `(.L_x_10273) ;  /* 0x0000018000017945 */ /* 0x000fe20003800200 */
[----:B------:R-:W-:Y:S02]  /*1a53a0*/  IMAD.MOV.U32 R18, RZ, RZ, RZ ;  /* 0x000000ffff127224 */ /* 0x000fe400078e00ff */
[----:B------:R-:W-:Y:S02]  /*1a53b0*/  IMAD.MOV.U32 R57, RZ, RZ, RZ ;  /* 0x000000ffff397224 */ /* 0x000fe400078e00ff */
[----:B0-----:R-:W-:Y:S02]  /*1a53c0*/  IMAD.U32 R54, RZ, RZ, UR4 ;  /* 0x00000004ff367e24 */ /* 0x001fe4000f8e00ff */
[----:B------:R-:W-:-:S07]  /*1a53d0*/  IMAD.U32 R55, RZ, RZ, UR5 ;  /* 0x00000005ff377e24 */ /* 0x000fce000f8e00ff */
.L_x_10274:
        /* <DEDUP_REMOVED lines=20> */
.L_x_10273:
[----:B------:R-:W0:Y:S01]  /*1a5520*/  LDCU.64 UR4, c[0x0][0x3c8] ;  /* 0x00007900ff0477ac */ /* 0x000e220008000a00 */
[----:B------:R-:W-:Y:S01]  /*1a5530*/  BSSY.RECONVERGENT B1, `(.L_x_10275) ;  /* 0x0000018000017945 */ /* 0x000fe20003800200 */
[----:B------:R-:W-:Y:S02]  /*1a5540*/  IMAD.MOV.U32 R41, RZ, RZ, RZ ;  /* 0x000000ffff297224 */ /* 0x000fe400078e00ff */
[----:B------:R-:W-:Y:S02]  /*1a5550*/  IMAD.MOV.U32 R56, RZ, RZ, RZ ;  /* 0x000000ffff387224 */ /* 0x000fe400078e00ff */
[----:B0-----:R-:W-:Y:S02]  /*1a5560*/  IMAD.U32 R54, RZ, RZ, UR4 ;  /* 0x00000004ff367e24 */ /* 0x001fe4000f8e00ff */
[----:B------:R-:W-:-:S07]  /*1a5570*/  IMAD.U32 R55, RZ, RZ, UR5 ;  /* 0x00000005ff377e24 */ /* 0x000fce000f8e00ff */
.L_x_10276:
        /* <DEDUP_REMOVED lines=20> */
.L_x_10275:
[----:B------:R-:W0:Y:S01]  /*1a56c0*/  LDCU.64 UR4, c[0x0][0x3c8] ;  /* 0x00007900ff0477ac */ /* 0x000e220008000a00 */
[----:B------:R-:W-:Y:S01]  /*1a56d0*/  BSSY.RECONVERGENT B1, `(.L_x_10277) ;  /* 0x0000018000017945 */ /* 0x000fe20003800200 */
[----:B------:R-:W-:Y:S02]  /*1a56e0*/  IMAD.MOV.U32 R9, RZ, RZ, RZ ;  /* 0x000000ffff097224 */ /* 0x000fe400078e00ff */
[----:B------:R-:W-:Y:S02]  /*1a56f0*/  IMAD.MOV.U32 R56, RZ, RZ, RZ ;  /* 0x000000ffff387224 */ /* 0x000fe400078e00ff */
[----:B0-----:R-:W-:Y:S02]  /*1a5700*/  IMAD.U32 R54, RZ, RZ, UR4 ;  /* 0x00000004ff367e24 */ /* 0x001fe4000f8e00ff */
[----:B------:R-:W-:-:S07]  /*1a5710*/  IMAD.U32 R55, RZ, RZ, UR5 ;  /* 0x00000005ff377e24 */ /* 0x000fce000f8e00ff */
.L_x_10278:
        /* <DEDUP_REMOVED lines=20> */
.L_x_10277:
[----:B------:R-:W0:Y:S01]  /*1a5860*/  LDCU.64 UR4, c[0x0][0x3c8] ;  /* 0x00007900ff0477ac */ /* 0x000e220008000a00 */
[----:B------:R-:W-:Y:S01]  /*1a5870*/  BSSY.RECONVERGENT B1, `(.L_x_10279) ;  /* 0x0000018000017945 */ /* 0x000fe20003800200 */
[----:B------:R-:W-:Y:S02]  /*1a5880*/  IMAD.MOV.U32 R18, RZ, RZ, RZ ;  /* 0x000000ffff127224 */ /* 0x000fe400078e00ff */
[----:B------:R-:W-:Y:S02]  /*1a5890*/  IMAD.MOV.U32 R57, RZ, RZ, RZ ;  /* 0x000000ffff397224 */ /* 0x000fe400078e00ff */
[----:B0-----:R-:W-:Y:S02]  /*1a58a0*/  IMAD.U32 R54, RZ, RZ, UR4 ;  /* 0x00000004ff367e24 */ /* 0x001fe4000f8e00ff */
[----:B------:R-:W-:-:S07]  /*1a58b0*/  IMAD.U32 R55, RZ, RZ, UR5 ;  /* 0x00000005ff377e24 */ /* 0x000fce000f8e00ff */
.L_x_10280:
        /* <DEDUP_REMOVED lines=20> */
.L_x_10279:
[----:B------:R-:W0:Y:S01]  /*1a5a00*/  LDCU.64 UR4, c[0x0][0x3c8] ;  /* 0x00007900ff0477ac */ /* 0x000e220008000a00 */
[----:B------:R-:W-:Y:S01]  /*1a5a10*/  BSSY.RECONVERGENT B1, `(.L_x_10281) ;  /* 0x0000018000017945 */ /* 0x000fe20003800200 */
[----:B------:R-:W-:Y:S02]  /*1a5a20*/  IMAD.MOV.U32 R41, RZ, RZ, RZ ;  /* 0x000000ffff297224 */ /* 0x000fe400078e00ff */
[----:B------:R-:W-:Y:S02]  /*1a5a30*/  IMAD.MOV.U32 R56, RZ, RZ, RZ ;  /* 0x000000ffff387224 */ /* 0x000fe400078e00ff */
[----:B0-----:R-:W-:Y:S02]  /*1a5a40*/  IMAD.U32 R54, RZ, RZ, UR4 ;  /* 0x00000004ff367e24 */ /* 0x001fe4000f8e00ff */
[----:B------:R-:W-:-:S07]  /*1a5a50*/  IMAD.U32 R55, RZ, RZ, UR5 ;  /* 0x00000005ff377e24 */ /* 0x000fce000f8e00ff */
.L_x_10282:
        /* <DEDUP_REMOVED lines=20> */
.L_x_10281:
[----:B------:R-:W0:Y:S01]  /*1a5ba0*/  LDCU.64 UR4, c[0x0][0x3c8] ;  /* 0x00007900ff0477ac */ /* 0x000e220008000a00 */
[----:B------:R-:W-:Y:S01]  /*1a5bb0*/  BSSY.RECONVERGENT B1, `(.L_x_10283) ;  /* 0x0000018000017945 */ /* 0x000fe20003800200 */
[----:B------:R-:W-:Y:S02]  /*1a5bc0*/  IMAD.MOV.U32 R9, RZ, RZ, RZ ;  /* 0x000000ffff097224 */ /* 0x000fe400078e00ff */
[----:B------:R-:W-:Y:S02]  /*1a5bd0*/  IMAD.MOV.U32 R56, RZ, RZ, RZ ;  /* 0x000000ffff387224 */ /* 0x000fe400078e00ff */
[----:B0-----:R-:W-:Y:S02]  /*1a5be0*/  IMAD.U32 R54, RZ, RZ, UR4 ;  /* 0x00000004ff367e24 */ /* 0x001fe4000f8e00ff */
[----:B------:R-:W-:-:S07]  /*1a5bf0*/  IMAD.U32 R55, RZ, RZ, UR5 ;  /* 0x00000005ff377e24 */ /* 0x000fce000f8e00ff */
.L_x_10284:
        /* <DEDUP_REMOVED lines=20> */
.L_x_10283:
[----:B------:R-:W0:Y:S01]  /*1a5d40*/  LDCU.64 UR4, c[0x0][0x3c8] ;  /* 0x00007900ff0477ac */ /* 0x000e220008000a00 */
[----:B------:R-:W-:Y:S01]  /*1a5d50*/  BSSY.RECONVERGENT B1, `(.L_x_10285) ;  /* 0x0000018000017945 */ /* 0x000fe20003800200 */
[----:B------:R-:W-:Y:S02]  /*1a5d60*/  IMAD.MOV.U32 R18, RZ, RZ, RZ ;  /* 0x000000ffff127224 */ /* 0x000fe400078e00ff */
[----:B------:R-:W-:Y:S02]  /*1a5d70*/  IMAD.MOV.U32 R57, RZ, RZ, RZ ;  /* 0x000000ffff397224 */ /* 0x000fe400078e00ff */
[----:B0-----:R-:W-:Y:S02]  /*1a5d80*/  IMAD.U32 R54, RZ, RZ, UR4 ;  /* 0x00000004ff367e24 */ /* 0x001fe4000f8e00ff */
[----:B------:R-:W-:-:S07]  /*1a5d90*/  IMAD.U32 R55, RZ, RZ, UR5 ;  /* 0x00000005ff377e24 */ /* 0x000fce000f8e00ff */
.L_x_10286:
        /* <DEDUP_REMOVED lines=20> */
.L_x_10285:
[----:B------:R-:W0:Y:S01]  /*1a5ee0*/  LDCU.64 UR4, c[0x0][0x3c8] ;  /* 0x00007900ff0477ac */ /* 0x000e220008000a00 */
[----:B------:R-:W-:Y:S01]  /*1a5ef0*/  BSSY.RECONVERGENT B1, `(.L_x_10287) ;  /* 0x0000018000017945 */ /* 0x000fe20003800200 */
[----:B------:R-:W-:Y:S02]  /*1a5f00*/  IMAD.MOV.U32 R41, RZ, RZ, RZ ;  /* 0x000000ffff297224 */ /* 0x000fe400078e00ff */
[----:B------:R-:W-:Y:S02]  /*1a5f10*/  IMAD.MOV.U32 R56, RZ, RZ, RZ ;  /* 0x000000ffff387224 */ /* 0x000fe400078e00ff */
[----:B0-----:R-:W-:Y:S02]  /*1a5f20*/  IMAD.U32 R54, RZ, RZ, UR4 ;  /* 0x00000004ff367e24 */ /* 0x001fe4000f8e00ff */
[----:B------:R-:W-:-:S07]  /*1a5f30*/  IMAD.U32 R55, RZ, RZ, UR5 ;  /* 0x00000005ff377e24 */ /* 0x000fce000f8e00ff */
.L_x_10288:
        /* <DEDUP_REMOVED lines=20> */
.L_x_10287:
[----:B------:R-:W0:Y:S01]  /*1a6080*/  LDCU.64 UR4, c[0x0][0x3c8] ;  /* 0x00007900ff0477ac */ /* 0x000e220008000a00 */
[----:B------:R-:W-:Y:S01]  /*1a6090*/  BSSY.RECONVERGENT B1, `(.L_x_10289) ;  /* 0x0000018000017945 */ /* 0x000fe20003800200 */
[----:B------:R-:W-:Y:S02]  /*1a60a0*/  IMAD.MOV.U32 R9, RZ, RZ, RZ ;  /* 0x000000ffff097224 */ /* 0x000fe400078e00ff */
[----:B------:R-:W-:Y:S02]  /*1a60b0*/  IMAD.MOV.U32 R56, RZ, RZ, RZ ;  /* 0x000000ffff387224 */ /* 0x000fe400078e00ff */
[----:B0-----:R-:W-:Y:S02]  /*1a60c0*/  IMAD.U32 R54, RZ, RZ, UR4 ;  /* 0x00000004ff367e24 */ /* 0x001fe4000f8e00ff */
[----:B------:R-:W-:-:S07]  /*1a60d0*/  IMAD.U32 R55, RZ, RZ, UR5 ;  /* 0x00000005ff377e24 */ /* 0x000fce000f8e00ff */
.L_x_10290:
        /* <DEDUP_REMOVED lines=20> */
.L_x_10289:
[----:B------:R-:W0:Y:S01]  /*1a6220*/  LDCU.64 UR4, c[0x0][0x3c8] ;  /* 0x00007900ff0477ac */ /* 0x000e220008000a00 */
[----:B------:R-:W-:Y:S01]  /*1a6230*/  BSSY.RECONVERGENT B1, `(.L_x_10291) ;  /* 0x0000018000017945 */ /* 0x000fe20003800200 */
[----:B------:R-:W-:Y:S02]  /*1a6240*/  IMAD.MOV.U32 R18, RZ, RZ, RZ ;  /* 0x000000ffff127224 */ /* 0x000fe400078e00ff */
[----:B------:R-:W-:Y:S02]  /*1a6250*/  IMAD.MOV.U32 R57, RZ, RZ, RZ ;  /* 0x000000ffff397224 */ /* 0x000fe400078e00ff */
[----:B0-----:R-:W-:Y:S02]  /*1a6260*/  IMAD.U32 R54, RZ, RZ, UR4 ;  /* 0x00000004ff367e24 */ /* 0x001fe4000f8e00ff */
[----:B------:R-:W-:-:S07]  /*1a6270*/  IMAD.U32 R55, RZ, RZ, UR5 ;  /* 0x00000005ff377e24 */ /* 0x000fce000f8e00ff */
.L_x_10292:
        /* <DEDUP_REMOVED lines=20> */
.L_x_10291:
[----:B------:R-:W0:Y:S01]  /*1a63c0*/  LDCU.64 UR4, c[0x0][0x3c8] ;  /* 0x00007900ff0477ac */ /* 0x000e220008000a00 */
[----:B------:R-:W-:Y:S01]  /*1a63d0*/  BSSY.RECONVERGENT B1, `(.L_x_10293) ;  /* 0x0000018000017945 */ /* 0x000fe20003800200 */
[----:B------:R-:W-:Y:S02]  /*1a63e0*/  IMAD.MOV.U32 R55, RZ, RZ, RZ ;  /* 0x000000ffff377224 */ /* 0x000fe400078e00ff */
[----:B------:R-:W-:Y:S02]  /*1a63f0*/  IMAD.MOV.U32 R57, RZ, RZ, RZ ;  /* 0x000000ffff397224 */ /* 0x000fe400078e00ff */
[----:B0-----:R-:W-:Y:S02]  /*1a6400*/  IMAD.U32 R54, RZ, RZ, UR4 ;  /* 0x00000004ff367e24 */ /* 0x001fe4000f8e00ff */
[----:B------:R-:W-:-:S07]  /*1a6410*/  IMAD.U32 R53, RZ, RZ, UR5 ;  /* 0x00000005ff357e24 */ /* 0x000fce000f8e00ff */
.L_x_10294:
        /* <DEDUP_REMOVED lines=20> */
.L_x_10293:
        /* <DEDUP_REMOVED lines=9> */
.L_x_10296:
        /* <DEDUP_REMOVED lines=20> */
.L_x_10295:
[----:B------:R-:W0:Y:S01]  /*1a6730*/  LDCU.64 UR4, c[0x0][0x3c8] ;  /* 0x00007900ff0477ac */ /* 0x000e220008000a00 */
[----:B------:R-:W-:Y:S01]  /*1a6740*/  BSSY.RECONVERGENT B1, `(.L_x_10297) ;  /* 0x0000018000017945 */ /* 0x000fe20003800200 */
[----:B------:R-:W-:Y:S02]  /*1a6750*/  IMAD.MOV.U32 R41, RZ, RZ, RZ ;  /* 0x000000ffff297224 */ /* 0x000fe400078e00ff */
[----:B------:R-:W-:Y:S02]  /*1a6760*/  IMAD.MOV.U32 R56, RZ, RZ, RZ ;  /* 0x000000ffff387224 */ /* 0x000fe400078e00ff */
[----:B0-----:R-:W-:Y:S02]  /*1a6770*/  IMAD.U32 R53, RZ, RZ, UR4 ;  /* 0x00000004ff357e24 */ /* 0x001fe4000f8e00ff */
[----:B------:R-:W-:-:S07]  /*1a6780*/  IMAD.U32 R54, RZ, RZ, UR5 ;  /* 0x00000005ff367e24 */ /* 0x000fce000f8e00ff */
.L_x_10298:
        /* <DEDUP_REMOVED lines=20> */
.L_x_10297:
[----:B------:R-:W0:Y:S01]  /*1a68d0*/  LDCU.64 UR4, c[0x0][0x3c8] ;  /* 0x00007900ff0477ac */ /* 0x000e220008000a00 */
[----:B------:R-:W-:Y:S01]  /*1a68e0*/  BSSY.RECONVERGENT B1, `(.L_x_10299) ;  /* 0x0000018000017945 */ /* 0x000fe20003800200 */
[----:B------:R-:W-:Y:S02]  /*1a68f0*/  IMAD.MOV.U32 R10, RZ, RZ, RZ ;  /* 0x000000ffff0a7224 */ /* 0x000fe400078e00ff */
[----:B------:R-:W-:Y:S02]  /*1a6900*/  IMAD.MOV.U32 R57, RZ, RZ, RZ ;  /* 0x000000ffff397224 */ /* 0x000fe400078e00ff */
[----:B0-----:R-:W-:Y:S02]  /*1a6910*/  IMAD.U32 R54, RZ, RZ, UR4 ;  /* 0x00000004ff367e24 */ /* 0x001fe4000f8e00ff */
[----:B------:R-:W-:-:S07]  /*1a6920*/  IMAD.U32 R55, RZ, RZ, UR5 ;  /* 0x00000005ff377e24 */ /* 0x000fce000f8e00ff */
.L_x_10300:
        /* <DEDUP_REMOVED lines=20> */
.L_x_10299:
[----:B------:R-:W0:Y:S01]  /*1a6a70*/  LDCU.64 UR4, c[0x0][0x3c8] ;  /* 0x00007900ff0477ac */ /* 0x000e220008000a00 */
[----:B------:R-:W-:Y:S01]  /*1a6a80*/  BSSY.RECONVERGENT B1, `(.L_x_10301) ;  /* 0x0000018000017945 */ /* 0x000fe20003800200 */
[----:B------:R-:W-:Y:S02]  /*1a6a90*/  IMAD.MOV.U32 R18, RZ, RZ, RZ ;  /* 0x000000ffff127224 */ /* 0x000fe400078e00ff */
[----:B------:R-:W-:Y:S02]  /*1a6aa0*/  IMAD.MOV.U32 R57, RZ, RZ, RZ ;  /* 0x000000ffff397224 */ /* 0x000fe400078e00ff */
[----:B0-----:R-:W-:Y:S02]  /*1a6ab0*/  IMAD.U32 R54, RZ, RZ, UR4 ;  /* 0x00000004ff367e24 */ /* 0x001fe4000f8e00ff */
[----:B------:R-:W-:-:S07]  /*1a6ac0*/  IMAD.U32 R55, RZ, RZ, UR5 ;  /* 0x00000005ff377e24 */ /* 0x000fce000f8e00ff */
.L_x_10302:
        /* <DEDUP_REMOVED lines=20> */
.L_x_10301:
[----:B------:R-:W0:Y:S01]  /*1a6c10*/  LDCU.64 UR4, c[0x0][0x3c8] ;  /* 0x00007900ff0477ac */ /* 0x000e220008000a00 */
[----:B------:R-:W-:Y:S01]  /*1a6c20*/  BSSY.RECONVERGENT B1, `(.L_x_10303) ;  /* 0x0000018000017945 */ /* 0x000fe20003800200 */
[----:B------:R-:W-:Y:S02]  /*1a6c30*/  IMAD.MOV.U32 R41, RZ, RZ, RZ ;  /* 0x000000ffff297224 */ /* 0x000fe400078e00ff */
[----:B------:R-:W-:Y:S02]  /*1a6c40*/  IMAD.MOV.U32 R56, RZ, RZ, RZ ;  /* 0x000000ffff387224 */ /* 0x000fe400078e00ff */
[----:B0-----:R-:W-:Y:S02]  /*1a6c50*/  IMAD.U32 R54, RZ, RZ, UR4 ;  /* 0x00000004ff367e24 */ /* 0x001fe4000f8e00ff */
[----:B------:R-:W-:-:S07]  /*1a6c60*/  IMAD.U32 R55, RZ, RZ, UR5 ;  /* 0x00000005ff377e24 */ /* 0x000fce000f8e00ff */
.L_x_10304:
        /* <DEDUP_REMOVED lines=20> */
.L_x_10303:
[----:B------:R-:W0:Y:S01]  /*1a6db0*/  LDCU.64 UR4, c[0x0][0x3c8] ;  /* 0x00007900ff0477ac */ /* 0x000e220008000a00 */
[----:B------:R-:W-:Y:S01]  /*1a6dc0*/  BSSY.RECONVERGENT B1, `(.L_x_10305) ;  /* 0x0000018000017945 */ /* 0x000fe20003800200 */
[----:B------:R-:W-:Y:S02]  /*1a6dd0*/  IMAD.MOV.U32 R10, RZ, RZ, RZ ;  /* 0x000000ffff0a7224 */ /* 0x000fe400078e00ff */
[----:B------:R-:W-:Y:S02]  /*1a6de0*/  IMAD.MOV.U32 R57, RZ, RZ, RZ ;  /* 0x000000ffff397224 */ /* 0x000fe400078e00ff */
[----:B0-----:R-:W-:Y:S02]  /*1a6df0*/  IMAD.U32 R54, RZ, RZ, UR4 ;  /* 0x00000004ff367e24 */ /* 0x001fe4000f8e00ff */
[----:B------:R-:W-:-:S07]  /*1a6e00*/  IMAD.U32 R55, RZ, RZ, UR5 ;  /* 0x00000005ff377e24 */ /* 0x000fce000f8e00ff */
.L_x_10306:
        /* <DEDUP_REMOVED lines=20> */
.L_x_10305:
[----:B------:R-:W0:Y:S01]  /*1a6f50*/  LDCU.64 UR4, c[0x0][0x3c8] ;  /* 0x00007900ff0477ac */ /* 0x000e220008000a00 */
[----:B------:R-:W-:Y:S01]  /*1a6f60*/  BSSY.RECONVERGENT B1, `(.L_x_10307) ;  /* 0x0000018000017945 */ /* 0x000fe20003800200 */
[----:B------:R-:W-:Y:S02]  /*1a6f70*/  IMAD.MOV.U32 R18, RZ, RZ, RZ ;  /* 0x000000ffff127224 */ /* 0x000fe400078e00ff */
[----:B------:R-:W-:Y:S02]  /*1a6f80*/  IMAD.MOV.U32 R57, RZ, RZ, RZ ;  /* 0x000000ffff397224 */ /* 0x000fe400078e00ff */
[----:B0-----:R-:W-:Y:S02]  /*1a6f90*/  IMAD.U32 R54, RZ, RZ, UR4 ;  /* 0x00000004ff367e24 */ /* 0x001fe4000f8e00ff */
[----:B------:R-:W-:-:S07]  /*1a6fa0*/  IMAD.U32 R55, RZ, RZ, UR5 ;  /* 0x00000005ff377e24 */ /* 0x000fce000f8e00ff */
.L_x_10308:
        /* <DEDUP_REMOVED lines=20> */
.L_x_10307:
[----:B------:R-:W0:Y:S01]  /*1a70f0*/  LDCU.64 UR4, c[0x0][0x3c8] ;  /* 0x00007900ff0477ac */ /* 0x000e220008000a00 */
[----:B------:R-:W-:Y:S01]  /*1a7100*/  BSSY.RECONVERGENT B1, `(.L_x_10309) ;  /* 0x0000018000017945 */ /* 0x000fe20003800200 */
[----:B------:R-:W-:Y:S02]  /*1a7110*/  IMAD.MOV.U32 R41, RZ, RZ, RZ ;  /* 0x000000ffff297224 */ /* 0x000fe400078e00ff */
[----:B------:R-:W-:Y:S02]  /*1a7120*/  IMAD.MOV.U32 R56, RZ, RZ, RZ ;  /* 0x000000ffff387224 */ /* 0x000fe400078e00ff */
[----:B0-----:R-:W-:Y:S02]  /*1a7130*/  IMAD.U32 R54, RZ, RZ, UR4 ;  /* 0x00000004ff367e24 */ /* 0x001fe4000f8e00ff */
[----:B------:R-:W-:-:S07]  /*1a7140*/  IMAD.U32 R55, RZ, RZ, UR5 ;  /* 0x00000005ff377e24 */ /* 0x000fce000f8e00ff */
.L_x_10310:
        /* <DEDUP_REMOVED lines=20> */
.L_x_10309:
[----:B------:R-:W0:Y:S01]  /*1a7290*/  LDCU.64 UR4, c[0x0][0x3c8] ;  /* 0x00007900ff0477ac */ /* 0x000e220008000a00 */
[----:B------:R-:W-:Y:S01]  /*1a72a0*/  BSSY.RECONVERGENT B1, `(.L_x_10311) ;  /* 0x0000018000017945 */ /* 0x000fe20003800200 */
[----:B------:R-:W-:Y:S02]  /*1a72b0*/  IMAD.MOV.U32 R10, RZ, RZ, RZ ;  /* 0x000000ffff0a7224 */ /* 0x000fe400078e00ff */
[----:B------:R-:W-:Y:S02]  /*1a72c0*/  IMAD.MOV.U32 R57, RZ, RZ, RZ ;  /* 0x000000ffff397224 */ /* 0x000fe400078e00ff */
[----:B0-----:R-:W-:Y:S02]  /*1a72d0*/  IMAD.U32 R54, RZ, RZ, UR4 ;  /* 0x00000004ff367e24 */ /* 0x001fe4000f8e00ff */
[----:B------:R-:W-:-:S07]  /*1a72e0*/  IMAD.U32 R55, RZ, RZ, UR5 ;  /* 0x00000005ff377e24 */ /* 0x000fce000f8e00ff */
.L_x_10312:
        /* <DEDUP_REMOVED lines=20> */
.L_x_10311:
[----:B------:R-:W0:Y:S01]  /*1a7430*/  LDCU.64 UR4, c[0x0][0x3c8] ;  /* 0x00007900ff0477ac */ /* 0x000e220008000a00 */
[----:B------:R-:W-:Y:S01]  /*1a7440*/  BSSY.RECONVERGENT B1, `(.L_x_10313) ;  /* 0x0000018000017945 */ /* 0x000fe20003800200 */
[----:B------:R-:W-:Y:S02]  /*1a7450*/  IMAD.MOV.U32 R18, RZ, RZ, RZ ;  /* 0x000000ffff127224 */ /* 0x000fe400078e00ff */
[----:B------:R-:W-:Y:S02]  /*1a7460*/  IMAD.MOV.U32 R57, RZ, RZ, RZ ;  /* 0x000000ffff397224 */ /* 0x000fe400078e00ff */
[----:B0-----:R-:W-:Y:S02]  /*1a7470*/  IMAD.U32 R54, RZ, RZ, UR4 ;  /* 0x00000004ff367e24 */ /* 0x001fe4000f8e00ff */
[----:B------:R-:W-:-:S07]  /*1a7480*/  IMAD.U32 R55, RZ, RZ, UR5 ;  /* 0x00000005ff377e24 */ /* 0x000fce000f8e00ff */
.L_x_10314:
        /* <DEDUP_REMOVED lines=20> */
.L_x_10313:
[----:B------:R-:W0:Y:S01]  /*1a75d0*/  LDCU.64 UR4, c[0x0][0x3c8] ;  /* 0x00007900ff0477ac */ /* 0x000e220008000a00 */
[----:B------:R-:W-:Y:S01]  /*1a75e0*/  BSSY.RECONVERGENT B1, `(.L_x_10315) ;  /* 0x0000018000017945 */ /* 0x000fe20003800200 */
[----:B------:R-:W-:Y:S02]  /*1a75f0*/  IMAD.MOV.U32 R41, RZ, RZ, RZ ;  /* 0x000000ffff297224 */ /* 0x000fe400078e00ff */
[----:B------:R-:W-:Y:S02]  /*1a7600*/  IMAD.MOV.U32 R56, RZ, RZ, RZ ;  /* 0x000000ffff387224 */ /* 0x000fe400078e00ff */
[----:B0-----:R-:W-:Y:S02]  /*1a7610*/  IMAD.U32 R54, RZ, RZ, UR4 ;  /* 0x00000004ff367e24 */ /* 0x001fe4000f8e00ff */
[----:B------:R-:W-:-:S07]  /*1a7620*/  IMAD.U32 R55, RZ, RZ, UR5 ;  /* 0x00000005ff377e24 */ /* 0x000fce000f8e00ff */
.L_x_10316:
        /* <DEDUP_REMOVED lines=20> */
.L_x_10315:
[----:B------:R-:W0:Y:S01]  /*1a7770*/  LDCU.64 UR4, c[0x0][0x3c8] ;  /* 0x00007900ff0477ac */ /* 0x000e220008000a00 */
[----:B------:R-:W-:Y:S01]  /*1a7780*/  BSSY.RECONVERGENT B1, `(.L_x_10317) ;  /* 0x0000018000017945 */ /* 0x000fe20003800200 */
[----:B------:R-:W-:Y:S02]  /*1a7790*/  IMAD.MOV.U32 R10, RZ, RZ, RZ ;  /* 0x000000ffff0a7224 */ /* 0x000fe400078e00ff */
[----:B------:R-:W-:Y:S02]  /*1a77a0*/  IMAD.MOV.U32 R57, RZ, RZ, RZ ;  /* 0x000000ffff397224 */ /* 0x000fe400078e00ff */
[----:B0-----:R-:W-:Y:S02]  /*1a77b0*/  IMAD.U32 R54, RZ, RZ, UR4 ;  /* 0x00000004ff367e24 */ /* 0x001fe4000f8e00ff */
[----:B------:R-:W-:-:S07]  /*1a77c0*/  IMAD.U32 R55, RZ, RZ, UR5 ;  /* 0x00000005ff377e24 */ /* 0x000fce000f8e00ff */
.L_x_10318:
        /* <DEDUP_REMOVED lines=20> */
.L_x_10317:
[----:B------:R-:W0:Y:S01]  /*1a7910*/  LDCU.64 UR4, c[0x0][0x3c8] ;  /* 0x00007900ff0477ac */ /* 0x000e220008000a00 */
[----:B------:R-:W-:Y:S01]  /*1a7920*/  BSSY.RECONVERGENT B1, `(.L_x_10319) ;  /* 0x0000018000017945 */ /* 0x000fe20003800200 */
[----:B------:R-:W-:Y:S02]  /*1a7930*/  IMAD.MOV.U32 R18, RZ, RZ, RZ ;  /* 0x000000ffff127224 */ /* 0x000fe400078e00ff */
[----:B------:R-:W-:Y:S02]  /*1a7940*/  IMAD.MOV.U32 R57, RZ, RZ, RZ ;  /* 0x000000ffff397224 */ /* 0x000fe400078e00ff */
[----:B0-----:R-:W-:Y:S02]  /*1a7950*/  IMAD.U32 R54, RZ, RZ, UR4 ;  /* 0x00000004ff367e24 */ /* 0x001fe4000f8e00ff */
[----:B------:R-:W-:-:S07]  /*1a7960*/  IMAD.U32 R55, RZ, RZ, UR5 ;  /* 0x00000005ff377e24 */ /* 0x000fce000f8e00ff */
.L_x_10320:
        /* <DEDUP_REMOVED lines=20> */
.L_x_10319:
[----:B------:R-:W0:Y:S01]  /*1a7ab0*/  LDCU.64 UR4, c[0x0][0x3c8] ;  /* 0x00007900ff0477ac */ /* 0x000e220008000a00 */
[----:B------:R-:W-:Y:S01]  /*1a7ac0*/  BSSY.RECONVERGENT B1, `(.L_x_10321) ;  /* 0x0000018000017945 */ /* 0x000fe20003800200 */
[----:B------:R-:W-:Y:S02]  /*1a7ad0*/  IMAD.MOV.U32 R41, RZ, RZ, RZ ;  /* 0x000000ffff297224 */ /* 0x000fe400078e00ff */
[----:B------:R-:W-:Y:S02]  /*1a7ae0*/  IMAD.MOV.U32 R56, RZ, RZ, RZ ;  /* 0x000000ffff387224 */ /* 0x000fe400078e00ff */
[----:B0-----:R-:W-:Y:S02]  /*1a7af0*/  IMAD.U32 R54, RZ, RZ, UR4 ;  /* 0x00000004ff367e24 */ /* 0x001fe4000f8e00ff */
[----:B------:R-:W-:-:S07]  /*1a7b00*/  IMAD.U32 R55, RZ, RZ, UR5 ;  /* 0x00000005ff377e24 */ /* 0x000fce000f8e00ff */
.L_x_10322:
        /* <DEDUP_REMOVED lines=20> */
.L_x_10321:
[----:B------:R-:W0:Y:S01]  /*1a7c50*/  LDCU.64 UR4, c[0x0][0x3c8] ;  /* 0x00007900ff0477ac */ /* 0x000e220008000a00 */
[----:B------:R-:W-:Y:S01]  /*1a7c60*/  BSSY.RECONVERGENT B1, `(.L_x_10323) ;  /* 0x0000018000017945 */ /* 0x000fe20003800200 */
[----:B------:R-:W-:Y:S02]  /*1a7c70*/  IMAD.MOV.U32 R10, RZ, RZ, RZ ;  /* 0x000000ffff0a7224 */ /* 0x000fe400078e00ff */
[----:B------:R-:W-:Y:S02]  /*1a7c80*/  IMAD.MOV.U32 R57, RZ, RZ, RZ ;  /* 0x000000ffff397224 */ /* 0x000fe400078e00ff */
[----:B0-----:R-:W-:Y:S02]  /*1a7c90*/  IMAD.U32 R54, RZ, RZ, UR4 ;  /* 0x00000004ff367e24 */ /* 0x001fe4000f8e00ff */
[----:B------:R-:W-:-:S07]  /*1a7ca0*/  IMAD.U32 R55, RZ, RZ, UR5 ;  /* 0x00000005ff377e24 */ /* 0x000fce000f8e00ff */
.L_x_10324:
        /* <DEDUP_REMOVED lines=20> */
.L_x_10323:
[----:B------:R-:W0:Y:S01]  /*1a7df0*/  LDCU.64 UR4, c[0x0][0x3c8] ;  /* 0x00007900ff0477ac */ /* 0x000e220008000a00 */
[----:B------:R-:W-:Y:S01]  /*1a7e00*/  BSSY.RECONVERGENT B1, `(.L_x_10325) ;  /* 0x0000018000017945 */ /* 0x000fe20003800200 */
[----:B------:R-:W-:Y:S02]  /*1a7e10*/  IMAD.MOV.U32 R18, RZ, RZ, RZ ;  /* 0x000000ffff127224 */ /* 0x000fe400078e00ff */
[----:B------:R-:W-:Y:S02]  /*1a7e20*/  IMAD.MOV.U32 R57, RZ, RZ, RZ ;  /* 0x000000ffff397224 */ /* 0x000fe400078e00ff */
[----:B0-----:R-:W-:Y:S02]  /*1a7e30*/  IMAD.U32 R54, RZ, RZ, UR4 ;  /* 0x00000004ff367e24 */ /* 0x001fe4000f8e00ff */
[----:B------:R-:W-:-:S07]  /*1a7e40*/  IMAD.U32 R55, RZ, RZ, UR5 ;  /* 0x00000005ff377e24 */ /* 0x000fce000f8e00ff */
.L_x_10326:
        /* <DEDUP_REMOVED lines=20> */
.L_x_10325:
[----:B------:R-:W0:Y:S01]  /*1a7f90*/  LDCU.64 UR4, c[0x0][0x3c8] ;  /* 0x00007900ff0477ac */ /* 0x000e220008000a00 */
[----:B------:R-:W-:Y:S01]  /*1a7fa0*/  BSSY.RECONVERGENT B1, `(.L_x_10327) ;  /* 0x0000018000017945 */ /* 0x000fe20003800200 */
[----:B------:R-:W-:Y:S02]  /*1a7fb0*/  IMAD.MOV.U32 R41, RZ, RZ, RZ ;  /* 0x000000ffff297224 */ /* 0x000fe400078e00ff */
[----:B------:R-:W-:Y:S02]  /*1a7fc0*/  IMAD.MOV.U32 R56, RZ, RZ, RZ ;  /* 0x000000ffff387224 */ /* 0x000fe400078e00ff */
[----:B0-----:R-:W-:Y:S02]  /*1a7fd0*/  IMAD.U32 R54, RZ, RZ, UR4 ;  /* 0x00000004ff367e24 */ /* 0x001fe4000f8e00ff */
[----:B------:R-:W-:-:S07]  /*1a7fe0*/  IMAD.U32 R55, RZ, RZ, UR5 ;  /* 0x00000005ff377e24 */ /* 0x000fce000f8e00ff */
.L_x_10328:
        /* <DEDUP_REMOVED lines=20> */
.L_x_10327:
[----:B------:R-:W0:Y:S01]  /*1a8130*/  LDCU.64 UR4, c[0x0][0x3c8] ;  /* 0x00007900ff0477ac */ /* 0x000e220008000a00 */
[----:B------:R-:W-:Y:S01]  /*1a8140*/  BSSY.RECONVERGENT B1, `(.L_x_10329) ;  /* 0x0000018000017945 */ /* 0x000fe20003800200 */
[----:B------:R-:W-:Y:S02]  /*1a8150*/  IMAD.MOV.U32 R10, RZ, RZ, RZ ;  /* 0x000000ffff0a7224 */ /* 0x000fe400078e00ff */
[----:B------:R-:W-:Y:S02]  /*1a8160*/  IMAD.MOV.U32 R57, RZ, RZ, RZ ;  /* 0x000000ffff397224 */ /* 0x000fe400078e00ff */
[----:B0-----:R-:W-:Y:S02]  /*1a8170*/  IMAD.U32 R54, RZ, RZ, UR4 ;  /* 0x00000004ff367e24 */ /* 0x001fe4000f8e00ff */
[----:B------:R-:W-:-:S07]  /*1a8180*/  IMAD.U32 R55, RZ, RZ, UR5 ;  /* 0x00000005ff377e24 */ /* 0x000fce000f8e00ff */
.L_x_10330:
        /* <DEDUP_REMOVED lines=20> */
.L_x_10329:
[----:B------:R-:W0:Y:S01]  /*1a82d0*/  LDCU.64 UR4, c[0x0][0x3c8] ;  /* 0x00007900ff0477ac */ /* 0x000e220008000a00 */
[----:B------:R-:W-:Y:S01]  /*1a82e0*/  BSSY.RECONVERGENT B1, `(.L_x_10331) ;  /* 0x0000018000017945 */ /* 0x000fe20003800200 */
[----:B------:R-:W-:Y:S02]  /*1a82f0*/  IMAD.MOV.U32 R18, RZ, RZ, RZ ;  /* 0x000000ffff127224 */ /* 0x000fe400078e00ff */
[----:B------:R-:W-:Y:S02]  /*1a8300*/  IMAD.MOV.U32 R57, RZ, RZ, RZ ;  /* 0x000000ffff397224 */ /* 0x000fe400078e00ff */
[----:B0-----:R-:W-:Y:S02]  /*1a8310*/  IMAD.U32 R54, RZ, RZ, UR4 ;  /* 0x00000004ff367e24 */ /* 0x001fe4000f8e00ff */
[----:B------:R-:W-:-:S07]  /*1a8320*/  IMAD.U32 R55, RZ, RZ, UR5 ;  /* 0x00000005ff377e24 */ /* 0x000fce000f8e00ff */
.L_x_10332:
        /* <DEDUP_REMOVED lines=20> */
.L_x_10331:
[----:B------:R-:W0:Y:S01]  /*1a8470*/  LDCU.64 UR4, c[0x0][0x3c8] ;  /* 0x00007900ff0477ac */ /* 0x000e220008000a00 */
[----:B------:R-:W-:Y:S01]  /*1a8480*/  BSSY.RECONVERGENT B1, `(.L_x_10333) ;  /* 0x0000018000017945 */ /* 0x000fe20003800200 */
[----:B------:R-:W-:Y:S02]  /*1a8490*/  IMAD.MOV.U32 R55, RZ, RZ, RZ ;  /* 0x000000ffff377224 */ /* 0x000fe400078e00ff */
[----:B------:R-:W-:Y:S02]  /*1a84a0*/  IMAD.MOV.U32 R57, RZ, RZ, RZ ;  /* 0x000000ffff397224 */ /* 0x000fe400078e00ff */
[----:B0-----:R-:W-:Y:S02]  /*1a84b0*/  IMAD.U32 R54, RZ, RZ, UR4 ;  /* 0x00000004ff367e24 */ /* 0x001fe4000f8e00ff */
[----:B------:R-:W-:-:S07]  /*1a84c0*/  IMAD.U32 R53, RZ, RZ, UR5 ;  /* 0x00000005ff357e24 */ /* 0x000fce000f8e00ff */
.L_x_10334:
        /* <DEDUP_REMOVED lines=20> */
.L_x_10333:
        /* <DEDUP_REMOVED lines=9> */
.L_x_10336:
        /* <DEDUP_REMOVED lines=20> */
.L_x_10335:
[----:B------:R-:W0:Y:S01]  /*1a87e0*/  LDCU.64 UR4, c[0x0][0x3c8] ;  /* 0x00007900ff0477ac */ /* 0x000e220008000a00 */
[----:B------:R-:W-:Y:S01]  /*1a87f0*/  BSSY.RECONVERGENT B1, `(.L_x_10337) ;  /* 0x0000018000017945 */ /* 0x000fe20003800200 */
[----:B------:R-:W-:Y:S02]  /*1a8800*/  IMAD.MOV.U32 R41, RZ, RZ, RZ ;  /* 0x000000ffff297224 */ /* 0x000fe400078e00ff */
[----:B------:R-:W-:Y:S02]  /*1a8810*/  IMAD.MOV.U32 R56, RZ, RZ, RZ ;  /* 0x000000ffff387224 */ /* 0x000fe400078e00ff */
[----:B0-----:R-:W-:Y:S02]  /*1a8820*/  IMAD.U32 R54, RZ, RZ, UR4 ;  /* 0x00000004ff367e24 */ /* 0x001fe4000f8e00ff */
[----:B------:R-:W-:-:S07]  /*1a8830*/  IMAD.U32 R53, RZ, RZ, UR5 ;  /* 0x00000005ff357e24 */ /* 0x000fce000f8e00ff */
.L_x_10338:
        /* <DEDUP_REMOVED lines=20> */
.L_x_10337:
[----:B------:R-:W0:Y:S01]  /*1a8980*/  LDCU.64 UR4, c[0x0][0x3c8] ;  /* 0x00007900ff0477ac */ /* 0x000e220008000a00 */
[----:B------:R-:W-:Y:S01]  /*1a8990*/  BSSY.RECONVERGENT B1, `(.L_x_10339) ;  /* 0x0000018000017945 */ /* 0x000fe20003800200 */
[----:B------:R-:W-:Y:S02]  /*1a89a0*/  IMAD.MOV.U32 R15, RZ, RZ, RZ ;  /* 0x000000ffff0f7224 */ /* 0x000fe400078e00ff */
[----:B------:R-:W-:Y:S02]  /*1a89b0*/  IMAD.MOV.U32 R56, RZ, RZ, RZ ;  /* 0x000000ffff387224 */ /* 0x000fe400078e00ff */
[----:B0-----:R-:W-:Y:S02]  /*1a89c0*/  IMAD.U32 R54, RZ, RZ, UR4 ;  /* 0x00000004ff367e24 */ /* 0x001fe4000f8e00ff */
[----:B------:R-:W-:-:S07]  /*1a89d0*/  IMAD.U32 R55, RZ, RZ, UR5 ;  /* 0x00000005ff377e24 */ /* 0x000fce000f8e00ff */
.L_x_10340:
        /* <DEDUP_REMOVED lines=20> */
.L_x_10339:
[----:B------:R-:W0:Y:S01]  /*1a8b20*/  LDCU.64 UR4, c[0x0][0x3c8] ;  /* 0x00007900ff0477ac */ /* 0x000e220008000a00 */
[----:B------:R-:W-:Y:S01]  /*1a8b30*/  BSSY.RECONVERGENT B1, `(.L_x_10341) ;  /* 0x0000018000017945 */ /* 0x000fe20003800200 */
[----:B------:R-:W-:Y:S02]  /*1a8b40*/  IMAD.MOV.U32 R18, RZ, RZ, RZ ;  /* 0x000000ffff127224 */ /* 0x000fe400078e00ff */
[----:B------:R-:W-:Y:S02]  /*1a8b50*/  IMAD.MOV.U32 R57, RZ, RZ, RZ ;  /* 0x000000ffff397224 */ /* 0x000fe400078e00ff */
[----:B0-----:R-:W-:Y:S02]  /*1a8b60*/  IMAD.U32 R54, RZ, RZ, UR4 ;  /* 0x00000004ff367e24 */ /* 0x001fe4000f8e00ff */
[----:B------:R-:W-:-:S07]  /*1a8b70*/  IMAD.U32 R55, RZ, RZ, UR5 ;  /* 0x00000005ff377e24 */ /* 0x000fce000f8e00ff */
.L_x_10342:
        /* <DEDUP_REMOVED lines=20> */
.L_x_10341:
[----:B------:R-:W0:Y:S01]  /*1a8cc0*/  LDCU.64 UR4, c[0x0][0x3c8] ;  /* 0x00007900ff0477ac */ /* 0x000e220008000a00 */
[----:B------:R-:W-:Y:S01]  /*1a8cd0*/  BSSY.RECONVERGENT B1, `(.L_x_10343) ;  /* 0x0000018000017945 */ /* 0x000fe20003800200 */
[----:B------:R-:W-:Y:S02]  /*1a8ce0*/  IMAD.MOV.U32 R41, RZ, RZ, RZ ;  /* 0x000000ffff297224 */ /* 0x000fe400078e00ff */
[----:B------:R-:W-:Y:S02]  /*1a8cf0*/  IMAD.MOV.U32 R56, RZ, RZ, RZ ;  /* 0x000000ffff387224 */ /* 0x000fe400078e00ff */
[----:B0-----:R-:W-:Y:S02]  /*1a8d00*/  IMAD.U32 R54, RZ, RZ, UR4 ;  /* 0x00000004ff367e24 */ /* 0x001fe4000f8e00ff */
[----:B------:R-:W-:-:S07]  /*1a8d10*/  IMAD.U32 R55, RZ, RZ, UR5 ;  /* 0x00000005ff377e24 */ /* 0x000fce000f8e00ff */
.L_x_10344:
        /* <DEDUP_REMOVED lines=20> */
.L_x_10343:
[----:B------:R-:W0:Y:S01]  /*1a8e60*/  LDCU.64 UR4, c[0x0][0x3c8] ;  /* 0x00007900ff0477ac */ /* 0x000e220008000a00 */
[----:B------:R-:W-:Y:S01]  /*1a8e70*/  BSSY.RECONVERGENT B1, `(.L_x_10345) ;  /* 0x0000018000017945 */ /* 0x000fe20003800200 */
[----:B------:R-:W-:Y:S02]  /*1a8e80*/  IMAD.MOV.U32 R15, RZ, RZ, RZ ;  /* 0x000000ffff0f7224 */ /* 0x000fe400078e00ff */
[----:B------:R-:W-:Y:S02]  /*1a8e90*/  IMAD.MOV.U32 R56, RZ, RZ, RZ ;  /* 0x000000ffff387224 */ /* 0x000fe400078e00ff */
[----:B0-----:R-:W-:Y:S02]  /*1a8ea0*/  IMAD.U32 R54, RZ, RZ, UR4 ;  /* 0x00000004ff367e24 */ /* 0x001fe4000f8e00ff */
[----:B------:R-:W-:-:S07]  /*1a8eb0*/  IMAD.U32 R55, RZ, RZ, UR5 ;  /* 0x00000005ff377e24 */ /* 0x000fce000f8e00ff */
.L_x_10346:
        /* <DEDUP_REMOVED lines=20> */
.L_x_10345:
[----:B------:R-:W0:Y:S01]  /*1a9000*/  LDCU.64 UR4, c[0x0][0x3c8] ;  /* 0x00007900ff0477ac */ /* 0x000e220008000a00 */
[----:B------:R-:W-:Y:S01]  /*1a9010*/  BSSY.RECONVERGENT B1, `(.L_x_10347) ;  /* 0x0000018000017945 */ /* 0x000fe20003800200 */
[----:B------:R-:W-:Y:S02]  /*1a9020*/  IMAD.MOV.U32 R18, RZ, RZ, RZ ;  /* 0x000000ffff127224 */ /* 0x000fe400078e00ff */
[----:B------:R-:W-:Y:S02]  /*1a9030*/  IMAD.MOV.U32 R57, RZ, RZ, RZ ;  /* 0x000000ffff397224 */ /* 0x000fe400078e00ff */
[----:B0-----:R-:W-:Y:S02]  /*1a9040*/  IMAD.U32 R54, RZ, RZ, UR4 ;  /* 0x00000004ff367e24 */ /* 0x001fe4000f8e00ff */
[----:B------:R-:W-:-:S07]  /*1a9050*/  IMAD.U32 R55, RZ, RZ, UR5 ;  /* 0x00000005ff377e24 */ /* 0x000fce000f8e00ff */
.L_x_10348:
        /* <DEDUP_REMOVED lines=20> */
.L_x_10347:
[----:B------:R-:W0:Y:S01]  /*1a91a0*/  LDCU.64 UR4, c[0x0][0x3c8] ;  /* 0x00007900ff0477ac */ /* 0x000e220008000a00 */
[----:B------:R-:W-:Y:S01]  /*1a91b0*/  BSSY.RECONVERGENT B1, `(.L_x_10349) ;  /* 0x0000018000017945 */ /* 0x000fe20003800200 */
[----:B------:R-:W-:Y:S02]  /*1a91c0*/  IMAD.MOV.U32 R41, RZ, RZ, RZ ;  /* 0x000000ffff297224 */ /* 0x000fe400078e00ff */
[----:B------:R-:W-:Y:S02]  /*1a91d0*/  IMAD.MOV.U32 R56, RZ, RZ, RZ ;  /* 0x000000ffff387224 */ /* 0x000fe400078e00ff */
[----:B0-----:R-:W-:Y:S02]  /*1a91e0*/  IMAD.U32 R54, RZ, RZ, UR4 ;  /* 0x00000004ff367e24 */ /* 0x001fe4000f8e00ff */
[----:B------:R-:W-:-:S07]  /*1a91f0*/  IMAD.U32 R55, RZ, RZ, UR5 ;  /* 0x00000005ff377e24 */ /* 0x000fce000f8e00ff */
.L_x_10350:
        /* <DEDUP_REMOVED lines=20> */
.L_x_10349:
[----:B------:R-:W0:Y:S01]  /*1a9340*/  LDCU.64 UR4, c[0x0][0x3c8] ;  /* 0x00007900ff0477ac */ /* 0x000e220008000a00 */
[----:B------:R-:W-:Y:S01]  /*1a9350*/  BSSY.RECONVERGENT B1, `(.L_x_10351) ;  /* 0x0000018000017945 */ /* 0x000fe20003800200 */
[----:B------:R-:W-:Y:S02]  /*1a9360*/  IMAD.MOV.U32 R15, RZ, RZ, RZ ;  /* 0x000000ffff0f7224 */ /* 0x000fe400078e00ff */
[----:B------:R-:W-:Y:S02]  /*1a9370*/  IMAD.MOV.U32 R56, RZ, RZ, RZ ;  /* 0x000000ffff387224 */ /* 0x000fe400078e00ff */
[----:B0-----:R-:W-:Y:S02]  /*1a9380*/  IMAD.U32 R54, RZ, RZ, UR4 ;  /* 0x00000004ff367e24 */ /* 0x001fe4000f8e00ff */
[----:B------:R-:W-:-:S07]  /*1a9390*/  IMAD.U32 R55, RZ, RZ, UR5 ;  /* 0x00000005ff377e24 */ /* 0x000fce000f8e00ff */
.L_x_10352:
        /* <DEDUP_REMOVED lines=20> */
.L_x_10351:
[----:B------:R-:W0:Y:S01]  /*1a94e0*/  LDCU.64 UR4, c[0x0][0x3c8] ;  /* 0x00007900ff0477ac */ /* 0x000e220008000a00 */
[----:B------:R-:W-:Y:S01]  /*1a94f0*/  BSSY.RECONVERGENT B1, `(.L_x_10353) ;  /* 0x0000018000017945 */ /* 0x000fe20003800200 */
[----:B------:R-:W-:Y:S02]  /*1a9500*/  IMAD.MOV.U32 R18, RZ, RZ, RZ ;  /* 0x000000ffff127224 */ /* 0x000fe400078e00ff */
[----:B------:R-:W-:Y:S02]  /*1a9510*/  IMAD.MOV.U32 R57, RZ, RZ, RZ ;  /* 0x000000ffff397224 */ /* 0x000fe400078e00ff */
[----:B0-----:R-:W-:Y:S02]  /*1a9520*/  IMAD.U32 R54, RZ, RZ, UR4 ;  /* 0x00000004ff367e24 */ /* 0x001fe4000f8e00ff */
[----:B------:R-:W-:-:S07]  /*1a9530*/  IMAD.U32 R55, RZ, RZ, UR5 ;  /* 0x00000005ff377e24 */ /* 0x000fce000f8e00ff */
.L_x_10354:
        /* <DEDUP_REMOVED lines=20> */
.L_x_10353:
[----:B------:R-:W0:Y:S01]  /*1a9680*/  LDCU.64 UR4, c[0x0][0x3c8] ;  /* 0x00007900ff0477ac */ /* 0x000e220008000a00 */
[----:B------:R-:W-:Y:S01]  /*1a9690*/  BSSY.RECONVERGENT B1, `(.L_x_10355) ;  /* 0x0000018000017945 */ /* 0x000fe20003800200 */
[----:B------:R-:W-:Y:S02]  /*1a96a0*/  IMAD.MOV.U32 R41, RZ, RZ, RZ ;  /* 0x000000ffff297224 */ /* 0x000fe400078e00ff */
[----:B------:R-:W-:Y:S02]  /*1a96b0*/  IMAD.MOV.U32 R56, RZ, RZ, RZ ;  /* 0x000000ffff387224 */ /* 0x000fe400078e00ff */
[----:B0-----:R-:W-:Y:S02]  /*1a96c0*/  IMAD.U32 R54, RZ, RZ, UR4 ;  /* 0x00000004ff367e24 */ /* 0x001fe4000f8e00ff */
[----:B------:R-:W-:-:S07]  /*1a96d0*/  IMAD.U32 R55, RZ, RZ, UR5 ;  /* 0x00000005ff377e24 */ /* 0x000fce000f8e00ff */
.L_x_10356:
        /* <DEDUP_REMOVED lines=20> */
.L_x_10355:
[----:B------:R-:W0:Y:S01]  /*1a9820*/  LDCU.64 UR4, c[0x0][0x3c8] ;  /* 0x00007900ff0477ac */ /* 0x000e220008000a00 */
[----:B------:R-:W-:Y:S01]  /*1a9830*/  BSSY.RECONVERGENT B1, `(.L_x_10357) ;  /* 0x0000018000017945 */ /* 0x000fe20003800200 */
[----:B------:R-:W-:Y:S02]  /*1a9840*/  IMAD.MOV.U32 R15, RZ, RZ, RZ ;  /* 0x000000ffff0f7224 */ /* 0x000fe400078e00ff */
[----:B------:R-:W-:Y:S02]  /*1a9850*/  IMAD.MOV.U32 R56, RZ, RZ, RZ ;  /* 0x000000ffff387224 */ /* 0x000fe400078e00ff */
[----:B0-----:R-:W-:Y:S02]  /*1a9860*/  IMAD.U32 R54, RZ, RZ, UR4 ;  /* 0x00000004ff367e24 */ /* 0x001fe4000f8e00ff */
[----:B------:R-:W-:-:S07]  /*1a9870*/  IMAD.U32 R55, RZ, RZ, UR5 ;  /* 0x00000005ff377e24 */ /* 0x000fce000f8e00ff */
.L_x_10358:
        /* <DEDUP_REMOVED lines=20> */
.L_x_10357:
[----:B------:R-:W0:Y:S01]  /*1a99c0*/  LDCU.64 UR4, c[0x0][0x3c8] ;  /* 0x00007900ff0477ac */ /* 0x000e220008000a00 */
[----:B------:R-:W-:Y:S01]  /*1a99d0*/  BSSY.RECONVERGENT B1, `(.L_x_10359) ;  /* 0x0000018000017945 */ /* 0x000fe20003800200 */
[----:B------:R-:W-:Y:S02]  /*1a99e0*/  IMAD.MOV.U32 R18, RZ, RZ, RZ ;  /* 0x000000ffff127224 */ /* 0x000fe400078e00ff */
[----:B------:R-:W-:Y:S02]  /*1a99f0*/  IMAD.MOV.U32 R57, RZ, RZ, RZ ;  /* 0x000000ffff397224 */ /* 0x000fe400078e00ff */
[----:B0-----:R-:W-:Y:S02]  /*1a9a00*/  IMAD.U32 R54, RZ, RZ, UR4 ;  /* 0x00000004ff367e24 */ /* 0x001fe4000f8e00ff */
[----:B------:R-:W-:-:S07]  /*1a9a10*/  IMAD.U32 R55, RZ, RZ, UR5 ;  /* 0x00000005ff377e24 */ /* 0x000fce000f8e00ff */
.L_x_10360:
        /* <DEDUP_REMOVED lines=20> */
.L_x_10359:
[----:B------:R-:W0:Y:S01]  /*1a9b60*/  LDCU.64 UR4, c[0x0][0x3c8] ;  /* 0x00007900ff0477ac */ /* 0x000e220008000a00 */
[----:B------:R-:W-:Y:S01]  /*1a9b70*/  BSSY.RECONVERGENT B1, `(.L_x_10361) ;  /* 0x0000018000017945 */ /* 0x000fe20003800200 */
[----:B------:R-:W-:Y:S02]  /*1a9b80*/  IMAD.MOV.U32 R41, RZ, RZ, RZ ;  /* 0x000000ffff297224 */ /* 0x000fe400078e00ff */
[----:B------:R-:W-:Y:S02]  /*1a9b90*/  IMAD.MOV.U32 R56, RZ, RZ, RZ ;  /* 0x000000ffff387224 */ /* 0x000fe400078e00ff */
[----:B0-----:R-:W-:Y:S02]  /*1a9ba0*/  IMAD.U32 R54, RZ, RZ, UR4 ;  /* 0x00000004ff367e24 */ /* 0x001fe4000f8e00ff */
[----:B------:R-:W-:-:S07]  /*1a9bb0*/  IMAD.U32 R55, RZ, RZ, UR5 ;  /* 0x00000005ff377e24 */ /* 0x000fce000f8e00ff */
.L_x_10362:
        /* <DEDUP_REMOVED lines=20> */
.L_x_10361:
[----:B------:R-:W0:Y:S01]  /*1a9d00*/  LDCU.64 UR4, c[0x0][0x3c8] ;  /* 0x00007900ff0477ac */ /* 0x000e220008000a00 */
[----:B------:R-:W-:Y:S01]  /*1a9d10*/  BSSY.RECONVERGENT B1, `(.L_x_10363) ;  /* 0x0000018000017945 */ /* 0x000fe20003800200 */
[----:B------:R-:W-:Y:S02]  /*1a9d20*/  IMAD.MOV.U32 R15, RZ, RZ, RZ ;  /* 0x000000ffff0f7224 */ /* 0x000fe400078e00ff */
[----:B------:R-:W-:Y:S02]  /*1a9d30*/  IMAD.MOV.U32 R56, RZ, RZ, RZ ;  /* 0x000000ffff387224 */ /* 0x000fe400078e00ff */
[----:B0-----:R-:W-:Y:S02]  /*1a9d40*/  IMAD.U32 R54, RZ, RZ, UR4 ;  /* 0x00000004ff367e24 */ /* 0x001fe4000f8e00ff */
[----:B------:R-:W-:-:S07]  /*1a9d50*/  IMAD.U32 R55, RZ, RZ, UR5 ;  /* 0x00000005ff377e24 */ /* 0x000fce000f8e00ff */
.L_x_10364:
        /* <DEDUP_REMOVED lines=20> */
.L_x_10363:
[----:B------:R-:W0:Y:S01]  /*1a9ea0*/  LDCU.64 UR4, c[0x0][0x3c8] ;  /* 0x00007900ff0477ac */ /* 0x000e220008000a00 */
[----:B------:R-:W-:Y:S01]  /*1a9eb0*/  BSSY.RECONVERGENT B1, `(.L_x_10365) ;  /* 0x0000018000017945 */ /* 0x000fe20003800200 */
[----:B------:R-:W-:Y:S02]  /*1a9ec0*/  IMAD.MOV.U32 R18, RZ, RZ, RZ ;  /* 0x000000ffff127224 */ /* 0x000fe400078e00ff */
[----:B------:R-:W-:Y:S02]  /*1a9ed0*/  IMAD.MOV.U32 R57, RZ, RZ, RZ ;  /* 0x000000ffff397224 */ /* 0x000fe400078e00ff */
[----:B0-----:R-:W-:Y:S02]  /*1a9ee0*/  IMAD.U32 R54, RZ, RZ, UR4 ;  /* 0x00000004ff367e24 */ /* 0x001fe4000f8e00ff */
[----:B------:R-:W-:-:S07]  /*1a9ef0*/  IMAD.U32 R55, RZ, RZ, UR5 ;  /* 0x00000005ff377e24 */ /* 0x000fce000f8e00ff */
.L_x_10366:
        /* <DEDUP_REMOVED lines=20> */
.L_x_10365:
[----:B------:R-:W0:Y:S01]  /*1aa040*/  LDCU.64 UR4, c[0x0][0x3c8] ;  /* 0x00007900ff0477ac */ /* 0x000e220008000a00 */
[----:B------:R-:W-:Y:S01]  /*1aa050*/  BSSY.RECONVERGENT B1, `(.L_x_10367) ;  /* 0x0000018000017945 */ /* 0x000fe20003800200 */
[----:B------:R-:W-:Y:S02]  /*1aa060*/  IMAD.MOV.U32 R41, RZ, RZ, RZ ;  /* 0x000000ffff297224 */ /* 0x000fe400078e00ff */
[----:B------:R-:W-:Y:S02]  /*1aa070*/  IMAD.MOV.U32 R56, RZ, RZ, RZ ;  /* 0x000000ffff387224 */ /* 0x000fe400078e00ff */
[----:B0-----:R-:W-:Y:S02]  /*1aa080*/  IMAD.U32 R54, RZ, RZ, UR4 ;  /* 0x00000004ff367e24 */ /* 0x001fe4000f8e00ff */
[----:B------:R-:W-:-:S07]  /*1aa090*/  IMAD.U32 R55, RZ, RZ, UR5 ;  /* 0x00000005ff377e24 */ /* 0x000fce000f8e00ff */
.L_x_10368:
        /* <DEDUP_REMOVED lines=20> */
.L_x_10367:
[----:B------:R-:W0:Y:S01]  /*1aa1e0*/  LDCU.64 UR4, c[0x0][0x3c8] ;  /* 0x00007900ff0477ac */ /* 0x000e220008000a00 */
[----:B------:R-:W-:Y:S01]  /*1aa1f0*/  BSSY.RECONVERGENT B1, `(.L_x_10369) ;  /* 0x0000018000017945 */ /* 0x000fe20003800200 */
[----:B------:R-:W-:Y:S02]  /*1aa200*/  IMAD.MOV.U32 R15, RZ, RZ, RZ ;  /* 0x000000ffff0f7224 */ /* 0x000fe400078e00ff */
[----:B------:R-:W-:Y:S02]  /*1aa210*/  IMAD.MOV.U32 R56, RZ, RZ, RZ ;  /* 0x000000ffff387224 */ /* 0x000fe400078e00ff */
[----:B0-----:R-:W-:Y:S02]  /*1aa220*/  IMAD.U32 R54, RZ, RZ, UR4 ;  /* 0x00000004ff367e24 */ /* 0x001fe4000f8e00ff */
[----:B------:R-:W-:-:S07]  /*1aa230*/  IMAD.U32 R55, RZ, RZ, UR5 ;  /* 0x00000005ff377e24 */ /* 0x000fce000f8e00ff */
.L_x_10370:
        /* <DEDUP_REMOVED lines=20> */
.L_x_10369:
[----:B------:R-:W0:Y:S01]  /*1aa380*/  LDCU.64 UR4, c[0x0][0x3c8] ;  /* 0x00007900ff0477ac */ /* 0x000e220008000a00 */
[----:B------:R-:W-:Y:S01]  /*1aa390*/  BSSY.RECONVERGENT B1, `(.L_x_10371) ;  /* 0x0000018000017945 */ /* 0x000fe20003800200 */
[----:B------:R-:W-:Y:S02]  /*1aa3a0*/  IMAD.MOV.U32 R18, RZ, RZ, RZ ;  /* 0x000000ffff127224 */ /* 0x000fe400078e00ff */
[----:B------:R-:W-:Y:S02]  /*1aa3b0*/  IMAD.MOV.U32 R57, RZ, RZ, RZ ;  /* 0x000000ffff397224 */ /* 0x000fe400078e00ff */
[----:B0-----:R-:W-:Y:S02]  /*1aa3c0*/  IMAD.U32 R54, RZ, RZ, UR4 ;  /* 0x00000004ff367e24 */ /* 0x001fe4000f8e00ff */
[----:B------:R-:W-:-:S07]  /*1aa3d0*/  IMAD.U32 R55, RZ, RZ, UR5 ;  /* 0x00000005ff377e24 */ /* 0x000fce000f8e00ff */
.L_x_10372:
        /* <DEDUP_REMOVED lines=20> */
.L_x_10371:
[----:B------:R-:W0:Y:S01]  /*1aa520*/  LDCU.64 UR4, c[0x0][0x3c8] ;  /* 0x00007900ff0477ac */ /* 0x000e220008000a00 */
[----:B------:R-:W-:Y:S01]  /*1aa530*/  BSSY.RECONVERGENT B1, `(.L_x_10373) ;  /* 0x0000018000017945 */ /* 0x000fe20003800200 */
[----:B------:R-:W-:Y:S02]  /*1aa540*/  IMAD.MOV.U32 R55, RZ, RZ, RZ ;  /* 0x000000ffff377224 */ /* 0x000fe400078e00ff */
[----:B------:R-:W-:Y:S02]  /*1aa550*/  IMAD.MOV.U32 R57, RZ, RZ, RZ ;  /* 0x000000ffff397224 */ /* 0x000fe400078e00ff */
[----:B0-----:R-:W-:Y:S02]  /*1aa560*/  IMAD.U32 R54, RZ, RZ, UR4 ;  /* 0x00000004ff367e24 */ /* 0x001fe4000f8e00ff */
[----:B------:R-:W-:-:S07]  /*1aa570*/  IMAD.U32 R53, RZ, RZ, UR5 ;  /* 0x00000005ff357e24 */ /* 0x000fce000f8e00ff */
.L_x_10374:
        /* <DEDUP_REMOVED lines=20> */
.L_x_10373:
        /* <DEDUP_REMOVED lines=9> */
.L_x_10376:
        /* <DEDUP_REMOVED lines=20> */
.L_x_10375:
[----:B------:R-:W0:Y:S01]  /*1aa890*/  LDCU.64 UR4, c[0x0][0x3c8] ;  /* 0x00007900ff0477ac */ /* 0x000e220008000a00 */
[----:B------:R-:W-:Y:S01]  /*1aa8a0*/  BSSY.RECONVERGENT B1, `(.L_x_10377) ;  /* 0x0000018000017945 */ /* 0x000fe20003800200 */
[----:B------:R-:W-:Y:S02]  /*1aa8b0*/  IMAD.MOV.U32 R50, RZ, RZ, RZ ;  /* 0x000000ffff327224 */ /* 0x000fe400078e00ff */
[----:B------:R-:W-:Y:S02]  /*1aa8c0*/  IMAD.MOV.U32 R55, RZ, RZ, RZ ;  /* 0x000000ffff377224 */ /* 0x000fe400078e00ff */
[----:B0-----:R-:W-:Y:S02]  /*1aa8d0*/  IMAD.U32 R54, RZ, RZ, UR4 ;  /* 0x00000004ff367e24 */ /* 0x001fe4000f8e00ff */
[----:B------:R-:W-:-:S07]  /*1aa8e0*/  IMAD.U32 R53, RZ, RZ, UR5 ;  /* 0x00000005ff357e24 */ /* 0x000fce000f8e00ff */
.L_x_10378:
        /* <DEDUP_REMOVED lines=20> */
.L_x_10377:
[----:B------:R-:W0:Y:S01]  /*1aaa30*/  LDCU.64 UR4, c[0x0][0x3c8] ;  /* 0x00007900ff0477ac */ /* 0x000e220008000a00 */
[----:B------:R-:W-:Y:S01]  /*1aaa40*/  BSSY.RECONVERGENT B1, `(.L_x_10379) ;  /* 0x0000018000017945 */ /* 0x000fe20003800200 */
[----:B------:R-:W-:Y:S02]  /*1aaa50*/  IMAD.MOV.U32 R15, RZ, RZ, RZ ;  /* 0x000000ffff0f7224 */ /* 0x000fe400078e00ff */
[----:B------:R-:W-:Y:S02]  /*1aaa60*/  IMAD.MOV.U32 R56, RZ, RZ, RZ ;  /* 0x000000ffff387224 */ /* 0x000fe400078e00ff */
[----:B0-----:R-:W-:Y:S02]  /*1aaa70*/  IMAD.U32 R54, RZ, RZ, UR4 ;  /* 0x00000004ff367e24 */ /* 0x001fe4000f8e00ff */
[----:B------:R-:W-:-:S07]  /*1aaa80*/  IMAD.U32 R55, RZ, RZ, UR5 ;  /* 0x00000005ff377e24 */ /* 0x000fce000f8e00ff */
.L_x_10380:
        /* <DEDUP_REMOVED lines=20> */
.L_x_10379:
[----:B------:R-:W0:Y:S01]  /*1aabd0*/  LDCU.64 UR4, c[0x0][0x3c8] ;  /* 0x00007900ff0477ac */ /* 0x000e220008000a00 */
[----:B------:R-:W-:Y:S01]  /*1aabe0*/  BSSY.RECONVERGENT B1, `(.L_x_10381) ;  /* 0x0000018000017945 */ /* 0x000fe20003800200 */
[----:B------:R-:W-:Y:S02]  /*1aabf0*/  IMAD.MOV.U32 R43, RZ, RZ, RZ ;  /* 0x000000ffff2b7224 */ /* 0x000fe400078e00ff */
[----:B------:R-:W-:Y:S02]  /*1aac00*/  IMAD.MOV.U32 R56, RZ, RZ, RZ ;  /* 0x000000ffff387224 */ /* 0x000fe400078e00ff */
[----:B0-----:R-:W-:Y:S02]  /*1aac10*/  IMAD.U32 R54, RZ, RZ, UR4 ;  /* 0x00000004ff367e24 */ /* 0x001fe4000f8e00ff */
[----:B------:R-:W-:-:S07]  /*1aac20*/  IMAD.U32 R55, RZ, RZ, UR5 ;  /* 0x00000005ff377e24 */ /* 0x000fce000f8e00ff */
.L_x_10382:
        /* <DEDUP_REMOVED lines=20> */
.L_x_10381:
[----:B------:R-:W0:Y:S01]  /*1aad70*/  LDCU.64 UR4, c[0x0][0x3c8] ;  /* 0x00007900ff0477ac */ /* 0x000e220008000a00 */
[----:B------:R-:W-:Y:S01]  /*1aad80*/  BSSY.RECONVERGENT B1, `(.L_x_10383) ;  /* 0x0000018000017945 */ /* 0x000fe20003800200 */
[----:B------:R-:W-:Y:S02]  /*1aad90*/  IMAD.MOV.U32 R50, RZ, RZ, RZ ;  /* 0x000000ffff327224 */ /* 0x000fe400078e00ff */
[----:B------:R-:W-:Y:S02]  /*1aada0*/  IMAD.MOV.U32 R57, RZ, RZ, RZ ;  /* 0x000000ffff397224 */ /* 0x000fe400078e00ff */
[----:B0-----:R-:W-:Y:S02]  /*1aadb0*/  IMAD.U32 R54, RZ, RZ, UR4 ;  /* 0x00000004ff367e24 */ /* 0x001fe4000f8e00ff */
[----:B------:R-:W-:-:S07]  /*1aadc0*/  IMAD.U32 R55, RZ, RZ, UR5 ;  /* 0x00000005ff377e24 */ /* 0x000fce000f8e00ff */
.L_x_10384:
        /* <DEDUP_REMOVED lines=20> */
.L_x_10383:
[----:B------:R-:W0:Y:S01]  /*1aaf10*/  LDCU.64 UR4, c[0x0][0x3c8] ;  /* 0x00007900ff0477ac */ /* 0x000e220008000a00 */
[----:B------:R-:W-:Y:S01]  /*1aaf20*/  BSSY.RECONVERGENT B1, `(.L_x_10385) ;  /* 0x0000018000017945 */ /* 0x000fe20003800200 */
[----:B------:R-:W-:Y:S02]  /*1aaf30*/  IMAD.MOV.U32 R15, RZ, RZ, RZ ;  /* 0x000000ffff0f7224 */ /* 0x000fe400078e00ff */
[----:B------:R-:W-:Y:S02]  /*1aaf40*/  IMAD.MOV.U32 R56, RZ, RZ, RZ ;  /* 0x000000ffff387224 */ /* 0x000fe400078e00ff */
[----:B0-----:R-:W-:Y:S02]  /*1aaf50*/  IMAD.U32 R54, RZ, RZ, UR4 ;  /* 0x00000004ff367e24 */ /* 0x001fe4000f8e00ff */
[----:B------:R-:W-:-:S07]  /*1aaf60*/  IMAD.U32 R55, RZ, RZ, UR5 ;  /* 0x00000005ff377e24 */ /* 0x000fce000f8e00ff */
.L_x_10386:
        /* <DEDUP_REMOVED lines=20> */
.L_x_10385:
[----:B------:R-:W0:Y:S01]  /*1ab0b0*/  LDCU.64 UR4, c[0x0][0x3c8] ;  /* 0x00007900ff0477ac */ /* 0x000e220008000a00 */
[----:B------:R-:W-:Y:S01]  /*1ab0c0*/  BSSY.RECONVERGENT B1, `(.L_x_10387) ;  /* 0x0000018000017945 */ /* 0x000fe20003800200 */
[----:B------:R-:W-:Y:S02]  /*1ab0d0*/  IMAD.MOV.U32 R43, RZ, RZ, RZ ;  /* 0x000000ffff2b7224 */ /* 0x000fe400078e00ff */
[----:B------:R-:W-:Y:S02]  /*1ab0e0*/  IMAD.MOV.U32 R56, RZ, RZ, RZ ;  /* 0x000000ffff387224 */ /* 0x000fe400078e00ff */
[----:B0-----:R-:W-:Y:S02]  /*1ab0f0*/  IMAD.U32 R54, RZ, RZ, UR4 ;  /* 0x00000004ff367e24 */ /* 0x001fe4000f8e00ff */
[----:B------:R-:W-:-:S07]  /*1ab100*/  IMAD.U32 R55, RZ, RZ, UR5 ;  /* 0x00000005ff377e24 */ /* 0x000fce000f8e00ff */
.L_x_10388:
        /* <DEDUP_REMOVED lines=20> */
.L_x_10387:
[----:B------:R-:W0:Y:S01]  /*1ab250*/  LDCU.64 UR4, c[0x0][0x3c8] ;  /* 0x00007900ff0477ac */ /* 0x000e220008000a00 */
[----:B------:R-:W-:Y:S01]  /*1ab260*/  BSSY.RECONVERGENT B1, `(.L_x_10389) ;  /* 0x0000018000017945 */ /* 0x000fe20003800200 */
[----:B------:R-:W-:Y:S02]  /*1ab270*/  IMAD.MOV.U32 R50, RZ, RZ, RZ ;  /* 0x000000ffff327224 */ /* 0x000fe400078e00ff */
[----:B------:R-:W-:Y:S02]  /*1ab280*/  IMAD.MOV.U32 R57, RZ, RZ, RZ ;  /* 0x000000ffff397224 */ /* 0x000fe400078e00ff */
[----:B0-----:R-:W-:Y:S02]  /*1ab290*/  IMAD.U32 R54, RZ, RZ, UR4 ;  /* 0x00000004ff367e24 */ /* 0x001fe4000f8e00ff */
[----:B------:R-:W-:-:S07]  /*1ab2a0*/  IMAD.U32 R55, RZ, RZ, UR5 ;  /* 0x00000005ff377e24 */ /* 0x000fce000f8e00ff */
.L_x_10390:
        /* <DEDUP_REMOVED lines=20> */
.L_x_10389:
[----:B------:R-:W0:Y:S01]  /*1ab3f0*/  LDCU.64 UR4, c[0x0][0x3c8] ;  /* 0x00007900ff0477ac */ /* 0x000e220008000a00 */
[----:B------:R-:W-:Y:S01]  /*1ab400*/  BSSY.RECONVERGENT B1, `(.L_x_10391) ;  /* 0x0000018000017945 */ /* 0x000fe20003800200 */
[----:B------:R-:W-:Y:S02]  /*1ab410*/  IMAD.MOV.U32 R15, RZ, RZ, RZ ;  /* 0x000000ffff0f7224 */ /* 0x000fe400078e00ff */
[----:B------:R-:W-:Y:S02]  /*1ab420*/  IMAD.MOV.U32 R56, RZ, RZ, RZ ;  /* 0x000000ffff387224 */ /* 0x000fe400078e00ff */
[----:B0-----:R-:W-:Y:S02]  /*1ab430*/  IMAD.U32 R54, RZ, RZ, UR4 ;  /* 0x00000004ff367e24 */ /* 0x001fe4000f8e00ff */
[----:B------:R-:W-:-:S07]  /*1ab440*/  IMAD.U32 R55, RZ, RZ, UR5 ;  /* 0x00000005ff377e24 */ /* 0x000fce000f8e00ff */
.L_x_10392:
        /* <DEDUP_REMOVED lines=20> */
.L_x_10391:
[----:B------:R-:W0:Y:S01]  /*1ab590*/  LDCU.64 UR4, c[0x0][0x3c8] ;  /* 0x00007900ff0477ac */ /* 0x000e220008000a00 */
[----:B------:R-:W-:Y:S01]  /*1ab5a0*/  BSSY.RECONVERGENT B1, `(.L_x_10393) ;  /* 0x0000018000017945 */ /* 0x000fe20003800200 */
[----:B------:R-:W-:Y:S02]  /*1ab5b0*/  IMAD.MOV.U32 R43, RZ, RZ, RZ ;  /* 0x000000ffff2b7224 */ /* 0x000fe400078e00ff */
[----:B------:R-:W-:Y:S02]  /*1ab5c0*/  IMAD.MOV.U32 R56, RZ, RZ, RZ ;  /* 0x000000ffff387224 */ /* 0x000fe400078e00ff */
[----:B0-----:R-:W-:Y:S02]  /*1ab5d0*/  IMAD.U32 R54, RZ, RZ, UR4 ;  /* 0x00000004ff367e24 */ /* 0x001fe4000f8e00ff */
[----:B------:R-:W-:-:S07]  /*1ab5e0*/  IMAD.U32 R55, RZ, RZ, UR5 ;  /* 0x00000005ff377e24 */ /* 0x000fce000f8e00ff */
.L_x_10394:
        /* <DEDUP_REMOVED lines=20> */
.L_x_10393:
[----:B------:R-:W0:Y:S01]  /*1ab730*/  LDCU.64 UR4, c[0x0][0x3c8] ;  /* 0x00007900ff0477ac */ /* 0x000e220008000a00 */
[----:B------:R-:W-:Y:S01]  /*1ab740*/  BSSY.RECONVERGENT B1, `(.L_x_10395) ;  /* 0x0000018000017945 */ /* 0x000fe20003800200 */
[----:B------:R-:W-:Y:S02]  /*1ab750*/  IMAD.MOV.U32 R50, RZ, RZ, RZ ;  /* 0x000000ffff327224 */ /* 0x000fe400078e00ff */
[----:B------:R-:W-:Y:S02]  /*1ab760*/  IMAD.MOV.U32 R57, RZ, RZ, RZ ;  /* 0x000000ffff397224 */ /* 0x000fe400078e00ff */
[----:B0-----:R-:W-:Y:S02]  /*1ab770*/  IMAD.U32 R54, RZ, RZ, UR4 ;  /* 0x00000004ff367e24 */ /* 0x001fe4000f8e00ff */
[----:B------:R-:W-:-:S07]  /*1ab780*/  IMAD.U32 R55, RZ, RZ, UR5 ;  /* 0x00000005ff377e24 */ /* 0x000fce000f8e00ff */
.L_x_10396:
        /* <DEDUP_REMOVED lines=20> */
.L_x_10395:
[----:B------:R-:W0:Y:S01]  /*1ab8d0*/  LDCU.64 UR4, c[0x0][0x3c8] ;  /* 0x00007900ff0477ac */ /* 0x000e220008000a00 */
[----:B------:R-:W-:Y:S01]  /*1ab8e0*/  BSSY.RECONVERGENT B1, `(.L_x_10397) ;  /* 0x0000018000017945 */ /* 0x000fe20003800200 */
[----:B------:R-:W-:Y:S02]  /*1ab8f0*/  IMAD.MOV.U32 R15, RZ, RZ, RZ ;  /* 0x000000ffff0f7224 */ /* 0x000fe400078e00ff */
[----:B------:R-:W-:Y:S02]  /*1ab900*/  IMAD.MOV.U32 R56, RZ, RZ, RZ ;  /* 0x000000ffff387224 */ /* 0x000fe400078e00ff */
[----:B0-----:R-:W-:Y:S02]  /*1ab910*/  IMAD.U32 R54, RZ, RZ, UR4 ;  /* 0x00000004ff367e24 */ /* 0x001fe4000f8e00ff */
[----:B------:R-:W-:-:S07]  /*1ab920*/  IMAD.U32 R55, RZ, RZ, UR5 ;  /* 0x00000005ff377e24 */ /* 0x000fce000f8e00ff */
.L_x_10398:
        /* <DEDUP_REMOVED lines=20> */
.L_x_10397:
[----:B------:R-:W0:Y:S01]  /*1aba70*/  LDCU.64 UR4, c[0x0][0x3c8] ;  /* 0x00007900ff0477ac */ /* 0x000e220008000a00 */
[----:B------:R-:W-:Y:S01]  /*1aba80*/  BSSY.RECONVERGENT B1, `(.L_x_10399) ;  /* 0x0000018000017945 */ /* 0x000fe20003800200 */
[----:B------:R-:W-:Y:S02]  /*1aba90*/  IMAD.MOV.U32 R43, RZ, RZ, RZ ;  /* 0x000000ffff2b7224 */ /* 0x000fe400078e00ff */
[----:B------:R-:W-:Y:S02]  /*1abaa0*/  IMAD.MOV.U32 R56, RZ, RZ, RZ ;  /* 0x000000ffff387224 */ /* 0x000fe400078e00ff */
[----:B0-----:R-:W-:Y:S02]  /*1abab0*/  IMAD.U32 R54, RZ, RZ, UR4 ;  /* 0x00000004ff367e24 */ /* 0x001fe4000f8e00ff */
[----:B------:R-:W-:-:S07]  /*1abac0*/  IMAD.U32 R55, RZ, RZ, UR5 ;  /* 0x00000005ff377e24 */ /* 0x000fce000f8e00ff */
.L_x_10400:
        /* <DEDUP_REMOVED lines=20> */
.L_x_10399:
[----:B------:R-:W0:Y:S01]  /*1abc10*/  LDCU.64 UR4, c[0x0][0x3c8] ;  /* 0x00007900ff0477ac */ /* 0x000e220008000a00 */
[----:B------:R-:W-:Y:S01]  /*1abc20*/  BSSY.RECONVERGENT B1, `(.L_x_10401) ;  /* 0x0000018000017945 */ /* 0x000fe20003800200 */
[----:B------:R-:W-:Y:S02]  /*1abc30*/  IMAD.MOV.U32 R50, RZ, RZ, RZ ;  /* 0x000000ffff327224 */ /* 0x000fe400078e00ff */
[----:B------:R-:W-:Y:S02]  /*1abc40*/  IMAD.MOV.U32 R57, RZ, RZ, RZ ;  /* 0x000000ffff397224 */ /* 0x000fe400078e00ff */
[----:B0-----:R-:W-:Y:S02]  /*1abc50*/  IMAD.U32 R54, RZ, RZ, UR4 ;  /* 0x00000004ff367e24 */ /* 0x001fe4000f8e00ff */
[----:B------:R-:W-:-:S07]  /*1abc60*/  IMAD.U32 R55, RZ, RZ, UR5 ;  /* 0x00000005ff377e24 */ /* 0x000fce000f8e00ff */
.L_x_10402:
        /* <DEDUP_REMOVED lines=20> */
.L_x_10401:
[----:B------:R-:W0:Y:S01]  /*1abdb0*/  LDCU.64 UR4, c[0x0][0x3c8] ;  /* 0x00007900ff0477ac */ /* 0x000e220008000a00 */
[----:B------:R-:W-:Y:S01]  /*1abdc0*/  BSSY.RECONVERGENT B1, `(.L_x_10403) ;  /* 0x0000018000017945 */ /* 0x000fe20003800200 */
[----:B------:R-:W-:Y:S02]  /*1abdd0*/  IMAD.MOV.U32 R15, RZ, RZ, RZ ;  /* 0x000000ffff0f7224 */ /* 0x000fe400078e00ff */
[----:B------:R-:W-:Y:S02]  /*1abde0*/  IMAD.MOV.U32 R56, RZ, RZ, RZ ;  /* 0x000000ffff387224 */ /* 0x000fe400078e00ff */
[----:B0-----:R-:W-:Y:S02]  /*1abdf0*/  IMAD.U32 R54, RZ, RZ, UR4 ;  /* 0x00000004ff367e24 */ /* 0x001fe4000f8e00ff */
[----:B------:R-:W-:-:S07]  /*1abe00*/  IMAD.U32 R55, RZ, RZ, UR5 ;  /* 0x00000005ff377e24 */ /* 0x000fce000f8e00ff */
.L_x_10404:
        /* <DEDUP_REMOVED lines=20> */
.L_x_10403:
[----:B------:R-:W0:Y:S01]  /*1abf50*/  LDCU.64 UR4, c[0x0][0x3c8] ;  /* 0x00007900ff0477ac */ /* 0x000e220008000a00 */
[----:B------:R-:W-:Y:S01]  /*1abf60*/  BSSY.RECONVERGENT B1, `(.L_x_10405) ;  /* 0x0000018000017945 */ /* 0x000fe20003800200 */
[----:B------:R-:W-:Y:S02]  /*1abf70*/  IMAD.MOV.U32 R43, RZ, RZ, RZ ;  /* 0x000000ffff2b7224 */ /* 0x000fe400078e00ff */
[----:B------:R-:W-:Y:S02]  /*1abf80*/  IMAD.MOV.U32 R56, RZ, RZ, RZ ;  /* 0x000000ffff387224 */ /* 0x000fe400078e00ff */
[----:B0-----:R-:W-:Y:S02]  /*1abf90*/  IMAD.U32 R54, RZ, RZ, UR4 ;  /* 0x00000004ff367e24 */ /* 0x001fe4000f8e00ff */
[----:B------:R-:W-:-:S07]  /*1abfa0*/  IMAD.U32 R55, RZ, RZ, UR5 ;  /* 0x00000005ff377e24 */ /* 0x000fce000f8e00ff */
.L_x_10406:
        /* <DEDUP_REMOVED lines=20> */
.L_x_10405:
[----:B------:R-:W0:Y:S01]  /*1ac0f0*/  LDCU.64 UR4, c[0x0][0x3c8] ;  /* 0x00007900ff0477ac */ /* 0x000e220008000a00 */
[----:B------:R-:W-:Y:S01]  /*1ac100*/  BSSY.RECONVERGENT B1, `(.L_x_10407) ;  /* 0x0000018000017945 */ /* 0x000fe20003800200 */
[----:B------:R-:W-:Y:S02]  /*1ac110*/  IMAD.MOV.U32 R50, RZ, RZ, RZ ;  /* 0x000000ffff327224 */ /* 0x000fe400078e00ff */
[----:B------:R-:W-:Y:S02]  /*1ac120*/  IMAD.MOV.U32 R57, RZ, RZ, RZ ;  /* 0x000000ffff397224 */ /* 0x000fe400078e00ff */
[----:B0-----:R-:W-:Y:S02]  /*1ac130*/  IMAD.U32 R54, RZ, RZ, UR4 ;  /* 0x00000004ff367e24 */ /* 0x001fe4000f8e00ff */
[----:B------:R-:W-:-:S07]  /*1ac140*/  IMAD.U32 R55, RZ, RZ, UR5 ;  /* 0x00000005ff377e24 */ /* 0x000fce000f8e00ff */
.L_x_10408:
        /* <DEDUP_REMOVED lines=20> */
.L_x_10407:
[----:B------:R-:W0:Y:S01]  /*1ac290*/  LDCU.64 UR4, c[0x0][0x3c8] ;  /* 0x00007900ff0477ac */ /* 0x000e220008000a00 */
[----:B------:R-:W-:Y:S01]  /*1ac2a0*/  BSSY.RECONVERGENT B1, `(.L_x_10409) ;  /* 0x0000018000017945 */ /* 0x000fe20003800200 */
[----:B------:R-:W-:Y:S02]  /*1ac2b0*/  IMAD.MOV.U32 R15, RZ, RZ, RZ ;  /* 0x000000ffff0f7224 */ /* 0x000fe400078e00ff */
[----:B------:R-:W-:Y:S02]  /*1ac2c0*/  IMAD.MOV.U32 R56, RZ, RZ, RZ ;  /* 0x000000ffff387224 */ /* 0x000fe400078e00ff */
[----:B0-----:R-:W-:Y:S02]  /*1ac2d0*/  IMAD.U32 R54, RZ, RZ, UR4 ;  /* 0x00000004ff367e24 */ /* 0x001fe4000f8e00ff */
[----:B------:R-:W-:-:S07]  /*1ac2e0*/  IMAD.U32 R55, RZ, RZ, UR5 ;  /* 0x00000005ff377e24 */ /* 0x000fce000f8e00ff */
.L_x_10410:
        /* <DEDUP_REMOVED lines=20> */
.L_x_10409:
[----:B------:R-:W0:Y:S01]  /*1ac430*/  LDCU.64 UR4, c[0x0][0x3c8] ;  /* 0x00007900ff0477ac */ /* 0x000e220008000a00 */
[----:B------:R-:W-:Y:S01]  /*1ac440*/  BSSY.RECONVERGENT B1, `(.L_x_10411) ;  /* 0x0000018000017945 */ /* 0x000fe20003800200 */
[----:B------:R-:W-:Y:S02]  /*1ac450*/  IMAD.MOV.U32 R43, RZ, RZ, RZ ;  /* 0x000000ffff2b7224 */ /* 0x000fe400078e00ff */
[----:B------:R-:W-:Y:S02]  /*1ac460*/  IMAD.MOV.U32 R56, RZ, RZ, RZ ;  /* 0x000000ffff387224 */ /* 0x000fe400078e00ff */
[----:B0-----:R-:W-:Y:S02]  /*1ac470*/  IMAD.U32 R54, RZ, RZ, UR4 ;  /* 0x00000004ff367e24 */ /* 0x001fe4000f8e00ff */
[----:B------:R-:W-:-:S07]  /*1ac480*/  IMAD.U32 R55, RZ, RZ, UR5 ;  /* 0x00000005ff377e24 */ /* 0x000fce000f8e00ff */
.L_x_10412:
        /* <DEDUP_REMOVED lines=20> */
.L_x_10411:
[----:B------:R-:W0:Y:S01]  /*1ac5d0*/  LDCU.64 UR4, c[0x0][0x3c8] ;  /* 0x00007900ff0477ac */ /* 0x000e220008000a00 */
[----:B------:R-:W-:Y:S01]  /*1ac5e0*/  BSSY.RECONVERGENT B1, `(.L_x_10413) ;  /* 0x0000018000017945 */ /* 0x000fe20003800200 */
[----:B------:R-:W-:Y:S02]  /*1ac5f0*/  IMAD.MOV.U32 R56, RZ, RZ, RZ ;  /* 0x000000ffff387224 */ /* 0x000fe400078e00ff */
[----:B------:R-:W-:Y:S02]  /*1ac600*/  IMAD.MOV.U32 R55, RZ, RZ, RZ ;  /* 0x000000ffff377224 */ /* 0x000fe400078e00ff */
[----:B0-----:R-:W-:Y:S02]  /*1ac610*/  IMAD.U32 R53, RZ, RZ, UR4 ;  /* 0x00000004ff357e24 */ /* 0x001fe4000f8e00ff */
[----:B------:R-:W-:-:S07]  /*1ac620*/  IMAD.U32 R54, RZ, RZ, UR5 ;  /* 0x00000005ff367e24 */ /* 0x000fce000f8e00ff */
.L_x_10414:
        /* <DEDUP_REMOVED lines=20> */
.L_x_10413:
        /* <DEDUP_REMOVED lines=9> */
.L_x_10416:
        /* <DEDUP_REMOVED lines=20> */
.L_x_10415:
[----:B------:R-:W0:Y:S01]  /*1ac940*/  LDCU.64 UR4, c[0x0][0x3c8] ;  /* 0x00007900ff0477ac */ /* 0x000e220008000a00 */
[----:B------:R-:W-:Y:S01]  /*1ac950*/  BSSY.RECONVERGENT B1, `(.L_x_10417) ;  /* 0x0000018000017945 */ /* 0x000fe20003800200 */
[----:B------:R-:W-:Y:S02]  /*1ac960*/  IMAD.MOV.U32 R50, RZ, RZ, RZ ;  /* 0x000000ffff327224 */ /* 0x000fe400078e00ff */
[----:B------:R-:W-:Y:S02]  /*1ac970*/  IMAD.MOV.U32 R55, RZ, RZ, RZ ;  /* 0x000000ffff377224 */ /* 0x000fe400078e00ff */
[----:B0-----:R-:W-:Y:S02]  /*1ac980*/  IMAD.U32 R53, RZ, RZ, UR4 ;  /* 0x00000004ff357e24 */ /* 0x001fe4000f8e00ff */
[----:B------:R-:W-:-:S07]  /*1ac990*/  IMAD.U32 R54, RZ, RZ, UR5 ;  /* 0x00000005ff367e24 */ /* 0x000fce000f8e00ff */
.L_x_10418:
        /* <DEDUP_REMOVED lines=20> */
.L_x_10417:
[----:B------:R-:W0:Y:S01]  /*1acae0*/  LDCU.64 UR4, c[0x0][0x3c8] ;  /* 0x00007900ff0477ac */ /* 0x000e220008000a00 */
[----:B------:R-:W-:Y:S01]  /*1acaf0*/  BSSY.RECONVERGENT B1, `(.L_x_10419) ;  /* 0x0000018000017945 */ /* 0x000fe20003800200 */
[----:B------:R-:W-:Y:S02]  /*1acb00*/  IMAD.MOV.U32 R40, RZ, RZ, RZ ;  /* 0x000000ffff287224 */ /* 0x000fe400078e00ff */
[----:B------:R-:W-:Y:S02]  /*1acb10*/  IMAD.MOV.U32 R57, RZ, RZ, RZ ;  /* 0x000000ffff397224 */ /* 0x000fe400078e00ff */
[----:B0-----:R-:W-:Y:S02]  /*1acb20*/  IMAD.U32 R54, RZ, RZ, UR4 ;  /* 0x00000004ff367e24 */ /* 0x001fe4000f8e00ff */
[----:B------:R-:W-:-:S07]  /*1acb30*/  IMAD.U32 R55, RZ, RZ, UR5 ;  /* 0x00000005ff377e24 */ /* 0x000fce000f8e00ff */
.L_x_10420:
        /* <DEDUP_REMOVED lines=20> */
.L_x_10419:
[----:B------:R-:W0:Y:S01]  /*1acc80*/  LDCU.64 UR4, c[0x0][0x3c8] ;  /* 0x00007900ff0477ac */ /* 0x000e220008000a00 */
[----:B------:R-:W-:Y:S01]  /*1acc90*/  BSSY.RECONVERGENT B1, `(.L_x_10421) ;  /* 0x0000018000017945 */ /* 0x000fe20003800200 */
[----:B------:R-:W-:Y:S02]  /*1acca0*/  IMAD.MOV.U32 R41, RZ, RZ, RZ ;  /* 0x000000ffff297224 */ /* 0x000fe400078e00ff */
[----:B------:R-:W-:Y:S02]  /*1accb0*/  IMAD.MOV.U32 R56, RZ, RZ, RZ ;  /* 0x000000ffff387224 */ /* 0x000fe400078e00ff */
[----:B0-----:R-:W-:Y:S02]  /*1accc0*/  IMAD.U32 R54, RZ, RZ, UR4 ;  /* 0x00000004ff367e24 */ /* 0x001fe4000f8e00ff */
[----:B------:R-:W-:-:S07]  /*1accd0*/  IMAD.U32 R55, RZ, RZ, UR5 ;  /* 0x00000005ff377e24 */ /* 0x000fce000f8e00ff */
.L_x_10422:
        /* <DEDUP_REMOVED lines=20> */
.L_x_10421:
[----:B------:R-:W0:Y:S01]  /*1ace20*/  LDCU.64 UR4, c[0x0][0x3c8] ;  /* 0x00007900ff0477ac */ /* 0x000e220008000a00 */
[----:B------:R-:W-:Y:S01]  /*1ace30*/  BSSY.RECONVERGENT B1, `(.L_x_10423) ;  /* 0x0000018000017945 */ /* 0x000fe20003800200 */
[----:B------:R-:W-:Y:S02]  /*1ace40*/  IMAD.MOV.U32 R50, RZ, RZ, RZ ;  /* 0x000000ffff327224 */ /* 0x000fe400078e00ff */
[----:B------:R-:W-:Y:S02]  /*1ace50*/  IMAD.MOV.U32 R57, RZ, RZ, RZ ;  /* 0x000000ffff397224 */ /* 0x000fe400078e00ff */
[----:B0-----:R-:W-:Y:S02]  /*1ace60*/  IMAD.U32 R54, RZ, RZ, UR4 ;  /* 0x00000004ff367e24 */ /* 0x001fe4000f8e00ff */
[----:B------:R-:W-:-:S07]  /*1ace70*/  IMAD.U32 R55, RZ, RZ, UR5 ;  /* 0x00000005ff377e24 */ /* 0x000fce000f8e00ff */
.L_x_10424:
        /* <DEDUP_REMOVED lines=20> */
.L_x_10423:
[----:B------:R-:W0:Y:S01]  /*1acfc0*/  LDCU.64 UR4, c[0x0][0x3c8] ;  /* 0x00007900ff0477ac */ /* 0x000e220008000a00 */
[----:B------:R-:W-:Y:S01]  /*1acfd0*/  BSSY.RECONVERGENT B1, `(.L_x_10425) ;  /* 0x0000018000017945 */ /* 0x000fe20003800200 */
[----:B------:R-:W-:Y:S02]  /*1acfe0*/  IMAD.MOV.U32 R40, RZ, RZ, RZ ;  /* 0x000000ffff287224 */ /* 0x000fe400078e00ff */
[----:B------:R-:W-:Y:S02]  /*1acff0*/  IMAD.MOV.U32 R57, RZ, RZ, RZ ;  /* 0x000000ffff397224 */ /* 0x000fe400078e00ff */
[----:B0-----:R-:W-:Y:S02]  /*1ad000*/  IMAD.U32 R54, RZ, RZ, UR4 ;  /* 0x00000004ff367e24 */ /* 0x001fe4000f8e00ff */
[----:B------:R-:W-:-:S07]  /*1ad010*/  IMAD.U32 R55, RZ, RZ, UR5 ;  /* 0x00000005ff377e24 */ /* 0x000fce000f8e00ff */
.L_x_10426:
        /* <DEDUP_REMOVED lines=20> */
.L_x_10425:
[----:B------:R-:W0:Y:S01]  /*1ad160*/  LDCU.64 UR4, c[0x0][0x3c8] ;  /* 0x00007900ff0477ac */ /* 0x000e220008000a00 */
[----:B------:R-:W-:Y:S01]  /*1ad170*/  BSSY.RECONVERGENT B1, `(.L_x_10427) ;  /* 0x0000018000017945 */ /* 0x000fe20003800200 */
[----:B------:R-:W-:Y:S02]  /*1ad180*/  IMAD.MOV.U32 R41, RZ, RZ, RZ ;  /* 0x000000ffff297224 */ /* 0x000fe400078e00ff */
[----:B------:R-:W-:Y:S02]  /*1ad190*/  IMAD.MOV.U32 R56, RZ, RZ, RZ ;  /* 0x000000ffff387224 */ /* 0x000fe400078e00ff */
[----:B0-----:R-:W-:Y:S02]  /*1ad1a0*/  IMAD.U32 R54, RZ, RZ, UR4 ;  /* 0x00000004ff367e24 */ /* 0x001fe4000f8e00ff */
[----:B------:R-:W-:-:S07]  /*1ad1b0*/  IMAD.U32 R55, RZ, RZ, UR5 ;  /* 0x00000005ff377e24 */ /* 0x000fce000f8e00ff */
.L_x_10428:
        /* <DEDUP_REMOVED lines=20> */
.L_x_10427:
[----:B------:R-:W0:Y:S01]  /*1ad300*/  LDCU.64 UR4, c[0x0][0x3c8] ;  /* 0x00007900ff0477ac */ /* 0x000e220008000a00 */
[----:B------:R-:W-:Y:S01]  /*1ad310*/  BSSY.RECONVERGENT B1, `(.L_x_10429) ;  /* 0x0000018000017945 */ /* 0x000fe20003800200 */
[----:B------:R-:W-:Y:S02]  /*1ad320*/  IMAD.MOV.U32 R50, RZ, RZ, RZ ;  /* 0x000000ffff327224 */ /* 0x000fe400078e00ff */
[----:B------:R-:W-:Y:S02]  /*1ad330*/  IMAD.MOV.U32 R57, RZ, RZ, RZ ;  /* 0x000000ffff397224 */ /* 0x000fe400078e00ff */
[----:B0-----:R-:W-:Y:S02]  /*1ad340*/  IMAD.U32 R54, RZ, RZ, UR4 ;  /* 0x00000004ff367e24 */ /* 0x001fe4000f8e00ff */
[----:B------:R-:W-:-:S07]  /*1ad350*/  IMAD.U32 R55, RZ, RZ, UR5 ;  /* 0x00000005ff377e24 */ /* 0x000fce000f8e00ff */
.L_x_10430:
        /* <DEDUP_REMOVED lines=20> */
.L_x_10429:
[----:B------:R-:W0:Y:S01]  /*1ad4a0*/  LDCU.64 UR4, c[0x0][0x3c8] ;  /* 0x00007900ff0477ac */ /* 0x000e220008000a00 */
[----:B------:R-:W-:Y:S01]  /*1ad4b0*/  BSSY.RECONVERGENT B1, `(.L_x_10431) ;  /* 0x0000018000017945 */ /* 0x000fe20003800200 */
[----:B------:R-:W-:Y:S02]  /*1ad4c0*/  IMAD.MOV.U32 R40, RZ, RZ, RZ ;  /* 0x000000ffff287224 */ /* 0x000fe400078e00ff */
[----:B------:R-:W-:Y:S02]  /*1ad4d0*/  IMAD.MOV.U32 R57, RZ, RZ, RZ ;  /* 0x000000ffff397224 */ /* 0x000fe400078e00ff */
[----:B0-----:R-:W-:Y:S02]  /*1ad4e0*/  IMAD.U32 R54, RZ, RZ, UR4 ;  /* 0x00000004ff367e24 */ /* 0x001fe4000f8e00ff */
[----:B------:R-:W-:-:S07]  /*1ad4f0*/  IMAD.U32 R55, RZ, RZ, UR5 ;  /* 0x00000005ff377e24 */ /* 0x000fce000f8e00ff */
.L_x_10432:
        /* <DEDUP_REMOVED lines=20> */
.L_x_10431:
[----:B------:R-:W0:Y:S01]  /*1ad640*/  LDCU.64 UR4, c[0x0][0x3c8] ;  /* 0x00007900ff0477ac */ /* 0x000e220008000a00 */
[----:B------:R-:W-:Y:S01]  /*1ad650*/  BSSY.RECONVERGENT B1, `(.L_x_10433) ;  /* 0x0000018000017945 */ /* 0x000fe20003800200 */
[----:B------:R-:W-:Y:S02]  /*1ad660*/  IMAD.MOV.U32 R41, RZ, RZ, RZ ;  /* 0x000000ffff297224 */ /* 0x000fe400078e00ff */
[----:B------:R-:W-:Y:S02]  /*1ad670*/  IMAD.MOV.U32 R56, RZ, RZ, RZ ;  /* 0x000000ffff387224 */ /* 0x000fe400078e00ff */
[----:B0-----:R-:W-:Y:S02]  /*1ad680*/  IMAD.U32 R54, RZ, RZ, UR4 ;  /* 0x00000004ff367e24 */ /* 0x001fe4000f8e00ff */
[----:B------:R-:W-:-:S07]  /*1ad690*/  IMAD.U32 R55, RZ, RZ, UR5 ;  /* 0x00000005ff377e24 */ /* 0x000fce000f8e00ff */
.L_x_10434:
        /* <DEDUP_REMOVED lines=20> */
.L_x_10433:
[----:B------:R-:W0:Y:S01]  /*1ad7e0*/  LDCU.64 UR4, c[0x0][0x3c8] ;  /* 0x00007900ff0477ac */ /* 0x000e220008000a00 */
[----:B------:R-:W-:Y:S01]  /*1ad7f0*/  BSSY.RECONVERGENT B1, `(.L_x_10435) ;  /* 0x0000018000017945 */ /* 0x000fe20003800200 */
[----:B------:R-:W-:Y:S02]  /*1ad800*/  IMAD.MOV.U32 R50, RZ, RZ, RZ ;  /* 0x000000ffff327224 */ /* 0x000fe400078e00ff */
[----:B------:R-:W-:Y:S02]  /*1ad810*/  IMAD.MOV.U32 R57, RZ, RZ, RZ ;  /* 0x000000ffff397224 */ /* 0x000fe400078e00ff */
[----:B0-----:R-:W-:Y:S02]  /*1ad820*/  IMAD.U32 R54, RZ, RZ, UR4 ;  /* 0x00000004ff367e24 */ /* 0x001fe4000f8e00ff */
[----:B------:R-:W-:-:S07]  /*1ad830*/  IMAD.U32 R55, RZ, RZ, UR5 ;  /* 0x00000005ff377e24 */ /* 0x000fce000f8e00ff */
.L_x_10436:
        /* <DEDUP_REMOVED lines=20> */
.L_x_10435:
[----:B------:R-:W0:Y:S01]  /*1ad980*/  LDCU.64 UR4, c[0x0][0x3c8] ;  /* 0x00007900ff0477ac */ /* 0x000e220008000a00 */
[----:B------:R-:W-:Y:S01]  /*1ad990*/  BSSY.RECONVERGENT B1, `(.L_x_10437) ;  /* 0x0000018000017945 */ /* 0x000fe20003800200 */
[----:B------:R-:W-:Y:S02]  /*1ad9a0*/  IMAD.MOV.U32 R40, RZ, RZ, RZ ;  /* 0x000000ffff287224 */ /* 0x000fe400078e00ff */
[----:B------:R-:W-:Y:S02]  /*1ad9b0*/  IMAD.MOV.U32 R57, RZ, RZ, RZ ;  /* 0x000000ffff397224 */ /* 0x000fe400078e00ff */
[----:B0-----:R-:W-:Y:S02]  /*1ad9c0*/  IMAD.U32 R54, RZ, RZ, UR4 ;  /* 0x00000004ff367e24 */ /* 0x001fe4000f8e00ff */
[----:B------:R-:W-:-:S07]  /*1ad9d0*/  IMAD.U32 R55, RZ, RZ, UR5 ;  /* 0x00000005ff377e24 */ /* 0x000fce000f8e00ff */
.L_x_10438:
        /* <DEDUP_REMOVED lines=20> */
.L_x_10437:
[----:B------:R-:W0:Y:S01]  /*1adb20*/  LDCU.64 UR4, c[0x0][0x3c8] ;  /* 0x00007900ff0477ac */ /* 0x000e220008000a00 */
[----:B------:R-:W-:Y:S01]  /*1adb30*/  BSSY.RECONVERGENT B1, `(.L_x_10439) ;  /* 0x0000018000017945 */ /* 0x000fe20003800200 */
[----:B------:R-:W-:Y:S02]  /*1adb40*/  IMAD.MOV.U32 R41, RZ, RZ, RZ ;  /* 0x000000ffff297224 */ /* 0x000fe400078e00ff */
[----:B------:R-:W-:Y:S02]  /*1adb50*/  IMAD.MOV.U32 R56, RZ, RZ, RZ ;  /* 0x000000ffff387224 */ /* 0x000fe400078e00ff */
[----:B0-----:R-:W-:Y:S02]  /*1adb60*/  IMAD.U32 R54, RZ, RZ, UR4 ;  /* 0x00000004ff367e24 */ /* 0x001fe4000f8e00ff */
[----:B------:R-:W-:-:S07]  /*1adb70*/  IMAD.U32 R55, RZ, RZ, UR5 ;  /* 0x00000005ff377e24 */ /* 0x000fce000f8e00ff */
.L_x_10440:
        /* <DEDUP_REMOVED lines=20> */
.L_x_10439:
[----:B------:R-:W0:Y:S01]  /*1adcc0*/  LDCU.64 UR4, c[0x0][0x3c8] ;  /* 0x00007900ff0477ac */ /* 0x000e220008000a00 */
[----:B------:R-:W-:Y:S01]  /*1adcd0*/  BSSY.RECONVERGENT B1, `(.L_x_10441) ;  /* 0x0000018000017945 */ /* 0x000fe20003800200 */
[----:B------:R-:W-:Y:S02]  /*1adce0*/  IMAD.MOV.U32 R50, RZ, RZ, RZ ;  /* 0x000000ffff327224 */ /* 0x000fe400078e00ff */
[----:B------:R-:W-:Y:S02]  /*1adcf0*/  IMAD.MOV.U32 R57, RZ, RZ, RZ ;  /* 0x000000ffff397224 */ /* 0x000fe400078e00ff */
[----:B0-----:R-:W-:Y:S02]  /*1add00*/  IMAD.U32 R54, RZ, RZ, UR4 ;  /* 0x00000004ff367e24 */ /* 0x001fe4000f8e00ff */
[----:B------:R-:W-:-:S07]  /*1add10*/  IMAD.U32 R55, RZ, RZ, UR5 ;  /* 0x00000005ff377e24 */ /* 0x000fce000f8e00ff */
.L_x_10442:
        /* <DEDUP_REMOVED lines=20> */
.L_x_10441:
[----:B------:R-:W0:Y:S01]  /*1ade60*/  LDCU.64 UR4, c[0x0][0x3c8] ;  /* 0x00007900ff0477ac */ /* 0x000e220008000a00 */
[----:B------:R-:W-:Y:S01]  /*1ade70*/  BSSY.RECONVERGENT B1, `(.L_x_10443) ;  /* 0x0000018000017945 */ /* 0x000fe20003800200 */
[----:B------:R-:W-:Y:S02]  /*1ade80*/  IMAD.MOV.U32 R40, RZ, RZ, RZ ;  /* 0x000000ffff287224 */ /* 0x000fe400078e00ff */
[----:B------:R-:W-:Y:S02]  /*1ade90*/  IMAD.MOV.U32 R57, RZ, RZ, RZ ;  /* 0x000000ffff397224 */ /* 0x000fe400078e00ff */
[----:B0-----:R-:W-:Y:S02]  /*1adea0*/  IMAD.U32 R54, RZ, RZ, UR4 ;  /* 0x00000004ff367e24 */ /* 0x001fe4000f8e00ff */
[----:B------:R-:W-:-:S07]  /*1adeb0*/  IMAD.U32 R55, RZ, RZ, UR5 ;  /* 0x00000005ff377e24 */ /* 0x000fce000f8e00ff */
.L_x_10444:
        /* <DEDUP_REMOVED lines=20> */
.L_x_10443:
[----:B------:R-:W0:Y:S01]  /*1ae000*/  LDCU.64 UR4, c[0x0][0x3c8] ;  /* 0x00007900ff0477ac */ /* 0x000e220008000a00 */
[----:B------:R-:W-:Y:S01]  /*1ae010*/  BSSY.RECONVERGENT B1, `(.L_x_10445) ;  /* 0x0000018000017945 */ /* 0x000fe20003800200 */
[----:B------:R-:W-:Y:S02]  /*1ae020*/  IMAD.MOV.U32 R41, RZ, RZ, RZ ;  /* 0x000000ffff297224 */ /* 0x000fe400078e00ff */
[----:B------:R-:W-:Y:S02]  /*1ae030*/  IMAD.MOV.U32 R56, RZ, RZ, RZ ;  /* 0x000000ffff387224 */ /* 0x000fe400078e00ff */
[----:B0-----:R-:W-:Y:S02]  /*1ae040*/  IMAD.U32 R54, RZ, RZ, UR4 ;  /* 0x00000004ff367e24 */ /* 0x001fe4000f8e00ff */
[----:B------:R-:W-:-:S07]  /*1ae050*/  IMAD.U32 R55, RZ, RZ, UR5 ;  /* 0x00000005ff377e24 */ /* 0x000fce000f8e00ff */
.L_x_10446:
        /* <DEDUP_REMOVED lines=20> */
.L_x_10445:
[----:B------:R-:W0:Y:S01]  /*1ae1a0*/  LDCU.64 UR4, c[0x0][0x3c8] ;  /* 0x00007900ff0477ac */ /* 0x000e220008000a00 */
[----:B------:R-:W-:Y:S01]  /*1ae1b0*/  BSSY.RECONVERGENT B1, `(.L_x_10447) ;  /* 0x0000018000017945 */ /* 0x000fe20003800200 */
[----:B------:R-:W-:Y:S02]  /*1ae1c0*/  IMAD.MOV.U32 R50, RZ, RZ, RZ ;  /* 0x000000ffff327224 */ /* 0x000fe400078e00ff */
[----:B------:R-:W-:Y:S02]  /*1ae1d0*/  IMAD.MOV.U32 R57, RZ, RZ, RZ ;  /* 0x000000ffff397224 */ /* 0x000fe400078e00ff */
[----:B0-----:R-:W-:Y:S02]  /*1ae1e0*/  IMAD.U32 R54, RZ, RZ, UR4 ;  /* 0x00000004ff367e24 */ /* 0x001fe4000f8e00ff */
[----:B------:R-:W-:-:S07]  /*1ae1f0*/  IMAD.U32 R55, RZ, RZ, UR5 ;  /* 0x00000005ff377e24 */ /* 0x000fce000f8e00ff */
.L_x_10448:
        /* <DEDUP_REMOVED lines=20> */
.L_x_10447:
[----:B------:R-:W0:Y:S01]  /*1ae340*/  LDCU.64 UR4, c[0x0][0x3c8] ;  /* 0x00007900ff0477ac */ /* 0x000e220008000a00 */
[----:B------:R-:W-:Y:S01]  /*1ae350*/  BSSY.RECONVERGENT B1, `(.L_x_10449) ;  /* 0x0000018000017945 */ /* 0x000fe20003800200 */
[----:B------:R-:W-:Y:S02]  /*1ae360*/  IMAD.MOV.U32 R40, RZ, RZ, RZ ;  /* 0x000000ffff287224 */ /* 0x000fe400078e00ff */
[----:B------:R-:W-:Y:S02]  /*1ae370*/  IMAD.MOV.U32 R57, RZ, RZ, RZ ;  /* 0x000000ffff397224 */ /* 0x000fe400078e00ff */
[----:B0-----:R-:W-:Y:S02]  /*1ae380*/  IMAD.U32 R54, RZ, RZ, UR4 ;  /* 0x00000004ff367e24 */ /* 0x001fe4000f8e00ff */
[----:B------:R-:W-:-:S07]  /*1ae390*/  IMAD.U32 R55, RZ, RZ, UR5 ;  /* 0x00000005ff377e24 */ /* 0x000fce000f8e00ff */
.L_x_10450:
        /* <DEDUP_REMOVED lines=20> */
.L_x_10449:
[----:B------:R-:W0:Y:S01]  /*1ae4e0*/  LDCU.64 UR4, c[0x0][0x3c8] ;  /* 0x00007900ff0477ac */ /* 0x000e220008000a00 */
[----:B------:R-:W-:Y:S01]  /*1ae4f0*/  BSSY.RECONVERGENT B1, `(.L_x_10451) ;  /* 0x0000018000017945 */ /* 0x000fe20003800200 */
[----:B------:R-:W-:Y:S02]  /*1ae500*/  IMAD.MOV.U32 R41, RZ, RZ, RZ ;  /* 0x000000ffff297224 */ /* 0x000fe400078e00ff */
[----:B------:R-:W-:Y:S02]  /*1ae510*/  IMAD.MOV.U32 R56, RZ, RZ, RZ ;  /* 0x000000ffff387224 */ /* 0x000fe400078e00ff */
[----:B0-----:R-:W-:Y:S02]  /*1ae520*/  IMAD.U32 R54, RZ, RZ, UR4 ;  /* 0x00000004ff367e24 */ /* 0x001fe4000f8e00ff */
[----:B------:R-:W-:-:S07]  /*1ae530*/  IMAD.U32 R55, RZ, RZ, UR5 ;  /* 0x00000005ff377e24 */ /* 0x000fce000f8e00ff */
.L_x_10452:
        /* <DEDUP_REMOVED lines=20> */
.L_x_10451:
[----:B------:R-:W0:Y:S01]  /*1ae680*/  LDCU.64 UR4, c[0x0][0x3c8] ;  /* 0x00007900ff0477ac */ /* 0x000e220008000a00 */
[----:B------:R-:W-:Y:S01]  /*1ae690*/  BSSY.RECONVERGENT B1, `(.L_x_10453) ;  /* 0x0000018000017945 */ /* 0x000fe20003800200 */
[----:B------:R-:W-:Y:S02]  /*1ae6a0*/  IMAD.MOV.U32 R56, RZ, RZ, RZ ;  /* 0x000000ffff387224 */ /* 0x000fe400078e00ff */
[----:B------:R-:W-:Y:S02]  /*1ae6b0*/  IMAD.MOV.U32 R55, RZ, RZ, RZ ;  /* 0x000000ffff377224 */ /* 0x000fe400078e00ff */
[----:B0-----:R-:W-:Y:S02]  /*1ae6c0*/  IMAD.U32 R53, RZ, RZ, UR4 ;  /* 0x00000004ff357e24 */ /* 0x001fe4000f8e00ff */
[----:B------:R-:W-:-:S07]  /*1ae6d0*/  IMAD.U32 R54, RZ, RZ, UR5 ;  /* 0x00000005ff367e24 */ /* 0x000fce000f8e00ff */
.L_x_10454:
        /* <DEDUP_REMOVED lines=20> */
.L_x_10453:
        /* <DEDUP_REMOVED lines=9> */
.L_x_10456:
        /* <DEDUP_REMOVED lines=20> */
.L_x_10455:
[----:B------:R-:W0:Y:S01]  /*1ae9f0*/  LDCU.64 UR4, c[0x0][0x3c8] ;  /* 0x00007900ff0477ac */ /* 0x000e220008000a00 */
[----:B------:R-:W-:Y:S01]  /*1aea00*/  BSSY.RECONVERGENT B1, `(.L_x_10457) ;  /* 0x0000018000017945 */ /* 0x000fe20003800200 */
[----:B------:R-:W-:Y:S02]  /*1aea10*/  IMAD.MOV.U32 R50, RZ, RZ, RZ ;  /* 0x000000ffff327224 */ /* 0x000fe400078e00ff */
[----:B------:R-:W-:Y:S02]  /*1aea20*/  IMAD.MOV.U32 R55, RZ, RZ, RZ ;  /* 0x000000ffff377224 */ /* 0x000fe400078e00ff */
[----:B0-----:R-:W-:Y:S02]  /*1aea30*/  IMAD.U32 R54, RZ, RZ, UR4 ;  /* 0x00000004ff367e24 */ /* 0x001fe4000f8e00ff */
[----:B------:R-:W-:-:S07]  /*1aea40*/  IMAD.U32 R53, RZ, RZ, UR5 ;  /* 0x00000005ff357e24 */ /* 0x000fce000f8e00ff */
.L_x_10458:
        /* <DEDUP_REMOVED lines=20> */
.L_x_10457:
[----:B------:R-:W0:Y:S01]  /*1aeb90*/  LDCU.64 UR4, c[0x0][0x3c8] ;  /* 0x00007900ff0477ac */ /* 0x000e220008000a00 */
[----:B------:R-:W-:Y:S01]  /*1aeba0*/  BSSY.RECONVERGENT B1, `(.L_x_10459) ;  /* 0x0000018000017945 */ /* 0x000fe20003800200 */
[----:B------:R-:W-:Y:S02]  /*1aebb0*/  IMAD.MOV.U32 R13, RZ, RZ, RZ ;  /* 0x000000ffff0d7224 */ /* 0x000fe400078e00ff */
[----:B------:R-:W-:Y:S02]  /*1aebc0*/  IMAD.MOV.U32 R56, RZ, RZ, RZ ;  /* 0x000000ffff387224 */ /* 0x000fe400078e00ff */
[----:B0-----:R-:W-:Y:S02]  /*1aebd0*/  IMAD.U32 R54, RZ, RZ, UR4 ;  /* 0x00000004ff367e24 */ /* 0x001fe4000f8e00ff */
[----:B------:R-:W-:-:S07]  /*1aebe0*/  IMAD.U32 R55, RZ, RZ, UR5 ;  /* 0x00000005ff377e24 */ /* 0x000fce000f8e00ff */
.L_x_10460:
        /* <DEDUP_REMOVED lines=20> */
.L_x_10459:
[----:B------:R-:W0:Y:S01]  /*1aed30*/  LDCU.64 UR4, c[0x0][0x3c8] ;  /* 0x00007900ff0477ac */ /* 0x000e220008000a00 */
[----:B------:R-:W-:Y:S01]  /*1aed40*/  BSSY.RECONVERGENT B1, `(.L_x_10461) ;  /* 0x0000018000017945 */ /* 0x000fe20003800200 */
[----:B------:R-:W-:Y:S02]  /*1aed50*/  IMAD.MOV.U32 R14, RZ, RZ, RZ ;  /* 0x000000ffff0e7224 */ /* 0x000fe400078e00ff */
[----:B------:R-:W-:Y:S02]  /*1aed60*/  IMAD.MOV.U32 R57, RZ, RZ, RZ ;  /* 0x000000ffff397224 */ /* 0x000fe400078e00ff */
[----:B0-----:R-:W-:Y:S02]  /*1aed70*/  IMAD.U32 R54, RZ, RZ, UR4 ;  /* 0x00000004ff367e24 */ /* 0x001fe4000f8e00ff */
[----:B------:R-:W-:-:S07]  /*1aed80*/  IMAD.U32 R55, RZ, RZ, UR5 ;  /* 0x00000005ff377e24 */ /* 0x000fce000f8e00ff */
.L_x_10462:
        /* <DEDUP_REMOVED lines=20> */
.L_x_10461:
[----:B------:R-:W0:Y:S01]  /*1aeed0*/  LDCU.64 UR4, c[0x0][0x3c8] ;  /* 0x00007900ff0477ac */ /* 0x000e220008000a00 */
[----:B------:R-:W-:Y:S01]  /*1aeee0*/  BSSY.RECONVERGENT B1, `(.L_x_10463) ;  /* 0x0000018000017945 */ /* 0x000fe20003800200 */
[----:B------:R-:W-:Y:S02]  /*1aeef0*/  IMAD.MOV.U32 R50, RZ, RZ, RZ ;  /* 0x000000ffff327224 */ /* 0x000fe400078e00ff */
[----:B------:R-:W-:Y:S02]  /*1aef00*/  IMAD.MOV.U32 R57, RZ, RZ, RZ ;  /* 0x000000ffff397224 */ /* 0x000fe400078e00ff */
[----:B0-----:R-:W-:Y:S02]  /*1aef10*/  IMAD.U32 R54, RZ, RZ, UR4 ;  /* 0x00000004ff367e24 */ /* 0x001fe4000f8e00ff */
[----:B------:R-:W-:-:S07]  /*1aef20*/  IMAD.U32 R55, RZ, RZ, UR5 ;  /* 0x00000005ff377e24 */ /* 0x000fce000f8e00ff */
.L_x_10464:
        /* <DEDUP_REMOVED lines=20> */
.L_x_10463:
[----:B------:R-:W0:Y:S01]  /*1af070*/  LDCU.64 UR4, c[0x0][0x3c8] ;  /* 0x00007900ff0477ac */ /* 0x000e220008000a00 */
[----:B------:R-:W-:Y:S01]  /*1af080*/  BSSY.RECONVERGENT B1, `(.L_x_10465) ;  /* 0x0000018000017945 */ /* 0x000fe20003800200 */
[----:B------:R-:W-:Y:S02]  /*1af090*/  IMAD.MOV.U32 R13, RZ, RZ, RZ ;  /* 0x000000ffff0d7224 */ /* 0x000fe400078e00ff */
[----:B------:R-:W-:Y:S02]  /*1af0a0*/  IMAD.MOV.U32 R56, RZ, RZ, RZ ;  /* 0x000000ffff387224 */ /* 0x000fe400078e00ff */
[----:B0-----:R-:W-:Y:S02]  /*1af0b0*/  IMAD.U32 R54, RZ, RZ, UR4 ;  /* 0x00000004ff367e24 */ /* 0x001fe4000f8e00ff */
[----:B------:R-:W-:-:S07]  /*1af0c0*/  IMAD.U32 R55, RZ, RZ, UR5 ;  /* 0x00000005ff377e24 */ /* 0x000fce000f8e00ff */
.L_x_10466:
        /* <DEDUP_REMOVED lines=20> */
.L_x_10465:
[----:B------:R-:W0:Y:S01]  /*1af210*/  LDCU.64 UR4, c[0x0][0x3c8] ;  /* 0x00007900ff0477ac */ /* 0x000e220008000a00 */
[----:B------:R-:W-:Y:S01]  /*1af220*/  BSSY.RECONVERGENT B1, `(.L_x_10467) ;  /* 0x0000018000017945 */ /* 0x000fe20003800200 */
[----:B------:R-:W-:Y:S02]  /*1af230*/  IMAD.MOV.U32 R14, RZ, RZ, RZ ;  /* 0x000000ffff0e7224 */ /* 0x000fe400078e00ff */
[----:B------:R-:W-:Y:S02]  /*1af240*/  IMAD.MOV.U32 R57, RZ, RZ, RZ ;  /* 0x000000ffff397224 */ /* 0x000fe400078e00ff */
[----:B0-----:R-:W-:Y:S02]  /*1af250*/  IMAD.U32 R54, RZ, RZ, UR4 ;  /* 0x00000004ff367e24 */ /* 0x001fe4000f8e00ff */
[----:B------:R-:W-:-:S07]  /*1af260*/  IMAD.U32 R55, RZ, RZ, UR5 ;  /* 0x00000005ff377e24 */ /* 0x000fce000f8e00ff */
.L_x_10468:
        /* <DEDUP_REMOVED lines=20> */
.L_x_10467:
[----:B------:R-:W0:Y:S01]  /*1af3b0*/  LDCU.64 UR4, c[0x0][0x3c8] ;  /* 0x00007900ff0477ac */ /* 0x000e220008000a00 */
[----:B------:R-:W-:Y:S01]  /*1af3c0*/  BSSY.RECONVERGENT B1, `(.L_x_10469) ;  /* 0x0000018000017945 */ /* 0x000fe20003800200 */
[----:B------:R-:W-:Y:S02]  /*1af3d0*/  IMAD.MOV.U32 R50, RZ, RZ, RZ ;  /* 0x000000ffff327224 */ /* 0x000fe400078e00ff */
[----:B------:R-:W-:Y:S02]  /*1af3e0*/  IMAD.MOV.U32 R57, RZ, RZ, RZ ;  /* 0x000000ffff397224 */ /* 0x000fe400078e00ff */
[----:B0-----:R-:W-:Y:S02]  /*1af3f0*/  IMAD.U32 R54, RZ, RZ, UR4 ;  /* 0x00000004ff367e24 */ /* 0x001fe4000f8e00ff */
[----:B------:R-:W-:-:S07]  /*1af400*/  IMAD.U32 R55, RZ, RZ, UR5 ;  /* 0x00000005ff377e24 */ /* 0x000fce000f8e00ff */
.L_x_10470:
        /* <DEDUP_REMOVED lines=20> */
.L_x_10469:
[----:B------:R-:W0:Y:S01]  /*1af550*/  LDCU.64 UR4, c[0x0][0x3c8] ;  /* 0x00007900ff0477ac */ /* 0x000e220008000a00 */
[----:B------:R-:W-:Y:S01]  /*1af560*/  BSSY.RECONVERGENT B1, `(.L_x_10471) ;  /* 0x0000018000017945 */ /* 0x000fe20003800200 */
[----:B------:R-:W-:Y:S02]  /*1af570*/  IMAD.MOV.U32 R13, RZ, RZ, RZ ;  /* 0x000000ffff0d7224 */ /* 0x000fe400078e00ff */
[----:B------:R-:W-:Y:S02]  /*1af580*/  IMAD.MOV.U32 R56, RZ, RZ, RZ ;  /* 0x000000ffff387224 */ /* 0x000fe400078e00ff */
[----:B0-----:R-:W-:Y:S02]  /*1af590*/  IMAD.U32 R54, RZ, RZ, UR4 ;  /* 0x00000004ff367e24 */ /* 0x001fe4000f8e00ff */
[----:B------:R-:W-:-:S07]  /*1af5a0*/  IMAD.U32 R55, RZ, RZ, UR5 ;  /* 0x00000005ff377e24 */ /* 0x000fce000f8e00ff */
.L_x_10472:
        /* <DEDUP_REMOVED lines=20> */
.L_x_10471:
[----:B------:R-:W0:Y:S01]  /*1af6f0*/  LDCU.64 UR4, c[0x0][0x3c8] ;  /* 0x00007900ff0477ac */ /* 0x000e220008000a00 */
[----:B------:R-:W-:Y:S01]  /*1af700*/  BSSY.RECONVERGENT B1, `(.L_x_10473) ;  /* 0x0000018000017945 */ /* 0x000fe20003800200 */
[----:B------:R-:W-:Y:S02]  /*1af710*/  IMAD.MOV.U32 R14, RZ, RZ, RZ ;  /* 0x000000ffff0e7224 */ /* 0x000fe400078e00ff */
[----:B------:R-:W-:Y:S02]  /*1af720*/  IMAD.MOV.U32 R57, RZ, RZ, RZ ;  /* 0x000000ffff397224 */ /* 0x000fe400078e00ff */
[----:B0-----:R-:W-:Y:S02]  /*1af730*/  IMAD.U32 R54, RZ, RZ, UR4 ;  /* 0x00000004ff367e24 */ /* 0x001fe4000f8e00ff */
[----:B------:R-:W-:-:S07]  /*1af740*/  IMAD.U32 R55, RZ, RZ, UR5 ;  /* 0x00000005ff377e24 */ /* 0x000fce000f8e00ff */
.L_x_10474:
        /* <DEDUP_REMOVED lines=20> */
.L_x_10473:
[----:B------:R-:W0:Y:S01]  /*1af890*/  LDCU.64 UR4, c[0x0][0x3c8] ;  /* 0x00007900ff0477ac */ /* 0x000e220008000a00 */
[----:B------:R-:W-:Y:S01]  /*1af8a0*/  BSSY.RECONVERGENT B1, `(.L_x_10475) ;  /* 0x0000018000017945 */ /* 0x000fe20003800200 */
[----:B------:R-:W-:Y:S02]  /*1af8b0*/  IMAD.MOV.U32 R50, RZ, RZ, RZ ;  /* 0x000000ffff327224 */ /* 0x000fe400078e00ff */
[----:B------:R-:W-:Y:S02]  /*1af8c0*/  IMAD.MOV.U32 R57, RZ, RZ, RZ ;  /* 0x000000ffff397224 */ /* 0x000fe400078e00ff */
[----:B0-----:R-:W-:Y:S02]  /*1af8d0*/  IMAD.U32 R54, RZ, RZ, UR4 ;  /* 0x00000004ff367e24 */ /* 0x001fe4000f8e00ff */
[----:B------:R-:W-:-:S07]  /*1af8e0*/  IMAD.U32 R55, RZ, RZ, UR5 ;  /* 0x00000005ff377e24 */ /* 0x000fce000f8e00ff */
.L_x_10476:
        /* <DEDUP_REMOVED lines=20> */
.L_x_10475:
[----:B------:R-:W0:Y:S01]  /*1afa30*/  LDCU.64 UR4, c[0x0][0x3c8] ;  /* 0x00007900ff0477ac */ /* 0x000e220008000a00 */
[----:B------:R-:W-:Y:S01]  /*1afa40*/  BSSY.RECONVERGENT B1, `(.L_x_10477) ;  /* 0x0000018000017945 */ /* 0x000fe20003800200 */
[----:B------:R-:W-:Y:S02]  /*1afa50*/  IMAD.MOV.U32 R13, RZ, RZ, RZ ;  /* 0x000000ffff0d7224 */ /* 0x000fe400078e00ff */
[----:B------:R-:W-:Y:S02]  /*1afa60*/  IMAD.MOV.U32 R56, RZ, RZ, RZ ;  /* 0x000000ffff387224 */ /* 0x000fe400078e00ff */
[----:B0-----:R-:W-:Y:S02]  /*1afa70*/  IMAD.U32 R54, RZ, RZ, UR4 ;  /* 0x00000004ff367e24 */ /* 0x001fe4000f8e00ff */
[----:B------:R-:W-:-:S07]  /*1afa80*/  IMAD.U32 R55, RZ, RZ, UR5 ;  /* 0x00000005ff377e24 */ /* 0x000fce000f8e00ff */
.L_x_10478:
        /* <DEDUP_REMOVED lines=20> */
.L_x_10477:
[----:B------:R-:W0:Y:S01]  /*1afbd0*/  LDCU.64 UR4, c[0x0][0x3c8] ;  /* 0x00007900ff0477ac */ /* 0x000e220008000a00 */
[----:B------:R-:W-:Y:S01]  /*1afbe0*/  BSSY.RECONVERGENT B1, `(.L_x_10479) ;  /* 0x0000018000017945 */ /* 0x000fe20003800200 */
[----:B------:R-:W-:Y:S02]  /*1afbf0*/  IMAD.MOV.U32 R14, RZ, RZ, RZ ;  /* 0x000000ffff0e7224 */ /* 0x000fe400078e00ff */
[----:B------:R-:W-:Y:S02]  /*1afc00*/  IMAD.MOV.U32 R57, RZ, RZ, RZ ;  /* 0x000000ffff397224 */ /* 0x000fe400078e00ff */
[----:B0-----:R-:W-:Y:S02]  /*1afc10*/  IMAD.U32 R54, RZ, RZ, UR4 ;  /* 0x00000004ff367e24 */ /* 0x001fe4000f8e00ff */
[----:B------:R-:W-:-:S07]  /*1afc20*/  IMAD.U32 R55, RZ, RZ, UR5 ;  /* 0x00000005ff377e24 */ /* 0x000fce000f8e00ff */
.L_x_10480:
        /* <DEDUP_REMOVED lines=20> */
.L_x_10479:
[----:B------:R-:W0:Y:S01]  /*1afd70*/  LDCU.64 UR4, c[0x0][0x3c8] ;  /* 0x00007900ff0477ac */ /* 0x000e220008000a00 */
[----:B------:R-:W-:Y:S01]  /*1afd80*/  BSSY.RECONVERGENT B1, `(.L_x_10481) ;  /* 0x0000018000017945 */ /* 0x000fe20003800200 */
[----:B------:R-:W-:Y:S02]  /*1afd90*/  IMAD.MOV.U32 R50, RZ, RZ, RZ ;  /* 0x000000ffff327224 */ /* 0x000fe400078e00ff */
[----:B------:R-:W-:Y:S02]  /*1afda0*/  IMAD.MOV.U32 R57, RZ, RZ, RZ ;  /* 0x000000ffff397224 */ /* 0x000fe400078e00ff */
[----:B0-----:R-:W-:Y:S02]  /*1afdb0*/  IMAD.U32 R54, RZ, RZ, UR4 ;  /* 0x00000004ff367e24 */ /* 0x001fe4000f8e00ff */
[----:B------:R-:W-:-:S07]  /*1afdc0*/  IMAD.U32 R55, RZ, RZ, UR5 ;  /* 0x00000005ff377e24 */ /* 0x000fce000f8e00ff */
.L_x_10482:
        /* <DEDUP_REMOVED lines=20> */
.L_x_10481:
[----:B------:R-:W0:Y:S01]  /*1aff10*/  LDCU.64 UR4, c[0x0][0x3c8] ;  /* 0x00007900ff0477ac */ /* 0x000e220008000a00 */
[----:B------:R-:W-:Y:S01]  /*1aff20*/  BSSY.RECONVERGENT B1, `(.L_x_10483) ;  /* 0x0000018000017945 */ /* 0x000fe20003800200 */
[----:B------:R-:W-:Y:S02]  /*1aff30*/  IMAD.MOV.U32 R13, RZ, RZ, RZ ;  /* 0x000000ffff0d7224 */ /* 0x000fe400078e00ff */
[----:B------:R-:W-:Y:S02]  /*1aff40*/  IMAD.MOV.U32 R56, RZ, RZ, RZ ;  /* 0x000000ffff387224 */ /* 0x000fe400078e00ff */
[----:B0-----:R-:W-:Y:S02]  /*1aff50*/  IMAD.U32 R54, RZ, RZ, UR4 ;  /* 0x00000004ff367e24 */ /* 0x001fe4000f8e00ff */
[----:B------:R-:W-:-:S07]  /*1aff60*/  IMAD.U32 R55, RZ, RZ, UR5 ;  /* 0x00000005ff377e24 */ /* 0x000fce000f8e00ff */
.L_x_10484:
        /* <DEDUP_REMOVED lines=20> */
.L_x_10483:
[----:B------:R-:W0:Y:S01]  /*1b00b0*/  LDCU.64 UR4, c[0x0][0x3c8] ;  /* 0x00007900ff0477ac */ /* 0x000e220008000a00 */
[----:B------:R-:W-:Y:S01]  /*1b00c0*/  BSSY.RECONVERGENT B1, `(.L_x_10485) ;  /* 0x0000018000017945 */ /* 0x000fe20003800200 */
[----:B------:R-:W-:Y:S02]  /*1b00d0*/  IMAD.MOV.U32 R14, RZ, RZ, RZ ;  /* 0x000000ffff0e7224 */ /* 0x000fe400078e00ff */
[----:B------:R-:W-:Y:S02]  /*1b00e0*/  IMAD.MOV.U32 R57, RZ, RZ, RZ ;  /* 0x000000ffff397224 */ /* 0x000fe400078e00ff */
[----:B0-----:R-:W-:Y:S02]  /*1b00f0*/  IMAD.U32 R54, RZ, RZ, UR4 ;  /* 0x00000004ff367e24 */ /* 0x001fe4000f8e00ff */
[----:B------:R-:W-:-:S07]  /*1b0100*/  IMAD.U32 R55, RZ, RZ, UR5 ;  /* 0x00000005ff377e24 */ /* 0x000fce000f8e00ff */
.L_x_10486:
        /* <DEDUP_REMOVED lines=20> */
.L_x_10485:
[----:B------:R-:W0:Y:S01]  /*1b0250*/  LDCU.64 UR4, c[0x0][0x3c8] ;  /* 0x00007900ff0477ac */ /* 0x000e220008000a00 */
[----:B------:R-:W-:Y:S01]  /*1b0260*/  BSSY.RECONVERGENT B1, `(.L_x_10487) ;  /* 0x0000018000017945 */ /* 0x000fe20003800200 */
[----:B------:R-:W-:Y:S02]  /*1b0270*/  IMAD.MOV.U32 R50, RZ, RZ, RZ ;  /* 0x000000ffff327224 */ /* 0x000fe400078e00ff */
[----:B------:R-:W-:Y:S02]  /*1b0280*/  IMAD.MOV.U32 R57, RZ, RZ, RZ ;  /* 0x000000ffff397224 */ /* 0x000fe400078e00ff */
[----:B0-----:R-:W-:Y:S02]  /*1b0290*/  IMAD.U32 R54, RZ, RZ, UR4 ;  /* 0x00000004ff367e24 */ /* 0x001fe4000f8e00ff */
[----:B------:R-:W-:-:S07]  /*1b02a0*/  IMAD.U32 R55, RZ, RZ, UR5 ;  /* 0x00000005ff377e24 */ /* 0x000fce000f8e00ff */
.L_x_10488:
        /* <DEDUP_REMOVED lines=20> */
.L_x_10487:
[----:B------:R-:W0:Y:S01]  /*1b03f0*/  LDCU.64 UR4, c[0x0][0x3c8] ;  /* 0x00007900ff0477ac */ /* 0x000e220008000a00 */
[----:B------:R-:W-:Y:S01]  /*1b0400*/  BSSY.RECONVERGENT B1, `(.L_x_10489) ;  /* 0x0000018000017945 */ /* 0x000fe20003800200 */
[----:B------:R-:W-:Y:S02]  /*1b0410*/  IMAD.MOV.U32 R13, RZ, RZ, RZ ;  /* 0x000000ffff0d7224 */ /* 0x000fe400078e00ff */
[----:B------:R-:W-:Y:S02]  /*1b0420*/  IMAD.MOV.U32 R56, RZ, RZ, RZ ;  /* 0x000000ffff387224 */ /* 0x000fe400078e00ff */
[----:B0-----:R-:W-:Y:S02]  /*1b0430*/  IMAD.U32 R54, RZ, RZ, UR4 ;  /* 0x00000004ff367e24 */ /* 0x001fe4000f8e00ff */
[----:B------:R-:W-:-:S07]  /*1b0440*/  IMAD.U32 R55, RZ, RZ, UR5 ;  /* 0x00000005ff377e24 */ /* 0x000fce000f8e00ff */
.L_x_10490:
        /* <DEDUP_REMOVED lines=20> */
.L_x_10489:
[----:B------:R-:W0:Y:S01]  /*1b0590*/  LDCU.64 UR4, c[0x0][0x3c8] ;  /* 0x00007900ff0477ac */ /* 0x000e220008000a00 */
[----:B------:R-:W-:Y:S01]  /*1b05a0*/  BSSY.RECONVERGENT B1, `(.L_x_10491) ;  /* 0x0000018000017945 */ /* 0x000fe20003800200 */
[----:B------:R-:W-:Y:S02]  /*1b05b0*/  IMAD.MOV.U32 R14, RZ, RZ, RZ ;  /* 0x000000ffff0e7224 */ /* 0x000fe400078e00ff */
[----:B------:R-:W-:Y:S02]  /*1b05c0*/  IMAD.MOV.U32 R57, RZ, RZ, RZ ;  /* 0x000000ffff397224 */ /* 0x000fe400078e00ff */
[----:B0-----:R-:W-:Y:S02]  /*1b05d0*/  IMAD.U32 R54, RZ, RZ, UR4 ;  /* 0x00000004ff367e24 */ /* 0x001fe4000f8e00ff */
[----:B------:R-:W-:-:S07]  /*1b05e0*/  IMAD.U32 R55, RZ, RZ, UR5 ;  /* 0x00000005ff377e24 */ /* 0x000fce000f8e00ff */
.L_x_10492:
        /* <DEDUP_REMOVED lines=20> */
.L_x_10491:
[----:B------:R-:W0:Y:S01]  /*1b0730*/  LDCU.64 UR4, c[0x0][0x3c8] ;  /* 0x00007900ff0477ac */ /* 0x000e220008000a00 */
[----:B------:R-:W-:Y:S01]  /*1b0740*/  BSSY.RECONVERGENT B1, `(.L_x_10493) ;  /* 0x0000018000017945 */ /* 0x000fe20003800200 */
[----:B------:R-:W-:Y:S02]  /*1b0750*/  IMAD.MOV.U32 R55, RZ, RZ, RZ ;  /* 0x000000ffff377224 */ /* 0x000fe400078e00ff */
[----:B------:R-:W-:Y:S02]  /*1b0760*/  IMAD.MOV.U32 R57, RZ, RZ, RZ ;  /* 0x000000ffff397224 */ /* 0x000fe400078e00ff */
[----:B0-----:R-:W-:Y:S02]  /*1b0770*/  IMAD.U32 R53, RZ, RZ, UR4 ;  /* 0x00000004ff357e24 */ /* 0x001fe4000f8e00ff */
[----:B------:R-:W-:-:S07]  /*1b0780*/  IMAD.U32 R54, RZ, RZ, UR5 ;  /* 0x00000005ff367e24 */ /* 0x000fce000f8e00ff */
.L_x_10494:
        /* <DEDUP_REMOVED lines=20> */
.L_x_10493:
        /* <DEDUP_REMOVED lines=9> */
.L_x_10496:
        /* <DEDUP_REMOVED lines=20> */
.L_x_10495:
[----:B------:R-:W0:Y:S01]  /*1b0aa0*/  LDCU.64 UR4, c[0x0][0x3c8] ;  /* 0x00007900ff0477ac */ /* 0x000e220008000a00 */
[----:B------:R-:W-:Y:S01]  /*1b0ab0*/  BSSY.RECONVERGENT B1, `(.L_x_10497) ;  /* 0x0000018000017945 */ /* 0x000fe20003800200 */
[----:B------:R-:W-:Y:S02]  /*1b0ac0*/  IMAD.MOV.U32 R50, RZ, RZ, RZ ;  /* 0x000000ffff327224 */ /* 0x000fe400078e00ff */
[----:B------:R-:W-:Y:S02]  /*1b0ad0*/  IMAD.MOV.U32 R55, RZ, RZ, RZ ;  /* 0x000000ffff377224 */ /* 0x000fe400078e00ff */
[----:B0-----:R-:W-:Y:S02]  /*1b0ae0*/  IMAD.U32 R53, RZ, RZ, UR4 ;  /* 0x00000004ff357e24 */ /* 0x001fe4000f8e00ff */
[----:B------:R-:W-:-:S07]  /*1b0af0*/  IMAD.U32 R54, RZ, RZ, UR5 ;  /* 0x00000005ff367e24 */ /* 0x000fce000f8e00ff */
.L_x_10498:
        /* <DEDUP_REMOVED lines=20> */
.L_x_10497:
[----:B------:R-:W0:Y:S01]  /*1b0c40*/  LDCU.64 UR4, c[0x0][0x3c8] ;  /* 0x00007900ff0477ac */ /* 0x000e220008000a00 */
[----:B------:R-:W-:Y:S01]  /*1b0c50*/  BSSY.RECONVERGENT B1, `(.L_x_10499) ;  /* 0x0000018000017945 */ /* 0x000fe20003800200 */
[----:B------:R-:W-:Y:S02]  /*1b0c60*/  IMAD.MOV.U32 R14, RZ, RZ, RZ ;  /* 0x000000ffff0e7224 */ /* 0x000fe400078e00ff */
[----:B------:R-:W-:Y:S02]  /*1b0c70*/  IMAD.MOV.U32 R57, RZ, RZ, RZ ;  /* 0x000000ffff397224 */ /* 0x000fe400078e00ff */
[----:B0-----:R-:W-:Y:S02]  /*1b0c80*/  IMAD.U32 R54, RZ, RZ, UR4 ;  /* 0x00000004ff367e24 */ /* 0x001fe4000f8e00ff */
[----:B------:R-:W-:-:S07]  /*1b0c90*/  IMAD.U32 R55, RZ, RZ, UR5 ;  /* 0x00000005ff377e24 */ /* 0x000fce000f8e00ff */
.L_x_10500:
        /* <DEDUP_REMOVED lines=20> */
.L_x_10499:
[----:B------:R-:W0:Y:S01]  /*1b0de0*/  LDCU.64 UR4, c[0x0][0x3c8] ;  /* 0x00007900ff0477ac */ /* 0x000e220008000a00 */
[----:B------:R-:W-:Y:S01]  /*1b0df0*/  BSSY.RECONVERGENT B1, `(.L_x_10501) ;  /* 0x0000018000017945 */ /* 0x000fe20003800200 */
[----:B------:R-:W-:Y:S02]  /*1b0e00*/  IMAD.MOV.U32 R49, RZ, RZ, RZ ;  /* 0x000000ffff317224 */ /* 0x000fe400078e00ff */
[----:B------:R-:W-:Y:S02]  /*1b0e10*/  IMAD.MOV.U32 R56, RZ, RZ, RZ ;  /* 0x000000ffff387224 */ /* 0x000fe400078e00ff */
[----:B0-----:R-:W-:Y:S02]  /*1b0e20*/  IMAD.U32 R54, RZ, RZ, UR4 ;  /* 0x00000004ff367e24 */ /* 0x001fe4000f8e00ff */
[----:B------:R-:W-:-:S07]  /*1b0e30*/  IMAD.U32 R55, RZ, RZ, UR5 ;  /* 0x00000005ff377e24 */ /* 0x000fce000f8e00ff */
.L_x_10502:
        /* <DEDUP_REMOVED lines=20> */
.L_x_10501:
[----:B------:R-:W0:Y:S01]  /*1b0f80*/  LDCU.64 UR4, c[0x0][0x3c8] ;  /* 0x00007900ff0477ac */ /* 0x000e220008000a00 */
[----:B------:R-:W-:Y:S01]  /*1b0f90*/  BSSY.RECONVERGENT B1, `(.L_x_10503) ;  /* 0x0000018000017945 */ /* 0x000fe20003800200 */
[----:B------:R-:W-:Y:S02]  /*1b0fa0*/  IMAD.MOV.U32 R50, RZ, RZ, RZ ;  /* 0x000000ffff327224 */ /* 0x000fe400078e00ff */
[----:B------:R-:W-:Y:S02]  /*1b0fb0*/  IMAD.MOV.U32 R57, RZ, RZ, RZ ;  /* 0x000000ffff397224 */ /* 0x000fe400078e00ff */
[----:B0-----:R-:W-:Y:S02]  /*1b0fc0*/  IMAD.U32 R54, RZ, RZ, UR4 ;  /* 0x00000004ff367e24 */ /* 0x001fe4000f8e00ff */
[----:B------:R-:W-:-:S07]  /*1b0fd0*/  IMAD.U32 R55, RZ, RZ, UR5 ;  /* 0x00000005ff377e24 */ /* 0x000fce000f8e00ff */
.L_x_10504:
        /* <DEDUP_REMOVED lines=20> */
.L_x_10503:
[----:B------:R-:W0:Y:S01]  /*1b1120*/  LDCU.64 UR4, c[0x0][0x3c8] ;  /* 0x00007900ff0477ac */ /* 0x000e220008000a00 */
[----:B------:R-:W-:Y:S01]  /*1b1130*/  BSSY.RECONVERGENT B1, `(.L_x_10505) ;  /* 0x0000018000017945 */ /* 0x000fe20003800200 */
[----:B------:R-:W-:Y:S02]  /*1b1140*/  IMAD.MOV.U32 R14, RZ, RZ, RZ ;  /* 0x000000ffff0e7224 */ /* 0x000fe400078e00ff */
[----:B------:R-:W-:Y:S02]  /*1b1150*/  IMAD.MOV.U32 R57, RZ, RZ, RZ ;  /* 0x000000ffff397224 */ /* 0x000fe400078e00ff */
[----:B0-----:R-:W-:Y:S02]  /*1b1160*/  IMAD.U32 R54, RZ, RZ, UR4 ;  /* 0x00000004ff367e24 */ /* 0x001fe4000f8e00ff */
[----:B------:R-:W-:-:S07]  /*1b1170*/  IMAD.U32 R55, RZ, RZ, UR5 ;  /* 0x00000005ff377e24 */ /* 0x000fce000f8e00ff */
.L_x_10506:
        /* <DEDUP_REMOVED lines=20> */
.L_x_10505:
[----:B------:R-:W0:Y:S01]  /*1b12c0*/  LDCU.64 UR4, c[0x0][0x3c8] ;  /* 0x00007900ff0477ac */ /* 0x000e220008000a00 */
[----:B------:R-:W-:Y:S01]  /*1b12d0*/  BSSY.RECONVERGENT B1, `(.L_x_10507) ;  /* 0x0000018000017945 */ /* 0x000fe20003800200 */
[----:B------:R-:W-:Y:S02]  /*1b12e0*/  IMAD.MOV.U32 R49, RZ, RZ, RZ ;  /* 0x000000ffff317224 */ /* 0x000fe400078e00ff */
[----:B------:R-:W-:Y:S02]  /*1b12f0*/  IMAD.MOV.U32 R56, RZ, RZ, RZ ;  /* 0x000000ffff387224 */ /* 0x000fe400078e00ff */
[----:B0-----:R-:W-:Y:S02]  /*1b1300*/  IMAD.U32 R54, RZ, RZ, UR4 ;  /* 0x00000004ff367e24 */ /* 0x001fe4000f8e00ff */
[----:B------:R-:W-:-:S07]  /*1b1310*/  IMAD.U32 R55, RZ, RZ, UR5 ;  /* 0x00000005ff377e24 */ /* 0x000fce000f8e00ff */
.L_x_10508:
        /* <DEDUP_REMOVED lines=20> */
.L_x_10507:
[----:B------:R-:W0:Y:S01]  /*1b1460*/  LDCU.64 UR4, c[0x0][0x3c8] ;  /* 0x00007900ff0477ac */ /* 0x000e220008000a00 */
[----:B------:R-:W-:Y:S01]  /*1b1470*/  BSSY.RECONVERGENT B1, `(.L_x_10509) ;  /* 0x0000018000017945 */ /* 0x000fe20003800200 */
[----:B------:R-:W-:Y:S02]  /*1b1480*/  IMAD.MOV.U32 R50, RZ, RZ, RZ ;  /* 0x000000ffff327224 */ /* 0x000fe400078e00ff */
[----:B------:R-:W-:Y:S02]  /*1b1490*/  IMAD.MOV.U32 R57, RZ, RZ, RZ ;  /* 0x000000ffff397224 */ /* 0x000fe400078e00ff */
[----:B0-----:R-:W-:Y:S02]  /*1b14a0*/  IMAD.U32 R54, RZ, RZ, UR4 ;  /* 0x00000004ff367e24 */ /* 0x001fe4000f8e00ff */
[----:B------:R-:W-:-:S07]  /*1b14b0*/  IMAD.U32 R55, RZ, RZ, UR5 ;  /* 0x00000005ff377e24 */ /* 0x000fce000f8e00ff */
.L_x_10510:
        /* <DEDUP_REMOVED lines=20> */
.L_x_10509:
[----:B------:R-:W0:Y:S01]  /*1b1600*/  LDCU.64 UR4, c[0x0][0x3c8] ;  /* 0x00007900ff0477ac */ /* 0x000e220008000a00 */
[----:B------:R-:W-:Y:S01]  /*1b1610*/  BSSY.RECONVERGENT B1, `(.L_x_10511) ;  /* 0x0000018000017945 */ /* 0x000fe20003800200 */
[----:B------:R-:W-:Y:S02]  /*1b1620*/  IMAD.MOV.U32 R14, RZ, RZ, RZ ;  /* 0x000000ffff0e7224 */ /* 0x000fe400078e00ff */
[----:B------:R-:W-:Y:S02]  /*1b1630*/  IMAD.MOV.U32 R57, RZ, RZ, RZ ;  /* 0x000000ffff397224 */ /* 0x000fe400078e00ff */
[----:B0-----:R-:W-:Y:S02]  /*1b1640*/  IMAD.U32 R54, RZ, RZ, UR4 ;  /* 0x00000004ff367e24 */ /* 0x001fe4000f8e00ff */
[----:B------:R-:W-:-:S07]  /*1b1650*/  IMAD.U32 R55, RZ, RZ, UR5 ;  /* 0x00000005ff377e24 */ /* 0x000fce000f8e00ff */
.L_x_10512:
        /* <DEDUP_REMOVED lines=20> */
.L_x_10511:
[----:B------:R-:W0:Y:S01]  /*1b17a0*/  LDCU.64 UR4, c[0x0][0x3c8] ;  /* 0x00007900ff0477ac */ /* 0x000e220008000a00 */
[----:B------:R-:W-:Y:S01]  /*1b17b0*/  BSSY.RECONVERGENT B1, `(.L_x_10513) ;  /* 0x0000018000017945 */ /* 0x000fe20003800200 */
[----:B------:R-:W-:Y:S02]  /*1b17c0*/  IMAD.MOV.U32 R49, RZ, RZ, RZ ;  /* 0x000000ffff317224 */ /* 0x000fe400078e00ff */
[----:B------:R-:W-:Y:S02]  /*1b17d0*/  IMAD.MOV.U32 R56, RZ, RZ, RZ ;  /* 0x000000ffff387224 */ /* 0x000fe400078e00ff */
[----:B0-----:R-:W-:Y:S02]  /*1b17e0*/  IMAD.U32 R54, RZ, RZ, UR4 ;  /* 0x00000004ff367e24 */ /* 0x001fe4000f8e00ff */
[----:B------:R-:W-:-:S07]  /*1b17f0*/  IMAD.U32 R55, RZ, RZ, UR5 ;  /* 0x00000005ff377e24 */ /* 0x000fce000f8e00ff */
.L_x_10514:
        /* <DEDUP_REMOVED lines=20> */
.L_x_10513:
[----:B------:R-:W0:Y:S01]  /*1b1940*/  LDCU.64 UR4, c[0x0][0x3c8] ;  /* 0x00007900ff0477ac */ /* 0x000e220008000a00 */
[----:B------:R-:W-:Y:S01]  /*1b1950*/  BSSY.RECONVERGENT B1, `(.L_x_10515) ;  /* 0x0000018000017945 */ /* 0x000fe20003800200 */
[----:B------:R-:W-:Y:S02]  /*1b1960*/  IMAD.MOV.U32 R50, RZ, RZ, RZ ;  /* 0x000000ffff327224 */ /* 0x000fe400078e00ff */
[----:B------:R-:W-:Y:S02]  /*1b1970*/  IMAD.MOV.U32 R57, RZ, RZ, RZ ;  /* 0x000000ffff397224 */ /* 0x000fe400078e00ff */
[----:B0-----:R-:W-:Y:S02]  /*1b1980*/  IMAD.U32 R54, RZ, RZ, UR4 ;  /* 0x00000004ff367e24 */ /* 0x001fe4000f8e00ff */
[----:B------:R-:W-:-:S07]  /*1b1990*/  IMAD.U32 R55, RZ, RZ, UR5 ;  /* 0x00000005ff377e24 */ /* 0x000fce000f8e00ff */
.L_x_10516:
        /* <DEDUP_REMOVED lines=20> */
.L_x_10515:
[----:B------:R-:W0:Y:S01]  /*1b1ae0*/  LDCU.64 UR4, c[0x0][0x3c8] ;  /* 0x00007900ff0477ac */ /* 0x000e220008000a00 */
[----:B------:R-:W-:Y:S01]  /*1b1af0*/  BSSY.RECONVERGENT B1, `(.L_x_10517) ;  /* 0x0000018000017945 */ /* 0x000fe20003800200 */
[----:B------:R-:W-:Y:S02]  /*1b1b00*/  IMAD.MOV.U32 R14, RZ, RZ, RZ ;  /* 0x000000ffff0e7224 */ /* 0x000fe400078e00ff */
[----:B------:R-:W-:Y:S02]  /*1b1b10*/  IMAD.MOV.U32 R57, RZ, RZ, RZ ;  /* 0x000000ffff397224 */ /* 0x000fe400078e00ff */
[----:B0-----:R-:W-:Y:S02]  /*1b1b20*/  IMAD.U32 R54, RZ, RZ, UR4 ;  /* 0x00000004ff367e24 */ /* 0x001fe4000f8e00ff */
[----:B------:R-:W-:-:S07]  /*1b1b30*/  IMAD.U32 R55, RZ, RZ, UR5 ;  /* 0x00000005ff377e24 */ /* 0x000fce000f8e00ff */
.L_x_10518:
        /* <DEDUP_REMOVED lines=20> */
.L_x_10517:
[----:B------:R-:W0:Y:S01]  /*1b1c80*/  LDCU.64 UR4, c[0x0][0x3c8] ;  /* 0x00007900ff0477ac */ /* 0x000e220008000a00 */
[----:B------:R-:W-:Y:S01]  /*1b1c90*/  BSSY.RECONVERGENT B1, `(.L_x_10519) ;  /* 0x0000018000017945 */ /* 0x000fe20003800200 */
[----:B------:R-:W-:Y:S02]  /*1b1ca0*/  IMAD.MOV.U32 R49, RZ, RZ, RZ ;  /* 0x000000ffff317224 */ /* 0x000fe400078e00ff */
[----:B------:R-:W-:Y:S02]  /*1b1cb0*/  IMAD.MOV.U32 R56, RZ, RZ, RZ ;  /* 0x000000ffff387224 */ /* 0x000fe400078e00ff */
[----:B0-----:R-:W-:Y:S02]  /*1b1cc0*/  IMAD.U32 R54, RZ, RZ, UR4 ;  /* 0x00000004ff367e24 */ /* 0x001fe4000f8e00ff */
[----:B------:R-:W-:-:S07]  /*1b1cd0*/  IMAD.U32 R55, RZ, RZ, UR5 ;  /* 0x00000005ff377e24 */ /* 0x000fce000f8e00ff */
.L_x_10520:
        /* <DEDUP_REMOVED lines=20> */
.L_x_10519:
[----:B------:R-:W0:Y:S01]  /*1b1e20*/  LDCU.64 UR4, c[0x0][0x3c8] ;  /* 0x00007900ff0477ac */ /* 0x000e220008000a00 */
[----:B------:R-:W-:Y:S01]  /*1b1e30*/  BSSY.RECONVERGENT B1, `(.L_x_10521) ;  /* 0x0000018000017945 */ /* 0x000fe20003800200 */
[----:B------:R-:W-:Y:S02]  /*1b1e40*/  IMAD.MOV.U32 R50, RZ, RZ, RZ ;  /* 0x000000ffff327224 */ /* 0x000fe400078e00ff */
[----:B------:R-:W-:Y:S02]  /*1b1e50*/  IMAD.MOV.U32 R57, RZ, RZ, RZ ;  /* 0x000000ffff397224 */ /* 0x000fe400078e00ff */
[----:B0-----:R-:W-:Y:S02]  /*1b1e60*/  IMAD.U32 R54, RZ, RZ, UR4 ;  /* 0x00000004ff367e24 */ /* 0x001fe4000f8e00ff */
[----:B------:R-:W-:-:S07]  /*1b1e70*/  IMAD.U32 R55, RZ, RZ, UR5 ;  /* 0x00000005ff377e24 */ /* 0x000fce000f8e00ff */
.L_x_10522:
        /* <DEDUP_REMOVED lines=20> */
.L_x_10521:
[----:B------:R-:W0:Y:S01]  /*1b1fc0*/  LDCU.64 UR4, c[0x0][0x3c8] ;  /* 0x00007900ff0477ac */ /* 0x000e220008000a00 */
[----:B------:R-:W-:Y:S01]  /*1b1fd0*/  BSSY.RECONVERGENT B1, `(.L_x_10523) ;  /* 0x0000018000017945 */ /* 0x000fe20003800200 */
[----:B------:R-:W-:Y:S02]  /*1b1fe0*/  IMAD.MOV.U32 R14, RZ, RZ, RZ ;  /* 0x000000ffff0e7224 */ /* 0x000fe400078e00ff */
[----:B------:R-:W-:Y:S02]  /*1b1ff0*/  IMAD.MOV.U32 R57, RZ, RZ, RZ ;  /* 0x000000ffff397224 */ /* 0x000fe400078e00ff */
[----:B0-----:R-:W-:Y:S02]  /*1b2000*/  IMAD.U32 R54, RZ, RZ, UR4 ;  /* 0x00000004ff367e24 */ /* 0x001fe4000f8e00ff */
[----:B------:R-:W-:-:S07]  /*1b2010*/  IMAD.U32 R55, RZ, RZ, UR5 ;  /* 0x00000005ff377e24 */ /* 0x000fce000f8e00ff */
.L_x_10524:
        /* <DEDUP_REMOVED lines=20> */
.L_x_10523:
[----:B------:R-:W0:Y:S01]  /*1b2160*/  LDCU.64 UR4, c[0x0][0x3c8] ;  /* 0x00007900ff0477ac */ /* 0x000e220008000a00 */
[----:B------:R-:W-:Y:S01]  /*1b2170*/  BSSY.RECONVERGENT B1, `(.L_x_10525) ;  /* 0x0000018000017945 */ /* 0x000fe20003800200 */
[----:B------:R-:W-:Y:S02]  /*1b2180*/  IMAD.MOV.U32 R49, RZ, RZ, RZ ;  /* 0x000000ffff317224 */ /* 0x000fe400078e00ff */
[----:B------:R-:W-:Y:S02]  /*1b2190*/  IMAD.MOV.U32 R56, RZ, RZ, RZ ;  /* 0x000000ffff387224 */ /* 0x000fe400078e00ff */
[----:B0-----:R-:W-:Y:S02]  /*1b21a0*/  IMAD.U32 R54, RZ, RZ, UR4 ;  /* 0x00000004ff367e24 */ /* 0x001fe4000f8e00ff */
[----:B------:R-:W-:-:S07]  /*1b21b0*/  IMAD.U32 R55, RZ, RZ, UR5 ;  /* 0x00000005ff377e24 */ /* 0x000fce000f8e00ff */
.L_x_10526:
        /* <DEDUP_REMOVED lines=20> */
.L_x_10525:
[----:B------:R-:W0:Y:S01]  /*1b2300*/  LDCU.64 UR4, c[0x0][0x3c8] ;  /* 0x00007900ff0477ac */ /* 0x000e220008000a00 */
[----:B------:R-:W-:Y:S01]  /*1b2310*/  BSSY.RECONVERGENT B1, `(.L_x_10527) ;  /* 0x0000018000017945 */ /* 0x000fe20003800200 */
[----:B------:R-:W-:Y:S02]  /*1b2320*/  IMAD.MOV.U32 R50, RZ, RZ, RZ ;  /* 0x000000ffff327224 */ /* 0x000fe400078e00ff */
[----:B------:R-:W-:Y:S02]  /*1b2330*/  IMAD.MOV.U32 R57, RZ, RZ, RZ ;  /* 0x000000ffff397224 */ /* 0x000fe400078e00ff */
[----:B0-----:R-:W-:Y:S02]  /*1b2340*/  IMAD.U32 R54, RZ, RZ, UR4 ;  /* 0x00000004ff367e24 */ /* 0x001fe4000f8e00ff */
[----:B------:R-:W-:-:S07]  /*1b2350*/  IMAD.U32 R55, RZ, RZ, UR5 ;  /* 0x00000005ff377e24 */ /* 0x000fce000f8e00ff */
.L_x_10528:
        /* <DEDUP_REMOVED lines=20> */
.L_x_10527:
[----:B------:R-:W0:Y:S01]  /*1b24a0*/  LDCU.64 UR4, c[0x0][0x3c8] ;  /* 0x00007900ff0477ac */ /* 0x000e220008000a00 */
[----:B------:R-:W-:Y:S01]  /*1b24b0*/  BSSY.RECONVERGENT B1, `(.L_x_10529) ;  /* 0x0000018000017945 */ /* 0x000fe20003800200 */
[----:B------:R-:W-:Y:S02]  /*1b24c0*/  IMAD.MOV.U32 R14, RZ, RZ, RZ ;  /* 0x000000ffff0e7224 */ /* 0x000fe400078e00ff */
[----:B------:R-:W-:Y:S02]  /*1b24d0*/  IMAD.MOV.U32 R57, RZ, RZ, RZ ;  /* 0x000000ffff397224 */ /* 0x000fe400078e00ff */
[----:B0-----:R-:W-:Y:S02]  /*1b24e0*/  IMAD.U32 R54, RZ, RZ, UR4 ;  /* 0x00000004ff367e24 */ /* 0x001fe4000f8e00ff */
[----:B------:R-:W-:-:S07]  /*1b24f0*/  IMAD.U32 R55, RZ, RZ, UR5 ;  /* 0x00000005ff377e24 */ /* 0x000fce000f8e00ff */
.L_x_10530:
        /* <DEDUP_REMOVED lines=20> */
.L_x_10529:
[----:B------:R-:W0:Y:S01]  /*1b2640*/  LDCU.64 UR4, c[0x0][0x3c8] ;  /* 0x00007900ff0477ac */ /* 0x000e220008000a00 */
[----:B------:R-:W-:Y:S01]  /*1b2650*/  BSSY.RECONVERGENT B1, `(.L_x_10531) ;  /* 0x0000018000017945 */ /* 0x000fe20003800200 */
[----:B------:R-:W-:Y:S02]  /*1b2660*/  IMAD.MOV.U32 R49, RZ, RZ, RZ ;  /* 0x000000ffff317224 */ /* 0x000fe400078e00ff */
[----:B------:R-:W-:Y:S02]  /*1b2670*/  IMAD.MOV.U32 R56, RZ, RZ, RZ ;  /* 0x000000ffff387224 */ /* 0x000fe400078e00ff */
[----:B0-----:R-:W-:Y:S02]  /*1b2680*/  IMAD.U32 R54, RZ, RZ, UR4 ;  /* 0x00000004ff367e24 */ /* 0x001fe4000f8e00ff */
[----:B------:R-:W-:-:S07]  /*1b2690*/  IMAD.U32 R55, RZ, RZ, UR5 ;  /* 0x00000005ff377e24 */ /* 0x000fce000f8e00ff */
.L_x_10532:
        /* <DEDUP_REMOVED lines=20> */
.L_x_10531:
[----:B------:R-:W0:Y:S01]  /*1b27e0*/  LDCU.64 UR4, c[0x0][0x3c8] ;  /* 0x00007900ff0477ac */ /* 0x000e220008000a00 */
[----:B------:R-:W-:Y:S01]  /*1b27f0*/  BSSY.RECONVERGENT B1, `(.L_x_10533) ;  /* 0x0000018000017945 */ /* 0x000fe20003800200 */
[----:B------:R-:W-:Y:S02]  /*1b2800*/  IMAD.MOV.U32 R56, RZ, RZ, RZ ;  /* 0x000000ffff387224 */ /* 0x000fe400078e00ff */
[----:B------:R-:W-:Y:S02]  /*1b2810*/  IMAD.MOV.U32 R55, RZ, RZ, RZ ;  /* 0x000000ffff377224 */ /* 0x000fe400078e00ff */
[----:B0-----:R-:W-:Y:S02]  /*1b2820*/  IMAD.U32 R53, RZ, RZ, UR4 ;  /* 0x00000004ff357e24 */ /* 0x001fe4000f8e00ff */
[----:B------:R-:W-:-:S07]  /*1b2830*/  IMAD.U32 R54, RZ, RZ, UR5 ;  /* 0x00000005ff367e24 */ /* 0x000fce000f8e00ff */
.L_x_10534:
        /* <DEDUP_REMOVED lines=20> */
.L_x_10533:
        /* <DEDUP_REMOVED lines=9> */
.L_x_10536:
        /* <DEDUP_REMOVED lines=20> */
.L_x_10535:
[----:B------:R-:W0:Y:S01]  /*1b2b50*/  LDCU.64 UR4, c[0x0][0x3c8] ;  /* 0x00007900ff0477ac */ /* 0x000e220008000a00 */
[----:B------:R-:W-:Y:S01]  /*1b2b60*/  BSSY.RECONVERGENT B1, `(.L_x_10537) ;  /* 0x0000018000017945 */ /* 0x000fe20003800200 */
[----:B------:R-:W-:Y:S02]  /*1b2b70*/  IMAD.MOV.U32 R49, RZ, RZ, RZ ;  /* 0x000000ffff317224 */ /* 0x000fe400078e00ff */
[----:B------:R-:W-:Y:S02]  /*1b2b80*/  IMAD.MOV.U32 R56, RZ, RZ, RZ ;  /* 0x000000ffff387224 */ /* 0x000fe400078e00ff */
[----:B0-----:R-:W-:Y:S02]  /*1b2b90*/  IMAD.U32 R53, RZ, RZ, UR4 ;  /* 0x00000004ff357e24 */ /* 0x001fe4000f8e00ff */
[----:B------:R-:W-:-:S07]  /*1b2ba0*/  IMAD.U32 R54, RZ, RZ, UR5 ;  /* 0x00000005ff367e24 */ /* 0x000fce000f8e00ff */
.L_x_10538:
        /* <DEDUP_REMOVED lines=20> */
.L_x_10537:
[----:B------:R-:W0:Y:S01]  /*1b2cf0*/  LDCU.64 UR4, c[0x0][0x3c8] ;  /* 0x00007900ff0477ac */ /* 0x000e220008000a00 */
[----:B------:R-:W-:Y:S01]  /*1b2d00*/  BSSY.RECONVERGENT B1, `(.L_x_10539) ;  /* 0x0000018000017945 */ /* 0x000fe20003800200 */
[----:B------:R-:W-:Y:S02]  /*1b2d10*/  IMAD.MOV.U32 R46, RZ, RZ, RZ ;  /* 0x000000ffff2e7224 */ /* 0x000fe400078e00ff */
[----:B------:R-:W-:Y:S02]  /*1b2d20*/  IMAD.MOV.U32 R55, RZ, RZ, RZ ;  /* 0x000000ffff377224 */ /* 0x000fe400078e00ff */
[----:B0-----:R-:W-:Y:S02]  /*1b2d30*/  IMAD.U32 R52, RZ, RZ, UR4 ;  /* 0x00000004ff347e24 */ /* 0x001fe4000f8e00ff */
[----:B------:R-:W-:-:S07]  /*1b2d40*/  IMAD.U32 R53, RZ, RZ, UR5 ;  /* 0x00000005ff357e24 */ /* 0x000fce000f8e00ff */
.L_x_10540:
        /* <DEDUP_REMOVED lines=20> */
.L_x_10539:
[----:B------:R-:W0:Y:S01]  /*1b2e90*/  LDCU.64 UR4, c[0x0][0x3c8] ;  /* 0x00007900ff0477ac */ /* 0x000e220008000a00 */
[----:B------:R-:W-:Y:S01]  /*1b2ea0*/  BSSY.RECONVERGENT B1, `(.L_x_10541) ;  /* 0x0000018000017945 */ /* 0x000fe20003800200 */
[----:B------:R-:W-:Y:S02]  /*1b2eb0*/  IMAD.MOV.U32 R41, RZ, RZ, RZ ;  /* 0x000000ffff297224 */ /* 0x000fe400078e00ff */
[----:B------:R-:W-:Y:S02]  /*1b2ec0*/  IMAD.MOV.U32 R54, RZ, RZ, RZ ;  /* 0x000000ffff367224 */ /* 0x000fe400078e00ff */
[----:B0-----:R-:W-:Y:S02]  /*1b2ed0*/  IMAD.U32 R52, RZ, RZ, UR4 ;  /* 0x00000004ff347e24 */ /* 0x001fe4000f8e00ff */
[----:B------:R-:W-:-:S07]  /*1b2ee0*/  IMAD.U32 R53, RZ, RZ, UR5 ;  /* 0x00000005ff357e24 */ /* 0x000fce000f8e00ff */
.L_x_10542:
        /* <DEDUP_REMOVED lines=20> */
.L_x_10541:
[----:B------:R-:W0:Y:S01]  /*1b3030*/  LDCU.64 UR4, c[0x0][0x3c8] ;  /* 0x00007900ff0477ac */ /* 0x000e220008000a00 */
[----:B------:R-:W-:Y:S01]  /*1b3040*/  BSSY.RECONVERGENT B1, `(.L_x_10543) ;  /* 0x0000018000017945 */ /* 0x000fe20003800200 */
[----:B------:R-:W-:Y:S02]  /*1b3050*/  IMAD.MOV.U32 R39, RZ, RZ, RZ ;  /* 0x000000ffff277224 */ /* 0x000fe400078e00ff */
[----:B------:R-:W-:Y:S02]  /*1b3060*/  IMAD.MOV.U32 R54, RZ, RZ, RZ ;  /* 0x000000ffff367224 */ /* 0x000fe400078e00ff */
[----:B0-----:R-:W-:Y:S02]  /*1b3070*/  IMAD.U32 R51, RZ, RZ, UR4 ;  /* 0x00000004ff337e24 */ /* 0x001fe4000f8e00ff */
[----:B------:R-:W-:-:S07]  /*1b3080*/  IMAD.U32 R52, RZ, RZ, UR5 ;  /* 0x00000005ff347e24 */ /* 0x000fce000f8e00ff */
.L_x_10544:
        /* <DEDUP_REMOVED lines=20> */
.L_x_10543:
[----:B------:R-:W0:Y:S01]  /*1b31d0*/  LDCU.64 UR4, c[0x0][0x3c8] ;  /* 0x00007900ff0477ac */ /* 0x000e220008000a00 */
[----:B------:R-:W-:Y:S01]  /*1b31e0*/  BSSY.RECONVERGENT B1, `(.L_x_10545) ;  /* 0x0000018000017945 */ /* 0x000fe20003800200 */
[----:B------:R-:W-:Y:S02]  /*1b31f0*/  IMAD.MOV.U32 R38, RZ, RZ, RZ ;  /* 0x000000ffff267224 */ /* 0x000fe400078e00ff */
[----:B------:R-:W-:Y:S02]  /*1b3200*/  IMAD.MOV.U32 R53, RZ, RZ, RZ ;  /* 0x000000ffff357224 */ /* 0x000fe400078e00ff */
[----:B0-----:R-:W-:Y:S02]  /*1b3210*/  IMAD.U32 R51, RZ, RZ, UR4 ;  /* 0x00000004ff337e24 */ /* 0x001fe4000f8e00ff */
[----:B------:R-:W-:-:S07]  /*1b3220*/  IMAD.U32 R52, RZ, RZ, UR5 ;  /* 0x00000005ff347e24 */ /* 0x000fce000f8e00ff */
.L_x_10546:
        /* <DEDUP_REMOVED lines=20> */
.L_x_10545:
[----:B------:R-:W0:Y:S01]  /*1b3370*/  LDCU.64 UR4, c[0x0][0x3c8] ;  /* 0x00007900ff0477ac */ /* 0x000e220008000a00 */
[----:B------:R-:W-:Y:S01]  /*1b3380*/  BSSY.RECONVERGENT B1, `(.L_x_10547) ;  /* 0x0000018000017945 */ /* 0x000fe20003800200 */
[----:B------:R-:W-:Y:S02]  /*1b3390*/  IMAD.MOV.U32 R37, RZ, RZ, RZ ;  /* 0x000000ffff257224 */ /* 0x000fe400078e00ff */
[----:B------:R-:W-:Y:S02]  /*1b33a0*/  IMAD.MOV.U32 R52, RZ, RZ, RZ ;  /* 0x000000ffff347224 */ /* 0x000fe400078e00ff */
[----:B0-----:R-:W-:Y:S02]  /*1b33b0*/  IMAD.U32 R49, RZ, RZ, UR4 ;  /* 0x00000004ff317e24 */ /* 0x001fe4000f8e00ff */
[----:B------:R-:W-:-:S07]  /*1b33c0*/  IMAD.U32 R50, RZ, RZ, UR5 ;  /* 0x00000005ff327e24 */ /* 0x000fce000f8e00ff */
.L_x_10548:
        /* <DEDUP_REMOVED lines=20> */
.L_x_10547:
[----:B------:R-:W0:Y:S01]  /*1b3510*/  LDCU.64 UR4, c[0x0][0x3c8] ;  /* 0x00007900ff0477ac */ /* 0x000e220008000a00 */
[----:B------:R-:W-:Y:S01]  /*1b3520*/  BSSY.RECONVERGENT B1, `(.L_x_10549) ;  /* 0x0000018000017945 */ /* 0x000fe20003800200 */
[----:B------:R-:W-:Y:S02]  /*1b3530*/  IMAD.MOV.U32 R36, RZ, RZ, RZ ;  /* 0x000000ffff247224 */ /* 0x000fe400078e00ff */
[----:B------:R-:W-:Y:S02]  /*1b3540*/  IMAD.MOV.U32 R51, RZ, RZ, RZ ;  /* 0x000000ffff337224 */ /* 0x000fe400078e00ff */
[----:B0-----:R-:W-:Y:S02]  /*1b3550*/  IMAD.U32 R50, RZ, RZ, UR4 ;  /* 0x00000004ff327e24 */ /* 0x001fe4000f8e00ff */
[----:B------:R-:W-:-:S07]  /*1b3560*/  IMAD.U32 R49, RZ, RZ, UR5 ;  /* 0x00000005ff317e24 */ /* 0x000fce000f8e00ff */
.L_x_10550:
        /* <DEDUP_REMOVED lines=20> */
.L_x_10549:
[----:B------:R-:W0:Y:S01]  /*1b36b0*/  LDCU.64 UR4, c[0x0][0x3c8] ;  /* 0x00007900ff0477ac */ /* 0x000e220008000a00 */
[----:B------:R-:W-:Y:S01]  /*1b36c0*/  BSSY.RECONVERGENT B1, `(.L_x_10551) ;  /* 0x0000018000017945 */ /* 0x000fe20003800200 */
[----:B------:R-:W-:Y:S02]  /*1b36d0*/  IMAD.MOV.U32 R35, RZ, RZ, RZ ;  /* 0x000000ffff237224 */ /* 0x000fe400078e00ff */
[----:B------:R-:W-:Y:S02]  /*1b36e0*/  IMAD.MOV.U32 R50, RZ, RZ, RZ ;  /* 0x000000ffff327224 */ /* 0x000fe400078e00ff */
[----:B0-----:R-:W-:Y:S02]  /*1b36f0*/  IMAD.U32 R41, RZ, RZ, UR4 ;  /* 0x00000004ff297e24 */ /* 0x001fe4000f8e00ff */
[----:B------:R-:W-:-:S07]  /*1b3700*/  IMAD.U32 R47, RZ, RZ, UR5 ;  /* 0x00000005ff2f7e24 */ /* 0x000fce000f8e00ff */
.L_x_10552:
        /* <DEDUP_REMOVED lines=20> */
.L_x_10551:
[----:B------:R-:W0:Y:S01]  /*1b3850*/  LDCU.64 UR4, c[0x0][0x3c8] ;  /* 0x00007900ff0477ac */ /* 0x000e220008000a00 */
[----:B------:R-:W-:Y:S01]  /*1b3860*/  BSSY.RECONVERGENT B1, `(.L_x_10553) ;  /* 0x0000018000017945 */ /* 0x000fe20003800200 */
[----:B------:R-:W-:Y:S02]  /*1b3870*/  IMAD.MOV.U32 R34, RZ, RZ, RZ ;  /* 0x000000ffff227224 */ /* 0x000fe400078e00ff */
[----:B------:R-:W-:Y:S02]  /*1b3880*/  IMAD.MOV.U32 R50, RZ, RZ, RZ ;  /* 0x000000ffff327224 */ /* 0x000fe400078e00ff */
[----:B0-----:R-:W-:Y:S02]  /*1b3890*/  IMAD.U32 R46, RZ, RZ, UR4 ;  /* 0x00000004ff2e7e24 */ /* 0x001fe4000f8e00ff */
[----:B------:R-:W-:-:S07]  /*1b38a0*/  IMAD.U32 R47, RZ, RZ, UR5 ;  /* 0x00000005ff2f7e24 */ /* 0x000fce000f8e00ff */
.L_x_10554:
        /* <DEDUP_REMOVED lines=20> */
.L_x_10553:
[----:B------:R-:W0:Y:S01]  /*1b39f0*/  LDCU.64 UR4, c[0x0][0x3c8] ;  /* 0x00007900ff0477ac */ /* 0x000e220008000a00 */
[----:B------:R-:W-:Y:S01]  /*1b3a00*/  BSSY.RECONVERGENT B1, `(.L_x_10555) ;  /* 0x0000018000017945 */ /* 0x000fe20003800200 */
[----:B------:R-:W-:Y:S02]  /*1b3a10*/  IMAD.MOV.U32 R33, RZ, RZ, RZ ;  /* 0x000000ffff217224 */ /* 0x000fe400078e00ff */
[----:B------:R-:W-:Y:S02]  /*1b3a20*/  IMAD.MOV.U32 R46, RZ, RZ, RZ ;  /* 0x000000ffff2e7224 */ /* 0x000fe400078e00ff */
[----:B0-----:R-:W-:Y:S02]  /*1b3a30*/  IMAD.U32 R39, RZ, RZ, UR4 ;  /* 0x00000004ff277e24 */ /* 0x001fe4000f8e00ff */
[----:B------:R-:W-:-:S07]  /*1b3a40*/  IMAD.U32 R41, RZ, RZ, UR5 ;  /* 0x00000005ff297e24 */ /* 0x000fce000f8e00ff */
.L_x_10556:
        /* <DEDUP_REMOVED lines=20> */
.L_x_10555:
[----:B------:R-:W0:Y:S01]  /*1b3b90*/  LDCU.64 UR4, c[0x0][0x3c8] ;  /* 0x00007900ff0477ac */ /* 0x000e220008000a00 */
[----:B------:R-:W-:Y:S01]  /*1b3ba0*/  BSSY.RECONVERGENT B1, `(.L_x_10557) ;  /* 0x0000018000017945 */ /* 0x000fe20003800200 */
[----:B------:R-:W-:Y:S02]  /*1b3bb0*/  IMAD.MOV.U32 R32, RZ, RZ, RZ ;  /* 0x000000ffff207224 */ /* 0x000fe400078e00ff */
[----:B------:R-:W-:Y:S02]  /*1b3bc0*/  IMAD.MOV.U32 R41, RZ, RZ, RZ ;  /* 0x000000ffff297224 */ /* 0x000fe400078e00ff */
[----:B0-----:R-:W-:Y:S02]  /*1b3bd0*/  IMAD.U32 R46, RZ, RZ, UR4 ;  /* 0x00000004ff2e7e24 */ /* 0x001fe4000f8e00ff */
[----:B------:R-:W-:-:S07]  /*1b3be0*/  IMAD.U32 R39, RZ, RZ, UR5 ;  /* 0x00000005ff277e24 */ /* 0x000fce000f8e00ff */
.L_x_10558:
        /* <DEDUP_REMOVED lines=20> */
.L_x_10557:
[----:B------:R-:W0:Y:S01]  /*1b3d30*/  LDCU.64 UR4, c[0x0][0x3c8] ;  /* 0x00007900ff0477ac */ /* 0x000e220008000a00 */
[----:B------:R-:W-:Y:S01]  /*1b3d40*/  BSSY.RECONVERGENT B1, `(.L_x_10559) ;  /* 0x0000018000017945 */ /* 0x000fe20003800200 */
[----:B------:R-:W-:Y:S02]  /*1b3d50*/  IMAD.MOV.U32 R31, RZ, RZ, RZ ;  /* 0x000000ffff1f7224 */ /* 0x000fe400078e00ff */
[----:B------:R-:W-:Y:S02]  /*1b3d60*/  IMAD.MOV.U32 R46, RZ, RZ, RZ ;  /* 0x000000ffff2e7224 */ /* 0x000fe400078e00ff */
[----:B0-----:R-:W-:Y:S02]  /*1b3d70*/  IMAD.U32 R37, RZ, RZ, UR4 ;  /* 0x00000004ff257e24 */ /* 0x001fe4000f8e00ff */
[----:B------:R-:W-:-:S07]  /*1b3d80*/  IMAD.U32 R38, RZ, RZ, UR5 ;  /* 0x00000005ff267e24 */ /* 0x000fce000f8e00ff */
.L_x_10560:
        /* <DEDUP_REMOVED lines=20> */
.L_x_10559:
[----:B------:R-:W0:Y:S01]  /*1b3ed0*/  LDCU.64 UR4, c[0x0][0x3c8] ;  /* 0x00007900ff0477ac */ /* 0x000e220008000a00 */
[----:B------:R-:W-:Y:S01]  /*1b3ee0*/  BSSY.RECONVERGENT B1, `(.L_x_10561) ;  /* 0x0000018000017945 */ /* 0x000fe20003800200 */
[----:B------:R-:W-:Y:S02]  /*1b3ef0*/  IMAD.MOV.U32 R30, RZ, RZ, RZ ;  /* 0x000000ffff1e7224 */ /* 0x000fe400078e00ff */
[----:B------:R-:W-:Y:S02]  /*1b3f00*/  IMAD.MOV.U32 R39, RZ, RZ, RZ ;  /* 0x000000ffff277224 */ /* 0x000fe400078e00ff */
[----:B0-----:R-:W-:Y:S02]  /*1b3f10*/  IMAD.U32 R38, RZ, RZ, UR4 ;  /* 0x00000004ff267e24 */ /* 0x001fe4000f8e00ff */
[----:B------:R-:W-:-:S07]  /*1b3f20*/  IMAD.U32 R37, RZ, RZ, UR5 ;  /* 0x00000005ff257e24 */ /* 0x000fce000f8e00ff */
.L_x_10562:
        /* <DEDUP_REMOVED lines=20> */
.L_x_10561:
[----:B------:R-:W0:Y:S01]  /*1b4070*/  LDCU.64 UR4, c[0x0][0x3c8] ;  /* 0x00007900ff0477ac */ /* 0x000e220008000a00 */
[----:B------:R-:W-:Y:S01]  /*1b4080*/  BSSY.RECONVERGENT B1, `(.L_x_10563) ;  /* 0x0000018000017945 */ /* 0x000fe20003800200 */
[----:B------:R-:W-:Y:S02]  /*1b4090*/  IMAD.MOV.U32 R29, RZ, RZ, RZ ;  /* 0x000000ffff1d7224 */ /* 0x000fe400078e00ff */
[----:B------:R-:W-:Y:S02]  /*1b40a0*/  IMAD.MOV.U32 R38, RZ, RZ, RZ ;  /* 0x000000ffff267224 */ /* 0x000fe400078e00ff */
[----:B0-----:R-:W-:Y:S02]  /*1b40b0*/  IMAD.U32 R35, RZ, RZ, UR4 ;  /* 0x00000004ff237e24 */ /* 0x001fe4000f8e00ff */
[----:B------:R-:W-:-:S07]  /*1b40c0*/  IMAD.U32 R36, RZ, RZ, UR5 ;  /* 0x00000005ff247e24 */ /* 0x000fce000f8e00ff */
.L_x_10564:
        /* <DEDUP_REMOVED lines=20> */
.L_x_10563:
[----:B------:R-:W0:Y:S01]  /*1b4210*/  LDCU.64 UR4, c[0x0][0x3c8] ;  /* 0x00007900ff0477ac */ /* 0x000e220008000a00 */
[----:B------:R-:W-:Y:S01]  /*1b4220*/  BSSY.RECONVERGENT B1, `(.L_x_10565) ;  /* 0x0000018000017945 */ /* 0x000fe20003800200 */
[----:B------:R-:W-:Y:S02]  /*1b4230*/  IMAD.MOV.U32 R28, RZ, RZ, RZ ;  /* 0x000000ffff1c7224 */ /* 0x000fe400078e00ff */
[----:B------:R-:W-:Y:S02]  /*1b4240*/  IMAD.MOV.U32 R37, RZ, RZ, RZ ;  /* 0x000000ffff257224 */ /* 0x000fe400078e00ff */
[----:B0-----:R-:W-:Y:S02]  /*1b4250*/  IMAD.U32 R36, RZ, RZ, UR4 ;  /* 0x00000004ff247e24 */ /* 0x001fe4000f8e00ff */
[----:B------:R-:W-:-:S07]  /*1b4260*/  IMAD.U32 R35, RZ, RZ, UR5 ;  /* 0x00000005ff237e24 */ /* 0x000fce000f8e00ff */
.L_x_10566:
        /* <DEDUP_REMOVED lines=20> */
.L_x_10565:
[----:B------:R-:W0:Y:S01]  /*1b43b0*/  LDCU.64 UR4, c[0x0][0x3c8] ;  /* 0x00007900ff0477ac */ /* 0x000e220008000a00 */
[----:B------:R-:W-:Y:S01]  /*1b43c0*/  BSSY.RECONVERGENT B1, `(.L_x_10567) ;  /* 0x0000018000017945 */ /* 0x000fe20003800200 */
[----:B------:R-:W-:Y:S02]  /*1b43d0*/  IMAD.MOV.U32 R27, RZ, RZ, RZ ;  /* 0x000000ffff1b7224 */ /* 0x000fe400078e00ff */
[----:B------:R-:W-:Y:S02]  /*1b43e0*/  IMAD.MOV.U32 R36, RZ, RZ, RZ ;  /* 0x000000ffff247224 */ /* 0x000fe400078e00ff */
[----:B0-----:R-:W-:Y:S02]  /*1b43f0*/  IMAD.U32 R33, RZ, RZ, UR4 ;  /* 0x00000004ff217e24 */ /* 0x001fe4000f8e00ff */
[----:B------:R-:W-:-:S07]  /*1b4400*/  IMAD.U32 R34, RZ, RZ, UR5 ;  /* 0x00000005ff227e24 */ /* 0x000fce000f8e00ff */
.L_x_10568:
        /* <DEDUP_REMOVED lines=20> */
.L_x_10567:
[----:B------:R-:W0:Y:S01]  /*1b4550*/  LDCU.64 UR4, c[0x0][0x3c8] ;  /* 0x00007900ff0477ac */ /* 0x000e220008000a00 */
[----:B------:R-:W-:Y:S01]  /*1b4560*/  BSSY.RECONVERGENT B1, `(.L_x_10569) ;  /* 0x0000018000017945 */ /* 0x000fe20003800200 */
[----:B------:R-:W-:Y:S02]  /*1b4570*/  IMAD.MOV.U32 R26, RZ, RZ, RZ ;  /* 0x000000ffff1a7224 */ /* 0x000fe400078e00ff */
[----:B------:R-:W-:Y:S02]  /*1b4580*/  IMAD.MOV.U32 R35, RZ, RZ, RZ ;  /* 0x000000ffff237224 */ /* 0x000fe400078e00ff */
[----:B0-----:R-:W-:Y:S02]  /*1b4590*/  IMAD.U32 R34, RZ, RZ, UR4 ;  /* 0x00000004ff227e24 */ /* 0x001fe4000f8e00ff */
[----:B------:R-:W-:-:S07]  /*1b45a0*/  IMAD.U32 R33, RZ, RZ, UR5 ;  /* 0x00000005ff217e24 */ /* 0x000fce000f8e00ff */
.L_x_10570:
        /* <DEDUP_REMOVED lines=20> */
.L_x_10569:
[----:B------:R-:W0:Y:S01]  /*1b46f0*/  LDCU.64 UR4, c[0x0][0x3c8] ;  /* 0x00007900ff0477ac */ /* 0x000e220008000a00 */
[----:B------:R-:W-:Y:S01]  /*1b4700*/  BSSY.RECONVERGENT B1, `(.L_x_10571) ;  /* 0x0000017000017945 */ /* 0x000fe20003800200 */
[----:B------:R-:W-:Y:S01]  /*1b4710*/  CS2R R32, SRZ ;  /* 0x0000000000207805 */ /* 0x000fe2000001ff00 */
[----:B0-----:R-:W-:Y:S02]  /*1b4720*/  IMAD.U32 R31, RZ, RZ, UR4 ;  /* 0x00000004ff1f7e24 */ /* 0x001fe4000f8e00ff */
[----:B------:R-:W-:-:S07]  /*1b4730*/  IMAD.U32 R30, RZ, RZ, UR5 ;  /* 0x00000005ff1e7e24 */ /* 0x000fce000f8e00ff */
.L_x_10572:
        /* <DEDUP_REMOVED lines=20> */
.L_x_10571:
[----:B------:R-:W0:Y:S01]  /*1b4880*/  LDCU.64 UR4, c[0x0][0x3c8] ;  /* 0x00007900ff0477ac */ /* 0x000e220008000a00 */
[----:B------:R-:W-:Y:S01]  /*1b4890*/  BSSY.RECONVERGENT B1, `(.L_x_10573) ;  /* 0x0000018000017945 */ /* 0x000fe20003800200 */
[----:B------:R-:W-:Y:S02]  /*1b48a0*/  IMAD.MOV.U32 R32, RZ, RZ, RZ ;  /* 0x000000ffff207224 */ /* 0x000fe400078e00ff */
[----:B------:R-:W-:Y:S02]  /*1b48b0*/  IMAD.MOV.U32 R31, RZ, RZ, RZ ;  /* 0x000000ffff1f7224 */ /* 0x000fe400078e00ff */
[----:B0-----:R-:W-:Y:S02]  /*1b48c0*/  IMAD.U32 R29, RZ, RZ, UR4 ;  /* 0x00000004ff1d7e24 */ /* 0x001fe4000f8e00ff */
[----:B------:R-:W-:-:S07]  /*1b48d0*/  IMAD.U32 R30, RZ, RZ, UR5 ;  /* 0x00000005ff1e7e24 */ /* 0x000fce000f8e00ff */
.L_x_10574:
        /* <DEDUP_REMOVED lines=20> */
.L_x_10573:
        /* <DEDUP_REMOVED lines=11> */
.L_x_10576:
        /* <DEDUP_REMOVED lines=20> */
.L_x_10575:
[----:B------:R-:W0:Y:S01]  /*1b4c10*/  LDCU.64 UR4, c[0x0][0x3c8] ;  /* 0x00007900ff0477ac */ /* 0x000e220008000a00 */
[----:B------:R-:W-:Y:S01]  /*1b4c20*/  BSSY.RECONVERGENT B1, `(.L_x_10577) ;  /* 0x0000018000017945 */ /* 0x000fe20003800200 */
[----:B------:R-:W-:Y:S02]  /*1b4c30*/  IMAD.MOV.U32 R22, RZ, RZ, RZ ;  /* 0x000000ffff167224 */ /* 0x000fe400078e00ff */
[----:B------:R-:W-:Y:S02]  /*1b4c40*/  IMAD.MOV.U32 R31, RZ, RZ, RZ ;  /* 0x000000ffff1f7224 */ /* 0x000fe400078e00ff */
[----:B0-----:R-:W-:Y:S02]  /*1b4c50*/  IMAD.U32 R29, RZ, RZ, UR4 ;  /* 0x00000004ff1d7e24 */ /* 0x001fe4000f8e00ff */
[----:B------:R-:W-:-:S07]  /*1b4c60*/  IMAD.U32 R28, RZ, RZ, UR5 ;  /* 0x00000005ff1c7e24 */ /* 0x000fce000f8e00ff */
.L_x_10578:
        /* <DEDUP_REMOVED lines=20> */
.L_x_10577:
        /* <DEDUP_REMOVED lines=8> */
.L_x_10580:
        /* <DEDUP_REMOVED lines=20> */
.L_x_10579:
[----:B------:R-:W0:Y:S01]  /*1b4f70*/  LDCU.64 UR4, c[0x0][0x3c8] ;  /* 0x00007900ff0477ac */ /* 0x000e220008000a00 */
[----:B------:R-:W-:Y:S01]  /*1b4f80*/  BSSY.RECONVERGENT B1, `(.L_x_10581) ;  /* 0x0000018000017945 */ /* 0x000fe20003800200 */
[----:B------:R-:W-:Y:S02]  /*1b4f90*/  IMAD.MOV.U32 R23, RZ, RZ, RZ ;  /* 0x000000ffff177224 */ /* 0x000fe400078e00ff */
[----:B------:R-:W-:Y:S02]  /*1b4fa0*/  IMAD.MOV.U32 R32, RZ, RZ, RZ ;  /* 0x000000ffff207224 */ /* 0x000fe400078e00ff */
[----:B0-----:R-:W-:Y:S02]  /*1b4fb0*/  IMAD.U32 R30, RZ, RZ, UR4 ;  /* 0x00000004ff1e7e24 */ /* 0x001fe4000f8e00ff */
[----:B------:R-:W-:-:S07]  /*1b4fc0*/  IMAD.U32 R29, RZ, RZ, UR5 ;  /* 0x00000005ff1d7e24 */ /* 0x000fce000f8e00ff */
.L_x_10582:
        /* <DEDUP_REMOVED lines=20> */
.L_x_10581:
        /* <DEDUP_REMOVED lines=8> */
.L_x_10584:
        /* <DEDUP_REMOVED lines=20> */
.L_x_10583:
[----:B------:R-:W0:Y:S01]  /*1b52d0*/  LDCU.64 UR4, c[0x0][0x3c8] ;  /* 0x00007900ff0477ac */ /* 0x000e220008000a00 */
[----:B------:R-:W-:Y:S01]  /*1b52e0*/  BSSY.RECONVERGENT B1, `(.L_x_10585) ;  /* 0x0000018000017945 */ /* 0x000fe20003800200 */
[----:B------:R-:W-:Y:S02]  /*1b52f0*/  IMAD.MOV.U32 R24, RZ, RZ, RZ ;  /* 0x000000ffff187224 */ /* 0x000fe400078e00ff */
[----:B------:R-:W-:Y:S02]  /*1b5300*/  IMAD.MOV.U32 R31, RZ, RZ, RZ ;  /* 0x000000ffff1f7224 */ /* 0x000fe400078e00ff */
[----:B0-----:R-:W-:Y:S02]  /*1b5310*/  IMAD.U32 R30, RZ, RZ, UR4 ;  /* 0x00000004ff1e7e24 */ /* 0x001fe4000f8e00ff */
[----:B------:R-:W-:-:S07]  /*1b5320*/  IMAD.U32 R29, RZ, RZ, UR5 ;  /* 0x00000005ff1d7e24 */ /* 0x000fce000f8e00ff */
.L_x_10586:
        /* <DEDUP_REMOVED lines=20> */
.L_x_10585:
        /* <DEDUP_REMOVED lines=8> */
.L_x_10588:
        /* <DEDUP_REMOVED lines=20> */
.L_x_10587:
[----:B------:R-:W0:Y:S01]  /*1b5630*/  LDCU.64 UR4, c[0x0][0x3c8] ;  /* 0x00007900ff0477ac */ /* 0x000e220008000a00 */
[----:B------:R-:W-:Y:S01]  /*1b5640*/  BSSY.RECONVERGENT B1, `(.L_x_10589) ;  /* 0x0000018000017945 */ /* 0x000fe20003800200 */
[----:B------:R-:W-:Y:S02]  /*1b5650*/  IMAD.MOV.U32 R22, RZ, RZ, RZ ;  /* 0x000000ffff167224 */ /* 0x000fe400078e00ff */
[----:B------:R-:W-:Y:S02]  /*1b5660*/  IMAD.MOV.U32 R31, RZ, RZ, RZ ;  /* 0x000000ffff1f7224 */ /* 0x000fe400078e00ff */
[----:B0-----:R-:W-:Y:S02]  /*1b5670*/  IMAD.U32 R30, RZ, RZ, UR4 ;  /* 0x00000004ff1e7e24 */ /* 0x001fe4000f8e00ff */
[----:B------:R-:W-:-:S07]  /*1b5680*/  IMAD.U32 R29, RZ, RZ, UR5 ;  /* 0x00000005ff1d7e24 */ /* 0x000fce000f8e00ff */
.L_x_10590:
        /* <DEDUP_REMOVED lines=20> */
.L_x_10589:
        /* <DEDUP_REMOVED lines=8> */
.L_x_10592:
        /* <DEDUP_REMOVED lines=20> */
.L_x_10591:
[----:B------:R-:W0:Y:S01]  /*1b5990*/  LDCU.64 UR4, c[0x0][0x3c8] ;  /* 0x00007900ff0477ac */ /* 0x000e220008000a00 */
[----:B------:R-:W-:Y:S01]  /*1b59a0*/  BSSY.RECONVERGENT B1, `(.L_x_10593) ;  /* 0x0000018000017945 */ /* 0x000fe20003800200 */
[----:B------:R-:W-:Y:S02]  /*1b59b0*/  IMAD.MOV.U32 R23, RZ, RZ, RZ ;  /* 0x000000ffff177224 */ /* 0x000fe400078e00ff */
[----:B------:R-:W-:Y:S02]  /*1b59c0*/  IMAD.MOV.U32 R48, RZ, RZ, RZ ;  /* 0x000000ffff307224 */ /* 0x000fe400078e00ff */
[----:B0-----:R-:W-:Y:S02]  /*1b59d0*/  IMAD.U32 R46, RZ, RZ, UR4 ;  /* 0x00000004ff2e7e24 */ /* 0x001fe4000f8e00ff */
[----:B------:R-:W-:-:S07]  /*1b59e0*/  IMAD.U32 R29, RZ, RZ, UR5 ;  /* 0x00000005ff1d7e24 */ /* 0x000fce000f8e00ff */
.L_x_10594:
        /* <DEDUP_REMOVED lines=20> */
.L_x_10593:
        /* <DEDUP_REMOVED lines=8> */
.L_x_10596:
        /* <DEDUP_REMOVED lines=20> */
.L_x_10595:
[----:B------:R-:W0:Y:S01]  /*1b5cf0*/  LDCU.64 UR4, c[0x0][0x3c8] ;  /* 0x00007900ff0477ac */ /* 0x000e220008000a00 */
[----:B------:R-:W-:Y:S01]  /*1b5d00*/  BSSY.RECONVERGENT B1, `(.L_x_10597) ;  /* 0x0000018000017945 */ /* 0x000fe20003800200 */
[----:B------:R-:W-:Y:S02]  /*1b5d10*/  IMAD.MOV.U32 R24, RZ, RZ, RZ ;  /* 0x000000ffff187224 */ /* 0x000fe400078e00ff */
[----:B------:R-:W-:Y:S02]  /*1b5d20*/  IMAD.MOV.U32 R48, RZ, RZ, RZ ;  /* 0x000000ffff307224 */ /* 0x000fe400078e00ff */
[----:B0-----:R-:W-:Y:S02]  /*1b5d30*/  IMAD.U32 R46, RZ, RZ, UR4 ;  /* 0x00000004ff2e7e24 */ /* 0x001fe4000f8e00ff */
[----:B------:R-:W-:-:S07]  /*1b5d40*/  IMAD.U32 R45, RZ, RZ, UR5 ;  /* 0x00000005ff2d7e24 */ /* 0x000fce000f8e00ff */
.L_x_10598:
        /* <DEDUP_REMOVED lines=20> */
.L_x_10597:
        /* <DEDUP_REMOVED lines=8> */
.L_x_10600:
        /* <DEDUP_REMOVED lines=20> */
.L_x_10599:
[----:B------:R-:W0:Y:S01]  /*1b6050*/  LDCU.64 UR4, c[0x0][0x3c8] ;  /* 0x00007900ff0477ac */ /* 0x000e220008000a00 */
[----:B------:R-:W-:Y:S01]  /*1b6060*/  BSSY.RECONVERGENT B1, `(.L_x_10601) ;  /* 0x0000018000017945 */ /* 0x000fe20003800200 */
[----:B------:R-:W-:Y:S02]  /*1b6070*/  IMAD.MOV.U32 R22, RZ, RZ, RZ ;  /* 0x000000ffff167224 */ /* 0x000fe400078e00ff */
[----:B------:R-:W-:Y:S02]  /*1b6080*/  IMAD.MOV.U32 R51, RZ, RZ, RZ ;  /* 0x000000ffff337224 */ /* 0x000fe400078e00ff */
[----:B0-----:R-:W-:Y:S02]  /*1b6090*/  IMAD.U32 R48, RZ, RZ, UR4 ;  /* 0x00000004ff307e24 */ /* 0x001fe4000f8e00ff */
[----:B------:R-:W-:-:S07]  /*1b60a0*/  IMAD.U32 R50, RZ, RZ, UR5 ;  /* 0x00000005ff327e24 */ /* 0x000fce000f8e00ff */
.L_x_10602:
        /* <DEDUP_REMOVED lines=20> */
.L_x_10601:
        /* <DEDUP_REMOVED lines=8> */
.L_x_10604:
        /* <DEDUP_REMOVED lines=20> */
.L_x_10603:
[----:B------:R-:W0:Y:S01]  /*1b63b0*/  LDCU.64 UR4, c[0x0][0x3c8] ;  /* 0x00007900ff0477ac */ /* 0x000e220008000a00 */
[----:B------:R-:W-:Y:S01]  /*1b63c0*/  BSSY.RECONVERGENT B1, `(.L_x_10605) ;  /* 0x0000018000017945 */ /* 0x000fe20003800200 */
[----:B------:R-:W-:Y:S02]  /*1b63d0*/  IMAD.MOV.U32 R45, RZ, RZ, RZ ;  /* 0x000000ffff2d7224 */ /* 0x000fe400078e00ff */
[----:B------:R-:W-:Y:S02]  /*1b63e0*/  IMAD.MOV.U32 R53, RZ, RZ, RZ ;  /* 0x000000ffff357224 */ /* 0x000fe400078e00ff */
[----:B0-----:R-:W-:Y:S02]  /*1b63f0*/  IMAD.U32 R52, RZ, RZ, UR4 ;  /* 0x00000004ff347e24 */ /* 0x001fe4000f8e00ff */
[----:B------:R-:W-:-:S07]  /*1b6400*/  IMAD.U32 R51, RZ, RZ, UR5 ;  /* 0x00000005ff337e24 */ /* 0x000fce000f8e00ff */
.L_x_10606:
        /* <DEDUP_REMOVED lines=20> */
.L_x_10605:
        /* <DEDUP_REMOVED lines=8> */
.L_x_10608:
        /* <DEDUP_REMOVED lines=20> */
.L_x_10607:
[----:B------:R-:W0:Y:S01]  /*1b6710*/  LDCU.64 UR4, c[0x0][0x3c8] ;  /* 0x00007900ff0477ac */ /* 0x000e220008000a00 */
[----:B------:R-:W-:Y:S01]  /*1b6720*/  BSSY.RECONVERGENT B1, `(.L_x_10609) ;  /* 0x0000018000017945 */ /* 0x000fe20003800200 */
[----:B------:R-:W-:Y:S02]  /*1b6730*/  IMAD.MOV.U32 R41, RZ, RZ, RZ ;  /* 0x000000ffff297224 */ /* 0x000fe400078e00ff */
[----:B------:R-:W-:Y:S02]  /*1b6740*/  IMAD.MOV.U32 R54, RZ, RZ, RZ ;  /* 0x000000ffff367224 */ /* 0x000fe400078e00ff */
[----:B0-----:R-:W-:Y:S02]  /*1b6750*/  IMAD.U32 R53, RZ, RZ, UR4 ;  /* 0x00000004ff357e24 */ /* 0x001fe4000f8e00ff */
[----:B------:R-:W-:-:S07]  /*1b6760*/  IMAD.U32 R52, RZ, RZ, UR5 ;  /* 0x00000005ff347e24 */ /* 0x000fce000f8e00ff */
.L_x_10610:
        /* <DEDUP_REMOVED lines=20> */
.L_x_10609:
        /* <DEDUP_REMOVED lines=8> */
.L_x_10612:
        /* <DEDUP_REMOVED lines=20> */
.L_x_10611:
[----:B------:R-:W0:Y:S01]  /*1b6a70*/  LDCU.64 UR4, c[0x0][0x3c8] ;  /* 0x00007900ff0477ac */ /* 0x000e220008000a00 */
[----:B------:R-:W-:Y:S01]  /*1b6a80*/  BSSY.RECONVERGENT B1, `(.L_x_10613) ;  /* 0x0000018000017945 */ /* 0x000fe20003800200 */
[----:B------:R-:W-:Y:S02]  /*1b6a90*/  IMAD.MOV.U32 R55, RZ, RZ, RZ ;  /* 0x000000ffff377224 */ /* 0x000fe400078e00ff */
[----:B------:R-:W-:Y:S02]  /*1b6aa0*/  IMAD.MOV.U32 R57, RZ, RZ, RZ ;  /* 0x000000ffff397224 */ /* 0x000fe400078e00ff */
[----:B0-----:R-:W-:Y:S02]  /*1b6ab0*/  IMAD.U32 R53, RZ, RZ, UR4 ;  /* 0x00000004ff357e24 */ /* 0x001fe4000f8e00ff */
[----:B------:R-:W-:-:S07]  /*1b6ac0*/  IMAD.U32 R54, RZ, RZ, UR5 ;  /* 0x00000005ff367e24 */ /* 0x000fce000f8e00ff */
.L_x_10614:
        /* <DEDUP_REMOVED lines=20> */
.L_x_10613:
        /* <DEDUP_REMOVED lines=9> */
.L_x_10616:
        /* <DEDUP_REMOVED lines=20> */
.L_x_10615:
[----:B------:R-:W0:Y:S01]  /*1b6de0*/  LDCU.64 UR4, c[0x0][0x3c8] ;  /* 0x00007900ff0477ac */ /* 0x000e220008000a00 */
[----:B------:R-:W-:Y:S01]  /*1b6df0*/  BSSY.RECONVERGENT B1, `(.L_x_10617) ;  /* 0x0000018000017945 */ /* 0x000fe20003800200 */
[----:B------:R-:W-:Y:S02]  /*1b6e00*/  IMAD.MOV.U32 R41, RZ, RZ, RZ ;  /* 0x000000ffff297224 */ /* 0x000fe400078e00ff */
[----:B------:R-:W-:Y:S02]  /*1b6e10*/  IMAD.MOV.U32 R55, RZ, RZ, RZ ;  /* 0x000000ffff377224 */ /* 0x000fe400078e00ff */
[----:B0-----:R-:W-:Y:S02]  /*1b6e20*/  IMAD.U32 R54, RZ, RZ, UR4 ;  /* 0x00000004ff367e24 */ /* 0x001fe4000f8e00ff */
[----:B------:R-:W-:-:S07]  /*1b6e30*/  IMAD.U32 R51, RZ, RZ, UR5 ;  /* 0x00000005ff337e24 */ /* 0x000fce000f8e00ff */
.L_x_10618:
        /* <DEDUP_REMOVED lines=20> */
.L_x_10617:
[----:B------:R-:W0:Y:S01]  /*1b6f80*/  LDCU.64 UR4, c[0x0][0x3c8] ;  /* 0x00007900ff0477ac */ /* 0x000e220008000a00 */
[----:B------:R-:W-:Y:S01]  /*1b6f90*/  BSSY.RECONVERGENT B1, `(.L_x_10619) ;  /* 0x0000018000017945 */ /* 0x000fe20003800200 */
[----:B------:R-:W-:Y:S02]  /*1b6fa0*/  IMAD.MOV.U32 R9, RZ, RZ, RZ ;  /* 0x000000ffff097224 */ /* 0x000fe400078e00ff */
[----:B------:R-:W-:Y:S02]  /*1b6fb0*/  IMAD.MOV.U32 R56, RZ, RZ, RZ ;  /* 0x000000ffff387224 */ /* 0x000fe400078e00ff */
[----:B0-----:R-:W-:Y:S02]  /*1b6fc0*/  IMAD.U32 R55, RZ, RZ, UR4 ;  /* 0x00000004ff377e24 */ /* 0x001fe4000f8e00ff */
[----:B------:R-:W-:-:S07]  /*1b6fd0*/  IMAD.U32 R54, RZ, RZ, UR5 ;  /* 0x00000005ff367e24 */ /* 0x000fce000f8e00ff */
.L_x_10620:
        /* <DEDUP_REMOVED lines=20> */
.L_x_10619:
[----:B------:R-:W0:Y:S01]  /*1b7120*/  LDCU.64 UR4, c[0x0][0x3c8] ;  /* 0x00007900ff0477ac */ /* 0x000e220008000a00 */
[----:B------:R-:W-:Y:S01]  /*1b7130*/  BSSY.RECONVERGENT B1, `(.L_x_10621) ;  /* 0x0000018000017945 */ /* 0x000fe20003800200 */
[----:B------:R-:W-:Y:S02]  /*1b7140*/  IMAD.MOV.U32 R16, RZ, RZ, RZ ;  /* 0x000000ffff107224 */ /* 0x000fe400078e00ff */
[----:B------:R-:W-:Y:S02]  /*1b7150*/  IMAD.MOV.U32 R57, RZ, RZ, RZ ;  /* 0x000000ffff397224 */ /* 0x000fe400078e00ff */
[----:B0-----:R-:W-:Y:S02]  /*1b7160*/  IMAD.U32 R55, RZ, RZ, UR4 ;  /* 0x00000004ff377e24 */ /* 0x001fe4000f8e00ff */
[----:B------:R-:W-:-:S07]  /*1b7170*/  IMAD.U32 R54, RZ, RZ, UR5 ;  /* 0x00000005ff367e24 */ /* 0x000fce000f8e00ff */
.L_x_10622:
        /* <DEDUP_REMOVED lines=20> */
.L_x_10621:
[----:B------:R-:W0:Y:S01]  /*1b72c0*/  LDCU.64 UR4, c[0x0][0x3c8] ;  /* 0x00007900ff0477ac */ /* 0x000e220008000a00 */
[----:B------:R-:W-:Y:S01]  /*1b72d0*/  BSSY.RECONVERGENT B1, `(.L_x_10623) ;  /* 0x0000018000017945 */ /* 0x000fe20003800200 */
[----:B------:R-:W-:Y:S02]  /*1b72e0*/  IMAD.MOV.U32 R41, RZ, RZ, RZ ;  /* 0x000000ffff297224 */ /* 0x000fe400078e00ff */
[----:B------:R-:W-:Y:S02]  /*1b72f0*/  IMAD.MOV.U32 R56, RZ, RZ, RZ ;  /* 0x000000ffff387224 */ /* 0x000fe400078e00ff */
[----:B0-----:R-:W-:Y:S02]  /*1b7300*/  IMAD.U32 R55, RZ, RZ, UR4 ;  /* 0x00000004ff377e24 */ /* 0x001fe4000f8e00ff */
[----:B------:R-:W-:-:S07]  /*1b7310*/  IMAD.U32 R54, RZ, RZ, UR5 ;  /* 0x00000005ff367e24 */ /* 0x000fce000f8e00ff */
.L_x_10624:
        /* <DEDUP_REMOVED lines=20> */
.L_x_10623:
[----:B------:R-:W0:Y:S01]  /*1b7460*/  LDCU.64 UR4, c[0x0][0x3c8] ;  /* 0x00007900ff0477ac */ /* 0x000e220008000a00 */
[----:B------:R-:W-:Y:S01]  /*1b7470*/  BSSY.RECONVERGENT B1, `(.L_x_10625) ;  /* 0x0000018000017945 */ /* 0x000fe20003800200 */
[----:B------:R-:W-:Y:S02]  /*1b7480*/  IMAD.MOV.U32 R9, RZ, RZ, RZ ;  /* 0x000000ffff097224 */ /* 0x000fe400078e00ff */
[----:B------:R-:W-:Y:S02]  /*1b7490*/  IMAD.MOV.U32 R56, RZ, RZ, RZ ;  /* 0x000000ffff387224 */ /* 0x000fe400078e00ff */
[----:B0-----:R-:W-:Y:S02]  /*1b74a0*/  IMAD.U32 R55, RZ, RZ, UR4 ;  /* 0x00000004ff377e24 */ /* 0x001fe4000f8e00ff */
[----:B------:R-:W-:-:S07]  /*1b74b0*/  IMAD.U32 R54, RZ, RZ, UR5 ;  /* 0x00000005ff367e24 */ /* 0x000fce000f8e00ff */
.L_x_10626:
        /* <DEDUP_REMOVED lines=20> */
.L_x_10625:
[----:B------:R-:W0:Y:S01]  /*1b7600*/  LDCU.64 UR4, c[0x0][0x3c8] ;  /* 0x00007900ff0477ac */ /* 0x000e220008000a00 */
[----:B------:R-:W-:Y:S01]  /*1b7610*/  BSSY.RECONVERGENT B1, `(.L_x_10627) ;  /* 0x0000018000017945 */ /* 0x000fe20003800200 */
[----:B------:R-:W-:Y:S02]  /*1b7620*/  IMAD.MOV.U32 R16, RZ, RZ, RZ ;  /* 0x000000ffff107224 */ /* 0x000fe400078e00ff */
[----:B------:R-:W-:Y:S02]  /*1b7630*/  IMAD.MOV.U32 R57, RZ, RZ, RZ ;  /* 0x000000ffff397224 */ /* 0x000fe400078e00ff */
[----:B0-----:R-:W-:Y:S02]  /*1b7640*/  IMAD.U32 R55, RZ, RZ, UR4 ;  /* 0x00000004ff377e24 */ /* 0x001fe4000f8e00ff */
[----:B------:R-:W-:-:S07]  /*1b7650*/  IMAD.U32 R54, RZ, RZ, UR5 ;  /* 0x00000005ff367e24 */ /* 0x000fce000f8e00ff */
.L_x_10628:
        /* <DEDUP_REMOVED lines=20> */
.L_x_10627:
[----:B------:R-:W0:Y:S01]  /*1b77a0*/  LDCU.64 UR4, c[0x0][0x3c8] ;  /* 0x00007900ff0477ac */ /* 0x000e220008000a00 */
[----:B------:R-:W-:Y:S01]  /*1b77b0*/  BSSY.RECONVERGENT B1, `(.L_x_10629) ;  /* 0x0000018000017945 */ /* 0x000fe20003800200 */
[----:B------:R-:W-:Y:S02]  /*1b77c0*/  IMAD.MOV.U32 R41, RZ, RZ, RZ ;  /* 0x000000ffff297224 */ /* 0x000fe400078e00ff */
[----:B------:R-:W-:Y:S02]  /*1b77d0*/  IMAD.MOV.U32 R56, RZ, RZ, RZ ;  /* 0x000000ffff387224 */ /* 0x000fe400078e00ff */
[----:B0-----:R-:W-:Y:S02]  /*1b77e0*/  IMAD.U32 R55, RZ, RZ, UR4 ;  /* 0x00000004ff377e24 */ /* 0x001fe4000f8e00ff */
[----:B------:R-:W-:-:S07]  /*1b77f0*/  IMAD.U32 R54, RZ, RZ, UR5 ;  /* 0x00000005ff367e24 */ /* 0x000fce000f8e00ff */
.L_x_10630:
        /* <DEDUP_REMOVED lines=20> */
.L_x_10629:
[----:B------:R-:W0:Y:S01]  /*1b7940*/  LDCU.64 UR4, c[0x0][0x3c8] ;  /* 0x00007900ff0477ac */ /* 0x000e220008000a00 */
[----:B------:R-:W-:Y:S01]  /*1b7950*/  BSSY.RECONVERGENT B1, `(.L_x_10631) ;  /* 0x0000018000017945 */ /* 0x000fe20003800200 */
[----:B------:R-:W-:Y:S02]  /*1b7960*/  IMAD.MOV.U32 R9, RZ, RZ, RZ ;  /* 0x000000ffff097224 */ /* 0x000fe400078e00ff */
[----:B------:R-:W-:Y:S02]  /*1b7970*/  IMAD.MOV.U32 R56, RZ, RZ, RZ ;  /* 0x000000ffff387224 */ /* 0x000fe400078e00ff */
[----:B0-----:R-:W-:Y:S02]  /*1b7980*/  IMAD.U32 R55, RZ, RZ, UR4 ;  /* 0x00000004ff377e24 */ /* 0x001fe4000f8e00ff */
[----:B------:R-:W-:-:S07]  /*1b7990*/  IMAD.U32 R54, RZ, RZ, UR5 ;  /* 0x00000005ff367e24 */ /* 0x000fce000f8e00ff */
.L_x_10632:
        /* <DEDUP_REMOVED lines=20> */
.L_x_10631:
[----:B------:R-:W0:Y:S01]  /*1b7ae0*/  LDCU.64 UR4, c[0x0][0x3c8] ;  /* 0x00007900ff0477ac */ /* 0x000e220008000a00 */
[----:B------:R-:W-:Y:S01]  /*1b7af0*/  BSSY.RECONVERGENT B1, `(.L_x_10633) ;  /* 0x0000018000017945 */ /* 0x000fe20003800200 */
[----:B------:R-:W-:Y:S02]  /*1b7b00*/  IMAD.MOV.U32 R16, RZ, RZ, RZ ;  /* 0x000000ffff107224 */ /* 0x000fe400078e00ff */
[----:B------:R-:W-:Y:S02]  /*1b7b10*/  IMAD.MOV.U32 R57, RZ, RZ, RZ ;  /* 0x000000ffff397224 */ /* 0x000fe400078e00ff */
[----:B0-----:R-:W-:Y:S02]  /*1b7b20*/  IMAD.U32 R55, RZ, RZ, UR4 ;  /* 0x00000004ff377e24 */ /* 0x001fe4000f8e00ff */
[----:B------:R-:W-:-:S07]  /*1b7b30*/  IMAD.U32 R54, RZ, RZ, UR5 ;  /* 0x00000005ff367e24 */ /* 0x000fce000f8e00ff */
.L_x_10634:
        /* <DEDUP_REMOVED lines=20> */
.L_x_10633:
[----:B------:R-:W0:Y:S01]  /*1b7c80*/  LDCU.64 UR4, c[0x0][0x3c8] ;  /* 0x00007900ff0477ac */ /* 0x000e220008000a00 */
[----:B------:R-:W-:Y:S01]  /*1b7c90*/  BSSY.RECONVERGENT B1, `(.L_x_10635) ;  /* 0x0000018000017945 */ /* 0x000fe20003800200 */
[----:B------:R-:W-:Y:S02]  /*1b7ca0*/  IMAD.MOV.U32 R41, RZ, RZ, RZ ;  /* 0x000000ffff297224 */ /* 0x000fe400078e00ff */
[----:B------:R-:W-:Y:S02]  /*1b7cb0*/  IMAD.MOV.U32 R56, RZ, RZ, RZ ;  /* 0x000000ffff387224 */ /* 0x000fe400078e00ff */
[----:B0-----:R-:W-:Y:S02]  /*1b7cc0*/  IMAD.U32 R55, RZ, RZ, UR4 ;  /* 0x00000004ff377e24 */ /* 0x001fe4000f8e00ff */
[----:B------:R-:W-:-:S07]  /*1b7cd0*/  IMAD.U32 R54, RZ, RZ, UR5 ;  /* 0x00000005ff367e24 */ /* 0x000fce000f8e00ff */
.L_x_10636:
        /* <DEDUP_REMOVED lines=20> */
.L_x_10635:
[----:B------:R-:W0:Y:S01]  /*1b7e20*/  LDCU.64 UR4, c[0x0][0x3c8] ;  /* 0x00007900ff0477ac */ /* 0x000e220008000a00 */
[----:B------:R-:W-:Y:S01]  /*1b7e30*/  BSSY.RECONVERGENT B1, `(.L_x_10637) ;  /* 0x0000018000017945 */ /* 0x000fe20003800200 */
[----:B------:R-:W-:Y:S02]  /*1b7e40*/  IMAD.MOV.U32 R9, RZ, RZ, RZ ;  /* 0x000000ffff097224 */ /* 0x000fe400078e00ff */
[----:B------:R-:W-:Y:S02]  /*1b7e50*/  IMAD.MOV.U32 R56, RZ, RZ, RZ ;  /* 0x000000ffff387224 */ /* 0x000fe400078e00ff */
[----:B0-----:R-:W-:Y:S02]  /*1b7e60*/  IMAD.U32 R55, RZ, RZ, UR4 ;  /* 0x00000004ff377e24 */ /* 0x001fe4000f8e00ff */
[----:B------:R-:W-:-:S07]  /*1b7e70*/  IMAD.U32 R54, RZ, RZ, UR5 ;  /* 0x00000005ff367e24 */ /* 0x000fce000f8e00ff */
.L_x_10638:
        /* <DEDUP_REMOVED lines=20> */
.L_x_10637:
[----:B------:R-:W0:Y:S01]  /*1b7fc0*/  LDCU.64 UR4, c[0x0][0x3c8] ;  /* 0x00007900ff0477ac */ /* 0x000e220008000a00 */
[----:B------:R-:W-:Y:S01]  /*1b7fd0*/  BSSY.RECONVERGENT B1, `(.L_x_10639) ;  /* 0x0000018000017945 */ /* 0x000fe20003800200 */
[----:B------:R-:W-:Y:S02]  /*1b7fe0*/  IMAD.MOV.U32 R16, RZ, RZ, RZ ;  /* 0x000000ffff107224 */ /* 0x000fe400078e00ff */
[----:B------:R-:W-:Y:S02]  /*1b7ff0*/  IMAD.MOV.U32 R57, RZ, RZ, RZ ;  /* 0x000000ffff397224 */ /* 0x000fe400078e00ff */
[----:B0-----:R-:W-:Y:S02]  /*1b8000*/  IMAD.U32 R55, RZ, RZ, UR4 ;  /* 0x00000004ff377e24 */ /* 0x001fe4000f8e00ff */
[----:B------:R-:W-:-:S07]  /*1b8010*/  IMAD.U32 R54, RZ, RZ, UR5 ;  /* 0x00000005ff367e24 */ /* 0x000fce000f8e00ff */
.L_x_10640:
        /* <DEDUP_REMOVED lines=20> */
.L_x_10639:
[----:B------:R-:W0:Y:S01]  /*1b8160*/  LDCU.64 UR4, c[0x0][0x3c8] ;  /* 0x00007900ff0477ac */ /* 0x000e220008000a00 */
[----:B------:R-:W-:Y:S01]  /*1b8170*/  BSSY.RECONVERGENT B1, `(.L_x_10641) ;  /* 0x0000018000017945 */ /* 0x000fe20003800200 */
[----:B------:R-:W-:Y:S02]  /*1b8180*/  IMAD.MOV.U32 R41, RZ, RZ, RZ ;  /* 0x000000ffff297224 */ /* 0x000fe400078e00ff */
[----:B------:R-:W-:Y:S02]  /*1b8190*/  IMAD.MOV.U32 R56, RZ, RZ, RZ ;  /* 0x000000ffff387224 */ /* 0x000fe400078e00ff */
[----:B0-----:R-:W-:Y:S02]  /*1b81a0*/  IMAD.U32 R55, RZ, RZ, UR4 ;  /* 0x00000004ff377e24 */ /* 0x001fe4000f8e00ff */
[----:B------:R-:W-:-:S07]  /*1b81b0*/  IMAD.U32 R54, RZ, RZ, UR5 ;  /* 0x00000005ff367e24 */ /* 0x000fce000f8e00ff */
.L_x_10642:
        /* <DEDUP_REMOVED lines=20> */
.L_x_10641:
[----:B------:R-:W0:Y:S01]  /*1b8300*/  LDCU.64 UR4, c[0x0][0x3c8] ;  /* 0x00007900ff0477ac */ /* 0x000e220008000a00 */
[----:B------:R-:W-:Y:S01]  /*1b8310*/  BSSY.RECONVERGENT B1, `(.L_x_10643) ;  /* 0x0000018000017945 */ /* 0x000fe20003800200 */
[----:B------:R-:W-:Y:S02]  /*1b8320*/  IMAD.MOV.U32 R9, RZ, RZ, RZ ;  /* 0x000000ffff097224 */ /* 0x000fe400078e00ff */
[----:B------:R-:W-:Y:S02]  /*1b8330*/  IMAD.MOV.U32 R56, RZ, RZ, RZ ;  /* 0x000000ffff387224 */ /* 0x000fe400078e00ff */
[----:B0-----:R-:W-:Y:S02]  /*1b8340*/  IMAD.U32 R55, RZ, RZ, UR4 ;  /* 0x00000004ff377e24 */ /* 0x001fe4000f8e00ff */
[----:B------:R-:W-:-:S07]  /*1b8350*/  IMAD.U32 R54, RZ, RZ, UR5 ;  /* 0x00000005ff367e24 */ /* 0x000fce000f8e00ff */
.L_x_10644:
        /* <DEDUP_REMOVED lines=20> */
.L_x_10643:
[----:B------:R-:W0:Y:S01]  /*1b84a0*/  LDCU.64 UR4, c[0x0][0x3c8] ;  /* 0x00007900ff0477ac */ /* 0x000e220008000a00 */
[----:B------:R-:W-:Y:S01]  /*1b84b0*/  BSSY.RECONVERGENT B1, `(.L_x_10645) ;  /* 0x0000018000017945 */ /* 0x000fe20003800200 */
[----:B------:R-:W-:Y:S02]  /*1b84c0*/  IMAD.MOV.U32 R16, RZ, RZ, RZ ;  /* 0x000000ffff107224 */ /* 0x000fe400078e00ff */
[----:B------:R-:W-:Y:S02]  /*1b84d0*/  IMAD.MOV.U32 R57, RZ, RZ, RZ ;  /* 0x000000ffff397224 */ /* 0x000fe400078e00ff */
[----:B0-----:R-:W-:Y:S02]  /*1b84e0*/  IMAD.U32 R55, RZ, RZ, UR4 ;  /* 0x00000004ff377e24 */ /* 0x001fe4000f8e00ff */
[----:B------:R-:W-:-:S07]  /*1b84f0*/  IMAD.U32 R54, RZ, RZ, UR5 ;  /* 0x00000005ff367e24 */ /* 0x000fce000f8e00ff */
.L_x_10646:
        /* <DEDUP_REMOVED lines=20> */
.L_x_10645:
[----:B------:R-:W0:Y:S01]  /*1b8640*/  LDCU.64 UR4, c[0x0][0x3c8] ;  /* 0x00007900ff0477ac */ /* 0x000e220008000a00 */
[----:B------:R-:W-:Y:S01]  /*1b8650*/  BSSY.RECONVERGENT B1, `(.L_x_10647) ;  /* 0x0000018000017945 */ /* 0x000fe20003800200 */
[----:B------:R-:W-:Y:S02]  /*1b8660*/  IMAD.MOV.U32 R41, RZ, RZ, RZ ;  /* 0x000000ffff297224 */ /* 0x000fe400078e00ff */
[----:B------:R-:W-:Y:S02]  /*1b8670*/  IMAD.MOV.U32 R56, RZ, RZ, RZ ;  /* 0x000000ffff387224 */ /* 0x000fe400078e00ff */
[----:B0-----:R-:W-:Y:S02]  /*1b8680*/  IMAD.U32 R55, RZ, RZ, UR4 ;  /* 0x00000004ff377e24 */ /* 0x001fe4000f8e00ff */
[----:B------:R-:W-:-:S07]  /*1b8690*/  IMAD.U32 R54, RZ, RZ, UR5 ;  /* 0x00000005ff367e24 */ /* 0x000fce000f8e00ff */
.L_x_10648:
        /* <DEDUP_REMOVED lines=20> */
.L_x_10647:
[----:B------:R-:W0:Y:S01]  /*1b87e0*/  LDCU.64 UR4, c[0x0][0x3c8] ;  /* 0x00007900ff0477ac */ /* 0x000e220008000a00 */
[----:B------:R-:W-:Y:S01]  /*1b87f0*/  BSSY.RECONVERGENT B1, `(.L_x_10649) ;  /* 0x0000018000017945 */ /* 0x000fe20003800200 */
[----:B------:R-:W-:Y:S02]  /*1b8800*/  IMAD.MOV.U32 R9, RZ, RZ, RZ ;  /* 0x000000ffff097224 */ /* 0x000fe400078e00ff */
[----:B------:R-:W-:Y:S02]  /*1b8810*/  IMAD.MOV.U32 R56, RZ, RZ, RZ ;  /* 0x000000ffff387224 */ /* 0x000fe400078e00ff */
[----:B0-----:R-:W-:Y:S02]  /*1b8820*/  IMAD.U32 R55, RZ, RZ, UR4 ;  /* 0x00000004ff377e24 */ /* 0x001fe4000f8e00ff */
[----:B------:R-:W-:-:S07]  /*1b8830*/  IMAD.U32 R54, RZ, RZ, UR5 ;  /* 0x00000005ff367e24 */ /* 0x000fce000f8e00ff */
.L_x_10650:
        /* <DEDUP_REMOVED lines=20> */
.L_x_10649:
[----:B------:R-:W0:Y:S01]  /*1b8980*/  LDCU.64 UR4, c[0x0][0x3c8] ;  /* 0x00007900ff0477ac */ /* 0x000e220008000a00 */
[----:B------:R-:W-:Y:S01]  /*1b8990*/  BSSY.RECONVERGENT B1, `(.L_x_10651) ;  /* 0x0000018000017945 */ /* 0x000fe20003800200 */
[----:B------:R-:W-:Y:S02]  /*1b89a0*/  IMAD.MOV.U32 R16, RZ, RZ, RZ ;  /* 0x000000ffff107224 */ /* 0x000fe400078e00ff */
[----:B------:R-:W-:Y:S02]  /*1b89b0*/  IMAD.MOV.U32 R57, RZ, RZ, RZ ;  /* 0x000000ffff397224 */ /* 0x000fe400078e00ff */
[----:B0-----:R-:W-:Y:S02]  /*1b89c0*/  IMAD.U32 R55, RZ, RZ, UR4 ;  /* 0x00000004ff377e24 */ /* 0x001fe4000f8e00ff */
[----:B------:R-:W-:-:S07]  /*1b89d0*/  IMAD.U32 R54, RZ, RZ, UR5 ;  /* 0x00000005ff367e24 */ /* 0x000fce000f8e00ff */
.L_x_10652:
        /* <DEDUP_REMOVED lines=20> */
.L_x_10651:
[----:B------:R-:W0:Y:S01]  /*1b8b20*/  LDCU.64 UR4, c[0x0][0x3c8] ;  /* 0x00007900ff0477ac */ /* 0x000e220008000a00 */
[----:B------:R-:W-:Y:S01]  /*1b8b30*/  BSSY.RECONVERGENT B1, `(.L_x_10653) ;  /* 0x0000018000017945 */ /* 0x000fe20003800200 */
[----:B------:R-:W-:Y:S02]  /*1b8b40*/  IMAD.MOV.U32 R55, RZ, RZ, RZ ;  /* 0x000000ffff377224 */ /* 0x000fe400078e00ff */
[----:B------:R-:W-:Y:S02]  /*1b8b50*/  IMAD.MOV.U32 R57, RZ, RZ, RZ ;  /* 0x000000ffff397224 */ /* 0x000fe400078e00ff */
[----:B0-----:R-:W-:Y:S02]  /*1b8b60*/  IMAD.U32 R54, RZ, RZ, UR4 ;  /* 0x00000004ff367e24 */ /* 0x001fe4000f8e00ff */
[----:B------:R-:W-:-:S07]  /*1b8b70*/  IMAD.U32 R51, RZ, RZ, UR5 ;  /* 0x00000005ff337e24 */ /* 0x000fce000f8e00ff */
.L_x_10654:
        /* <DEDUP_REMOVED lines=20> */
.L_x_10653:
        /* <DEDUP_REMOVED lines=9> */
.L_x_10656:
        /* <DEDUP_REMOVED lines=20> */
.L_x_10655:
[----:B------:R-:W0:Y:S01]  /*1b8e90*/  LDCU.64 UR4, c[0x0][0x3c8] ;  /* 0x00007900ff0477ac */ /* 0x000e220008000a00 */
[----:B------:R-:W-:Y:S01]  /*1b8ea0*/  BSSY.RECONVERGENT B1, `(.L_x_10657) ;  /* 0x0000018000017945 */ /* 0x000fe20003800200 */
[----:B------:R-:W-:Y:S02]  /*1b8eb0*/  IMAD.MOV.U32 R19, RZ, RZ, RZ ;  /* 0x000000ffff137224 */ /* 0x000fe400078e00ff */
[----:B------:R-:W-:Y:S02]  /*1b8ec0*/  IMAD.MOV.U32 R56, RZ, RZ, RZ ;  /* 0x000000ffff387224 */ /* 0x000fe400078e00ff */
[----:B0-----:R-:W-:Y:S02]  /*1b8ed0*/  IMAD.U32 R51, RZ, RZ, UR4 ;  /* 0x00000004ff337e24 */ /* 0x001fe4000f8e00ff */
[----:B------:R-:W-:-:S07]  /*1b8ee0*/  IMAD.U32 R54, RZ, RZ, UR5 ;  /* 0x00000005ff367e24 */ /* 0x000fce000f8e00ff */
.L_x_10658:
        /* <DEDUP_REMOVED lines=20> */
.L_x_10657:
[----:B------:R-:W0:Y:S01]  /*1b9030*/  LDCU.64 UR4, c[0x0][0x3c8] ;  /* 0x00007900ff0477ac */ /* 0x000e220008000a00 */
[----:B------:R-:W-:Y:S01]  /*1b9040*/  BSSY.RECONVERGENT B1, `(.L_x_10659) ;  /* 0x0000018000017945 */ /* 0x000fe20003800200 */
[----:B------:R-:W-:Y:S02]  /*1b9050*/  IMAD.MOV.U32 R10, RZ, RZ, RZ ;  /* 0x000000ffff0a7224 */ /* 0x000fe400078e00ff */
[----:B------:R-:W-:Y:S02]  /*1b9060*/  IMAD.MOV.U32 R57, RZ, RZ, RZ ;  /* 0x000000ffff397224 */ /* 0x000fe400078e00ff */
[----:B0-----:R-:W-:Y:S02]  /*1b9070*/  IMAD.U32 R54, RZ, RZ, UR4 ;  /* 0x00000004ff367e24 */ /* 0x001fe4000f8e00ff */
[----:B------:R-:W-:-:S07]  /*1b9080*/  IMAD.U32 R55, RZ, RZ, UR5 ;  /* 0x00000005ff377e24 */ /* 0x000fce000f8e00ff */
.L_x_10660:
        /* <DEDUP_REMOVED lines=20> */
.L_x_10659:
[----:B------:R-:W0:Y:S01]  /*1b91d0*/  LDCU.64 UR4, c[0x0][0x3c8] ;  /* 0x00007900ff0477ac */ /* 0x000e220008000a00 */
[----:B------:R-:W-:Y:S01]  /*1b91e0*/  BSSY.RECONVERGENT B1, `(.L_x_10661) ;  /* 0x0000018000017945 */ /* 0x000fe20003800200 */
[----:B------:R-:W-:Y:S02]  /*1b91f0*/  IMAD.MOV.U32 R16, RZ, RZ, RZ ;  /* 0x000000ffff107224 */ /* 0x000fe400078e00ff */
[----:B------:R-:W-:Y:S02]  /*1b9200*/  IMAD.MOV.U32 R57, RZ, RZ, RZ ;  /* 0x000000ffff397224 */ /* 0x000fe400078e00ff */
[----:B0-----:R-:W-:Y:S02]  /*1b9210*/  IMAD.U32 R54, RZ, RZ, UR4 ;  /* 0x00000004ff367e24 */ /* 0x001fe4000f8e00ff */
[----:B------:R-:W-:-:S07]  /*1b9220*/  IMAD.U32 R55, RZ, RZ, UR5 ;  /* 0x00000005ff377e24 */ /* 0x000fce000f8e00ff */
.L_x_10662:
        /* <DEDUP_REMOVED lines=20> */
.L_x_10661:
[----:B------:R-:W0:Y:S01]  /*1b9370*/  LDCU.64 UR4, c[0x0][0x3c8] ;  /* 0x00007900ff0477ac */ /* 0x000e220008000a00 */
[----:B------:R-:W-:Y:S01]  /*1b9380*/  BSSY.RECONVERGENT B1, `(.L_x_10663) ;  /* 0x0000018000017945 */ /* 0x000fe20003800200 */
[----:B------:R-:W-:Y:S02]  /*1b9390*/  IMAD.MOV.U32 R19, RZ, RZ, RZ ;  /* 0x000000ffff137224 */ /* 0x000fe400078e00ff */
[----:B------:R-:W-:Y:S02]  /*1b93a0*/  IMAD.MOV.U32 R56, RZ, RZ, RZ ;  /* 0x000000ffff387224 */ /* 0x000fe400078e00ff */
[----:B0-----:R-:W-:Y:S02]  /*1b93b0*/  IMAD.U32 R54, RZ, RZ, UR4 ;  /* 0x00000004ff367e24 */ /* 0x001fe4000f8e00ff */
[----:B------:R-:W-:-:S07]  /*1b93c0*/  IMAD.U32 R55, RZ, RZ, UR5 ;  /* 0x00000005ff377e24 */ /* 0x000fce000f8e00ff */
.L_x_10664:
        /* <DEDUP_REMOVED lines=20> */
.L_x_10663:
[----:B------:R-:W0:Y:S01]  /*1b9510*/  LDCU.64 UR4, c[0x0][0x3c8] ;  /* 0x00007900ff0477ac */ /* 0x000e220008000a00 */
[----:B------:R-:W-:Y:S01]  /*1b9520*/  BSSY.RECONVERGENT B1, `(.L_x_10665) ;  /* 0x0000018000017945 */ /* 0x000fe20003800200 */
[----:B------:R-:W-:Y:S02]  /*1b9530*/  IMAD.MOV.U32 R10, RZ, RZ, RZ ;  /* 0x000000ffff0a7224 */ /* 0x000fe400078e00ff */
[----:B------:R-:W-:Y:S02]  /*1b9540*/  IMAD.MOV.U32 R57, RZ, RZ, RZ ;  /* 0x000000ffff397224 */ /* 0x000fe400078e00ff */
[----:B0-----:R-:W-:Y:S02]  /*1b9550*/  IMAD.U32 R54, RZ, RZ, UR4 ;  /* 0x00000004ff367e24 */ /* 0x001fe4000f8e00ff */
[----:B------:R-:W-:-:S07]  /*1b9560*/  IMAD.U32 R55, RZ, RZ, UR5 ;  /* 0x00000005ff377e24 */ /* 0x000fce000f8e00ff */
.L_x_10666:
        /* <DEDUP_REMOVED lines=20> */
.L_x_10665:
[----:B------:R-:W0:Y:S01]  /*1b96b0*/  LDCU.64 UR4, c[0x0][0x3c8] ;  /* 0x00007900ff0477ac */ /* 0x000e220008000a00 */
[----:B------:R-:W-:Y:S01]  /*1b96c0*/  BSSY.RECONVERGENT B1, `(.L_x_10667) ;  /* 0x0000018000017945 */ /* 0x000fe20003800200 */
[----:B------:R-:W-:Y:S02]  /*1b96d0*/  IMAD.MOV.U32 R16, RZ, RZ, RZ ;  /* 0x000000ffff107224 */ /* 0x000fe400078e00ff */
[----:B------:R-:W-:Y:S02]  /*1b96e0*/  IMAD.MOV.U32 R57, RZ, RZ, RZ ;  /* 0x000000ffff397224 */ /* 0x000fe400078e00ff */
[----:B0-----:R-:W-:Y:S02]  /*1b96f0*/  IMAD.U32 R54, RZ, RZ, UR4 ;  /* 0x00000004ff367e24 */ /* 0x001fe4000f8e00ff */
[----:B------:R-:W-:-:S07]  /*1b9700*/  IMAD.U32 R55, RZ, RZ, UR5 ;  /* 0x00000005ff377e24 */ /* 0x000fce000f8e00ff */
.L_x_10668:
        /* <DEDUP_REMOVED lines=20> */
.L_x_10667:
[----:B------:R-:W0:Y:S01]  /*1b9850*/  LDCU.64 UR4, c[0x0][0x3c8] ;  /* 0x00007900ff0477ac */ /* 0x000e220008000a00 */
[----:B------:R-:W-:Y:S01]  /*1b9860*/  BSSY.RECONVERGENT B1, `(.L_x_10669) ;  /* 0x0000018000017945 */ /* 0x000fe20003800200 */
[----:B------:R-:W-:Y:S02]  /*1b9870*/  IMAD.MOV.U32 R19, RZ, RZ, RZ ;  /* 0x000000ffff137224 */ /* 0x000fe400078e00ff */
[----:B------:R-:W-:Y:S02]  /*1b9880*/  IMAD.MOV.U32 R56, RZ, RZ, RZ ;  /* 0x000000ffff387224 */ /* 0x000fe400078e00ff */
[----:B0-----:R-:W-:Y:S02]  /*1b9890*/  IMAD.U32 R54, RZ, RZ, UR4 ;  /* 0x00000004ff367e24 */ /* 0x001fe4000f8e00ff */
[----:B------:R-:W-:-:S07]  /*1b98a0*/  IMAD.U32 R55, RZ, RZ, UR5 ;  /* 0x00000005ff377e24 */ /* 0x000fce000f8e00ff */
.L_x_10670:
        /* <DEDUP_REMOVED lines=20> */
.L_x_10669:
[----:B------:R-:W0:Y:S01]  /*1b99f0*/  LDCU.64 UR4, c[0x0][0x3c8] ;  /* 0x00007900ff0477ac */ /* 0x000e220008000a00 */
[----:B------:R-:W-:Y:S01]  /*1b9a00*/  BSSY.RECONVERGENT B1, `(.L_x_10671) ;  /* 0x0000018000017945 */ /* 0x000fe20003800200 */
[----:B------:R-:W-:Y:S02]  /*1b9a10*/  IMAD.MOV.U32 R10, RZ, RZ, RZ ;  /* 0x000000ffff0a7224 */ /* 0x000fe400078e00ff */
[----:B------:R-:W-:Y:S02]  /*1b9a20*/  IMAD.MOV.U32 R57, RZ, RZ, RZ ;  /* 0x000000ffff397224 */ /* 0x000fe400078e00ff */
[----:B0-----:R-:W-:Y:S02]  /*1b9a30*/  IMAD.U32 R54, RZ, RZ, UR4 ;  /* 0x00000004ff367e24 */ /* 0x001fe4000f8e00ff */
[----:B------:R-:W-:-:S07]  /*1b9a40*/  IMAD.U32 R55, RZ, RZ, UR5 ;  /* 0x00000005ff377e24 */ /* 0x000fce000f8e00ff */
.L_x_10672:
        /* <DEDUP_REMOVED lines=20> */
.L_x_10671:
[----:B------:R-:W0:Y:S01]  /*1b9b90*/  LDCU.64 UR4, c[0x0][0x3c8] ;  /* 0x00007900ff0477ac */ /* 0x000e220008000a00 */
[----:B------:R-:W-:Y:S01]  /*1b9ba0*/  BSSY.RECONVERGENT B1, `(.L_x_10673) ;  /* 0x0000018000017945 */ /* 0x000fe20003800200 */
[----:B------:R-:W-:Y:S02]  /*1b9bb0*/  IMAD.MOV.U32 R16, RZ, RZ, RZ ;  /* 0x000000ffff107224 */ /* 0x000fe400078e00ff */
[----:B------:R-:W-:Y:S02]  /*1b9bc0*/  IMAD.MOV.U32 R57, RZ, RZ, RZ ;  /* 0x000000ffff397224 */ /* 0x000fe400078e00ff */
[----:B0-----:R-:W-:Y:S02]  /*1b9bd0*/  IMAD.U32 R54, RZ, RZ, UR4 ;  /* 0x00000004ff367e24 */ /* 0x001fe4000f8e00ff */
[----:B------:R-:W-:-:S07]  /*1b9be0*/  IMAD.U32 R55, RZ, RZ, UR5 ;  /* 0x00000005ff377e24 */ /* 0x000fce000f8e00ff */
.L_x_10674:
        /* <DEDUP_REMOVED lines=20> */
.L_x_10673:
[----:B------:R-:W0:Y:S01]  /*1b9d30*/  LDCU.64 UR4, c[0x0][0x3c8] ;  /* 0x00007900ff0477ac */ /* 0x000e220008000a00 */
[----:B------:R-:W-:Y:S01]  /*1b9d40*/  BSSY.RECONVERGENT B1, `(.L_x_10675) ;  /* 0x0000018000017945 */ /* 0x000fe20003800200 */
[----:B------:R-:W-:Y:S02]  /*1b9d50*/  IMAD.MOV.U32 R19, RZ, RZ, RZ ;  /* 0x000000ffff137224 */ /* 0x000fe400078e00ff */
[----:B------:R-:W-:Y:S02]  /*1b9d60*/  IMAD.MOV.U32 R56, RZ, RZ, RZ ;  /* 0x000000ffff387224 */ /* 0x000fe400078e00ff */
[----:B0-----:R-:W-:Y:S02]  /*1b9d70*/  IMAD.U32 R54, RZ, RZ, UR4 ;  /* 0x00000004ff367e24 */ /* 0x001fe4000f8e00ff */
[----:B------:R-:W-:-:S07]  /*1b9d80*/  IMAD.U32 R55, RZ, RZ, UR5 ;  /* 0x00000005ff377e24 */ /* 0x000fce000f8e00ff */
.L_x_10676:
        /* <DEDUP_REMOVED lines=20> */
.L_x_10675:
[----:B------:R-:W0:Y:S01]  /*1b9ed0*/  LDCU.64 UR4, c[0x0][0x3c8] ;  /* 0x00007900ff0477ac */ /* 0x000e220008000a00 */
[----:B------:R-:W-:Y:S01]  /*1b9ee0*/  BSSY.RECONVERGENT B1, `(.L_x_10677) ;  /* 0x0000018000017945 */ /* 0x000fe20003800200 */
[----:B------:R-:W-:Y:S02]  /*1b9ef0*/  IMAD.MOV.U32 R10, RZ, RZ, RZ ;  /* 0x000000ffff0a7224 */ /* 0x000fe400078e00ff */
[----:B------:R-:W-:Y:S02]  /*1b9f00*/  IMAD.MOV.U32 R57, RZ, RZ, RZ ;  /* 0x000000ffff397224 */ /* 0x000fe400078e00ff */
[----:B0-----:R-:W-:Y:S02]  /*1b9f10*/  IMAD.U32 R54, RZ, RZ, UR4 ;  /* 0x00000004ff367e24 */ /* 0x001fe4000f8e00ff */
[----:B------:R-:W-:-:S07]  /*1b9f20*/  IMAD.U32 R55, RZ, RZ, UR5 ;  /* 0x00000005ff377e24 */ /* 0x000fce000f8e00ff */
.L_x_10678:
        /* <DEDUP_REMOVED lines=20> */
.L_x_10677:
[----:B------:R-:W0:Y:S01]  /*1ba070*/  LDCU.64 UR4, c[0x0][0x3c8] ;  /* 0x00007900ff0477ac */ /* 0x000e220008000a00 */
[----:B------:R-:W-:Y:S01]  /*1ba080*/  BSSY.RECONVERGENT B1, `(.L_x_10679) ;  /* 0x0000018000017945 */ /* 0x000fe20003800200 */
[----:B------:R-:W-:Y:S02]  /*1ba090*/  IMAD.MOV.U32 R16, RZ, RZ, RZ ;  /* 0x000000ffff107224 */ /* 0x000fe400078e00ff */
[----:B------:R-:W-:Y:S02]  /*1ba0a0*/  IMAD.MOV.U32 R57, RZ, RZ, RZ ;  /* 0x000000ffff397224 */ /* 0x000fe400078e00ff */
[----:B0-----:R-:W-:Y:S02]  /*1ba0b0*/  IMAD.U32 R54, RZ, RZ, UR4 ;  /* 0x00000004ff367e24 */ /* 0x001fe4000f8e00ff */
[----:B------:R-:W-:-:S07]  /*1ba0c0*/  IMAD.U32 R55, RZ, RZ, UR5 ;  /* 0x00000005ff377e24 */ /* 0x000fce000f8e00ff */
.L_x_10680:
        /* <DEDUP_REMOVED lines=20> */
.L_x_10679:
[----:B------:R-:W0:Y:S01]  /*1ba210*/  LDCU.64 UR4, c[0x0][0x3c8] ;  /* 0x00007900ff0477ac */ /* 0x000e220008000a00 */
[----:B------:R-:W-:Y:S01]  /*1ba220*/  BSSY.RECONVERGENT B1, `(.L_x_10681) ;  /* 0x0000018000017945 */ /* 0x000fe20003800200 */
[----:B------:R-:W-:Y:S02]  /*1ba230*/  IMAD.MOV.U32 R19, RZ, RZ, RZ ;  /* 0x000000ffff137224 */ /* 0x000fe400078e00ff */
[----:B------:R-:W-:Y:S02]  /*1ba240*/  IMAD.MOV.U32 R56, RZ, RZ, RZ ;  /* 0x000000ffff387224 */ /* 0x000fe400078e00ff */
[----:B0-----:R-:W-:Y:S02]  /*1ba250*/  IMAD.U32 R54, RZ, RZ, UR4 ;  /* 0x00000004ff367e24 */ /* 0x001fe4000f8e00ff */
[----:B------:R-:W-:-:S07]  /*1ba260*/  IMAD.U32 R55, RZ, RZ, UR5 ;  /* 0x00000005ff377e24 */ /* 0x000fce000f8e00ff */
.L_x_10682:
        /* <DEDUP_REMOVED lines=20> */
.L_x_10681:
[----:B------:R-:W0:Y:S01]  /*1ba3b0*/  LDCU.64 UR4, c[0x0][0x3c8] ;  /* 0x00007900ff0477ac */ /* 0x000e220008000a00 */
[----:B------:R-:W-:Y:S01]  /*1ba3c0*/  BSSY.RECONVERGENT B1, `(.L_x_10683) ;  /* 0x0000018000017945 */ /* 0x000fe20003800200 */
[----:B------:R-:W-:Y:S02]  /*1ba3d0*/  IMAD.MOV.U32 R10, RZ, RZ, RZ ;  /* 0x000000ffff0a7224 */ /* 0x000fe400078e00ff */
[----:B------:R-:W-:Y:S02]  /*1ba3e0*/  IMAD.MOV.U32 R57, RZ, RZ, RZ ;  /* 0x000000ffff397224 */ /* 0x000fe400078e00ff */
[----:B0-----:R-:W-:Y:S02]  /*1ba3f0*/  IMAD.U32 R54, RZ, RZ, UR4 ;  /* 0x00000004ff367e24 */ /* 0x001fe4000f8e00ff */
[----:B------:R-:W-:-:S07]  /*1ba400*/  IMAD.U32 R55, RZ, RZ, UR5 ;  /* 0x00000005ff377e24 */ /* 0x000fce000f8e00ff */
.L_x_10684:
        /* <DEDUP_REMOVED lines=20> */
.L_x_10683:
[----:B------:R-:W0:Y:S01]  /*1ba550*/  LDCU.64 UR4, c[0x0][0x3c8] ;  /* 0x00007900ff0477ac */ /* 0x000e220008000a00 */
[----:B------:R-:W-:Y:S01]  /*1ba560*/  BSSY.RECONVERGENT B1, `(.L_x_10685) ;  /* 0x0000018000017945 */ /* 0x000fe20003800200 */
[----:B------:R-:W-:Y:S02]  /*1ba570*/  IMAD.MOV.U32 R16, RZ, RZ, RZ ;  /* 0x000000ffff107224 */ /* 0x000fe400078e00ff */
[----:B------:R-:W-:Y:S02]  /*1ba580*/  IMAD.MOV.U32 R57, RZ, RZ, RZ ;  /* 0x000000ffff397224 */ /* 0x000fe400078e00ff */
[----:B0-----:R-:W-:Y:S02]  /*1ba590*/  IMAD.U32 R54, RZ, RZ, UR4 ;  /* 0x00000004ff367e24 */ /* 0x001fe4000f8e00ff */
[----:B------:R-:W-:-:S07]  /*1ba5a0*/  IMAD.U32 R55, RZ, RZ, UR5 ;  /* 0x00000005ff377e24 */ /* 0x000fce000f8e00ff */
.L_x_10686:
        /* <DEDUP_REMOVED lines=20> */
.L_x_10685:
[----:B------:R-:W0:Y:S01]  /*1ba6f0*/  LDCU.64 UR4, c[0x0][0x3c8] ;  /* 0x00007900ff0477ac */ /* 0x000e220008000a00 */
[----:B------:R-:W-:Y:S01]  /*1ba700*/  BSSY.RECONVERGENT B1, `(.L_x_10687) ;  /* 0x0000018000017945 */ /* 0x000fe20003800200 */
[----:B------:R-:W-:Y:S02]  /*1ba710*/  IMAD.MOV.U32 R19, RZ, RZ, RZ ;  /* 0x000000ffff137224 */ /* 0x000fe400078e00ff */
[----:B------:R-:W-:Y:S02]  /*1ba720*/  IMAD.MOV.U32 R56, RZ, RZ, RZ ;  /* 0x000000ffff387224 */ /* 0x000fe400078e00ff */
[----:B0-----:R-:W-:Y:S02]  /*1ba730*/  IMAD.U32 R54, RZ, RZ, UR4 ;  /* 0x00000004ff367e24 */ /* 0x001fe4000f8e00ff */
[----:B------:R-:W-:-:S07]  /*1ba740*/  IMAD.U32 R55, RZ, RZ, UR5 ;  /* 0x00000005ff377e24 */ /* 0x000fce000f8e00ff */
.L_x_10688:
        /* <DEDUP_REMOVED lines=20> */
.L_x_10687:
[----:B------:R-:W0:Y:S01]  /*1ba890*/  LDCU.64 UR4, c[0x0][0x3c8] ;  /* 0x00007900ff0477ac */ /* 0x000e220008000a00 */
[----:B------:R-:W-:Y:S01]  /*1ba8a0*/  BSSY.RECONVERGENT B1, `(.L_x_10689) ;  /* 0x0000018000017945 */ /* 0x000fe20003800200 */
[----:B------:R-:W-:Y:S02]  /*1ba8b0*/  IMAD.MOV.U32 R10, RZ, RZ, RZ ;  /* 0x000000ffff0a7224 */ /* 0x000fe400078e00ff */
[----:B------:R-:W-:Y:S02]  /*1ba8c0*/  IMAD.MOV.U32 R57, RZ, RZ, RZ ;  /* 0x000000ffff397224 */ /* 0x000fe400078e00ff */
[----:B0-----:R-:W-:Y:S02]  /*1ba8d0*/  IMAD.U32 R54, RZ, RZ, UR4 ;  /* 0x00000004ff367e24 */ /* 0x001fe4000f8e00ff */
[----:B------:R-:W-:-:S07]  /*1ba8e0*/  IMAD.U32 R55, RZ, RZ, UR5 ;  /* 0x00000005ff377e24 */ /* 0x000fce000f8e00ff */
.L_x_10690:
        /* <DEDUP_REMOVED lines=20> */
.L_x_10689:
[----:B------:R-:W0:Y:S01]  /*1baa30*/  LDCU.64 UR4, c[0x0][0x3c8] ;  /* 0x00007900ff0477ac */ /* 0x000e220008000a00 */
[----:B------:R-:W-:Y:S01]  /*1baa40*/  BSSY.RECONVERGENT B1, `(.L_x_10691) ;  /* 0x0000018000017945 */ /* 0x000fe20003800200 */
[----:B------:R-:W-:Y:S02]  /*1baa50*/  IMAD.MOV.U32 R16, RZ, RZ, RZ ;  /* 0x000000ffff107224 */ /* 0x000fe400078e00ff */
[----:B------:R-:W-:Y:S02]  /*1baa60*/  IMAD.MOV.U32 R57, RZ, RZ, RZ ;  /* 0x000000ffff397224 */ /* 0x000fe400078e00ff */
[----:B0-----:R-:W-:Y:S02]  /*1baa70*/  IMAD.U32 R54, RZ, RZ, UR4 ;  /* 0x00000004ff367e24 */ /* 0x001fe4000f8e00ff */
[----:B------:R-:W-:-:S07]  /*1baa80*/  IMAD.U32 R55, RZ, RZ, UR5 ;  /* 0x00000005ff377e24 */ /* 0x000fce000f8e00ff */
.L_x_10692:
        /* <DEDUP_REMOVED lines=20> */
.L_x_10691:
[----:B------:R-:W0:Y:S01]  /*1babd0*/  LDCU.64 UR4, c[0x0][0x3c8] ;  /* 0x00007900ff0477ac */ /* 0x000e220008000a00 */
[----:B------:R-:W-:Y:S01]  /*1babe0*/  BSSY.RECONVERGENT B1, `(.L_x_10693) ;  /* 0x0000018000017945 */ /* 0x000fe20003800200 */
[----:B------:R-:W-:Y:S02]  /*1babf0*/  IMAD.MOV.U32 R55, RZ, RZ, RZ ;  /* 0x000000ffff377224 */ /* 0x000fe400078e00ff */
[----:B------:R-:W-:Y:S02]  /*1bac00*/  IMAD.MOV.U32 R57, RZ, RZ, RZ ;  /* 0x000000ffff397224 */ /* 0x000fe400078e00ff */
[----:B0-----:R-:W-:Y:S02]  /*1bac10*/  IMAD.U32 R54, RZ, RZ, UR4 ;  /* 0x00000004ff367e24 */ /* 0x001fe4000f8e00ff */
[----:B------:R-:W-:-:S07]  /*1bac20*/  IMAD.U32 R51, RZ, RZ, UR5 ;  /* 0x00000005ff337e24 */ /* 0x000fce000f8e00ff */
.L_x_10694:
        /* <DEDUP_REMOVED lines=20> */
.L_x_10693:
        /* <DEDUP_REMOVED lines=9> */
.L_x_10696:
        /* <DEDUP_REMOVED lines=20> */
.L_x_10695:
[----:B------:R-:W0:Y:S01]  /*1baf40*/  LDCU.64 UR4, c[0x0][0x3c8] ;  /* 0x00007900ff0477ac */ /* 0x000e220008000a00 */
[----:B------:R-:W-:Y:S01]  /*1baf50*/  BSSY.RECONVERGENT B1, `(.L_x_10697) ;  /* 0x0000018000017945 */ /* 0x000fe20003800200 */
[----:B------:R-:W-:Y:S02]  /*1baf60*/  IMAD.MOV.U32 R19, RZ, RZ, RZ ;  /* 0x000000ffff137224 */ /* 0x000fe400078e00ff */
[----:B------:R-:W-:Y:S02]  /*1baf70*/  IMAD.MOV.U32 R56, RZ, RZ, RZ ;  /* 0x000000ffff387224 */ /* 0x000fe400078e00ff */
[----:B0-----:R-:W-:Y:S02]  /*1baf80*/  IMAD.U32 R51, RZ, RZ, UR4 ;  /* 0x00000004ff337e24 */ /* 0x001fe4000f8e00ff */
[----:B------:R-:W-:-:S07]  /*1baf90*/  IMAD.U32 R54, RZ, RZ, UR5 ;  /* 0x00000005ff367e24 */ /* 0x000fce000f8e00ff */
.L_x_10698:
        /* <DEDUP_REMOVED lines=20> */
.L_x_10697:
[----:B------:R-:W0:Y:S01]  /*1bb0e0*/  LDCU.64 UR4, c[0x0][0x3c8] ;  /* 0x00007900ff0477ac */ /* 0x000e220008000a00 */
[----:B------:R-:W-:Y:S01]  /*1bb0f0*/  BSSY.RECONVERGENT B1, `(.L_x_10699) ;  /* 0x0000018000017945 */ /* 0x000fe20003800200 */
[----:B------:R-:W-:Y:S02]  /*1bb100*/  IMAD.MOV.U32 R10, RZ, RZ, RZ ;  /* 0x000000ffff0a7224 */ /* 0x000fe400078e00ff */
[----:B------:R-:W-:Y:S02]  /*1bb110*/  IMAD.MOV.U32 R57, RZ, RZ, RZ ;  /* 0x000000ffff397224 */ /* 0x000fe400078e00ff */
[----:B0-----:R-:W-:Y:S02]  /*1bb120*/  IMAD.U32 R54, RZ, RZ, UR4 ;  /* 0x00000004ff367e24 */ /* 0x001fe4000f8e00ff */
[----:B------:R-:W-:-:S07]  /*1bb130*/  IMAD.U32 R55, RZ, RZ, UR5 ;  /* 0x00000005ff377e24 */ /* 0x000fce000f8e00ff */
.L_x_10700:
        /* <DEDUP_REMOVED lines=20> */
.L_x_10699:
[----:B------:R-:W0:Y:S01]  /*1bb280*/  LDCU.64 UR4, c[0x0][0x3c8] ;  /* 0x00007900ff0477ac */ /* 0x000e220008000a00 */
[----:B------:R-:W-:Y:S01]  /*1bb290*/  BSSY.RECONVERGENT B1, `(.L_x_10701) ;  /* 0x0000018000017945 */ /* 0x000fe20003800200 */
[----:B------:R-:W-:Y:S02]  /*1bb2a0*/  IMAD.MOV.U32 R17, RZ, RZ, RZ ;  /* 0x000000ffff117224 */ /* 0x000fe400078e00ff */
[----:B------:R-:W-:Y:S02]  /*1bb2b0*/  IMAD.MOV.U32 R56, RZ, RZ, RZ ;  /* 0x000000ffff387224 */ /* 0x000fe400078e00ff */
[----:B0-----:R-:W-:Y:S02]  /*1bb2c0*/  IMAD.U32 R54, RZ, RZ, UR4 ;  /* 0x00000004ff367e24 */ /* 0x001fe4000f8e00ff */
[----:B------:R-:W-:-:S07]  /*1bb2d0*/  IMAD.U32 R55, RZ, RZ, UR5 ;  /* 0x00000005ff377e24 */ /* 0x000fce000f8e00ff */
.L_x_10702:
        /* <DEDUP_REMOVED lines=20> */
.L_x_10701:
[----:B------:R-:W0:Y:S01]  /*1bb420*/  LDCU.64 UR4, c[0x0][0x3c8] ;  /* 0x00007900ff0477ac */ /* 0x000e220008000a00 */
[----:B------:R-:W-:Y:S01]  /*1bb430*/  BSSY.RECONVERGENT B1, `(.L_x_10703) ;  /* 0x0000018000017945 */ /* 0x000fe20003800200 */
[----:B------:R-:W-:Y:S02]  /*1bb440*/  IMAD.MOV.U32 R19, RZ, RZ, RZ ;  /* 0x000000ffff137224 */ /* 0x000fe400078e00ff */
[----:B------:R-:W-:Y:S02]  /*1bb450*/  IMAD.MOV.U32 R56, RZ, RZ, RZ ;  /* 0x000000ffff387224 */ /* 0x000fe400078e00ff */
[----:B0-----:R-:W-:Y:S02]  /*1bb460*/  IMAD.U32 R54, RZ, RZ, UR4 ;  /* 0x00000004ff367e24 */ /* 0x001fe4000f8e00ff */
[----:B------:R-:W-:-:S07]  /*1bb470*/  IMAD.U32 R55, RZ, RZ, UR5 ;  /* 0x00000005ff377e24 */ /* 0x000fce000f8e00ff */
.L_x_10704:
        /* <DEDUP_REMOVED lines=20> */
.L_x_10703:
[----:B------:R-:W0:Y:S01]  /*1bb5c0*/  LDCU.64 UR4, c[0x0][0x3c8] ;  /* 0x00007900ff0477ac */ /* 0x000e220008000a00 */
[----:B------:R-:W-:Y:S01]  /*1bb5d0*/  BSSY.RECONVERGENT B1, `(.L_x_10705) ;  /* 0x0000018000017945 */ /* 0x000fe20003800200 */
[----:B------:R-:W-:Y:S02]  /*1bb5e0*/  IMAD.MOV.U32 R10, RZ, RZ, RZ ;  /* 0x000000ffff0a7224 */ /* 0x000fe400078e00ff */
[----:B------:R-:W-:Y:S02]  /*1bb5f0*/  IMAD.MOV.U32 R57, RZ, RZ, RZ ;  /* 0x000000ffff397224 */ /* 0x000fe400078e00ff */
[----:B0-----:R-:W-:Y:S02]  /*1bb600*/  IMAD.U32 R54, RZ, RZ, UR4 ;  /* 0x00000004ff367e24 */ /* 0x001fe4000f8e00ff */
[----:B------:R-:W-:-:S07]  /*1bb610*/  IMAD.U32 R55, RZ, RZ, UR5 ;  /* 0x00000005ff377e24 */ /* 0x000fce000f8e00ff */
.L_x_10706:
        /* <DEDUP_REMOVED lines=20> */
.L_x_10705:
[----:B------:R-:W0:Y:S01]  /*1bb760*/  LDCU.64 UR4, c[0x0][0x3c8] ;  /* 0x00007900ff0477ac */ /* 0x000e220008000a00 */
[----:B------:R-:W-:Y:S01]  /*1bb770*/  BSSY.RECONVERGENT B1, `(.L_x_10707) ;  /* 0x0000018000017945 */ /* 0x000fe20003800200 */
[----:B------:R-:W-:Y:S02]  /*1bb780*/  IMAD.MOV.U32 R17, RZ, RZ, RZ ;  /* 0x000000ffff117224 */ /* 0x000fe400078e00ff */
[----:B------:R-:W-:Y:S02]  /*1bb790*/  IMAD.MOV.U32 R56, RZ, RZ, RZ ;  /* 0x000000ffff387224 */ /* 0x000fe400078e00ff */
[----:B0-----:R-:W-:Y:S02]  /*1bb7a0*/  IMAD.U32 R54, RZ, RZ, UR4 ;  /* 0x00000004ff367e24 */ /* 0x001fe4000f8e00ff */
[----:B------:R-:W-:-:S07]  /*1bb7b0*/  IMAD.U32 R55, RZ, RZ, UR5 ;  /* 0x00000005ff377e24 */ /* 0x000fce000f8e00ff */
.L_x_10708:
        /* <DEDUP_REMOVED lines=20> */
.L_x_10707:
[----:B------:R-:W0:Y:S01]  /*1bb900*/  LDCU.64 UR4, c[0x0][0x3c8] ;  /* 0x00007900ff0477ac */ /* 0x000e220008000a00 */
[----:B------:R-:W-:Y:S01]  /*1bb910*/  BSSY.RECONVERGENT B1, `(.L_x_10709) ;  /* 0x0000018000017945 */ /* 0x000fe20003800200 */
[----:B------:R-:W-:Y:S02]  /*1bb920*/  IMAD.MOV.U32 R19, RZ, RZ, RZ ;  /* 0x000000ffff137224 */ /* 0x000fe400078e00ff */
[----:B------:R-:W-:Y:S02]  /*1bb930*/  IMAD.MOV.U32 R56, RZ, RZ, RZ ;  /* 0x000000ffff387224 */ /* 0x000fe400078e00ff */
[----:B0-----:R-:W-:Y:S02]  /*1bb940*/  IMAD.U32 R54, RZ, RZ, UR4 ;  /* 0x00000004ff367e24 */ /* 0x001fe4000f8e00ff */
[----:B------:R-:W-:-:S07]  /*1bb950*/  IMAD.U32 R55, RZ, RZ, UR5 ;  /* 0x00000005ff377e24 */ /* 0x000fce000f8e00ff */
.L_x_10710:
        /* <DEDUP_REMOVED lines=20> */
.L_x_10709:
[----:B------:R-:W0:Y:S01]  /*1bbaa0*/  LDCU.64 UR4, c[0x0][0x3c8] ;  /* 0x00007900ff0477ac */ /* 0x000e220008000a00 */
[----:B------:R-:W-:Y:S01]  /*1bbab0*/  BSSY.RECONVERGENT B1, `(.L_x_10711) ;  /* 0x0000018000017945 */ /* 0x000fe20003800200 */
[----:B------:R-:W-:Y:S02]  /*1bbac0*/  IMAD.MOV.U32 R10, RZ, RZ, RZ ;  /* 0x000000ffff0a7224 */ /* 0x000fe400078e00ff */
[----:B------:R-:W-:Y:S02]  /*1bbad0*/  IMAD.MOV.U32 R57, RZ, RZ, RZ ;  /* 0x000000ffff397224 */ /* 0x000fe400078e00ff */
[----:B0-----:R-:W-:Y:S02]  /*1bbae0*/  IMAD.U32 R54, RZ, RZ, UR4 ;  /* 0x00000004ff367e24 */ /* 0x001fe4000f8e00ff */
[----:B------:R-:W-:-:S07]  /*1bbaf0*/  IMAD.U32 R55, RZ, RZ, UR5 ;  /* 0x00000005ff377e24 */ /* 0x000fce000f8e00ff */
.L_x_10712:
        /* <DEDUP_REMOVED lines=20> */
.L_x_10711:
[----:B------:R-:W0:Y:S01]  /*1bbc40*/  LDCU.64 UR4, c[0x0][0x3c8] ;  /* 0x00007900ff0477ac */ /* 0x000e220008000a00 */
[----:B------:R-:W-:Y:S01]  /*1bbc50*/  BSSY.RECONVERGENT B1, `(.L_x_10713) ;  /* 0x0000018000017945 */ /* 0x000fe20003800200 */
[----:B------:R-:W-:Y:S02]  /*1bbc60*/  IMAD.MOV.U32 R17, RZ, RZ, RZ ;  /* 0x000000ffff117224 */ /* 0x000fe400078e00ff */
[----:B------:R-:W-:Y:S02]  /*1bbc70*/  IMAD.MOV.U32 R56, RZ, RZ, RZ ;  /* 0x000000ffff387224 */ /* 0x000fe400078e00ff */
[----:B0-----:R-:W-:Y:S02]  /*1bbc80*/  IMAD.U32 R54, RZ, RZ, UR4 ;  /* 0x00000004ff367e24 */ /* 0x001fe4000f8e00ff */
[----:B------:R-:W-:-:S07]  /*1bbc90*/  IMAD.U32 R55, RZ, RZ, UR5 ;  /* 0x00000005ff377e24 */ /* 0x000fce000f8e00ff */
.L_x_10714:
        /* <DEDUP_REMOVED lines=20> */
.L_x_10713:
[----:B------:R-:W0:Y:S01]  /*1bbde0*/  LDCU.64 UR4, c[0x0][0x3c8] ;  /* 0x00007900ff0477ac */ /* 0x000e220008000a00 */
[----:B------:R-:W-:Y:S01]  /*1bbdf0*/  BSSY.RECONVERGENT B1, `(.L_x_10715) ;  /* 0x0000018000017945 */ /* 0x000fe20003800200 */
[----:B------:R-:W-:Y:S02]  /*1bbe00*/  IMAD.MOV.U32 R19, RZ, RZ, RZ ;  /* 0x000000ffff137224 */ /* 0x000fe400078e00ff */
[----:B------:R-:W-:Y:S02]  /*1bbe10*/  IMAD.MOV.U32 R56, RZ, RZ, RZ ;  /* 0x000000ffff387224 */ /* 0x000fe400078e00ff */
[----:B0-----:R-:W-:Y:S02]  /*1bbe20*/  IMAD.U32 R54, RZ, RZ, UR4 ;  /* 0x00000004ff367e24 */ /* 0x001fe4000f8e00ff */
[----:B------:R-:W-:-:S07]  /*1bbe30*/  IMAD.U32 R55, RZ, RZ, UR5 ;  /* 0x00000005ff377e24 */ /* 0x000fce000f8e00ff */
.L_x_10716:
        /* <DEDUP_REMOVED lines=20> */
.L_x_10715:
[----:B------:R-:W0:Y:S01]  /*1bbf80*/  LDCU.64 UR4, c[0x0][0x3c8] ;  /* 0x00007900ff0477ac */ /* 0x000e220008000a00 */
[----:B------:R-:W-:Y:S01]  /*1bbf90*/  BSSY.RECONVERGENT B1, `(.L_x_10717) ;  /* 0x0000018000017945 */ /* 0x000fe20003800200 */
[----:B------:R-:W-:Y:S02]  /*1bbfa0*/  IMAD.MOV.U32 R10, RZ, RZ, RZ ;  /* 0x000000ffff0a7224 */ /* 0x000fe400078e00ff */
[----:B------:R-:W-:Y:S02]  /*1bbfb0*/  IMAD.MOV.U32 R57, RZ, RZ, RZ ;  /* 0x000000ffff397224 */ /* 0x000fe400078e00ff */
[----:B0-----:R-:W-:Y:S02]  /*1bbfc0*/  IMAD.U32 R54, RZ, RZ, UR4 ;  /* 0x00000004ff367e24 */ /* 0x001fe4000f8e00ff */
[----:B------:R-:W-:-:S07]  /*1bbfd0*/  IMAD.U32 R55, RZ, RZ, UR5 ;  /* 0x00000005ff377e24 */ /* 0x000fce000f8e00ff */
.L_x_10718:
        /* <DEDUP_REMOVED lines=20> */
.L_x_10717:
[----:B------:R-:W0:Y:S01]  /*1bc120*/  LDCU.64 UR4, c[0x0][0x3c8] ;  /* 0x00007900ff0477ac */ /* 0x000e220008000a00 */
[----:B------:R-:W-:Y:S01]  /*1bc130*/  BSSY.RECONVERGENT B1, `(.L_x_10719) ;  /* 0x0000018000017945 */ /* 0x000fe20003800200 */
[----:B------:R-:W-:Y:S02]  /*1bc140*/  IMAD.MOV.U32 R17, RZ, RZ, RZ ;  /* 0x000000ffff117224 */ /* 0x000fe400078e00ff */
[----:B------:R-:W-:Y:S02]  /*1bc150*/  IMAD.MOV.U32 R56, RZ, RZ, RZ ;  /* 0x000000ffff387224 */ /* 0x000fe400078e00ff */
[----:B0-----:R-:W-:Y:S02]  /*1bc160*/  IMAD.U32 R54, RZ, RZ, UR4 ;  /* 0x00000004ff367e24 */ /* 0x001fe4000f8e00ff */
[----:B------:R-:W-:-:S07]  /*1bc170*/  IMAD.U32 R55, RZ, RZ, UR5 ;  /* 0x00000005ff377e24 */ /* 0x000fce000f8e00ff */
.L_x_10720:
        /* <DEDUP_REMOVED lines=20> */
.L_x_10719:
[----:B------:R-:W0:Y:S01]  /*1bc2c0*/  LDCU.64 UR4, c[0x0][0x3c8] ;  /* 0x00007900ff0477ac */ /* 0x000e220008000a00 */
[----:B------:R-:W-:Y:S01]  /*1bc2d0*/  BSSY.RECONVERGENT B1, `(.L_x_10721) ;  /* 0x0000018000017945 */ /* 0x000fe20003800200 */
[----:B------:R-:W-:Y:S02]  /*1bc2e0*/  IMAD.MOV.U32 R19, RZ, RZ, RZ ;  /* 0x000000ffff137224 */ /* 0x000fe400078e00ff */
[----:B------:R-:W-:Y:S02]  /*1bc2f0*/  IMAD.MOV.U32 R56, RZ, RZ, RZ ;  /* 0x000000ffff387224 */ /* 0x000fe400078e00ff */
[----:B0-----:R-:W-:Y:S02]  /*1bc300*/  IMAD.U32 R54, RZ, RZ, UR4 ;  /* 0x00000004ff367e24 */ /* 0x001fe4000f8e00ff */
[----:B------:R-:W-:-:S07]  /*1bc310*/  IMAD.U32 R55, RZ, RZ, UR5 ;  /* 0x00000005ff377e24 */ /* 0x000fce000f8e00ff */
.L_x_10722:
        /* <DEDUP_REMOVED lines=20> */
.L_x_10721:
[----:B------:R-:W0:Y:S01]  /*1bc460*/  LDCU.64 UR4, c[0x0][0x3c8] ;  /* 0x00007900ff0477ac */ /* 0x000e220008000a00 */
[----:B------:R-:W-:Y:S01]  /*1bc470*/  BSSY.RECONVERGENT B1, `(.L_x_10723) ;  /* 0x0000018000017945 */ /* 0x000fe20003800200 */
[----:B------:R-:W-:Y:S02]  /*1bc480*/  IMAD.MOV.U32 R10, RZ, RZ, RZ ;  /* 0x000000ffff0a7224 */ /* 0x000fe400078e00ff */
[----:B------:R-:W-:Y:S02]  /*1bc490*/  IMAD.MOV.U32 R57, RZ, RZ, RZ ;  /* 0x000000ffff397224 */ /* 0x000fe400078e00ff */
[----:B0-----:R-:W-:Y:S02]  /*1bc4a0*/  IMAD.U32 R54, RZ, RZ, UR4 ;  /* 0x00000004ff367e24 */ /* 0x001fe4000f8e00ff */
[----:B------:R-:W-:-:S07]  /*1bc4b0*/  IMAD.U32 R55, RZ, RZ, UR5 ;  /* 0x00000005ff377e24 */ /* 0x000fce000f8e00ff */
.L_x_10724:
        /* <DEDUP_REMOVED lines=20> */
.L_x_10723:
[----:B------:R-:W0:Y:S01]  /*1bc600*/  LDCU.64 UR4, c[0x0][0x3c8] ;  /* 0x00007900ff0477ac */ /* 0x000e220008000a00 */
[----:B------:R-:W-:Y:S01]  /*1bc610*/  BSSY.RECONVERGENT B1, `(.L_x_10725) ;  /* 0x0000018000017945 */ /* 0x000fe20003800200 */
[----:B------:R-:W-:Y:S02]  /*1bc620*/  IMAD.MOV.U32 R17, RZ, RZ, RZ ;  /* 0x000000ffff117224 */ /* 0x000fe400078e00ff */
[----:B------:R-:W-:Y:S02]  /*1bc630*/  IMAD.MOV.U32 R56, RZ, RZ, RZ ;  /* 0x000000ffff387224 */ /* 0x000fe400078e00ff */
[----:B0-----:R-:W-:Y:S02]  /*1bc640*/  IMAD.U32 R54, RZ, RZ, UR4 ;  /* 0x00000004ff367e24 */ /* 0x001fe4000f8e00ff */
[----:B------:R-:W-:-:S07]  /*1bc650*/  IMAD.U32 R55, RZ, RZ, UR5 ;  /* 0x00000005ff377e24 */ /* 0x000fce000f8e00ff */
.L_x_10726:
        /* <DEDUP_REMOVED lines=20> */
.L_x_10725:
[----:B------:R-:W0:Y:S01]  /*1bc7a0*/  LDCU.64 UR4, c[0x0][0x3c8] ;  /* 0x00007900ff0477ac */ /* 0x000e220008000a00 */
[----:B------:R-:W-:Y:S01]  /*1bc7b0*/  BSSY.RECONVERGENT B1, `(.L_x_10727) ;  /* 0x0000018000017945 */ /* 0x000fe20003800200 */
[----:B------:R-:W-:Y:S02]  /*1bc7c0*/  IMAD.MOV.U32 R19, RZ, RZ, RZ ;  /* 0x000000ffff137224 */ /* 0x000fe400078e00ff */
[----:B------:R-:W-:Y:S02]  /*1bc7d0*/  IMAD.MOV.U32 R56, RZ, RZ, RZ ;  /* 0x000000ffff387224 */ /* 0x000fe400078e00ff */
[----:B0-----:R-:W-:Y:S02]  /*1bc7e0*/  IMAD.U32 R54, RZ, RZ, UR4 ;  /* 0x00000004ff367e24 */ /* 0x001fe4000f8e00ff */
[----:B------:R-:W-:-:S07]  /*1bc7f0*/  IMAD.U32 R55, RZ, RZ, UR5 ;  /* 0x00000005ff377e24 */ /* 0x000fce000f8e00ff */
.L_x_10728:
        /* <DEDUP_REMOVED lines=20> */
.L_x_10727:
[----:B------:R-:W0:Y:S01]  /*1bc940*/  LDCU.64 UR4, c[0x0][0x3c8] ;  /* 0x00007900ff0477ac */ /* 0x000e220008000a00 */
[----:B------:R-:W-:Y:S01]  /*1bc950*/  BSSY.RECONVERGENT B1, `(.L_x_10729) ;  /* 0x0000018000017945 */ /* 0x000fe20003800200 */
[----:B------:R-:W-:Y:S02]  /*1bc960*/  IMAD.MOV.U32 R10, RZ, RZ, RZ ;  /* 0x000000ffff0a7224 */ /* 0x000fe400078e00ff */
[----:B------:R-:W-:Y:S02]  /*1bc970*/  IMAD.MOV.U32 R57, RZ, RZ, RZ ;  /* 0x000000ffff397224 */ /* 0x000fe400078e00ff */
[----:B0-----:R-:W-:Y:S02]  /*1bc980*/  IMAD.U32 R54, RZ, RZ, UR4 ;  /* 0x00000004ff367e24 */ /* 0x001fe4000f8e00ff */
[----:B------:R-:W-:-:S07]  /*1bc990*/  IMAD.U32 R55, RZ, RZ, UR5 ;  /* 0x00000005ff377e24 */ /* 0x000fce000f8e00ff */
.L_x_10730:
        /* <DEDUP_REMOVED lines=20> */
.L_x_10729:
[----:B------:R-:W0:Y:S01]  /*1bcae0*/  LDCU.64 UR4, c[0x0][0x3c8] ;  /* 0x00007900ff0477ac */ /* 0x000e220008000a00 */
[----:B------:R-:W-:Y:S01]  /*1bcaf0*/  BSSY.RECONVERGENT B1, `(.L_x_10731) ;  /* 0x0000018000017945 */ /* 0x000fe20003800200 */
[----:B------:R-:W-:Y:S02]  /*1bcb00*/  IMAD.MOV.U32 R17, RZ, RZ, RZ ;  /* 0x000000ffff117224 */ /* 0x000fe400078e00ff */
[----:B------:R-:W-:Y:S02]  /*1bcb10*/  IMAD.MOV.U32 R56, RZ, RZ, RZ ;  /* 0x000000ffff387224 */ /* 0x000fe400078e00ff */
[----:B0-----:R-:W-:Y:S02]  /*1bcb20*/  IMAD.U32 R54, RZ, RZ, UR4 ;  /* 0x00000004ff367e24 */ /* 0x001fe4000f8e00ff */
[----:B------:R-:W-:-:S07]  /*1bcb30*/  IMAD.U32 R55, RZ, RZ, UR5 ;  /* 0x00000005ff377e24 */ /* 0x000fce000f8e00ff */
.L_x_10732:
        /* <DEDUP_REMOVED lines=20> */
.L_x_10731:
[----:B------:R-:W0:Y:S01]  /*1bcc80*/  LDCU.64 UR4, c[0x0][0x3c8] ;  /* 0x00007900ff0477ac */ /* 0x000e220008000a00 */
[----:B------:R-:W-:Y:S01]  /*1bcc90*/  BSSY.RECONVERGENT B1, `(.L_x_10733) ;  /* 0x0000018000017945 */ /* 0x000fe20003800200 */
[----:B------:R-:W-:Y:S02]  /*1bcca0*/  IMAD.MOV.U32 R56, RZ, RZ, RZ ;  /* 0x000000ffff387224 */ /* 0x000fe400078e00ff */
[----:B------:R-:W-:Y:S02]  /*1bccb0*/  IMAD.MOV.U32 R55, RZ, RZ, RZ ;  /* 0x000000ffff377224 */ /* 0x000fe400078e00ff */
[----:B0-----:R-:W-:Y:S02]  /*1bccc0*/  IMAD.U32 R54, RZ, RZ, UR4 ;  /* 0x00000004ff367e24 */ /* 0x001fe4000f8e00ff */
[----:B------:R-:W-:-:S07]  /*1bccd0*/  IMAD.U32 R51, RZ, RZ, UR5 ;  /* 0x00000005ff337e24 */ /* 0x000fce000f8e00ff */
.L_x_10734:
        /* <DEDUP_REMOVED lines=20> */
.L_x_10733:
        /* <DEDUP_REMOVED lines=9> */
.L_x_10736:
        /* <DEDUP_REMOVED lines=20> */
.L_x_10735:
[----:B------:R-:W0:Y:S01]  /*1bcff0*/  LDCU.64 UR4, c[0x0][0x3c8] ;  /* 0x00007900ff0477ac */ /* 0x000e220008000a00 */
[----:B------:R-:W-:Y:S01]  /*1bd000*/  BSSY.RECONVERGENT B1, `(.L_x_10737) ;  /* 0x0000018000017945 */ /* 0x000fe20003800200 */
[----:B------:R-:W-:Y:S02]  /*1bd010*/  IMAD.MOV.U32 R41, RZ, RZ, RZ ;  /* 0x000000ffff297224 */ /* 0x000fe400078e00ff */
[----:B------:R-:W-:Y:S02]  /*1bd020*/  IMAD.MOV.U32 R55, RZ, RZ, RZ ;  /* 0x000000ffff377224 */ /* 0x000fe400078e00ff */
[----:B0-----:R-:W-:Y:S02]  /*1bd030*/  IMAD.U32 R54, RZ, RZ, UR4 ;  /* 0x00000004ff367e24 */ /* 0x001fe4000f8e00ff */
[----:B------:R-:W-:-:S07]  /*1bd040*/  IMAD.U32 R51, RZ, RZ, UR5 ;  /* 0x00000005ff337e24 */ /* 0x000fce000f8e00ff */
.L_x_10738:
        /* <DEDUP_REMOVED lines=20> */
.L_x_10737:
[----:B------:R-:W0:Y:S01]  /*1bd190*/  LDCU.64 UR4, c[0x0][0x3c8] ;  /* 0x00007900ff0477ac */ /* 0x000e220008000a00 */
[----:B------:R-:W-:Y:S01]  /*1bd1a0*/  BSSY.RECONVERGENT B1, `(.L_x_10739) ;  /* 0x0000018000017945 */ /* 0x000fe20003800200 */
[----:B------:R-:W-:Y:S02]  /*1bd1b0*/  IMAD.MOV.U32 R17, RZ, RZ, RZ ;  /* 0x000000ffff117224 */ /* 0x000fe400078e00ff */
[----:B------:R-:W-:Y:S02]  /*1bd1c0*/  IMAD.MOV.U32 R56, RZ, RZ, RZ ;  /* 0x000000ffff387224 */ /* 0x000fe400078e00ff */
[----:B0-----:R-:W-:Y:S02]  /*1bd1d0*/  IMAD.U32 R55, RZ, RZ, UR4 ;  /* 0x00000004ff377e24 */ /* 0x001fe4000f8e00ff */
[----:B------:R-:W-:-:S07]  /*1bd1e0*/  IMAD.U32 R54, RZ, RZ, UR5 ;  /* 0x00000005ff367e24 */ /* 0x000fce000f8e00ff */
.L_x_10740:
        /* <DEDUP_REMOVED lines=20> */
.L_x_10739:
[----:B------:R-:W0:Y:S01]  /*1bd330*/  LDCU.64 UR4, c[0x0][0x3c8] ;  /* 0x00007900ff0477ac */ /* 0x000e220008000a00 */
[----:B------:R-:W-:Y:S01]  /*1bd340*/  BSSY.RECONVERGENT B1, `(.L_x_10741) ;  /* 0x0000018000017945 */ /* 0x000fe20003800200 */
[----:B------:R-:W-:Y:S02]  /*1bd350*/  IMAD.MOV.U32 R19, RZ, RZ, RZ ;  /* 0x000000ffff137224 */ /* 0x000fe400078e00ff */
[----:B------:R-:W-:Y:S02]  /*1bd360*/  IMAD.MOV.U32 R56, RZ, RZ, RZ ;  /* 0x000000ffff387224 */ /* 0x000fe400078e00ff */
[----:B0-----:R-:W-:Y:S02]  /*1bd370*/  IMAD.U32 R55, RZ, RZ, UR4 ;  /* 0x00000004ff377e24 */ /* 0x001fe4000f8e00ff */
[----:B------:R-:W-:-:S07]  /*1bd380*/  IMAD.U32 R54, RZ, RZ, UR5 ;  /* 0x00000005ff367e24 */ /* 0x000fce000f8e00ff */
.L_x_10742:
        /* <DEDUP_REMOVED lines=20> */
.L_x_10741:
[----:B------:R-:W0:Y:S01]  /*1bd4d0*/  LDCU.64 UR4, c[0x0][0x3c8] ;  /* 0x00007900ff0477ac */ /* 0x000e220008000a00 */
[----:B------:R-:W-:Y:S01]  /*1bd4e0*/  BSSY.RECONVERGENT B1, `(.L_x_10743) ;  /* 0x0000018000017945 */ /* 0x000fe20003800200 */
[----:B------:R-:W-:Y:S02]  /*1bd4f0*/  IMAD.MOV.U32 R41, RZ, RZ, RZ ;  /* 0x000000ffff297224 */ /* 0x000fe400078e00ff */
[----:B------:R-:W-:Y:S02]  /*1bd500*/  IMAD.MOV.U32 R56, RZ, RZ, RZ ;  /* 0x000000ffff387224 */ /* 0x000fe400078e00ff */
[----:B0-----:R-:W-:Y:S02]  /*1bd510*/  IMAD.U32 R55, RZ, RZ, UR4 ;  /* 0x00000004ff377e24 */ /* 0x001fe4000f8e00ff */
[----:B------:R-:W-:-:S07]  /*1bd520*/  IMAD.U32 R54, RZ, RZ, UR5 ;  /* 0x00000005ff367e24 */ /* 0x000fce000f8e00ff */
.L_x_10744:
        /* <DEDUP_REMOVED lines=20> */
.L_x_10743:
[----:B------:R-:W0:Y:S01]  /*1bd670*/  LDCU.64 UR4, c[0x0][0x3c8] ;  /* 0x00007900ff0477ac */ /* 0x000e220008000a00 */
[----:B------:R-:W-:Y:S01]  /*1bd680*/  BSSY.RECONVERGENT B1, `(.L_x_10745) ;  /* 0x0000018000017945 */ /* 0x000fe20003800200 */
[----:B------:R-:W-:Y:S02]  /*1bd690*/  IMAD.MOV.U32 R17, RZ, RZ, RZ ;  /* 0x000000ffff117224 */ /* 0x000fe400078e00ff */
[----:B------:R-:W-:Y:S02]  /*1bd6a0*/  IMAD.MOV.U32 R56, RZ, RZ, RZ ;  /* 0x000000ffff387224 */ /* 0x000fe400078e00ff */
[----:B0-----:R-:W-:Y:S02]  /*1bd6b0*/  IMAD.U32 R55, RZ, RZ, UR4 ;  /* 0x00000004ff377e24 */ /* 0x001fe4000f8e00ff */
[----:B------:R-:W-:-:S07]  /*1bd6c0*/  IMAD.U32 R54, RZ, RZ, UR5 ;  /* 0x00000005ff367e24 */ /* 0x000fce000f8e00ff */
.L_x_10746:
        /* <DEDUP_REMOVED lines=20> */
.L_x_10745:
[----:B------:R-:W0:Y:S01]  /*1bd810*/  LDCU.64 UR4, c[0x0][0x3c8] ;  /* 0x00007900ff0477ac */ /* 0x000e220008000a00 */
[----:B------:R-:W-:Y:S01]  /*1bd820*/  BSSY.RECONVERGENT B1, `(.L_x_10747) ;  /* 0x0000018000017945 */ /* 0x000fe20003800200 */
[----:B------:R-:W-:Y:S02]  /*1bd830*/  IMAD.MOV.U32 R19, RZ, RZ, RZ ;  /* 0x000000ffff137224 */ /* 0x000fe400078e00ff */
[----:B------:R-:W-:Y:S02]  /*1bd840*/  IMAD.MOV.U32 R56, RZ, RZ, RZ ;  /* 0x000000ffff387224 */ /* 0x000fe400078e00ff */
[----:B0-----:R-:W-:Y:S02]  /*1bd850*/  IMAD.U32 R55, RZ, RZ, UR4 ;  /* 0x00000004ff377e24 */ /* 0x001fe4000f8e00ff */
[----:B------:R-:W-:-:S07]  /*1bd860*/  IMAD.U32 R54, RZ, RZ, UR5 ;  /* 0x00000005ff367e24 */ /* 0x000fce000f8e00ff */
.L_x_10748:
        /* <DEDUP_REMOVED lines=20> */
.L_x_10747:
[----:B------:R-:W0:Y:S01]  /*1bd9b0*/  LDCU.64 UR4, c[0x0][0x3c8] ;  /* 0x00007900ff0477ac */ /* 0x000e220008000a00 */
[----:B------:R-:W-:Y:S01]  /*1bd9c0*/  BSSY.RECONVERGENT B1, `(.L_x_10749) ;  /* 0x0000018000017945 */ /* 0x000fe20003800200 */
[----:B------:R-:W-:Y:S02]  /*1bd9d0*/  IMAD.MOV.U32 R41, RZ, RZ, RZ ;  /* 0x000000ffff297224 */ /* 0x000fe400078e00ff */
[----:B------:R-:W-:Y:S02]  /*1bd9e0*/  IMAD.MOV.U32 R56, RZ, RZ, RZ ;  /* 0x000000ffff387224 */ /* 0x000fe400078e00ff */
[----:B0-----:R-:W-:Y:S02]  /*1bd9f0*/  IMAD.U32 R55, RZ, RZ, UR4 ;  /* 0x00000004ff377e24 */ /* 0x001fe4000f8e00ff */
[----:B------:R-:W-:-:S07]  /*1bda00*/  IMAD.U32 R54, RZ, RZ, UR5 ;  /* 0x00000005ff367e24 */ /* 0x000fce000f8e00ff */
.L_x_10750:
        /* <DEDUP_REMOVED lines=20> */
.L_x_10749:
[----:B------:R-:W0:Y:S01]  /*1bdb50*/  LDCU.64 UR4, c[0x0][0x3c8] ;  /* 0x00007900ff0477ac */ /* 0x000e220008000a00 */
[----:B------:R-:W-:Y:S01]  /*1bdb60*/  BSSY.RECONVERGENT B1, `(.L_x_10751) ;  /* 0x0000018000017945 */ /* 0x000fe20003800200 */
[----:B------:R-:W-:Y:S02]  /*1bdb70*/  IMAD.MOV.U32 R17, RZ, RZ, RZ ;  /* 0x000000ffff117224 */ /* 0x000fe400078e00ff */
[----:B------:R-:W-:Y:S02]  /*1bdb80*/  IMAD.MOV.U32 R56, RZ, RZ, RZ ;  /* 0x000000ffff387224 */ /* 0x000fe400078e00ff */
[----:B0-----:R-:W-:Y:S02]  /*1bdb90*/  IMAD.U32 R55, RZ, RZ, UR4 ;  /* 0x00000004ff377e24 */ /* 0x001fe4000f8e00ff */
[----:B------:R-:W-:-:S07]  /*1bdba0*/  IMAD.U32 R54, RZ, RZ, UR5 ;  /* 0x00000005ff367e24 */ /* 0x000fce000f8e00ff */
.L_x_10752:
        /* <DEDUP_REMOVED lines=20> */
.L_x_10751:
[----:B------:R-:W0:Y:S01]  /*1bdcf0*/  LDCU.64 UR4, c[0x0][0x3c8] ;  /* 0x00007900ff0477ac */ /* 0x000e220008000a00 */
[----:B------:R-:W-:Y:S01]  /*1bdd00*/  BSSY.RECONVERGENT B1, `(.L_x_10753) ;  /* 0x0000018000017945 */ /* 0x000fe20003800200 */
[----:B------:R-:W-:Y:S02]  /*1bdd10*/  IMAD.MOV.U32 R19, RZ, RZ, RZ ;  /* 0x000000ffff137224 */ /* 0x000fe400078e00ff */
[----:B------:R-:W-:Y:S02]  /*1bdd20*/  IMAD.MOV.U32 R56, RZ, RZ, RZ ;  /* 0x000000ffff387224 */ /* 0x000fe400078e00ff */
[----:B0-----:R-:W-:Y:S02]  /*1bdd30*/  IMAD.U32 R55, RZ, RZ, UR4 ;  /* 0x00000004ff377e24 */ /* 0x001fe4000f8e00ff */
[----:B------:R-:W-:-:S07]  /*1bdd40*/  IMAD.U32 R54, RZ, RZ, UR5 ;  /* 0x00000005ff367e24 */ /* 0x000fce000f8e00ff */
.L_x_10754:
        /* <DEDUP_REMOVED lines=20> */
.L_x_10753:
[----:B------:R-:W0:Y:S01]  /*1bde90*/  LDCU.64 UR4, c[0x0][0x3c8] ;  /* 0x00007900ff0477ac */ /* 0x000e220008000a00 */
[----:B------:R-:W-:Y:S01]  /*1bdea0*/  BSSY.RECONVERGENT B1, `(.L_x_10755) ;  /* 0x0000018000017945 */ /* 0x000fe20003800200 */
[----:B------:R-:W-:Y:S02]  /*1bdeb0*/  IMAD.MOV.U32 R41, RZ, RZ, RZ ;  /* 0x000000ffff297224 */ /* 0x000fe400078e00ff */
[----:B------:R-:W-:Y:S02]  /*1bdec0*/  IMAD.MOV.U32 R56, RZ, RZ, RZ ;  /* 0x000000ffff387224 */ /* 0x000fe400078e00ff */
[----:B0-----:R-:W-:Y:S02]  /*1bded0*/  IMAD.U32 R55, RZ, RZ, UR4 ;  /* 0x00000004ff377e24 */ /* 0x001fe4000f8e00ff */
[----:B------:R-:W-:-:S07]  /*1bdee0*/  IMAD.U32 R54, RZ, RZ, UR5 ;  /* 0x00000005ff367e24 */ /* 0x000fce000f8e00ff */
.L_x_10756:
        /* <DEDUP_REMOVED lines=20> */
.L_x_10755:
[----:B------:R-:W0:Y:S01]  /*1be030*/  LDCU.64 UR4, c[0x0][0x3c8] ;  /* 0x00007900ff0477ac */ /* 0x000e220008000a00 */
[----:B------:R-:W-:Y:S01]  /*1be040*/  BSSY.RECONVERGENT B1, `(.L_x_10757) ;  /* 0x0000018000017945 */ /* 0x000fe20003800200 */
[----:B------:R-:W-:Y:S02]  /*1be050*/  IMAD.MOV.U32 R17, RZ, RZ, RZ ;  /* 0x000000ffff117224 */ /* 0x000fe400078e00ff */
[----:B------:R-:W-:Y:S02]  /*1be060*/  IMAD.MOV.U32 R56, RZ, RZ, RZ ;  /* 0x000000ffff387224 */ /* 0x000fe400078e00ff */
[----:B0-----:R-:W-:Y:S02]  /*1be070*/  IMAD.U32 R55, RZ, RZ, UR4 ;  /* 0x00000004ff377e24 */ /* 0x001fe4000f8e00ff */
[----:B------:R-:W-:-:S07]  /*1be080*/  IMAD.U32 R54, RZ, RZ, UR5 ;  /* 0x00000005ff367e24 */ /* 0x000fce000f8e00ff */
.L_x_10758:
        /* <DEDUP_REMOVED lines=20> */
.L_x_10757:
[----:B------:R-:W0:Y:S01]  /*1be1d0*/  LDCU.64 UR4, c[0x0][0x3c8] ;  /* 0x00007900ff0477ac */ /* 0x000e220008000a00 */
[----:B------:R-:W-:Y:S01]  /*1be1e0*/  BSSY.RECONVERGENT B1, `(.L_x_10759) ;  /* 0x0000018000017945 */ /* 0x000fe20003800200 */
[----:B------:R-:W-:Y:S02]  /*1be1f0*/  IMAD.MOV.U32 R19, RZ, RZ, RZ ;  /* 0x000000ffff137224 */ /* 0x000fe400078e00ff */
[----:B------:R-:W-:Y:S02]  /*1be200*/  IMAD.MOV.U32 R56, RZ, RZ, RZ ;  /* 0x000000ffff387224 */ /* 0x000fe400078e00ff */
[----:B0-----:R-:W-:Y:S02]  /*1be210*/  IMAD.U32 R55, RZ, RZ, UR4 ;  /* 0x00000004ff377e24 */ /* 0x001fe4000f8e00ff */
[----:B------:R-:W-:-:S07]  /*1be220*/  IMAD.U32 R54, RZ, RZ, UR5 ;  /* 0x00000005ff367e24 */ /* 0x000fce000f8e00ff */
.L_x_10760:
        /* <DEDUP_REMOVED lines=20> */
.L_x_10759:
[----:B------:R-:W0:Y:S01]  /*1be370*/  LDCU.64 UR4, c[0x0][0x3c8] ;  /* 0x00007900ff0477ac */ /* 0x000e220008000a00 */
[----:B------:R-:W-:Y:S01]  /*1be380*/  BSSY.RECONVERGENT B1, `(.L_x_10761) ;  /* 0x0000018000017945 */ /* 0x000fe20003800200 */
[----:B------:R-:W-:Y:S02]  /*1be390*/  IMAD.MOV.U32 R41, RZ, RZ, RZ ;  /* 0x000000ffff297224 */ /* 0x000fe400078e00ff */
[----:B------:R-:W-:Y:S02]  /*1be3a0*/  IMAD.MOV.U32 R56, RZ, RZ, RZ ;  /* 0x000000ffff387224 */ /* 0x000fe400078e00ff */
[----:B0-----:R-:W-:Y:S02]  /*1be3b0*/  IMAD.U32 R55, RZ, RZ, UR4 ;  /* 0x00000004ff377e24 */ /* 0x001fe4000f8e00ff */
[----:B------:R-:W-:-:S07]  /*1be3c0*/  IMAD.U32 R54, RZ, RZ, UR5 ;  /* 0x00000005ff367e24 */ /* 0x000fce000f8e00ff */
.L_x_10762:
        /* <DEDUP_REMOVED lines=20> */
.L_x_10761:
[----:B------:R-:W0:Y:S01]  /*1be510*/  LDCU.64 UR4, c[0x0][0x3c8] ;  /* 0x00007900ff0477ac */ /* 0x000e220008000a00 */
[----:B------:R-:W-:Y:S01]  /*1be520*/  BSSY.RECONVERGENT B1, `(.L_x_10763) ;  /* 0x0000018000017945 */ /* 0x000fe20003800200 */
[----:B------:R-:W-:Y:S02]  /*1be530*/  IMAD.MOV.U32 R17, RZ, RZ, RZ ;  /* 0x000000ffff117224 */ /* 0x000fe400078e00ff */
[----:B------:R-:W-:Y:S02]  /*1be540*/  IMAD.MOV.U32 R56, RZ, RZ, RZ ;  /* 0x000000ffff387224 */ /* 0x000fe400078e00ff */
[----:B0-----:R-:W-:Y:S02]  /*1be550*/  IMAD.U32 R55, RZ, RZ, UR4 ;  /* 0x00000004ff377e24 */ /* 0x001fe4000f8e00ff */
[----:B------:R-:W-:-:S07]  /*1be560*/  IMAD.U32 R54, RZ, RZ, UR5 ;  /* 0x00000005ff367e24 */ /* 0x000fce000f8e00ff */
.L_x_10764:
        /* <DEDUP_REMOVED lines=20> */
.L_x_10763:
[----:B------:R-:W0:Y:S01]  /*1be6b0*/  LDCU.64 UR4, c[0x0][0x3c8] ;  /* 0x00007900ff0477ac */ /* 0x000e220008000a00 */
[----:B------:R-:W-:Y:S01]  /*1be6c0*/  BSSY.RECONVERGENT B1, `(.L_x_10765) ;  /* 0x0000018000017945 */ /* 0x000fe20003800200 */
[----:B------:R-:W-:Y:S02]  /*1be6d0*/  IMAD.MOV.U32 R19, RZ, RZ, RZ ;  /* 0x000000ffff137224 */ /* 0x000fe400078e00ff */
[----:B------:R-:W-:Y:S02]  /*1be6e0*/  IMAD.MOV.U32 R56, RZ, RZ, RZ ;  /* 0x000000ffff387224 */ /* 0x000fe400078e00ff */
[----:B0-----:R-:W-:Y:S02]  /*1be6f0*/  IMAD.U32 R55, RZ, RZ, UR4 ;  /* 0x00000004ff377e24 */ /* 0x001fe4000f8e00ff */
[----:B------:R-:W-:-:S07]  /*1be700*/  IMAD.U32 R54, RZ, RZ, UR5 ;  /* 0x00000005ff367e24 */ /* 0x000fce000f8e00ff */
.L_x_10766:
        /* <DEDUP_REMOVED lines=20> */
.L_x_10765:
[----:B------:R-:W0:Y:S01]  /*1be850*/  LDCU.64 UR4, c[0x0][0x3c8] ;  /* 0x00007900ff0477ac */ /* 0x000e220008000a00 */
[----:B------:R-:W-:Y:S01]  /*1be860*/  BSSY.RECONVERGENT B1, `(.L_x_10767) ;  /* 0x0000018000017945 */ /* 0x000fe20003800200 */
[----:B------:R-:W-:Y:S02]  /*1be870*/  IMAD.MOV.U32 R41, RZ, RZ, RZ ;  /* 0x000000ffff297224 */ /* 0x000fe400078e00ff */
[----:B------:R-:W-:Y:S02]  /*1be880*/  IMAD.MOV.U32 R56, RZ, RZ, RZ ;  /* 0x000000ffff387224 */ /* 0x000fe400078e00ff */
[----:B0-----:R-:W-:Y:S02]  /*1be890*/  IMAD.U32 R55, RZ, RZ, UR4 ;  /* 0x00000004ff377e24 */ /* 0x001fe4000f8e00ff */
[----:B------:R-:W-:-:S07]  /*1be8a0*/  IMAD.U32 R54, RZ, RZ, UR5 ;  /* 0x00000005ff367e24 */ /* 0x000fce000f8e00ff */
.L_x_10768:
        /* <DEDUP_REMOVED lines=20> */
.L_x_10767:
[----:B------:R-:W0:Y:S01]  /*1be9f0*/  LDCU.64 UR4, c[0x0][0x3c8] ;  /* 0x00007900ff0477ac */ /* 0x000e220008000a00 */
[----:B------:R-:W-:Y:S01]  /*1bea00*/  BSSY.RECONVERGENT B1, `(.L_x_10769) ;  /* 0x0000018000017945 */ /* 0x000fe20003800200 */
[----:B------:R-:W-:Y:S02]  /*1bea10*/  IMAD.MOV.U32 R17, RZ, RZ, RZ ;  /* 0x000000ffff117224 */ /* 0x000fe400078e00ff */
[----:B------:R-:W-:Y:S02]  /*1bea20*/  IMAD.MOV.U32 R56, RZ, RZ, RZ ;  /* 0x000000ffff387224 */ /* 0x000fe400078e00ff */
[----:B0-----:R-:W-:Y:S02]  /*1bea30*/  IMAD.U32 R55, RZ, RZ, UR4 ;  /* 0x00000004ff377e24 */ /* 0x001fe4000f8e00ff */
[----:B------:R-:W-:-:S07]  /*1bea40*/  IMAD.U32 R54, RZ, RZ, UR5 ;  /* 0x00000005ff367e24 */ /* 0x000fce000f8e00ff */
.L_x_10770:
        /* <DEDUP_REMOVED lines=20> */
.L_x_10769:
[----:B------:R-:W0:Y:S01]  /*1beb90*/  LDCU.64 UR4, c[0x0][0x3c8] ;  /* 0x00007900ff0477ac */ /* 0x000e220008000a00 */
[----:B------:R-:W-:Y:S01]  /*1beba0*/  BSSY.RECONVERGENT B1, `(.L_x_10771) ;  /* 0x0000018000017945 */ /* 0x000fe20003800200 */
[----:B------:R-:W-:Y:S02]  /*1bebb0*/  IMAD.MOV.U32 R19, RZ, RZ, RZ ;  /* 0x000000ffff137224 */ /* 0x000fe400078e00ff */
[----:B------:R-:W-:Y:S02]  /*1bebc0*/  IMAD.MOV.U32 R56, RZ, RZ, RZ ;  /* 0x000000ffff387224 */ /* 0x000fe400078e00ff */
[----:B0-----:R-:W-:Y:S02]  /*1bebd0*/  IMAD.U32 R55, RZ, RZ, UR4 ;  /* 0x00000004ff377e24 */ /* 0x001fe4000f8e00ff */
[----:B------:R-:W-:-:S07]  /*1bebe0*/  IMAD.U32 R54, RZ, RZ, UR5 ;  /* 0x00000005ff367e24 */ /* 0x000fce000f8e00ff */
.L_x_10772:
        /* <DEDUP_REMOVED lines=20> */
.L_x_10771:
[----:B------:R-:W0:Y:S01]  /*1bed30*/  LDCU.64 UR4, c[0x0][0x3c8] ;  /* 0x00007900ff0477ac */ /* 0x000e220008000a00 */
[----:B------:R-:W-:Y:S01]  /*1bed40*/  BSSY.RECONVERGENT B1, `(.L_x_10773) ;  /* 0x0000018000017945 */ /* 0x000fe20003800200 */
[----:B------:R-:W-:Y:S02]  /*1bed50*/  IMAD.MOV.U32 R55, RZ, RZ, RZ ;  /* 0x000000ffff377224 */ /* 0x000fe400078e00ff */
[----:B------:R-:W-:Y:S02]  /*1bed60*/  IMAD.MOV.U32 R57, RZ, RZ, RZ ;  /* 0x000000ffff397224 */ /* 0x000fe400078e00ff */
[----:B0-----:R-:W-:Y:S02]  /*1bed70*/  IMAD.U32 R54, RZ, RZ, UR4 ;  /* 0x00000004ff367e24 */ /* 0x001fe4000f8e00ff */
[----:B------:R-:W-:-:S07]  /*1bed80*/  IMAD.U32 R51, RZ, RZ, UR5 ;  /* 0x00000005ff337e24 */ /* 0x000fce000f8e00ff */
.L_x_10774:
        /* <DEDUP_REMOVED lines=20> */
.L_x_10773:
        /* <DEDUP_REMOVED lines=9> */
.L_x_10776:
        /* <DEDUP_REMOVED lines=20> */
.L_x_10775:
[----:B------:R-:W0:Y:S01]  /*1bf0a0*/  LDCU.64 UR4, c[0x0][0x3c8] ;  /* 0x00007900ff0477ac */ /* 0x000e220008000a00 */
[----:B------:R-:W-:Y:S01]  /*1bf0b0*/  BSSY.RECONVERGENT B1, `(.L_x_10777) ;  /* 0x0000018000017945 */ /* 0x000fe20003800200 */
[----:B------:R-:W-:Y:S02]  /*1bf0c0*/  IMAD.MOV.U32 R41, RZ, RZ, RZ ;  /* 0x000000ffff297224 */ /* 0x000fe400078e00ff */
[----:B------:R-:W-:Y:S02]  /*1bf0d0*/  IMAD.MOV.U32 R55, RZ, RZ, RZ ;  /* 0x000000ffff377224 */ /* 0x000fe400078e00ff */
[----:B0-----:R-:W-:Y:S02]  /*1bf0e0*/  IMAD.U32 R54, RZ, RZ, UR4 ;  /* 0x00000004ff367e24 */ /* 0x001fe4000f8e00ff */
[----:B------:R-:W-:-:S07]  /*1bf0f0*/  IMAD.U32 R51, RZ, RZ, UR5 ;  /* 0x00000005ff337e24 */ /* 0x000fce000f8e00ff */
.L_x_10778:
        /* <DEDUP_REMOVED lines=20> */
.L_x_10777:
[----:B------:R-:W0:Y:S01]  /*1bf240*/  LDCU.64 UR4, c[0x0][0x3c8] ;  /* 0x00007900ff0477ac */ /* 0x000e220008000a00 */
[----:B------:R-:W-:Y:S01]  /*1bf250*/  BSSY.RECONVERGENT B1, `(.L_x_10779) ;  /* 0x0000018000017945 */ /* 0x000fe20003800200 */
[----:B------:R-:W-:Y:S02]  /*1bf260*/  IMAD.MOV.U32 R17, RZ, RZ, RZ ;  /* 0x000000ffff117224 */ /* 0x000fe400078e00ff */
[----:B------:R-:W-:Y:S02]  /*1bf270*/  IMAD.MOV.U32 R56, RZ, RZ, RZ ;  /* 0x000000ffff387224 */ /* 0x000fe400078e00ff */
[----:B0-----:R-:W-:Y:S02]  /*1bf280*/  IMAD.U32 R55, RZ, RZ, UR4 ;  /* 0x00000004ff377e24 */ /* 0x001fe4000f8e00ff */
[----:B------:R-:W-:-:S07]  /*1bf290*/  IMAD.U32 R54, RZ, RZ, UR5 ;  /* 0x00000005ff367e24 */ /* 0x000fce000f8e00ff */
.L_x_10780:
        /* <DEDUP_REMOVED lines=20> */
.L_x_10779:
[----:B------:R-:W0:Y:S01]  /*1bf3e0*/  LDCU.64 UR4, c[0x0][0x3c8] ;  /* 0x00007900ff0477ac */ /* 0x000e220008000a00 */
[----:B------:R-:W-:Y:S01]  /*1bf3f0*/  BSSY.RECONVERGENT B1, `(.L_x_10781) ;  /* 0x0000018000017945 */ /* 0x000fe20003800200 */
[----:B------:R-:W-:Y:S02]  /*1bf400*/  IMAD.MOV.U32 R19, RZ, RZ, RZ ;  /* 0x000000ffff137224 */ /* 0x000fe400078e00ff */
[----:B------:R-:W-:Y:S02]  /*1bf410*/  IMAD.MOV.U32 R56, RZ, RZ, RZ ;  /* 0x000000ffff387224 */ /* 0x000fe400078e00ff */
[----:B0-----:R-:W-:Y:S02]  /*1bf420*/  IMAD.U32 R55, RZ, RZ, UR4 ;  /* 0x00000004ff377e24 */ /* 0x001fe4000f8e00ff */
[----:B------:R-:W-:-:S07]  /*1bf430*/  IMAD.U32 R54, RZ, RZ, UR5 ;  /* 0x00000005ff367e24 */ /* 0x000fce000f8e00ff */
.L_x_10782:
        /* <DEDUP_REMOVED lines=20> */
.L_x_10781:
[----:B------:R-:W0:Y:S01]  /*1bf580*/  LDCU.64 UR4, c[0x0][0x3c8] ;  /* 0x00007900ff0477ac */ /* 0x000e220008000a00 */
[----:B------:R-:W-:Y:S01]  /*1bf590*/  BSSY.RECONVERGENT B1, `(.L_x_10783) ;  /* 0x0000018000017945 */ /* 0x000fe20003800200 */
[----:B------:R-:W-:Y:S02]  /*1bf5a0*/  IMAD.MOV.U32 R41, RZ, RZ, RZ ;  /* 0x000000ffff297224 */ /* 0x000fe400078e00ff */
[----:B------:R-:W-:Y:S02]  /*1bf5b0*/  IMAD.MOV.U32 R56, RZ, RZ, RZ ;  /* 0x000000ffff387224 */ /* 0x000fe400078e00ff */
[----:B0-----:R-:W-:Y:S02]  /*1bf5c0*/  IMAD.U32 R55, RZ, RZ, UR4 ;  /* 0x00000004ff377e24 */ /* 0x001fe4000f8e00ff */
[----:B------:R-:W-:-:S07]  /*1bf5d0*/  IMAD.U32 R54, RZ, RZ, UR5 ;  /* 0x00000005ff367e24 */ /* 0x000fce000f8e00ff */
.L_x_10784:
        /* <DEDUP_REMOVED lines=20> */
.L_x_10783:
[----:B------:R-:W0:Y:S01]  /*1bf720*/  LDCU.64 UR4, c[0x0][0x3c8] ;  /* 0x00007900ff0477ac */ /* 0x000e220008000a00 */
[----:B------:R-:W-:Y:S01]  /*1bf730*/  BSSY.RECONVERGENT B1, `(.L_x_10785) ;  /* 0x0000018000017945 */ /* 0x000fe20003800200 */
[----:B------:R-:W-:Y:S02]  /*1bf740*/  IMAD.MOV.U32 R17, RZ, RZ, RZ ;  /* 0x000000ffff117224 */ /* 0x000fe400078e00ff */
[----:B------:R-:W-:Y:S02]  /*1bf750*/  IMAD.MOV.U32 R56, RZ, RZ, RZ ;  /* 0x000000ffff387224 */ /* 0x000fe400078e00ff */
[----:B0-----:R-:W-:Y:S02]  /*1bf760*/  IMAD.U32 R55, RZ, RZ, UR4 ;  /* 0x00000004ff377e24 */ /* 0x001fe4000f8e00ff */
[----:B------:R-:W-:-:S07]  /*1bf770*/  IMAD.U32 R54, RZ, RZ, UR5 ;  /* 0x00000005ff367e24 */ /* 0x000fce000f8e00ff */
.L_x_10786:
        /* <DEDUP_REMOVED lines=20> */
.L_x_10785:
[----:B------:R-:W0:Y:S01]  /*1bf8c0*/  LDCU.64 UR4, c[0x0][0x3c8] ;  /* 0x00007900ff0477ac */ /* 0x000e220008000a00 */
[----:B------:R-:W-:Y:S01]  /*1bf8d0*/  BSSY.RECONVERGENT B1, `(.L_x_10787) ;  /* 0x0000018000017945 */ /* 0x000fe20003800200 */
[----:B------:R-:W-:Y:S02]  /*1bf8e0*/  IMAD.MOV.U32 R19, RZ, RZ, RZ ;  /* 0x000000ffff137224 */ /* 0x000fe400078e00ff */
[----:B------:R-:W-:Y:S02]  /*1bf8f0*/  IMAD.MOV.U32 R56, RZ, RZ, RZ ;  /* 0x000000ffff387224 */ /* 0x000fe400078e00ff */
[----:B0-----:R-:W-:Y:S02]  /*1bf900*/  IMAD.U32 R55, RZ, RZ, UR4 ;  /* 0x00000004ff377e24 */ /* 0x001fe4000f8e00ff */
[----:B------:R-:W-:-:S07]  /*1bf910*/  IMAD.U32 R54, RZ, RZ, UR5 ;  /* 0x00000005ff367e24 */ /* 0x000fce000f8e00ff */
.L_x_10788:
        /* <DEDUP_REMOVED lines=20> */
.L_x_10787:
[----:B------:R-:W0:Y:S01]  /*1bfa60*/  LDCU.64 UR4, c[0x0][0x3c8] ;  /* 0x00007900ff0477ac */ /* 0x000e220008000a00 */
[----:B------:R-:W-:Y:S01]  /*1bfa70*/  BSSY.RECONVERGENT B1, `(.L_x_10789) ;  /* 0x0000018000017945 */ /* 0x000fe20003800200 */
[----:B------:R-:W-:Y:S02]  /*1bfa80*/  IMAD.MOV.U32 R41, RZ, RZ, RZ ;  /* 0x000000ffff297224 */ /* 0x000fe400078e00ff */
[----:B------:R-:W-:Y:S02]  /*1bfa90*/  IMAD.MOV.U32 R56, RZ, RZ, RZ ;  /* 0x000000ffff387224 */ /* 0x000fe400078e00ff */
[----:B0-----:R-:W-:Y:S02]  /*1bfaa0*/  IMAD.U32 R55, RZ, RZ, UR4 ;  /* 0x00000004ff377e24 */ /* 0x001fe4000f8e00ff */
[----:B------:R-:W-:-:S07]  /*1bfab0*/  IMAD.U32 R54, RZ, RZ, UR5 ;  /* 0x00000005ff367e24 */ /* 0x000fce000f8e00ff */
.L_x_10790:
        /* <DEDUP_REMOVED lines=20> */
.L_x_10789:
[----:B------:R-:W0:Y:S01]  /*1bfc00*/  LDCU.64 UR4, c[0x0][0x3c8] ;  /* 0x00007900ff0477ac */ /* 0x000e220008000a00 */
[----:B------:R-:W-:Y:S01]  /*1bfc10*/  BSSY.RECONVERGENT B1, `(.L_x_10791) ;  /* 0x0000018000017945 */ /* 0x000fe20003800200 */
[----:B------:R-:W-:Y:S02]  /*1bfc20*/  IMAD.MOV.U32 R17, RZ, RZ, RZ ;  /* 0x000000ffff117224 */ /* 0x000fe400078e00ff */
[----:B------:R-:W-:Y:S02]  /*1bfc30*/  IMAD.MOV.U32 R56, RZ, RZ, RZ ;  /* 0x000000ffff387224 */ /* 0x000fe400078e00ff */
[----:B0-----:R-:W-:Y:S02]  /*1bfc40*/  IMAD.U32 R55, RZ, RZ, UR4 ;  /* 0x00000004ff377e24 */ /* 0x001fe4000f8e00ff */
[----:B------:R-:W-:-:S07]  /*1bfc50*/  IMAD.U32 R54, RZ, RZ, UR5 ;  /* 0x00000005ff367e24 */ /* 0x000fce000f8e00ff */
.L_x_10792:
        /* <DEDUP_REMOVED lines=20> */
.L_x_10791:
[----:B------:R-:W0:Y:S01]  /*1bfda0*/  LDCU.64 UR4, c[0x0][0x3c8] ;  /* 0x00007900ff0477ac */ /* 0x000e220008000a00 */
[----:B------:R-:W-:Y:S01]  /*1bfdb0*/  BSSY.RECONVERGENT B1, `(.L_x_10793) ;  /* 0x0000018000017945 */ /* 0x000fe20003800200 */
[----:B------:R-:W-:Y:S02]  /*1bfdc0*/  IMAD.MOV.U32 R19, RZ, RZ, RZ ;  /* 0x000000ffff137224 */ /* 0x000fe400078e00ff */
[----:B------:R-:W-:Y:S02]  /*1bfdd0*/  IMAD.MOV.U32 R56, RZ, RZ, RZ ;  /* 0x000000ffff387224 */ /* 0x000fe400078e00ff */
[----:B0-----:R-:W-:Y:S02]  /*1bfde0*/  IMAD.U32 R55, RZ, RZ, UR4 ;  /* 0x00000004ff377e24 */ /* 0x001fe4000f8e00ff */
[----:B------:R-:W-:-:S07]  /*1bfdf0*/  IMAD.U32 R54, RZ, RZ, UR5 ;  /* 0x00000005ff367e24 */ /* 0x000fce000f8e00ff */
.L_x_10794:
        /* <DEDUP_REMOVED lines=20> */
.L_x_10793:
[----:B------:R-:W0:Y:S01]  /*1bff40*/  LDCU.64 UR4, c[0x0][0x3c8] ;  /* 0x00007900ff0477ac */ /* 0x000e220008000a00 */
[----:B------:R-:W-:Y:S01]  /*1bff50*/  BSSY.RECONVERGENT B1, `(.L_x_10795) ;  /* 0x0000018000017945 */ /* 0x000fe20003800200 */
[----:B------:R-:W-:Y:S02]  /*1bff60*/  IMAD.MOV.U32 R41, RZ, RZ, RZ ;  /* 0x000000ffff297224 */ /* 0x000fe400078e00ff */
[----:B------:R-:W-:Y:S02]  /*1bff70*/  IMAD.MOV.U32 R56, RZ, RZ, RZ ;  /* 0x000000ffff387224 */ /* 0x000fe400078e00ff */
[----:B0-----:R-:W-:Y:S02]  /*1bff80*/  IMAD.U32 R55, RZ, RZ, UR4 ;  /* 0x00000004ff377e24 */ /* 0x001fe4000f8e00ff */
[----:B------:R-:W-:-:S07]  /*1bff90*/  IMAD.U32 R54, RZ, RZ, UR5 ;  /* 0x00000005ff367e24 */ /* 0x000fce000f8e00ff */
.L_x_10796:
        /* <DEDUP_REMOVED lines=20> */
.L_x_10795:
[----:B------:R-:W0:Y:S01]  /*1c00e0*/  LDCU.64 UR4, c[0x0][0x3c8] ;  /* 0x00007900ff0477ac */ /* 0x000e220008000a00 */
[----:B------:R-:W-:Y:S01]  /*1c00f0*/  BSSY.RECONVERGENT B1, `(.L_x_10797) ;  /* 0x0000018000017945 */ /* 0x000fe20003800200 */
[----:B------:R-:W-:Y:S02]  /*1c0100*/  IMAD.MOV.U32 R17, RZ, RZ, RZ ;  /* 0x000000ffff117224 */ /* 0x000fe400078e00ff */
[----:B------:R-:W-:Y:S02]  /*1c0110*/  IMAD.MOV.U32 R56, RZ, RZ, RZ ;  /* 0x000000ffff387224 */ /* 0x000fe400078e00ff */
[----:B0-----:R-:W-:Y:S02]  /*1c0120*/  IMAD.U32 R55, RZ, RZ, UR4 ;  /* 0x00000004ff377e24 */ /* 0x001fe4000f8e00ff */
[----:B------:R-:W-:-:S07]  /*1c0130*/  IMAD.U32 R54, RZ, RZ, UR5 ;  /* 0x00000005ff367e24 */ /* 0x000fce000f8e00ff */
.L_x_10798:
        /* <DEDUP_REMOVED lines=20> */
.L_x_10797:
[----:B------:R-:W0:Y:S01]  /*1c0280*/  LDCU.64 UR4, c[0x0][0x3c8] ;  /* 0x00007900ff0477ac */ /* 0x000e220008000a00 */
[----:B------:R-:W-:Y:S01]  /*1c0290*/  BSSY.RECONVERGENT B1, `(.L_x_10799) ;  /* 0x0000018000017945 */ /* 0x000fe20003800200 */
[----:B------:R-:W-:Y:S02]  /*1c02a0*/  IMAD.MOV.U32 R19, RZ, RZ, RZ ;  /* 0x000000ffff137224 */ /* 0x000fe400078e00ff */
[----:B------:R-:W-:Y:S02]  /*1c02b0*/  IMAD.MOV.U32 R56, RZ, RZ, RZ ;  /* 0x000000ffff387224 */ /* 0x000fe400078e00ff */
[----:B0-----:R-:W-:Y:S02]  /*1c02c0*/  IMAD.U32 R55, RZ, RZ, UR4 ;  /* 0x00000004ff377e24 */ /* 0x001fe4000f8e00ff */
[----:B------:R-:W-:-:S07]  /*1c02d0*/  IMAD.U32 R54, RZ, RZ, UR5 ;  /* 0x00000005ff367e24 */ /* 0x000fce000f8e00ff */
.L_x_10800:
        /* <DEDUP_REMOVED lines=20> */
.L_x_10799:
[----:B------:R-:W0:Y:S01]  /*1c0420*/  LDCU.64 UR4, c[0x0][0x3c8] ;  /* 0x00007900ff0477ac */ /* 0x000e220008000a00 */
[----:B------:R-:W-:Y:S01]  /*1c0430*/  BSSY.RECONVERGENT B1, `(.L_x_10801) ;  /* 0x0000018000017945 */ /* 0x000fe20003800200 */
[----:B------:R-:W-:Y:S02]  /*1c0440*/  IMAD.MOV.U32 R41, RZ, RZ, RZ ;  /* 0x000000ffff297224 */ /* 0x000fe400078e00ff */
[----:B------:R-:W-:Y:S02]  /*1c0450*/  IMAD.MOV.U32 R56, RZ, RZ, RZ ;  /* 0x000000ffff387224 */ /* 0x000fe400078e00ff */
[----:B0-----:R-:W-:Y:S02]  /*1c0460*/  IMAD.U32 R55, RZ, RZ, UR4 ;  /* 0x00000004ff377e24 */ /* 0x001fe4000f8e00ff */
[----:B------:R-:W-:-:S07]  /*1c0470*/  IMAD.U32 R54, RZ, RZ, UR5 ;  /* 0x00000005ff367e24 */ /* 0x000fce000f8e00ff */
.L_x_10802:
        /* <DEDUP_REMOVED lines=20> */
.L_x_10801:
[----:B------:R-:W0:Y:S01]  /*1c05c0*/  LDCU.64 UR4, c[0x0][0x3c8] ;  /* 0x00007900ff0477ac */ /* 0x000e220008000a00 */
[----:B------:R-:W-:Y:S01]  /*1c05d0*/  BSSY.RECONVERGENT B1, `(.L_x_10803) ;  /* 0x0000018000017945 */ /* 0x000fe20003800200 */
[----:B------:R-:W-:Y:S02]  /*1c05e0*/  IMAD.MOV.U32 R17, RZ, RZ, RZ ;  /* 0x000000ffff117224 */ /* 0x000fe400078e00ff */
[----:B------:R-:W-:Y:S02]  /*1c05f0*/  IMAD.MOV.U32 R56, RZ, RZ, RZ ;  /* 0x000000ffff387224 */ /* 0x000fe400078e00ff */
[----:B0-----:R-:W-:Y:S02]  /*1c0600*/  IMAD.U32 R55, RZ, RZ, UR4 ;  /* 0x00000004ff377e24 */ /* 0x001fe4000f8e00ff */
[----:B------:R-:W-:-:S07]  /*1c0610*/  IMAD.U32 R54, RZ, RZ, UR5 ;  /* 0x00000005ff367e24 */ /* 0x000fce000f8e00ff */
.L_x_10804:
        /* <DEDUP_REMOVED lines=20> */
.L_x_10803:
[----:B------:R-:W0:Y:S01]  /*1c0760*/  LDCU.64 UR4, c[0x0][0x3c8] ;  /* 0x00007900ff0477ac */ /* 0x000e220008000a00 */
[----:B------:R-:W-:Y:S01]  /*1c0770*/  BSSY.RECONVERGENT B1, `(.L_x_10805) ;  /* 0x0000018000017945 */ /* 0x000fe20003800200 */
[----:B------:R-:W-:Y:S02]  /*1c0780*/  IMAD.MOV.U32 R19, RZ, RZ, RZ ;  /* 0x000000ffff137224 */ /* 0x000fe400078e00ff */
[----:B------:R-:W-:Y:S02]  /*1c0790*/  IMAD.MOV.U32 R56, RZ, RZ, RZ ;  /* 0x000000ffff387224 */ /* 0x000fe400078e00ff */
[----:B0-----:R-:W-:Y:S02]  /*1c07a0*/  IMAD.U32 R55, RZ, RZ, UR4 ;  /* 0x00000004ff377e24 */ /* 0x001fe4000f8e00ff */
[----:B------:R-:W-:-:S07]  /*1c07b0*/  IMAD.U32 R54, RZ, RZ, UR5 ;  /* 0x00000005ff367e24 */ /* 0x000fce000f8e00ff */
.L_x_10806:
        /* <DEDUP_REMOVED lines=20> */
.L_x_10805:
[----:B------:R-:W0:Y:S01]  /*1c0900*/  LDCU.64 UR4, c[0x0][0x3c8] ;  /* 0x00007900ff0477ac */ /* 0x000e220008000a00 */
[----:B------:R-:W-:Y:S01]  /*1c0910*/  BSSY.RECONVERGENT B1, `(.L_x_10807) ;  /* 0x0000018000017945 */ /* 0x000fe20003800200 */
[----:B------:R-:W-:Y:S02]  /*1c0920*/  IMAD.MOV.U32 R41, RZ, RZ, RZ ;  /* 0x000000ffff297224 */ /* 0x000fe400078e00ff */
[----:B------:R-:W-:Y:S02]  /*1c0930*/  IMAD.MOV.U32 R56, RZ, RZ, RZ ;  /* 0x000000ffff387224 */ /* 0x000fe400078e00ff */
[----:B0-----:R-:W-:Y:S02]  /*1c0940*/  IMAD.U32 R55, RZ, RZ, UR4 ;  /* 0x00000004ff377e24 */ /* 0x001fe4000f8e00ff */
[----:B------:R-:W-:-:S07]  /*1c0950*/  IMAD.U32 R54, RZ, RZ, UR5 ;  /* 0x00000005ff367e24 */ /* 0x000fce000f8e00ff */
.L_x_10808:
        /* <DEDUP_REMOVED lines=20> */
.L_x_10807:
[----:B------:R-:W0:Y:S01]  /*1c0aa0*/  LDCU.64 UR4, c[0x0][0x3c8] ;  /* 0x00007900ff0477ac */ /* 0x000e220008000a00 */
[----:B------:R-:W-:Y:S01]  /*1c0ab0*/  BSSY.RECONVERGENT B1, `(.L_x_10809) ;  /* 0x0000018000017945 */ /* 0x000fe20003800200 */
[----:B------:R-:W-:Y:S02]  /*1c0ac0*/  IMAD.MOV.U32 R17, RZ, RZ, RZ ;  /* 0x000000ffff117224 */ /* 0x000fe400078e00ff */
[----:B------:R-:W-:Y:S02]  /*1c0ad0*/  IMAD.MOV.U32 R56, RZ, RZ, RZ ;  /* 0x000000ffff387224 */ /* 0x000fe400078e00ff */
[----:B0-----:R-:W-:Y:S02]  /*1c0ae0*/  IMAD.U32 R55, RZ, RZ, UR4 ;  /* 0x00000004ff377e24 */ /* 0x001fe4000f8e00ff */
[----:B------:R-:W-:-:S07]  /*1c0af0*/  IMAD.U32 R54, RZ, RZ, UR5 ;  /* 0x00000005ff367e24 */ /* 0x000fce000f8e00ff */
.L_x_10810:
        /* <DEDUP_REMOVED lines=20> */
.L_x_10809:
[----:B------:R-:W0:Y:S01]  /*1c0c40*/  LDCU.64 UR4, c[0x0][0x3c8] ;  /* 0x00007900ff0477ac */ /* 0x000e220008000a00 */
[----:B------:R-:W-:Y:S01]  /*1c0c50*/  BSSY.RECONVERGENT B1, `(.L_x_10811) ;  /* 0x0000018000017945 */ /* 0x000fe20003800200 */
[----:B------:R-:W-:Y:S02]  /*1c0c60*/  IMAD.MOV.U32 R19, RZ, RZ, RZ ;  /* 0x000000ffff137224 */ /* 0x000fe400078e00ff */
[----:B------:R-:W-:Y:S02]  /*1c0c70*/  IMAD.MOV.U32 R56, RZ, RZ, RZ ;  /* 0x000000ffff387224 */ /* 0x000fe400078e00ff */
[----:B0-----:R-:W-:Y:S02]  /*1c0c80*/  IMAD.U32 R55, RZ, RZ, UR4 ;  /* 0x00000004ff377e24 */ /* 0x001fe4000f8e00ff */
[----:B------:R-:W-:-:S07]  /*1c0c90*/  IMAD.U32 R54, RZ, RZ, UR5 ;  /* 0x00000005ff367e24 */ /* 0x000fce000f8e00ff */
.L_x_10812:
        /* <DEDUP_REMOVED lines=20> */
.L_x_10811:
[----:B------:R-:W0:Y:S01]  /*1c0de0*/  LDCU.64 UR4, c[0x0][0x3c8] ;  /* 0x00007900ff0477ac */ /* 0x000e220008000a00 */
[----:B------:R-:W-:Y:S01]  /*1c0df0*/  BSSY.RECONVERGENT B1, `(.L_x_10813) ;  /* 0x0000018000017945 */ /* 0x000fe20003800200 */
[----:B------:R-:W-:Y:S02]  /*1c0e00*/  IMAD.MOV.U32 R55, RZ, RZ, RZ ;  /* 0x000000ffff377224 */ /* 0x000fe400078e00ff */
[----:B------:R-:W-:Y:S02]  /*1c0e10*/  IMAD.MOV.U32 R57, RZ, RZ, RZ ;  /* 0x000000ffff397224 */ /* 0x000fe400078e00ff */
[----:B0-----:R-:W-:Y:S02]  /*1c0e20*/  IMAD.U32 R54, RZ, RZ, UR4 ;  /* 0x00000004ff367e24 */ /* 0x001fe4000f8e00ff */
[----:B------:R-:W-:-:S07]  /*1c0e30*/  IMAD.U32 R51, RZ, RZ, UR5 ;  /* 0x00000005ff337e24 */ /* 0x000fce000f8e00ff */
.L_x_10814:
        /* <DEDUP_REMOVED lines=20> */
.L_x_10813:
        /* <DEDUP_REMOVED lines=9> */
.L_x_10816:
        /* <DEDUP_REMOVED lines=20> */
.L_x_10815:
[----:B------:R-:W0:Y:S01]  /*1c1150*/  LDCU.64 UR4, c[0x0][0x3c8] ;  /* 0x00007900ff0477ac */ /* 0x000e220008000a00 */
[----:B------:R-:W-:Y:S01]  /*1c1160*/  BSSY.RECONVERGENT B1, `(.L_x_10817) ;  /* 0x0000018000017945 */ /* 0x000fe20003800200 */
[----:B------:R-:W-:Y:S02]  /*1c1170*/  IMAD.MOV.U32 R40, RZ, RZ, RZ ;  /* 0x000000ffff287224 */ /* 0x000fe400078e00ff */
[----:B------:R-:W-:Y:S02]  /*1c1180*/  IMAD.MOV.U32 R55, RZ, RZ, RZ ;  /* 0x000000ffff377224 */ /* 0x000fe400078e00ff */
[----:B0-----:R-:W-:Y:S02]  /*1c1190*/  IMAD.U32 R46, RZ, RZ, UR4 ;  /* 0x00000004ff2e7e24 */ /* 0x001fe4000f8e00ff */
[----:B------:R-:W-:-:S07]  /*1c11a0*/  IMAD.U32 R54, RZ, RZ, UR5 ;  /* 0x00000005ff367e24 */ /* 0x000fce000f8e00ff */
.L_x_10818:
        /* <DEDUP_REMOVED lines=20> */
.L_x_10817:
[----:B------:R-:W0:Y:S01]  /*1c12f0*/  LDCU.64 UR4, c[0x0][0x3c8] ;  /* 0x00007900ff0477ac */ /* 0x000e220008000a00 */
[----:B------:R-:W-:Y:S01]  /*1c1300*/  BSSY.RECONVERGENT B1, `(.L_x_10819) ;  /* 0x0000018000017945 */ /* 0x000fe20003800200 */
[----:B------:R-:W-:Y:S02]  /*1c1310*/  IMAD.MOV.U32 R17, RZ, RZ, RZ ;  /* 0x000000ffff117224 */ /* 0x000fe400078e00ff */
[----:B------:R-:W-:Y:S02]  /*1c1320*/  IMAD.MOV.U32 R56, RZ, RZ, RZ ;  /* 0x000000ffff387224 */ /* 0x000fe400078e00ff */
[----:B0-----:R-:W-:Y:S02]  /*1c1330*/  IMAD.U32 R55, RZ, RZ, UR4 ;  /* 0x00000004ff377e24 */ /* 0x001fe4000f8e00ff */
[----:B------:R-:W-:-:S07]  /*1c1340*/  IMAD.U32 R54, RZ, RZ, UR5 ;  /* 0x00000005ff367e24 */ /* 0x000fce000f8e00ff */
.L_x_10820:
        /* <DEDUP_REMOVED lines=20> */
.L_x_10819:
[----:B------:R-:W0:Y:S01]  /*1c1490*/  LDCU.64 UR4, c[0x0][0x3c8] ;  /* 0x00007900ff0477ac */ /* 0x000e220008000a00 */
[----:B------:R-:W-:Y:S01]  /*1c14a0*/  BSSY.RECONVERGENT B1, `(.L_x_10821) ;  /* 0x0000018000017945 */ /* 0x000fe20003800200 */
[----:B------:R-:W-:Y:S02]  /*1c14b0*/  IMAD.MOV.U32 R19, RZ, RZ, RZ ;  /* 0x000000ffff137224 */ /* 0x000fe400078e00ff */
[----:B------:R-:W-:Y:S02]  /*1c14c0*/  IMAD.MOV.U32 R56, RZ, RZ, RZ ;  /* 0x000000ffff387224 */ /* 0x000fe400078e00ff */
[----:B0-----:R-:W-:Y:S02]  /*1c14d0*/  IMAD.U32 R55, RZ, RZ, UR4 ;  /* 0x00000004ff377e24 */ /* 0x001fe4000f8e00ff */
[----:B------:R-:W-:-:S07]  /*1c14e0*/  IMAD.U32 R54, RZ, RZ, UR5 ;  /* 0x00000005ff367e24 */ /* 0x000fce000f8e00ff */
.L_x_10822:
        /* <DEDUP_REMOVED lines=20> */
.L_x_10821:
[----:B------:R-:W0:Y:S01]  /*1c1630*/  LDCU.64 UR4, c[0x0][0x3c8] ;  /* 0x00007900ff0477ac */ /* 0x000e220008000a00 */
[----:B------:R-:W-:Y:S01]  /*1c1640*/  BSSY.RECONVERGENT B1, `(.L_x_10823) ;  /* 0x0000018000017945 */ /* 0x000fe20003800200 */
[----:B------:R-:W-:Y:S02]  /*1c1650*/  IMAD.MOV.U32 R40, RZ, RZ, RZ ;  /* 0x000000ffff287224 */ /* 0x000fe400078e00ff */
[----:B------:R-:W-:Y:S02]  /*1c1660*/  IMAD.MOV.U32 R57, RZ, RZ, RZ ;  /* 0x000000ffff397224 */ /* 0x000fe400078e00ff */
[----:B0-----:R-:W-:Y:S02]  /*1c1670*/  IMAD.U32 R55, RZ, RZ, UR4 ;  /* 0x00000004ff377e24 */ /* 0x001fe4000f8e00ff */
[----:B------:R-:W-:-:S07]  /*1c1680*/  IMAD.U32 R54, RZ, RZ, UR5 ;  /* 0x00000005ff367e24 */ /* 0x000fce000f8e00ff */
.L_x_10824:
        /* <DEDUP_REMOVED lines=20> */
.L_x_10823:
[----:B------:R-:W0:Y:S01]  /*1c17d0*/  LDCU.64 UR4, c[0x0][0x3c8] ;  /* 0x00007900ff0477ac */ /* 0x000e220008000a00 */
[----:B------:R-:W-:Y:S01]  /*1c17e0*/  BSSY.RECONVERGENT B1, `(.L_x_10825) ;  /* 0x0000018000017945 */ /* 0x000fe20003800200 */
[----:B------:R-:W-:Y:S02]  /*1c17f0*/  IMAD.MOV.U32 R17, RZ, RZ, RZ ;  /* 0x000000ffff117224 */ /* 0x000fe400078e00ff */
[----:B------:R-:W-:Y:S02]  /*1c1800*/  IMAD.MOV.U32 R56, RZ, RZ, RZ ;  /* 0x000000ffff387224 */ /* 0x000fe400078e00ff */
[----:B0-----:R-:W-:Y:S02]  /*1c1810*/  IMAD.U32 R55, RZ, RZ, UR4 ;  /* 0x00000004ff377e24 */ /* 0x001fe4000f8e00ff */
[----:B------:R-:W-:-:S07]  /*1c1820*/  IMAD.U32 R54, RZ, RZ, UR5 ;  /* 0x00000005ff367e24 */ /* 0x000fce000f8e00ff */
.L_x_10826:
        /* <DEDUP_REMOVED lines=20> */
.L_x_10825:
[----:B------:R-:W0:Y:S01]  /*1c1970*/  LDCU.64 UR4, c[0x0][0x3c8] ;  /* 0x00007900ff0477ac */ /* 0x000e220008000a00 */
[----:B------:R-:W-:Y:S01]  /*1c1980*/  BSSY.RECONVERGENT B1, `(.L_x_10827) ;  /* 0x0000018000017945 */ /* 0x000fe20003800200 */
[----:B------:R-:W-:Y:S02]  /*1c1990*/  IMAD.MOV.U32 R19, RZ, RZ, RZ ;  /* 0x000000ffff137224 */ /* 0x000fe400078e00ff */
[----:B------:R-:W-:Y:S02]  /*1c19a0*/  IMAD.MOV.U32 R56, RZ, RZ, RZ ;  /* 0x000000ffff387224 */ /* 0x000fe400078e00ff */
[----:B0-----:R-:W-:Y:S02]  /*1c19b0*/  IMAD.U32 R55, RZ, RZ, UR4 ;  /* 0x00000004ff377e24 */ /* 0x001fe4000f8e00ff */
[----:B------:R-:W-:-:S07]  /*1c19c0*/  IMAD.U32 R54, RZ, RZ, UR5 ;  /* 0x00000005ff367e24 */ /* 0x000fce000f8e00ff */
.L_x_10828:
        /* <DEDUP_REMOVED lines=20> */
.L_x_10827:
[----:B------:R-:W0:Y:S01]  /*1c1b10*/  LDCU.64 UR4, c[0x0][0x3c8] ;  /* 0x00007900ff0477ac */ /* 0x000e220008000a00 */
[----:B------:R-:W-:Y:S01]  /*1c1b20*/  BSSY.RECONVERGENT B1, `(.L_x_10829) ;  /* 0x0000018000017945 */ /* 0x000fe20003800200 */
[----:B------:R-:W-:Y:S02]  /*1c1b30*/  IMAD.MOV.U32 R40, RZ, RZ, RZ ;  /* 0x000000ffff287224 */ /* 0x000fe400078e00ff */
[----:B------:R-:W-:Y:S02]  /*1c1b40*/  IMAD.MOV.U32 R57, RZ, RZ, RZ ;  /* 0x000000ffff397224 */ /* 0x000fe400078e00ff */
[----:B0-----:R-:W-:Y:S02]  /*1c1b50*/  IMAD.U32 R55, RZ, RZ, UR4 ;  /* 0x00000004ff377e24 */ /* 0x001fe4000f8e00ff */
[----:B------:R-:W-:-:S07]  /*1c1b60*/  IMAD.U32 R54, RZ, RZ, UR5 ;  /* 0x00000005ff367e24 */ /* 0x000fce000f8e00ff */
.L_x_10830:
        /* <DEDUP_REMOVED lines=20> */
.L_x_10829:
[----:B------:R-:W0:Y:S01]  /*1c1cb0*/  LDCU.64 UR4, c[0x0][0x3c8] ;  /* 0x00007900ff0477ac */ /* 0x000e220008000a00 */
[----:B------:R-:W-:Y:S01]  /*1c1cc0*/  BSSY.RECONVERGENT B1, `(.L_x_10831) ;  /* 0x0000018000017945 */ /* 0x000fe20003800200 */
[----:B------:R-:W-:Y:S02]  /*1c1cd0*/  IMAD.MOV.U32 R17, RZ, RZ, RZ ;  /* 0x000000ffff117224 */ /* 0x000fe400078e00ff */
[----:B------:R-:W-:Y:S02]  /*1c1ce0*/  IMAD.MOV.U32 R56, RZ, RZ, RZ ;  /* 0x000000ffff387224 */ /* 0x000fe400078e00ff */
[----:B0-----:R-:W-:Y:S02]  /*1c1cf0*/  IMAD.U32 R55, RZ, RZ, UR4 ;  /* 0x00000004ff377e24 */ /* 0x001fe4000f8e00ff */
[----:B------:R-:W-:-:S07]  /*1c1d00*/  IMAD.U32 R54, RZ, RZ, UR5 ;  /* 0x00000005ff367e24 */ /* 0x000fce000f8e00ff */
.L_x_10832:
        /* <DEDUP_REMOVED lines=20> */
.L_x_10831:
[----:B------:R-:W0:Y:S01]  /*1c1e50*/  LDCU.64 UR4, c[0x0][0x3c8] ;  /* 0x00007900ff0477ac */ /* 0x000e220008000a00 */
[----:B------:R-:W-:Y:S01]  /*1c1e60*/  BSSY.RECONVERGENT B1, `(.L_x_10833) ;  /* 0x0000018000017945 */ /* 0x000fe20003800200 */
[----:B------:R-:W-:Y:S02]  /*1c1e70*/  IMAD.MOV.U32 R19, RZ, RZ, RZ ;  /* 0x000000ffff137224 */ /* 0x000fe400078e00ff */
[----:B------:R-:W-:Y:S02]  /*1c1e80*/  IMAD.MOV.U32 R56, RZ, RZ, RZ ;  /* 0x000000ffff387224 */ /* 0x000fe400078e00ff */
[----:B0-----:R-:W-:Y:S02]  /*1c1e90*/  IMAD.U32 R55, RZ, RZ, UR4 ;  /* 0x00000004ff377e24 */ /* 0x001fe4000f8e00ff */
[----:B------:R-:W-:-:S07]  /*1c1ea0*/  IMAD.U32 R54, RZ, RZ, UR5 ;  /* 0x00000005ff367e24 */ /* 0x000fce000f8e00ff */
.L_x_10834:
        /* <DEDUP_REMOVED lines=20> */
.L_x_10833:
[----:B------:R-:W0:Y:S01]  /*1c1ff0*/  LDCU.64 UR4, c[0x0][0x3c8] ;  /* 0x00007900ff0477ac */ /* 0x000e220008000a00 */
[----:B------:R-:W-:Y:S01]  /*1c2000*/  BSSY.RECONVERGENT B1, `(.L_x_10835) ;  /* 0x0000018000017945 */ /* 0x000fe20003800200 */
[----:B------:R-:W-:Y:S02]  /*1c2010*/  IMAD.MOV.U32 R40, RZ, RZ, RZ ;  /* 0x000000ffff287224 */ /* 0x000fe400078e00ff */
[----:B------:R-:W-:Y:S02]  /*1c2020*/  IMAD.MOV.U32 R57, RZ, RZ, RZ ;  /* 0x000000ffff397224 */ /* 0x000fe400078e00ff */
[----:B0-----:R-:W-:Y:S02]  /*1c2030*/  IMAD.U32 R55, RZ, RZ, UR4 ;  /* 0x00000004ff377e24 */ /* 0x001fe4000f8e00ff */
[----:B------:R-:W-:-:S07]  /*1c2040*/  IMAD.U32 R54, RZ, RZ, UR5 ;  /* 0x00000005ff367e24 */ /* 0x000fce000f8e00ff */
.L_x_10836:
        /* <DEDUP_REMOVED lines=20> */
.L_x_10835:
[----:B------:R-:W0:Y:S01]  /*1c2190*/  LDCU.64 UR4, c[0x0][0x3c8] ;  /* 0x00007900ff0477ac */ /* 0x000e220008000a00 */
[----:B------:R-:W-:Y:S01]  /*1c21a0*/  BSSY.RECONVERGENT B1, `(.L_x_10837) ;  /* 0x0000018000017945 */ /* 0x000fe20003800200 */
[----:B------:R-:W-:Y:S02]  /*1c21b0*/  IMAD.MOV.U32 R17, RZ, RZ, RZ ;  /* 0x000000ffff117224 */ /* 0x000fe400078e00ff */
[----:B------:R-:W-:Y:S02]  /*1c21c0*/  IMAD.MOV.U32 R56, RZ, RZ, RZ ;  /* 0x000000ffff387224 */ /* 0x000fe400078e00ff */
[----:B0-----:R-:W-:Y:S02]  /*1c21d0*/  IMAD.U32 R55, RZ, RZ, UR4 ;  /* 0x00000004ff377e24 */ /* 0x001fe4000f8e00ff */
[----:B------:R-:W-:-:S07]  /*1c21e0*/  IMAD.U32 R54, RZ, RZ, UR5 ;  /* 0x00000005ff367e24 */ /* 0x000fce000f8e00ff */
.L_x_10838:
        /* <DEDUP_REMOVED lines=20> */
.L_x_10837:
[----:B------:R-:W0:Y:S01]  /*1c2330*/  LDCU.64 UR4, c[0x0][0x3c8] ;  /* 0x00007900ff0477ac */ /* 0x000e220008000a00 */
[----:B------:R-:W-:Y:S01]  /*1c2340*/  BSSY.RECONVERGENT B1, `(.L_x_10839) ;  /* 0x0000018000017945 */ /* 0x000fe20003800200 */
[----:B------:R-:W-:Y:S02]  /*1c2350*/  IMAD.MOV.U32 R19, RZ, RZ, RZ ;  /* 0x000000ffff137224 */ /* 0x000fe400078e00ff */
[----:B------:R-:W-:Y:S02]  /*1c2360*/  IMAD.MOV.U32 R56, RZ, RZ, RZ ;  /* 0x000000ffff387224 */ /* 0x000fe400078e00ff */
[----:B0-----:R-:W-:Y:S02]  /*1c2370*/  IMAD.U32 R55, RZ, RZ, UR4 ;  /* 0x00000004ff377e24 */ /* 0x001fe4000f8e00ff */
[----:B------:R-:W-:-:S07]  /*1c2380*/  IMAD.U32 R54, RZ, RZ, UR5 ;  /* 0x00000005ff367e24 */ /* 0x000fce000f8e00ff */
.L_x_10840:
        /* <DEDUP_REMOVED lines=20> */
.L_x_10839:
[----:B------:R-:W0:Y:S01]  /*1c24d0*/  LDCU.64 UR4, c[0x0][0x3c8] ;  /* 0x00007900ff0477ac */ /* 0x000e220008000a00 */
[----:B------:R-:W-:Y:S01]  /*1c24e0*/  BSSY.RECONVERGENT B1, `(.L_x_10841) ;  /* 0x0000018000017945 */ /* 0x000fe20003800200 */
[----:B------:R-:W-:Y:S02]  /*1c24f0*/  IMAD.MOV.U32 R40, RZ, RZ, RZ ;  /* 0x000000ffff287224 */ /* 0x000fe400078e00ff */
[----:B------:R-:W-:Y:S02]  /*1c2500*/  IMAD.MOV.U32 R57, RZ, RZ, RZ ;  /* 0x000000ffff397224 */ /* 0x000fe400078e00ff */
[----:B0-----:R-:W-:Y:S02]  /*1c2510*/  IMAD.U32 R55, RZ, RZ, UR4 ;  /* 0x00000004ff377e24 */ /* 0x001fe4000f8e00ff */
[----:B------:R-:W-:-:S07]  /*1c2520*/  IMAD.U32 R54, RZ, RZ, UR5 ;  /* 0x00000005ff367e24 */ /* 0x000fce000f8e00ff */
.L_x_10842:
        /* <DEDUP_REMOVED lines=20> */
.L_x_10841:
[----:B------:R-:W0:Y:S01]  /*1c2670*/  LDCU.64 UR4, c[0x0][0x3c8] ;  /* 0x00007900ff0477ac */ /* 0x000e220008000a00 */
[----:B------:R-:W-:Y:S01]  /*1c2680*/  BSSY.RECONVERGENT B1, `(.L_x_10843) ;  /* 0x0000018000017945 */ /* 0x000fe20003800200 */
[----:B------:R-:W-:Y:S02]  /*1c2690*/  IMAD.MOV.U32 R17, RZ, RZ, RZ ;  /* 0x000000ffff117224 */ /* 0x000fe400078e00ff */
[----:B------:R-:W-:Y:S02]  /*1c26a0*/  IMAD.MOV.U32 R56, RZ, RZ, RZ ;  /* 0x000000ffff387224 */ /* 0x000fe400078e00ff */
[----:B0-----:R-:W-:Y:S02]  /*1c26b0*/  IMAD.U32 R55, RZ, RZ, UR4 ;  /* 0x00000004ff377e24 */ /* 0x001fe4000f8e00ff */
[----:B------:R-:W-:-:S07]  /*1c26c0*/  IMAD.U32 R54, RZ, RZ, UR5 ;  /* 0x00000005ff367e24 */ /* 0x000fce000f8e00ff */
.L_x_10844:
        /* <DEDUP_REMOVED lines=20> */
.L_x_10843:
[----:B------:R-:W0:Y:S01]  /*1c2810*/  LDCU.64 UR4, c[0x0][0x3c8] ;  /* 0x00007900ff0477ac */ /* 0x000e220008000a00 */
[----:B------:R-:W-:Y:S01]  /*1c2820*/  BSSY.RECONVERGENT B1, `(.L_x_10845) ;  /* 0x0000018000017945 */ /* 0x000fe20003800200 */
[----:B------:R-:W-:Y:S02]  /*1c2830*/  IMAD.MOV.U32 R19, RZ, RZ, RZ ;  /* 0x000000ffff137224 */ /* 0x000fe400078e00ff */
[----:B------:R-:W-:Y:S02]  /*1c2840*/  IMAD.MOV.U32 R56, RZ, RZ, RZ ;  /* 0x000000ffff387224 */ /* 0x000fe400078e00ff */
[----:B0-----:R-:W-:Y:S02]  /*1c2850*/  IMAD.U32 R55, RZ, RZ, UR4 ;  /* 0x00000004ff377e24 */ /* 0x001fe4000f8e00ff */
[----:B------:R-:W-:-:S07]  /*1c2860*/  IMAD.U32 R54, RZ, RZ, UR5 ;  /* 0x00000005ff367e24 */ /* 0x000fce000f8e00ff */
.L_x_10846:
        /* <DEDUP_REMOVED lines=20> */
.L_x_10845:
[----:B------:R-:W0:Y:S01]  /*1c29b0*/  LDCU.64 UR4, c[0x0][0x3c8] ;  /* 0x00007900ff0477ac */ /* 0x000e220008000a00 */
[----:B------:R-:W-:Y:S01]  /*1c29c0*/  BSSY.RECONVERGENT B1, `(.L_x_10847) ;  /* 0x0000018000017945 */ /* 0x000fe20003800200 */
[----:B------:R-:W-:Y:S02]  /*1c29d0*/  IMAD.MOV.U32 R40, RZ, RZ, RZ ;  /* 0x000000ffff287224 */ /* 0x000fe400078e00ff */
[----:B------:R-:W-:Y:S02]  /*1c29e0*/  IMAD.MOV.U32 R57, RZ, RZ, RZ ;  /* 0x000000ffff397224 */ /* 0x000fe400078e00ff */
[----:B0-----:R-:W-:Y:S02]  /*1c29f0*/  IMAD.U32 R55, RZ, RZ, UR4 ;  /* 0x00000004ff377e24 */ /* 0x001fe4000f8e00ff */
[----:B------:R-:W-:-:S07]  /*1c2a00*/  IMAD.U32 R54, RZ, RZ, UR5 ;  /* 0x00000005ff367e24 */ /* 0x000fce000f8e00ff */
.L_x_10848:
        /* <DEDUP_REMOVED lines=20> */
.L_x_10847:
[----:B------:R-:W0:Y:S01]  /*1c2b50*/  LDCU.64 UR4, c[0x0][0x3c8] ;  /* 0x00007900ff0477ac */ /* 0x000e220008000a00 */
[----:B------:R-:W-:Y:S01]  /*1c2b60*/  BSSY.RECONVERGENT B1, `(.L_x_10849) ;  /* 0x0000018000017945 */ /* 0x000fe20003800200 */
[----:B------:R-:W-:Y:S02]  /*1c2b70*/  IMAD.MOV.U32 R17, RZ, RZ, RZ ;  /* 0x000000ffff117224 */ /* 0x000fe400078e00ff */
[----:B------:R-:W-:Y:S02]  /*1c2b80*/  IMAD.MOV.U32 R56, RZ, RZ, RZ ;  /* 0x000000ffff387224 */ /* 0x000fe400078e00ff */
[----:B0-----:R-:W-:Y:S02]  /*1c2b90*/  IMAD.U32 R55, RZ, RZ, UR4 ;  /* 0x00000004ff377e24 */ /* 0x001fe4000f8e00ff */
[----:B------:R-:W-:-:S07]  /*1c2ba0*/  IMAD.U32 R54, RZ, RZ, UR5 ;  /* 0x00000005ff367e24 */ /* 0x000fce000f8e00ff */
.L_x_10850:
        /* <DEDUP_REMOVED lines=20> */
.L_x_10849:
[----:B------:R-:W0:Y:S01]  /*1c2cf0*/  LDCU.64 UR4, c[0x0][0x3c8] ;  /* 0x00007900ff0477ac */ /* 0x000e220008000a00 */
[----:B------:R-:W-:Y:S01]  /*1c2d00*/  BSSY.RECONVERGENT B1, `(.L_x_10851) ;  /* 0x0000018000017945 */ /* 0x000fe20003800200 */
[----:B------:R-:W-:Y:S02]  /*1c2d10*/  IMAD.MOV.U32 R19, RZ, RZ, RZ ;  /* 0x000000ffff137224 */ /* 0x000fe400078e00ff */
[----:B------:R-:W-:Y:S02]  /*1c2d20*/  IMAD.MOV.U32 R56, RZ, RZ, RZ ;  /* 0x000000ffff387224 */ /* 0x000fe400078e00ff */
[----:B0-----:R-:W-:Y:S02]  /*1c2d30*/  IMAD.U32 R55, RZ, RZ, UR4 ;  /* 0x00000004ff377e24 */ /* 0x001fe4000f8e00ff */
[----:B------:R-:W-:-:S07]  /*1c2d40*/  IMAD.U32 R54, RZ, RZ, UR5 ;  /* 0x00000005ff367e24 */ /* 0x000fce000f8e00ff */
.L_x_10852:
        /* <DEDUP_REMOVED lines=20> */
.L_x_10851:
[----:B------:R-:W0:Y:S01]  /*1c2e90*/  LDCU.64 UR4, c[0x0][0x3c8] ;  /* 0x00007900ff0477ac */ /* 0x000e220008000a00 */
[----:B------:R-:W-:Y:S01]  /*1c2ea0*/  BSSY.RECONVERGENT B1, `(.L_x_10853) ;  /* 0x0000018000017945 */ /* 0x000fe20003800200 */
[----:B------:R-:W-:Y:S02]  /*1c2eb0*/  IMAD.MOV.U32 R55, RZ, RZ, RZ ;  /* 0x000000ffff377224 */ /* 0x000fe400078e00ff */
[----:B------:R-:W-:Y:S02]  /*1c2ec0*/  IMAD.MOV.U32 R57, RZ, RZ, RZ ;  /* 0x000000ffff397224 */ /* 0x000fe400078e00ff */
[----:B0-----:R-:W-:Y:S02]  /*1c2ed0*/  IMAD.U32 R51, RZ, RZ, UR4 ;  /* 0x00000004ff337e24 */ /* 0x001fe4000f8e00ff */
[----:B------:R-:W-:-:S07]  /*1c2ee0*/  IMAD.U32 R54, RZ, RZ, UR5 ;  /* 0x00000005ff367e24 */ /* 0x000fce000f8e00ff */
.L_x_10854:
        /* <DEDUP_REMOVED lines=20> */
.L_x_10853:
        /* <DEDUP_REMOVED lines=9> */
.L_x_10856:
        /* <DEDUP_REMOVED lines=20> */
.L_x_10855:
[----:B------:R-:W0:Y:S01]  /*1c3200*/  LDCU.64 UR4, c[0x0][0x3c8] ;  /* 0x00007900ff0477ac */ /* 0x000e220008000a00 */
[----:B------:R-:W-:Y:S01]  /*1c3210*/  BSSY.RECONVERGENT B1, `(.L_x_10857) ;  /* 0x0000018000017945 */ /* 0x000fe20003800200 */
[----:B------:R-:W-:Y:S02]  /*1c3220*/  IMAD.MOV.U32 R42, RZ, RZ, RZ ;  /* 0x000000ffff2a7224 */ /* 0x000fe400078e00ff */
[----:B------:R-:W-:Y:S02]  /*1c3230*/  IMAD.MOV.U32 R55, RZ, RZ, RZ ;  /* 0x000000ffff377224 */ /* 0x000fe400078e00ff */
[----:B0-----:R-:W-:Y:S02]  /*1c3240*/  IMAD.U32 R54, RZ, RZ, UR4 ;  /* 0x00000004ff367e24 */ /* 0x001fe4000f8e00ff */
[----:B------:R-:W-:-:S07]  /*1c3250*/  IMAD.U32 R51, RZ, RZ, UR5 ;  /* 0x00000005ff337e24 */ /* 0x000fce000f8e00ff */
.L_x_10858:
        /* <DEDUP_REMOVED lines=20> */
.L_x_10857:
[----:B------:R-:W0:Y:S01]  /*1c33a0*/  LDCU.64 UR4, c[0x0][0x3c8] ;  /* 0x00007900ff0477ac */ /* 0x000e220008000a00 */
[----:B------:R-:W-:Y:S01]  /*1c33b0*/  BSSY.RECONVERGENT B1, `(.L_x_10859) ;  /* 0x0000018000017945 */ /* 0x000fe20003800200 */
[----:B------:R-:W-:Y:S02]  /*1c33c0*/  IMAD.MOV.U32 R17, RZ, RZ, RZ ;  /* 0x000000ffff117224 */ /* 0x000fe400078e00ff */
[----:B------:R-:W-:Y:S02]  /*1c33d0*/  IMAD.MOV.U32 R56, RZ, RZ, RZ ;  /* 0x000000ffff387224 */ /* 0x000fe400078e00ff */
[----:B0-----:R-:W-:Y:S02]  /*1c33e0*/  IMAD.U32 R51, RZ, RZ, UR4 ;  /* 0x00000004ff337e24 */ /* 0x001fe4000f8e00ff */
[----:B------:R-:W-:-:S07]  /*1c33f0*/  IMAD.U32 R55, RZ, RZ, UR5 ;  /* 0x00000005ff377e24 */ /* 0x000fce000f8e00ff */
.L_x_10860:
        /* <DEDUP_REMOVED lines=20> */
.L_x_10859:
[----:B------:R-:W0:Y:S01]  /*1c3540*/  LDCU.64 UR4, c[0x0][0x3c8] ;  /* 0x00007900ff0477ac */ /* 0x000e220008000a00 */
[----:B------:R-:W-:Y:S01]  /*1c3550*/  BSSY.RECONVERGENT B1, `(.L_x_10861) ;  /* 0x0000018000017945 */ /* 0x000fe20003800200 */
[----:B------:R-:W-:Y:S02]  /*1c3560*/  IMAD.MOV.U32 R40, RZ, RZ, RZ ;  /* 0x000000ffff287224 */ /* 0x000fe400078e00ff */
[----:B------:R-:W-:Y:S02]  /*1c3570*/  IMAD.MOV.U32 R56, RZ, RZ, RZ ;  /* 0x000000ffff387224 */ /* 0x000fe400078e00ff */
[----:B0-----:R-:W-:Y:S02]  /*1c3580*/  IMAD.U32 R55, RZ, RZ, UR4 ;  /* 0x00000004ff377e24 */ /* 0x001fe4000f8e00ff */
[----:B------:R-:W-:-:S07]  /*1c3590*/  IMAD.U32 R54, RZ, RZ, UR5 ;  /* 0x00000005ff367e24 */ /* 0x000fce000f8e00ff */
.L_x_10862:
        /* <DEDUP_REMOVED lines=20> */
.L_x_10861:
[----:B------:R-:W0:Y:S01]  /*1c36e0*/  LDCU.64 UR4, c[0x0][0x3c8] ;  /* 0x00007900ff0477ac */ /* 0x000e220008000a00 */
[----:B------:R-:W-:Y:S01]  /*1c36f0*/  BSSY.RECONVERGENT B1, `(.L_x_10863) ;  /* 0x0000018000017945 */ /* 0x000fe20003800200 */
[----:B------:R-:W-:Y:S02]  /*1c3700*/  IMAD.MOV.U32 R42, RZ, RZ, RZ ;  /* 0x000000ffff2a7224 */ /* 0x000fe400078e00ff */
[----:B------:R-:W-:Y:S02]  /*1c3710*/  IMAD.MOV.U32 R56, RZ, RZ, RZ ;  /* 0x000000ffff387224 */ /* 0x000fe400078e00ff */
[----:B0-----:R-:W-:Y:S02]  /*1c3720*/  IMAD.U32 R55, RZ, RZ, UR4 ;  /* 0x00000004ff377e24 */ /* 0x001fe4000f8e00ff */
[----:B------:R-:W-:-:S07]  /*1c3730*/  IMAD.U32 R54, RZ, RZ, UR5 ;  /* 0x00000005ff367e24 */ /* 0x000fce000f8e00ff */
.L_x_10864:
        /* <DEDUP_REMOVED lines=20> */
.L_x_10863:
[----:B------:R-:W0:Y:S01]  /*1c3880*/  LDCU.64 UR4, c[0x0][0x3c8] ;  /* 0x00007900ff0477ac */ /* 0x000e220008000a00 */
[----:B------:R-:W-:Y:S01]  /*1c3890*/  BSSY.RECONVERGENT B1, `(.L_x_10865) ;  /* 0x0000018000017945 */ /* 0x000fe20003800200 */
[----:B------:R-:W-:Y:S02]  /*1c38a0*/  IMAD.MOV.U32 R17, RZ, RZ, RZ ;  /* 0x000000ffff117224 */ /* 0x000fe400078e00ff */
[----:B------:R-:W-:Y:S02]  /*1c38b0*/  IMAD.MOV.U32 R56, RZ, RZ, RZ ;  /* 0x000000ffff387224 */ /* 0x000fe400078e00ff */
[----:B0-----:R-:W-:Y:S02]  /*1c38c0*/  IMAD.U32 R51, RZ, RZ, UR4 ;  /* 0x00000004ff337e24 */ /* 0x001fe4000f8e00ff */
[----:B------:R-:W-:-:S07]  /*1c38d0*/  IMAD.U32 R55, RZ, RZ, UR5 ;  /* 0x00000005ff377e24 */ /* 0x000fce000f8e00ff */
.L_x_10866:
        /* <DEDUP_REMOVED lines=20> */
.L_x_10865:
[----:B------:R-:W0:Y:S01]  /*1c3a20*/  LDCU.64 UR4, c[0x0][0x3c8] ;  /* 0x00007900ff0477ac */ /* 0x000e220008000a00 */
[----:B------:R-:W-:Y:S01]  /*1c3a30*/  BSSY.RECONVERGENT B1, `(.L_x_10867) ;  /* 0x0000018000017945 */ /* 0x000fe20003800200 */
[----:B------:R-:W-:Y:S02]  /*1c3a40*/  IMAD.MOV.U32 R40, RZ, RZ, RZ ;  /* 0x000000ffff287224 */ /* 0x000fe400078e00ff */
[----:B------:R-:W-:Y:S02]  /*1c3a50*/  IMAD.MOV.U32 R56, RZ, RZ, RZ ;  /* 0x000000ffff387224 */ /* 0x000fe400078e00ff */
[----:B0-----:R-:W-:Y:S02]  /*1c3a60*/  IMAD.U32 R55, RZ, RZ, UR4 ;  /* 0x00000004ff377e24 */ /* 0x001fe4000f8e00ff */
[----:B------:R-:W-:-:S07]  /*1c3a70*/  IMAD.U32 R54, RZ, RZ, UR5 ;  /* 0x00000005ff367e24 */ /* 0x000fce000f8e00ff */
.L_x_10868:
        /* <DEDUP_REMOVED lines=20> */
.L_x_10867:
[----:B------:R-:W0:Y:S01]  /*1c3bc0*/  LDCU.64 UR4, c[0x0][0x3c8] ;  /* 0x00007900ff0477ac */ /* 0x000e220008000a00 */
[----:B------:R-:W-:Y:S01]  /*1c3bd0*/  BSSY.RECONVERGENT B1, `(.L_x_10869) ;  /* 0x0000018000017945 */ /* 0x000fe20003800200 */
[----:B------:R-:W-:Y:S02]  /*1c3be0*/  IMAD.MOV.U32 R42, RZ, RZ, RZ ;  /* 0x000000ffff2a7224 */ /* 0x000fe400078e00ff */
[----:B------:R-:W-:Y:S02]  /*1c3bf0*/  IMAD.MOV.U32 R56, RZ, RZ, RZ ;  /* 0x000000ffff387224 */ /* 0x000fe400078e00ff */
[----:B0-----:R-:W-:Y:S02]  /*1c3c00*/  IMAD.U32 R55, RZ, RZ, UR4 ;  /* 0x00000004ff377e24 */ /* 0x001fe4000f8e00ff */
[----:B------:R-:W-:-:S07]  /*1c3c10*/  IMAD.U32 R54, RZ, RZ, UR5 ;  /* 0x00000005ff367e24 */ /* 0x000fce000f8e00ff */
.L_x_10870:
        /* <DEDUP_REMOVED lines=20> */
.L_x_10869:
[----:B------:R-:W0:Y:S01]  /*1c3d60*/  LDCU.64 UR4, c[0x0][0x3c8] ;  /* 0x00007900ff0477ac */ /* 0x000e220008000a00 */
[----:B------:R-:W-:Y:S01]  /*1c3d70*/  BSSY.RECONVERGENT B1, `(.L_x_10871) ;  /* 0x0000018000017945 */ /* 0x000fe20003800200 */
[----:B------:R-:W-:Y:S02]  /*1c3d80*/  IMAD.MOV.U32 R17, RZ, RZ, RZ ;  /* 0x000000ffff117224 */ /* 0x000fe400078e00ff */
[----:B------:R-:W-:Y:S02]  /*1c3d90*/  IMAD.MOV.U32 R56, RZ, RZ, RZ ;  /* 0x000000ffff387224 */ /* 0x000fe400078e00ff */
[----:B0-----:R-:W-:Y:S02]  /*1c3da0*/  IMAD.U32 R51, RZ, RZ, UR4 ;  /* 0x00000004ff337e24 */ /* 0x001fe4000f8e00ff */
[----:B------:R-:W-:-:S07]  /*1c3db0*/  IMAD.U32 R55, RZ, RZ, UR5 ;  /* 0x00000005ff377e24 */ /* 0x000fce000f8e00ff */
.L_x_10872:
        /* <DEDUP_REMOVED lines=20> */
.L_x_10871:
[----:B------:R-:W0:Y:S01]  /*1c3f00*/  LDCU.64 UR4, c[0x0][0x3c8] ;  /* 0x00007900ff0477ac */ /* 0x000e220008000a00 */
[----:B------:R-:W-:Y:S01]  /*1c3f10*/  BSSY.RECONVERGENT B1, `(.L_x_10873) ;  /* 0x0000018000017945 */ /* 0x000fe20003800200 */
[----:B------:R-:W-:Y:S02]  /*1c3f20*/  IMAD.MOV.U32 R40, RZ, RZ, RZ ;  /* 0x000000ffff287224 */ /* 0x000fe400078e00ff */
[----:B------:R-:W-:Y:S02]  /*1c3f30*/  IMAD.MOV.U32 R56, RZ, RZ, RZ ;  /* 0x000000ffff387224 */ /* 0x000fe400078e00ff */
[----:B0-----:R-:W-:Y:S02]  /*1c3f40*/  IMAD.U32 R55, RZ, RZ, UR4 ;  /* 0x00000004ff377e24 */ /* 0x001fe4000f8e00ff */
[----:B------:R-:W-:-:S07]  /*1c3f50*/  IMAD.U32 R54, RZ, RZ, UR5 ;  /* 0x00000005ff367e24 */ /* 0x000fce000f8e00ff */
.L_x_10874:
        /* <DEDUP_REMOVED lines=20> */
.L_x_10873:
[----:B------:R-:W0:Y:S01]  /*1c40a0*/  LDCU.64 UR4, c[0x0][0x3c8] ;  /* 0x00007900ff0477ac */ /* 0x000e220008000a00 */
[----:B------:R-:W-:Y:S01]  /*1c40b0*/  BSSY.RECONVERGENT B1, `(.L_x_10875) ;  /* 0x0000018000017945 */ /* 0x000fe20003800200 */
[----:B------:R-:W-:Y:S02]  /*1c40c0*/  IMAD.MOV.U32 R42, RZ, RZ, RZ ;  /* 0x000000ffff2a7224 */ /* 0x000fe400078e00ff */
[----:B------:R-:W-:Y:S02]  /*1c40d0*/  IMAD.MOV.U32 R56, RZ, RZ, RZ ;  /* 0x000000ffff387224 */ /* 0x000fe400078e00ff */
[----:B0-----:R-:W-:Y:S02]  /*1c40e0*/  IMAD.U32 R55, RZ, RZ, UR4 ;  /* 0x00000004ff377e24 */ /* 0x001fe4000f8e00ff */
[----:B------:R-:W-:-:S07]  /*1c40f0*/  IMAD.U32 R54, RZ, RZ, UR5 ;  /* 0x00000005ff367e24 */ /* 0x000fce000f8e00ff */
.L_x_10876:
        /* <DEDUP_REMOVED lines=20> */
.L_x_10875:
[----:B------:R-:W0:Y:S01]  /*1c4240*/  LDCU.64 UR4, c[0x0][0x3c8] ;  /* 0x00007900ff0477ac */ /* 0x000e220008000a00 */
[----:B------:R-:W-:Y:S01]  /*1c4250*/  BSSY.RECONVERGENT B1, `(.L_x_10877) ;  /* 0x0000018000017945 */ /* 0x000fe20003800200 */
[----:B------:R-:W-:Y:S02]  /*1c4260*/  IMAD.MOV.U32 R17, RZ, RZ, RZ ;  /* 0x000000ffff117224 */ /* 0x000fe400078e00ff */
[----:B------:R-:W-:Y:S02]  /*1c4270*/  IMAD.MOV.U32 R56, RZ, RZ, RZ ;  /* 0x000000ffff387224 */ /* 0x000fe400078e00ff */
[----:B0-----:R-:W-:Y:S02]  /*1c4280*/  IMAD.U32 R51, RZ, RZ, UR4 ;  /* 0x00000004ff337e24 */ /* 0x001fe4000f8e00ff */
[----:B------:R-:W-:-:S07]  /*1c4290*/  IMAD.U32 R55, RZ, RZ, UR5 ;  /* 0x00000005ff377e24 */ /* 0x000fce000f8e00ff */
.L_x_10878:
        /* <DEDUP_REMOVED lines=20> */
.L_x_10877:
[----:B------:R-:W0:Y:S01]  /*1c43e0*/  LDCU.64 UR4, c[0x0][0x3c8] ;  /* 0x00007900ff0477ac */ /* 0x000e220008000a00 */
[----:B------:R-:W-:Y:S01]  /*1c43f0*/  BSSY.RECONVERGENT B1, `(.L_x_10879) ;  /* 0x0000018000017945 */ /* 0x000fe20003800200 */
[----:B------:R-:W-:Y:S02]  /*1c4400*/  IMAD.MOV.U32 R40, RZ, RZ, RZ ;  /* 0x000000ffff287224 */ /* 0x000fe400078e00ff */
[----:B------:R-:W-:Y:S02]  /*1c4410*/  IMAD.MOV.U32 R56, RZ, RZ, RZ ;  /* 0x000000ffff387224 */ /* 0x000fe400078e00ff */
[----:B0-----:R-:W-:Y:S02]  /*1c4420*/  IMAD.U32 R55, RZ, RZ, UR4 ;  /* 0x00000004ff377e24 */ /* 0x001fe4000f8e00ff */
[----:B------:R-:W-:-:S07]  /*1c4430*/  IMAD.U32 R54, RZ, RZ, UR5 ;  /* 0x00000005ff367e24 */ /* 0x000fce000f8e00ff */
.L_x_10880:
        /* <DEDUP_REMOVED lines=20> */
.L_x_10879:
[----:B------:R-:W0:Y:S01]  /*1c4580*/  LDCU.64 UR4, c[0x0][0x3c8] ;  /* 0x00007900ff0477ac */ /* 0x000e220008000a00 */
[----:B------:R-:W-:Y:S01]  /*1c4590*/  BSSY.RECONVERGENT B1, `(.L_x_10881) ;  /* 0x0000018000017945 */ /* 0x000fe20003800200 */
[----:B------:R-:W-:Y:S02]  /*1c45a0*/  IMAD.MOV.U32 R42, RZ, RZ, RZ ;  /* 0x000000ffff2a7224 */ /* 0x000fe400078e00ff */
[----:B------:R-:W-:Y:S02]  /*1c45b0*/  IMAD.MOV.U32 R56, RZ, RZ, RZ ;  /* 0x000000ffff387224 */ /* 0x000fe400078e00ff */
[----:B0-----:R-:W-:Y:S02]  /*1c45c0*/  IMAD.U32 R55, RZ, RZ, UR4 ;  /* 0x00000004ff377e24 */ /* 0x001fe4000f8e00ff */
[----:B------:R-:W-:-:S07]  /*1c45d0*/  IMAD.U32 R54, RZ, RZ, UR5 ;  /* 0x00000005ff367e24 */ /* 0x000fce000f8e00ff */
.L_x_10882:
        /* <DEDUP_REMOVED lines=20> */
.L_x_10881:
[----:B------:R-:W0:Y:S01]  /*1c4720*/  LDCU.64 UR4, c[0x0][0x3c8] ;  /* 0x00007900ff0477ac */ /* 0x000e220008000a00 */
[----:B------:R-:W-:Y:S01]  /*1c4730*/  BSSY.RECONVERGENT B1, `(.L_x_10883) ;  /* 0x0000018000017945 */ /* 0x000fe20003800200 */
[----:B------:R-:W-:Y:S02]  /*1c4740*/  IMAD.MOV.U32 R17, RZ, RZ, RZ ;  /* 0x000000ffff117224 */ /* 0x000fe400078e00ff */
[----:B------:R-:W-:Y:S02]  /*1c4750*/  IMAD.MOV.U32 R56, RZ, RZ, RZ ;  /* 0x000000ffff387224 */ /* 0x000fe400078e00ff */
[----:B0-----:R-:W-:Y:S02]  /*1c4760*/  IMAD.U32 R51, RZ, RZ, UR4 ;  /* 0x00000004ff337e24 */ /* 0x001fe4000f8e00ff */
[----:B------:R-:W-:-:S07]  /*1c4770*/  IMAD.U32 R55, RZ, RZ, UR5 ;  /* 0x00000005ff377e24 */ /* 0x000fce000f8e00ff */
.L_x_10884:
        /* <DEDUP_REMOVED lines=20> */
.L_x_10883:
[----:B------:R-:W0:Y:S01]  /*1c48c0*/  LDCU.64 UR4, c[0x0][0x3c8] ;  /* 0x00007900ff0477ac */ /* 0x000e220008000a00 */
[----:B------:R-:W-:Y:S01]  /*1c48d0*/  BSSY.RECONVERGENT B1, `(.L_x_10885) ;  /* 0x0000018000017945 */ /* 0x000fe20003800200 */
[----:B------:R-:W-:Y:S02]  /*1c48e0*/  IMAD.MOV.U32 R40, RZ, RZ, RZ ;  /* 0x000000ffff287224 */ /* 0x000fe400078e00ff */
[----:B------:R-:W-:Y:S02]  /*1c48f0*/  IMAD.MOV.U32 R56, RZ, RZ, RZ ;  /* 0x000000ffff387224 */ /* 0x000fe400078e00ff */
[----:B0-----:R-:W-:Y:S02]  /*1c4900*/  IMAD.U32 R55, RZ, RZ, UR4 ;  /* 0x00000004ff377e24 */ /* 0x001fe4000f8e00ff */
[----:B------:R-:W-:-:S07]  /*1c4910*/  IMAD.U32 R54, RZ, RZ, UR5 ;  /* 0x00000005ff367e24 */ /* 0x000fce000f8e00ff */
.L_x_10886:
        /* <DEDUP_REMOVED lines=20> */
.L_x_10885:
[----:B------:R-:W0:Y:S01]  /*1c4a60*/  LDCU.64 UR4, c[0x0][0x3c8] ;  /* 0x00007900ff0477ac */ /* 0x000e220008000a00 */
[----:B------:R-:W-:Y:S01]  /*1c4a70*/  BSSY.RECONVERGENT B1, `(.L_x_10887) ;  /* 0x0000018000017945 */ /* 0x000fe20003800200 */
[----:B------:R-:W-:Y:S02]  /*1c4a80*/  IMAD.MOV.U32 R42, RZ, RZ, RZ ;  /* 0x000000ffff2a7224 */ /* 0x000fe400078e00ff */
[----:B------:R-:W-:Y:S02]  /*1c4a90*/  IMAD.MOV.U32 R56, RZ, RZ, RZ ;  /* 0x000000ffff387224 */ /* 0x000fe400078e00ff */
[----:B0-----:R-:W-:Y:S02]  /*1c4aa0*/  IMAD.U32 R55, RZ, RZ, UR4 ;  /* 0x00000004ff377e24 */ /* 0x001fe4000f8e00ff */
[----:B------:R-:W-:-:S07]  /*1c4ab0*/  IMAD.U32 R54, RZ, RZ, UR5 ;  /* 0x00000005ff367e24 */ /* 0x000fce000f8e00ff */
.L_x_10888:
        /* <DEDUP_REMOVED lines=20> */
.L_x_10887:
[----:B------:R-:W0:Y:S01]  /*1c4c00*/  LDCU.64 UR4, c[0x0][0x3c8] ;  /* 0x00007900ff0477ac */ /* 0x000e220008000a00 */
[----:B------:R-:W-:Y:S01]  /*1c4c10*/  BSSY.RECONVERGENT B1, `(.L_x_10889) ;  /* 0x0000018000017945 */ /* 0x000fe20003800200 */
[----:B------:R-:W-:Y:S02]  /*1c4c20*/  IMAD.MOV.U32 R17, RZ, RZ, RZ ;  /* 0x000000ffff117224 */ /* 0x000fe400078e00ff */
[----:B------:R-:W-:Y:S02]  /*1c4c30*/  IMAD.MOV.U32 R56, RZ, RZ, RZ ;  /* 0x000000ffff387224 */ /* 0x000fe400078e00ff */
[----:B0-----:R-:W-:Y:S02]  /*1c4c40*/  IMAD.U32 R51, RZ, RZ, UR4 ;  /* 0x00000004ff337e24 */ /* 0x001fe4000f8e00ff */
[----:B------:R-:W-:-:S07]  /*1c4c50*/  IMAD.U32 R55, RZ, RZ, UR5 ;  /* 0x00000005ff377e24 */ /* 0x000fce000f8e00ff */
.L_x_10890:
        /* <DEDUP_REMOVED lines=20> */
.L_x_10889:
[----:B------:R-:W0:Y:S01]  /*1c4da0*/  LDCU.64 UR4, c[0x0][0x3c8] ;  /* 0x00007900ff0477ac */ /* 0x000e220008000a00 */
[----:B------:R-:W-:Y:S01]  /*1c4db0*/  BSSY.RECONVERGENT B1, `(.L_x_10891) ;  /* 0x0000018000017945 */ /* 0x000fe20003800200 */
[----:B------:R-:W-:Y:S02]  /*1c4dc0*/  IMAD.MOV.U32 R40, RZ, RZ, RZ ;  /* 0x000000ffff287224 */ /* 0x000fe400078e00ff */
[----:B------:R-:W-:Y:S02]  /*1c4dd0*/  IMAD.MOV.U32 R56, RZ, RZ, RZ ;  /* 0x000000ffff387224 */ /* 0x000fe400078e00ff */
[----:B0-----:R-:W-:Y:S02]  /*1c4de0*/  IMAD.U32 R55, RZ, RZ, UR4 ;  /* 0x00000004ff377e24 */ /* 0x001fe4000f8e00ff */
[----:B------:R-:W-:-:S07]  /*1c4df0*/  IMAD.U32 R54, RZ, RZ, UR5 ;  /* 0x00000005ff367e24 */ /* 0x000fce000f8e00ff */
.L_x_10892:
        /* <DEDUP_REMOVED lines=20> */
.L_x_10891:
[----:B------:R-:W0:Y:S01]  /*1c4f40*/  LDCU.64 UR4, c[0x0][0x3c8] ;  /* 0x00007900ff0477ac */ /* 0x000e220008000a00 */
[----:B------:R-:W-:Y:S01]  /*1c4f50*/  BSSY.RECONVERGENT B1, `(.L_x_10893) ;  /* 0x0000018000017945 */ /* 0x000fe20003800200 */
[----:B------:R-:W-:Y:S02]  /*1c4f60*/  IMAD.MOV.U32 R55, RZ, RZ, RZ ;  /* 0x000000ffff377224 */ /* 0x000fe400078e00ff */
[----:B------:R-:W-:Y:S02]  /*1c4f70*/  IMAD.MOV.U32 R56, RZ, RZ, RZ ;  /* 0x000000ffff387224 */ /* 0x000fe400078e00ff */
[----:B0-----:R-:W-:Y:S02]  /*1c4f80*/  IMAD.U32 R51, RZ, RZ, UR4 ;  /* 0x00000004ff337e24 */ /* 0x001fe4000f8e00ff */
[----:B------:R-:W-:-:S07]  /*1c4f90*/  IMAD.U32 R54, RZ, RZ, UR5 ;  /* 0x00000005ff367e24 */ /* 0x000fce000f8e00ff */
.L_x_10894:
        /* <DEDUP_REMOVED lines=20> */
.L_x_10893:
        /* <DEDUP_REMOVED lines=9> */
.L_x_10896:
        /* <DEDUP_REMOVED lines=20> */
.L_x_10895:
[----:B------:R-:W0:Y:S01]  /*1c52b0*/  LDCU.64 UR4, c[0x0][0x3c8] ;  /* 0x00007900ff0477ac */ /* 0x000e220008000a00 */
[----:B------:R-:W-:Y:S01]  /*1c52c0*/  BSSY.RECONVERGENT B1, `(.L_x_10897) ;  /* 0x0000018000017945 */ /* 0x000fe20003800200 */
[----:B------:R-:W-:Y:S02]  /*1c52d0*/  IMAD.MOV.U32 R49, RZ, RZ, RZ ;  /* 0x000000ffff317224 */ /* 0x000fe400078e00ff */
[----:B------:R-:W-:Y:S02]  /*1c52e0*/  IMAD.MOV.U32 R56, RZ, RZ, RZ ;  /* 0x000000ffff387224 */ /* 0x000fe400078e00ff */
[----:B0-----:R-:W-:Y:S02]  /*1c52f0*/  IMAD.U32 R53, RZ, RZ, UR4 ;  /* 0x00000004ff357e24 */ /* 0x001fe4000f8e00ff */
[----:B------:R-:W-:-:S07]  /*1c5300*/  IMAD.U32 R54, RZ, RZ, UR5 ;  /* 0x00000005ff367e24 */ /* 0x000fce000f8e00ff */
.L_x_10898:
        /* <DEDUP_REMOVED lines=20> */
.L_x_10897:
[----:B------:R-:W0:Y:S01]  /*1c5450*/  LDCU.64 UR4, c[0x0][0x3c8] ;  /* 0x00007900ff0477ac */ /* 0x000e220008000a00 */
[----:B------:R-:W-:Y:S01]  /*1c5460*/  BSSY.RECONVERGENT B1, `(.L_x_10899) ;  /* 0x0000018000017945 */ /* 0x000fe20003800200 */
[----:B------:R-:W-:Y:S02]  /*1c5470*/  IMAD.MOV.U32 R40, RZ, RZ, RZ ;  /* 0x000000ffff287224 */ /* 0x000fe400078e00ff */
[----:B------:R-:W-:Y:S02]  /*1c5480*/  IMAD.MOV.U32 R57, RZ, RZ, RZ ;  /* 0x000000ffff397224 */ /* 0x000fe400078e00ff */
[----:B0-----:R-:W-:Y:S02]  /*1c5490*/  IMAD.U32 R54, RZ, RZ, UR4 ;  /* 0x00000004ff367e24 */ /* 0x001fe4000f8e00ff */
[----:B------:R-:W-:-:S07]  /*1c54a0*/  IMAD.U32 R55, RZ, RZ, UR5 ;  /* 0x00000005ff377e24 */ /* 0x000fce000f8e00ff */
.L_x_10900:
        /* <DEDUP_REMOVED lines=20> */
.L_x_10899:
[----:B------:R-:W0:Y:S01]  /*1c55f0*/  LDCU.64 UR4, c[0x0][0x3c8] ;  /* 0x00007900ff0477ac */ /* 0x000e220008000a00 */
[----:B------:R-:W-:Y:S01]  /*1c5600*/  BSSY.RECONVERGENT B1, `(.L_x_10901) ;  /* 0x0000018000017945 */ /* 0x000fe20003800200 */
[----:B------:R-:W-:Y:S02]  /*1c5610*/  IMAD.MOV.U32 R42, RZ, RZ, RZ ;  /* 0x000000ffff2a7224 */ /* 0x000fe400078e00ff */
[----:B------:R-:W-:Y:S02]  /*1c5620*/  IMAD.MOV.U32 R57, RZ, RZ, RZ ;  /* 0x000000ffff397224 */ /* 0x000fe400078e00ff */
[----:B0-----:R-:W-:Y:S02]  /*1c5630*/  IMAD.U32 R54, RZ, RZ, UR4 ;  /* 0x00000004ff367e24 */ /* 0x001fe4000f8e00ff */
[----:B------:R-:W-:-:S07]  /*1c5640*/  IMAD.U32 R55, RZ, RZ, UR5 ;  /* 0x00000005ff377e24 */ /* 0x000fce000f8e00ff */
.L_x_10902:
        /* <DEDUP_REMOVED lines=20> */
.L_x_10901:
[----:B------:R-:W0:Y:S01]  /*1c5790*/  LDCU.64 UR4, c[0x0][0x3c8] ;  /* 0x00007900ff0477ac */ /* 0x000e220008000a00 */
[----:B------:R-:W-:Y:S01]  /*1c57a0*/  BSSY.RECONVERGENT B1, `(.L_x_10903) ;  /* 0x0000018000017945 */ /* 0x000fe20003800200 */
[----:B------:R-:W-:Y:S02]  /*1c57b0*/  IMAD.MOV.U32 R49, RZ, RZ, RZ ;  /* 0x000000ffff317224 */ /* 0x000fe400078e00ff */
[----:B------:R-:W-:Y:S02]  /*1c57c0*/  IMAD.MOV.U32 R56, RZ, RZ, RZ ;  /* 0x000000ffff387224 */ /* 0x000fe400078e00ff */
[----:B0-----:R-:W-:Y:S02]  /*1c57d0*/  IMAD.U32 R54, RZ, RZ, UR4 ;  /* 0x00000004ff367e24 */ /* 0x001fe4000f8e00ff */
[----:B------:R-:W-:-:S07]  /*1c57e0*/  IMAD.U32 R55, RZ, RZ, UR5 ;  /* 0x00000005ff377e24 */ /* 0x000fce000f8e00ff */
.L_x_10904:
        /* <DEDUP_REMOVED lines=20> */
.L_x_10903:
[----:B------:R-:W0:Y:S01]  /*1c5930*/  LDCU.64 UR4, c[0x0][0x3c8] ;  /* 0x00007900ff0477ac */ /* 0x000e220008000a00 */
[----:B------:R-:W-:Y:S01]  /*1c5940*/  BSSY.RECONVERGENT B1, `(.L_x_10905) ;  /* 0x0000018000017945 */ /* 0x000fe20003800200 */
[----:B------:R-:W-:Y:S02]  /*1c5950*/  IMAD.MOV.U32 R40, RZ, RZ, RZ ;  /* 0x000000ffff287224 */ /* 0x000fe400078e00ff */
[----:B------:R-:W-:Y:S02]  /*1c5960*/  IMAD.MOV.U32 R57, RZ, RZ, RZ ;  /* 0x000000ffff397224 */ /* 0x000fe400078e00ff */
[----:B0-----:R-:W-:Y:S02]  /*1c5970*/  IMAD.U32 R54, RZ, RZ, UR4 ;  /* 0x00000004ff367e24 */ /* 0x001fe4000f8e00ff */
[----:B------:R-:W-:-:S07]  /*1c5980*/  IMAD.U32 R55, RZ, RZ, UR5 ;  /* 0x00000005ff377e24 */ /* 0x000fce000f8e00ff */
.L_x_10906:
        /* <DEDUP_REMOVED lines=20> */
.L_x_10905:
[----:B------:R-:W0:Y:S01]  /*1c5ad0*/  LDCU.64 UR4, c[0x0][0x3c8] ;  /* 0x00007900ff0477ac */ /* 0x000e220008000a00 */
[----:B------:R-:W-:Y:S01]  /*1c5ae0*/  BSSY.RECONVERGENT B1, `(.L_x_10907) ;  /* 0x0000018000017945 */ /* 0x000fe20003800200 */
[----:B------:R-:W-:Y:S02]  /*1c5af0*/  IMAD.MOV.U32 R42, RZ, RZ, RZ ;  /* 0x000000ffff2a7224 */ /* 0x000fe400078e00ff */
[----:B------:R-:W-:Y:S02]  /*1c5b00*/  IMAD.MOV.U32 R57, RZ, RZ, RZ ;  /* 0x000000ffff397224 */ /* 0x000fe400078e00ff */
[----:B0-----:R-:W-:Y:S02]  /*1c5b10*/  IMAD.U32 R54, RZ, RZ, UR4 ;  /* 0x00000004ff367e24 */ /* 0x001fe4000f8e00ff */
[----:B------:R-:W-:-:S07]  /*1c5b20*/  IMAD.U32 R55, RZ, RZ, UR5 ;  /* 0x00000005ff377e24 */ /* 0x000fce000f8e00ff */
.L_x_10908:
        /* <DEDUP_REMOVED lines=20> */
.L_x_10907:
[----:B------:R-:W0:Y:S01]  /*1c5c70*/  LDCU.64 UR4, c[0x0][0x3c8] ;  /* 0x00007900ff0477ac */ /* 0x000e220008000a00 */
[----:B------:R-:W-:Y:S01]  /*1c5c80*/  BSSY.RECONVERGENT B1, `(.L_x_10909) ;  /* 0x0000018000017945 */ /* 0x000fe20003800200 */
[----:B------:R-:W-:Y:S02]  /*1c5c90*/  IMAD.MOV.U32 R49, RZ, RZ, RZ ;  /* 0x000000ffff317224 */ /* 0x000fe400078e00ff */
[----:B------:R-:W-:Y:S02]  /*1c5ca0*/  IMAD.MOV.U32 R56, RZ, RZ, RZ ;  /* 0x000000ffff387224 */ /* 0x000fe400078e00ff */
[----:B0-----:R-:W-:Y:S02]  /*1c5cb0*/  IMAD.U32 R54, RZ, RZ, UR4 ;  /* 0x00000004ff367e24 */ /* 0x001fe4000f8e00ff */
[----:B------:R-:W-:-:S07]  /*1c5cc0*/  IMAD.U32 R55, RZ, RZ, UR5 ;  /* 0x00000005ff377e24 */ /* 0x000fce000f8e00ff */
.L_x_10910:
        /* <DEDUP_REMOVED lines=20> */
.L_x_10909:
[----:B------:R-:W0:Y:S01]  /*1c5e10*/  LDCU.64 UR4, c[0x0][0x3c8] ;  /* 0x00007900ff0477ac */ /* 0x000e220008000a00 */
[----:B------:R-:W-:Y:S01]  /*1c5e20*/  BSSY.RECONVERGENT B1, `(.L_x_10911) ;  /* 0x0000018000017945 */ /* 0x000fe20003800200 */
[----:B------:R-:W-:Y:S02]  /*1c5e30*/  IMAD.MOV.U32 R40, RZ, RZ, RZ ;  /* 0x000000ffff287224 */ /* 0x000fe400078e00ff */
[----:B------:R-:W-:Y:S02]  /*1c5e40*/  IMAD.MOV.U32 R57, RZ, RZ, RZ ;  /* 0x000000ffff397224 */ /* 0x000fe400078e00ff */
[----:B0-----:R-:W-:Y:S02]  /*1c5e50*/  IMAD.U32 R54, RZ, RZ, UR4 ;  /* 0x00000004ff367e24 */ /* 0x001fe4000f8e00ff */
[----:B------:R-:W-:-:S07]  /*1c5e60*/  IMAD.U32 R55, RZ, RZ, UR5 ;  /* 0x00000005ff377e24 */ /* 0x000fce000f8e00ff */
.L_x_10912:
        /* <DEDUP_REMOVED lines=20> */
.L_x_10911:
[----:B------:R-:W0:Y:S01]  /*1c5fb0*/  LDCU.64 UR4, c[0x0][0x3c8] ;  /* 0x00007900ff0477ac */ /* 0x000e220008000a00 */
[----:B------:R-:W-:Y:S01]  /*1c5fc0*/  BSSY.RECONVERGENT B1, `(.L_x_10913) ;  /* 0x0000018000017945 */ /* 0x000fe20003800200 */
[----:B------:R-:W-:Y:S02]  /*1c5fd0*/  IMAD.MOV.U32 R42, RZ, RZ, RZ ;  /* 0x000000ffff2a7224 */ /* 0x000fe400078e00ff */
[----:B------:R-:W-:Y:S02]  /*1c5fe0*/  IMAD.MOV.U32 R57, RZ, RZ, RZ ;  /* 0x000000ffff397224 */ /* 0x000fe400078e00ff */
[----:B0-----:R-:W-:Y:S02]  /*1c5ff0*/  IMAD.U32 R54, RZ, RZ, UR4 ;  /* 0x00000004ff367e24 */ /* 0x001fe4000f8e00ff */
[----:B------:R-:W-:-:S07]  /*1c6000*/  IMAD.U32 R55, RZ, RZ, UR5 ;  /* 0x00000005ff377e24 */ /* 0x000fce000f8e00ff */
.L_x_10914:
        /* <DEDUP_REMOVED lines=20> */
.L_x_10913:
[----:B------:R-:W0:Y:S01]  /*1c6150*/  LDCU.64 UR4, c[0x0][0x3c8] ;  /* 0x00007900ff0477ac */ /* 0x000e220008000a00 */
[----:B------:R-:W-:Y:S01]  /*1c6160*/  BSSY.RECONVERGENT B1, `(.L_x_10915) ;  /* 0x0000018000017945 */ /* 0x000fe20003800200 */
[----:B------:R-:W-:Y:S02]  /*1c6170*/  IMAD.MOV.U32 R49, RZ, RZ, RZ ;  /* 0x000000ffff317224 */ /* 0x000fe400078e00ff */
[----:B------:R-:W-:Y:S02]  /*1c6180*/  IMAD.MOV.U32 R56, RZ, RZ, RZ ;  /* 0x000000ffff387224 */ /* 0x000fe400078e00ff */
[----:B0-----:R-:W-:Y:S02]  /*1c6190*/  IMAD.U32 R54, RZ, RZ, UR4 ;  /* 0x00000004ff367e24 */ /* 0x001fe4000f8e00ff */
[----:B------:R-:W-:-:S07]  /*1c61a0*/  IMAD.U32 R55, RZ, RZ, UR5 ;  /* 0x00000005ff377e24 */ /* 0x000fce000f8e00ff */
.L_x_10916:
        /* <DEDUP_REMOVED lines=20> */
.L_x_10915:
[----:B------:R-:W0:Y:S01]  /*1c62f0*/  LDCU.64 UR4, c[0x0][0x3c8] ;  /* 0x00007900ff0477ac */ /* 0x000e220008000a00 */
[----:B------:R-:W-:Y:S01]  /*1c6300*/  BSSY.RECONVERGENT B1, `(.L_x_10917) ;  /* 0x0000018000017945 */ /* 0x000fe20003800200 */
[----:B------:R-:W-:Y:S02]  /*1c6310*/  IMAD.MOV.U32 R40, RZ, RZ, RZ ;  /* 0x000000ffff287224 */ /* 0x000fe400078e00ff */
[----:B------:R-:W-:Y:S02]  /*1c6320*/  IMAD.MOV.U32 R57, RZ, RZ, RZ ;  /* 0x000000ffff397224 */ /* 0x000fe400078e00ff */
[----:B0-----:R-:W-:Y:S02]  /*1c6330*/  IMAD.U32 R54, RZ, RZ, UR4 ;  /* 0x00000004ff367e24 */ /* 0x001fe4000f8e00ff */
[----:B------:R-:W-:-:S07]  /*1c6340*/  IMAD.U32 R55, RZ, RZ, UR5 ;  /* 0x00000005ff377e24 */ /* 0x000fce000f8e00ff */
.L_x_10918:
        /* <DEDUP_REMOVED lines=20> */
.L_x_10917:
[----:B------:R-:W0:Y:S01]  /*1c6490*/  LDCU.64 UR4, c[0x0][0x3c8] ;  /* 0x00007900ff0477ac */ /* 0x000e220008000a00 */
[----:B------:R-:W-:Y:S01]  /*1c64a0*/  BSSY.RECONVERGENT B1, `(.L_x_10919) ;  /* 0x0000018000017945 */ /* 0x000fe20003800200 */
[----:B------:R-:W-:Y:S02]  /*1c64b0*/  IMAD.MOV.U32 R42, RZ, RZ, RZ ;  /* 0x000000ffff2a7224 */ /* 0x000fe400078e00ff */
[----:B------:R-:W-:Y:S02]  /*1c64c0*/  IMAD.MOV.U32 R57, RZ, RZ, RZ ;  /* 0x000000ffff397224 */ /* 0x000fe400078e00ff */
[----:B0-----:R-:W-:Y:S02]  /*1c64d0*/  IMAD.U32 R54, RZ, RZ, UR4 ;  /* 0x00000004ff367e24 */ /* 0x001fe4000f8e00ff */
[----:B------:R-:W-:-:S07]  /*1c64e0*/  IMAD.U32 R55, RZ, RZ, UR5 ;  /* 0x00000005ff377e24 */ /* 0x000fce000f8e00ff */
.L_x_10920:
        /* <DEDUP_REMOVED lines=20> */
.L_x_10919:
[----:B------:R-:W0:Y:S01]  /*1c6630*/  LDCU.64 UR4, c[0x0][0x3c8] ;  /* 0x00007900ff0477ac */ /* 0x000e220008000a00 */
[----:B------:R-:W-:Y:S01]  /*1c6640*/  BSSY.RECONVERGENT B1, `(.L_x_10921) ;  /* 0x0000018000017945 */ /* 0x000fe20003800200 */
[----:B------:R-:W-:Y:S02]  /*1c6650*/  IMAD.MOV.U32 R49, RZ, RZ, RZ ;  /* 0x000000ffff317224 */ /* 0x000fe400078e00ff */
[----:B------:R-:W-:Y:S02]  /*1c6660*/  IMAD.MOV.U32 R56, RZ, RZ, RZ ;  /* 0x000000ffff387224 */ /* 0x000fe400078e00ff */
[----:B0-----:R-:W-:Y:S02]  /*1c6670*/  IMAD.U32 R54, RZ, RZ, UR4 ;  /* 0x00000004ff367e24 */ /* 0x001fe4000f8e00ff */
[----:B------:R-:W-:-:S07]  /*1c6680*/  IMAD.U32 R55, RZ, RZ, UR5 ;  /* 0x00000005ff377e24 */ /* 0x000fce000f8e00ff */
.L_x_10922:
        /* <DEDUP_REMOVED lines=20> */
.L_x_10921:
[----:B------:R-:W0:Y:S01]  /*1c67d0*/  LDCU.64 UR4, c[0x0][0x3c8] ;  /* 0x00007900ff0477ac */ /* 0x000e220008000a00 */
[----:B------:R-:W-:Y:S01]  /*1c67e0*/  BSSY.RECONVERGENT B1, `(.L_x_10923) ;  /* 0x0000018000017945 */ /* 0x000fe20003800200 */
[----:B------:R-:W-:Y:S02]  /*1c67f0*/  IMAD.MOV.U32 R40, RZ, RZ, RZ ;  /* 0x000000ffff287224 */ /* 0x000fe400078e00ff */
[----:B------:R-:W-:Y:S02]  /*1c6800*/  IMAD.MOV.U32 R57, RZ, RZ, RZ ;  /* 0x000000ffff397224 */ /* 0x000fe400078e00ff */
[----:B0-----:R-:W-:Y:S02]  /*1c6810*/  IMAD.U32 R54, RZ, RZ, UR4 ;  /* 0x00000004ff367e24 */ /* 0x001fe4000f8e00ff */
[----:B------:R-:W-:-:S07]  /*1c6820*/  IMAD.U32 R55, RZ, RZ, UR5 ;  /* 0x00000005ff377e24 */ /* 0x000fce000f8e00ff */
.L_x_10924:
        /* <DEDUP_REMOVED lines=20> */
.L_x_10923:
[----:B------:R-:W0:Y:S01]  /*1c6970*/  LDCU.64 UR4, c[0x0][0x3c8] ;  /* 0x00007900ff0477ac */ /* 0x000e220008000a00 */
[----:B------:R-:W-:Y:S01]  /*1c6980*/  BSSY.RECONVERGENT B1, `(.L_x_10925) ;  /* 0x0000018000017945 */ /* 0x000fe20003800200 */
[----:B------:R-:W-:Y:S02]  /*1c6990*/  IMAD.MOV.U32 R42, RZ, RZ, RZ ;  /* 0x000000ffff2a7224 */ /* 0x000fe400078e00ff */
[----:B------:R-:W-:Y:S02]  /*1c69a0*/  IMAD.MOV.U32 R57, RZ, RZ, RZ ;  /* 0x000000ffff397224 */ /* 0x000fe400078e00ff */
[----:B0-----:R-:W-:Y:S02]  /*1c69b0*/  IMAD.U32 R54, RZ, RZ, UR4 ;  /* 0x00000004ff367e24 */ /* 0x001fe4000f8e00ff */
[----:B------:R-:W-:-:S07]  /*1c69c0*/  IMAD.U32 R55, RZ, RZ, UR5 ;  /* 0x00000005ff377e24 */ /* 0x000fce000f8e00ff */
.L_x_10926:
        /* <DEDUP_REMOVED lines=20> */
.L_x_10925:
[----:B------:R-:W0:Y:S01]  /*1c6b10*/  LDCU.64 UR4, c[0x0][0x3c8] ;  /* 0x00007900ff0477ac */ /* 0x000e220008000a00 */
[----:B------:R-:W-:Y:S01]  /*1c6b20*/  BSSY.RECONVERGENT B1, `(.L_x_10927) ;  /* 0x0000018000017945 */ /* 0x000fe20003800200 */
[----:B------:R-:W-:Y:S02]  /*1c6b30*/  IMAD.MOV.U32 R49, RZ, RZ, RZ ;  /* 0x000000ffff317224 */ /* 0x000fe400078e00ff */
[----:B------:R-:W-:Y:S02]  /*1c6b40*/  IMAD.MOV.U32 R56, RZ, RZ, RZ ;  /* 0x000000ffff387224 */ /* 0x000fe400078e00ff */
[----:B0-----:R-:W-:Y:S02]  /*1c6b50*/  IMAD.U32 R54, RZ, RZ, UR4 ;  /* 0x00000004ff367e24 */ /* 0x001fe4000f8e00ff */
[----:B------:R-:W-:-:S07]  /*1c6b60*/  IMAD.U32 R55, RZ, RZ, UR5 ;  /* 0x00000005ff377e24 */ /* 0x000fce000f8e00ff */
.L_x_10928:
        /* <DEDUP_REMOVED lines=20> */
.L_x_10927:
[----:B------:R-:W0:Y:S01]  /*1c6cb0*/  LDCU.64 UR4, c[0x0][0x3c8] ;  /* 0x00007900ff0477ac */ /* 0x000e220008000a00 */
[----:B------:R-:W-:Y:S01]  /*1c6cc0*/  BSSY.RECONVERGENT B1, `(.L_x_10929) ;  /* 0x0000018000017945 */ /* 0x000fe20003800200 */
[----:B------:R-:W-:Y:S02]  /*1c6cd0*/  IMAD.MOV.U32 R40, RZ, RZ, RZ ;  /* 0x000000ffff287224 */ /* 0x000fe400078e00ff */
[----:B------:R-:W-:Y:S02]  /*1c6ce0*/  IMAD.MOV.U32 R57, RZ, RZ, RZ ;  /* 0x000000ffff397224 */ /* 0x000fe400078e00ff */
[----:B0-----:R-:W-:Y:S02]  /*1c6cf0*/  IMAD.U32 R54, RZ, RZ, UR4 ;  /* 0x00000004ff367e24 */ /* 0x001fe4000f8e00ff */
[----:B------:R-:W-:-:S07]  /*1c6d00*/  IMAD.U32 R55, RZ, RZ, UR5 ;  /* 0x00000005ff377e24 */ /* 0x000fce000f8e00ff */
.L_x_10930:
        /* <DEDUP_REMOVED lines=20> */
.L_x_10929:
[----:B------:R-:W0:Y:S01]  /*1c6e50*/  LDCU.64 UR4, c[0x0][0x3c8] ;  /* 0x00007900ff0477ac */ /* 0x000e220008000a00 */
[----:B------:R-:W-:Y:S01]  /*1c6e60*/  BSSY.RECONVERGENT B1, `(.L_x_10931) ;  /* 0x0000018000017945 */ /* 0x000fe20003800200 */
[----:B------:R-:W-:Y:S02]  /*1c6e70*/  IMAD.MOV.U32 R42, RZ, RZ, RZ ;  /* 0x000000ffff2a7224 */ /* 0x000fe400078e00ff */
[----:B------:R-:W-:Y:S02]  /*1c6e80*/  IMAD.MOV.U32 R57, RZ, RZ, RZ ;  /* 0x000000ffff397224 */ /* 0x000fe400078e00ff */
[----:B0-----:R-:W-:Y:S02]  /*1c6e90*/  IMAD.U32 R54, RZ, RZ, UR4 ;  /* 0x00000004ff367e24 */ /* 0x001fe4000f8e00ff */
[----:B------:R-:W-:-:S07]  /*1c6ea0*/  IMAD.U32 R55, RZ, RZ, UR5 ;  /* 0x00000005ff377e24 */ /* 0x000fce000f8e00ff */
.L_x_10932:
        /* <DEDUP_REMOVED lines=20> */
.L_x_10931:
[----:B------:R-:W0:Y:S01]  /*1c6ff0*/  LDCU.64 UR4, c[0x0][0x3c8] ;  /* 0x00007900ff0477ac */ /* 0x000e220008000a00 */
[----:B------:R-:W-:Y:S01]  /*1c7000*/  BSSY.RECONVERGENT B1, `(.L_x_10933) ;  /* 0x0000018000017945 */ /* 0x000fe20003800200 */
[----:B------:R-:W-:Y:S02]  /*1c7010*/  IMAD.MOV.U32 R55, RZ, RZ, RZ ;  /* 0x000000ffff377224 */ /* 0x000fe400078e00ff */
[----:B------:R-:W-:Y:S02]  /*1c7020*/  IMAD.MOV.U32 R57, RZ, RZ, RZ ;  /* 0x000000ffff397224 */ /* 0x000fe400078e00ff */
[----:B0-----:R-:W-:Y:S02]  /*1c7030*/  IMAD.U32 R54, RZ, RZ, UR4 ;  /* 0x00000004ff367e24 */ /* 0x001fe4000f8e00ff */
[----:B------:R-:W-:-:S07]  /*1c7040*/  IMAD.U32 R53, RZ, RZ, UR5 ;  /* 0x00000005ff357e24 */ /* 0x000fce000f8e00ff */
.L_x_10934:
        /* <DEDUP_REMOVED lines=20> */
.L_x_10933:
        /* <DEDUP_REMOVED lines=9> */
.L_x_10936:
        /* <DEDUP_REMOVED lines=20> */
.L_x_10935:
[----:B------:R-:W0:Y:S01]  /*1c7360*/  LDCU.64 UR4, c[0x0][0x3c8] ;  /* 0x00007900ff0477ac */ /* 0x000e220008000a00 */
[----:B------:R-:W-:Y:S01]  /*1c7370*/  BSSY.RECONVERGENT B1, `(.L_x_10937) ;  /* 0x0000018000017945 */ /* 0x000fe20003800200 */
[----:B------:R-:W-:Y:S02]  /*1c7380*/  IMAD.MOV.U32 R49, RZ, RZ, RZ ;  /* 0x000000ffff317224 */ /* 0x000fe400078e00ff */
[----:B------:R-:W-:Y:S02]  /*1c7390*/  IMAD.MOV.U32 R56, RZ, RZ, RZ ;  /* 0x000000ffff387224 */ /* 0x000fe400078e00ff */
[----:B0-----:R-:W-:Y:S02]  /*1c73a0*/  IMAD.U32 R53, RZ, RZ, UR4 ;  /* 0x00000004ff357e24 */ /* 0x001fe4000f8e00ff */
[----:B------:R-:W-:-:S07]  /*1c73b0*/  IMAD.U32 R54, RZ, RZ, UR5 ;  /* 0x00000005ff367e24 */ /* 0x000fce000f8e00ff */
.L_x_10938:
        /* <DEDUP_REMOVED lines=20> */
.L_x_10937:
[----:B------:R-:W0:Y:S01]  /*1c7500*/  LDCU.64 UR4, c[0x0][0x3c8] ;  /* 0x00007900ff0477ac */ /* 0x000e220008000a00 */
[----:B------:R-:W-:Y:S01]  /*1c7510*/  BSSY.RECONVERGENT B1, `(.L_x_10939) ;  /* 0x0000018000017945 */ /* 0x000fe20003800200 */
[----:B------:R-:W-:Y:S02]  /*1c7520*/  IMAD.MOV.U32 R46, RZ, RZ, RZ ;  /* 0x000000ffff2e7224 */ /* 0x000fe400078e00ff */
[----:B------:R-:W-:Y:S02]  /*1c7530*/  IMAD.MOV.U32 R55, RZ, RZ, RZ ;  /* 0x000000ffff377224 */ /* 0x000fe400078e00ff */
[----:B0-----:R-:W-:Y:S02]  /*1c7540*/  IMAD.U32 R52, RZ, RZ, UR4 ;  /* 0x00000004ff347e24 */ /* 0x001fe4000f8e00ff */
[----:B------:R-:W-:-:S07]  /*1c7550*/  IMAD.U32 R53, RZ, RZ, UR5 ;  /* 0x00000005ff357e24 */ /* 0x000fce000f8e00ff */
.L_x_10940:
        /* <DEDUP_REMOVED lines=20> */
.L_x_10939:
[----:B------:R-:W0:Y:S01]  /*1c76a0*/  LDCU.64 UR4, c[0x0][0x3c8] ;  /* 0x00007900ff0477ac */ /* 0x000e220008000a00 */
[----:B------:R-:W-:Y:S01]  /*1c76b0*/  BSSY.RECONVERGENT B1, `(.L_x_10941) ;  /* 0x0000018000017945 */ /* 0x000fe20003800200 */
[----:B------:R-:W-:Y:S02]  /*1c76c0*/  IMAD.MOV.U32 R42, RZ, RZ, RZ ;  /* 0x000000ffff2a7224 */ /* 0x000fe400078e00ff */
[----:B------:R-:W-:Y:S02]  /*1c76d0*/  IMAD.MOV.U32 R55, RZ, RZ, RZ ;  /* 0x000000ffff377224 */ /* 0x000fe400078e00ff */
[----:B0-----:R-:W-:Y:S02]  /*1c76e0*/  IMAD.U32 R52, RZ, RZ, UR4 ;  /* 0x00000004ff347e24 */ /* 0x001fe4000f8e00ff */
[----:B------:R-:W-:-:S07]  /*1c76f0*/  IMAD.U32 R53, RZ, RZ, UR5 ;  /* 0x00000005ff357e24 */ /* 0x000fce000f8e00ff */
.L_x_10942:
        /* <DEDUP_REMOVED lines=20> */
.L_x_10941:
[----:B------:R-:W0:Y:S01]  /*1c7840*/  LDCU.64 UR4, c[0x0][0x3c8] ;  /* 0x00007900ff0477ac */ /* 0x000e220008000a00 */
[----:B------:R-:W-:Y:S01]  /*1c7850*/  BSSY.RECONVERGENT B1, `(.L_x_10943) ;  /* 0x0000018000017945 */ /* 0x000fe20003800200 */
[----:B------:R-:W-:Y:S02]  /*1c7860*/  IMAD.MOV.U32 R39, RZ, RZ, RZ ;  /* 0x000000ffff277224 */ /* 0x000fe400078e00ff */
[----:B------:R-:W-:Y:S02]  /*1c7870*/  IMAD.MOV.U32 R54, RZ, RZ, RZ ;  /* 0x000000ffff367224 */ /* 0x000fe400078e00ff */
[----:B0-----:R-:W-:Y:S02]  /*1c7880*/  IMAD.U32 R51, RZ, RZ, UR4 ;  /* 0x00000004ff337e24 */ /* 0x001fe4000f8e00ff */
[----:B------:R-:W-:-:S07]  /*1c7890*/  IMAD.U32 R52, RZ, RZ, UR5 ;  /* 0x00000005ff347e24 */ /* 0x000fce000f8e00ff */
.L_x_10944:
        /* <DEDUP_REMOVED lines=20> */
.L_x_10943:
[----:B------:R-:W0:Y:S01]  /*1c79e0*/  LDCU.64 UR4, c[0x0][0x3c8] ;  /* 0x00007900ff0477ac */ /* 0x000e220008000a00 */
[----:B------:R-:W-:Y:S01]  /*1c79f0*/  BSSY.RECONVERGENT B1, `(.L_x_10945) ;  /* 0x0000018000017945 */ /* 0x000fe20003800200 */
[----:B------:R-:W-:Y:S02]  /*1c7a00*/  IMAD.MOV.U32 R38, RZ, RZ, RZ ;  /* 0x000000ffff267224 */ /* 0x000fe400078e00ff */
[----:B------:R-:W-:Y:S02]  /*1c7a10*/  IMAD.MOV.U32 R53, RZ, RZ, RZ ;  /* 0x000000ffff357224 */ /* 0x000fe400078e00ff */
[----:B0-----:R-:W-:Y:S02]  /*1c7a20*/  IMAD.U32 R51, RZ, RZ, UR4 ;  /* 0x00000004ff337e24 */ /* 0x001fe4000f8e00ff */
[----:B------:R-:W-:-:S07]  /*1c7a30*/  IMAD.U32 R52, RZ, RZ, UR5 ;  /* 0x00000005ff347e24 */ /* 0x000fce000f8e00ff */
.L_x_10946:
        /* <DEDUP_REMOVED lines=20> */
.L_x_10945:
[----:B------:R-:W0:Y:S01]  /*1c7b80*/  LDCU.64 UR4, c[0x0][0x3c8] ;  /* 0x00007900ff0477ac */ /* 0x000e220008000a00 */
[----:B------:R-:W-:Y:S01]  /*1c7b90*/  BSSY.RECONVERGENT B1, `(.L_x_10947) ;  /* 0x0000018000017945 */ /* 0x000fe20003800200 */
[----:B------:R-:W-:Y:S02]  /*1c7ba0*/  IMAD.MOV.U32 R37, RZ, RZ, RZ ;  /* 0x000000ffff257224 */ /* 0x000fe400078e00ff */
[----:B------:R-:W-:Y:S02]  /*1c7bb0*/  IMAD.MOV.U32 R52, RZ, RZ, RZ ;  /* 0x000000ffff347224 */ /* 0x000fe400078e00ff */
[----:B0-----:R-:W-:Y:S02]  /*1c7bc0*/  IMAD.U32 R49, RZ, RZ, UR4 ;  /* 0x00000004ff317e24 */ /* 0x001fe4000f8e00ff */
[----:B------:R-:W-:-:S07]  /*1c7bd0*/  IMAD.U32 R50, RZ, RZ, UR5 ;  /* 0x00000005ff327e24 */ /* 0x000fce000f8e00ff */
.L_x_10948:
        /* <DEDUP_REMOVED lines=20> */
.L_x_10947:
[----:B------:R-:W0:Y:S01]  /*1c7d20*/  LDCU.64 UR4, c[0x0][0x3c8] ;  /* 0x00007900ff0477ac */ /* 0x000e220008000a00 */
[----:B------:R-:W-:Y:S01]  /*1c7d30*/  BSSY.RECONVERGENT B1, `(.L_x_10949) ;  /* 0x0000018000017945 */ /* 0x000fe20003800200 */
[----:B------:R-:W-:Y:S02]  /*1c7d40*/  IMAD.MOV.U32 R36, RZ, RZ, RZ ;  /* 0x000000ffff247224 */ /* 0x000fe400078e00ff */
[----:B------:R-:W-:Y:S02]  /*1c7d50*/  IMAD.MOV.U32 R51, RZ, RZ, RZ ;  /* 0x000000ffff337224 */ /* 0x000fe400078e00ff */
[----:B0-----:R-:W-:Y:S02]  /*1c7d60*/  IMAD.U32 R50, RZ, RZ, UR4 ;  /* 0x00000004ff327e24 */ /* 0x001fe4000f8e00ff */
[----:B------:R-:W-:-:S07]  /*1c7d70*/  IMAD.U32 R49, RZ, RZ, UR5 ;  /* 0x00000005ff317e24 */ /* 0x000fce000f8e00ff */
.L_x_10950:
        /* <DEDUP_REMOVED lines=20> */
.L_x_10949:
[----:B------:R-:W0:Y:S01]  /*1c7ec0*/  LDCU.64 UR4, c[0x0][0x3c8] ;  /* 0x00007900ff0477ac */ /* 0x000e220008000a00 */
[----:B------:R-:W-:Y:S01]  /*1c7ed0*/  BSSY.RECONVERGENT B1, `(.L_x_10951) ;  /* 0x0000018000017945 */ /* 0x000fe20003800200 */
[----:B------:R-:W-:Y:S02]  /*1c7ee0*/  IMAD.MOV.U32 R35, RZ, RZ, RZ ;  /* 0x000000ffff237224 */ /* 0x000fe400078e00ff */
[----:B------:R-:W-:Y:S02]  /*1c7ef0*/  IMAD.MOV.U32 R50, RZ, RZ, RZ ;  /* 0x000000ffff327224 */ /* 0x000fe400078e00ff */
[----:B0-----:R-:W-:Y:S02]  /*1c7f00*/  IMAD.U32 R47, RZ, RZ, UR4 ;  /* 0x00000004ff2f7e24 */ /* 0x001fe4000f8e00ff */
[----:B------:R-:W-:-:S07]  /*1c7f10*/  IMAD.U32 R46, RZ, RZ, UR5 ;  /* 0x00000005ff2e7e24 */ /* 0x000fce000f8e00ff */
.L_x_10952:
        /* <DEDUP_REMOVED lines=20> */
.L_x_10951:
[----:B------:R-:W0:Y:S01]  /*1c8060*/  LDCU.64 UR4, c[0x0][0x3c8] ;  /* 0x00007900ff0477ac */ /* 0x000e220008000a00 */
[----:B------:R-:W-:Y:S01]  /*1c8070*/  BSSY.RECONVERGENT B1, `(.L_x_10953) ;  /* 0x0000018000017945 */ /* 0x000fe20003800200 */
[----:B------:R-:W-:Y:S02]  /*1c8080*/  IMAD.MOV.U32 R34, RZ, RZ, RZ ;  /* 0x000000ffff227224 */ /* 0x000fe400078e00ff */
[----:B------:R-:W-:Y:S02]  /*1c8090*/  IMAD.MOV.U32 R49, RZ, RZ, RZ ;  /* 0x000000ffff317224 */ /* 0x000fe400078e00ff */
[----:B0-----:R-:W-:Y:S02]  /*1c80a0*/  IMAD.U32 R46, RZ, RZ, UR4 ;  /* 0x00000004ff2e7e24 */ /* 0x001fe4000f8e00ff */
[----:B------:R-:W-:-:S07]  /*1c80b0*/  IMAD.U32 R47, RZ, RZ, UR5 ;  /* 0x00000005ff2f7e24 */ /* 0x000fce000f8e00ff */
.L_x_10954:
        /* <DEDUP_REMOVED lines=20> */
.L_x_10953:
[----:B------:R-:W0:Y:S01]  /*1c8200*/  LDCU.64 UR4, c[0x0][0x3c8] ;  /* 0x00007900ff0477ac */ /* 0x000e220008000a00 */
[----:B------:R-:W-:Y:S01]  /*1c8210*/  BSSY.RECONVERGENT B1, `(.L_x_10955) ;  /* 0x0000018000017945 */ /* 0x000fe20003800200 */
[----:B------:R-:W-:Y:S02]  /*1c8220*/  IMAD.MOV.U32 R33, RZ, RZ, RZ ;  /* 0x000000ffff217224 */ /* 0x000fe400078e00ff */
[----:B------:R-:W-:Y:S02]  /*1c8230*/  IMAD.MOV.U32 R46, RZ, RZ, RZ ;  /* 0x000000ffff2e7224 */ /* 0x000fe400078e00ff */
[----:B0-----:R-:W-:Y:S02]  /*1c8240*/  IMAD.U32 R39, RZ, RZ, UR4 ;  /* 0x00000004ff277e24 */ /* 0x001fe4000f8e00ff */
[----:B------:R-:W-:-:S07]  /*1c8250*/  IMAD.U32 R42, RZ, RZ, UR5 ;  /* 0x00000005ff2a7e24 */ /* 0x000fce000f8e00ff */
.L_x_10956:
        /* <DEDUP_REMOVED lines=20> */
.L_x_10955:
[----:B------:R-:W0:Y:S01]  /*1c83a0*/  LDCU.64 UR4, c[0x0][0x3c8] ;  /* 0x00007900ff0477ac */ /* 0x000e220008000a00 */
[----:B------:R-:W-:Y:S01]  /*1c83b0*/  BSSY.RECONVERGENT B1, `(.L_x_10957) ;  /* 0x0000018000017945 */ /* 0x000fe20003800200 */
[----:B------:R-:W-:Y:S02]  /*1c83c0*/  IMAD.MOV.U32 R32, RZ, RZ, RZ ;  /* 0x000000ffff207224 */ /* 0x000fe400078e00ff */
[----:B------:R-:W-:Y:S02]  /*1c83d0*/  IMAD.MOV.U32 R47, RZ, RZ, RZ ;  /* 0x000000ffff2f7224 */ /* 0x000fe400078e00ff */
[----:B0-----:R-:W-:Y:S02]  /*1c83e0*/  IMAD.U32 R42, RZ, RZ, UR4 ;  /* 0x00000004ff2a7e24 */ /* 0x001fe4000f8e00ff */
[----:B------:R-:W-:-:S07]  /*1c83f0*/  IMAD.U32 R39, RZ, RZ, UR5 ;  /* 0x00000005ff277e24 */ /* 0x000fce000f8e00ff */
.L_x_10958:
        /* <DEDUP_REMOVED lines=20> */
.L_x_10957:
[----:B------:R-:W0:Y:S01]  /*1c8540*/  LDCU.64 UR4, c[0x0][0x3c8] ;  /* 0x00007900ff0477ac */ /* 0x000e220008000a00 */
[----:B------:R-:W-:Y:S01]  /*1c8550*/  BSSY.RECONVERGENT B1, `(.L_x_10959) ;  /* 0x0000018000017945 */ /* 0x000fe20003800200 */
[----:B------:R-:W-:Y:S02]  /*1c8560*/  IMAD.MOV.U32 R31, RZ, RZ, RZ ;  /* 0x000000ffff1f7224 */ /* 0x000fe400078e00ff */
[----:B------:R-:W-:Y:S02]  /*1c8570*/  IMAD.MOV.U32 R42, RZ, RZ, RZ ;  /* 0x000000ffff2a7224 */ /* 0x000fe400078e00ff */
[----:B0-----:R-:W-:Y:S02]  /*1c8580*/  IMAD.U32 R37, RZ, RZ, UR4 ;  /* 0x00000004ff257e24 */ /* 0x001fe4000f8e00ff */
[----:B------:R-:W-:-:S07]  /*1c8590*/  IMAD.U32 R38, RZ, RZ, UR5 ;  /* 0x00000005ff267e24 */ /* 0x000fce000f8e00ff */
.L_x_10960:
        /* <DEDUP_REMOVED lines=20> */
.L_x_10959:
[----:B------:R-:W0:Y:S01]  /*1c86e0*/  LDCU.64 UR4, c[0x0][0x3c8] ;  /* 0x00007900ff0477ac */ /* 0x000e220008000a00 */
[----:B------:R-:W-:Y:S01]  /*1c86f0*/  BSSY.RECONVERGENT B1, `(.L_x_10961) ;  /* 0x0000018000017945 */ /* 0x000fe20003800200 */
[----:B------:R-:W-:Y:S02]  /*1c8700*/  IMAD.MOV.U32 R30, RZ, RZ, RZ ;  /* 0x000000ffff1e7224 */ /* 0x000fe400078e00ff */
[----:B------:R-:W-:Y:S02]  /*1c8710*/  IMAD.MOV.U32 R39, RZ, RZ, RZ ;  /* 0x000000ffff277224 */ /* 0x000fe400078e00ff */
[----:B0-----:R-:W-:Y:S02]  /*1c8720*/  IMAD.U32 R38, RZ, RZ, UR4 ;  /* 0x00000004ff267e24 */ /* 0x001fe4000f8e00ff */
[----:B------:R-:W-:-:S07]  /*1c8730*/  IMAD.U32 R37, RZ, RZ, UR5 ;  /* 0x00000005ff257e24 */ /* 0x000fce000f8e00ff */
.L_x_10962:
        /* <DEDUP_REMOVED lines=20> */
.L_x_10961:
[----:B------:R-:W0:Y:S01]  /*1c8880*/  LDCU.64 UR4, c[0x0][0x3c8] ;  /* 0x00007900ff0477ac */ /* 0x000e220008000a00 */
[----:B------:R-:W-:Y:S01]  /*1c8890*/  BSSY.RECONVERGENT B1, `(.L_x_10963) ;  /* 0x0000018000017945 */ /* 0x000fe20003800200 */
[----:B------:R-:W-:Y:S02]  /*1c88a0*/  IMAD.MOV.U32 R29, RZ, RZ, RZ ;  /* 0x000000ffff1d7224 */ /* 0x000fe400078e00ff */
[----:B------:R-:W-:Y:S02]  /*1c88b0*/  IMAD.MOV.U32 R38, RZ, RZ, RZ ;  /* 0x000000ffff267224 */ /* 0x000fe400078e00ff */
[----:B0-----:R-:W-:Y:S02]  /*1c88c0*/  IMAD.U32 R35, RZ, RZ, UR4 ;  /* 0x00000004ff237e24 */ /* 0x001fe4000f8e00ff */
[----:B------:R-:W-:-:S07]  /*1c88d0*/  IMAD.U32 R36, RZ, RZ, UR5 ;  /* 0x00000005ff247e24 */ /* 0x000fce000f8e00ff */
.L_x_10964:
        /* <DEDUP_REMOVED lines=20> */
.L_x_10963:
[----:B------:R-:W0:Y:S01]  /*1c8a20*/  LDCU.64 UR4, c[0x0][0x3c8] ;  /* 0x00007900ff0477ac */ /* 0x000e220008000a00 */
[----:B------:R-:W-:Y:S01]  /*1c8a30*/  BSSY.RECONVERGENT B1, `(.L_x_10965) ;  /* 0x0000018000017945 */ /* 0x000fe20003800200 */
[----:B------:R-:W-:Y:S02]  /*1c8a40*/  IMAD.MOV.U32 R28, RZ, RZ, RZ ;  /* 0x000000ffff1c7224 */ /* 0x000fe400078e00ff */
[----:B------:R-:W-:Y:S02]  /*1c8a50*/  IMAD.MOV.U32 R37, RZ, RZ, RZ ;  /* 0x000000ffff257224 */ /* 0x000fe400078e00ff */
[----:B0-----:R-:W-:Y:S02]  /*1c8a60*/  IMAD.U32 R36, RZ, RZ, UR4 ;  /* 0x00000004ff247e24 */ /* 0x001fe4000f8e00ff */
[----:B------:R-:W-:-:S07]  /*1c8a70*/  IMAD.U32 R35, RZ, RZ, UR5 ;  /* 0x00000005ff237e24 */ /* 0x000fce000f8e00ff */
.L_x_10966:
        /* <DEDUP_REMOVED lines=20> */
.L_x_10965:
[----:B------:R-:W0:Y:S01]  /*1c8bc0*/  LDCU.64 UR4, c[0x0][0x3c8] ;  /* 0x00007900ff0477ac */ /* 0x000e220008000a00 */
[----:B------:R-:W-:Y:S01]  /*1c8bd0*/  BSSY.RECONVERGENT B1, `(.L_x_10967) ;  /* 0x0000018000017945 */ /* 0x000fe20003800200 */
[----:B------:R-:W-:Y:S02]  /*1c8be0*/  IMAD.MOV.U32 R27, RZ, RZ, RZ ;  /* 0x000000ffff1b7224 */ /* 0x000fe400078e00ff */
[----:B------:R-:W-:Y:S02]  /*1c8bf0*/  IMAD.MOV.U32 R36, RZ, RZ, RZ ;  /* 0x000000ffff247224 */ /* 0x000fe400078e00ff */
[----:B0-----:R-:W-:Y:S02]  /*1c8c00*/  IMAD.U32 R33, RZ, RZ, UR4 ;  /* 0x00000004ff217e24 */ /* 0x001fe4000f8e00ff */
[----:B------:R-:W-:-:S07]  /*1c8c10*/  IMAD.U32 R34, RZ, RZ, UR5 ;  /* 0x00000005ff227e24 */ /* 0x000fce000f8e00ff */
.L_x_10968:
        /* <DEDUP_REMOVED lines=20> */
.L_x_10967:
[----:B------:R-:W0:Y:S01]  /*1c8d60*/  LDCU.64 UR4, c[0x0][0x3c8] ;  /* 0x00007900ff0477ac */ /* 0x000e220008000a00 */
[----:B------:R-:W-:Y:S01]  /*1c8d70*/  BSSY.RECONVERGENT B1, `(.L_x_10969) ;  /* 0x0000018000017945 */ /* 0x000fe20003800200 */
[----:B------:R-:W-:Y:S02]  /*1c8d80*/  IMAD.MOV.U32 R26, RZ, RZ, RZ ;  /* 0x000000ffff1a7224 */ /* 0x000fe400078e00ff */
[----:B------:R-:W-:Y:S02]  /*1c8d90*/  IMAD.MOV.U32 R35, RZ, RZ, RZ ;  /* 0x000000ffff237224 */ /* 0x000fe400078e00ff */
[----:B0-----:R-:W-:Y:S02]  /*1c8da0*/  IMAD.U32 R34, RZ, RZ, UR4 ;  /* 0x00000004ff227e24 */ /* 0x001fe4000f8e00ff */
[----:B------:R-:W-:-:S07]  /*1c8db0*/  IMAD.U32 R33, RZ, RZ, UR5 ;  /* 0x00000005ff217e24 */ /* 0x000fce000f8e00ff */
.L_x_10970:
        /* <DEDUP_REMOVED lines=20> */
.L_x_10969:
[----:B------:R-:W0:Y:S01]  /*1c8f00*/  LDCU.64 UR4, c[0x0][0x3c8] ;  /* 0x00007900ff0477ac */ /* 0x000e220008000a00 */
[----:B------:R-:W-:Y:S01]  /*1c8f10*/  BSSY.RECONVERGENT B1, `(.L_x_10971) ;  /* 0x0000017000017945 */ /* 0x000fe20003800200 */
[----:B------:R-:W-:Y:S01]  /*1c8f20*/  CS2R R32, SRZ ;  /* 0x0000000000207805 */ /* 0x000fe2000001ff00 */
[----:B0-----:R-:W-:Y:S02]  /*1c8f30*/  IMAD.U32 R31, RZ, RZ, UR4 ;  /* 0x00000004ff1f7e24 */ /* 0x001fe4000f8e00ff */
[----:B------:R-:W-:-:S07]  /*1c8f40*/  IMAD.U32 R30, RZ, RZ, UR5 ;  /* 0x00000005ff1e7e24 */ /* 0x000fce000f8e00ff */
.L_x_10972:
        /* <DEDUP_REMOVED lines=20> */
.L_x_10971:
[----:B------:R-:W0:Y:S01]  /*1c9090*/  LDCU.64 UR4, c[0x0][0x3c8] ;  /* 0x00007900ff0477ac */ /* 0x000e220008000a00 */
[----:B------:R-:W-:Y:S01]  /*1c90a0*/  BSSY.RECONVERGENT B1, `(.L_x_10973) ;  /* 0x0000018000017945 */ /* 0x000fe20003800200 */
[----:B------:R-:W-:Y:S02]  /*1c90b0*/  IMAD.MOV.U32 R32, RZ, RZ, RZ ;  /* 0x000000ffff207224 */ /* 0x000fe400078e00ff */
[----:B------:R-:W-:Y:S02]  /*1c90c0*/  IMAD.MOV.U32 R31, RZ, RZ, RZ ;  /* 0x000000ffff1f7224 */ /* 0x000fe400078e00ff */
[----:B0-----:R-:W-:Y:S02]  /*1c90d0*/  IMAD.U32 R29, RZ, RZ, UR4 ;  /* 0x00000004ff1d7e24 */ /* 0x001fe4000f8e00ff */
[----:B------:R-:W-:-:S07]  /*1c90e0*/  IMAD.U32 R30, RZ, RZ, UR5 ;  /* 0x00000005ff1e7e24 */ /* 0x000fce000f8e00ff */
.L_x_10974:
        /* <DEDUP_REMOVED lines=20> */
.L_x_10973:
        /* <DEDUP_REMOVED lines=11> */
.L_x_10976:
        /* <DEDUP_REMOVED lines=20> */
.L_x_10975:
[----:B------:R-:W0:Y:S01]  /*1c9420*/  LDCU.64 UR4, c[0x0][0x3c8] ;  /* 0x00007900ff0477ac */ /* 0x000e220008000a00 */
[----:B------:R-:W-:Y:S01]  /*1c9430*/  BSSY.RECONVERGENT B1, `(.L_x_10977) ;  /* 0x0000018000017945 */ /* 0x000fe20003800200 */
[----:B------:R-:W-:Y:S02]  /*1c9440*/  IMAD.MOV.U32 R22, RZ, RZ, RZ ;  /* 0x000000ffff167224 */ /* 0x000fe400078e00ff */
[----:B------:R-:W-:Y:S02]  /*1c9450*/  IMAD.MOV.U32 R31, RZ, RZ, RZ ;  /* 0x000000ffff1f7224 */ /* 0x000fe400078e00ff */
[----:B0-----:R-:W-:Y:S02]  /*1c9460*/  IMAD.U32 R29, RZ, RZ, UR4 ;  /* 0x00000004ff1d7e24 */ /* 0x001fe4000f8e00ff */
[----:B------:R-:W-:-:S07]  /*1c9470*/  IMAD.U32 R28, RZ, RZ, UR5 ;  /* 0x00000005ff1c7e24 */ /* 0x000fce000f8e00ff */
.L_x_10978:
        /* <DEDUP_REMOVED lines=20> */
.L_x_10977:
        /* <DEDUP_REMOVED lines=8> */
.L_x_10980:
        /* <DEDUP_REMOVED lines=20> */
.L_x_10979:
[----:B------:R-:W0:Y:S01]  /*1c9780*/  LDCU.64 UR4, c[0x0][0x3c8] ;  /* 0x00007900ff0477ac */ /* 0x000e220008000a00 */
[----:B------:R-:W-:Y:S01]  /*1c9790*/  BSSY.RECONVERGENT B1, `(.L_x_10981) ;  /* 0x0000018000017945 */ /* 0x000fe20003800200 */
[----:B------:R-:W-:Y:S02]  /*1c97a0*/  IMAD.MOV.U32 R23, RZ, RZ, RZ ;  /* 0x000000ffff177224 */ /* 0x000fe400078e00ff */
[----:B------:R-:W-:Y:S02]  /*1c97b0*/  IMAD.MOV.U32 R32, RZ, RZ, RZ ;  /* 0x000000ffff207224 */ /* 0x000fe400078e00ff */
[----:B0-----:R-:W-:Y:S02]  /*1c97c0*/  IMAD.U32 R30, RZ, RZ, UR4 ;  /* 0x00000004ff1e7e24 */ /* 0x001fe4000f8e00ff */
[----:B------:R-:W-:-:S07]  /*1c97d0*/  IMAD.U32 R29, RZ, RZ, UR5 ;  /* 0x00000005ff1d7e24 */ /* 0x000fce000f8e00ff */
.L_x_10982:
        /* <DEDUP_REMOVED lines=20> */
.L_x_10981:
        /* <DEDUP_REMOVED lines=8> */
.L_x_10984:
        /* <DEDUP_REMOVED lines=20> */
.L_x_10983:
[----:B------:R-:W0:Y:S01]  /*1c9ae0*/  LDCU.64 UR4, c[0x0][0x3c8] ;  /* 0x00007900ff0477ac */ /* 0x000e220008000a00 */
[----:B------:R-:W-:Y:S01]  /*1c9af0*/  BSSY.RECONVERGENT B1, `(.L_x_10985) ;  /* 0x0000018000017945 */ /* 0x000fe20003800200 */
[----:B------:R-:W-:Y:S02]  /*1c9b00*/  IMAD.MOV.U32 R24, RZ, RZ, RZ ;  /* 0x000000ffff187224 */ /* 0x000fe400078e00ff */
[----:B------:R-:W-:Y:S02]  /*1c9b10*/  IMAD.MOV.U32 R31, RZ, RZ, RZ ;  /* 0x000000ffff1f7224 */ /* 0x000fe400078e00ff */
[----:B0-----:R-:W-:Y:S02]  /*1c9b20*/  IMAD.U32 R30, RZ, RZ, UR4 ;  /* 0x00000004ff1e7e24 */ /* 0x001fe4000f8e00ff */
[----:B------:R-:W-:-:S07]  /*1c9b30*/  IMAD.U32 R29, RZ, RZ, UR5 ;  /* 0x00000005ff1d7e24 */ /* 0x000fce000f8e00ff */
.L_x_10986:
        /* <DEDUP_REMOVED lines=20> */
.L_x_10985:
        /* <DEDUP_REMOVED lines=8> */
.L_x_10988:
        /* <DEDUP_REMOVED lines=20> */
.L_x_10987:
[----:B------:R-:W0:Y:S01]  /*1c9e40*/  LDCU.64 UR4, c[0x0][0x3c8] ;  /* 0x00007900ff0477ac */ /* 0x000e220008000a00 */
[----:B------:R-:W-:Y:S01]  /*1c9e50*/  BSSY.RECONVERGENT B1, `(.L_x_10989) ;  /* 0x0000018000017945 */ /* 0x000fe20003800200 */
[----:B------:R-:W-:Y:S02]  /*1c9e60*/  IMAD.MOV.U32 R22, RZ, RZ, RZ ;  /* 0x000000ffff167224 */ /* 0x000fe400078e00ff */
[----:B------:R-:W-:Y:S02]  /*1c9e70*/  IMAD.MOV.U32 R31, RZ, RZ, RZ ;  /* 0x000000ffff1f7224 */ /* 0x000fe400078e00ff */
[----:B0-----:R-:W-:Y:S02]  /*1c9e80*/  IMAD.U32 R30, RZ, RZ, UR4 ;  /* 0x00000004ff1e7e24 */ /* 0x001fe4000f8e00ff */
[----:B------:R-:W-:-:S07]  /*1c9e90*/  IMAD.U32 R29, RZ, RZ, UR5 ;  /* 0x00000005ff1d7e24 */ /* 0x000fce000f8e00ff */
.L_x_10990:
        /* <DEDUP_REMOVED lines=20> */
.L_x_10989:
        /* <DEDUP_REMOVED lines=8> */
.L_x_10992:
        /* <DEDUP_REMOVED lines=20> */
.L_x_10991:
[----:B------:R-:W0:Y:S01]  /*1ca1a0*/  LDCU.64 UR4, c[0x0][0x3c8] ;  /* 0x00007900ff0477ac */ /* 0x000e220008000a00 */
[----:B------:R-:W-:Y:S01]  /*1ca1b0*/  BSSY.RECONVERGENT B1, `(.L_x_10993) ;  /* 0x0000018000017945 */ /* 0x000fe20003800200 */
[----:B------:R-:W-:Y:S02]  /*1ca1c0*/  IMAD.MOV.U32 R23, RZ, RZ, RZ ;  /* 0x000000ffff177224 */ /* 0x000fe400078e00ff */
[----:B------:R-:W-:Y:S02]  /*1ca1d0*/  IMAD.MOV.U32 R48, RZ, RZ, RZ ;  /* 0x000000ffff307224 */ /* 0x000fe400078e00ff */
[----:B0-----:R-:W-:Y:S02]  /*1ca1e0*/  IMAD.U32 R42, RZ, RZ, UR4 ;  /* 0x00000004ff2a7e24 */ /* 0x001fe4000f8e00ff */
[----:B------:R-:W-:-:S07]  /*1ca1f0*/  IMAD.U32 R29, RZ, RZ, UR5 ;  /* 0x00000005ff1d7e24 */ /* 0x000fce000f8e00ff */
.L_x_10994:
        /* <DEDUP_REMOVED lines=20> */
.L_x_10993:
        /* <DEDUP_REMOVED lines=8> */
.L_x_10996:
        /* <DEDUP_REMOVED lines=20> */
.L_x_10995:
[----:B------:R-:W0:Y:S01]  /*1ca500*/  LDCU.64 UR4, c[0x0][0x3c8] ;  /* 0x00007900ff0477ac */ /* 0x000e220008000a00 */
[----:B------:R-:W-:Y:S01]  /*1ca510*/  BSSY.RECONVERGENT B1, `(.L_x_10997) ;  /* 0x0000018000017945 */ /* 0x000fe20003800200 */
[----:B------:R-:W-:Y:S02]  /*1ca520*/  IMAD.MOV.U32 R24, RZ, RZ, RZ ;  /* 0x000000ffff187224 */ /* 0x000fe400078e00ff */
[----:B------:R-:W-:Y:S02]  /*1ca530*/  IMAD.MOV.U32 R47, RZ, RZ, RZ ;  /* 0x000000ffff2f7224 */ /* 0x000fe400078e00ff */
[----:B0-----:R-:W-:Y:S02]  /*1ca540*/  IMAD.U32 R48, RZ, RZ, UR4 ;  /* 0x00000004ff307e24 */ /* 0x001fe4000f8e00ff */
[----:B------:R-:W-:-:S07]  /*1ca550*/  IMAD.U32 R45, RZ, RZ, UR5 ;  /* 0x00000005ff2d7e24 */ /* 0x000fce000f8e00ff */
.L_x_10998:
        /* <DEDUP_REMOVED lines=20> */
.L_x_10997:
        /* <DEDUP_REMOVED lines=8> */
.L_x_11000:
        /* <DEDUP_REMOVED lines=20> */
.L_x_10999:
[----:B------:R-:W0:Y:S01]  /*1ca860*/  LDCU.64 UR4, c[0x0][0x3c8] ;  /* 0x00007900ff0477ac */ /* 0x000e220008000a00 */
[----:B------:R-:W-:Y:S01]  /*1ca870*/  BSSY.RECONVERGENT B1, `(.L_x_11001) ;  /* 0x0000018000017945 */ /* 0x000fe20003800200 */
[----:B------:R-:W-:Y:S02]  /*1ca880*/  IMAD.MOV.U32 R22, RZ, RZ, RZ ;  /* 0x000000ffff167224 */ /* 0x000fe400078e00ff */
[----:B------:R-:W-:Y:S02]  /*1ca890*/  IMAD.MOV.U32 R50, RZ, RZ, RZ ;  /* 0x000000ffff327224 */ /* 0x000fe400078e00ff */
[----:B0-----:R-:W-:Y:S02]  /*1ca8a0*/  IMAD.U32 R48, RZ, RZ, UR4 ;  /* 0x00000004ff307e24 */ /* 0x001fe4000f8e00ff */
[----:B------:R-:W-:-:S07]  /*1ca8b0*/  IMAD.U32 R49, RZ, RZ, UR5 ;  /* 0x00000005ff317e24 */ /* 0x000fce000f8e00ff */
.L_x_11002:
        /* <DEDUP_REMOVED lines=20> */
.L_x_11001:
        /* <DEDUP_REMOVED lines=8> */
.L_x_11004:
        /* <DEDUP_REMOVED lines=20> */
.L_x_11003:
[----:B------:R-:W0:Y:S01]  /*1cabc0*/  LDCU.64 UR4, c[0x0][0x3c8] ;  /* 0x00007900ff0477ac */ /* 0x000e220008000a00 */
[----:B------:R-:W-:Y:S01]  /*1cabd0*/  BSSY.RECONVERGENT B1, `(.L_x_11005) ;  /* 0x0000018000017945 */ /* 0x000fe20003800200 */
[----:B------:R-:W-:Y:S02]  /*1cabe0*/  IMAD.MOV.U32 R45, RZ, RZ, RZ ;  /* 0x000000ffff2d7224 */ /* 0x000fe400078e00ff */
[----:B------:R-:W-:Y:S02]  /*1cabf0*/  IMAD.MOV.U32 R54, RZ, RZ, RZ ;  /* 0x000000ffff367224 */ /* 0x000fe400078e00ff */
[----:B0-----:R-:W-:Y:S02]  /*1cac00*/  IMAD.U32 R50, RZ, RZ, UR4 ;  /* 0x00000004ff327e24 */ /* 0x001fe4000f8e00ff */
[----:B------:R-:W-:-:S07]  /*1cac10*/  IMAD.U32 R52, RZ, RZ, UR5 ;  /* 0x00000005ff347e24 */ /* 0x000fce000f8e00ff */
.L_x_11006:
        /* <DEDUP_REMOVED lines=20> */
.L_x_11005:
        /* <DEDUP_REMOVED lines=8> */
.L_x_11008:
        /* <DEDUP_REMOVED lines=20> */
.L_x_11007:
[----:B------:R-:W0:Y:S01]  /*1caf20*/  LDCU.64 UR4, c[0x0][0x3c8] ;  /* 0x00007900ff0477ac */ /* 0x000e220008000a00 */
[----:B------:R-:W-:Y:S01]  /*1caf30*/  BSSY.RECONVERGENT B1, `(.L_x_11009) ;  /* 0x0000018000017945 */ /* 0x000fe20003800200 */
[----:B------:R-:W-:Y:S02]  /*1caf40*/  IMAD.MOV.U32 R42, RZ, RZ, RZ ;  /* 0x000000ffff2a7224 */ /* 0x000fe400078e00ff */
[----:B------:R-:W-:Y:S02]  /*1caf50*/  IMAD.MOV.U32 R55, RZ, RZ, RZ ;  /* 0x000000ffff377224 */ /* 0x000fe400078e00ff */
[----:B0-----:R-:W-:Y:S02]  /*1caf60*/  IMAD.U32 R53, RZ, RZ, UR4 ;  /* 0x00000004ff357e24 */ /* 0x001fe4000f8e00ff */
[----:B------:R-:W-:-:S07]  /*1caf70*/  IMAD.U32 R52, RZ, RZ, UR5 ;  /* 0x00000005ff347e24 */ /* 0x000fce000f8e00ff */
.L_x_11010:
        /* <DEDUP_REMOVED lines=20> */
.L_x_11009:
        /* <DEDUP_REMOVED lines=8> */
.L_x_11012:
        /* <DEDUP_REMOVED lines=20> */
.L_x_11011:
[----:B------:R-:W0:Y:S01]  /*1cb280*/  LDCU.64 UR4, c[0x0][0x3c8] ;  /* 0x00007900ff0477ac */ /* 0x000e220008000a00 */
[----:B------:R-:W-:Y:S01]  /*1cb290*/  BSSY.RECONVERGENT B1, `(.L_x_11013) ;  /* 0x0000018000017945 */ /* 0x000fe20003800200 */
[----:B------:R-:W-:Y:S02]  /*1cb2a0*/  IMAD.MOV.U32 R55, RZ, RZ, RZ ;  /* 0x000000ffff377224 */ /* 0x000fe400078e00ff */
[----:B------:R-:W-:Y:S02]  /*1cb2b0*/  IMAD.MOV.U32 R57, RZ, RZ, RZ ;  /* 0x000000ffff397224 */ /* 0x000fe400078e00ff */
[----:B0-----:R-:W-:Y:S02]  /*1cb2c0*/  IMAD.U32 R54, RZ, RZ, UR4 ;  /* 0x00000004ff367e24 */ /* 0x001fe4000f8e00ff */
[----:B------:R-:W-:-:S07]  /*1cb2d0*/  IMAD.U32 R53, RZ, RZ, UR5 ;  /* 0x00000005ff357e24 */ /* 0x000fce000f8e00ff */
.L_x_11014:
        /* <DEDUP_REMOVED lines=20> */
.L_x_11013:
        /* <DEDUP_REMOVED lines=9> */
.L_x_11016:
        /* <DEDUP_REMOVED lines=20> */
.L_x_11015:
[----:B------:R-:W0:Y:S01]  /*1cb5f0*/  LDCU.64 UR4, c[0x0][0x3c8] ;  /* 0x00007900ff0477ac */ /* 0x000e220008000a00 */
[----:B------:R-:W-:Y:S01]  /*1cb600*/  BSSY.RECONVERGENT B1, `(.L_x_11017) ;  /* 0x0000018000017945 */ /* 0x000fe20003800200 */
[----:B------:R-:W-:Y:S02]  /*1cb610*/  IMAD.MOV.U32 R42, RZ, RZ, RZ ;  /* 0x000000ffff2a7224 */ /* 0x000fe400078e00ff */
[----:B------:R-:W-:Y:S02]  /*1cb620*/  IMAD.MOV.U32 R55, RZ, RZ, RZ ;  /* 0x000000ffff377224 */ /* 0x000fe400078e00ff */
[----:B0-----:R-:W-:Y:S02]  /*1cb630*/  IMAD.U32 R52, RZ, RZ, UR4 ;  /* 0x00000004ff347e24 */ /* 0x001fe4000f8e00ff */
[----:B------:R-:W-:-:S07]  /*1cb640*/  IMAD.U32 R54, RZ, RZ, UR5 ;  /* 0x00000005ff367e24 */ /* 0x000fce000f8e00ff */
.L_x_11018:
        /* <DEDUP_REMOVED lines=20> */
.L_x_11017:
[----:B------:R-:W0:Y:S01]  /*1cb790*/  LDCU.64 UR4, c[0x0][0x3c8] ;  /* 0x00007900ff0477ac */ /* 0x000e220008000a00 */
[----:B------:R-:W-:Y:S01]  /*1cb7a0*/  BSSY.RECONVERGENT B1, `(.L_x_11019) ;  /* 0x0000018000017945 */ /* 0x000fe20003800200 */
[----:B------:R-:W-:Y:S02]  /*1cb7b0*/  IMAD.MOV.U32 R9, RZ, RZ, RZ ;  /* 0x000000ffff097224 */ /* 0x000fe400078e00ff */
[----:B------:R-:W-:Y:S02]  /*1cb7c0*/  IMAD.MOV.U32 R56, RZ, RZ, RZ ;  /* 0x000000ffff387224 */ /* 0x000fe400078e00ff */
[----:B0-----:R-:W-:Y:S02]  /*1cb7d0*/  IMAD.U32 R55, RZ, RZ, UR4 ;  /* 0x00000004ff377e24 */ /* 0x001fe4000f8e00ff */
[----:B------:R-:W-:-:S07]  /*1cb7e0*/  IMAD.U32 R54, RZ, RZ, UR5 ;  /* 0x00000005ff367e24 */ /* 0x000fce000f8e00ff */
.L_x_11020:
        /* <DEDUP_REMOVED lines=20> */
.L_x_11019:
[----:B------:R-:W0:Y:S01]  /*1cb930*/  LDCU.64 UR4, c[0x0][0x3c8] ;  /* 0x00007900ff0477ac */ /* 0x000e220008000a00 */
[----:B------:R-:W-:Y:S01]  /*1cb940*/  BSSY.RECONVERGENT B1, `(.L_x_11021) ;  /* 0x0000018000017945 */ /* 0x000fe20003800200 */
[----:B------:R-:W-:Y:S02]  /*1cb950*/  IMAD.MOV.U32 R18, RZ, RZ, RZ ;  /* 0x000000ffff127224 */ /* 0x000fe400078e00ff */
[----:B------:R-:W-:Y:S02]  /*1cb960*/  IMAD.MOV.U32 R57, RZ, RZ, RZ ;  /* 0x000000ffff397224 */ /* 0x000fe400078e00ff */
[----:B0-----:R-:W-:Y:S02]  /*1cb970*/  IMAD.U32 R55, RZ, RZ, UR4 ;  /* 0x00000004ff377e24 */ /* 0x001fe4000f8e00ff */
[----:B------:R-:W-:-:S07]  /*1cb980*/  IMAD.U32 R54, RZ, RZ, UR5 ;  /* 0x00000005ff367e24 */ /* 0x000fce000f8e00ff */
.L_x_11022:
        /* <DEDUP_REMOVED lines=20> */
.L_x_11021:
[----:B------:R-:W0:Y:S01]  /*1cbad0*/  LDCU.64 UR4, c[0x0][0x3c8] ;  /* 0x00007900ff0477ac */ /* 0x000e220008000a00 */
[----:B------:R-:W-:Y:S01]  /*1cbae0*/  BSSY.RECONVERGENT B1, `(.L_x_11023) ;  /* 0x0000018000017945 */ /* 0x000fe20003800200 */
[----:B------:R-:W-:Y:S02]  /*1cbaf0*/  IMAD.MOV.U32 R42, RZ, RZ, RZ ;  /* 0x000000ffff2a7224 */ /* 0x000fe400078e00ff */
[----:B------:R-:W-:Y:S02]  /*1cbb00*/  IMAD.MOV.U32 R57, RZ, RZ, RZ ;  /* 0x000000ffff397224 */ /* 0x000fe400078e00ff */
[----:B0-----:R-:W-:Y:S02]  /*1cbb10*/  IMAD.U32 R55, RZ, RZ, UR4 ;  /* 0x00000004ff377e24 */ /* 0x001fe4000f8e00ff */
[----:B------:R-:W-:-:S07]  /*1cbb20*/  IMAD.U32 R54, RZ, RZ, UR5 ;  /* 0x00000005ff367e24 */ /* 0x000fce000f8e00ff */
.L_x_11024:
        /* <DEDUP_REMOVED lines=20> */
.L_x_11023:
[----:B------:R-:W0:Y:S01]  /*1cbc70*/  LDCU.64 UR4, c[0x0][0x3c8] ;  /* 0x00007900ff0477ac */ /* 0x000e220008000a00 */
[----:B------:R-:W-:Y:S01]  /*1cbc80*/  BSSY.RECONVERGENT B1, `(.L_x_11025) ;  /* 0x0000018000017945 */ /* 0x000fe20003800200 */
[----:B------:R-:W-:Y:S02]  /*1cbc90*/  IMAD.MOV.U32 R9, RZ, RZ, RZ ;  /* 0x000000ffff097224 */ /* 0x000fe400078e00ff */
[----:B------:R-:W-:Y:S02]  /*1cbca0*/  IMAD.MOV.U32 R56, RZ, RZ, RZ ;  /* 0x000000ffff387224 */ /* 0x000fe400078e00ff */
[----:B0-----:R-:W-:Y:S02]  /*1cbcb0*/  IMAD.U32 R55, RZ, RZ, UR4 ;  /* 0x00000004ff377e24 */ /* 0x001fe4000f8e00ff */
[----:B------:R-:W-:-:S07]  /*1cbcc0*/  IMAD.U32 R54, RZ, RZ, UR5 ;  /* 0x00000005ff367e24 */ /* 0x000fce000f8e00ff */
.L_x_11026:
        /* <DEDUP_REMOVED lines=20> */
.L_x_11025:
[----:B------:R-:W0:Y:S01]  /*1cbe10*/  LDCU.64 UR4, c[0x0][0x3c8] ;  /* 0x00007900ff0477ac */ /* 0x000e220008000a00 */
[----:B------:R-:W-:Y:S01]  /*1cbe20*/  BSSY.RECONVERGENT B1, `(.L_x_11027) ;  /* 0x0000018000017945 */ /* 0x000fe20003800200 */
[----:B------:R-:W-:Y:S02]  /*1cbe30*/  IMAD.MOV.U32 R18, RZ, RZ, RZ ;  /* 0x000000ffff127224 */ /* 0x000fe400078e00ff */
[----:B------:R-:W-:Y:S02]  /*1cbe40*/  IMAD.MOV.U32 R57, RZ, RZ, RZ ;  /* 0x000000ffff397224 */ /* 0x000fe400078e00ff */
[----:B0-----:R-:W-:Y:S02]  /*1cbe50*/  IMAD.U32 R55, RZ, RZ, UR4 ;  /* 0x00000004ff377e24 */ /* 0x001fe4000f8e00ff */
[----:B------:R-:W-:-:S07]  /*1cbe60*/  IMAD.U32 R54, RZ, RZ, UR5 ;  /* 0x00000005ff367e24 */ /* 0x000fce000f8e00ff */
.L_x_11028:
        /* <DEDUP_REMOVED lines=20> */
.L_x_11027:
[----:B------:R-:W0:Y:S01]  /*1cbfb0*/  LDCU.64 UR4, c[0x0][0x3c8] ;  /* 0x00007900ff0477ac */ /* 0x000e220008000a00 */
[----:B------:R-:W-:Y:S01]  /*1cbfc0*/  BSSY.RECONVERGENT B1, `(.L_x_11029) ;  /* 0x0000018000017945 */ /* 0x000fe20003800200 */
[----:B------:R-:W-:Y:S02]  /*1cbfd0*/  IMAD.MOV.U32 R42, RZ, RZ, RZ ;  /* 0x000000ffff2a7224 */ /* 0x000fe400078e00ff */
[----:B------:R-:W-:Y:S02]  /*1cbfe0*/  IMAD.MOV.U32 R57, RZ, RZ, RZ ;  /* 0x000000ffff397224 */ /* 0x000fe400078e00ff */
[----:B0-----:R-:W-:Y:S02]  /*1cbff0*/  IMAD.U32 R55, RZ, RZ, UR4 ;  /* 0x00000004ff377e24 */ /* 0x001fe4000f8e00ff */
[----:B------:R-:W-:-:S07]  /*1cc000*/  IMAD.U32 R54, RZ, RZ, UR5 ;  /* 0x00000005ff367e24 */ /* 0x000fce000f8e00ff */
.L_x_11030:
        /* <DEDUP_REMOVED lines=20> */
.L_x_11029:
[----:B------:R-:W0:Y:S01]  /*1cc150*/  LDCU.64 UR4, c[0x0][0x3c8] ;  /* 0x00007900ff0477ac */ /* 0x000e220008000a00 */
[----:B------:R-:W-:Y:S01]  /*1cc160*/  BSSY.RECONVERGENT B1, `(.L_x_11031) ;  /* 0x0000018000017945 */ /* 0x000fe20003800200 */
[----:B------:R-:W-:Y:S02]  /*1cc170*/  IMAD.MOV.U32 R9, RZ, RZ, RZ ;  /* 0x000000ffff097224 */ /* 0x000fe400078e00ff */
[----:B------:R-:W-:Y:S02]  /*1cc180*/  IMAD.MOV.U32 R56, RZ, RZ, RZ ;  /* 0x000000ffff387224 */ /* 0x000fe400078e00ff */
[----:B0-----:R-:W-:Y:S02]  /*1cc190*/  IMAD.U32 R55, RZ, RZ, UR4 ;  /* 0x00000004ff377e24 */ /* 0x001fe4000f8e00ff */
[----:B------:R-:W-:-:S07]  /*1cc1a0*/  IMAD.U32 R54, RZ, RZ, UR5 ;  /* 0x00000005ff367e24 */ /* 0x000fce000f8e00ff */
.L_x_11032:
        /* <DEDUP_REMOVED lines=20> */
.L_x_11031:
[----:B------:R-:W0:Y:S01]  /*1cc2f0*/  LDCU.64 UR4, c[0x0][0x3c8] ;  /* 0x00007900ff0477ac */ /* 0x000e220008000a00 */
[----:B------:R-:W-:Y:S01]  /*1cc300*/  BSSY.RECONVERGENT B1, `(.L_x_11033) ;  /* 0x0000018000017945 */ /* 0x000fe20003800200 */
[----:B------:R-:W-:Y:S02]  /*1cc310*/  IMAD.MOV.U32 R18, RZ, RZ, RZ ;  /* 0x000000ffff127224 */ /* 0x000fe400078e00ff */
[----:B------:R-:W-:Y:S02]  /*1cc320*/  IMAD.MOV.U32 R57, RZ, RZ, RZ ;  /* 0x000000ffff397224 */ /* 0x000fe400078e00ff */
[----:B0-----:R-:W-:Y:S02]  /*1cc330*/  IMAD.U32 R55, RZ, RZ, UR4 ;  /* 0x00000004ff377e24 */ /* 0x001fe4000f8e00ff */
[----:B------:R-:W-:-:S07]  /*1cc340*/  IMAD.U32 R54, RZ, RZ, UR5 ;  /* 0x00000005ff367e24 */ /* 0x000fce000f8e00ff */
.L_x_11034:
        /* <DEDUP_REMOVED lines=20> */
.L_x_11033:
[----:B------:R-:W0:Y:S01]  /*1cc490*/  LDCU.64 UR4, c[0x0][0x3c8] ;  /* 0x00007900ff0477ac */ /* 0x000e220008000a00 */
[----:B------:R-:W-:Y:S01]  /*1cc4a0*/  BSSY.RECONVERGENT B1, `(.L_x_11035) ;  /* 0x0000018000017945 */ /* 0x000fe20003800200 */
[----:B------:R-:W-:Y:S02]  /*1cc4b0*/  IMAD.MOV.U32 R42, RZ, RZ, RZ ;  /* 0x000000ffff2a7224 */ /* 0x000fe400078e00ff */
[----:B------:R-:W-:Y:S02]  /*1cc4c0*/  IMAD.MOV.U32 R57, RZ, RZ, RZ ;  /* 0x000000ffff397224 */ /* 0x000fe400078e00ff */
[----:B0-----:R-:W-:Y:S02]  /*1cc4d0*/  IMAD.U32 R55, RZ, RZ, UR4 ;  /* 0x00000004ff377e24 */ /* 0x001fe4000f8e00ff */
[----:B------:R-:W-:-:S07]  /*1cc4e0*/  IMAD.U32 R54, RZ, RZ, UR5 ;  /* 0x00000005ff367e24 */ /* 0x000fce000f8e00ff */
.L_x_11036:
        /* <DEDUP_REMOVED lines=20> */
.L_x_11035:
[----:B------:R-:W0:Y:S01]  /*1cc630*/  LDCU.64 UR4, c[0x0][0x3c8] ;  /* 0x00007900ff0477ac */ /* 0x000e220008000a00 */
[----:B------:R-:W-:Y:S01]  /*1cc640*/  BSSY.RECONVERGENT B1, `(.L_x_11037) ;  /* 0x0000018000017945 */ /* 0x000fe20003800200 */
[----:B------:R-:W-:Y:S02]  /*1cc650*/  IMAD.MOV.U32 R9, RZ, RZ, RZ ;  /* 0x000000ffff097224 */ /* 0x000fe400078e00ff */
[----:B------:R-:W-:Y:S02]  /*1cc660*/  IMAD.MOV.U32 R56, RZ, RZ, RZ ;  /* 0x000000ffff387224 */ /* 0x000fe400078e00ff */
[----:B0-----:R-:W-:Y:S02]  /*1cc670*/  IMAD.U32 R55, RZ, RZ, UR4 ;  /* 0x00000004ff377e24 */ /* 0x001fe4000f8e00ff */
[----:B------:R-:W-:-:S07]  /*1cc680*/  IMAD.U32 R54, RZ, RZ, UR5 ;  /* 0x00000005ff367e24 */ /* 0x000fce000f8e00ff */
.L_x_11038:
        /* <DEDUP_REMOVED lines=20> */
.L_x_11037:
[----:B------:R-:W0:Y:S01]  /*1cc7d0*/  LDCU.64 UR4, c[0x0][0x3c8] ;  /* 0x00007900ff0477ac */ /* 0x000e220008000a00 */
[----:B------:R-:W-:Y:S01]  /*1cc7e0*/  BSSY.RECONVERGENT B1, `(.L_x_11039) ;  /* 0x0000018000017945 */ /* 0x000fe20003800200 */
[----:B------:R-:W-:Y:S02]  /*1cc7f0*/  IMAD.MOV.U32 R18, RZ, RZ, RZ ;  /* 0x000000ffff127224 */ /* 0x000fe400078e00ff */
[----:B------:R-:W-:Y:S02]  /*1cc800*/  IMAD.MOV.U32 R57, RZ, RZ, RZ ;  /* 0x000000ffff397224 */ /* 0x000fe400078e00ff */
[----:B0-----:R-:W-:Y:S02]  /*1cc810*/  IMAD.U32 R55, RZ, RZ, UR4 ;  /* 0x00000004ff377e24 */ /* 0x001fe4000f8e00ff */
[----:B------:R-:W-:-:S07]  /*1cc820*/  IMAD.U32 R54, RZ, RZ, UR5 ;  /* 0x00000005ff367e24 */ /* 0x000fce000f8e00ff */
.L_x_11040:
        /* <DEDUP_REMOVED lines=20> */
.L_x_11039:
[----:B------:R-:W0:Y:S01]  /*1cc970*/  LDCU.64 UR4, c[0x0][0x3c8] ;  /* 0x00007900ff0477ac */ /* 0x000e220008000a00 */
[----:B------:R-:W-:Y:S01]  /*1cc980*/  BSSY.RECONVERGENT B1, `(.L_x_11041) ;  /* 0x0000018000017945 */ /* 0x000fe20003800200 */
[----:B------:R-:W-:Y:S02]  /*1cc990*/  IMAD.MOV.U32 R42, RZ, RZ, RZ ;  /* 0x000000ffff2a7224 */ /* 0x000fe400078e00ff */
[----:B------:R-:W-:Y:S02]  /*1cc9a0*/  IMAD.MOV.U32 R57, RZ, RZ, RZ ;  /* 0x000000ffff397224 */ /* 0x000fe400078e00ff */
[----:B0-----:R-:W-:Y:S02]  /*1cc9b0*/  IMAD.U32 R55, RZ, RZ, UR4 ;  /* 0x00000004ff377e24 */ /* 0x001fe4000f8e00ff */
[----:B------:R-:W-:-:S07]  /*1cc9c0*/  IMAD.U32 R54, RZ, RZ, UR5 ;  /* 0x00000005ff367e24 */ /* 0x000fce000f8e00ff */
.L_x_11042:
        /* <DEDUP_REMOVED lines=20> */
.L_x_11041:
[----:B------:R-:W0:Y:S01]  /*1ccb10*/  LDCU.64 UR4, c[0x0][0x3c8] ;  /* 0x00007900ff0477ac */ /* 0x000e220008000a00 */
[----:B------:R-:W-:Y:S01]  /*1ccb20*/  BSSY.RECONVERGENT B1, `(.L_x_11043) ;  /* 0x0000018000017945 */ /* 0x000fe20003800200 */
[----:B------:R-:W-:Y:S02]  /*1ccb30*/  IMAD.MOV.U32 R9, RZ, RZ, RZ ;  /* 0x000000ffff097224 */ /* 0x000fe400078e00ff */
[----:B------:R-:W-:Y:S02]  /*1ccb40*/  IMAD.MOV.U32 R56, RZ, RZ, RZ ;  /* 0x000000ffff387224 */ /* 0x000fe400078e00ff */
[----:B0-----:R-:W-:Y:S02]  /*1ccb50*/  IMAD.U32 R55, RZ, RZ, UR4 ;  /* 0x00000004ff377e24 */ /* 0x001fe4000f8e00ff */
[----:B------:R-:W-:-:S07]  /*1ccb60*/  IMAD.U32 R54, RZ, RZ, UR5 ;  /* 0x00000005ff367e24 */ /* 0x000fce000f8e00ff */
.L_x_11044:
        /* <DEDUP_REMOVED lines=20> */
.L_x_11043:
[----:B------:R-:W0:Y:S01]  /*1cccb0*/  LDCU.64 UR4, c[0x0][0x3c8] ;  /* 0x00007900ff0477ac */ /* 0x000e220008000a00 */
[----:B------:R-:W-:Y:S01]  /*1cccc0*/  BSSY.RECONVERGENT B1, `(.L_x_11045) ;  /* 0x0000018000017945 */ /* 0x000fe20003800200 */
[----:B------:R-:W-:Y:S02]  /*1cccd0*/  IMAD.MOV.U32 R18, RZ, RZ, RZ ;  /* 0x000000ffff127224 */ /* 0x000fe400078e00ff */
[----:B------:R-:W-:Y:S02]  /*1ccce0*/  IMAD.MOV.U32 R57, RZ, RZ, RZ ;  /* 0x000000ffff397224 */ /* 0x000fe400078e00ff */
[----:B0-----:R-:W-:Y:S02]  /*1cccf0*/  IMAD.U32 R55, RZ, RZ, UR4 ;  /* 0x00000004ff377e24 */ /* 0x001fe4000f8e00ff */
[----:B------:R-:W-:-:S07]  /*1ccd00*/  IMAD.U32 R54, RZ, RZ, UR5 ;  /* 0x00000005ff367e24 */ /* 0x000fce000f8e00ff */
.L_x_11046:
        /* <DEDUP_REMOVED lines=20> */
.L_x_11045:
[----:B------:R-:W0:Y:S01]  /*1cce50*/  LDCU.64 UR4, c[0x0][0x3c8] ;  /* 0x00007900ff0477ac */ /* 0x000e220008000a00 */
[----:B------:R-:W-:Y:S01]  /*1cce60*/  BSSY.RECONVERGENT B1, `(.L_x_11047) ;  /* 0x0000018000017945 */ /* 0x000fe20003800200 */
[----:B------:R-:W-:Y:S02]  /*1cce70*/  IMAD.MOV.U32 R42, RZ, RZ, RZ ;  /* 0x000000ffff2a7224 */ /* 0x000fe400078e00ff */
[----:B------:R-:W-:Y:S02]  /*1cce80*/  IMAD.MOV.U32 R57, RZ, RZ, RZ ;  /* 0x000000ffff397224 */ /* 0x000fe400078e00ff */
[----:B0-----:R-:W-:Y:S02]  /*1cce90*/  IMAD.U32 R55, RZ, RZ, UR4 ;  /* 0x00000004ff377e24 */ /* 0x001fe4000f8e00ff */
[----:B------:R-:W-:-:S07]  /*1ccea0*/  IMAD.U32 R54, RZ, RZ, UR5 ;  /* 0x00000005ff367e24 */ /* 0x000fce000f8e00ff */
.L_x_11048:
        /* <DEDUP_REMOVED lines=20> */
.L_x_11047:
[----:B------:R-:W0:Y:S01]  /*1ccff0*/  LDCU.64 UR4, c[0x0][0x3c8] ;  /* 0x00007900ff0477ac */ /* 0x000e220008000a00 */
[----:B------:R-:W-:Y:S01]  /*1cd000*/  BSSY.RECONVERGENT B1, `(.L_x_11049) ;  /* 0x0000018000017945 */ /* 0x000fe20003800200 */
[----:B------:R-:W-:Y:S02]  /*1cd010*/  IMAD.MOV.U32 R9, RZ, RZ, RZ ;  /* 0x000000ffff097224 */ /* 0x000fe400078e00ff */
[----:B------:R-:W-:Y:S02]  /*1cd020*/  IMAD.MOV.U32 R56, RZ, RZ, RZ ;  /* 0x000000ffff387224 */ /* 0x000fe400078e00ff */
[----:B0-----:R-:W-:Y:S02]  /*1cd030*/  IMAD.U32 R55, RZ, RZ, UR4 ;  /* 0x00000004ff377e24 */ /* 0x001fe4000f8e00ff */
[----:B------:R-:W-:-:S07]  /*1cd040*/  IMAD.U32 R54, RZ, RZ, UR5 ;  /* 0x00000005ff367e24 */ /* 0x000fce000f8e00ff */
.L_x_11050:
        /* <DEDUP_REMOVED lines=20> */
.L_x_11049:
[----:B------:R-:W0:Y:S01]  /*1cd190*/  LDCU.64 UR4, c[0x0][0x3c8] ;  /* 0x00007900ff0477ac */ /* 0x000e220008000a00 */
[----:B------:R-:W-:Y:S01]  /*1cd1a0*/  BSSY.RECONVERGENT B1, `(.L_x_11051) ;  /* 0x0000018000017945 */ /* 0x000fe20003800200 */
[----:B------:R-:W-:Y:S02]  /*1cd1b0*/  IMAD.MOV.U32 R18, RZ, RZ, RZ ;  /* 0x000000ffff127224 */ /* 0x000fe400078e00ff */
[----:B------:R-:W-:Y:S02]  /*1cd1c0*/  IMAD.MOV.U32 R57, RZ, RZ, RZ ;  /* 0x000000ffff397224 */ /* 0x000fe400078e00ff */
[----:B0-----:R-:W-:Y:S02]  /*1cd1d0*/  IMAD.U32 R55, RZ, RZ, UR4 ;  /* 0x00000004ff377e24 */ /* 0x001fe4000f8e00ff */
[----:B------:R-:W-:-:S07]  /*1cd1e0*/  IMAD.U32 R54, RZ, RZ, UR5 ;  /* 0x00000005ff367e24 */ /* 0x000fce000f8e00ff */
.L_x_11052:
        /* <DEDUP_REMOVED lines=20> */
.L_x_11051:
[----:B------:R-:W0:Y:S01]  /*1cd330*/  LDCU.64 UR4, c[0x0][0x3c8] ;  /* 0x00007900ff0477ac */ /* 0x000e220008000a00 */
[----:B------:R-:W-:Y:S01]  /*1cd340*/  BSSY.RECONVERGENT B1, `(.L_x_11053) ;  /* 0x0000018000017945 */ /* 0x000fe20003800200 */
[----:B------:R-:W-:Y:S02]  /*1cd350*/  IMAD.MOV.U32 R55, RZ, RZ, RZ ;  /* 0x000000ffff377224 */ /* 0x000fe400078e00ff */
[----:B------:R-:W-:Y:S02]  /*1cd360*/  IMAD.MOV.U32 R57, RZ, RZ, RZ ;  /* 0x000000ffff397224 */ /* 0x000fe400078e00ff */
[----:B0-----:R-:W-:Y:S02]  /*1cd370*/  IMAD.U32 R53, RZ, RZ, UR4 ;  /* 0x00000004ff357e24 */ /* 0x001fe4000f8e00ff */
[----:B------:R-:W-:-:S07]  /*1cd380*/  IMAD.U32 R54, RZ, RZ, UR5 ;  /* 0x00000005ff367e24 */ /* 0x000fce000f8e00ff */
.L_x_11054:
        /* <DEDUP_REMOVED lines=20> */
.L_x_11053:
        /* <DEDUP_REMOVED lines=9> */
.L_x_11056:
        /* <DEDUP_REMOVED lines=20> */
.L_x_11055:
[----:B------:R-:W0:Y:S01]  /*1cd6a0*/  LDCU.64 UR4, c[0x0][0x3c8] ;  /* 0x00007900ff0477ac */ /* 0x000e220008000a00 */
[----:B------:R-:W-:Y:S01]  /*1cd6b0*/  BSSY.RECONVERGENT B1, `(.L_x_11057) ;  /* 0x0000018000017945 */ /* 0x000fe20003800200 */
[----:B------:R-:W-:Y:S02]  /*1cd6c0*/  IMAD.MOV.U32 R18, RZ, RZ, RZ ;  /* 0x000000ffff127224 */ /* 0x000fe400078e00ff */
[----:B------:R-:W-:Y:S02]  /*1cd6d0*/  IMAD.MOV.U32 R55, RZ, RZ, RZ ;  /* 0x000000ffff377224 */ /* 0x000fe400078e00ff */
[----:B0-----:R-:W-:Y:S02]  /*1cd6e0*/  IMAD.U32 R52, RZ, RZ, UR4 ;  /* 0x00000004ff347e24 */ /* 0x001fe4000f8e00ff */
[----:B------:R-:W-:-:S07]  /*1cd6f0*/  IMAD.U32 R54, RZ, RZ, UR5 ;  /* 0x00000005ff367e24 */ /* 0x000fce000f8e00ff */
.L_x_11058:
        /* <DEDUP_REMOVED lines=20> */
.L_x_11057:
[----:B------:R-:W0:Y:S01]  /*1cd840*/  LDCU.64 UR4, c[0x0][0x3c8] ;  /* 0x00007900ff0477ac */ /* 0x000e220008000a00 */
[----:B------:R-:W-:Y:S01]  /*1cd850*/  BSSY.RECONVERGENT B1, `(.L_x_11059) ;  /* 0x0000018000017945 */ /* 0x000fe20003800200 */
[----:B------:R-:W-:Y:S02]  /*1cd860*/  IMAD.MOV.U32 R9, RZ, RZ, RZ ;  /* 0x000000ffff097224 */ /* 0x000fe400078e00ff */
[----:B------:R-:W-:Y:S02]  /*1cd870*/  IMAD.MOV.U32 R56, RZ, RZ, RZ ;  /* 0x000000ffff387224 */ /* 0x000fe400078e00ff */
[----:B0-----:R-:W-:Y:S02]  /*1cd880*/  IMAD.U32 R55, RZ, RZ, UR4 ;  /* 0x00000004ff377e24 */ /* 0x001fe4000f8e00ff */
[----:B------:R-:W-:-:S07]  /*1cd890*/  IMAD.U32 R54, RZ, RZ, UR5 ;  /* 0x00000005ff367e24 */ /* 0x000fce000f8e00ff */
.L_x_11060:
        /* <DEDUP_REMOVED lines=20> */
.L_x_11059:
[----:B------:R-:W0:Y:S01]  /*1cd9e0*/  LDCU.64 UR4, c[0x0][0x3c8] ;  /* 0x00007900ff0477ac */ /* 0x000e220008000a00 */
[----:B------:R-:W-:Y:S01]  /*1cd9f0*/  BSSY.RECONVERGENT B1, `(.L_x_11061) ;  /* 0x0000018000017945 */ /* 0x000fe20003800200 */
[----:B------:R-:W-:Y:S02]  /*1cda00*/  IMAD.MOV.U32 R16, RZ, RZ, RZ ;  /* 0x000000ffff107224 */ /* 0x000fe400078e00ff */
[----:B------:R-:W-:Y:S02]  /*1cda10*/  IMAD.MOV.U32 R57, RZ, RZ, RZ ;  /* 0x000000ffff397224 */ /* 0x000fe400078e00ff */
[----:B0-----:R-:W-:Y:S02]  /*1cda20*/  IMAD.U32 R55, RZ, RZ, UR4 ;  /* 0x00000004ff377e24 */ /* 0x001fe4000f8e00ff */
[----:B------:R-:W-:-:S07]  /*1cda30*/  IMAD.U32 R54, RZ, RZ, UR5 ;  /* 0x00000005ff367e24 */ /* 0x000fce000f8e00ff */
.L_x_11062:
        /* <DEDUP_REMOVED lines=20> */
.L_x_11061:
[----:B------:R-:W0:Y:S01]  /*1cdb80*/  LDCU.64 UR4, c[0x0][0x3c8] ;  /* 0x00007900ff0477ac */ /* 0x000e220008000a00 */
[----:B------:R-:W-:Y:S01]  /*1cdb90*/  BSSY.RECONVERGENT B1, `(.L_x_11063) ;  /* 0x0000018000017945 */ /* 0x000fe20003800200 */
[----:B------:R-:W-:Y:S02]  /*1cdba0*/  IMAD.MOV.U32 R18, RZ, RZ, RZ ;  /* 0x000000ffff127224 */ /* 0x000fe400078e00ff */
[----:B------:R-:W-:Y:S02]  /*1cdbb0*/  IMAD.MOV.U32 R57, RZ, RZ, RZ ;  /* 0x000000ffff397224 */ /* 0x000fe400078e00ff */
[----:B0-----:R-:W-:Y:S02]  /*1cdbc0*/  IMAD.U32 R55, RZ, RZ, UR4 ;  /* 0x00000004ff377e24 */ /* 0x001fe4000f8e00ff */
[----:B------:R-:W-:-:S07]  /*1cdbd0*/  IMAD.U32 R54, RZ, RZ, UR5 ;  /* 0x00000005ff367e24 */ /* 0x000fce000f8e00ff */
.L_x_11064:
        /* <DEDUP_REMOVED lines=20> */
.L_x_11063:
[----:B------:R-:W0:Y:S01]  /*1cdd20*/  LDCU.64 UR4, c[0x0][0x3c8] ;  /* 0x00007900ff0477ac */ /* 0x000e220008000a00 */
[----:B------:R-:W-:Y:S01]  /*1cdd30*/  BSSY.RECONVERGENT B1, `(.L_x_11065) ;  /* 0x0000018000017945 */ /* 0x000fe20003800200 */
[----:B------:R-:W-:Y:S02]  /*1cdd40*/  IMAD.MOV.U32 R9, RZ, RZ, RZ ;  /* 0x000000ffff097224 */ /* 0x000fe400078e00ff */
[----:B------:R-:W-:Y:S02]  /*1cdd50*/  IMAD.MOV.U32 R56, RZ, RZ, RZ ;  /* 0x000000ffff387224 */ /* 0x000fe400078e00ff */
[----:B0-----:R-:W-:Y:S02]  /*1cdd60*/  IMAD.U32 R55, RZ, RZ, UR4 ;  /* 0x00000004ff377e24 */ /* 0x001fe4000f8e00ff */
[----:B------:R-:W-:-:S07]  /*1cdd70*/  IMAD.U32 R54, RZ, RZ, UR5 ;  /* 0x00000005ff367e24 */ /* 0x000fce000f8e00ff */
.L_x_11066:
        /* <DEDUP_REMOVED lines=20> */
.L_x_11065:
[----:B------:R-:W0:Y:S01]  /*1cdec0*/  LDCU.64 UR4, c[0x0][0x3c8] ;  /* 0x00007900ff0477ac */ /* 0x000e220008000a00 */
[----:B------:R-:W-:Y:S01]  /*1cded0*/  BSSY.RECONVERGENT B1, `(.L_x_11067) ;  /* 0x0000018000017945 */ /* 0x000fe20003800200 */
[----:B------:R-:W-:Y:S02]  /*1cdee0*/  IMAD.MOV.U32 R16, RZ, RZ, RZ ;  /* 0x000000ffff107224 */ /* 0x000fe400078e00ff */
[----:B------:R-:W-:Y:S02]  /*1cdef0*/  IMAD.MOV.U32 R57, RZ, RZ, RZ ;  /* 0x000000ffff397224 */ /* 0x000fe400078e00ff */
[----:B0-----:R-:W-:Y:S02]  /*1cdf00*/  IMAD.U32 R55, RZ, RZ, UR4 ;  /* 0x00000004ff377e24 */ /* 0x001fe4000f8e00ff */
[----:B------:R-:W-:-:S07]  /*1cdf10*/  IMAD.U32 R54, RZ, RZ, UR5 ;  /* 0x00000005ff367e24 */ /* 0x000fce000f8e00ff */
.L_x_11068:
        /* <DEDUP_REMOVED lines=20> */
.L_x_11067:
[----:B------:R-:W0:Y:S01]  /*1ce060*/  LDCU.64 UR4, c[0x0][0x3c8] ;  /* 0x00007900ff0477ac */ /* 0x000e220008000a00 */
[----:B------:R-:W-:Y:S01]  /*1ce070*/  BSSY.RECONVERGENT B1, `(.L_x_11069) ;  /* 0x0000018000017945 */ /* 0x000fe20003800200 */
[----:B------:R-:W-:Y:S02]  /*1ce080*/  IMAD.MOV.U32 R18, RZ, RZ, RZ ;  /* 0x000000ffff127224 */ /* 0x000fe400078e00ff */
[----:B------:R-:W-:Y:S02]  /*1ce090*/  IMAD.MOV.U32 R57, RZ, RZ, RZ ;  /* 0x000000ffff397224 */ /* 0x000fe400078e00ff */
[----:B0-----:R-:W-:Y:S02]  /*1ce0a0*/  IMAD.U32 R55, RZ, RZ, UR4 ;  /* 0x00000004ff377e24 */ /* 0x001fe4000f8e00ff */
[----:B------:R-:W-:-:S07]  /*1ce0b0*/  IMAD.U32 R54, RZ, RZ, UR5 ;  /* 0x00000005ff367e24 */ /* 0x000fce000f8e00ff */
.L_x_11070:
        /* <DEDUP_REMOVED lines=20> */
.L_x_11069:
[----:B------:R-:W0:Y:S01]  /*1ce200*/  LDCU.64 UR4, c[0x0][0x3c8] ;  /* 0x00007900ff0477ac */ /* 0x000e220008000a00 */
[----:B------:R-:W-:Y:S01]  /*1ce210*/  BSSY.RECONVERGENT B1, `(.L_x_11071) ;  /* 0x0000018000017945 */ /* 0x000fe20003800200 */
[----:B------:R-:W-:Y:S02]  /*1ce220*/  IMAD.MOV.U32 R9, RZ, RZ, RZ ;  /* 0x000000ffff097224 */ /* 0x000fe400078e00ff */
[----:B------:R-:W-:Y:S02]  /*1ce230*/  IMAD.MOV.U32 R56, RZ, RZ, RZ ;  /* 0x000000ffff387224 */ /* 0x000fe400078e00ff */
[----:B0-----:R-:W-:Y:S02]  /*1ce240*/  IMAD.U32 R55, RZ, RZ, UR4 ;  /* 0x00000004ff377e24 */ /* 0x001fe4000f8e00ff */
[----:B------:R-:W-:-:S07]  /*1ce250*/  IMAD.U32 R54, RZ, RZ, UR5 ;  /* 0x00000005ff367e24 */ /* 0x000fce000f8e00ff */
.L_x_11072:
        /* <DEDUP_REMOVED lines=20> */
.L_x_11071:
[----:B------:R-:W0:Y:S01]  /*1ce3a0*/  LDCU.64 UR4, c[0x0][0x3c8] ;  /* 0x00007900ff0477ac */ /* 0x000e220008000a00 */
[----:B------:R-:W-:Y:S01]  /*1ce3b0*/  BSSY.RECONVERGENT B1, `(.L_x_11073) ;  /* 0x0000018000017945 */ /* 0x000fe20003800200 */
[----:B------:R-:W-:Y:S02]  /*1ce3c0*/  IMAD.MOV.U32 R16, RZ, RZ, RZ ;  /* 0x000000ffff107224 */ /* 0x000fe400078e00ff */
[----:B------:R-:W-:Y:S02]  /*1ce3d0*/  IMAD.MOV.U32 R57, RZ, RZ, RZ ;  /* 0x000000ffff397224 */ /* 0x000fe400078e00ff */
[----:B0-----:R-:W-:Y:S02]  /*1ce3e0*/  IMAD.U32 R55, RZ, RZ, UR4 ;  /* 0x00000004ff377e24 */ /* 0x001fe4000f8e00ff */
[----:B------:R-:W-:-:S07]  /*1ce3f0*/  IMAD.U32 R54, RZ, RZ, UR5 ;  /* 0x00000005ff367e24 */ /* 0x000fce000f8e00ff */
.L_x_11074:
        /* <DEDUP_REMOVED lines=20> */
.L_x_11073:
[----:B------:R-:W0:Y:S01]  /*1ce540*/  LDCU.64 UR4, c[0x0][0x3c8] ;  /* 0x00007900ff0477ac */ /* 0x000e220008000a00 */
[----:B------:R-:W-:Y:S01]  /*1ce550*/  BSSY.RECONVERGENT B1, `(.L_x_11075) ;  /* 0x0000018000017945 */ /* 0x000fe20003800200 */
[----:B------:R-:W-:Y:S02]  /*1ce560*/  IMAD.MOV.U32 R18, RZ, RZ, RZ ;  /* 0x000000ffff127224 */ /* 0x000fe400078e00ff */
[----:B------:R-:W-:Y:S02]  /*1ce570*/  IMAD.MOV.U32 R57, RZ, RZ, RZ ;  /* 0x000000ffff397224 */ /* 0x000fe400078e00ff */
[----:B0-----:R-:W-:Y:S02]  /*1ce580*/  IMAD.U32 R55, RZ, RZ, UR4 ;  /* 0x00000004ff377e24 */ /* 0x001fe4000f8e00ff */
[----:B------:R-:W-:-:S07]  /*1ce590*/  IMAD.U32 R54, RZ, RZ, UR5 ;  /* 0x00000005ff367e24 */ /* 0x000fce000f8e00ff */
.L_x_11076:
        /* <DEDUP_REMOVED lines=20> */
.L_x_11075:
[----:B------:R-:W0:Y:S01]  /*1ce6e0*/  LDCU.64 UR4, c[0x0][0x3c8] ;  /* 0x00007900ff0477ac */ /* 0x000e220008000a00 */
[----:B------:R-:W-:Y:S01]  /*1ce6f0*/  BSSY.RECONVERGENT B1, `(.L_x_11077) ;  /* 0x0000018000017945 */ /* 0x000fe20003800200 */
[----:B------:R-:W-:Y:S02]  /*1ce700*/  IMAD.MOV.U32 R9, RZ, RZ, RZ ;  /* 0x000000ffff097224 */ /* 0x000fe400078e00ff */
[----:B------:R-:W-:Y:S02]  /*1ce710*/  IMAD.MOV.U32 R56, RZ, RZ, RZ ;  /* 0x000000ffff387224 */ /* 0x000fe400078e00ff */
[----:B0-----:R-:W-:Y:S02]  /*1ce720*/  IMAD.U32 R55, RZ, RZ, UR4 ;  /* 0x00000004ff377e24 */ /* 0x001fe4000f8e00ff */
[----:B------:R-:W-:-:S07]  /*1ce730*/  IMAD.U32 R54, RZ, RZ, UR5 ;  /* 0x00000005ff367e24 */ /* 0x000fce000f8e00ff */
.L_x_11078:
        /* <DEDUP_REMOVED lines=20> */
.L_x_11077:
[----:B------:R-:W0:Y:S01]  /*1ce880*/  LDCU.64 UR4, c[0x0][0x3c8] ;  /* 0x00007900ff0477ac */ /* 0x000e220008000a00 */
[----:B------:R-:W-:Y:S01]  /*1ce890*/  BSSY.RECONVERGENT B1, `(.L_x_11079) ;  /* 0x0000018000017945 */ /* 0x000fe20003800200 */
[----:B------:R-:W-:Y:S02]  /*1ce8a0*/  IMAD.MOV.U32 R16, RZ, RZ, RZ ;  /* 0x000000ffff107224 */ /* 0x000fe400078e00ff */
[----:B------:R-:W-:Y:S02]  /*1ce8b0*/  IMAD.MOV.U32 R57, RZ, RZ, RZ ;  /* 0x000000ffff397224 */ /* 0x000fe400078e00ff */
[----:B0-----:R-:W-:Y:S02]  /*1ce8c0*/  IMAD.U32 R55, RZ, RZ, UR4 ;  /* 0x00000004ff377e24 */ /* 0x001fe4000f8e00ff */
[----:B------:R-:W-:-:S07]  /*1ce8d0*/  IMAD.U32 R54, RZ, RZ, UR5 ;  /* 0x00000005ff367e24 */ /* 0x000fce000f8e00ff */
.L_x_11080:
        /* <DEDUP_REMOVED lines=20> */
.L_x_11079:
[----:B------:R-:W0:Y:S01]  /*1cea20*/  LDCU.64 UR4, c[0x0][0x3c8] ;  /* 0x00007900ff0477ac */ /* 0x000e220008000a00 */
[----:B------:R-:W-:Y:S01]  /*1cea30*/  BSSY.RECONVERGENT B1, `(.L_x_11081) ;  /* 0x0000018000017945 */ /* 0x000fe20003800200 */
[----:B------:R-:W-:Y:S02]  /*1cea40*/  IMAD.MOV.U32 R18, RZ, RZ, RZ ;  /* 0x000000ffff127224 */ /* 0x000fe400078e00ff */
[----:B------:R-:W-:Y:S02]  /*1cea50*/  IMAD.MOV.U32 R57, RZ, RZ, RZ ;  /* 0x000000ffff397224 */ /* 0x000fe400078e00ff */
[----:B0-----:R-:W-:Y:S02]  /*1cea60*/  IMAD.U32 R55, RZ, RZ, UR4 ;  /* 0x00000004ff377e24 */ /* 0x001fe4000f8e00ff */
[----:B------:R-:W-:-:S07]  /*1cea70*/  IMAD.U32 R54, RZ, RZ, UR5 ;  /* 0x00000005ff367e24 */ /* 0x000fce000f8e00ff */
.L_x_11082:
        /* <DEDUP_REMOVED lines=20> */
.L_x_11081:
[----:B------:R-:W0:Y:S01]  /*1cebc0*/  LDCU.64 UR4, c[0x0][0x3c8] ;  /* 0x00007900ff0477ac */ /* 0x000e220008000a00 */
[----:B------:R-:W-:Y:S01]  /*1cebd0*/  BSSY.RECONVERGENT B1, `(.L_x_11083) ;  /* 0x0000018000017945 */ /* 0x000fe20003800200 */
[----:B------:R-:W-:Y:S02]  /*1cebe0*/  IMAD.MOV.U32 R9, RZ, RZ, RZ ;  /* 0x000000ffff097224 */ /* 0x000fe400078e00ff */
[----:B------:R-:W-:Y:S02]  /*1cebf0*/  IMAD.MOV.U32 R56, RZ, RZ, RZ ;  /* 0x000000ffff387224 */ /* 0x000fe400078e00ff */
[----:B0-----:R-:W-:Y:S02]  /*1cec00*/  IMAD.U32 R55, RZ, RZ, UR4 ;  /* 0x00000004ff377e24 */ /* 0x001fe4000f8e00ff */
[----:B------:R-:W-:-:S07]  /*1cec10*/  IMAD.U32 R54, RZ, RZ, UR5 ;  /* 0x00000005ff367e24 */ /* 0x000fce000f8e00ff */
.L_x_11084:
        /* <DEDUP_REMOVED lines=20> */
.L_x_11083:
[----:B------:R-:W0:Y:S01]  /*1ced60*/  LDCU.64 UR4, c[0x0][0x3c8] ;  /* 0x00007900ff0477ac */ /* 0x000e220008000a00 */
[----:B------:R-:W-:Y:S01]  /*1ced70*/  BSSY.RECONVERGENT B1, `(.L_x_11085) ;  /* 0x0000018000017945 */ /* 0x000fe20003800200 */
[----:B------:R-:W-:Y:S02]  /*1ced80*/  IMAD.MOV.U32 R16, RZ, RZ, RZ ;  /* 0x000000ffff107224 */ /* 0x000fe400078e00ff */
[----:B------:R-:W-:Y:S02]  /*1ced90*/  IMAD.MOV.U32 R57, RZ, RZ, RZ ;  /* 0x000000ffff397224 */ /* 0x000fe400078e00ff */
[----:B0-----:R-:W-:Y:S02]  /*1ceda0*/  IMAD.U32 R55, RZ, RZ, UR4 ;  /* 0x00000004ff377e24 */ /* 0x001fe4000f8e00ff */
[----:B------:R-:W-:-:S07]  /*1cedb0*/  IMAD.U32 R54, RZ, RZ, UR5 ;  /* 0x00000005ff367e24 */ /* 0x000fce000f8e00ff */
.L_x_11086:
        /* <DEDUP_REMOVED lines=20> */
.L_x_11085:
[----:B------:R-:W0:Y:S01]  /*1cef00*/  LDCU.64 UR4, c[0x0][0x3c8] ;  /* 0x00007900ff0477ac */ /* 0x000e220008000a00 */
[----:B------:R-:W-:Y:S01]  /*1cef10*/  BSSY.RECONVERGENT B1, `(.L_x_11087) ;  /* 0x0000018000017945 */ /* 0x000fe20003800200 */
[----:B------:R-:W-:Y:S02]  /*1cef20*/  IMAD.MOV.U32 R18, RZ, RZ, RZ ;  /* 0x000000ffff127224 */ /* 0x000fe400078e00ff */
[----:B------:R-:W-:Y:S02]  /*1cef30*/  IMAD.MOV.U32 R57, RZ, RZ, RZ ;  /* 0x000000ffff397224 */ /* 0x000fe400078e00ff */
[----:B0-----:R-:W-:Y:S02]  /*1cef40*/  IMAD.U32 R55, RZ, RZ, UR4 ;  /* 0x00000004ff377e24 */ /* 0x001fe4000f8e00ff */
[----:B------:R-:W-:-:S07]  /*1cef50*/  IMAD.U32 R54, RZ, RZ, UR5 ;  /* 0x00000005ff367e24 */ /* 0x000fce000f8e00ff */
.L_x_11088:
        /* <DEDUP_REMOVED lines=20> */
.L_x_11087:
[----:B------:R-:W0:Y:S01]  /*1cf0a0*/  LDCU.64 UR4, c[0x0][0x3c8] ;  /* 0x00007900ff0477ac */ /* 0x000e220008000a00 */
[----:B------:R-:W-:Y:S01]  /*1cf0b0*/  BSSY.RECONVERGENT B1, `(.L_x_11089) ;  /* 0x0000018000017945 */ /* 0x000fe20003800200 */
[----:B------:R-:W-:Y:S02]  /*1cf0c0*/  IMAD.MOV.U32 R9, RZ, RZ, RZ ;  /* 0x000000ffff097224 */ /* 0x000fe400078e00ff */
[----:B------:R-:W-:Y:S02]  /*1cf0d0*/  IMAD.MOV.U32 R56, RZ, RZ, RZ ;  /* 0x000000ffff387224 */ /* 0x000fe400078e00ff */
[----:B0-----:R-:W-:Y:S02]  /*1cf0e0*/  IMAD.U32 R55, RZ, RZ, UR4 ;  /* 0x00000004ff377e24 */ /* 0x001fe4000f8e00ff */
[----:B------:R-:W-:-:S07]  /*1cf0f0*/  IMAD.U32 R54, RZ, RZ, UR5 ;  /* 0x00000005ff367e24 */ /* 0x000fce000f8e00ff */
.L_x_11090:
        /* <DEDUP_REMOVED lines=20> */
.L_x_11089:
[----:B------:R-:W0:Y:S01]  /*1cf240*/  LDCU.64 UR4, c[0x0][0x3c8] ;  /* 0x00007900ff0477ac */ /* 0x000e220008000a00 */
[----:B------:R-:W-:Y:S01]  /*1cf250*/  BSSY.RECONVERGENT B1, `(.L_x_11091) ;  /* 0x0000018000017945 */ /* 0x000fe20003800200 */
[----:B------:R-:W-:Y:S02]  /*1cf260*/  IMAD.MOV.U32 R16, RZ, RZ, RZ ;  /* 0x000000ffff107224 */ /* 0x000fe400078e00ff */
[----:B------:R-:W-:Y:S02]  /*1cf270*/  IMAD.MOV.U32 R57, RZ, RZ, RZ ;  /* 0x000000ffff397224 */ /* 0x000fe400078e00ff */
[----:B0-----:R-:W-:Y:S02]  /*1cf280*/  IMAD.U32 R55, RZ, RZ, UR4 ;  /* 0x00000004ff377e24 */ /* 0x001fe4000f8e00ff */
[----:B------:R-:W-:-:S07]  /*1cf290*/  IMAD.U32 R54, RZ, RZ, UR5 ;  /* 0x00000005ff367e24 */ /* 0x000fce000f8e00ff */
.L_x_11092:
        /* <DEDUP_REMOVED lines=20> */
.L_x_11091:
[----:B------:R-:W0:Y:S01]  /*1cf3e0*/  LDCU.64 UR4, c[0x0][0x3c8] ;  /* 0x00007900ff0477ac */ /* 0x000e220008000a00 */
[----:B------:R-:W-:Y:S01]  /*1cf3f0*/  BSSY.RECONVERGENT B1, `(.L_x_11093) ;  /* 0x0000018000017945 */ /* 0x000fe20003800200 */
[----:B------:R-:W-:Y:S02]  /*1cf400*/  IMAD.MOV.U32 R55, RZ, RZ, RZ ;  /* 0x000000ffff377224 */ /* 0x000fe400078e00ff */
[----:B------:R-:W-:Y:S02]  /*1cf410*/  IMAD.MOV.U32 R57, RZ, RZ, RZ ;  /* 0x000000ffff397224 */ /* 0x000fe400078e00ff */
[----:B0-----:R-:W-:Y:S02]  /*1cf420*/  IMAD.U32 R53, RZ, RZ, UR4 ;  /* 0x00000004ff357e24 */ /* 0x001fe4000f8e00ff */
[----:B------:R-:W-:-:S07]  /*1cf430*/  IMAD.U32 R54, RZ, RZ, UR5 ;  /* 0x00000005ff367e24 */ /* 0x000fce000f8e00ff */
.L_x_11094:
        /* <DEDUP_REMOVED lines=20> */
.L_x_11093:
        /* <DEDUP_REMOVED lines=9> */
.L_x_11096:
        /* <DEDUP_REMOVED lines=20> */
.L_x_11095:
[----:B------:R-:W0:Y:S01]  /*1cf750*/  LDCU.64 UR4, c[0x0][0x3c8] ;  /* 0x00007900ff0477ac */ /* 0x000e220008000a00 */
[----:B------:R-:W-:Y:S01]  /*1cf760*/  BSSY.RECONVERGENT B1, `(.L_x_11097) ;  /* 0x0000018000017945 */ /* 0x000fe20003800200 */
[----:B------:R-:W-:Y:S02]  /*1cf770*/  IMAD.MOV.U32 R16, RZ, RZ, RZ ;  /* 0x000000ffff107224 */ /* 0x000fe400078e00ff */
[----:B------:R-:W-:Y:S02]  /*1cf780*/  IMAD.MOV.U32 R57, RZ, RZ, RZ ;  /* 0x000000ffff397224 */ /* 0x000fe400078e00ff */
[----:B0-----:R-:W-:Y:S02]  /*1cf790*/  IMAD.U32 R55, RZ, RZ, UR4 ;  /* 0x00000004ff377e24 */ /* 0x001fe4000f8e00ff */
[----:B------:R-:W-:-:S07]  /*1cf7a0*/  IMAD.U32 R52, RZ, RZ, UR5 ;  /* 0x00000005ff347e24 */ /* 0x000fce000f8e00ff */
.L_x_11098:
        /* <DEDUP_REMOVED lines=20> */
.L_x_11097:
[----:B------:R-:W0:Y:S01]  /*1cf8f0*/  LDCU.64 UR4, c[0x0][0x3c8] ;  /* 0x00007900ff0477ac */ /* 0x000e220008000a00 */
[----:B------:R-:W-:Y:S01]  /*1cf900*/  BSSY.RECONVERGENT B1, `(.L_x_11099) ;  /* 0x0000018000017945 */ /* 0x000fe20003800200 */
[----:B------:R-:W-:Y:S02]  /*1cf910*/  IMAD.MOV.U32 R10, RZ, RZ, RZ ;  /* 0x000000ffff0a7224 */ /* 0x000fe400078e00ff */
[----:B------:R-:W-:Y:S02]  /*1cf920*/  IMAD.MOV.U32 R57, RZ, RZ, RZ ;  /* 0x000000ffff397224 */ /* 0x000fe400078e00ff */
[----:B0-----:R-:W-:Y:S02]  /*1cf930*/  IMAD.U32 R55, RZ, RZ, UR4 ;  /* 0x00000004ff377e24 */ /* 0x001fe4000f8e00ff */
[----:B------:R-:W-:-:S07]  /*1cf940*/  IMAD.U32 R54, RZ, RZ, UR5 ;  /* 0x00000005ff367e24 */ /* 0x000fce000f8e00ff */
.L_x_11100:
        /* <DEDUP_REMOVED lines=20> */
.L_x_11099:
[----:B------:R-:W0:Y:S01]  /*1cfa90*/  LDCU.64 UR4, c[0x0][0x3c8] ;  /* 0x00007900ff0477ac */ /* 0x000e220008000a00 */
[----:B------:R-:W-:Y:S01]  /*1cfaa0*/  BSSY.RECONVERGENT B1, `(.L_x_11101) ;  /* 0x0000018000017945 */ /* 0x000fe20003800200 */
[----:B------:R-:W-:Y:S02]  /*1cfab0*/  IMAD.MOV.U32 R15, RZ, RZ, RZ ;  /* 0x000000ffff0f7224 */ /* 0x000fe400078e00ff */
[----:B------:R-:W-:Y:S02]  /*1cfac0*/  IMAD.MOV.U32 R56, RZ, RZ, RZ ;  /* 0x000000ffff387224 */ /* 0x000fe400078e00ff */
[----:B0-----:R-:W-:Y:S02]  /*1cfad0*/  IMAD.U32 R55, RZ, RZ, UR4 ;  /* 0x00000004ff377e24 */ /* 0x001fe4000f8e00ff */
[----:B------:R-:W-:-:S07]  /*1cfae0*/  IMAD.U32 R54, RZ, RZ, UR5 ;  /* 0x00000005ff367e24 */ /* 0x000fce000f8e00ff */
.L_x_11102:
        /* <DEDUP_REMOVED lines=20> */
.L_x_11101:
[----:B------:R-:W0:Y:S01]  /*1cfc30*/  LDCU.64 UR4, c[0x0][0x3c8] ;  /* 0x00007900ff0477ac */ /* 0x000e220008000a00 */
[----:B------:R-:W-:Y:S01]  /*1cfc40*/  BSSY.RECONVERGENT B1, `(.L_x_11103) ;  /* 0x0000018000017945 */ /* 0x000fe20003800200 */
[----:B------:R-:W-:Y:S02]  /*1cfc50*/  IMAD.MOV.U32 R16, RZ, RZ, RZ ;  /* 0x000000ffff107224 */ /* 0x000fe400078e00ff */
[----:B------:R-:W-:Y:S02]  /*1cfc60*/  IMAD.MOV.U32 R57, RZ, RZ, RZ ;  /* 0x000000ffff397224 */ /* 0x000fe400078e00ff */
[----:B0-----:R-:W-:Y:S02]  /*1cfc70*/  IMAD.U32 R55, RZ, RZ, UR4 ;  /* 0x00000004ff377e24 */ /* 0x001fe4000f8e00ff */
[----:B------:R-:W-:-:S07]  /*1cfc80*/  IMAD.U32 R54, RZ, RZ, UR5 ;  /* 0x00000005ff367e24 */ /* 0x000fce000f8e00ff */
.L_x_11104:
        /* <DEDUP_REMOVED lines=20> */
.L_x_11103:
[----:B------:R-:W0:Y:S01]  /*1cfdd0*/  LDCU.64 UR4, c[0x0][0x3c8] ;  /* 0x00007900ff0477ac */ /* 0x000e220008000a00 */
[----:B------:R-:W-:Y:S01]  /*1cfde0*/  BSSY.RECONVERGENT B1, `(.L_x_11105) ;  /* 0x0000018000017945 */ /* 0x000fe20003800200 */
[----:B------:R-:W-:Y:S02]  /*1cfdf0*/  IMAD.MOV.U32 R10, RZ, RZ, RZ ;  /* 0x000000ffff0a7224 */ /* 0x000fe400078e00ff */
[----:B------:R-:W-:Y:S02]  /*1cfe00*/  IMAD.MOV.U32 R57, RZ, RZ, RZ ;  /* 0x000000ffff397224 */ /* 0x000fe400078e00ff */
[----:B0-----:R-:W-:Y:S02]  /*1cfe10*/  IMAD.U32 R55, RZ, RZ, UR4 ;  /* 0x00000004ff377e24 */ /* 0x001fe4000f8e00ff */
[----:B------:R-:W-:-:S07]  /*1cfe20*/  IMAD.U32 R54, RZ, RZ, UR5 ;  /* 0x00000005ff367e24 */ /* 0x000fce000f8e00ff */
.L_x_11106:
        /* <DEDUP_REMOVED lines=20> */
.L_x_11105:
[----:B------:R-:W0:Y:S01]  /*1cff70*/  LDCU.64 UR4, c[0x0][0x3c8] ;  /* 0x00007900ff0477ac */ /* 0x000e220008000a00 */
[----:B------:R-:W-:Y:S01]  /*1cff80*/  BSSY.RECONVERGENT B1, `(.L_x_11107) ;  /* 0x0000018000017945 */ /* 0x000fe20003800200 */
[----:B------:R-:W-:Y:S02]  /*1cff90*/  IMAD.MOV.U32 R15, RZ, RZ, RZ ;  /* 0x000000ffff0f7224 */ /* 0x000fe400078e00ff */
[----:B------:R-:W-:Y:S02]  /*1cffa0*/  IMAD.MOV.U32 R56, RZ, RZ, RZ ;  /* 0x000000ffff387224 */ /* 0x000fe400078e00ff */
[----:B0-----:R-:W-:Y:S02]  /*1cffb0*/  IMAD.U32 R55, RZ, RZ, UR4 ;  /* 0x00000004ff377e24 */ /* 0x001fe4000f8e00ff */
[----:B------:R-:W-:-:S07]  /*1cffc0*/  IMAD.U32 R54, RZ, RZ, UR5 ;  /* 0x00000005ff367e24 */ /* 0x000fce000f8e00ff */
.L_x_11108:
        /* <DEDUP_REMOVED lines=20> */
.L_x_11107:
[----:B------:R-:W0:Y:S01]  /*1d0110*/  LDCU.64 UR4, c[0x0][0x3c8] ;  /* 0x00007900ff0477ac */ /* 0x000e220008000a00 */
[----:B------:R-:W-:Y:S01]  /*1d0120*/  BSSY.RECONVERGENT B1, `(.L_x_11109) ;  /* 0x0000018000017945 */ /* 0x000fe20003800200 */
[----:B------:R-:W-:Y:S02]  /*1d0130*/  IMAD.MOV.U32 R16, RZ, RZ, RZ ;  /* 0x000000ffff107224 */ /* 0x000fe400078e00ff */
[----:B------:R-:W-:Y:S02]  /*1d0140*/  IMAD.MOV.U32 R57, RZ, RZ, RZ ;  /* 0x000000ffff397224 */ /* 0x000fe400078e00ff */
[----:B0-----:R-:W-:Y:S02]  /*1d0150*/  IMAD.U32 R55, RZ, RZ, UR4 ;  /* 0x00000004ff377e24 */ /* 0x001fe4000f8e00ff */
[----:B------:R-:W-:-:S07]  /*1d0160*/  IMAD.U32 R54, RZ, RZ, UR5 ;  /* 0x00000005ff367e24 */ /* 0x000fce000f8e00ff */
.L_x_11110:
        /* <DEDUP_REMOVED lines=20> */
.L_x_11109:
[----:B------:R-:W0:Y:S01]  /*1d02b0*/  LDCU.64 UR4, c[0x0][0x3c8] ;  /* 0x00007900ff0477ac */ /* 0x000e220008000a00 */
[----:B------:R-:W-:Y:S01]  /*1d02c0*/  BSSY.RECONVERGENT B1, `(.L_x_11111) ;  /* 0x0000018000017945 */ /* 0x000fe20003800200 */
[----:B------:R-:W-:Y:S02]  /*1d02d0*/  IMAD.MOV.U32 R10, RZ, RZ, RZ ;  /* 0x000000ffff0a7224 */ /* 0x000fe400078e00ff */
[----:B------:R-:W-:Y:S02]  /*1d02e0*/  IMAD.MOV.U32 R57, RZ, RZ, RZ ;  /* 0x000000ffff397224 */ /* 0x000fe400078e00ff */
[----:B0-----:R-:W-:Y:S02]  /*1d02f0*/  IMAD.U32 R55, RZ, RZ, UR4 ;  /* 0x00000004ff377e24 */ /* 0x001fe4000f8e00ff */
[----:B------:R-:W-:-:S07]  /*1d0300*/  IMAD.U32 R54, RZ, RZ, UR5 ;  /* 0x00000005ff367e24 */ /* 0x000fce000f8e00ff */
.L_x_11112:
        /* <DEDUP_REMOVED lines=20> */
.L_x_11111:
[----:B------:R-:W0:Y:S01]  /*1d0450*/  LDCU.64 UR4, c[0x0][0x3c8] ;  /* 0x00007900ff0477ac */ /* 0x000e220008000a00 */
[----:B------:R-:W-:Y:S01]  /*1d0460*/  BSSY.RECONVERGENT B1, `(.L_x_11113) ;  /* 0x0000018000017945 */ /* 0x000fe20003800200 */
[----:B------:R-:W-:Y:S02]  /*1d0470*/  IMAD.MOV.U32 R15, RZ, RZ, RZ ;  /* 0x000000ffff0f7224 */ /* 0x000fe400078e00ff */
[----:B------:R-:W-:Y:S02]  /*1d0480*/  IMAD.MOV.U32 R56, RZ, RZ, RZ ;  /* 0x000000ffff387224 */ /* 0x000fe400078e00ff */
[----:B0-----:R-:W-:Y:S02]  /*1d0490*/  IMAD.U32 R55, RZ, RZ, UR4 ;  /* 0x00000004ff377e24 */ /* 0x001fe4000f8e00ff */
[----:B------:R-:W-:-:S07]  /*1d04a0*/  IMAD.U32 R54, RZ, RZ, UR5 ;  /* 0x00000005ff367e24 */ /* 0x000fce000f8e00ff */
.L_x_11114:
        /* <DEDUP_REMOVED lines=20> */
.L_x_11113:
[----:B------:R-:W0:Y:S01]  /*1d05f0*/  LDCU.64 UR4, c[0x0][0x3c8] ;  /* 0x00007900ff0477ac */ /* 0x000e220008000a00 */
[----:B------:R-:W-:Y:S01]  /*1d0600*/  BSSY.RECONVERGENT B1, `(.L_x_11115) ;  /* 0x0000018000017945 */ /* 0x000fe20003800200 */
[----:B------:R-:W-:Y:S02]  /*1d0610*/  IMAD.MOV.U32 R16, RZ, RZ, RZ ;  /* 0x000000ffff107224 */ /* 0x000fe400078e00ff */
[----:B------:R-:W-:Y:S02]  /*1d0620*/  IMAD.MOV.U32 R57, RZ, RZ, RZ ;  /* 0x000000ffff397224 */ /* 0x000fe400078e00ff */
[----:B0-----:R-:W-:Y:S02]  /*1d0630*/  IMAD.U32 R55, RZ, RZ, UR4 ;  /* 0x00000004ff377e24 */ /* 0x001fe4000f8e00ff */
[----:B------:R-:W-:-:S07]  /*1d0640*/  IMAD.U32 R54, RZ, RZ, UR5 ;  /* 0x00000005ff367e24 */ /* 0x000fce000f8e00ff */
.L_x_11116:
        /* <DEDUP_REMOVED lines=20> */
.L_x_11115:
[----:B------:R-:W0:Y:S01]  /*1d0790*/  LDCU.64 UR4, c[0x0][0x3c8] ;  /* 0x00007900ff0477ac */ /* 0x000e220008000a00 */
[----:B------:R-:W-:Y:S01]  /*1d07a0*/  BSSY.RECONVERGENT B1, `(.L_x_11117) ;  /* 0x0000018000017945 */ /* 0x000fe20003800200 */
[----:B------:R-:W-:Y:S02]  /*1d07b0*/  IMAD.MOV.U32 R10, RZ, RZ, RZ ;  /* 0x000000ffff0a7224 */ /* 0x000fe400078e00ff */
[----:B------:R-:W-:Y:S02]  /*1d07c0*/  IMAD.MOV.U32 R57, RZ, RZ, RZ ;  /* 0x000000ffff397224 */ /* 0x000fe400078e00ff */
[----:B0-----:R-:W-:Y:S02]  /*1d07d0*/  IMAD.U32 R55, RZ, RZ, UR4 ;  /* 0x00000004ff377e24 */ /* 0x001fe4000f8e00ff */
[----:B------:R-:W-:-:S07]  /*1d07e0*/  IMAD.U32 R54, RZ, RZ, UR5 ;  /* 0x00000005ff367e24 */ /* 0x000fce000f8e00ff */
.L_x_11118:
        /* <DEDUP_REMOVED lines=20> */
.L_x_11117:
[----:B------:R-:W0:Y:S01]  /*1d0930*/  LDCU.64 UR4, c[0x0][0x3c8] ;  /* 0x00007900ff0477ac */ /* 0x000e220008000a00 */
[----:B------:R-:W-:Y:S01]  /*1d0940*/  BSSY.RECONVERGENT B1, `(.L_x_11119) ;  /* 0x0000018000017945 */ /* 0x000fe20003800200 */
[----:B------:R-:W-:Y:S02]  /*1d0950*/  IMAD.MOV.U32 R15, RZ, RZ, RZ ;  /* 0x000000ffff0f7224 */ /* 0x000fe400078e00ff */
[----:B------:R-:W-:Y:S02]  /*1d0960*/  IMAD.MOV.U32 R56, RZ, RZ, RZ ;  /* 0x000000ffff387224 */ /* 0x000fe400078e00ff */
[----:B0-----:R-:W-:Y:S02]  /*1d0970*/  IMAD.U32 R55, RZ, RZ, UR4 ;  /* 0x00000004ff377e24 */ /* 0x001fe4000f8e00ff */
[----:B------:R-:W-:-:S07]  /*1d0980*/  IMAD.U32 R54, RZ, RZ, UR5 ;  /* 0x00000005ff367e24 */ /* 0x000fce000f8e00ff */
.L_x_11120:
        /* <DEDUP_REMOVED lines=20> */
.L_x_11119:
[----:B------:R-:W0:Y:S01]  /*1d0ad0*/  LDCU.64 UR4, c[0x0][0x3c8] ;  /* 0x00007900ff0477ac */ /* 0x000e220008000a00 */
[----:B------:R-:W-:Y:S01]  /*1d0ae0*/  BSSY.RECONVERGENT B1, `(.L_x_11121) ;  /* 0x0000018000017945 */ /* 0x000fe20003800200 */
[----:B------:R-:W-:Y:S02]  /*1d0af0*/  IMAD.MOV.U32 R16, RZ, RZ, RZ ;  /* 0x000000ffff107224 */ /* 0x000fe400078e00ff */
[----:B------:R-:W-:Y:S02]  /*1d0b00*/  IMAD.MOV.U32 R57, RZ, RZ, RZ ;  /* 0x000000ffff397224 */ /* 0x000fe400078e00ff */
[----:B0-----:R-:W-:Y:S02]  /*1d0b10*/  IMAD.U32 R55, RZ, RZ, UR4 ;  /* 0x00000004ff377e24 */ /* 0x001fe4000f8e00ff */
[----:B------:R-:W-:-:S07]  /*1d0b20*/  IMAD.U32 R54, RZ, RZ, UR5 ;  /* 0x00000005ff367e24 */ /* 0x000fce000f8e00ff */
.L_x_11122:
        /* <DEDUP_REMOVED lines=20> */
.L_x_11121:
[----:B------:R-:W0:Y:S01]  /*1d0c70*/  LDCU.64 UR4, c[0x0][0x3c8] ;  /* 0x00007900ff0477ac */ /* 0x000e220008000a00 */
[----:B------:R-:W-:Y:S01]  /*1d0c80*/  BSSY.RECONVERGENT B1, `(.L_x_11123) ;  /* 0x0000018000017945 */ /* 0x000fe20003800200 */
[----:B------:R-:W-:Y:S02]  /*1d0c90*/  IMAD.MOV.U32 R10, RZ, RZ, RZ ;  /* 0x000000ffff0a7224 */ /* 0x000fe400078e00ff */
[----:B------:R-:W-:Y:S02]  /*1d0ca0*/  IMAD.MOV.U32 R57, RZ, RZ, RZ ;  /* 0x000000ffff397224 */ /* 0x000fe400078e00ff */
[----:B0-----:R-:W-:Y:S02]  /*1d0cb0*/  IMAD.U32 R55, RZ, RZ, UR4 ;  /* 0x00000004ff377e24 */ /* 0x001fe4000f8e00ff */
[----:B------:R-:W-:-:S07]  /*1d0cc0*/  IMAD.U32 R54, RZ, RZ, UR5 ;  /* 0x00000005ff367e24 */ /* 0x000fce000f8e00ff */
.L_x_11124:
        /* <DEDUP_REMOVED lines=20> */
.L_x_11123:
[----:B------:R-:W0:Y:S01]  /*1d0e10*/  LDCU.64 UR4, c[0x0][0x3c8] ;  /* 0x00007900ff0477ac */ /* 0x000e220008000a00 */
[----:B------:R-:W-:Y:S01]  /*1d0e20*/  BSSY.RECONVERGENT B1, `(.L_x_11125) ;  /* 0x0000018000017945 */ /* 0x000fe20003800200 */
[----:B------:R-:W-:Y:S02]  /*1d0e30*/  IMAD.MOV.U32 R15, RZ, RZ, RZ ;  /* 0x000000ffff0f7224 */ /* 0x000fe400078e00ff */
[----:B------:R-:W-:Y:S02]  /*1d0e40*/  IMAD.MOV.U32 R56, RZ, RZ, RZ ;  /* 0x000000ffff387224 */ /* 0x000fe400078e00ff */
[----:B0-----:R-:W-:Y:S02]  /*1d0e50*/  IMAD.U32 R55, RZ, RZ, UR4 ;  /* 0x00000004ff377e24 */ /* 0x001fe4000f8e00ff */
[----:B------:R-:W-:-:S07]  /*1d0e60*/  IMAD.U32 R54, RZ, RZ, UR5 ;  /* 0x00000005ff367e24 */ /* 0x000fce000f8e00ff */
.L_x_11126:
        /* <DEDUP_REMOVED lines=20> */
.L_x_11125:
[----:B------:R-:W0:Y:S01]  /*1d0fb0*/  LDCU.64 UR4, c[0x0][0x3c8] ;  /* 0x00007900ff0477ac */ /* 0x000e220008000a00 */
[----:B------:R-:W-:Y:S01]  /*1d0fc0*/  BSSY.RECONVERGENT B1, `(.L_x_11127) ;  /* 0x0000018000017945 */ /* 0x000fe20003800200 */
[----:B------:R-:W-:Y:S02]  /*1d0fd0*/  IMAD.MOV.U32 R16, RZ, RZ, RZ ;  /* 0x000000ffff107224 */ /* 0x000fe400078e00ff */
[----:B------:R-:W-:Y:S02]  /*1d0fe0*/  IMAD.MOV.U32 R57, RZ, RZ, RZ ;  /* 0x000000ffff397224 */ /* 0x000fe400078e00ff */
[----:B0-----:R-:W-:Y:S02]  /*1d0ff0*/  IMAD.U32 R55, RZ, RZ, UR4 ;  /* 0x00000004ff377e24 */ /* 0x001fe4000f8e00ff */
[----:B------:R-:W-:-:S07]  /*1d1000*/  IMAD.U32 R54, RZ, RZ, UR5 ;  /* 0x00000005ff367e24 */ /* 0x000fce000f8e00ff */
.L_x_11128:
        /* <DEDUP_REMOVED lines=20> */
.L_x_11127:
[----:B------:R-:W0:Y:S01]  /*1d1150*/  LDCU.64 UR4, c[0x0][0x3c8] ;  /* 0x00007900ff0477ac */ /* 0x000e220008000a00 */
[----:B------:R-:W-:Y:S01]  /*1d1160*/  BSSY.RECONVERGENT B1, `(.L_x_11129) ;  /* 0x0000018000017945 */ /* 0x000fe20003800200 */
[----:B------:R-:W-:Y:S02]  /*1d1170*/  IMAD.MOV.U32 R10, RZ, RZ, RZ ;  /* 0x000000ffff0a7224 */ /* 0x000fe400078e00ff */
[----:B------:R-:W-:Y:S02]  /*1d1180*/  IMAD.MOV.U32 R57, RZ, RZ, RZ ;  /* 0x000000ffff397224 */ /* 0x000fe400078e00ff */
[----:B0-----:R-:W-:Y:S02]  /*1d1190*/  IMAD.U32 R55, RZ, RZ, UR4 ;  /* 0x00000004ff377e24 */ /* 0x001fe4000f8e00ff */
[----:B------:R-:W-:-:S07]  /*1d11a0*/  IMAD.U32 R54, RZ, RZ, UR5 ;  /* 0x00000005ff367e24 */ /* 0x000fce000f8e00ff */
.L_x_11130:
        /* <DEDUP_REMOVED lines=20> */
.L_x_11129:
[----:B------:R-:W0:Y:S01]  /*1d12f0*/  LDCU.64 UR4, c[0x0][0x3c8] ;  /* 0x00007900ff0477ac */ /* 0x000e220008000a00 */
[----:B------:R-:W-:Y:S01]  /*1d1300*/  BSSY.RECONVERGENT B1, `(.L_x_11131) ;  /* 0x0000018000017945 */ /* 0x000fe20003800200 */
[----:B------:R-:W-:Y:S02]  /*1d1310*/  IMAD.MOV.U32 R15, RZ, RZ, RZ ;  /* 0x000000ffff0f7224 */ /* 0x000fe400078e00ff */
[----:B------:R-:W-:Y:S02]  /*1d1320*/  IMAD.MOV.U32 R56, RZ, RZ, RZ ;  /* 0x000000ffff387224 */ /* 0x000fe400078e00ff */
[----:B0-----:R-:W-:Y:S02]  /*1d1330*/  IMAD.U32 R55, RZ, RZ, UR4 ;  /* 0x00000004ff377e24 */ /* 0x001fe4000f8e00ff */
[----:B------:R-:W-:-:S07]  /*1d1340*/  IMAD.U32 R54, RZ, RZ, UR5 ;  /* 0x00000005ff367e24 */ /* 0x000fce000f8e00ff */
.L_x_11132:
        /* <DEDUP_REMOVED lines=20> */
.L_x_11131:
[----:B------:R-:W0:Y:S01]  /*1d1490*/  LDCU.64 UR4, c[0x0][0x3c8] ;  /* 0x00007900ff0477ac */ /* 0x000e220008000a00 */
[----:B------:R-:W-:Y:S01]  /*1d14a0*/  BSSY.RECONVERGENT B1, `(.L_x_11133) ;  /* 0x0000018000017945 */ /* 0x000fe20003800200 */
[----:B------:R-:W-:Y:S02]  /*1d14b0*/  IMAD.MOV.U32 R55, RZ, RZ, RZ ;  /* 0x000000ffff377224 */ /* 0x000fe400078e00ff */
[----:B------:R-:W-:Y:S02]  /*1d14c0*/  IMAD.MOV.U32 R57, RZ, RZ, RZ ;  /* 0x000000ffff397224 */ /* 0x000fe400078e00ff */
[----:B0-----:R-:W-:Y:S02]  /*1d14d0*/  IMAD.U32 R53, RZ, RZ, UR4 ;  /* 0x00000004ff357e24 */ /* 0x001fe4000f8e00ff */
[----:B------:R-:W-:-:S07]  /*1d14e0*/  IMAD.U32 R54, RZ, RZ, UR5 ;  /* 0x00000005ff367e24 */ /* 0x000fce000f8e00ff */
.L_x_11134:
        /* <DEDUP_REMOVED lines=20> */
.L_x_11133:
        /* <DEDUP_REMOVED lines=9> */
.L_x_11136:
        /* <DEDUP_REMOVED lines=20> */
.L_x_11135:
[----:B------:R-:W0:Y:S01]  /*1d1800*/  LDCU.64 UR4, c[0x0][0x3c8] ;  /* 0x00007900ff0477ac */ /* 0x000e220008000a00 */
[----:B------:R-:W-:Y:S01]  /*1d1810*/  BSSY.RECONVERGENT B1, `(.L_x_11137) ;  /* 0x0000018000017945 */ /* 0x000fe20003800200 */
[----:B------:R-:W-:Y:S02]  /*1d1820*/  IMAD.MOV.U32 R16, RZ, RZ, RZ ;  /* 0x000000ffff107224 */ /* 0x000fe400078e00ff */
[----:B------:R-:W-:Y:S02]  /*1d1830*/  IMAD.MOV.U32 R55, RZ, RZ, RZ ;  /* 0x000000ffff377224 */ /* 0x000fe400078e00ff */
[----:B0-----:R-:W-:Y:S02]  /*1d1840*/  IMAD.U32 R52, RZ, RZ, UR4 ;  /* 0x00000004ff347e24 */ /* 0x001fe4000f8e00ff */
[----:B------:R-:W-:-:S07]  /*1d1850*/  IMAD.U32 R54, RZ, RZ, UR5 ;  /* 0x00000005ff367e24 */ /* 0x000fce000f8e00ff */
.L_x_11138:
        /* <DEDUP_REMOVED lines=20> */
.L_x_11137:
[----:B------:R-:W0:Y:S01]  /*1d19a0*/  LDCU.64 UR4, c[0x0][0x3c8] ;  /* 0x00007900ff0477ac */ /* 0x000e220008000a00 */
[----:B------:R-:W-:Y:S01]  /*1d19b0*/  BSSY.RECONVERGENT B1, `(.L_x_11139) ;  /* 0x0000018000017945 */ /* 0x000fe20003800200 */
[----:B------:R-:W-:Y:S02]  /*1d19c0*/  IMAD.MOV.U32 R13, RZ, RZ, RZ ;  /* 0x000000ffff0d7224 */ /* 0x000fe400078e00ff */
[----:B------:R-:W-:Y:S02]  /*1d19d0*/  IMAD.MOV.U32 R56, RZ, RZ, RZ ;  /* 0x000000ffff387224 */ /* 0x000fe400078e00ff */
[----:B0-----:R-:W-:Y:S02]  /*1d19e0*/  IMAD.U32 R55, RZ, RZ, UR4 ;  /* 0x00000004ff377e24 */ /* 0x001fe4000f8e00ff */
[----:B------:R-:W-:-:S07]  /*1d19f0*/  IMAD.U32 R54, RZ, RZ, UR5 ;  /* 0x00000005ff367e24 */ /* 0x000fce000f8e00ff */
.L_x_11140:
        /* <DEDUP_REMOVED lines=20> */
.L_x_11139:
[----:B------:R-:W0:Y:S01]  /*1d1b40*/  LDCU.64 UR4, c[0x0][0x3c8] ;  /* 0x00007900ff0477ac */ /* 0x000e220008000a00 */
[----:B------:R-:W-:Y:S01]  /*1d1b50*/  BSSY.RECONVERGENT B1, `(.L_x_11141) ;  /* 0x0000018000017945 */ /* 0x000fe20003800200 */
[----:B------:R-:W-:Y:S02]  /*1d1b60*/  IMAD.MOV.U32 R15, RZ, RZ, RZ ;  /* 0x000000ffff0f7224 */ /* 0x000fe400078e00ff */
[----:B------:R-:W-:Y:S02]  /*1d1b70*/  IMAD.MOV.U32 R56, RZ, RZ, RZ ;  /* 0x000000ffff387224 */ /* 0x000fe400078e00ff */
[----:B0-----:R-:W-:Y:S02]  /*1d1b80*/  IMAD.U32 R55, RZ, RZ, UR4 ;  /* 0x00000004ff377e24 */ /* 0x001fe4000f8e00ff */
[----:B------:R-:W-:-:S07]  /*1d1b90*/  IMAD.U32 R54, RZ, RZ, UR5 ;  /* 0x00000005ff367e24 */ /* 0x000fce000f8e00ff */
.L_x_11142:
        /* <DEDUP_REMOVED lines=20> */
.L_x_11141:
[----:B------:R-:W0:Y:S01]  /*1d1ce0*/  LDCU.64 UR4, c[0x0][0x3c8] ;  /* 0x00007900ff0477ac */ /* 0x000e220008000a00 */
[----:B------:R-:W-:Y:S01]  /*1d1cf0*/  BSSY.RECONVERGENT B1, `(.L_x_11143) ;  /* 0x0000018000017945 */ /* 0x000fe20003800200 */
[----:B------:R-:W-:Y:S02]  /*1d1d00*/  IMAD.MOV.U32 R16, RZ, RZ, RZ ;  /* 0x000000ffff107224 */ /* 0x000fe400078e00ff */
[----:B------:R-:W-:Y:S02]  /*1d1d10*/  IMAD.MOV.U32 R57, RZ, RZ, RZ ;  /* 0x000000ffff397224 */ /* 0x000fe400078e00ff */
[----:B0-----:R-:W-:Y:S02]  /*1d1d20*/  IMAD.U32 R55, RZ, RZ, UR4 ;  /* 0x00000004ff377e24 */ /* 0x001fe4000f8e00ff */
[----:B------:R-:W-:-:S07]  /*1d1d30*/  IMAD.U32 R54, RZ, RZ, UR5 ;  /* 0x00000005ff367e24 */ /* 0x000fce000f8e00ff */
.L_x_11144:
        /* <DEDUP_REMOVED lines=20> */
.L_x_11143:
[----:B------:R-:W0:Y:S01]  /*1d1e80*/  LDCU.64 UR4, c[0x0][0x3c8] ;  /* 0x00007900ff0477ac */ /* 0x000e220008000a00 */
[----:B------:R-:W-:Y:S01]  /*1d1e90*/  BSSY.RECONVERGENT B1, `(.L_x_11145) ;  /* 0x0000018000017945 */ /* 0x000fe20003800200 */
[----:B------:R-:W-:Y:S02]  /*1d1ea0*/  IMAD.MOV.U32 R13, RZ, RZ, RZ ;  /* 0x000000ffff0d7224 */ /* 0x000fe400078e00ff */
[----:B------:R-:W-:Y:S02]  /*1d1eb0*/  IMAD.MOV.U32 R56, RZ, RZ, RZ ;  /* 0x000000ffff387224 */ /* 0x000fe400078e00ff */
[----:B0-----:R-:W-:Y:S02]  /*1d1ec0*/  IMAD.U32 R55, RZ, RZ, UR4 ;  /* 0x00000004ff377e24 */ /* 0x001fe4000f8e00ff */
[----:B------:R-:W-:-:S07]  /*1d1ed0*/  IMAD.U32 R54, RZ, RZ, UR5 ;  /* 0x00000005ff367e24 */ /* 0x000fce000f8e00ff */
.L_x_11146:
        /* <DEDUP_REMOVED lines=20> */
.L_x_11145:
[----:B------:R-:W0:Y:S01]  /*1d2020*/  LDCU.64 UR4, c[0x0][0x3c8] ;  /* 0x00007900ff0477ac */ /* 0x000e220008000a00 */
[----:B------:R-:W-:Y:S01]  /*1d2030*/  BSSY.RECONVERGENT B1, `(.L_x_11147) ;  /* 0x0000018000017945 */ /* 0x000fe20003800200 */
[----:B------:R-:W-:Y:S02]  /*1d2040*/  IMAD.MOV.U32 R15, RZ, RZ, RZ ;  /* 0x000000ffff0f7224 */ /* 0x000fe400078e00ff */
[----:B------:R-:W-:Y:S02]  /*1d2050*/  IMAD.MOV.U32 R56, RZ, RZ, RZ ;  /* 0x000000ffff387224 */ /* 0x000fe400078e00ff */
[----:B0-----:R-:W-:Y:S02]  /*1d2060*/  IMAD.U32 R55, RZ, RZ, UR4 ;  /* 0x00000004ff377e24 */ /* 0x001fe4000f8e00ff */
[----:B------:R-:W-:-:S07]  /*1d2070*/  IMAD.U32 R54, RZ, RZ, UR5 ;  /* 0x00000005ff367e24 */ /* 0x000fce000f8e00ff */
.L_x_11148:
        /* <DEDUP_REMOVED lines=20> */
.L_x_11147:
[----:B------:R-:W0:Y:S01]  /*1d21c0*/  LDCU.64 UR4, c[0x0][0x3c8] ;  /* 0x00007900ff0477ac */ /* 0x000e220008000a00 */
[----:B------:R-:W-:Y:S01]  /*1d21d0*/  BSSY.RECONVERGENT B1, `(.L_x_11149) ;  /* 0x0000018000017945 */ /* 0x000fe20003800200 */
[----:B------:R-:W-:Y:S02]  /*1d21e0*/  IMAD.MOV.U32 R16, RZ, RZ, RZ ;  /* 0x000000ffff107224 */ /* 0x000fe400078e00ff */
[----:B------:R-:W-:Y:S02]  /*1d21f0*/  IMAD.MOV.U32 R57, RZ, RZ, RZ ;  /* 0x000000ffff397224 */ /* 0x000fe400078e00ff */
[----:B0-----:R-:W-:Y:S02]  /*1d2200*/  IMAD.U32 R55, RZ, RZ, UR4 ;  /* 0x00000004ff377e24 */ /* 0x001fe4000f8e00ff */
[----:B------:R-:W-:-:S07]  /*1d2210*/  IMAD.U32 R54, RZ, RZ, UR5 ;  /* 0x00000005ff367e24 */ /* 0x000fce000f8e00ff */
.L_x_11150:
        /* <DEDUP_REMOVED lines=20> */
.L_x_11149:
[----:B------:R-:W0:Y:S01]  /*1d2360*/  LDCU.64 UR4, c[0x0][0x3c8] ;  /* 0x00007900ff0477ac */ /* 0x000e220008000a00 */
[----:B------:R-:W-:Y:S01]  /*1d2370*/  BSSY.RECONVERGENT B1, `(.L_x_11151) ;  /* 0x0000018000017945 */ /* 0x000fe20003800200 */
[----:B------:R-:W-:Y:S02]  /*1d2380*/  IMAD.MOV.U32 R13, RZ, RZ, RZ ;  /* 0x000000ffff0d7224 */ /* 0x000fe400078e00ff */
[----:B------:R-:W-:Y:S02]  /*1d2390*/  IMAD.MOV.U32 R56, RZ, RZ, RZ ;  /* 0x000000ffff387224 */ /* 0x000fe400078e00ff */
[----:B0-----:R-:W-:Y:S02]  /*1d23a0*/  IMAD.U32 R55, RZ, RZ, UR4 ;  /* 0x00000004ff377e24 */ /* 0x001fe4000f8e00ff */
[----:B------:R-:W-:-:S07]  /*1d23b0*/  IMAD.U32 R54, RZ, RZ, UR5 ;  /* 0x00000005ff367e24 */ /* 0x000fce000f8e00ff */
.L_x_11152:
        /* <DEDUP_REMOVED lines=20> */
.L_x_11151:
[----:B------:R-:W0:Y:S01]  /*1d2500*/  LDCU.64 UR4, c[0x0][0x3c8] ;  /* 0x00007900ff0477ac */ /* 0x000e220008000a00 */
[----:B------:R-:W-:Y:S01]  /*1d2510*/  BSSY.RECONVERGENT B1, `(.L_x_11153) ;  /* 0x0000018000017945 */ /* 0x000fe20003800200 */
[----:B------:R-:W-:Y:S02]  /*1d2520*/  IMAD.MOV.U32 R15, RZ, RZ, RZ ;  /* 0x000000ffff0f7224 */ /* 0x000fe400078e00ff */
[----:B------:R-:W-:Y:S02]  /*1d2530*/  IMAD.MOV.U32 R56, RZ, RZ, RZ ;  /* 0x000000ffff387224 */ /* 0x000fe400078e00ff */
[----:B0-----:R-:W-:Y:S02]  /*1d2540*/  IMAD.U32 R55, RZ, RZ, UR4 ;  /* 0x00000004ff377e24 */ /* 0x001fe4000f8e00ff */
[----:B------:R-:W-:-:S07]  /*1d2550*/  IMAD.U32 R54, RZ, RZ, UR5 ;  /* 0x00000005ff367e24 */ /* 0x000fce000f8e00ff */
.L_x_11154:
        /* <DEDUP_REMOVED lines=20> */
.L_x_11153:
[----:B------:R-:W0:Y:S01]  /*1d26a0*/  LDCU.64 UR4, c[0x0][0x3c8] ;  /* 0x00007900ff0477ac */ /* 0x000e220008000a00 */
[----:B------:R-:W-:Y:S01]  /*1d26b0*/  BSSY.RECONVERGENT B1, `(.L_x_11155) ;  /* 0x0000018000017945 */ /* 0x000fe20003800200 */
[----:B------:R-:W-:Y:S02]  /*1d26c0*/  IMAD.MOV.U32 R16, RZ, RZ, RZ ;  /* 0x000000ffff107224 */ /* 0x000fe400078e00ff */
[----:B------:R-:W-:Y:S02]  /*1d26d0*/  IMAD.MOV.U32 R57, RZ, RZ, RZ ;  /* 0x000000ffff397224 */ /* 0x000fe400078e00ff */
[----:B0-----:R-:W-:Y:S02]  /*1d26e0*/  IMAD.U32 R55, RZ, RZ, UR4 ;  /* 0x00000004ff377e24 */ /* 0x001fe4000f8e00ff */
[----:B------:R-:W-:-:S07]  /*1d26f0*/  IMAD.U32 R54, RZ, RZ, UR5 ;  /* 0x00000005ff367e24 */ /* 0x000fce000f8e00ff */
.L_x_11156:
        /* <DEDUP_REMOVED lines=20> */
.L_x_11155:
[----:B------:R-:W0:Y:S01]  /*1d2840*/  LDCU.64 UR4, c[0x0][0x3c8] ;  /* 0x00007900ff0477ac */ /* 0x000e220008000a00 */
[----:B------:R-:W-:Y:S01]  /*1d2850*/  BSSY.RECONVERGENT B1, `(.L_x_11157) ;  /* 0x0000018000017945 */ /* 0x000fe20003800200 */
[----:B------:R-:W-:Y:S02]  /*1d2860*/  IMAD.MOV.U32 R13, RZ, RZ, RZ ;  /* 0x000000ffff0d7224 */ /* 0x000fe400078e00ff */
[----:B------:R-:W-:Y:S02]  /*1d2870*/  IMAD.MOV.U32 R56, RZ, RZ, RZ ;  /* 0x000000ffff387224 */ /* 0x000fe400078e00ff */
[----:B0-----:R-:W-:Y:S02]  /*1d2880*/  IMAD.U32 R55, RZ, RZ, UR4 ;  /* 0x00000004ff377e24 */ /* 0x001fe4000f8e00ff */
[----:B------:R-:W-:-:S07]  /*1d2890*/  IMAD.U32 R54, RZ, RZ, UR5 ;  /* 0x00000005ff367e24 */ /* 0x000fce000f8e00ff */
.L_x_11158:
        /* <DEDUP_REMOVED lines=20> */
.L_x_11157:
[----:B------:R-:W0:Y:S01]  /*1d29e0*/  LDCU.64 UR4, c[0x0][0x3c8] ;  /* 0x00007900ff0477ac */ /* 0x000e220008000a00 */
[----:B------:R-:W-:Y:S01]  /*1d29f0*/  BSSY.RECONVERGENT B1, `(.L_x_11159) ;  /* 0x0000018000017945 */ /* 0x000fe20003800200 */
[----:B------:R-:W-:Y:S02]  /*1d2a00*/  IMAD.MOV.U32 R15, RZ, RZ, RZ ;  /* 0x000000ffff0f7224 */ /* 0x000fe400078e00ff */
[----:B------:R-:W-:Y:S02]  /*1d2a10*/  IMAD.MOV.U32 R56, RZ, RZ, RZ ;  /* 0x000000ffff387224 */ /* 0x000fe400078e00ff */
[----:B0-----:R-:W-:Y:S02]  /*1d2a20*/  IMAD.U32 R55, RZ, RZ, UR4 ;  /* 0x00000004ff377e24 */ /* 0x001fe4000f8e00ff */
[----:B------:R-:W-:-:S07]  /*1d2a30*/  IMAD.U32 R54, RZ, RZ, UR5 ;  /* 0x00000005ff367e24 */ /* 0x000fce000f8e00ff */
.L_x_11160:
        /* <DEDUP_REMOVED lines=20> */
.L_x_11159:
[----:B------:R-:W0:Y:S01]  /*1d2b80*/  LDCU.64 UR4, c[0x0][0x3c8] ;  /* 0x00007900ff0477ac */ /* 0x000e220008000a00 */
[----:B------:R-:W-:Y:S01]  /*1d2b90*/  BSSY.RECONVERGENT B1, `(.L_x_11161) ;  /* 0x0000018000017945 */ /* 0x000fe20003800200 */
[----:B------:R-:W-:Y:S02]  /*1d2ba0*/  IMAD.MOV.U32 R16, RZ, RZ, RZ ;  /* 0x000000ffff107224 */ /* 0x000fe400078e00ff */
[----:B------:R-:W-:Y:S02]  /*1d2bb0*/  IMAD.MOV.U32 R57, RZ, RZ, RZ ;  /* 0x000000ffff397224 */ /* 0x000fe400078e00ff */
[----:B0-----:R-:W-:Y:S02]  /*1d2bc0*/  IMAD.U32 R55, RZ, RZ, UR4 ;  /* 0x00000004ff377e24 */ /* 0x001fe4000f8e00ff */
[----:B------:R-:W-:-:S07]  /*1d2bd0*/  IMAD.U32 R54, RZ, RZ, UR5 ;  /* 0x00000005ff367e24 */ /* 0x000fce000f8e00ff */
.L_x_11162:
        /* <DEDUP_REMOVED lines=20> */
.L_x_11161:
[----:B------:R-:W0:Y:S01]  /*1d2d20*/  LDCU.64 UR4, c[0x0][0x3c8] ;  /* 0x00007900ff0477ac */ /* 0x000e220008000a00 */
[----:B------:R-:W-:Y:S01]  /*1d2d30*/  BSSY.RECONVERGENT B1, `(.L_x_11163) ;  /* 0x0000018000017945 */ /* 0x000fe20003800200 */
[----:B------:R-:W-:Y:S02]  /*1d2d40*/  IMAD.MOV.U32 R13, RZ, RZ, RZ ;  /* 0x000000ffff0d7224 */ /* 0x000fe400078e00ff */
[----:B------:R-:W-:Y:S02]  /*1d2d50*/  IMAD.MOV.U32 R56, RZ, RZ, RZ ;  /* 0x000000ffff387224 */ /* 0x000fe400078e00ff */
[----:B0-----:R-:W-:Y:S02]  /*1d2d60*/  IMAD.U32 R55, RZ, RZ, UR4 ;  /* 0x00000004ff377e24 */ /* 0x001fe4000f8e00ff */
[----:B------:R-:W-:-:S07]  /*1d2d70*/  IMAD.U32 R54, RZ, RZ, UR5 ;  /* 0x00000005ff367e24 */ /* 0x000fce000f8e00ff */
.L_x_11164:
        /* <DEDUP_REMOVED lines=20> */
.L_x_11163:
[----:B------:R-:W0:Y:S01]  /*1d2ec0*/  LDCU.64 UR4, c[0x0][0x3c8] ;  /* 0x00007900ff0477ac */ /* 0x000e220008000a00 */
[----:B------:R-:W-:Y:S01]  /*1d2ed0*/  BSSY.RECONVERGENT B1, `(.L_x_11165) ;  /* 0x0000018000017945 */ /* 0x000fe20003800200 */
[----:B------:R-:W-:Y:S02]  /*1d2ee0*/  IMAD.MOV.U32 R15, RZ, RZ, RZ ;  /* 0x000000ffff0f7224 */ /* 0x000fe400078e00ff */
[----:B------:R-:W-:Y:S02]  /*1d2ef0*/  IMAD.MOV.U32 R56, RZ, RZ, RZ ;  /* 0x000000ffff387224 */ /* 0x000fe400078e00ff */
[----:B0-----:R-:W-:Y:S02]  /*1d2f00*/  IMAD.U32 R55, RZ, RZ, UR4 ;  /* 0x00000004ff377e24 */ /* 0x001fe4000f8e00ff */
[----:B------:R-:W-:-:S07]  /*1d2f10*/  IMAD.U32 R54, RZ, RZ, UR5 ;  /* 0x00000005ff367e24 */ /* 0x000fce000f8e00ff */
.L_x_11166:
        /* <DEDUP_REMOVED lines=20> */
.L_x_11165:
[----:B------:R-:W0:Y:S01]  /*1d3060*/  LDCU.64 UR4, c[0x0][0x3c8] ;  /* 0x00007900ff0477ac */ /* 0x000e220008000a00 */
[----:B------:R-:W-:Y:S01]  /*1d3070*/  BSSY.RECONVERGENT B1, `(.L_x_11167) ;  /* 0x0000018000017945 */ /* 0x000fe20003800200 */
[----:B------:R-:W-:Y:S02]  /*1d3080*/  IMAD.MOV.U32 R16, RZ, RZ, RZ ;  /* 0x000000ffff107224 */ /* 0x000fe400078e00ff */
[----:B------:R-:W-:Y:S02]  /*1d3090*/  IMAD.MOV.U32 R57, RZ, RZ, RZ ;  /* 0x000000ffff397224 */ /* 0x000fe400078e00ff */
[----:B0-----:R-:W-:Y:S02]  /*1d30a0*/  IMAD.U32 R55, RZ, RZ, UR4 ;  /* 0x00000004ff377e24 */ /* 0x001fe4000f8e00ff */
[----:B------:R-:W-:-:S07]  /*1d30b0*/  IMAD.U32 R54, RZ, RZ, UR5 ;  /* 0x00000005ff367e24 */ /* 0x000fce000f8e00ff */
.L_x_11168:
        /* <DEDUP_REMOVED lines=20> */
.L_x_11167:
[----:B------:R-:W0:Y:S01]  /*1d3200*/  LDCU.64 UR4, c[0x0][0x3c8] ;  /* 0x00007900ff0477ac */ /* 0x000e220008000a00 */
[----:B------:R-:W-:Y:S01]  /*1d3210*/  BSSY.RECONVERGENT B1, `(.L_x_11169) ;  /* 0x0000018000017945 */ /* 0x000fe20003800200 */
[----:B------:R-:W-:Y:S02]  /*1d3220*/  IMAD.MOV.U32 R13, RZ, RZ, RZ ;  /* 0x000000ffff0d7224 */ /* 0x000fe400078e00ff */
[----:B------:R-:W-:Y:S02]  /*1d3230*/  IMAD.MOV.U32 R56, RZ, RZ, RZ ;  /* 0x000000ffff387224 */ /* 0x000fe400078e00ff */
[----:B0-----:R-:W-:Y:S02]  /*1d3240*/  IMAD.U32 R55, RZ, RZ, UR4 ;  /* 0x00000004ff377e24 */ /* 0x001fe4000f8e00ff */
[----:B------:R-:W-:-:S07]  /*1d3250*/  IMAD.U32 R54, RZ, RZ, UR5 ;  /* 0x00000005ff367e24 */ /* 0x000fce000f8e00ff */
.L_x_11170:
        /* <DEDUP_REMOVED lines=20> */
.L_x_11169:
[----:B------:R-:W0:Y:S01]  /*1d33a0*/  LDCU.64 UR4, c[0x0][0x3c8] ;  /* 0x00007900ff0477ac */ /* 0x000e220008000a00 */
[----:B------:R-:W-:Y:S01]  /*1d33b0*/  BSSY.RECONVERGENT B1, `(.L_x_11171) ;  /* 0x0000018000017945 */ /* 0x000fe20003800200 */
[----:B------:R-:W-:Y:S02]  /*1d33c0*/  IMAD.MOV.U32 R15, RZ, RZ, RZ ;  /* 0x000000ffff0f7224 */ /* 0x000fe400078e00ff */
[----:B------:R-:W-:Y:S02]  /*1d33d0*/  IMAD.MOV.U32 R56, RZ, RZ, RZ ;  /* 0x000000ffff387224 */ /* 0x000fe400078e00ff */
[----:B0-----:R-:W-:Y:S02]  /*1d33e0*/  IMAD.U32 R55, RZ, RZ, UR4 ;  /* 0x00000004ff377e24 */ /* 0x001fe4000f8e00ff */
[----:B------:R-:W-:-:S07]  /*1d33f0*/  IMAD.U32 R54, RZ, RZ, UR5 ;  /* 0x00000005ff367e24 */ /* 0x000fce000f8e00ff */
.L_x_11172:
        /* <DEDUP_REMOVED lines=20> */
.L_x_11171:
[----:B------:R-:W0:Y:S01]  /*1d3540*/  LDCU.64 UR4, c[0x0][0x3c8] ;  /* 0x00007900ff0477ac */ /* 0x000e220008000a00 */
[----:B------:R-:W-:Y:S01]  /*1d3550*/  BSSY.RECONVERGENT B1, `(.L_x_11173) ;  /* 0x0000018000017945 */ /* 0x000fe20003800200 */
[----:B------:R-:W-:Y:S02]  /*1d3560*/  IMAD.MOV.U32 R55, RZ, RZ, RZ ;  /* 0x000000ffff377224 */ /* 0x000fe400078e00ff */
[----:B------:R-:W-:Y:S02]  /*1d3570*/  IMAD.MOV.U32 R57, RZ, RZ, RZ ;  /* 0x000000ffff397224 */ /* 0x000fe400078e00ff */
[----:B0-----:R-:W-:Y:S02]  /*1d3580*/  IMAD.U32 R53, RZ, RZ, UR4 ;  /* 0x00000004ff357e24 */ /* 0x001fe4000f8e00ff */
[----:B------:R-:W-:-:S07]  /*1d3590*/  IMAD.U32 R54, RZ, RZ, UR5 ;  /* 0x00000005ff367e24 */ /* 0x000fce000f8e00ff */
.L_x_11174:
        /* <DEDUP_REMOVED lines=20> */
.L_x_11173:
        /* <DEDUP_REMOVED lines=9> */
.L_x_11176:
        /* <DEDUP_REMOVED lines=20> */
.L_x_11175:
[----:B------:R-:W0:Y:S01]  /*1d38b0*/  LDCU.64 UR4, c[0x0][0x3c8] ;  /* 0x00007900ff0477ac */ /* 0x000e220008000a00 */
[----:B------:R-:W-:Y:S01]  /*1d38c0*/  BSSY.RECONVERGENT B1, `(.L_x_11177) ;  /* 0x0000018000017945 */ /* 0x000fe20003800200 */
[----:B------:R-:W-:Y:S02]  /*1d38d0*/  IMAD.MOV.U32 R42, RZ, RZ, RZ ;  /* 0x000000ffff2a7224 */ /* 0x000fe400078e00ff */
[----:B------:R-:W-:Y:S02]  /*1d38e0*/  IMAD.MOV.U32 R55, RZ, RZ, RZ ;  /* 0x000000ffff377224 */ /* 0x000fe400078e00ff */
[----:B0-----:R-:W-:Y:S02]  /*1d38f0*/  IMAD.U32 R54, RZ, RZ, UR4 ;  /* 0x00000004ff367e24 */ /* 0x001fe4000f8e00ff */
[----:B------:R-:W-:-:S07]  /*1d3900*/  IMAD.U32 R53, RZ, RZ, UR5 ;  /* 0x00000005ff357e24 */ /* 0x000fce000f8e00ff */
.L_x_11178:
        /* <DEDUP_REMOVED lines=20> */
.L_x_11177:
[----:B------:R-:W0:Y:S01]  /*1d3a50*/  LDCU.64 UR4, c[0x0][0x3c8] ;  /* 0x00007900ff0477ac */ /* 0x000e220008000a00 */
[----:B------:R-:W-:Y:S01]  /*1d3a60*/  BSSY.RECONVERGENT B1, `(.L_x_11179) ;  /* 0x0000018000017945 */ /* 0x000fe20003800200 */
[----:B------:R-:W-:Y:S02]  /*1d3a70*/  IMAD.MOV.U32 R13, RZ, RZ, RZ ;  /* 0x000000ffff0d7224 */ /* 0x000fe400078e00ff */
[----:B------:R-:W-:Y:S02]  /*1d3a80*/  IMAD.MOV.U32 R56, RZ, RZ, RZ ;  /* 0x000000ffff387224 */ /* 0x000fe400078e00ff */
[----:B0-----:R-:W-:Y:S02]  /*1d3a90*/  IMAD.U32 R54, RZ, RZ, UR4 ;  /* 0x00000004ff367e24 */ /* 0x001fe4000f8e00ff */
[----:B------:R-:W-:-:S07]  /*1d3aa0*/  IMAD.U32 R55, RZ, RZ, UR5 ;  /* 0x00000005ff377e24 */ /* 0x000fce000f8e00ff */
.L_x_11180:
        /* <DEDUP_REMOVED lines=20> */
.L_x_11179:
[----:B------:R-:W0:Y:S01]  /*1d3bf0*/  LDCU.64 UR4, c[0x0][0x3c8] ;  /* 0x00007900ff0477ac */ /* 0x000e220008000a00 */
[----:B------:R-:W-:Y:S01]  /*1d3c00*/  BSSY.RECONVERGENT B1, `(.L_x_11181) ;  /* 0x0000018000017945 */ /* 0x000fe20003800200 */
[----:B------:R-:W-:Y:S02]  /*1d3c10*/  IMAD.MOV.U32 R16, RZ, RZ, RZ ;  /* 0x000000ffff107224 */ /* 0x000fe400078e00ff */
[----:B------:R-:W-:Y:S02]  /*1d3c20*/  IMAD.MOV.U32 R57, RZ, RZ, RZ ;  /* 0x000000ffff397224 */ /* 0x000fe400078e00ff */
[----:B0-----:R-:W-:Y:S02]  /*1d3c30*/  IMAD.U32 R54, RZ, RZ, UR4 ;  /* 0x00000004ff367e24 */ /* 0x001fe4000f8e00ff */
[----:B------:R-:W-:-:S07]  /*1d3c40*/  IMAD.U32 R55, RZ, RZ, UR5 ;  /* 0x00000005ff377e24 */ /* 0x000fce000f8e00ff */
.L_x_11182:
        /* <DEDUP_REMOVED lines=20> */
.L_x_11181:
[----:B------:R-:W0:Y:S01]  /*1d3d90*/  LDCU.64 UR4, c[0x0][0x3c8] ;  /* 0x00007900ff0477ac */ /* 0x000e220008000a00 */
[----:B------:R-:W-:Y:S01]  /*1d3da0*/  BSSY.RECONVERGENT B1, `(.L_x_11183) ;  /* 0x0000018000017945 */ /* 0x000fe20003800200 */
[----:B------:R-:W-:Y:S02]  /*1d3db0*/  IMAD.MOV.U32 R42, RZ, RZ, RZ ;  /* 0x000000ffff2a7224 */ /* 0x000fe400078e00ff */
[----:B------:R-:W-:Y:S02]  /*1d3dc0*/  IMAD.MOV.U32 R57, RZ, RZ, RZ ;  /* 0x000000ffff397224 */ /* 0x000fe400078e00ff */
[----:B0-----:R-:W-:Y:S02]  /*1d3dd0*/  IMAD.U32 R54, RZ, RZ, UR4 ;  /* 0x00000004ff367e24 */ /* 0x001fe4000f8e00ff */
[----:B------:R-:W-:-:S07]  /*1d3de0*/  IMAD.U32 R55, RZ, RZ, UR5 ;  /* 0x00000005ff377e24 */ /* 0x000fce000f8e00ff */
.L_x_11184:
        /* <DEDUP_REMOVED lines=20> */
.L_x_11183:
[----:B------:R-:W0:Y:S01]  /*1d3f30*/  LDCU.64 UR4, c[0x0][0x3c8] ;  /* 0x00007900ff0477ac */ /* 0x000e220008000a00 */
[----:B------:R-:W-:Y:S01]  /*1d3f40*/  BSSY.RECONVERGENT B1, `(.L_x_11185) ;  /* 0x0000018000017945 */ /* 0x000fe20003800200 */
[----:B------:R-:W-:Y:S02]  /*1d3f50*/  IMAD.MOV.U32 R13, RZ, RZ, RZ ;  /* 0x000000ffff0d7224 */ /* 0x000fe400078e00ff */
[----:B------:R-:W-:Y:S02]  /*1d3f60*/  IMAD.MOV.U32 R56, RZ, RZ, RZ ;  /* 0x000000ffff387224 */ /* 0x000fe400078e00ff */
[----:B0-----:R-:W-:Y:S02]  /*1d3f70*/  IMAD.U32 R54, RZ, RZ, UR4 ;  /* 0x00000004ff367e24 */ /* 0x001fe4000f8e00ff */
[----:B------:R-:W-:-:S07]  /*1d3f80*/  IMAD.U32 R55, RZ, RZ, UR5 ;  /* 0x00000005ff377e24 */ /* 0x000fce000f8e00ff */
.L_x_11186:
        /* <DEDUP_REMOVED lines=20> */
.L_x_11185:
[----:B------:R-:W0:Y:S01]  /*1d40d0*/  LDCU.64 UR4, c[0x0][0x3c8] ;  /* 0x00007900ff0477ac */ /* 0x000e220008000a00 */
[----:B------:R-:W-:Y:S01]  /*1d40e0*/  BSSY.RECONVERGENT B1, `(.L_x_11187) ;  /* 0x0000018000017945 */ /* 0x000fe20003800200 */
[----:B------:R-:W-:Y:S02]  /*1d40f0*/  IMAD.MOV.U32 R16, RZ, RZ, RZ ;  /* 0x000000ffff107224 */ /* 0x000fe400078e00ff */
[----:B------:R-:W-:Y:S02]  /*1d4100*/  IMAD.MOV.U32 R57, RZ, RZ, RZ ;  /* 0x000000ffff397224 */ /* 0x000fe400078e00ff */
[----:B0-----:R-:W-:Y:S02]  /*1d4110*/  IMAD.U32 R54, RZ, RZ, UR4 ;  /* 0x00000004ff367e24 */ /* 0x001fe4000f8e00ff */
[----:B------:R-:W-:-:S07]  /*1d4120*/  IMAD.U32 R55, RZ, RZ, UR5 ;  /* 0x00000005ff377e24 */ /* 0x000fce000f8e00ff */
.L_x_11188:
        /* <DEDUP_REMOVED lines=20> */
.L_x_11187:
[----:B------:R-:W0:Y:S01]  /*1d4270*/  LDCU.64 UR4, c[0x0][0x3c8] ;  /* 0x00007900ff0477ac */ /* 0x000e220008000a00 */
[----:B------:R-:W-:Y:S01]  /*1d4280*/  BSSY.RECONVERGENT B1, `(.L_x_11189) ;  /* 0x0000018000017945 */ /* 0x000fe20003800200 */
[----:B------:R-:W-:Y:S02]  /*1d4290*/  IMAD.MOV.U32 R42, RZ, RZ, RZ ;  /* 0x000000ffff2a7224 */ /* 0x000fe400078e00ff */
[----:B------:R-:W-:Y:S02]  /*1d42a0*/  IMAD.MOV.U32 R57, RZ, RZ, RZ ;  /* 0x000000ffff397224 */ /* 0x000fe400078e00ff */
[----:B0-----:R-:W-:Y:S02]  /*1d42b0*/  IMAD.U32 R54, RZ, RZ, UR4 ;  /* 0x00000004ff367e24 */ /* 0x001fe4000f8e00ff */
[----:B------:R-:W-:-:S07]  /*1d42c0*/  IMAD.U32 R55, RZ, RZ, UR5 ;  /* 0x00000005ff377e24 */ /* 0x000fce000f8e00ff */
.L_x_11190:
        /* <DEDUP_REMOVED lines=20> */
.L_x_11189:
[----:B------:R-:W0:Y:S01]  /*1d4410*/  LDCU.64 UR4, c[0x0][0x3c8] ;  /* 0x00007900ff0477ac */ /* 0x000e220008000a00 */
[----:B------:R-:W-:Y:S01]  /*1d4420*/  BSSY.RECONVERGENT B1, `(.L_x_11191) ;  /* 0x0000018000017945 */ /* 0x000fe20003800200 */
[----:B------:R-:W-:Y:S02]  /*1d4430*/  IMAD.MOV.U32 R13, RZ, RZ, RZ ;  /* 0x000000ffff0d7224 */ /* 0x000fe400078e00ff */
[----:B------:R-:W-:Y:S02]  /*1d4440*/  IMAD.MOV.U32 R56, RZ, RZ, RZ ;  /* 0x000000ffff387224 */ /* 0x000fe400078e00ff */
[----:B0-----:R-:W-:Y:S02]  /*1d4450*/  IMAD.U32 R54, RZ, RZ, UR4 ;  /* 0x00000004ff367e24 */ /* 0x001fe4000f8e00ff */
[----:B------:R-:W-:-:S07]  /*1d4460*/  IMAD.U32 R55, RZ, RZ, UR5 ;  /* 0x00000005ff377e24 */ /* 0x000fce000f8e00ff */
.L_x_11192:
        /* <DEDUP_REMOVED lines=20> */
.L_x_11191:
[----:B------:R-:W0:Y:S01]  /*1d45b0*/  LDCU.64 UR4, c[0x0][0x3c8] ;  /* 0x00007900ff0477ac */ /* 0x000e220008000a00 */
[----:B------:R-:W-:Y:S01]  /*1d45c0*/  BSSY.RECONVERGENT B1, `(.L_x_11193) ;  /* 0x0000018000017945 */ /* 0x000fe20003800200 */
[----:B------:R-:W-:Y:S02]  /*1d45d0*/  IMAD.MOV.U32 R16, RZ, RZ, RZ ;  /* 0x000000ffff107224 */ /* 0x000fe400078e00ff */
[----:B------:R-:W-:Y:S02]  /*1d45e0*/  IMAD.MOV.U32 R57, RZ, RZ, RZ ;  /* 0x000000ffff397224 */ /* 0x000fe400078e00ff */
[----:B0-----:R-:W-:Y:S02]  /*1d45f0*/  IMAD.U32 R54, RZ, RZ, UR4 ;  /* 0x00000004ff367e24 */ /* 0x001fe4000f8e00ff */
[----:B------:R-:W-:-:S07]  /*1d4600*/  IMAD.U32 R55, RZ, RZ, UR5 ;  /* 0x00000005ff377e24 */ /* 0x000fce000f8e00ff */
.L_x_11194:
        /* <DEDUP_REMOVED lines=20> */
.L_x_11193:
[----:B------:R-:W0:Y:S01]  /*1d4750*/  LDCU.64 UR4, c[0x0][0x3c8] ;  /* 0x00007900ff0477ac */ /* 0x000e220008000a00 */
[----:B------:R-:W-:Y:S01]  /*1d4760*/  BSSY.RECONVERGENT B1, `(.L_x_11195) ;  /* 0x0000018000017945 */ /* 0x000fe20003800200 */
[----:B------:R-:W-:Y:S02]  /*1d4770*/  IMAD.MOV.U32 R42, RZ, RZ, RZ ;  /* 0x000000ffff2a7224 */ /* 0x000fe400078e00ff */
[----:B------:R-:W-:Y:S02]  /*1d4780*/  IMAD.MOV.U32 R57, RZ, RZ, RZ ;  /* 0x000000ffff397224 */ /* 0x000fe400078e00ff */
[----:B0-----:R-:W-:Y:S02]  /*1d4790*/  IMAD.U32 R54, RZ, RZ, UR4 ;  /* 0x00000004ff367e24 */ /* 0x001fe4000f8e00ff */
[----:B------:R-:W-:-:S07]  /*1d47a0*/  IMAD.U32 R55, RZ, RZ, UR5 ;  /* 0x00000005ff377e24 */ /* 0x000fce000f8e00ff */
.L_x_11196:
        /* <DEDUP_REMOVED lines=20> */
.L_x_11195:
[----:B------:R-:W0:Y:S01]  /*1d48f0*/  LDCU.64 UR4, c[0x0][0x3c8] ;  /* 0x00007900ff0477ac */ /* 0x000e220008000a00 */
[----:B------:R-:W-:Y:S01]  /*1d4900*/  BSSY.RECONVERGENT B1, `(.L_x_11197) ;  /* 0x0000018000017945 */ /* 0x000fe20003800200 */
[----:B------:R-:W-:Y:S02]  /*1d4910*/  IMAD.MOV.U32 R13, RZ, RZ, RZ ;  /* 0x000000ffff0d7224 */ /* 0x000fe400078e00ff */
[----:B------:R-:W-:Y:S02]  /*1d4920*/  IMAD.MOV.U32 R56, RZ, RZ, RZ ;  /* 0x000000ffff387224 */ /* 0x000fe400078e00ff */
[----:B0-----:R-:W-:Y:S02]  /*1d4930*/  IMAD.U32 R54, RZ, RZ, UR4 ;  /* 0x00000004ff367e24 */ /* 0x001fe4000f8e00ff */
[----:B------:R-:W-:-:S07]  /*1d4940*/  IMAD.U32 R55, RZ, RZ, UR5 ;  /* 0x00000005ff377e24 */ /* 0x000fce000f8e00ff */
.L_x_11198:
        /* <DEDUP_REMOVED lines=20> */
.L_x_11197:
[----:B------:R-:W0:Y:S01]  /*1d4a90*/  LDCU.64 UR4, c[0x0][0x3c8] ;  /* 0x00007900ff0477ac */ /* 0x000e220008000a00 */
[----:B------:R-:W-:Y:S01]  /*1d4aa0*/  BSSY.RECONVERGENT B1, `(.L_x_11199) ;  /* 0x0000018000017945 */ /* 0x000fe20003800200 */
[----:B------:R-:W-:Y:S02]  /*1d4ab0*/  IMAD.MOV.U32 R16, RZ, RZ, RZ ;  /* 0x000000ffff107224 */ /* 0x000fe400078e00ff */
[----:B------:R-:W-:Y:S02]  /*1d4ac0*/  IMAD.MOV.U32 R57, RZ, RZ, RZ ;  /* 0x000000ffff397224 */ /* 0x000fe400078e00ff */
[----:B0-----:R-:W-:Y:S02]  /*1d4ad0*/  IMAD.U32 R54, RZ, RZ, UR4 ;  /* 0x00000004ff367e24 */ /* 0x001fe4000f8e00ff */
[----:B------:R-:W-:-:S07]  /*1d4ae0*/  IMAD.U32 R55, RZ, RZ, UR5 ;  /* 0x00000005ff377e24 */ /* 0x000fce000f8e00ff */
.L_x_11200:
        /* <DEDUP_REMOVED lines=20> */
.L_x_11199:
[----:B------:R-:W0:Y:S01]  /*1d4c30*/  LDCU.64 UR4, c[0x0][0x3c8] ;  /* 0x00007900ff0477ac */ /* 0x000e220008000a00 */
[----:B------:R-:W-:Y:S01]  /*1d4c40*/  BSSY.RECONVERGENT B1, `(.L_x_11201) ;  /* 0x0000018000017945 */ /* 0x000fe20003800200 */
[----:B------:R-:W-:Y:S02]  /*1d4c50*/  IMAD.MOV.U32 R42, RZ, RZ, RZ ;  /* 0x000000ffff2a7224 */ /* 0x000fe400078e00ff */
[----:B------:R-:W-:Y:S02]  /*1d4c60*/  IMAD.MOV.U32 R57, RZ, RZ, RZ ;  /* 0x000000ffff397224 */ /* 0x000fe400078e00ff */
[----:B0-----:R-:W-:Y:S02]  /*1d4c70*/  IMAD.U32 R54, RZ, RZ, UR4 ;  /* 0x00000004ff367e24 */ /* 0x001fe4000f8e00ff */
[----:B------:R-:W-:-:S07]  /*1d4c80*/  IMAD.U32 R55, RZ, RZ, UR5 ;  /* 0x00000005ff377e24 */ /* 0x000fce000f8e00ff */
.L_x_11202:
        /* <DEDUP_REMOVED lines=20> */
.L_x_11201:
[----:B------:R-:W0:Y:S01]  /*1d4dd0*/  LDCU.64 UR4, c[0x0][0x3c8] ;  /* 0x00007900ff0477ac */ /* 0x000e220008000a00 */
[----:B------:R-:W-:Y:S01]  /*1d4de0*/  BSSY.RECONVERGENT B1, `(.L_x_11203) ;  /* 0x0000018000017945 */ /* 0x000fe20003800200 */
[----:B------:R-:W-:Y:S02]  /*1d4df0*/  IMAD.MOV.U32 R13, RZ, RZ, RZ ;  /* 0x000000ffff0d7224 */ /* 0x000fe400078e00ff */
[----:B------:R-:W-:Y:S02]  /*1d4e00*/  IMAD.MOV.U32 R56, RZ, RZ, RZ ;  /* 0x000000ffff387224 */ /* 0x000fe400078e00ff */
[----:B0-----:R-:W-:Y:S02]  /*1d4e10*/  IMAD.U32 R54, RZ, RZ, UR4 ;  /* 0x00000004ff367e24 */ /* 0x001fe4000f8e00ff */
[----:B------:R-:W-:-:S07]  /*1d4e20*/  IMAD.U32 R55, RZ, RZ, UR5 ;  /* 0x00000005ff377e24 */ /* 0x000fce000f8e00ff */
.L_x_11204:
        /* <DEDUP_REMOVED lines=20> */
.L_x_11203:
[----:B------:R-:W0:Y:S01]  /*1d4f70*/  LDCU.64 UR4, c[0x0][0x3c8] ;  /* 0x00007900ff0477ac */ /* 0x000e220008000a00 */
[----:B------:R-:W-:Y:S01]  /*1d4f80*/  BSSY.RECONVERGENT B1, `(.L_x_11205) ;  /* 0x0000018000017945 */ /* 0x000fe20003800200 */
[----:B------:R-:W-:Y:S02]  /*1d4f90*/  IMAD.MOV.U32 R16, RZ, RZ, RZ ;  /* 0x000000ffff107224 */ /* 0x000fe400078e00ff */
[----:B------:R-:W-:Y:S02]  /*1d4fa0*/  IMAD.MOV.U32 R57, RZ, RZ, RZ ;  /* 0x000000ffff397224 */ /* 0x000fe400078e00ff */
[----:B0-----:R-:W-:Y:S02]  /*1d4fb0*/  IMAD.U32 R54, RZ, RZ, UR4 ;  /* 0x00000004ff367e24 */ /* 0x001fe4000f8e00ff */
[----:B------:R-:W-:-:S07]  /*1d4fc0*/  IMAD.U32 R55, RZ, RZ, UR5 ;  /* 0x00000005ff377e24 */ /* 0x000fce000f8e00ff */
.L_x_11206:
        /* <DEDUP_REMOVED lines=20> */
.L_x_11205:
[----:B------:R-:W0:Y:S01]  /*1d5110*/  LDCU.64 UR4, c[0x0][0x3c8] ;  /* 0x00007900ff0477ac */ /* 0x000e220008000a00 */
[----:B------:R-:W-:Y:S01]  /*1d5120*/  BSSY.RECONVERGENT B1, `(.L_x_11207) ;  /* 0x0000018000017945 */ /* 0x000fe20003800200 */
[----:B------:R-:W-:Y:S02]  /*1d5130*/  IMAD.MOV.U32 R42, RZ, RZ, RZ ;  /* 0x000000ffff2a7224 */ /* 0x000fe400078e00ff */
[----:B------:R-:W-:Y:S02]  /*1d5140*/  IMAD.MOV.U32 R57, RZ, RZ, RZ ;  /* 0x000000ffff397224 */ /* 0x000fe400078e00ff */
[----:B0-----:R-:W-:Y:S02]  /*1d5150*/  IMAD.U32 R54, RZ, RZ, UR4 ;  /* 0x00000004ff367e24 */ /* 0x001fe4000f8e00ff */
[----:B------:R-:W-:-:S07]  /*1d5160*/  IMAD.U32 R55, RZ, RZ, UR5 ;  /* 0x00000005ff377e24 */ /* 0x000fce000f8e00ff */
.L_x_11208:
        /* <DEDUP_REMOVED lines=20> */
.L_x_11207:
[----:B------:R-:W0:Y:S01]  /*1d52b0*/  LDCU.64 UR4, c[0x0][0x3c8] ;  /* 0x00007900ff0477ac */ /* 0x000e220008000a00 */
[----:B------:R-:W-:Y:S01]  /*1d52c0*/  BSSY.RECONVERGENT B1, `(.L_x_11209) ;  /* 0x0000018000017945 */ /* 0x000fe20003800200 */
[----:B------:R-:W-:Y:S02]  /*1d52d0*/  IMAD.MOV.U32 R13, RZ, RZ, RZ ;  /* 0x000000ffff0d7224 */ /* 0x000fe400078e00ff */
[----:B------:R-:W-:Y:S02]  /*1d52e0*/  IMAD.MOV.U32 R56, RZ, RZ, RZ ;  /* 0x000000ffff387224 */ /* 0x000fe400078e00ff */
[----:B0-----:R-:W-:Y:S02]  /*1d52f0*/  IMAD.U32 R54, RZ, RZ, UR4 ;  /* 0x00000004ff367e24 */ /* 0x001fe4000f8e00ff */
[----:B------:R-:W-:-:S07]  /*1d5300*/  IMAD.U32 R55, RZ, RZ, UR5 ;  /* 0x00000005ff377e24 */ /* 0x000fce000f8e00ff */
.L_x_11210:
        /* <DEDUP_REMOVED lines=20> */
.L_x_11209:
[----:B------:R-:W0:Y:S01]  /*1d5450*/  LDCU.64 UR4, c[0x0][0x3c8] ;  /* 0x00007900ff0477ac */ /* 0x000e220008000a00 */
[----:B------:R-:W-:Y:S01]  /*1d5460*/  BSSY.RECONVERGENT B1, `(.L_x_11211) ;  /* 0x0000018000017945 */ /* 0x000fe20003800200 */
[----:B------:R-:W-:Y:S02]  /*1d5470*/  IMAD.MOV.U32 R16, RZ, RZ, RZ ;  /* 0x000000ffff107224 */ /* 0x000fe400078e00ff */
[----:B------:R-:W-:Y:S02]  /*1d5480*/  IMAD.MOV.U32 R57, RZ, RZ, RZ ;  /* 0x000000ffff397224 */ /* 0x000fe400078e00ff */
[----:B0-----:R-:W-:Y:S02]  /*1d5490*/  IMAD.U32 R54, RZ, RZ, UR4 ;  /* 0x00000004ff367e24 */ /* 0x001fe4000f8e00ff */
[----:B------:R-:W-:-:S07]  /*1d54a0*/  IMAD.U32 R55, RZ, RZ, UR5 ;  /* 0x00000005ff377e24 */ /* 0x000fce000f8e00ff */
.L_x_11212:
        /* <DEDUP_REMOVED lines=20> */
.L_x_11211:
[----:B------:R-:W0:Y:S01]  /*1d55f0*/  LDCU.64 UR4, c[0x0][0x3c8] ;  /* 0x00007900ff0477ac */ /* 0x000e220008000a00 */
[----:B------:R-:W-:Y:S01]  /*1d5600*/  BSSY.RECONVERGENT B1, `(.L_x_11213) ;  /* 0x0000018000017945 */ /* 0x000fe20003800200 */
[----:B------:R-:W-:Y:S02]  /*1d5610*/  IMAD.MOV.U32 R55, RZ, RZ, RZ ;  /* 0x000000ffff377224 */ /* 0x000fe400078e00ff */
[----:B------:R-:W-:Y:S02]  /*1d5620*/  IMAD.MOV.U32 R57, RZ, RZ, RZ ;  /* 0x000000ffff397224 */ /* 0x000fe400078e00ff */
[----:B0-----:R-:W-:Y:S02]  /*1d5630*/  IMAD.U32 R53, RZ, RZ, UR4 ;  /* 0x00000004ff357e24 */ /* 0x001fe4000f8e00ff */
[----:B------:R-:W-:-:S07]  /*1d5640*/  IMAD.U32 R54, RZ, RZ, UR5 ;  /* 0x00000005ff367e24 */ /* 0x000fce000f8e00ff */
.L_x_11214:
        /* <DEDUP_REMOVED lines=20> */
.L_x_11213:
        /* <DEDUP_REMOVED lines=9> */
.L_x_11216:
        /* <DEDUP_REMOVED lines=20> */
.L_x_11215:
[----:B------:R-:W0:Y:S01]  /*1d5960*/  LDCU.64 UR4, c[0x0][0x3c8] ;  /* 0x00007900ff0477ac */ /* 0x000e220008000a00 */
[----:B------:R-:W-:Y:S01]  /*1d5970*/  BSSY.RECONVERGENT B1, `(.L_x_11217) ;  /* 0x0000018000017945 */ /* 0x000fe20003800200 */
[----:B------:R-:W-:Y:S02]  /*1d5980*/  IMAD.MOV.U32 R16, RZ, RZ, RZ ;  /* 0x000000ffff107224 */ /* 0x000fe400078e00ff */
[----:B------:R-:W-:Y:S02]  /*1d5990*/  IMAD.MOV.U32 R55, RZ, RZ, RZ ;  /* 0x000000ffff377224 */ /* 0x000fe400078e00ff */
[----:B0-----:R-:W-:Y:S02]  /*1d59a0*/  IMAD.U32 R53, RZ, RZ, UR4 ;  /* 0x00000004ff357e24 */ /* 0x001fe4000f8e00ff */
[----:B------:R-:W-:-:S07]  /*1d59b0*/  IMAD.U32 R54, RZ, RZ, UR5 ;  /* 0x00000005ff367e24 */ /* 0x000fce000f8e00ff */
.L_x_11218:
        /* <DEDUP_REMOVED lines=20> */
.L_x_11217:
[----:B------:R-:W0:Y:S01]  /*1d5b00*/  LDCU.64 UR4, c[0x0][0x3c8] ;  /* 0x00007900ff0477ac */ /* 0x000e220008000a00 */
[----:B------:R-:W-:Y:S01]  /*1d5b10*/  BSSY.RECONVERGENT B1, `(.L_x_11219) ;  /* 0x0000018000017945 */ /* 0x000fe20003800200 */
[----:B------:R-:W-:Y:S02]  /*1d5b20*/  IMAD.MOV.U32 R14, RZ, RZ, RZ ;  /* 0x000000ffff0e7224 */ /* 0x000fe400078e00ff */
[----:B------:R-:W-:Y:S02]  /*1d5b30*/  IMAD.MOV.U32 R57, RZ, RZ, RZ ;  /* 0x000000ffff397224 */ /* 0x000fe400078e00ff */
[----:B0-----:R-:W-:Y:S02]  /*1d5b40*/  IMAD.U32 R54, RZ, RZ, UR4 ;  /* 0x00000004ff367e24 */ /* 0x001fe4000f8e00ff */
[----:B------:R-:W-:-:S07]  /*1d5b50*/  IMAD.U32 R55, RZ, RZ, UR5 ;  /* 0x00000005ff377e24 */ /* 0x000fce000f8e00ff */
.L_x_11220:
        /* <DEDUP_REMOVED lines=20> */
.L_x_11219:
[----:B------:R-:W0:Y:S01]  /*1d5ca0*/  LDCU.64 UR4, c[0x0][0x3c8] ;  /* 0x00007900ff0477ac */ /* 0x000e220008000a00 */
[----:B------:R-:W-:Y:S01]  /*1d5cb0*/  BSSY.RECONVERGENT B1, `(.L_x_11221) ;  /* 0x0000018000017945 */ /* 0x000fe20003800200 */
[----:B------:R-:W-:Y:S02]  /*1d5cc0*/  IMAD.MOV.U32 R15, RZ, RZ, RZ ;  /* 0x000000ffff0f7224 */ /* 0x000fe400078e00ff */
[----:B------:R-:W-:Y:S02]  /*1d5cd0*/  IMAD.MOV.U32 R56, RZ, RZ, RZ ;  /* 0x000000ffff387224 */ /* 0x000fe400078e00ff */
[----:B0-----:R-:W-:Y:S02]  /*1d5ce0*/  IMAD.U32 R54, RZ, RZ, UR4 ;  /* 0x00000004ff367e24 */ /* 0x001fe4000f8e00ff */
[----:B------:R-:W-:-:S07]  /*1d5cf0*/  IMAD.U32 R55, RZ, RZ, UR5 ;  /* 0x00000005ff377e24 */ /* 0x000fce000f8e00ff */
.L_x_11222:
        /* <DEDUP_REMOVED lines=20> */
.L_x_11221:
[----:B------:R-:W0:Y:S01]  /*1d5e40*/  LDCU.64 UR4, c[0x0][0x3c8] ;  /* 0x00007900ff0477ac */ /* 0x000e220008000a00 */
[----:B------:R-:W-:Y:S01]  /*1d5e50*/  BSSY.RECONVERGENT B1, `(.L_x_11223) ;  /* 0x0000018000017945 */ /* 0x000fe20003800200 */
[----:B------:R-:W-:Y:S02]  /*1d5e60*/  IMAD.MOV.U32 R16, RZ, RZ, RZ ;  /* 0x000000ffff107224 */ /* 0x000fe400078e00ff */
[----:B------:R-:W-:Y:S02]  /*1d5e70*/  IMAD.MOV.U32 R57, RZ, RZ, RZ ;  /* 0x000000ffff397224 */ /* 0x000fe400078e00ff */
[----:B0-----:R-:W-:Y:S02]  /*1d5e80*/  IMAD.U32 R54, RZ, RZ, UR4 ;  /* 0x00000004ff367e24 */ /* 0x001fe4000f8e00ff */
[----:B------:R-:W-:-:S07]  /*1d5e90*/  IMAD.U32 R55, RZ, RZ, UR5 ;  /* 0x00000005ff377e24 */ /* 0x000fce000f8e00ff */
.L_x_11224:
        /* <DEDUP_REMOVED lines=20> */
.L_x_11223:
[----:B------:R-:W0:Y:S01]  /*1d5fe0*/  LDCU.64 UR4, c[0x0][0x3c8] ;  /* 0x00007900ff0477ac */ /* 0x000e220008000a00 */
[----:B------:R-:W-:Y:S01]  /*1d5ff0*/  BSSY.RECONVERGENT B1, `(.L_x_11225) ;  /* 0x0000018000017945 */ /* 0x000fe20003800200 */
[----:B------:R-:W-:Y:S02]  /*1d6000*/  IMAD.MOV.U32 R14, RZ, RZ, RZ ;  /* 0x000000ffff0e7224 */ /* 0x000fe400078e00ff */
[----:B------:R-:W-:Y:S02]  /*1d6010*/  IMAD.MOV.U32 R57, RZ, RZ, RZ ;  /* 0x000000ffff397224 */ /* 0x000fe400078e00ff */
[----:B0-----:R-:W-:Y:S02]  /*1d6020*/  IMAD.U32 R54, RZ, RZ, UR4 ;  /* 0x00000004ff367e24 */ /* 0x001fe4000f8e00ff */
[----:B------:R-:W-:-:S07]  /*1d6030*/  IMAD.U32 R55, RZ, RZ, UR5 ;  /* 0x00000005ff377e24 */ /* 0x000fce000f8e00ff */
.L_x_11226:
        /* <DEDUP_REMOVED lines=20> */
.L_x_11225:
[----:B------:R-:W0:Y:S01]  /*1d6180*/  LDCU.64 UR4, c[0x0][0x3c8] ;  /* 0x00007900ff0477ac */ /* 0x000e220008000a00 */
[----:B------:R-:W-:Y:S01]  /*1d6190*/  BSSY.RECONVERGENT B1, `(.L_x_11227) ;  /* 0x0000018000017945 */ /* 0x000fe20003800200 */
[----:B------:R-:W-:Y:S02]  /*1d61a0*/  IMAD.MOV.U32 R15, RZ, RZ, RZ ;  /* 0x000000ffff0f7224 */ /* 0x000fe400078e00ff */
[----:B------:R-:W-:Y:S02]  /*1d61b0*/  IMAD.MOV.U32 R56, RZ, RZ, RZ ;  /* 0x000000ffff387224 */ /* 0x000fe400078e00ff */
[----:B0-----:R-:W-:Y:S02]  /*1d61c0*/  IMAD.U32 R54, RZ, RZ, UR4 ;  /* 0x00000004ff367e24 */ /* 0x001fe4000f8e00ff */
[----:B------:R-:W-:-:S07]  /*1d61d0*/  IMAD.U32 R55, RZ, RZ, UR5 ;  /* 0x00000005ff377e24 */ /* 0x000fce000f8e00ff */
.L_x_11228:
        /* <DEDUP_REMOVED lines=20> */
.L_x_11227:
[----:B------:R-:W0:Y:S01]  /*1d6320*/  LDCU.64 UR4, c[0x0][0x3c8] ;  /* 0x00007900ff0477ac */ /* 0x000e220008000a00 */
[----:B------:R-:W-:Y:S01]  /*1d6330*/  BSSY.RECONVERGENT B1, `(.L_x_11229) ;  /* 0x0000018000017945 */ /* 0x000fe20003800200 */
[----:B------:R-:W-:Y:S02]  /*1d6340*/  IMAD.MOV.U32 R16, RZ, RZ, RZ ;  /* 0x000000ffff107224 */ /* 0x000fe400078e00ff */
[----:B------:R-:W-:Y:S02]  /*1d6350*/  IMAD.MOV.U32 R57, RZ, RZ, RZ ;  /* 0x000000ffff397224 */ /* 0x000fe400078e00ff */
[----:B0-----:R-:W-:Y:S02]  /*1d6360*/  IMAD.U32 R54, RZ, RZ, UR4 ;  /* 0x00000004ff367e24 */ /* 0x001fe4000f8e00ff */
[----:B------:R-:W-:-:S07]  /*1d6370*/  IMAD.U32 R55, RZ, RZ, UR5 ;  /* 0x00000005ff377e24 */ /* 0x000fce000f8e00ff */
.L_x_11230:
        /* <DEDUP_REMOVED lines=20> */
.L_x_11229:
[----:B------:R-:W0:Y:S01]  /*1d64c0*/  LDCU.64 UR4, c[0x0][0x3c8] ;  /* 0x00007900ff0477ac */ /* 0x000e220008000a00 */
[----:B------:R-:W-:Y:S01]  /*1d64d0*/  BSSY.RECONVERGENT B1, `(.L_x_11231) ;  /* 0x0000018000017945 */ /* 0x000fe20003800200 */
[----:B------:R-:W-:Y:S02]  /*1d64e0*/  IMAD.MOV.U32 R14, RZ, RZ, RZ ;  /* 0x000000ffff0e7224 */ /* 0x000fe400078e00ff */
[----:B------:R-:W-:Y:S02]  /*1d64f0*/  IMAD.MOV.U32 R57, RZ, RZ, RZ ;  /* 0x000000ffff397224 */ /* 0x000fe400078e00ff */
[----:B0-----:R-:W-:Y:S02]  /*1d6500*/  IMAD.U32 R54, RZ, RZ, UR4 ;  /* 0x00000004ff367e24 */ /* 0x001fe4000f8e00ff */
[----:B------:R-:W-:-:S07]  /*1d6510*/  IMAD.U32 R55, RZ, RZ, UR5 ;  /* 0x00000005ff377e24 */ /* 0x000fce000f8e00ff */
.L_x_11232:
        /* <DEDUP_REMOVED lines=20> */
.L_x_11231:
[----:B------:R-:W0:Y:S01]  /*1d6660*/  LDCU.64 UR4, c[0x0][0x3c8] ;  /* 0x00007900ff0477ac */ /* 0x000e220008000a00 */
[----:B------:R-:W-:Y:S01]  /*1d6670*/  BSSY.RECONVERGENT B1, `(.L_x_11233) ;  /* 0x0000018000017945 */ /* 0x000fe20003800200 */
[----:B------:R-:W-:Y:S02]  /*1d6680*/  IMAD.MOV.U32 R15, RZ, RZ, RZ ;  /* 0x000000ffff0f7224 */ /* 0x000fe400078e00ff */
[----:B------:R-:W-:Y:S02]  /*1d6690*/  IMAD.MOV.U32 R56, RZ, RZ, RZ ;  /* 0x000000ffff387224 */ /* 0x000fe400078e00ff */
[----:B0-----:R-:W-:Y:S02]  /*1d66a0*/  IMAD.U32 R54, RZ, RZ, UR4 ;  /* 0x00000004ff367e24 */ /* 0x001fe4000f8e00ff */
[----:B------:R-:W-:-:S07]  /*1d66b0*/  IMAD.U32 R55, RZ, RZ, UR5 ;  /* 0x00000005ff377e24 */ /* 0x000fce000f8e00ff */
.L_x_11234:
        /* <DEDUP_REMOVED lines=20> */
.L_x_11233:
[----:B------:R-:W0:Y:S01]  /*1d6800*/  LDCU.64 UR4, c[0x0][0x3c8] ;  /* 0x00007900ff0477ac */ /* 0x000e220008000a00 */
[----:B------:R-:W-:Y:S01]  /*1d6810*/  BSSY.RECONVERGENT B1, `(.L_x_11235) ;  /* 0x0000018000017945 */ /* 0x000fe20003800200 */
[----:B------:R-:W-:Y:S02]  /*1d6820*/  IMAD.MOV.U32 R16, RZ, RZ, RZ ;  /* 0x000000ffff107224 */ /* 0x000fe400078e00ff */
[----:B------:R-:W-:Y:S02]  /*1d6830*/  IMAD.MOV.U32 R57, RZ, RZ, RZ ;  /* 0x000000ffff397224 */ /* 0x000fe400078e00ff */
[----:B0-----:R-:W-:Y:S02]  /*1d6840*/  IMAD.U32 R54, RZ, RZ, UR4 ;  /* 0x00000004ff367e24 */ /* 0x001fe4000f8e00ff */
[----:B------:R-:W-:-:S07]  /*1d6850*/  IMAD.U32 R55, RZ, RZ, UR5 ;  /* 0x00000005ff377e24 */ /* 0x000fce000f8e00ff */
.L_x_11236:
        /* <DEDUP_REMOVED lines=20> */
.L_x_11235:
[----:B------:R-:W0:Y:S01]  /*1d69a0*/  LDCU.64 UR4, c[0x0][0x3c8] ;  /* 0x00007900ff0477ac */ /* 0x000e220008000a00 */
[----:B------:R-:W-:Y:S01]  /*1d69b0*/  BSSY.RECONVERGENT B1, `(.L_x_11237) ;  /* 0x0000018000017945 */ /* 0x000fe20003800200 */
[----:B------:R-:W-:Y:S02]  /*1d69c0*/  IMAD.MOV.U32 R14, RZ, RZ, RZ ;  /* 0x000000ffff0e7224 */ /* 0x000fe400078e00ff */
[----:B------:R-:W-:Y:S02]  /*1d69d0*/  IMAD.MOV.U32 R57, RZ, RZ, RZ ;  /* 0x000000ffff397224 */ /* 0x000fe400078e00ff */
[----:B0-----:R-:W-:Y:S02]  /*1d69e0*/  IMAD.U32 R54, RZ, RZ, UR4 ;  /* 0x00000004ff367e24 */ /* 0x001fe4000f8e00ff */
[----:B------:R-:W-:-:S07]  /*1d69f0*/  IMAD.U32 R55, RZ, RZ, UR5 ;  /* 0x00000005ff377e24 */ /* 0x000fce000f8e00ff */
.L_x_11238:
        /* <DEDUP_REMOVED lines=20> */
.L_x_11237:
[----:B------:R-:W0:Y:S01]  /*1d6b40*/  LDCU.64 UR4, c[0x0][0x3c8] ;  /* 0x00007900ff0477ac */ /* 0x000e220008000a00 */
[----:B------:R-:W-:Y:S01]  /*1d6b50*/  BSSY.RECONVERGENT B1, `(.L_x_11239) ;  /* 0x0000018000017945 */ /* 0x000fe20003800200 */
[----:B------:R-:W-:Y:S02]  /*1d6b60*/  IMAD.MOV.U32 R15, RZ, RZ, RZ ;  /* 0x000000ffff0f7224 */ /* 0x000fe400078e00ff */
[----:B------:R-:W-:Y:S02]  /*1d6b70*/  IMAD.MOV.U32 R56, RZ, RZ, RZ ;  /* 0x000000ffff387224 */ /* 0x000fe400078e00ff */
[----:B0-----:R-:W-:Y:S02]  /*1d6b80*/  IMAD.U32 R54, RZ, RZ, UR4 ;  /* 0x00000004ff367e24 */ /* 0x001fe4000f8e00ff */
[----:B------:R-:W-:-:S07]  /*1d6b90*/  IMAD.U32 R55, RZ, RZ, UR5 ;  /* 0x00000005ff377e24 */ /* 0x000fce000f8e00ff */
.L_x_11240:
        /* <DEDUP_REMOVED lines=20> */
.L_x_11239:
[----:B------:R-:W0:Y:S01]  /*1d6ce0*/  LDCU.64 UR4, c[0x0][0x3c8] ;  /* 0x00007900ff0477ac */ /* 0x000e220008000a00 */
[----:B------:R-:W-:Y:S01]  /*1d6cf0*/  BSSY.RECONVERGENT B1, `(.L_x_11241) ;  /* 0x0000018000017945 */ /* 0x000fe20003800200 */
[----:B------:R-:W-:Y:S02]  /*1d6d00*/  IMAD.MOV.U32 R16, RZ, RZ, RZ ;  /* 0x000000ffff107224 */ /* 0x000fe400078e00ff */
[----:B------:R-:W-:Y:S02]  /*1d6d10*/  IMAD.MOV.U32 R57, RZ, RZ, RZ ;  /* 0x000000ffff397224 */ /* 0x000fe400078e00ff */
[----:B0-----:R-:W-:Y:S02]  /*1d6d20*/  IMAD.U32 R54, RZ, RZ, UR4 ;  /* 0x00000004ff367e24 */ /* 0x001fe4000f8e00ff */
[----:B------:R-:W-:-:S07]  /*1d6d30*/  IMAD.U32 R55, RZ, RZ, UR5 ;  /* 0x00000005ff377e24 */ /* 0x000fce000f8e00ff */
.L_x_11242:
        /* <DEDUP_REMOVED lines=20> */
.L_x_11241:
[----:B------:R-:W0:Y:S01]  /*1d6e80*/  LDCU.64 UR4, c[0x0][0x3c8] ;  /* 0x00007900ff0477ac */ /* 0x000e220008000a00 */
[----:B------:R-:W-:Y:S01]  /*1d6e90*/  BSSY.RECONVERGENT B1, `(.L_x_11243) ;  /* 0x0000018000017945 */ /* 0x000fe20003800200 */
[----:B------:R-:W-:Y:S02]  /*1d6ea0*/  IMAD.MOV.U32 R14, RZ, RZ, RZ ;  /* 0x000000ffff0e7224 */ /* 0x000fe400078e00ff */
[----:B------:R-:W-:Y:S02]  /*1d6eb0*/  IMAD.MOV.U32 R57, RZ, RZ, RZ ;  /* 0x000000ffff397224 */ /* 0x000fe400078e00ff */
[----:B0-----:R-:W-:Y:S02]  /*1d6ec0*/  IMAD.U32 R54, RZ, RZ, UR4 ;  /* 0x00000004ff367e24 */ /* 0x001fe4000f8e00ff */
[----:B------:R-:W-:-:S07]  /*1d6ed0*/  IMAD.U32 R55, RZ, RZ, UR5 ;  /* 0x00000005ff377e24 */ /* 0x000fce000f8e00ff */
.L_x_11244:
        /* <DEDUP_REMOVED lines=20> */
.L_x_11243:
[----:B------:R-:W0:Y:S01]  /*1d7020*/  LDCU.64 UR4, c[0x0][0x3c8] ;  /* 0x00007900ff0477ac */ /* 0x000e220008000a00 */
[----:B------:R-:W-:Y:S01]  /*1d7030*/  BSSY.RECONVERGENT B1, `(.L_x_11245) ;  /* 0x0000018000017945 */ /* 0x000fe20003800200 */
[----:B------:R-:W-:Y:S02]  /*1d7040*/  IMAD.MOV.U32 R15, RZ, RZ, RZ ;  /* 0x000000ffff0f7224 */ /* 0x000fe400078e00ff */
[----:B------:R-:W-:Y:S02]  /*1d7050*/  IMAD.MOV.U32 R56, RZ, RZ, RZ ;  /* 0x000000ffff387224 */ /* 0x000fe400078e00ff */
[----:B0-----:R-:W-:Y:S02]  /*1d7060*/  IMAD.U32 R54, RZ, RZ, UR4 ;  /* 0x00000004ff367e24 */ /* 0x001fe4000f8e00ff */
[----:B------:R-:W-:-:S07]  /*1d7070*/  IMAD.U32 R55, RZ, RZ, UR5 ;  /* 0x00000005ff377e24 */ /* 0x000fce000f8e00ff */
.L_x_11246:
        /* <DEDUP_REMOVED lines=20> */
.L_x_11245:
[----:B------:R-:W0:Y:S01]  /*1d71c0*/  LDCU.64 UR4, c[0x0][0x3c8] ;  /* 0x00007900ff0477ac */ /* 0x000e220008000a00 */
[----:B------:R-:W-:Y:S01]  /*1d71d0*/  BSSY.RECONVERGENT B1, `(.L_x_11247) ;  /* 0x0000018000017945 */ /* 0x000fe20003800200 */
[----:B------:R-:W-:Y:S02]  /*1d71e0*/  IMAD.MOV.U32 R16, RZ, RZ, RZ ;  /* 0x000000ffff107224 */ /* 0x000fe400078e00ff */
[----:B------:R-:W-:Y:S02]  /*1d71f0*/  IMAD.MOV.U32 R57, RZ, RZ, RZ ;  /* 0x000000ffff397224 */ /* 0x000fe400078e00ff */
[----:B0-----:R-:W-:Y:S02]  /*1d7200*/  IMAD.U32 R54, RZ, RZ, UR4 ;  /* 0x00000004ff367e24 */ /* 0x001fe4000f8e00ff */
[----:B------:R-:W-:-:S07]  /*1d7210*/  IMAD.U32 R55, RZ, RZ, UR5 ;  /* 0x00000005ff377e24 */ /* 0x000fce000f8e00ff */
.L_x_11248:
        /* <DEDUP_REMOVED lines=20> */
.L_x_11247:
[----:B------:R-:W0:Y:S01]  /*1d7360*/  LDCU.64 UR4, c[0x0][0x3c8] ;  /* 0x00007900ff0477ac */ /* 0x000e220008000a00 */
[----:B------:R-:W-:Y:S01]  /*1d7370*/  BSSY.RECONVERGENT B1, `(.L_x_11249) ;  /* 0x0000018000017945 */ /* 0x000fe20003800200 */
[----:B------:R-:W-:Y:S02]  /*1d7380*/  IMAD.MOV.U32 R14, RZ, RZ, RZ ;  /* 0x000000ffff0e7224 */ /* 0x000fe400078e00ff */
[----:B------:R-:W-:Y:S02]  /*1d7390*/  IMAD.MOV.U32 R57, RZ, RZ, RZ ;  /* 0x000000ffff397224 */ /* 0x000fe400078e00ff */
[----:B0-----:R-:W-:Y:S02]  /*1d73a0*/  IMAD.U32 R54, RZ, RZ, UR4 ;  /* 0x00000004ff367e24 */ /* 0x001fe4000f8e00ff */
[----:B------:R-:W-:-:S07]  /*1d73b0*/  IMAD.U32 R55, RZ, RZ, UR5 ;  /* 0x00000005ff377e24 */ /* 0x000fce000f8e00ff */
.L_x_11250:
        /* <DEDUP_REMOVED lines=20> */
.L_x_11249:
[----:B------:R-:W0:Y:S01]  /*1d7500*/  LDCU.64 UR4, c[0x0][0x3c8] ;  /* 0x00007900ff0477ac */ /* 0x000e220008000a00 */
[----:B------:R-:W-:Y:S01]  /*1d7510*/  BSSY.RECONVERGENT B1, `(.L_x_11251) ;  /* 0x0000018000017945 */ /* 0x000fe20003800200 */
[----:B------:R-:W-:Y:S02]  /*1d7520*/  IMAD.MOV.U32 R15, RZ, RZ, RZ ;  /* 0x000000ffff0f7224 */ /* 0x000fe400078e00ff */
[----:B------:R-:W-:Y:S02]  /*1d7530*/  IMAD.MOV.U32 R56, RZ, RZ, RZ ;  /* 0x000000ffff387224 */ /* 0x000fe400078e00ff */
[----:B0-----:R-:W-:Y:S02]  /*1d7540*/  IMAD.U32 R54, RZ, RZ, UR4 ;  /* 0x00000004ff367e24 */ /* 0x001fe4000f8e00ff */
[----:B------:R-:W-:-:S07]  /*1d7550*/  IMAD.U32 R55, RZ, RZ, UR5 ;  /* 0x00000005ff377e24 */ /* 0x000fce000f8e00ff */
.L_x_11252:
        /* <DEDUP_REMOVED lines=20> */
.L_x_11251:
[----:B------:R-:W0:Y:S01]  /*1d76a0*/  LDCU.64 UR4, c[0x0][0x3c8] ;  /* 0x00007900ff0477ac */ /* 0x000e220008000a00 */
[----:B------:R-:W-:Y:S01]  /*1d76b0*/  BSSY.RECONVERGENT B1, `(.L_x_11253) ;  /* 0x0000018000017945 */ /* 0x000fe20003800200 */
[----:B------:R-:W-:Y:S02]  /*1d76c0*/  IMAD.MOV.U32 R56, RZ, RZ, RZ ;  /* 0x000000ffff387224 */ /* 0x000fe400078e00ff */
[----:B------:R-:W-:Y:S02]  /*1d76d0*/  IMAD.MOV.U32 R55, RZ, RZ, RZ ;  /* 0x000000ffff377224 */ /* 0x000fe400078e00ff */
[----:B0-----:R-:W-:Y:S02]  /*1d76e0*/  IMAD.U32 R53, RZ, RZ, UR4 ;  /* 0x00000004ff357e24 */ /* 0x001fe4000f8e00ff */
[----:B------:R-:W-:-:S07]  /*1d76f0*/  IMAD.U32 R54, RZ, RZ, UR5 ;  /* 0x00000005ff367e24 */ /* 0x000fce000f8e00ff */
.L_x_11254:
        /* <DEDUP_REMOVED lines=20> */
.L_x_11253:
        /* <DEDUP_REMOVED lines=9> */
.L_x_11256:
        /* <DEDUP_REMOVED lines=20> */
.L_x_11255:
[----:B------:R-:W0:Y:S01]  /*1d7a10*/  LDCU.64 UR4, c[0x0][0x3c8] ;  /* 0x00007900ff0477ac */ /* 0x000e220008000a00 */
[----:B------:R-:W-:Y:S01]  /*1d7a20*/  BSSY.RECONVERGENT B1, `(.L_x_11257) ;  /* 0x0000018000017945 */ /* 0x000fe20003800200 */
[----:B------:R-:W-:Y:S02]  /*1d7a30*/  IMAD.MOV.U32 R43, RZ, RZ, RZ ;  /* 0x000000ffff2b7224 */ /* 0x000fe400078e00ff */
[----:B------:R-:W-:Y:S02]  /*1d7a40*/  IMAD.MOV.U32 R56, RZ, RZ, RZ ;  /* 0x000000ffff387224 */ /* 0x000fe400078e00ff */
[----:B0-----:R-:W-:Y:S02]  /*1d7a50*/  IMAD.U32 R53, RZ, RZ, UR4 ;  /* 0x00000004ff357e24 */ /* 0x001fe4000f8e00ff */
[----:B------:R-:W-:-:S07]  /*1d7a60*/  IMAD.U32 R54, RZ, RZ, UR5 ;  /* 0x00000005ff367e24 */ /* 0x000fce000f8e00ff */
.L_x_11258:
        /* <DEDUP_REMOVED lines=20> */
.L_x_11257:
[----:B------:R-:W0:Y:S01]  /*1d7bb0*/  LDCU.64 UR4, c[0x0][0x3c8] ;  /* 0x00007900ff0477ac */ /* 0x000e220008000a00 */
[----:B------:R-:W-:Y:S01]  /*1d7bc0*/  BSSY.RECONVERGENT B1, `(.L_x_11259) ;  /* 0x0000018000017945 */ /* 0x000fe20003800200 */
[----:B------:R-:W-:Y:S02]  /*1d7bd0*/  IMAD.MOV.U32 R14, RZ, RZ, RZ ;  /* 0x000000ffff0e7224 */ /* 0x000fe400078e00ff */
[----:B------:R-:W-:Y:S02]  /*1d7be0*/  IMAD.MOV.U32 R57, RZ, RZ, RZ ;  /* 0x000000ffff397224 */ /* 0x000fe400078e00ff */
[----:B0-----:R-:W-:Y:S02]  /*1d7bf0*/  IMAD.U32 R54, RZ, RZ, UR4 ;  /* 0x00000004ff367e24 */ /* 0x001fe4000f8e00ff */
[----:B------:R-:W-:-:S07]  /*1d7c00*/  IMAD.U32 R55, RZ, RZ, UR5 ;  /* 0x00000005ff377e24 */ /* 0x000fce000f8e00ff */
.L_x_11260:
        /* <DEDUP_REMOVED lines=20> */
.L_x_11259:
[----:B------:R-:W0:Y:S01]  /*1d7d50*/  LDCU.64 UR4, c[0x0][0x3c8] ;  /* 0x00007900ff0477ac */ /* 0x000e220008000a00 */
[----:B------:R-:W-:Y:S01]  /*1d7d60*/  BSSY.RECONVERGENT B1, `(.L_x_11261) ;  /* 0x0000018000017945 */ /* 0x000fe20003800200 */
[----:B------:R-:W-:Y:S02]  /*1d7d70*/  IMAD.MOV.U32 R16, RZ, RZ, RZ ;  /* 0x000000ffff107224 */ /* 0x000fe400078e00ff */
[----:B------:R-:W-:Y:S02]  /*1d7d80*/  IMAD.MOV.U32 R57, RZ, RZ, RZ ;  /* 0x000000ffff397224 */ /* 0x000fe400078e00ff */
[----:B0-----:R-:W-:Y:S02]  /*1d7d90*/  IMAD.U32 R54, RZ, RZ, UR4 ;  /* 0x00000004ff367e24 */ /* 0x001fe4000f8e00ff */
[----:B------:R-:W-:-:S07]  /*1d7da0*/  IMAD.U32 R55, RZ, RZ, UR5 ;  /* 0x00000005ff377e24 */ /* 0x000fce000f8e00ff */
.L_x_11262:
        /* <DEDUP_REMOVED lines=20> */
.L_x_11261:
[----:B------:R-:W0:Y:S01]  /*1d7ef0*/  LDCU.64 UR4, c[0x0][0x3c8] ;  /* 0x00007900ff0477ac */ /* 0x000e220008000a00 */
[----:B------:R-:W-:Y:S01]  /*1d7f00*/  BSSY.RECONVERGENT B1, `(.L_x_11263) ;  /* 0x0000018000017945 */ /* 0x000fe20003800200 */
[----:B------:R-:W-:Y:S02]  /*1d7f10*/  IMAD.MOV.U32 R43, RZ, RZ, RZ ;  /* 0x000000ffff2b7224 */ /* 0x000fe400078e00ff */
[----:B------:R-:W-:Y:S02]  /*1d7f20*/  IMAD.MOV.U32 R56, RZ, RZ, RZ ;  /* 0x000000ffff387224 */ /* 0x000fe400078e00ff */
[----:B0-----:R-:W-:Y:S02]  /*1d7f30*/  IMAD.U32 R54, RZ, RZ, UR4 ;  /* 0x00000004ff367e24 */ /* 0x001fe4000f8e00ff */
[----:B------:R-:W-:-:S07]  /*1d7f40*/  IMAD.U32 R55, RZ, RZ, UR5 ;  /* 0x00000005ff377e24 */ /* 0x000fce000f8e00ff */
.L_x_11264:
        /* <DEDUP_REMOVED lines=20> */
.L_x_11263:
[----:B------:R-:W0:Y:S01]  /*1d8090*/  LDCU.64 UR4, c[0x0][0x3c8] ;  /* 0x00007900ff0477ac */ /* 0x000e220008000a00 */
[----:B------:R-:W-:Y:S01]  /*1d80a0*/  BSSY.RECONVERGENT B1, `(.L_x_11265) ;  /* 0x0000018000017945 */ /* 0x000fe20003800200 */
[----:B------:R-:W-:Y:S02]  /*1d80b0*/  IMAD.MOV.U32 R14, RZ, RZ, RZ ;  /* 0x000000ffff0e7224 */ /* 0x000fe400078e00ff */
[----:B------:R-:W-:Y:S02]  /*1d80c0*/  IMAD.MOV.U32 R57, RZ, RZ, RZ ;  /* 0x000000ffff397224 */ /* 0x000fe400078e00ff */
[----:B0-----:R-:W-:Y:S02]  /*1d80d0*/  IMAD.U32 R54, RZ, RZ, UR4 ;  /* 0x00000004ff367e24 */ /* 0x001fe4000f8e00ff */
[----:B------:R-:W-:-:S07]  /*1d80e0*/  IMAD.U32 R55, RZ, RZ, UR5 ;  /* 0x00000005ff377e24 */ /* 0x000fce000f8e00ff */
.L_x_11266:
        /* <DEDUP_REMOVED lines=20> */
.L_x_11265:
[----:B------:R-:W0:Y:S01]  /*1d8230*/  LDCU.64 UR4, c[0x0][0x3c8] ;  /* 0x00007900ff0477ac */ /* 0x000e220008000a00 */
[----:B------:R-:W-:Y:S01]  /*1d8240*/  BSSY.RECONVERGENT B1, `(.L_x_11267) ;  /* 0x0000018000017945 */ /* 0x000fe20003800200 */
[----:B------:R-:W-:Y:S02]  /*1d8250*/  IMAD.MOV.U32 R16, RZ, RZ, RZ ;  /* 0x000000ffff107224 */ /* 0x000fe400078e00ff */
[----:B------:R-:W-:Y:S02]  /*1d8260*/  IMAD.MOV.U32 R57, RZ, RZ, RZ ;  /* 0x000000ffff397224 */ /* 0x000fe400078e00ff */
[----:B0-----:R-:W-:Y:S02]  /*1d8270*/  IMAD.U32 R54, RZ, RZ, UR4 ;  /* 0x00000004ff367e24 */ /* 0x001fe4000f8e00ff */
[----:B------:R-:W-:-:S07]  /*1d8280*/  IMAD.U32 R55, RZ, RZ, UR5 ;  /* 0x00000005ff377e24 */ /* 0x000fce000f8e00ff */
.L_x_11268:
        /* <DEDUP_REMOVED lines=20> */
.L_x_11267:
[----:B------:R-:W0:Y:S01]  /*1d83d0*/  LDCU.64 UR4, c[0x0][0x3c8] ;  /* 0x00007900ff0477ac */ /* 0x000e220008000a00 */
[----:B------:R-:W-:Y:S01]  /*1d83e0*/  BSSY.RECONVERGENT B1, `(.L_x_11269) ;  /* 0x0000018000017945 */ /* 0x000fe20003800200 */
[----:B------:R-:W-:Y:S02]  /*1d83f0*/  IMAD.MOV.U32 R43, RZ, RZ, RZ ;  /* 0x000000ffff2b7224 */ /* 0x000fe400078e00ff */
[----:B------:R-:W-:Y:S02]  /*1d8400*/  IMAD.MOV.U32 R56, RZ, RZ, RZ ;  /* 0x000000ffff387224 */ /* 0x000fe400078e00ff */
[----:B0-----:R-:W-:Y:S02]  /*1d8410*/  IMAD.U32 R54, RZ, RZ, UR4 ;  /* 0x00000004ff367e24 */ /* 0x001fe4000f8e00ff */
[----:B------:R-:W-:-:S07]  /*1d8420*/  IMAD.U32 R55, RZ, RZ, UR5 ;  /* 0x00000005ff377e24 */ /* 0x000fce000f8e00ff */
.L_x_11270:
        /* <DEDUP_REMOVED lines=20> */
.L_x_11269:
[----:B------:R-:W0:Y:S01]  /*1d8570*/  LDCU.64 UR4, c[0x0][0x3c8] ;  /* 0x00007900ff0477ac */ /* 0x000e220008000a00 */
[----:B------:R-:W-:Y:S01]  /*1d8580*/  BSSY.RECONVERGENT B1, `(.L_x_11271) ;  /* 0x0000018000017945 */ /* 0x000fe20003800200 */
[----:B------:R-:W-:Y:S02]  /*1d8590*/  IMAD.MOV.U32 R14, RZ, RZ, RZ ;  /* 0x000000ffff0e7224 */ /* 0x000fe400078e00ff */
[----:B------:R-:W-:Y:S02]  /*1d85a0*/  IMAD.MOV.U32 R57, RZ, RZ, RZ ;  /* 0x000000ffff397224 */ /* 0x000fe400078e00ff */
[----:B0-----:R-:W-:Y:S02]  /*1d85b0*/  IMAD.U32 R54, RZ, RZ, UR4 ;  /* 0x00000004ff367e24 */ /* 0x001fe4000f8e00ff */
[----:B------:R-:W-:-:S07]  /*1d85c0*/  IMAD.U32 R55, RZ, RZ, UR5 ;  /* 0x00000005ff377e24 */ /* 0x000fce000f8e00ff */
.L_x_11272:
        /* <DEDUP_REMOVED lines=20> */
.L_x_11271:
[----:B------:R-:W0:Y:S01]  /*1d8710*/  LDCU.64 UR4, c[0x0][0x3c8] ;  /* 0x00007900ff0477ac */ /* 0x000e220008000a00 */
[----:B------:R-:W-:Y:S01]  /*1d8720*/  BSSY.RECONVERGENT B1, `(.L_x_11273) ;  /* 0x0000018000017945 */ /* 0x000fe20003800200 */
[----:B------:R-:W-:Y:S02]  /*1d8730*/  IMAD.MOV.U32 R16, RZ, RZ, RZ ;  /* 0x000000ffff107224 */ /* 0x000fe400078e00ff */
[----:B------:R-:W-:Y:S02]  /*1d8740*/  IMAD.MOV.U32 R57, RZ, RZ, RZ ;  /* 0x000000ffff397224 */ /* 0x000fe400078e00ff */
[----:B0-----:R-:W-:Y:S02]  /*1d8750*/  IMAD.U32 R54, RZ, RZ, UR4 ;  /* 0x00000004ff367e24 */ /* 0x001fe4000f8e00ff */
[----:B------:R-:W-:-:S07]  /*1d8760*/  IMAD.U32 R55, RZ, RZ, UR5 ;  /* 0x00000005ff377e24 */ /* 0x000fce000f8e00ff */
.L_x_11274:
        /* <DEDUP_REMOVED lines=20> */
.L_x_11273:
[----:B------:R-:W0:Y:S01]  /*1d88b0*/  LDCU.64 UR4, c[0x0][0x3c8] ;  /* 0x00007900ff0477ac */ /* 0x000e220008000a00 */
[----:B------:R-:W-:Y:S01]  /*1d88c0*/  BSSY.RECONVERGENT B1, `(.L_x_11275) ;  /* 0x0000018000017945 */ /* 0x000fe20003800200 */
[----:B------:R-:W-:Y:S02]  /*1d88d0*/  IMAD.MOV.U32 R43, RZ, RZ, RZ ;  /* 0x000000ffff2b7224 */ /* 0x000fe400078e00ff */
[----:B------:R-:W-:Y:S02]  /*1d88e0*/  IMAD.MOV.U32 R56, RZ, RZ, RZ ;  /* 0x000000ffff387224 */ /* 0x000fe400078e00ff */
[----:B0-----:R-:W-:Y:S02]  /*1d88f0*/  IMAD.U32 R54, RZ, RZ, UR4 ;  /* 0x00000004ff367e24 */ /* 0x001fe4000f8e00ff */
[----:B------:R-:W-:-:S07]  /*1d8900*/  IMAD.U32 R55, RZ, RZ, UR5 ;  /* 0x00000005ff377e24 */ /* 0x000fce000f8e00ff */
.L_x_11276:
        /* <DEDUP_REMOVED lines=20> */
.L_x_11275:
[----:B------:R-:W0:Y:S01]  /*1d8a50*/  LDCU.64 UR4, c[0x0][0x3c8] ;  /* 0x00007900ff0477ac */ /* 0x000e220008000a00 */
[----:B------:R-:W-:Y:S01]  /*1d8a60*/  BSSY.RECONVERGENT B1, `(.L_x_11277) ;  /* 0x0000018000017945 */ /* 0x000fe20003800200 */
[----:B------:R-:W-:Y:S02]  /*1d8a70*/  IMAD.MOV.U32 R14, RZ, RZ, RZ ;  /* 0x000000ffff0e7224 */ /* 0x000fe400078e00ff */
[----:B------:R-:W-:Y:S02]  /*1d8a80*/  IMAD.MOV.U32 R57, RZ, RZ, RZ ;  /* 0x000000ffff397224 */ /* 0x000fe400078e00ff */
[----:B0-----:R-:W-:Y:S02]  /*1d8a90*/  IMAD.U32 R54, RZ, RZ, UR4 ;  /* 0x00000004ff367e24 */ /* 0x001fe4000f8e00ff */
[----:B------:R-:W-:-:S07]  /*1d8aa0*/  IMAD.U32 R55, RZ, RZ, UR5 ;  /* 0x00000005ff377e24 */ /* 0x000fce000f8e00ff */
.L_x_11278:
        /* <DEDUP_REMOVED lines=20> */
.L_x_11277:
[----:B------:R-:W0:Y:S01]  /*1d8bf0*/  LDCU.64 UR4, c[0x0][0x3c8] ;  /* 0x00007900ff0477ac */ /* 0x000e220008000a00 */
[----:B------:R-:W-:Y:S01]  /*1d8c00*/  BSSY.RECONVERGENT B1, `(.L_x_11279) ;  /* 0x0000018000017945 */ /* 0x000fe20003800200 */
[----:B------:R-:W-:Y:S02]  /*1d8c10*/  IMAD.MOV.U32 R16, RZ, RZ, RZ ;  /* 0x000000ffff107224 */ /* 0x000fe400078e00ff */
[----:B------:R-:W-:Y:S02]  /*1d8c20*/  IMAD.MOV.U32 R57, RZ, RZ, RZ ;  /* 0x000000ffff397224 */ /* 0x000fe400078e00ff */
[----:B0-----:R-:W-:Y:S02]  /*1d8c30*/  IMAD.U32 R54, RZ, RZ, UR4 ;  /* 0x00000004ff367e24 */ /* 0x001fe4000f8e00ff */
[----:B------:R-:W-:-:S07]  /*1d8c40*/  IMAD.U32 R55, RZ, RZ, UR5 ;  /* 0x00000005ff377e24 */ /* 0x000fce000f8e00ff */
.L_x_11280:
        /* <DEDUP_REMOVED lines=20> */
.L_x_11279:
[----:B------:R-:W0:Y:S01]  /*1d8d90*/  LDCU.64 UR4, c[0x0][0x3c8] ;  /* 0x00007900ff0477ac */ /* 0x000e220008000a00 */
[----:B------:R-:W-:Y:S01]  /*1d8da0*/  BSSY.RECONVERGENT B1, `(.L_x_11281) ;  /* 0x0000018000017945 */ /* 0x000fe20003800200 */
[----:B------:R-:W-:Y:S02]  /*1d8db0*/  IMAD.MOV.U32 R43, RZ, RZ, RZ ;  /* 0x000000ffff2b7224 */ /* 0x000fe400078e00ff */
[----:B------:R-:W-:Y:S02]  /*1d8dc0*/  IMAD.MOV.U32 R56, RZ, RZ, RZ ;  /* 0x000000ffff387224 */ /* 0x000fe400078e00ff */
[----:B0-----:R-:W-:Y:S02]  /*1d8dd0*/  IMAD.U32 R54, RZ, RZ, UR4 ;  /* 0x00000004ff367e24 */ /* 0x001fe4000f8e00ff */
[----:B------:R-:W-:-:S07]  /*1d8de0*/  IMAD.U32 R55, RZ, RZ, UR5 ;  /* 0x00000005ff377e24 */ /* 0x000fce000f8e00ff */
.L_x_11282:
        /* <DEDUP_REMOVED lines=20> */
.L_x_11281:
[----:B------:R-:W0:Y:S01]  /*1d8f30*/  LDCU.64 UR4, c[0x0][0x3c8] ;  /* 0x00007900ff0477ac */ /* 0x000e220008000a00 */
[----:B------:R-:W-:Y:S01]  /*1d8f40*/  BSSY.RECONVERGENT B1, `(.L_x_11283) ;  /* 0x0000018000017945 */ /* 0x000fe20003800200 */
[----:B------:R-:W-:Y:S02]  /*1d8f50*/  IMAD.MOV.U32 R14, RZ, RZ, RZ ;  /* 0x000000ffff0e7224 */ /* 0x000fe400078e00ff */
[----:B------:R-:W-:Y:S02]  /*1d8f60*/  IMAD.MOV.U32 R57, RZ, RZ, RZ ;  /* 0x000000ffff397224 */ /* 0x000fe400078e00ff */
[----:B0-----:R-:W-:Y:S02]  /*1d8f70*/  IMAD.U32 R54, RZ, RZ, UR4 ;  /* 0x00000004ff367e24 */ /* 0x001fe4000f8e00ff */
[----:B------:R-:W-:-:S07]  /*1d8f80*/  IMAD.U32 R55, RZ, RZ, UR5 ;  /* 0x00000005ff377e24 */ /* 0x000fce000f8e00ff */
.L_x_11284:
        /* <DEDUP_REMOVED lines=20> */
.L_x_11283:
[----:B------:R-:W0:Y:S01]  /*1d90d0*/  LDCU.64 UR4, c[0x0][0x3c8] ;  /* 0x00007900ff0477ac */ /* 0x000e220008000a00 */
[----:B------:R-:W-:Y:S01]  /*1d90e0*/  BSSY.RECONVERGENT B1, `(.L_x_11285) ;  /* 0x0000018000017945 */ /* 0x000fe20003800200 */
[----:B------:R-:W-:Y:S02]  /*1d90f0*/  IMAD.MOV.U32 R16, RZ, RZ, RZ ;  /* 0x000000ffff107224 */ /* 0x000fe400078e00ff */
[----:B------:R-:W-:Y:S02]  /*1d9100*/  IMAD.MOV.U32 R57, RZ, RZ, RZ ;  /* 0x000000ffff397224 */ /* 0x000fe400078e00ff */
[----:B0-----:R-:W-:Y:S02]  /*1d9110*/  IMAD.U32 R54, RZ, RZ, UR4 ;  /* 0x00000004ff367e24 */ /* 0x001fe4000f8e00ff */
[----:B------:R-:W-:-:S07]  /*1d9120*/  IMAD.U32 R55, RZ, RZ, UR5 ;  /* 0x00000005ff377e24 */ /* 0x000fce000f8e00ff */
.L_x_11286:
        /* <DEDUP_REMOVED lines=20> */
.L_x_11285:
[----:B------:R-:W0:Y:S01]  /*1d9270*/  LDCU.64 UR4, c[0x0][0x3c8] ;  /* 0x00007900ff0477ac */ /* 0x000e220008000a00 */
[----:B------:R-:W-:Y:S01]  /*1d9280*/  BSSY.RECONVERGENT B1, `(.L_x_11287) ;  /* 0x0000018000017945 */ /* 0x000fe20003800200 */
[----:B------:R-:W-:Y:S02]  /*1d9290*/  IMAD.MOV.U32 R43, RZ, RZ, RZ ;  /* 0x000000ffff2b7224 */ /* 0x000fe400078e00ff */
[----:B------:R-:W-:Y:S02]  /*1d92a0*/  IMAD.MOV.U32 R56, RZ, RZ, RZ ;  /* 0x000000ffff387224 */ /* 0x000fe400078e00ff */
[----:B0-----:R-:W-:Y:S02]  /*1d92b0*/  IMAD.U32 R54, RZ, RZ, UR4 ;  /* 0x00000004ff367e24 */ /* 0x001fe4000f8e00ff */
[----:B------:R-:W-:-:S07]  /*1d92c0*/  IMAD.U32 R55, RZ, RZ, UR5 ;  /* 0x00000005ff377e24 */ /* 0x000fce000f8e00ff */
.L_x_11288:
        /* <DEDUP_REMOVED lines=20> */
.L_x_11287:
[----:B------:R-:W0:Y:S01]  /*1d9410*/  LDCU.64 UR4, c[0x0][0x3c8] ;  /* 0x00007900ff0477ac */ /* 0x000e220008000a00 */
[----:B------:R-:W-:Y:S01]  /*1d9420*/  BSSY.RECONVERGENT B1, `(.L_x_11289) ;  /* 0x0000018000017945 */ /* 0x000fe20003800200 */
[----:B------:R-:W-:Y:S02]  /*1d9430*/  IMAD.MOV.U32 R14, RZ, RZ, RZ ;  /* 0x000000ffff0e7224 */ /* 0x000fe400078e00ff */
[----:B------:R-:W-:Y:S02]  /*1d9440*/  IMAD.MOV.U32 R57, RZ, RZ, RZ ;  /* 0x000000ffff397224 */ /* 0x000fe400078e00ff */
[----:B0-----:R-:W-:Y:S02]  /*1d9450*/  IMAD.U32 R54, RZ, RZ, UR4 ;  /* 0x00000004ff367e24 */ /* 0x001fe4000f8e00ff */
[----:B------:R-:W-:-:S07]  /*1d9460*/  IMAD.U32 R55, RZ, RZ, UR5 ;  /* 0x00000005ff377e24 */ /* 0x000fce000f8e00ff */
.L_x_11290:
        /* <DEDUP_REMOVED lines=20> */
.L_x_11289:
[----:B------:R-:W0:Y:S01]  /*1d95b0*/  LDCU.64 UR4, c[0x0][0x3c8] ;  /* 0x00007900ff0477ac */ /* 0x000e220008000a00 */
[----:B------:R-:W-:Y:S01]  /*1d95c0*/  BSSY.RECONVERGENT B1, `(.L_x_11291) ;  /* 0x0000018000017945 */ /* 0x000fe20003800200 */
[----:B------:R-:W-:Y:S02]  /*1d95d0*/  IMAD.MOV.U32 R16, RZ, RZ, RZ ;  /* 0x000000ffff107224 */ /* 0x000fe400078e00ff */
[----:B------:R-:W-:Y:S02]  /*1d95e0*/  IMAD.MOV.U32 R57, RZ, RZ, RZ ;  /* 0x000000ffff397224 */ /* 0x000fe400078e00ff */
[----:B0-----:R-:W-:Y:S02]  /*1d95f0*/  IMAD.U32 R54, RZ, RZ, UR4 ;  /* 0x00000004ff367e24 */ /* 0x001fe4000f8e00ff */
[----:B------:R-:W-:-:S07]  /*1d9600*/  IMAD.U32 R55, RZ, RZ, UR5 ;  /* 0x00000005ff377e24 */ /* 0x000fce000f8e00ff */
.L_x_11292:
        /* <DEDUP_REMOVED lines=20> */
.L_x_11291:
[----:B------:R-:W0:Y:S01]  /*1d9750*/  LDCU.64 UR4, c[0x0][0x3c8] ;  /* 0x00007900ff0477ac */ /* 0x000e220008000a00 */
[----:B------:R-:W-:Y:S01]  /*1d9760*/  BSSY.RECONVERGENT B1, `(.L_x_11293) ;  /* 0x0000018000017945 */ /* 0x000fe20003800200 */
[----:B------:R-:W-:Y:S02]  /*1d9770*/  IMAD.MOV.U32 R55, RZ, RZ, RZ ;  /* 0x000000ffff377224 */ /* 0x000fe400078e00ff */
[----:B------:R-:W-:Y:S02]  /*1d9780*/  IMAD.MOV.U32 R57, RZ, RZ, RZ ;  /* 0x000000ffff397224 */ /* 0x000fe400078e00ff */
[----:B0-----:R-:W-:Y:S02]  /*1d9790*/  IMAD.U32 R54, RZ, RZ, UR4 ;  /* 0x00000004ff367e24 */ /* 0x001fe4000f8e00ff */
[----:B------:R-:W-:-:S07]  /*1d97a0*/  IMAD.U32 R53, RZ, RZ, UR5 ;  /* 0x00000005ff357e24 */ /* 0x000fce000f8e00ff */
.L_x_11294:
        /* <DEDUP_REMOVED lines=20> */
.L_x_11293:
        /* <DEDUP_REMOVED lines=9> */
.L_x_11296:
        /* <DEDUP_REMOVED lines=20> */
.L_x_11295:
[----:B------:R-:W0:Y:S01]  /*1d9ac0*/  LDCU.64 UR4, c[0x0][0x3c8] ;  /* 0x00007900ff0477ac */ /* 0x000e220008000a00 */
[----:B------:R-:W-:Y:S01]  /*1d9ad0*/  BSSY.RECONVERGENT B1, `(.L_x_11297) ;  /* 0x0000018000017945 */ /* 0x000fe20003800200 */
[----:B------:R-:W-:Y:S02]  /*1d9ae0*/  IMAD.MOV.U32 R43, RZ, RZ, RZ ;  /* 0x000000ffff2b7224 */ /* 0x000fe400078e00ff */
[----:B------:R-:W-:Y:S02]  /*1d9af0*/  IMAD.MOV.U32 R56, RZ, RZ, RZ ;  /* 0x000000ffff387224 */ /* 0x000fe400078e00ff */
[----:B0-----:R-:W-:Y:S02]  /*1d9b00*/  IMAD.U32 R53, RZ, RZ, UR4 ;  /* 0x00000004ff357e24 */ /* 0x001fe4000f8e00ff */
[----:B------:R-:W-:-:S07]  /*1d9b10*/  IMAD.U32 R54, RZ, RZ, UR5 ;  /* 0x00000005ff367e24 */ /* 0x000fce000f8e00ff */
.L_x_11298:
        /* <DEDUP_REMOVED lines=20> */
.L_x_11297:
[----:B------:R-:W0:Y:S01]  /*1d9c60*/  LDCU.64 UR4, c[0x0][0x3c8] ;  /* 0x00007900ff0477ac */ /* 0x000e220008000a00 */
[----:B------:R-:W-:Y:S01]  /*1d9c70*/  BSSY.RECONVERGENT B1, `(.L_x_11299) ;  /* 0x0000018000017945 */ /* 0x000fe20003800200 */
[----:B------:R-:W-:Y:S02]  /*1d9c80*/  IMAD.MOV.U32 R12, RZ, RZ, RZ ;  /* 0x000000ffff0c7224 */ /* 0x000fe400078e00ff */
[----:B------:R-:W-:Y:S02]  /*1d9c90*/  IMAD.MOV.U32 R57, RZ, RZ, RZ ;  /* 0x000000ffff397224 */ /* 0x000fe400078e00ff */
[----:B0-----:R-:W-:Y:S02]  /*1d9ca0*/  IMAD.U32 R54, RZ, RZ, UR4 ;  /* 0x00000004ff367e24 */ /* 0x001fe4000f8e00ff */
[----:B------:R-:W-:-:S07]  /*1d9cb0*/  IMAD.U32 R55, RZ, RZ, UR5 ;  /* 0x00000005ff377e24 */ /* 0x000fce000f8e00ff */
.L_x_11300:
        /* <DEDUP_REMOVED lines=20> */
.L_x_11299:
[----:B------:R-:W0:Y:S01]  /*1d9e00*/  LDCU.64 UR4, c[0x0][0x3c8] ;  /* 0x00007900ff0477ac */ /* 0x000e220008000a00 */
[----:B------:R-:W-:Y:S01]  /*1d9e10*/  BSSY.RECONVERGENT B1, `(.L_x_11301) ;  /* 0x0000018000017945 */ /* 0x000fe20003800200 */
[----:B------:R-:W-:Y:S02]  /*1d9e20*/  IMAD.MOV.U32 R16, RZ, RZ, RZ ;  /* 0x000000ffff107224 */ /* 0x000fe400078e00ff */
[----:B------:R-:W-:Y:S02]  /*1d9e30*/  IMAD.MOV.U32 R57, RZ, RZ, RZ ;  /* 0x000000ffff397224 */ /* 0x000fe400078e00ff */
[----:B0-----:R-:W-:Y:S02]  /*1d9e40*/  IMAD.U32 R54, RZ, RZ, UR4 ;  /* 0x00000004ff367e24 */ /* 0x001fe4000f8e00ff */
[----:B------:R-:W-:-:S07]  /*1d9e50*/  IMAD.U32 R55, RZ, RZ, UR5 ;  /* 0x00000005ff377e24 */ /* 0x000fce000f8e00ff */
.L_x_11302:
        /* <DEDUP_REMOVED lines=20> */
.L_x_11301:
[----:B------:R-:W0:Y:S01]  /*1d9fa0*/  LDCU.64 UR4, c[0x0][0x3c8] ;  /* 0x00007900ff0477ac */ /* 0x000e220008000a00 */
[----:B------:R-:W-:Y:S01]  /*1d9fb0*/  BSSY.RECONVERGENT B1, `(.L_x_11303) ;  /* 0x0000018000017945 */ /* 0x000fe20003800200 */
[----:B------:R-:W-:Y:S02]  /*1d9fc0*/  IMAD.MOV.U32 R43, RZ, RZ, RZ ;  /* 0x000000ffff2b7224 */ /* 0x000fe400078e00ff */
[----:B------:R-:W-:Y:S02]  /*1d9fd0*/  IMAD.MOV.U32 R56, RZ, RZ, RZ ;  /* 0x000000ffff387224 */ /* 0x000fe400078e00ff */
[----:B0-----:R-:W-:Y:S02]  /*1d9fe0*/  IMAD.U32 R54, RZ, RZ, UR4 ;  /* 0x00000004ff367e24 */ /* 0x001fe4000f8e00ff */
[----:B------:R-:W-:-:S07]  /*1d9ff0*/  IMAD.U32 R55, RZ, RZ, UR5 ;  /* 0x00000005ff377e24 */ /* 0x000fce000f8e00ff */
.L_x_11304:
        /* <DEDUP_REMOVED lines=20> */
.L_x_11303:
[----:B------:R-:W0:Y:S01]  /*1da140*/  LDCU.64 UR4, c[0x0][0x3c8] ;  /* 0x00007900ff0477ac */ /* 0x000e220008000a00 */
[----:B------:R-:W-:Y:S01]  /*1da150*/  BSSY.RECONVERGENT B1, `(.L_x_11305) ;  /* 0x0000018000017945 */ /* 0x000fe20003800200 */
[----:B------:R-:W-:Y:S02]  /*1da160*/  IMAD.MOV.U32 R12, RZ, RZ, RZ ;  /* 0x000000ffff0c7224 */ /* 0x000fe400078e00ff */
[----:B------:R-:W-:Y:S02]  /*1da170*/  IMAD.MOV.U32 R57, RZ, RZ, RZ ;  /* 0x000000ffff397224 */ /* 0x000fe400078e00ff */
[----:B0-----:R-:W-:Y:S02]  /*1da180*/  IMAD.U32 R54, RZ, RZ, UR4 ;  /* 0x00000004ff367e24 */ /* 0x001fe4000f8e00ff */
[----:B------:R-:W-:-:S07]  /*1da190*/  IMAD.U32 R55, RZ, RZ, UR5 ;  /* 0x00000005ff377e24 */ /* 0x000fce000f8e00ff */
.L_x_11306:
        /* <DEDUP_REMOVED lines=20> */
.L_x_11305:
[----:B------:R-:W0:Y:S01]  /*1da2e0*/  LDCU.64 UR4, c[0x0][0x3c8] ;  /* 0x00007900ff0477ac */ /* 0x000e220008000a00 */
[----:B------:R-:W-:Y:S01]  /*1da2f0*/  BSSY.RECONVERGENT B1, `(.L_x_11307) ;  /* 0x0000018000017945 */ /* 0x000fe20003800200 */
[----:B------:R-:W-:Y:S02]  /*1da300*/  IMAD.MOV.U32 R16, RZ, RZ, RZ ;  /* 0x000000ffff107224 */ /* 0x000fe400078e00ff */
[----:B------:R-:W-:Y:S02]  /*1da310*/  IMAD.MOV.U32 R57, RZ, RZ, RZ ;  /* 0x000000ffff397224 */ /* 0x000fe400078e00ff */
[----:B0-----:R-:W-:Y:S02]  /*1da320*/  IMAD.U32 R54, RZ, RZ, UR4 ;  /* 0x00000004ff367e24 */ /* 0x001fe4000f8e00ff */
[----:B------:R-:W-:-:S07]  /*1da330*/  IMAD.U32 R55, RZ, RZ, UR5 ;  /* 0x00000005ff377e24 */ /* 0x000fce000f8e00ff */
.L_x_11308:
        /* <DEDUP_REMOVED lines=20> */
.L_x_11307:
[----:B------:R-:W0:Y:S01]  /*1da480*/  LDCU.64 UR4, c[0x0][0x3c8] ;  /* 0x00007900ff0477ac */ /* 0x000e220008000a00 */
[----:B------:R-:W-:Y:S01]  /*1da490*/  BSSY.RECONVERGENT B1, `(.L_x_11309) ;  /* 0x0000018000017945 */ /* 0x000fe20003800200 */
[----:B------:R-:W-:Y:S02]  /*1da4a0*/  IMAD.MOV.U32 R43, RZ, RZ, RZ ;  /* 0x000000ffff2b7224 */ /* 0x000fe400078e00ff */
[----:B------:R-:W-:Y:S02]  /*1da4b0*/  IMAD.MOV.U32 R56, RZ, RZ, RZ ;  /* 0x000000ffff387224 */ /* 0x000fe400078e00ff */
[----:B0-----:R-:W-:Y:S02]  /*1da4c0*/  IMAD.U32 R54, RZ, RZ, UR4 ;  /* 0x00000004ff367e24 */ /* 0x001fe4000f8e00ff */
[----:B------:R-:W-:-:S07]  /*1da4d0*/  IMAD.U32 R55, RZ, RZ, UR5 ;  /* 0x00000005ff377e24 */ /* 0x000fce000f8e00ff */
.L_x_11310:
        /* <DEDUP_REMOVED lines=20> */
.L_x_11309:
[----:B------:R-:W0:Y:S01]  /*1da620*/  LDCU.64 UR4, c[0x0][0x3c8] ;  /* 0x00007900ff0477ac */ /* 0x000e220008000a00 */
[----:B------:R-:W-:Y:S01]  /*1da630*/  BSSY.RECONVERGENT B1, `(.L_x_11311) ;  /* 0x0000018000017945 */ /* 0x000fe20003800200 */
[----:B------:R-:W-:Y:S02]  /*1da640*/  IMAD.MOV.U32 R12, RZ, RZ, RZ ;  /* 0x000000ffff0c7224 */ /* 0x000fe400078e00ff */
[----:B------:R-:W-:Y:S02]  /*1da650*/  IMAD.MOV.U32 R57, RZ, RZ, RZ ;  /* 0x000000ffff397224 */ /* 0x000fe400078e00ff */
[----:B0-----:R-:W-:Y:S02]  /*1da660*/  IMAD.U32 R54, RZ, RZ, UR4 ;  /* 0x00000004ff367e24 */ /* 0x001fe4000f8e00ff */
[----:B------:R-:W-:-:S07]  /*1da670*/  IMAD.U32 R55, RZ, RZ, UR5 ;  /* 0x00000005ff377e24 */ /* 0x000fce000f8e00ff */
.L_x_11312:
        /* <DEDUP_REMOVED lines=20> */
.L_x_11311:
[----:B------:R-:W0:Y:S01]  /*1da7c0*/  LDCU.64 UR4, c[0x0][0x3c8] ;  /* 0x00007900ff0477ac */ /* 0x000e220008000a00 */
[----:B------:R-:W-:Y:S01]  /*1da7d0*/  BSSY.RECONVERGENT B1, `(.L_x_11313) ;  /* 0x0000018000017945 */ /* 0x000fe20003800200 */
[----:B------:R-:W-:Y:S02]  /*1da7e0*/  IMAD.MOV.U32 R16, RZ, RZ, RZ ;  /* 0x000000ffff107224 */ /* 0x000fe400078e00ff */
[----:B------:R-:W-:Y:S02]  /*1da7f0*/  IMAD.MOV.U32 R57, RZ, RZ, RZ ;  /* 0x000000ffff397224 */ /* 0x000fe400078e00ff */
[----:B0-----:R-:W-:Y:S02]  /*1da800*/  IMAD.U32 R54, RZ, RZ, UR4 ;  /* 0x00000004ff367e24 */ /* 0x001fe4000f8e00ff */
[----:B------:R-:W-:-:S07]  /*1da810*/  IMAD.U32 R55, RZ, RZ, UR5 ;  /* 0x00000005ff377e24 */ /* 0x000fce000f8e00ff */
.L_x_11314:
        /* <DEDUP_REMOVED lines=20> */
.L_x_11313:
[----:B------:R-:W0:Y:S01]  /*1da960*/  LDCU.64 UR4, c[0x0][0x3c8] ;  /* 0x00007900ff0477ac */ /* 0x000e220008000a00 */
[----:B------:R-:W-:Y:S01]  /*1da970*/  BSSY.RECONVERGENT B1, `(.L_x_11315) ;  /* 0x0000018000017945 */ /* 0x000fe20003800200 */
[----:B------:R-:W-:Y:S02]  /*1da980*/  IMAD.MOV.U32 R43, RZ, RZ, RZ ;  /* 0x000000ffff2b7224 */ /* 0x000fe400078e00ff */
[----:B------:R-:W-:Y:S02]  /*1da990*/  IMAD.MOV.U32 R56, RZ, RZ, RZ ;  /* 0x000000ffff387224 */ /* 0x000fe400078e00ff */
[----:B0-----:R-:W-:Y:S02]  /*1da9a0*/  IMAD.U32 R54, RZ, RZ, UR4 ;  /* 0x00000004ff367e24 */ /* 0x001fe4000f8e00ff */
[----:B------:R-:W-:-:S07]  /*1da9b0*/  IMAD.U32 R55, RZ, RZ, UR5 ;  /* 0x00000005ff377e24 */ /* 0x000fce000f8e00ff */
.L_x_11316:
        /* <DEDUP_REMOVED lines=20> */
.L_x_11315:
[----:B------:R-:W0:Y:S01]  /*1dab00*/  LDCU.64 UR4, c[0x0][0x3c8] ;  /* 0x00007900ff0477ac */ /* 0x000e220008000a00 */
[----:B------:R-:W-:Y:S01]  /*1dab10*/  BSSY.RECONVERGENT B1, `(.L_x_11317) ;  /* 0x0000018000017945 */ /* 0x000fe20003800200 */
[----:B------:R-:W-:Y:S02]  /*1dab20*/  IMAD.MOV.U32 R12, RZ, RZ, RZ ;  /* 0x000000ffff0c7224 */ /* 0x000fe400078e00ff */
[----:B------:R-:W-:Y:S02]  /*1dab30*/  IMAD.MOV.U32 R57, RZ, RZ, RZ ;  /* 0x000000ffff397224 */ /* 0x000fe400078e00ff */
[----:B0-----:R-:W-:Y:S02]  /*1dab40*/  IMAD.U32 R54, RZ, RZ, UR4 ;  /* 0x00000004ff367e24 */ /* 0x001fe4000f8e00ff */
[----:B------:R-:W-:-:S07]  /*1dab50*/  IMAD.U32 R55, RZ, RZ, UR5 ;  /* 0x00000005ff377e24 */ /* 0x000fce000f8e00ff */
.L_x_11318:
        /* <DEDUP_REMOVED lines=20> */
.L_x_11317:
[----:B------:R-:W0:Y:S01]  /*1daca0*/  LDCU.64 UR4, c[0x0][0x3c8] ;  /* 0x00007900ff0477ac */ /* 0x000e220008000a00 */
[----:B------:R-:W-:Y:S01]  /*1dacb0*/  BSSY.RECONVERGENT B1, `(.L_x_11319) ;  /* 0x0000018000017945 */ /* 0x000fe20003800200 */
[----:B------:R-:W-:Y:S02]  /*1dacc0*/  IMAD.MOV.U32 R16, RZ, RZ, RZ ;  /* 0x000000ffff107224 */ /* 0x000fe400078e00ff */
[----:B------:R-:W-:Y:S02]  /*1dacd0*/  IMAD.MOV.U32 R57, RZ, RZ, RZ ;  /* 0x000000ffff397224 */ /* 0x000fe400078e00ff */
[----:B0-----:R-:W-:Y:S02]  /*1dace0*/  IMAD.U32 R54, RZ, RZ, UR4 ;  /* 0x00000004ff367e24 */ /* 0x001fe4000f8e00ff */
[----:B------:R-:W-:-:S07]  /*1dacf0*/  IMAD.U32 R55, RZ, RZ, UR5 ;  /* 0x00000005ff377e24 */ /* 0x000fce000f8e00ff */
.L_x_11320:
        /* <DEDUP_REMOVED lines=20> */
.L_x_11319:
[----:B------:R-:W0:Y:S01]  /*1dae40*/  LDCU.64 UR4, c[0x0][0x3c8] ;  /* 0x00007900ff0477ac */ /* 0x000e220008000a00 */
[----:B------:R-:W-:Y:S01]  /*1dae50*/  BSSY.RECONVERGENT B1, `(.L_x_11321) ;  /* 0x0000018000017945 */ /* 0x000fe20003800200 */
[----:B------:R-:W-:Y:S02]  /*1dae60*/  IMAD.MOV.U32 R43, RZ, RZ, RZ ;  /* 0x000000ffff2b7224 */ /* 0x000fe400078e00ff */
[----:B------:R-:W-:Y:S02]  /*1dae70*/  IMAD.MOV.U32 R56, RZ, RZ, RZ ;  /* 0x000000ffff387224 */ /* 0x000fe400078e00ff */
[----:B0-----:R-:W-:Y:S02]  /*1dae80*/  IMAD.U32 R54, RZ, RZ, UR4 ;  /* 0x00000004ff367e24 */ /* 0x001fe4000f8e00ff */
[----:B------:R-:W-:-:S07]  /*1dae90*/  IMAD.U32 R55, RZ, RZ, UR5 ;  /* 0x00000005ff377e24 */ /* 0x000fce000f8e00ff */
.L_x_11322:
        /* <DEDUP_REMOVED lines=20> */
.L_x_11321:
[----:B------:R-:W0:Y:S01]  /*1dafe0*/  LDCU.64 UR4, c[0x0][0x3c8] ;  /* 0x00007900ff0477ac */ /* 0x000e220008000a00 */
[----:B------:R-:W-:Y:S01]  /*1daff0*/  BSSY.RECONVERGENT B1, `(.L_x_11323) ;  /* 0x0000018000017945 */ /* 0x000fe20003800200 */
[----:B------:R-:W-:Y:S02]  /*1db000*/  IMAD.MOV.U32 R12, RZ, RZ, RZ ;  /* 0x000000ffff0c7224 */ /* 0x000fe400078e00ff */
[----:B------:R-:W-:Y:S02]  /*1db010*/  IMAD.MOV.U32 R57, RZ, RZ, RZ ;  /* 0x000000ffff397224 */ /* 0x000fe400078e00ff */
[----:B0-----:R-:W-:Y:S02]  /*1db020*/  IMAD.U32 R54, RZ, RZ, UR4 ;  /* 0x00000004ff367e24 */ /* 0x001fe4000f8e00ff */
[----:B------:R-:W-:-:S07]  /*1db030*/  IMAD.U32 R55, RZ, RZ, UR5 ;  /* 0x00000005ff377e24 */ /* 0x000fce000f8e00ff */
.L_x_11324:
        /* <DEDUP_REMOVED lines=20> */
.L_x_11323:
[----:B------:R-:W0:Y:S01]  /*1db180*/  LDCU.64 UR4, c[0x0][0x3c8] ;  /* 0x00007900ff0477ac */ /* 0x000e220008000a00 */
[----:B------:R-:W-:Y:S01]  /*1db190*/  BSSY.RECONVERGENT B1, `(.L_x_11325) ;  /* 0x0000018000017945 */ /* 0x000fe20003800200 */
[----:B------:R-:W-:Y:S02]  /*1db1a0*/  IMAD.MOV.U32 R16, RZ, RZ, RZ ;  /* 0x000000ffff107224 */ /* 0x000fe400078e00ff */
[----:B------:R-:W-:Y:S02]  /*1db1b0*/  IMAD.MOV.U32 R57, RZ, RZ, RZ ;  /* 0x000000ffff397224 */ /* 0x000fe400078e00ff */
[----:B0-----:R-:W-:Y:S02]  /*1db1c0*/  IMAD.U32 R54, RZ, RZ, UR4 ;  /* 0x00000004ff367e24 */ /* 0x001fe4000f8e00ff */
[----:B------:R-:W-:-:S07]  /*1db1d0*/  IMAD.U32 R55, RZ, RZ, UR5 ;  /* 0x00000005ff377e24 */ /* 0x000fce000f8e00ff */
.L_x_11326:
        /* <DEDUP_REMOVED lines=20> */
.L_x_11325:
[----:B------:R-:W0:Y:S01]  /*1db320*/  LDCU.64 UR4, c[0x0][0x3c8] ;  /* 0x00007900ff0477ac */ /* 0x000e220008000a00 */
[----:B------:R-:W-:Y:S01]  /*1db330*/  BSSY.RECONVERGENT B1, `(.L_x_11327) ;  /* 0x0000018000017945 */ /* 0x000fe20003800200 */
[----:B------:R-:W-:Y:S02]  /*1db340*/  IMAD.MOV.U32 R43, RZ, RZ, RZ ;  /* 0x000000ffff2b7224 */ /* 0x000fe400078e00ff */
[----:B------:R-:W-:Y:S02]  /*1db350*/  IMAD.MOV.U32 R56, RZ, RZ, RZ ;  /* 0x000000ffff387224 */ /* 0x000fe400078e00ff */
[----:B0-----:R-:W-:Y:S02]  /*1db360*/  IMAD.U32 R54, RZ, RZ, UR4 ;  /* 0x00000004ff367e24 */ /* 0x001fe4000f8e00ff */
[----:B------:R-:W-:-:S07]  /*1db370*/  IMAD.U32 R55, RZ, RZ, UR5 ;  /* 0x00000005ff377e24 */ /* 0x000fce000f8e00ff */
.L_x_11328:
        /* <DEDUP_REMOVED lines=20> */
.L_x_11327:
[----:B------:R-:W0:Y:S01]  /*1db4c0*/  LDCU.64 UR4, c[0x0][0x3c8] ;  /* 0x00007900ff0477ac */ /* 0x000e220008000a00 */
[----:B------:R-:W-:Y:S01]  /*1db4d0*/  BSSY.RECONVERGENT B1, `(.L_x_11329) ;  /* 0x0000018000017945 */ /* 0x000fe20003800200 */
[----:B------:R-:W-:Y:S02]  /*1db4e0*/  IMAD.MOV.U32 R12, RZ, RZ, RZ ;  /* 0x000000ffff0c7224 */ /* 0x000fe400078e00ff */
[----:B------:R-:W-:Y:S02]  /*1db4f0*/  IMAD.MOV.U32 R57, RZ, RZ, RZ ;  /* 0x000000ffff397224 */ /* 0x000fe400078e00ff */
[----:B0-----:R-:W-:Y:S02]  /*1db500*/  IMAD.U32 R54, RZ, RZ, UR4 ;  /* 0x00000004ff367e24 */ /* 0x001fe4000f8e00ff */
[----:B------:R-:W-:-:S07]  /*1db510*/  IMAD.U32 R55, RZ, RZ, UR5 ;  /* 0x00000005ff377e24 */ /* 0x000fce000f8e00ff */
.L_x_11330:
        /* <DEDUP_REMOVED lines=20> */
.L_x_11329:
[----:B------:R-:W0:Y:S01]  /*1db660*/  LDCU.64 UR4, c[0x0][0x3c8] ;  /* 0x00007900ff0477ac */ /* 0x000e220008000a00 */
[----:B------:R-:W-:Y:S01]  /*1db670*/  BSSY.RECONVERGENT B1, `(.L_x_11331) ;  /* 0x0000018000017945 */ /* 0x000fe20003800200 */
[----:B------:R-:W-:Y:S02]  /*1db680*/  IMAD.MOV.U32 R16, RZ, RZ, RZ ;  /* 0x000000ffff107224 */ /* 0x000fe400078e00ff */
[----:B------:R-:W-:Y:S02]  /*1db690*/  IMAD.MOV.U32 R57, RZ, RZ, RZ ;  /* 0x000000ffff397224 */ /* 0x000fe400078e00ff */
[----:B0-----:R-:W-:Y:S02]  /*1db6a0*/  IMAD.U32 R54, RZ, RZ, UR4 ;  /* 0x00000004ff367e24 */ /* 0x001fe4000f8e00ff */
[----:B------:R-:W-:-:S07]  /*1db6b0*/  IMAD.U32 R55, RZ, RZ, UR5 ;  /* 0x00000005ff377e24 */ /* 0x000fce000f8e00ff */
.L_x_11332:
        /* <DEDUP_REMOVED lines=20> */
.L_x_11331:
[----:B------:R-:W0:Y:S01]  /*1db800*/  LDCU.64 UR4, c[0x0][0x3c8] ;  /* 0x00007900ff0477ac */ /* 0x000e220008000a00 */
[----:B------:R-:W-:Y:S01]  /*1db810*/  BSSY.RECONVERGENT B1, `(.L_x_11333) ;  /* 0x0000018000017945 */ /* 0x000fe20003800200 */
[----:B------:R-:W-:Y:S02]  /*1db820*/  IMAD.MOV.U32 R55, RZ, RZ, RZ ;  /* 0x000000ffff377224 */ /* 0x000fe400078e00ff */
[----:B------:R-:W-:Y:S02]  /*1db830*/  IMAD.MOV.U32 R57, RZ, RZ, RZ ;  /* 0x000000ffff397224 */ /* 0x000fe400078e00ff */
[----:B0-----:R-:W-:Y:S02]  /*1db840*/  IMAD.U32 R54, RZ, RZ, UR4 ;  /* 0x00000004ff367e24 */ /* 0x001fe4000f8e00ff */
[----:B------:R-:W-:-:S07]  /*1db850*/  IMAD.U32 R53, RZ, RZ, UR5 ;  /* 0x00000005ff357e24 */ /* 0x000fce000f8e00ff */
.L_x_11334:
        /* <DEDUP_REMOVED lines=20> */
.L_x_11333:
        /* <DEDUP_REMOVED lines=9> */
.L_x_11336:
        /* <DEDUP_REMOVED lines=20> */
.L_x_11335:
[----:B------:R-:W0:Y:S01]  /*1dbb70*/  LDCU.64 UR4, c[0x0][0x3c8] ;  /* 0x00007900ff0477ac */ /* 0x000e220008000a00 */
[----:B------:R-:W-:Y:S01]  /*1dbb80*/  BSSY.RECONVERGENT B1, `(.L_x_11337) ;  /* 0x0000018000017945 */ /* 0x000fe20003800200 */
[----:B------:R-:W-:Y:S02]  /*1dbb90*/  IMAD.MOV.U32 R50, RZ, RZ, RZ ;  /* 0x000000ffff327224 */ /* 0x000fe400078e00ff */
[----:B------:R-:W-:Y:S02]  /*1dbba0*/  IMAD.MOV.U32 R55, RZ, RZ, RZ ;  /* 0x000000ffff377224 */ /* 0x000fe400078e00ff */
[----:B0-----:R-:W-:Y:S02]  /*1dbbb0*/  IMAD.U32 R54, RZ, RZ, UR4 ;  /* 0x00000004ff367e24 */ /* 0x001fe4000f8e00ff */
[----:B------:R-:W-:-:S07]  /*1dbbc0*/  IMAD.U32 R53, RZ, RZ, UR5 ;  /* 0x00000005ff357e24 */ /* 0x000fce000f8e00ff */
.L_x_11338:
        /* <DEDUP_REMOVED lines=20> */
.L_x_11337:
[----:B------:R-:W0:Y:S01]  /*1dbd10*/  LDCU.64 UR4, c[0x0][0x3c8] ;  /* 0x00007900ff0477ac */ /* 0x000e220008000a00 */
[----:B------:R-:W-:Y:S01]  /*1dbd20*/  BSSY.RECONVERGENT B1, `(.L_x_11339) ;  /* 0x0000018000017945 */ /* 0x000fe20003800200 */
[----:B------:R-:W-:Y:S02]  /*1dbd30*/  IMAD.MOV.U32 R45, RZ, RZ, RZ ;  /* 0x000000ffff2d7224 */ /* 0x000fe400078e00ff */
[----:B------:R-:W-:Y:S02]  /*1dbd40*/  IMAD.MOV.U32 R54, RZ, RZ, RZ ;  /* 0x000000ffff367224 */ /* 0x000fe400078e00ff */
[----:B0-----:R-:W-:Y:S02]  /*1dbd50*/  IMAD.U32 R51, RZ, RZ, UR4 ;  /* 0x00000004ff337e24 */ /* 0x001fe4000f8e00ff */
[----:B------:R-:W-:-:S07]  /*1dbd60*/  IMAD.U32 R53, RZ, RZ, UR5 ;  /* 0x00000005ff357e24 */ /* 0x000fce000f8e00ff */
.L_x_11340:
        /* <DEDUP_REMOVED lines=20> */
.L_x_11339:
[----:B------:R-:W0:Y:S01]  /*1dbeb0*/  LDCU.64 UR4, c[0x0][0x3c8] ;  /* 0x00007900ff0477ac */ /* 0x000e220008000a00 */
[----:B------:R-:W-:Y:S01]  /*1dbec0*/  BSSY.RECONVERGENT B1, `(.L_x_11341) ;  /* 0x0000018000017945 */ /* 0x000fe20003800200 */
[----:B------:R-:W-:Y:S02]  /*1dbed0*/  IMAD.MOV.U32 R43, RZ, RZ, RZ ;  /* 0x000000ffff2b7224 */ /* 0x000fe400078e00ff */
[----:B------:R-:W-:Y:S02]  /*1dbee0*/  IMAD.MOV.U32 R54, RZ, RZ, RZ ;  /* 0x000000ffff367224 */ /* 0x000fe400078e00ff */
[----:B0-----:R-:W-:Y:S02]  /*1dbef0*/  IMAD.U32 R51, RZ, RZ, UR4 ;  /* 0x00000004ff337e24 */ /* 0x001fe4000f8e00ff */
[----:B------:R-:W-:-:S07]  /*1dbf00*/  IMAD.U32 R53, RZ, RZ, UR5 ;  /* 0x00000005ff357e24 */ /* 0x000fce000f8e00ff */
.L_x_11342:
        /* <DEDUP_REMOVED lines=20> */
.L_x_11341:
[----:B------:R-:W0:Y:S01]  /*1dc050*/  LDCU.64 UR4, c[0x0][0x3c8] ;  /* 0x00007900ff0477ac */ /* 0x000e220008000a00 */
[----:B------:R-:W-:Y:S01]  /*1dc060*/  BSSY.RECONVERGENT B1, `(.L_x_11343) ;  /* 0x0000018000017945 */ /* 0x000fe20003800200 */
[----:B------:R-:W-:Y:S02]  /*1dc070*/  IMAD.MOV.U32 R39, RZ, RZ, RZ ;  /* 0x000000ffff277224 */ /* 0x000fe400078e00ff */
[----:B------:R-:W-:Y:S02]  /*1dc080*/  IMAD.MOV.U32 R54, RZ, RZ, RZ ;  /* 0x000000ffff367224 */ /* 0x000fe400078e00ff */
[----:B0-----:R-:W-:Y:S02]  /*1dc090*/  IMAD.U32 R51, RZ, RZ, UR4 ;  /* 0x00000004ff337e24 */ /* 0x001fe4000f8e00ff */
[----:B------:R-:W-:-:S07]  /*1dc0a0*/  IMAD.U32 R52, RZ, RZ, UR5 ;  /* 0x00000005ff347e24 */ /* 0x000fce000f8e00ff */
.L_x_11344:
        /* <DEDUP_REMOVED lines=20> */
.L_x_11343:
[----:B------:R-:W0:Y:S01]  /*1dc1f0*/  LDCU.64 UR4, c[0x0][0x3c8] ;  /* 0x00007900ff0477ac */ /* 0x000e220008000a00 */
[----:B------:R-:W-:Y:S01]  /*1dc200*/  BSSY.RECONVERGENT B1, `(.L_x_11345) ;  /* 0x0000018000017945 */ /* 0x000fe20003800200 */
[----:B------:R-:W-:Y:S02]  /*1dc210*/  IMAD.MOV.U32 R38, RZ, RZ, RZ ;  /* 0x000000ffff267224 */ /* 0x000fe400078e00ff */
[----:B------:R-:W-:Y:S02]  /*1dc220*/  IMAD.MOV.U32 R53, RZ, RZ, RZ ;  /* 0x000000ffff357224 */ /* 0x000fe400078e00ff */
[----:B0-----:R-:W-:Y:S02]  /*1dc230*/  IMAD.U32 R52, RZ, RZ, UR4 ;  /* 0x00000004ff347e24 */ /* 0x001fe4000f8e00ff */
[----:B------:R-:W-:-:S07]  /*1dc240*/  IMAD.U32 R51, RZ, RZ, UR5 ;  /* 0x00000005ff337e24 */ /* 0x000fce000f8e00ff */
.L_x_11346:
        /* <DEDUP_REMOVED lines=20> */
.L_x_11345:
[----:B------:R-:W0:Y:S01]  /*1dc390*/  LDCU.64 UR4, c[0x0][0x3c8] ;  /* 0x00007900ff0477ac */ /* 0x000e220008000a00 */
[----:B------:R-:W-:Y:S01]  /*1dc3a0*/  BSSY.RECONVERGENT B1, `(.L_x_11347) ;  /* 0x0000018000017945 */ /* 0x000fe20003800200 */
[----:B------:R-:W-:Y:S02]  /*1dc3b0*/  IMAD.MOV.U32 R37, RZ, RZ, RZ ;  /* 0x000000ffff257224 */ /* 0x000fe400078e00ff */
[----:B------:R-:W-:Y:S02]  /*1dc3c0*/  IMAD.MOV.U32 R52, RZ, RZ, RZ ;  /* 0x000000ffff347224 */ /* 0x000fe400078e00ff */
[----:B0-----:R-:W-:Y:S02]  /*1dc3d0*/  IMAD.U32 R47, RZ, RZ, UR4 ;  /* 0x00000004ff2f7e24 */ /* 0x001fe4000f8e00ff */
[----:B------:R-:W-:-:S07]  /*1dc3e0*/  IMAD.U32 R50, RZ, RZ, UR5 ;  /* 0x00000005ff327e24 */ /* 0x000fce000f8e00ff */
.L_x_11348:
        /* <DEDUP_REMOVED lines=20> */
.L_x_11347:
[----:B------:R-:W0:Y:S01]  /*1dc530*/  LDCU.64 UR4, c[0x0][0x3c8] ;  /* 0x00007900ff0477ac */ /* 0x000e220008000a00 */
[----:B------:R-:W-:Y:S01]  /*1dc540*/  BSSY.RECONVERGENT B1, `(.L_x_11349) ;  /* 0x0000018000017945 */ /* 0x000fe20003800200 */
[----:B------:R-:W-:Y:S02]  /*1dc550*/  IMAD.MOV.U32 R36, RZ, RZ, RZ ;  /* 0x000000ffff247224 */ /* 0x000fe400078e00ff */
[----:B------:R-:W-:Y:S02]  /*1dc560*/  IMAD.MOV.U32 R51, RZ, RZ, RZ ;  /* 0x000000ffff337224 */ /* 0x000fe400078e00ff */
[----:B0-----:R-:W-:Y:S02]  /*1dc570*/  IMAD.U32 R50, RZ, RZ, UR4 ;  /* 0x00000004ff327e24 */ /* 0x001fe4000f8e00ff */
[----:B------:R-:W-:-:S07]  /*1dc580*/  IMAD.U32 R47, RZ, RZ, UR5 ;  /* 0x00000005ff2f7e24 */ /* 0x000fce000f8e00ff */
.L_x_11350:
        /* <DEDUP_REMOVED lines=20> */
.L_x_11349:
[----:B------:R-:W0:Y:S01]  /*1dc6d0*/  LDCU.64 UR4, c[0x0][0x3c8] ;  /* 0x00007900ff0477ac */ /* 0x000e220008000a00 */
[----:B------:R-:W-:Y:S01]  /*1dc6e0*/  BSSY.RECONVERGENT B1, `(.L_x_11351) ;  /* 0x0000018000017945 */ /* 0x000fe20003800200 */
[----:B------:R-:W-:Y:S02]  /*1dc6f0*/  IMAD.MOV.U32 R35, RZ, RZ, RZ ;  /* 0x000000ffff237224 */ /* 0x000fe400078e00ff */
[----:B------:R-:W-:Y:S02]  /*1dc700*/  IMAD.MOV.U32 R50, RZ, RZ, RZ ;  /* 0x000000ffff327224 */ /* 0x000fe400078e00ff */
[----:B0-----:R-:W-:Y:S02]  /*1dc710*/  IMAD.U32 R43, RZ, RZ, UR4 ;  /* 0x00000004ff2b7e24 */ /* 0x001fe4000f8e00ff */
[----:B------:R-:W-:-:S07]  /*1dc720*/  IMAD.U32 R45, RZ, RZ, UR5 ;  /* 0x00000005ff2d7e24 */ /* 0x000fce000f8e00ff */
.L_x_11352:
        /* <DEDUP_REMOVED lines=20> */
.L_x_11351:
[----:B------:R-:W0:Y:S01]  /*1dc870*/  LDCU.64 UR4, c[0x0][0x3c8] ;  /* 0x00007900ff0477ac */ /* 0x000e220008000a00 */
[----:B------:R-:W-:Y:S01]  /*1dc880*/  BSSY.RECONVERGENT B1, `(.L_x_11353) ;  /* 0x0000018000017945 */ /* 0x000fe20003800200 */
[----:B------:R-:W-:Y:S02]  /*1dc890*/  IMAD.MOV.U32 R34, RZ, RZ, RZ ;  /* 0x000000ffff227224 */ /* 0x000fe400078e00ff */
[----:B------:R-:W-:Y:S02]  /*1dc8a0*/  IMAD.MOV.U32 R50, RZ, RZ, RZ ;  /* 0x000000ffff327224 */ /* 0x000fe400078e00ff */
[----:B0-----:R-:W-:Y:S02]  /*1dc8b0*/  IMAD.U32 R46, RZ, RZ, UR4 ;  /* 0x00000004ff2e7e24 */ /* 0x001fe4000f8e00ff */
[----:B------:R-:W-:-:S07]  /*1dc8c0*/  IMAD.U32 R45, RZ, RZ, UR5 ;  /* 0x00000005ff2d7e24 */ /* 0x000fce000f8e00ff */
.L_x_11354:
        /* <DEDUP_REMOVED lines=20> */
.L_x_11353:
[----:B------:R-:W0:Y:S01]  /*1dca10*/  LDCU.64 UR4, c[0x0][0x3c8] ;  /* 0x00007900ff0477ac */ /* 0x000e220008000a00 */
[----:B------:R-:W-:Y:S01]  /*1dca20*/  BSSY.RECONVERGENT B1, `(.L_x_11355) ;  /* 0x0000018000017945 */ /* 0x000fe20003800200 */
[----:B------:R-:W-:Y:S02]  /*1dca30*/  IMAD.MOV.U32 R33, RZ, RZ, RZ ;  /* 0x000000ffff217224 */ /* 0x000fe400078e00ff */
[----:B------:R-:W-:Y:S02]  /*1dca40*/  IMAD.MOV.U32 R46, RZ, RZ, RZ ;  /* 0x000000ffff2e7224 */ /* 0x000fe400078e00ff */
[----:B0-----:R-:W-:Y:S02]  /*1dca50*/  IMAD.U32 R39, RZ, RZ, UR4 ;  /* 0x00000004ff277e24 */ /* 0x001fe4000f8e00ff */
[----:B------:R-:W-:-:S07]  /*1dca60*/  IMAD.U32 R43, RZ, RZ, UR5 ;  /* 0x00000005ff2b7e24 */ /* 0x000fce000f8e00ff */
.L_x_11356:
        /* <DEDUP_REMOVED lines=20> */
.L_x_11355:
[----:B------:R-:W0:Y:S01]  /*1dcbb0*/  LDCU.64 UR4, c[0x0][0x3c8] ;  /* 0x00007900ff0477ac */ /* 0x000e220008000a00 */
[----:B------:R-:W-:Y:S01]  /*1dcbc0*/  BSSY.RECONVERGENT B1, `(.L_x_11357) ;  /* 0x0000018000017945 */ /* 0x000fe20003800200 */
[----:B------:R-:W-:Y:S02]  /*1dcbd0*/  IMAD.MOV.U32 R32, RZ, RZ, RZ ;  /* 0x000000ffff207224 */ /* 0x000fe400078e00ff */
[----:B------:R-:W-:Y:S02]  /*1dcbe0*/  IMAD.MOV.U32 R43, RZ, RZ, RZ ;  /* 0x000000ffff2b7224 */ /* 0x000fe400078e00ff */
[----:B0-----:R-:W-:Y:S02]  /*1dcbf0*/  IMAD.U32 R46, RZ, RZ, UR4 ;  /* 0x00000004ff2e7e24 */ /* 0x001fe4000f8e00ff */
[----:B------:R-:W-:-:S07]  /*1dcc00*/  IMAD.U32 R39, RZ, RZ, UR5 ;  /* 0x00000005ff277e24 */ /* 0x000fce000f8e00ff */
.L_x_11358:
        /* <DEDUP_REMOVED lines=20> */
.L_x_11357:
[----:B------:R-:W0:Y:S01]  /*1dcd50*/  LDCU.64 UR4, c[0x0][0x3c8] ;  /* 0x00007900ff0477ac */ /* 0x000e220008000a00 */
[----:B------:R-:W-:Y:S01]  /*1dcd60*/  BSSY.RECONVERGENT B1, `(.L_x_11359) ;  /* 0x0000018000017945 */ /* 0x000fe20003800200 */
[----:B------:R-:W-:Y:S02]  /*1dcd70*/  IMAD.MOV.U32 R31, RZ, RZ, RZ ;  /* 0x000000ffff1f7224 */ /* 0x000fe400078e00ff */
[----:B------:R-:W-:Y:S02]  /*1dcd80*/  IMAD.MOV.U32 R46, RZ, RZ, RZ ;  /* 0x000000ffff2e7224 */ /* 0x000fe400078e00ff */
[----:B0-----:R-:W-:Y:S02]  /*1dcd90*/  IMAD.U32 R37, RZ, RZ, UR4 ;  /* 0x00000004ff257e24 */ /* 0x001fe4000f8e00ff */
[----:B------:R-:W-:-:S07]  /*1dcda0*/  IMAD.U32 R38, RZ, RZ, UR5 ;  /* 0x00000005ff267e24 */ /* 0x000fce000f8e00ff */
.L_x_11360:
        /* <DEDUP_REMOVED lines=20> */
.L_x_11359:
[----:B------:R-:W0:Y:S01]  /*1dcef0*/  LDCU.64 UR4, c[0x0][0x3c8] ;  /* 0x00007900ff0477ac */ /* 0x000e220008000a00 */
[----:B------:R-:W-:Y:S01]  /*1dcf00*/  BSSY.RECONVERGENT B1, `(.L_x_11361) ;  /* 0x0000018000017945 */ /* 0x000fe20003800200 */
[----:B------:R-:W-:Y:S02]  /*1dcf10*/  IMAD.MOV.U32 R30, RZ, RZ, RZ ;  /* 0x000000ffff1e7224 */ /* 0x000fe400078e00ff */
[----:B------:R-:W-:Y:S02]  /*1dcf20*/  IMAD.MOV.U32 R39, RZ, RZ, RZ ;  /* 0x000000ffff277224 */ /* 0x000fe400078e00ff */
[----:B0-----:R-:W-:Y:S02]  /*1dcf30*/  IMAD.U32 R38, RZ, RZ, UR4 ;  /* 0x00000004ff267e24 */ /* 0x001fe4000f8e00ff */
[----:B------:R-:W-:-:S07]  /*1dcf40*/  IMAD.U32 R37, RZ, RZ, UR5 ;  /* 0x00000005ff257e24 */ /* 0x000fce000f8e00ff */
.L_x_11362:
        /* <DEDUP_REMOVED lines=20> */
.L_x_11361:
[----:B------:R-:W0:Y:S01]  /*1dd090*/  LDCU.64 UR4, c[0x0][0x3c8] ;  /* 0x00007900ff0477ac */ /* 0x000e220008000a00 */
[----:B------:R-:W-:Y:S01]  /*1dd0a0*/  BSSY.RECONVERGENT B1, `(.L_x_11363) ;  /* 0x0000018000017945 */ /* 0x000fe20003800200 */
[----:B------:R-:W-:Y:S02]  /*1dd0b0*/  IMAD.MOV.U32 R29, RZ, RZ, RZ ;  /* 0x000000ffff1d7224 */ /* 0x000fe400078e00ff */
[----:B------:R-:W-:Y:S02]  /*1dd0c0*/  IMAD.MOV.U32 R38, RZ, RZ, RZ ;  /* 0x000000ffff267224 */ /* 0x000fe400078e00ff */
[----:B0-----:R-:W-:Y:S02]  /*1dd0d0*/  IMAD.U32 R35, RZ, RZ, UR4 ;  /* 0x00000004ff237e24 */ /* 0x001fe4000f8e00ff */
[----:B------:R-:W-:-:S07]  /*1dd0e0*/  IMAD.U32 R36, RZ, RZ, UR5 ;  /* 0x00000005ff247e24 */ /* 0x000fce000f8e00ff */
.L_x_11364:
        /* <DEDUP_REMOVED lines=20> */
.L_x_11363:
[----:B------:R-:W0:Y:S01]  /*1dd230*/  LDCU.64 UR4, c[0x0][0x3c8] ;  /* 0x00007900ff0477ac */ /* 0x000e220008000a00 */
[----:B------:R-:W-:Y:S01]  /*1dd240*/  BSSY.RECONVERGENT B1, `(.L_x_11365) ;  /* 0x0000018000017945 */ /* 0x000fe20003800200 */
[----:B------:R-:W-:Y:S02]  /*1dd250*/  IMAD.MOV.U32 R28, RZ, RZ, RZ ;  /* 0x000000ffff1c7224 */ /* 0x000fe400078e00ff */
[----:B------:R-:W-:Y:S02]  /*1dd260*/  IMAD.MOV.U32 R37, RZ, RZ, RZ ;  /* 0x000000ffff257224 */ /* 0x000fe400078e00ff */
[----:B0-----:R-:W-:Y:S02]  /*1dd270*/  IMAD.U32 R36, RZ, RZ, UR4 ;  /* 0x00000004ff247e24 */ /* 0x001fe4000f8e00ff */
[----:B------:R-:W-:-:S07]  /*1dd280*/  IMAD.U32 R35, RZ, RZ, UR5 ;  /* 0x00000005ff237e24 */ /* 0x000fce000f8e00ff */
.L_x_11366:
        /* <DEDUP_REMOVED lines=20> */
.L_x_11365:
[----:B------:R-:W0:Y:S01]  /*1dd3d0*/  LDCU.64 UR4, c[0x0][0x3c8] ;  /* 0x00007900ff0477ac */ /* 0x000e220008000a00 */
[----:B------:R-:W-:Y:S01]  /*1dd3e0*/  BSSY.RECONVERGENT B1, `(.L_x_11367) ;  /* 0x0000018000017945 */ /* 0x000fe20003800200 */
[----:B------:R-:W-:Y:S02]  /*1dd3f0*/  IMAD.MOV.U32 R27, RZ, RZ, RZ ;  /* 0x000000ffff1b7224 */ /* 0x000fe400078e00ff */
[----:B------:R-:W-:Y:S02]  /*1dd400*/  IMAD.MOV.U32 R36, RZ, RZ, RZ ;  /* 0x000000ffff247224 */ /* 0x000fe400078e00ff */
[----:B0-----:R-:W-:Y:S02]  /*1dd410*/  IMAD.U32 R33, RZ, RZ, UR4 ;  /* 0x00000004ff217e24 */ /* 0x001fe4000f8e00ff */
[----:B------:R-:W-:-:S07]  /*1dd420*/  IMAD.U32 R34, RZ, RZ, UR5 ;  /* 0x00000005ff227e24 */ /* 0x000fce000f8e00ff */
.L_x_11368:
        /* <DEDUP_REMOVED lines=20> */
.L_x_11367:
[----:B------:R-:W0:Y:S01]  /*1dd570*/  LDCU.64 UR4, c[0x0][0x3c8] ;  /* 0x00007900ff0477ac */ /* 0x000e220008000a00 */
[----:B------:R-:W-:Y:S01]  /*1dd580*/  BSSY.RECONVERGENT B1, `(.L_x_11369) ;  /* 0x0000018000017945 */ /* 0x000fe20003800200 */
[----:B------:R-:W-:Y:S02]  /*1dd590*/  IMAD.MOV.U32 R26, RZ, RZ, RZ ;  /* 0x000000ffff1a7224 */ /* 0x000fe400078e00ff */
[----:B------:R-:W-:Y:S02]  /*1dd5a0*/  IMAD.MOV.U32 R35, RZ, RZ, RZ ;  /* 0x000000ffff237224 */ /* 0x000fe400078e00ff */
[----:B0-----:R-:W-:Y:S02]  /*1dd5b0*/  IMAD.U32 R34, RZ, RZ, UR4 ;  /* 0x00000004ff227e24 */ /* 0x001fe4000f8e00ff */
[----:B------:R-:W-:-:S07]  /*1dd5c0*/  IMAD.U32 R33, RZ, RZ, UR5 ;  /* 0x00000005ff217e24 */ /* 0x000fce000f8e00ff */
.L_x_11370:
        /* <DEDUP_REMOVED lines=20> */
.L_x_11369:
[----:B------:R-:W0:Y:S01]  /*1dd710*/  LDCU.64 UR4, c[0x0][0x3c8] ;  /* 0x00007900ff0477ac */ /* 0x000e220008000a00 */
[----:B------:R-:W-:Y:S01]  /*1dd720*/  BSSY.RECONVERGENT B1, `(.L_x_11371) ;  /* 0x0000017000017945 */ /* 0x000fe20003800200 */
[----:B------:R-:W-:Y:S01]  /*1dd730*/  CS2R R32, SRZ ;  /* 0x0000000000207805 */ /* 0x000fe2000001ff00 */
[----:B0-----:R-:W-:Y:S02]  /*1dd740*/  IMAD.U32 R31, RZ, RZ, UR4 ;  /* 0x00000004ff1f7e24 */ /* 0x001fe4000f8e00ff */
[----:B------:R-:W-:-:S07]  /*1dd750*/  IMAD.U32 R30, RZ, RZ, UR5 ;  /* 0x00000005ff1e7e24 */ /* 0x000fce000f8e00ff */
.L_x_11372:
        /* <DEDUP_REMOVED lines=20> */
.L_x_11371:
[----:B------:R-:W0:Y:S01]  /*1dd8a0*/  LDCU.64 UR4, c[0x0][0x3c8] ;  /* 0x00007900ff0477ac */ /* 0x000e220008000a00 */
[----:B------:R-:W-:Y:S01]  /*1dd8b0*/  BSSY.RECONVERGENT B1, `(.L_x_11373) ;  /* 0x0000018000017945 */ /* 0x000fe20003800200 */
[----:B------:R-:W-:Y:S02]  /*1dd8c0*/  IMAD.MOV.U32 R32, RZ, RZ, RZ ;  /* 0x000000ffff207224 */ /* 0x000fe400078e00ff */
[----:B------:R-:W-:Y:S02]  /*1dd8d0*/  IMAD.MOV.U32 R31, RZ, RZ, RZ ;  /* 0x000000ffff1f7224 */ /* 0x000fe400078e00ff */
[----:B0-----:R-:W-:Y:S02]  /*1dd8e0*/  IMAD.U32 R29, RZ, RZ, UR4 ;  /* 0x00000004ff1d7e24 */ /* 0x001fe4000f8e00ff */
[----:B------:R-:W-:-:S07]  /*1dd8f0*/  IMAD.U32 R30, RZ, RZ, UR5 ;  /* 0x00000005ff1e7e24 */ /* 0x000fce000f8e00ff */
.L_x_11374:
        /* <DEDUP_REMOVED lines=20> */
.L_x_11373:
        /* <DEDUP_REMOVED lines=11> */
.L_x_11376:
        /* <DEDUP_REMOVED lines=20> */
.L_x_11375:
[----:B------:R-:W0:Y:S01]  /*1ddc30*/  LDCU.64 UR4, c[0x0][0x3c8] ;  /* 0x00007900ff0477ac */ /* 0x000e220008000a00 */
[----:B------:R-:W-:Y:S01]  /*1ddc40*/  BSSY.RECONVERGENT B1, `(.L_x_11377) ;  /* 0x0000018000017945 */ /* 0x000fe20003800200 */
[----:B------:R-:W-:Y:S02]  /*1ddc50*/  IMAD.MOV.U32 R22, RZ, RZ, RZ ;  /* 0x000000ffff167224 */ /* 0x000fe400078e00ff */
[----:B------:R-:W-:Y:S02]  /*1ddc60*/  IMAD.MOV.U32 R31, RZ, RZ, RZ ;  /* 0x000000ffff1f7224 */ /* 0x000fe400078e00ff */
[----:B0-----:R-:W-:Y:S02]  /*1ddc70*/  IMAD.U32 R29, RZ, RZ, UR4 ;  /* 0x00000004ff1d7e24 */ /* 0x001fe4000f8e00ff */
[----:B------:R-:W-:-:S07]  /*1ddc80*/  IMAD.U32 R28, RZ, RZ, UR5 ;  /* 0x00000005ff1c7e24 */ /* 0x000fce000f8e00ff */
.L_x_11378:
        /* <DEDUP_REMOVED lines=20> */
.L_x_11377:
        /* <DEDUP_REMOVED lines=8> */
.L_x_11380:
        /* <DEDUP_REMOVED lines=20> */
.L_x_11379:
[----:B------:R-:W0:Y:S01]  /*1ddf90*/  LDCU.64 UR4, c[0x0][0x3c8] ;  /* 0x00007900ff0477ac */ /* 0x000e220008000a00 */
[----:B------:R-:W-:Y:S01]  /*1ddfa0*/  BSSY.RECONVERGENT B1, `(.L_x_11381) ;  /* 0x0000018000017945 */ /* 0x000fe20003800200 */
[----:B------:R-:W-:Y:S02]  /*1ddfb0*/  IMAD.MOV.U32 R23, RZ, RZ, RZ ;  /* 0x000000ffff177224 */ /* 0x000fe400078e00ff */
[----:B------:R-:W-:Y:S02]  /*1ddfc0*/  IMAD.MOV.U32 R32, RZ, RZ, RZ ;  /* 0x000000ffff207224 */ /* 0x000fe400078e00ff */
[----:B0-----:R-:W-:Y:S02]  /*1ddfd0*/  IMAD.U32 R30, RZ, RZ, UR4 ;  /* 0x00000004ff1e7e24 */ /* 0x001fe4000f8e00ff */
[----:B------:R-:W-:-:S07]  /*1ddfe0*/  IMAD.U32 R29, RZ, RZ, UR5 ;  /* 0x00000005ff1d7e24 */ /* 0x000fce000f8e00ff */
.L_x_11382:
        /* <DEDUP_REMOVED lines=20> */
.L_x_11381:
        /* <DEDUP_REMOVED lines=8> */
.L_x_11384:
        /* <DEDUP_REMOVED lines=20> */
.L_x_11383:
[----:B------:R-:W0:Y:S01]  /*1de2f0*/  LDCU.64 UR4, c[0x0][0x3c8] ;  /* 0x00007900ff0477ac */ /* 0x000e220008000a00 */
[----:B------:R-:W-:Y:S01]  /*1de300*/  BSSY.RECONVERGENT B1, `(.L_x_11385) ;  /* 0x0000018000017945 */ /* 0x000fe20003800200 */
[----:B------:R-:W-:Y:S02]  /*1de310*/  IMAD.MOV.U32 R24, RZ, RZ, RZ ;  /* 0x000000ffff187224 */ /* 0x000fe400078e00ff */
[----:B------:R-:W-:Y:S02]  /*1de320*/  IMAD.MOV.U32 R31, RZ, RZ, RZ ;  /* 0x000000ffff1f7224 */ /* 0x000fe400078e00ff */
[----:B0-----:R-:W-:Y:S02]  /*1de330*/  IMAD.U32 R30, RZ, RZ, UR4 ;  /* 0x00000004ff1e7e24 */ /* 0x001fe4000f8e00ff */
[----:B------:R-:W-:-:S07]  /*1de340*/  IMAD.U32 R29, RZ, RZ, UR5 ;  /* 0x00000005ff1d7e24 */ /* 0x000fce000f8e00ff */
.L_x_11386:
        /* <DEDUP_REMOVED lines=20> */
.L_x_11385:
        /* <DEDUP_REMOVED lines=8> */
.L_x_11388:
        /* <DEDUP_REMOVED lines=20> */
.L_x_11387:
[----:B------:R-:W0:Y:S01]  /*1de650*/  LDCU.64 UR4, c[0x0][0x3c8] ;  /* 0x00007900ff0477ac */ /* 0x000e220008000a00 */
[----:B------:R-:W-:Y:S01]  /*1de660*/  BSSY.RECONVERGENT B1, `(.L_x_11389) ;  /* 0x0000018000017945 */ /* 0x000fe20003800200 */
[----:B------:R-:W-:Y:S02]  /*1de670*/  IMAD.MOV.U32 R22, RZ, RZ, RZ ;  /* 0x000000ffff167224 */ /* 0x000fe400078e00ff */
[----:B------:R-:W-:Y:S02]  /*1de680*/  IMAD.MOV.U32 R31, RZ, RZ, RZ ;  /* 0x000000ffff1f7224 */ /* 0x000fe400078e00ff */
[----:B0-----:R-:W-:Y:S02]  /*1de690*/  IMAD.U32 R30, RZ, RZ, UR4 ;  /* 0x00000004ff1e7e24 */ /* 0x001fe4000f8e00ff */
[----:B------:R-:W-:-:S07]  /*1de6a0*/  IMAD.U32 R29, RZ, RZ, UR5 ;  /* 0x00000005ff1d7e24 */ /* 0x000fce000f8e00ff */
.L_x_11390:
        /* <DEDUP_REMOVED lines=20> */
.L_x_11389:
        /* <DEDUP_REMOVED lines=8> */
.L_x_11392:
        /* <DEDUP_REMOVED lines=20> */
.L_x_11391:
[----:B------:R-:W0:Y:S01]  /*1de9b0*/  LDCU.64 UR4, c[0x0][0x3c8] ;  /* 0x00007900ff0477ac */ /* 0x000e220008000a00 */
[----:B------:R-:W-:Y:S01]  /*1de9c0*/  BSSY.RECONVERGENT B1, `(.L_x_11393) ;  /* 0x0000018000017945 */ /* 0x000fe20003800200 */
[----:B------:R-:W-:Y:S02]  /*1de9d0*/  IMAD.MOV.U32 R23, RZ, RZ, RZ ;  /* 0x000000ffff177224 */ /* 0x000fe400078e00ff */
[----:B------:R-:W-:Y:S02]  /*1de9e0*/  IMAD.MOV.U32 R48, RZ, RZ, RZ ;  /* 0x000000ffff307224 */ /* 0x000fe400078e00ff */
[----:B0-----:R-:W-:Y:S02]  /*1de9f0*/  IMAD.U32 R46, RZ, RZ, UR4 ;  /* 0x00000004ff2e7e24 */ /* 0x001fe4000f8e00ff */
[----:B------:R-:W-:-:S07]  /*1dea00*/  IMAD.U32 R29, RZ, RZ, UR5 ;  /* 0x00000005ff1d7e24 */ /* 0x000fce000f8e00ff */
.L_x_11394:
        /* <DEDUP_REMOVED lines=20> */
.L_x_11393:
        /* <DEDUP_REMOVED lines=8> */
.L_x_11396:
        /* <DEDUP_REMOVED lines=20> */
.L_x_11395:
[----:B------:R-:W0:Y:S01]  /*1ded10*/  LDCU.64 UR4, c[0x0][0x3c8] ;  /* 0x00007900ff0477ac */ /* 0x000e220008000a00 */
[----:B------:R-:W-:Y:S01]  /*1ded20*/  BSSY.RECONVERGENT B1, `(.L_x_11397) ;  /* 0x0000018000017945 */ /* 0x000fe20003800200 */
[----:B------:R-:W-:Y:S02]  /*1ded30*/  IMAD.MOV.U32 R24, RZ, RZ, RZ ;  /* 0x000000ffff187224 */ /* 0x000fe400078e00ff */
[----:B------:R-:W-:Y:S02]  /*1ded40*/  IMAD.MOV.U32 R48, RZ, RZ, RZ ;  /* 0x000000ffff307224 */ /* 0x000fe400078e00ff */
[----:B0-----:R-:W-:Y:S02]  /*1ded50*/  IMAD.U32 R46, RZ, RZ, UR4 ;  /* 0x00000004ff2e7e24 */ /* 0x001fe4000f8e00ff */
[----:B------:R-:W-:-:S07]  /*1ded60*/  IMAD.U32 R45, RZ, RZ, UR5 ;  /* 0x00000005ff2d7e24 */ /* 0x000fce000f8e00ff */
.L_x_11398:
        /* <DEDUP_REMOVED lines=20> */
.L_x_11397:
        /* <DEDUP_REMOVED lines=8> */
.L_x_11400:
        /* <DEDUP_REMOVED lines=20> */
.L_x_11399:
[----:B------:R-:W0:Y:S01]  /*1df070*/  LDCU.64 UR4, c[0x0][0x3c8] ;  /* 0x00007900ff0477ac */ /* 0x000e220008000a00 */
[----:B------:R-:W-:Y:S01]  /*1df080*/  BSSY.RECONVERGENT B1, `(.L_x_11401) ;  /* 0x0000018000017945 */ /* 0x000fe20003800200 */
[----:B------:R-:W-:Y:S02]  /*1df090*/  IMAD.MOV.U32 R22, RZ, RZ, RZ ;  /* 0x000000ffff167224 */ /* 0x000fe400078e00ff */
[----:B------:R-:W-:Y:S02]  /*1df0a0*/  IMAD.MOV.U32 R51, RZ, RZ, RZ ;  /* 0x000000ffff337224 */ /* 0x000fe400078e00ff */
[----:B0-----:R-:W-:Y:S02]  /*1df0b0*/  IMAD.U32 R48, RZ, RZ, UR4 ;  /* 0x00000004ff307e24 */ /* 0x001fe4000f8e00ff */
[----:B------:R-:W-:-:S07]  /*1df0c0*/  IMAD.U32 R50, RZ, RZ, UR5 ;  /* 0x00000005ff327e24 */ /* 0x000fce000f8e00ff */
.L_x_11402:
        /* <DEDUP_REMOVED lines=20> */
.L_x_11401:
        /* <DEDUP_REMOVED lines=8> */
.L_x_11404:
        /* <DEDUP_REMOVED lines=20> */
.L_x_11403:
[----:B------:R-:W0:Y:S01]  /*1df3d0*/  LDCU.64 UR4, c[0x0][0x3c8] ;  /* 0x00007900ff0477ac */ /* 0x000e220008000a00 */
[----:B------:R-:W-:Y:S01]  /*1df3e0*/  BSSY.RECONVERGENT B1, `(.L_x_11405) ;  /* 0x0000018000017945 */ /* 0x000fe20003800200 */
[----:B------:R-:W-:Y:S02]  /*1df3f0*/  IMAD.MOV.U32 R45, RZ, RZ, RZ ;  /* 0x000000ffff2d7224 */ /* 0x000fe400078e00ff */
[----:B------:R-:W-:Y:S02]  /*1df400*/  IMAD.MOV.U32 R53, RZ, RZ, RZ ;  /* 0x000000ffff357224 */ /* 0x000fe400078e00ff */
[----:B0-----:R-:W-:Y:S02]  /*1df410*/  IMAD.U32 R52, RZ, RZ, UR4 ;  /* 0x00000004ff347e24 */ /* 0x001fe4000f8e00ff */
[----:B------:R-:W-:-:S07]  /*1df420*/  IMAD.U32 R51, RZ, RZ, UR5 ;  /* 0x00000005ff337e24 */ /* 0x000fce000f8e00ff */
.L_x_11406:
        /* <DEDUP_REMOVED lines=20> */
.L_x_11405:
        /* <DEDUP_REMOVED lines=8> */
.L_x_11408:
        /* <DEDUP_REMOVED lines=20> */
.L_x_11407:
[----:B------:R-:W0:Y:S01]  /*1df730*/  LDCU.64 UR4, c[0x0][0x3c8] ;  /* 0x00007900ff0477ac */ /* 0x000e220008000a00 */
[----:B------:R-:W-:Y:S01]  /*1df740*/  BSSY.RECONVERGENT B1, `(.L_x_11409) ;  /* 0x0000018000017945 */ /* 0x000fe20003800200 */
[----:B------:R-:W-:Y:S02]  /*1df750*/  IMAD.MOV.U32 R43, RZ, RZ, RZ ;  /* 0x000000ffff2b7224 */ /* 0x000fe400078e00ff */
[----:B------:R-:W-:Y:S02]  /*1df760*/  IMAD.MOV.U32 R54, RZ, RZ, RZ ;  /* 0x000000ffff367224 */ /* 0x000fe400078e00ff */
[----:B0-----:R-:W-:Y:S02]  /*1df770*/  IMAD.U32 R53, RZ, RZ, UR4 ;  /* 0x00000004ff357e24 */ /* 0x001fe4000f8e00ff */
[----:B------:R-:W-:-:S07]  /*1df780*/  IMAD.U32 R52, RZ, RZ, UR5 ;  /* 0x00000005ff347e24 */ /* 0x000fce000f8e00ff */
.L_x_11410:
        /* <DEDUP_REMOVED lines=20> */
.L_x_11409:
        /* <DEDUP_REMOVED lines=8> */
.L_x_11412:
        /* <DEDUP_REMOVED lines=20> */
.L_x_11411:
[----:B------:R-:W0:Y:S01]  /*1dfa90*/  LDCU.64 UR4, c[0x0][0x3c8] ;  /* 0x00007900ff0477ac */ /* 0x000e220008000a00 */
[----:B------:R-:W-:Y:S01]  /*1dfaa0*/  BSSY.RECONVERGENT B1, `(.L_x_11413) ;  /* 0x0000018000017945 */ /* 0x000fe20003800200 */
[----:B------:R-:W-:Y:S02]  /*1dfab0*/  IMAD.MOV.U32 R55, RZ, RZ, RZ ;  /* 0x000000ffff377224 */ /* 0x000fe400078e00ff */
[----:B------:R-:W-:Y:S02]  /*1dfac0*/  IMAD.MOV.U32 R57, RZ, RZ, RZ ;  /* 0x000000ffff397224 */ /* 0x000fe400078e00ff */
[----:B0-----:R-:W-:Y:S02]  /*1dfad0*/  IMAD.U32 R53, RZ, RZ, UR4 ;  /* 0x00000004ff357e24 */ /* 0x001fe4000f8e00ff */
[----:B------:R-:W-:-:S07]  /*1dfae0*/  IMAD.U32 R54, RZ, RZ, UR5 ;  /* 0x00000005ff367e24 */ /* 0x000fce000f8e00ff */
.L_x_11414:
        /* <DEDUP_REMOVED lines=20> */
.L_x_11413:
        /* <DEDUP_REMOVED lines=9> */
.L_x_11416:
        /* <DEDUP_REMOVED lines=20> */
.L_x_11415:
[----:B------:R-:W0:Y:S01]  /*1dfe00*/  LDCU.64 UR4, c[0x0][0x3c8] ;  /* 0x00007900ff0477ac */ /* 0x000e220008000a00 */
[----:B------:R-:W-:Y:S01]  /*1dfe10*/  BSSY.RECONVERGENT B1, `(.L_x_11417) ;  /* 0x0000018000017945 */ /* 0x000fe20003800200 */
[----:B------:R-:W-:Y:S02]  /*1dfe20*/  IMAD.MOV.U32 R50, RZ, RZ, RZ ;  /* 0x000000ffff327224 */ /* 0x000fe400078e00ff */
[----:B------:R-:W-:Y:S02]  /*1dfe30*/  IMAD.MOV.U32 R55, RZ, RZ, RZ ;  /* 0x000000ffff377224 */ /* 0x000fe400078e00ff */
[----:B0-----:R-:W-:Y:S02]  /*1dfe40*/  IMAD.U32 R54, RZ, RZ, UR4 ;  /* 0x00000004ff367e24 */ /* 0x001fe4000f8e00ff */
[----:B------:R-:W-:-:S07]  /*1dfe50*/  IMAD.U32 R53, RZ, RZ, UR5 ;  /* 0x00000005ff357e24 */ /* 0x000fce000f8e00ff */
.L_x_11418:
        /* <DEDUP_REMOVED lines=20> */
.L_x_11417:
[----:B------:R-:W0:Y:S01]  /*1dffa0*/  LDCU.64 UR4, c[0x0][0x3c8] ;  /* 0x00007900ff0477ac */ /* 0x000e220008000a00 */
[----:B------:R-:W-:Y:S01]  /*1dffb0*/  BSSY.RECONVERGENT B1, `(.L_x_11419) ;  /* 0x0000018000017945 */ /* 0x000fe20003800200 */
[----:B------:R-:W-:Y:S02]  /*1dffc0*/  IMAD.MOV.U32 R9, RZ, RZ, RZ ;  /* 0x000000ffff097224 */ /* 0x000fe400078e00ff */
[----:B------:R-:W-:Y:S02]  /*1dffd0*/  IMAD.MOV.U32 R56, RZ, RZ, RZ ;  /* 0x000000ffff387224 */ /* 0x000fe400078e00ff */
[----:B0-----:R-:W-:Y:S02]  /*1dffe0*/  IMAD.U32 R54, RZ, RZ, UR4 ;  /* 0x00000004ff367e24 */ /* 0x001fe4000f8e00ff */
[----:B------:R-:W-:-:S07]  /*1dfff0*/  IMAD.U32 R55, RZ, RZ, UR5 ;  /* 0x00000005ff377e24 */ /* 0x000fce000f8e00ff */
.L_x_11420:
        /* <DEDUP_REMOVED lines=20> */
.L_x_11419:
[----:B------:R-:W0:Y:S01]  /*1e0140*/  LDCU.64 UR4, c[0x0][0x3c8] ;  /* 0x00007900ff0477ac */ /* 0x000e220008000a00 */
[----:B------:R-:W-:Y:S01]  /*1e0150*/  BSSY.RECONVERGENT B1, `(.L_x_11421) ;  /* 0x0000018000017945 */ /* 0x000fe20003800200 */
[----:B------:R-:W-:Y:S02]  /*1e0160*/  IMAD.MOV.U32 R43, RZ, RZ, RZ ;  /* 0x000000ffff2b7224 */ /* 0x000fe400078e00ff */
[----:B------:R-:W-:Y:S02]  /*1e0170*/  IMAD.MOV.U32 R56, RZ, RZ, RZ ;  /* 0x000000ffff387224 */ /* 0x000fe400078e00ff */
[----:B0-----:R-:W-:Y:S02]  /*1e0180*/  IMAD.U32 R54, RZ, RZ, UR4 ;  /* 0x00000004ff367e24 */ /* 0x001fe4000f8e00ff */
[----:B------:R-:W-:-:S07]  /*1e0190*/  IMAD.U32 R55, RZ, RZ, UR5 ;  /* 0x00000005ff377e24 */ /* 0x000fce000f8e00ff */
.L_x_11422:
        /* <DEDUP_REMOVED lines=20> */
.L_x_11421:
[----:B------:R-:W0:Y:S01]  /*1e02e0*/  LDCU.64 UR4, c[0x0][0x3c8] ;  /* 0x00007900ff0477ac */ /* 0x000e220008000a00 */
[----:B------:R-:W-:Y:S01]  /*1e02f0*/  BSSY.RECONVERGENT B1, `(.L_x_11423) ;  /* 0x0000018000017945 */ /* 0x000fe20003800200 */
[----:B------:R-:W-:Y:S02]  /*1e0300*/  IMAD.MOV.U32 R50, RZ, RZ, RZ ;  /* 0x000000ffff327224 */ /* 0x000fe400078e00ff */
[----:B------:R-:W-:Y:S02]  /*1e0310*/  IMAD.MOV.U32 R57, RZ, RZ, RZ ;  /* 0x000000ffff397224 */ /* 0x000fe400078e00ff */
[----:B0-----:R-:W-:Y:S02]  /*1e0320*/  IMAD.U32 R54, RZ, RZ, UR4 ;  /* 0x00000004ff367e24 */ /* 0x001fe4000f8e00ff */
[----:B------:R-:W-:-:S07]  /*1e0330*/  IMAD.U32 R55, RZ, RZ, UR5 ;  /* 0x00000005ff377e24 */ /* 0x000fce000f8e00ff */
.L_x_11424:
        /* <DEDUP_REMOVED lines=20> */
.L_x_11423:
[----:B------:R-:W0:Y:S01]  /*1e0480*/  LDCU.64 UR4, c[0x0][0x3c8] ;  /* 0x00007900ff0477ac */ /* 0x000e220008000a00 */
[----:B------:R-:W-:Y:S01]  /*1e0490*/  BSSY.RECONVERGENT B1, `(.L_x_11425) ;  /* 0x0000018000017945 */ /* 0x000fe20003800200 */
[----:B------:R-:W-:Y:S02]  /*1e04a0*/  IMAD.MOV.U32 R9, RZ, RZ, RZ ;  /* 0x000000ffff097224 */ /* 0x000fe400078e00ff */
[----:B------:R-:W-:Y:S02]  /*1e04b0*/  IMAD.MOV.U32 R56, RZ, RZ, RZ ;  /* 0x000000ffff387224 */ /* 0x000fe400078e00ff */
[----:B0-----:R-:W-:Y:S02]  /*1e04c0*/  IMAD.U32 R54, RZ, RZ, UR4 ;  /* 0x00000004ff367e24 */ /* 0x001fe4000f8e00ff */
[----:B------:R-:W-:-:S07]  /*1e04d0*/  IMAD.U32 R55, RZ, RZ, UR5 ;  /* 0x00000005ff377e24 */ /* 0x000fce000f8e00ff */
.L_x_11426:
        /* <DEDUP_REMOVED lines=20> */
.L_x_11425:
[----:B------:R-:W0:Y:S01]  /*1e0620*/  LDCU.64 UR4, c[0x0][0x3c8] ;  /* 0x00007900ff0477ac */ /* 0x000e220008000a00 */
[----:B------:R-:W-:Y:S01]  /*1e0630*/  BSSY.RECONVERGENT B1, `(.L_x_11427) ;  /* 0x0000018000017945 */ /* 0x000fe20003800200 */
[----:B------:R-:W-:Y:S02]  /*1e0640*/  IMAD.MOV.U32 R43, RZ, RZ, RZ ;  /* 0x000000ffff2b7224 */ /* 0x000fe400078e00ff */
[----:B------:R-:W-:Y:S02]  /*1e0650*/  IMAD.MOV.U32 R56, RZ, RZ, RZ ;  /* 0x000000ffff387224 */ /* 0x000fe400078e00ff */
[----:B0-----:R-:W-:Y:S02]  /*1e0660*/  IMAD.U32 R54, RZ, RZ, UR4 ;  /* 0x00000004ff367e24 */ /* 0x001fe4000f8e00ff */
[----:B------:R-:W-:-:S07]  /*1e0670*/  IMAD.U32 R55, RZ, RZ, UR5 ;  /* 0x00000005ff377e24 */ /* 0x000fce000f8e00ff */
.L_x_11428:
        /* <DEDUP_REMOVED lines=20> */
.L_x_11427:
[----:B------:R-:W0:Y:S01]  /*1e07c0*/  LDCU.64 UR4, c[0x0][0x3c8] ;  /* 0x00007900ff0477ac */ /* 0x000e220008000a00 */
[----:B------:R-:W-:Y:S01]  /*1e07d0*/  BSSY.RECONVERGENT B1, `(.L_x_11429) ;  /* 0x0000018000017945 */ /* 0x000fe20003800200 */
[----:B------:R-:W-:Y:S02]  /*1e07e0*/  IMAD.MOV.U32 R50, RZ, RZ, RZ ;  /* 0x000000ffff327224 */ /* 0x000fe400078e00ff */
[----:B------:R-:W-:Y:S02]  /*1e07f0*/  IMAD.MOV.U32 R57, RZ, RZ, RZ ;  /* 0x000000ffff397224 */ /* 0x000fe400078e00ff */
[----:B0-----:R-:W-:Y:S02]  /*1e0800*/  IMAD.U32 R54, RZ, RZ, UR4 ;  /* 0x00000004ff367e24 */ /* 0x001fe4000f8e00ff */
[----:B------:R-:W-:-:S07]  /*1e0810*/  IMAD.U32 R55, RZ, RZ, UR5 ;  /* 0x00000005ff377e24 */ /* 0x000fce000f8e00ff */
.L_x_11430:
        /* <DEDUP_REMOVED lines=20> */
.L_x_11429:
[----:B------:R-:W0:Y:S01]  /*1e0960*/  LDCU.64 UR4, c[0x0][0x3c8] ;  /* 0x00007900ff0477ac */ /* 0x000e220008000a00 */
[----:B------:R-:W-:Y:S01]  /*1e0970*/  BSSY.RECONVERGENT B1, `(.L_x_11431) ;  /* 0x0000018000017945 */ /* 0x000fe20003800200 */
[----:B------:R-:W-:Y:S02]  /*1e0980*/  IMAD.MOV.U32 R9, RZ, RZ, RZ ;  /* 0x000000ffff097224 */ /* 0x000fe400078e00ff */
[----:B------:R-:W-:Y:S02]  /*1e0990*/  IMAD.MOV.U32 R56, RZ, RZ, RZ ;  /* 0x000000ffff387224 */ /* 0x000fe400078e00ff */
[----:B0-----:R-:W-:Y:S02]  /*1e09a0*/  IMAD.U32 R54, RZ, RZ, UR4 ;  /* 0x00000004ff367e24 */ /* 0x001fe4000f8e00ff */
[----:B------:R-:W-:-:S07]  /*1e09b0*/  IMAD.U32 R55, RZ, RZ, UR5 ;  /* 0x00000005ff377e24 */ /* 0x000fce000f8e00ff */
.L_x_11432:
        /* <DEDUP_REMOVED lines=20> */
.L_x_11431:
[----:B------:R-:W0:Y:S01]  /*1e0b00*/  LDCU.64 UR4, c[0x0][0x3c8] ;  /* 0x00007900ff0477ac */ /* 0x000e220008000a00 */
[----:B------:R-:W-:Y:S01]  /*1e0b10*/  BSSY.RECONVERGENT B1, `(.L_x_11433) ;  /* 0x0000018000017945 */ /* 0x000fe20003800200 */
[----:B------:R-:W-:Y:S02]  /*1e0b20*/  IMAD.MOV.U32 R43, RZ, RZ, RZ ;  /* 0x000000ffff2b7224 */ /* 0x000fe400078e00ff */
[----:B------:R-:W-:Y:S02]  /*1e0b30*/  IMAD.MOV.U32 R56, RZ, RZ, RZ ;  /* 0x000000ffff387224 */ /* 0x000fe400078e00ff */
[----:B0-----:R-:W-:Y:S02]  /*1e0b40*/  IMAD.U32 R54, RZ, RZ, UR4 ;  /* 0x00000004ff367e24 */ /* 0x001fe4000f8e00ff */
[----:B------:R-:W-:-:S07]  /*1e0b50*/  IMAD.U32 R55, RZ, RZ, UR5 ;  /* 0x00000005ff377e24 */ /* 0x000fce000f8e00ff */
.L_x_11434:
        /* <DEDUP_REMOVED lines=20> */
.L_x_11433:
[----:B------:R-:W0:Y:S01]  /*1e0ca0*/  LDCU.64 UR4, c[0x0][0x3c8] ;  /* 0x00007900ff0477ac */ /* 0x000e220008000a00 */
[----:B------:R-:W-:Y:S01]  /*1e0cb0*/  BSSY.RECONVERGENT B1, `(.L_x_11435) ;  /* 0x0000018000017945 */ /* 0x000fe20003800200 */
[----:B------:R-:W-:Y:S02]  /*1e0cc0*/  IMAD.MOV.U32 R50, RZ, RZ, RZ ;  /* 0x000000ffff327224 */ /* 0x000fe400078e00ff */
[----:B------:R-:W-:Y:S02]  /*1e0cd0*/  IMAD.MOV.U32 R57, RZ, RZ, RZ ;  /* 0x000000ffff397224 */ /* 0x000fe400078e00ff */
[----:B0-----:R-:W-:Y:S02]  /*1e0ce0*/  IMAD.U32 R54, RZ, RZ, UR4 ;  /* 0x00000004ff367e24 */ /* 0x001fe4000f8e00ff */
[----:B------:R-:W-:-:S07]  /*1e0cf0*/  IMAD.U32 R55, RZ, RZ, UR5 ;  /* 0x00000005ff377e24 */ /* 0x000fce000f8e00ff */
.L_x_11436:
        /* <DEDUP_REMOVED lines=20> */
.L_x_11435:
[----:B------:R-:W0:Y:S01]  /*1e0e40*/  LDCU.64 UR4, c[0x0][0x3c8] ;  /* 0x00007900ff0477ac */ /* 0x000e220008000a00 */
[----:B------:R-:W-:Y:S01]  /*1e0e50*/  BSSY.RECONVERGENT B1, `(.L_x_11437) ;  /* 0x0000018000017945 */ /* 0x000fe20003800200 */
[----:B------:R-:W-:Y:S02]  /*1e0e60*/  IMAD.MOV.U32 R9, RZ, RZ, RZ ;  /* 0x000000ffff097224 */ /* 0x000fe400078e00ff */
[----:B------:R-:W-:Y:S02]  /*1e0e70*/  IMAD.MOV.U32 R56, RZ, RZ, RZ ;  /* 0x000000ffff387224 */ /* 0x000fe400078e00ff */
[----:B0-----:R-:W-:Y:S02]  /*1e0e80*/  IMAD.U32 R54, RZ, RZ, UR4 ;  /* 0x00000004ff367e24 */ /* 0x001fe4000f8e00ff */
[----:B------:R-:W-:-:S07]  /*1e0e90*/  IMAD.U32 R55, RZ, RZ, UR5 ;  /* 0x00000005ff377e24 */ /* 0x000fce000f8e00ff */
.L_x_11438:
        /* <DEDUP_REMOVED lines=20> */
.L_x_11437:
[----:B------:R-:W0:Y:S01]  /*1e0fe0*/  LDCU.64 UR4, c[0x0][0x3c8] ;  /* 0x00007900ff0477ac */ /* 0x000e220008000a00 */
[----:B------:R-:W-:Y:S01]  /*1e0ff0*/  BSSY.RECONVERGENT B1, `(.L_x_11439) ;  /* 0x0000018000017945 */ /* 0x000fe20003800200 */
[----:B------:R-:W-:Y:S02]  /*1e1000*/  IMAD.MOV.U32 R43, RZ, RZ, RZ ;  /* 0x000000ffff2b7224 */ /* 0x000fe400078e00ff */
[----:B------:R-:W-:Y:S02]  /*1e1010*/  IMAD.MOV.U32 R56, RZ, RZ, RZ ;  /* 0x000000ffff387224 */ /* 0x000fe400078e00ff */
[----:B0-----:R-:W-:Y:S02]  /*1e1020*/  IMAD.U32 R54, RZ, RZ, UR4 ;  /* 0x00000004ff367e24 */ /* 0x001fe4000f8e00ff */
[----:B------:R-:W-:-:S07]  /*1e1030*/  IMAD.U32 R55, RZ, RZ, UR5 ;  /* 0x00000005ff377e24 */ /* 0x000fce000f8e00ff */
.L_x_11440:
        /* <DEDUP_REMOVED lines=20> */
.L_x_11439:
[----:B------:R-:W0:Y:S01]  /*1e1180*/  LDCU.64 UR4, c[0x0][0x3c8] ;  /* 0x00007900ff0477ac */ /* 0x000e220008000a00 */
[----:B------:R-:W-:Y:S01]  /*1e1190*/  BSSY.RECONVERGENT B1, `(.L_x_11441) ;  /* 0x0000018000017945 */ /* 0x000fe20003800200 */
[----:B------:R-:W-:Y:S02]  /*1e11a0*/  IMAD.MOV.U32 R50, RZ, RZ, RZ ;  /* 0x000000ffff327224 */ /* 0x000fe400078e00ff */
[----:B------:R-:W-:Y:S02]  /*1e11b0*/  IMAD.MOV.U32 R57, RZ, RZ, RZ ;  /* 0x000000ffff397224 */ /* 0x000fe400078e00ff */
[----:B0-----:R-:W-:Y:S02]  /*1e11c0*/  IMAD.U32 R54, RZ, RZ, UR4 ;  /* 0x00000004ff367e24 */ /* 0x001fe4000f8e00ff */
[----:B------:R-:W-:-:S07]  /*1e11d0*/  IMAD.U32 R55, RZ, RZ, UR5 ;  /* 0x00000005ff377e24 */ /* 0x000fce000f8e00ff */
.L_x_11442:
        /* <DEDUP_REMOVED lines=20> */
.L_x_11441:
[----:B------:R-:W0:Y:S01]  /*1e1320*/  LDCU.64 UR4, c[0x0][0x3c8] ;  /* 0x00007900ff0477ac */ /* 0x000e220008000a00 */
[----:B------:R-:W-:Y:S01]  /*1e1330*/  BSSY.RECONVERGENT B1, `(.L_x_11443) ;  /* 0x0000018000017945 */ /* 0x000fe20003800200 */
[----:B------:R-:W-:Y:S02]  /*1e1340*/  IMAD.MOV.U32 R9, RZ, RZ, RZ ;  /* 0x000000ffff097224 */ /* 0x000fe400078e00ff */
[----:B------:R-:W-:Y:S02]  /*1e1350*/  IMAD.MOV.U32 R56, RZ, RZ, RZ ;  /* 0x000000ffff387224 */ /* 0x000fe400078e00ff */
[----:B0-----:R-:W-:Y:S02]  /*1e1360*/  IMAD.U32 R54, RZ, RZ, UR4 ;  /* 0x00000004ff367e24 */ /* 0x001fe4000f8e00ff */
[----:B------:R-:W-:-:S07]  /*1e1370*/  IMAD.U32 R55, RZ, RZ, UR5 ;  /* 0x00000005ff377e24 */ /* 0x000fce000f8e00ff */
.L_x_11444:
        /* <DEDUP_REMOVED lines=20> */
.L_x_11443:
[----:B------:R-:W0:Y:S01]  /*1e14c0*/  LDCU.64 UR4, c[0x0][0x3c8] ;  /* 0x00007900ff0477ac */ /* 0x000e220008000a00 */
[----:B------:R-:W-:Y:S01]  /*1e14d0*/  BSSY.RECONVERGENT B1, `(.L_x_11445) ;  /* 0x0000018000017945 */ /* 0x000fe20003800200 */
[----:B------:R-:W-:Y:S02]  /*1e14e0*/  IMAD.MOV.U32 R43, RZ, RZ, RZ ;  /* 0x000000ffff2b7224 */ /* 0x000fe400078e00ff */
[----:B------:R-:W-:Y:S02]  /*1e14f0*/  IMAD.MOV.U32 R56, RZ, RZ, RZ ;  /* 0x000000ffff387224 */ /* 0x000fe400078e00ff */
[----:B0-----:R-:W-:Y:S02]  /*1e1500*/  IMAD.U32 R54, RZ, RZ, UR4 ;  /* 0x00000004ff367e24 */ /* 0x001fe4000f8e00ff */
[----:B------:R-:W-:-:S07]  /*1e1510*/  IMAD.U32 R55, RZ, RZ, UR5 ;  /* 0x00000005ff377e24 */ /* 0x000fce000f8e00ff */
.L_x_11446:
        /* <DEDUP_REMOVED lines=20> */
.L_x_11445:
[----:B------:R-:W0:Y:S01]  /*1e1660*/  LDCU.64 UR4, c[0x0][0x3c8] ;  /* 0x00007900ff0477ac */ /* 0x000e220008000a00 */
[----:B------:R-:W-:Y:S01]  /*1e1670*/  BSSY.RECONVERGENT B1, `(.L_x_11447) ;  /* 0x0000018000017945 */ /* 0x000fe20003800200 */
[----:B------:R-:W-:Y:S02]  /*1e1680*/  IMAD.MOV.U32 R50, RZ, RZ, RZ ;  /* 0x000000ffff327224 */ /* 0x000fe400078e00ff */
[----:B------:R-:W-:Y:S02]  /*1e1690*/  IMAD.MOV.U32 R57, RZ, RZ, RZ ;  /* 0x000000ffff397224 */ /* 0x000fe400078e00ff */
[----:B0-----:R-:W-:Y:S02]  /*1e16a0*/  IMAD.U32 R54, RZ, RZ, UR4 ;  /* 0x00000004ff367e24 */ /* 0x001fe4000f8e00ff */
[----:B------:R-:W-:-:S07]  /*1e16b0*/  IMAD.U32 R55, RZ, RZ, UR5 ;  /* 0x00000005ff377e24 */ /* 0x000fce000f8e00ff */
.L_x_11448:
        /* <DEDUP_REMOVED lines=20> */
.L_x_11447:
[----:B------:R-:W0:Y:S01]  /*1e1800*/  LDCU.64 UR4, c[0x0][0x3c8] ;  /* 0x00007900ff0477ac */ /* 0x000e220008000a00 */
[----:B------:R-:W-:Y:S01]  /*1e1810*/  BSSY.RECONVERGENT B1, `(.L_x_11449) ;  /* 0x0000018000017945 */ /* 0x000fe20003800200 */
[----:B------:R-:W-:Y:S02]  /*1e1820*/  IMAD.MOV.U32 R9, RZ, RZ, RZ ;  /* 0x000000ffff097224 */ /* 0x000fe400078e00ff */
[----:B------:R-:W-:Y:S02]  /*1e1830*/  IMAD.MOV.U32 R56, RZ, RZ, RZ ;  /* 0x000000ffff387224 */ /* 0x000fe400078e00ff */
[----:B0-----:R-:W-:Y:S02]  /*1e1840*/  IMAD.U32 R54, RZ, RZ, UR4 ;  /* 0x00000004ff367e24 */ /* 0x001fe4000f8e00ff */
[----:B------:R-:W-:-:S07]  /*1e1850*/  IMAD.U32 R55, RZ, RZ, UR5 ;  /* 0x00000005ff377e24 */ /* 0x000fce000f8e00ff */
.L_x_11450:
        /* <DEDUP_REMOVED lines=20> */
.L_x_11449:
[----:B------:R-:W0:Y:S01]  /*1e19a0*/  LDCU.64 UR4, c[0x0][0x3c8] ;  /* 0x00007900ff0477ac */ /* 0x000e220008000a00 */
[----:B------:R-:W-:Y:S01]  /*1e19b0*/  BSSY.RECONVERGENT B1, `(.L_x_11451) ;  /* 0x0000018000017945 */ /* 0x000fe20003800200 */
[----:B------:R-:W-:Y:S02]  /*1e19c0*/  IMAD.MOV.U32 R43, RZ, RZ, RZ ;  /* 0x000000ffff2b7224 */ /* 0x000fe400078e00ff */
[----:B------:R-:W-:Y:S02]  /*1e19d0*/  IMAD.MOV.U32 R56, RZ, RZ, RZ ;  /* 0x000000ffff387224 */ /* 0x000fe400078e00ff */
[----:B0-----:R-:W-:Y:S02]  /*1e19e0*/  IMAD.U32 R54, RZ, RZ, UR4 ;  /* 0x00000004ff367e24 */ /* 0x001fe4000f8e00ff */
[----:B------:R-:W-:-:S07]  /*1e19f0*/  IMAD.U32 R55, RZ, RZ, UR5 ;  /* 0x00000005ff377e24 */ /* 0x000fce000f8e00ff */
.L_x_11452:
        /* <DEDUP_REMOVED lines=20> */
.L_x_11451:
[----:B------:R-:W0:Y:S01]  /*1e1b40*/  LDCU.64 UR4, c[0x0][0x3c8] ;  /* 0x00007900ff0477ac */ /* 0x000e220008000a00 */
[----:B------:R-:W-:Y:S01]  /*1e1b50*/  BSSY.RECONVERGENT B1, `(.L_x_11453) ;  /* 0x0000018000017945 */ /* 0x000fe20003800200 */
[----:B------:R-:W-:Y:S02]  /*1e1b60*/  IMAD.MOV.U32 R56, RZ, RZ, RZ ;  /* 0x000000ffff387224 */ /* 0x000fe400078e00ff */
[----:B------:R-:W-:Y:S02]  /*1e1b70*/  IMAD.MOV.U32 R55, RZ, RZ, RZ ;  /* 0x000000ffff377224 */ /* 0x000fe400078e00ff */
[----:B0-----:R-:W-:Y:S02]  /*1e1b80*/  IMAD.U32 R53, RZ, RZ, UR4 ;  /* 0x00000004ff357e24 */ /* 0x001fe4000f8e00ff */
[----:B------:R-:W-:-:S07]  /*1e1b90*/  IMAD.U32 R54, RZ, RZ, UR5 ;  /* 0x00000005ff367e24 */ /* 0x000fce000f8e00ff */
.L_x_11454:
        /* <DEDUP_REMOVED lines=20> */
.L_x_11453:
        /* <DEDUP_REMOVED lines=9> */
.L_x_11456:
        /* <DEDUP_REMOVED lines=20> */
.L_x_11455:
[----:B------:R-:W0:Y:S01]  /*1e1eb0*/  LDCU.64 UR4, c[0x0][0x3c8] ;  /* 0x00007900ff0477ac */ /* 0x000e220008000a00 */
[----:B------:R-:W-:Y:S01]  /*1e1ec0*/  BSSY.RECONVERGENT B1, `(.L_x_11457) ;  /* 0x0000018000017945 */ /* 0x000fe20003800200 */
[----:B------:R-:W-:Y:S02]  /*1e1ed0*/  IMAD.MOV.U32 R43, RZ, RZ, RZ ;  /* 0x000000ffff2b7224 */ /* 0x000fe400078e00ff */
[----:B------:R-:W-:Y:S02]  /*1e1ee0*/  IMAD.MOV.U32 R55, RZ, RZ, RZ ;  /* 0x000000ffff377224 */ /* 0x000fe400078e00ff */
[----:B0-----:R-:W-:Y:S02]  /*1e1ef0*/  IMAD.U32 R53, RZ, RZ, UR4 ;  /* 0x00000004ff357e24 */ /* 0x001fe4000f8e00ff */
[----:B------:R-:W-:-:S07]  /*1e1f00*/  IMAD.U32 R54, RZ, RZ, UR5 ;  /* 0x00000005ff367e24 */ /* 0x000fce000f8e00ff */
.L_x_11458:
        /* <DEDUP_REMOVED lines=20> */
.L_x_11457:
[----:B------:R-:W0:Y:S01]  /*1e2050*/  LDCU.64 UR4, c[0x0][0x3c8] ;  /* 0x00007900ff0477ac */ /* 0x000e220008000a00 */
[----:B------:R-:W-:Y:S01]  /*1e2060*/  BSSY.RECONVERGENT B1, `(.L_x_11459) ;  /* 0x0000018000017945 */ /* 0x000fe20003800200 */
[----:B------:R-:W-:Y:S02]  /*1e2070*/  IMAD.MOV.U32 R10, RZ, RZ, RZ ;  /* 0x000000ffff0a7224 */ /* 0x000fe400078e00ff */
[----:B------:R-:W-:Y:S02]  /*1e2080*/  IMAD.MOV.U32 R57, RZ, RZ, RZ ;  /* 0x000000ffff397224 */ /* 0x000fe400078e00ff */
[----:B0-----:R-:W-:Y:S02]  /*1e2090*/  IMAD.U32 R55, RZ, RZ, UR4 ;  /* 0x00000004ff377e24 */ /* 0x001fe4000f8e00ff */
[----:B------:R-:W-:-:S07]  /*1e20a0*/  IMAD.U32 R54, RZ, RZ, UR5 ;  /* 0x00000005ff367e24 */ /* 0x000fce000f8e00ff */
.L_x_11460:
        /* <DEDUP_REMOVED lines=20> */
.L_x_11459:
[----:B------:R-:W0:Y:S01]  /*1e21f0*/  LDCU.64 UR4, c[0x0][0x3c8] ;  /* 0x00007900ff0477ac */ /* 0x000e220008000a00 */
[----:B------:R-:W-:Y:S01]  /*1e2200*/  BSSY.RECONVERGENT B1, `(.L_x_11461) ;  /* 0x0000018000017945 */ /* 0x000fe20003800200 */
[----:B------:R-:W-:Y:S02]  /*1e2210*/  IMAD.MOV.U32 R41, RZ, RZ, RZ ;  /* 0x000000ffff297224 */ /* 0x000fe400078e00ff */
[----:B------:R-:W-:Y:S02]  /*1e2220*/  IMAD.MOV.U32 R56, RZ, RZ, RZ ;  /* 0x000000ffff387224 */ /* 0x000fe400078e00ff */
[----:B0-----:R-:W-:Y:S02]  /*1e2230*/  IMAD.U32 R55, RZ, RZ, UR4 ;  /* 0x00000004ff377e24 */ /* 0x001fe4000f8e00ff */
[----:B------:R-:W-:-:S07]  /*1e2240*/  IMAD.U32 R54, RZ, RZ, UR5 ;  /* 0x00000005ff367e24 */ /* 0x000fce000f8e00ff */
.L_x_11462:
        /* <DEDUP_REMOVED lines=20> */
.L_x_11461:
[----:B------:R-:W0:Y:S01]  /*1e2390*/  LDCU.64 UR4, c[0x0][0x3c8] ;  /* 0x00007900ff0477ac */ /* 0x000e220008000a00 */
[----:B------:R-:W-:Y:S01]  /*1e23a0*/  BSSY.RECONVERGENT B1, `(.L_x_11463) ;  /* 0x0000018000017945 */ /* 0x000fe20003800200 */
[----:B------:R-:W-:Y:S02]  /*1e23b0*/  IMAD.MOV.U32 R43, RZ, RZ, RZ ;  /* 0x000000ffff2b7224 */ /* 0x000fe400078e00ff */
[----:B------:R-:W-:Y:S02]  /*1e23c0*/  IMAD.MOV.U32 R56, RZ, RZ, RZ ;  /* 0x000000ffff387224 */ /* 0x000fe400078e00ff */
[----:B0-----:R-:W-:Y:S02]  /*1e23d0*/  IMAD.U32 R55, RZ, RZ, UR4 ;  /* 0x00000004ff377e24 */ /* 0x001fe4000f8e00ff */
[----:B------:R-:W-:-:S07]  /*1e23e0*/  IMAD.U32 R54, RZ, RZ, UR5 ;  /* 0x00000005ff367e24 */ /* 0x000fce000f8e00ff */
.L_x_11464:
        /* <DEDUP_REMOVED lines=20> */
.L_x_11463:
[----:B------:R-:W0:Y:S01]  /*1e2530*/  LDCU.64 UR4, c[0x0][0x3c8] ;  /* 0x00007900ff0477ac */ /* 0x000e220008000a00 */
[----:B------:R-:W-:Y:S01]  /*1e2540*/  BSSY.RECONVERGENT B1, `(.L_x_11465) ;  /* 0x0000018000017945 */ /* 0x000fe20003800200 */
[----:B------:R-:W-:Y:S02]  /*1e2550*/  IMAD.MOV.U32 R10, RZ, RZ, RZ ;  /* 0x000000ffff0a7224 */ /* 0x000fe400078e00ff */
[----:B------:R-:W-:Y:S02]  /*1e2560*/  IMAD.MOV.U32 R57, RZ, RZ, RZ ;  /* 0x000000ffff397224 */ /* 0x000fe400078e00ff */
[----:B0-----:R-:W-:Y:S02]  /*1e2570*/  IMAD.U32 R55, RZ, RZ, UR4 ;  /* 0x00000004ff377e24 */ /* 0x001fe4000f8e00ff */
[----:B------:R-:W-:-:S07]  /*1e2580*/  IMAD.U32 R54, RZ, RZ, UR5 ;  /* 0x00000005ff367e24 */ /* 0x000fce000f8e00ff */
.L_x_11466:
        /* <DEDUP_REMOVED lines=20> */
.L_x_11465:
[----:B------:R-:W0:Y:S01]  /*1e26d0*/  LDCU.64 UR4, c[0x0][0x3c8] ;  /* 0x00007900ff0477ac */ /* 0x000e220008000a00 */
[----:B------:R-:W-:Y:S01]  /*1e26e0*/  BSSY.RECONVERGENT B1, `(.L_x_11467) ;  /* 0x0000018000017945 */ /* 0x000fe20003800200 */
[----:B------:R-:W-:Y:S02]  /*1e26f0*/  IMAD.MOV.U32 R41, RZ, RZ, RZ ;  /* 0x000000ffff297224 */ /* 0x000fe400078e00ff */
[----:B------:R-:W-:Y:S02]  /*1e2700*/  IMAD.MOV.U32 R56, RZ, RZ, RZ ;  /* 0x000000ffff387224 */ /* 0x000fe400078e00ff */
[----:B0-----:R-:W-:Y:S02]  /*1e2710*/  IMAD.U32 R55, RZ, RZ, UR4 ;  /* 0x00000004ff377e24 */ /* 0x001fe4000f8e00ff */
[----:B------:R-:W-:-:S07]  /*1e2720*/  IMAD.U32 R54, RZ, RZ, UR5 ;  /* 0x00000005ff367e24 */ /* 0x000fce000f8e00ff */
.L_x_11468:
        /* <DEDUP_REMOVED lines=20> */
.L_x_11467:
[----:B------:R-:W0:Y:S01]  /*1e2870*/  LDCU.64 UR4, c[0x0][0x3c8] ;  /* 0x00007900ff0477ac */ /* 0x000e220008000a00 */
[----:B------:R-:W-:Y:S01]  /*1e2880*/  BSSY.RECONVERGENT B1, `(.L_x_11469) ;  /* 0x0000018000017945 */ /* 0x000fe20003800200 */
[----:B------:R-:W-:Y:S02]  /*1e2890*/  IMAD.MOV.U32 R43, RZ, RZ, RZ ;  /* 0x000000ffff2b7224 */ /* 0x000fe400078e00ff */
[----:B------:R-:W-:Y:S02]  /*1e28a0*/  IMAD.MOV.U32 R56, RZ, RZ, RZ ;  /* 0x000000ffff387224 */ /* 0x000fe400078e00ff */
[----:B0-----:R-:W-:Y:S02]  /*1e28b0*/  IMAD.U32 R55, RZ, RZ, UR4 ;  /* 0x00000004ff377e24 */ /* 0x001fe4000f8e00ff */
[----:B------:R-:W-:-:S07]  /*1e28c0*/  IMAD.U32 R54, RZ, RZ, UR5 ;  /* 0x00000005ff367e24 */ /* 0x000fce000f8e00ff */
.L_x_11470:
        /* <DEDUP_REMOVED lines=20> */
.L_x_11469:
[----:B------:R-:W0:Y:S01]  /*1e2a10*/  LDCU.64 UR4, c[0x0][0x3c8] ;  /* 0x00007900ff0477ac */ /* 0x000e220008000a00 */
[----:B------:R-:W-:Y:S01]  /*1e2a20*/  BSSY.RECONVERGENT B1, `(.L_x_11471) ;  /* 0x0000018000017945 */ /* 0x000fe20003800200 */
[----:B------:R-:W-:Y:S02]  /*1e2a30*/  IMAD.MOV.U32 R10, RZ, RZ, RZ ;  /* 0x000000ffff0a7224 */ /* 0x000fe400078e00ff */
[----:B------:R-:W-:Y:S02]  /*1e2a40*/  IMAD.MOV.U32 R57, RZ, RZ, RZ ;  /* 0x000000ffff397224 */ /* 0x000fe400078e00ff */
[----:B0-----:R-:W-:Y:S02]  /*1e2a50*/  IMAD.U32 R55, RZ, RZ, UR4 ;  /* 0x00000004ff377e24 */ /* 0x001fe4000f8e00ff */
[----:B------:R-:W-:-:S07]  /*1e2a60*/  IMAD.U32 R54, RZ, RZ, UR5 ;  /* 0x00000005ff367e24 */ /* 0x000fce000f8e00ff */
.L_x_11472:
        /* <DEDUP_REMOVED lines=20> */
.L_x_11471:
[----:B------:R-:W0:Y:S01]  /*1e2bb0*/  LDCU.64 UR4, c[0x0][0x3c8] ;  /* 0x00007900ff0477ac */ /* 0x000e220008000a00 */
[----:B------:R-:W-:Y:S01]  /*1e2bc0*/  BSSY.RECONVERGENT B1, `(.L_x_11473) ;  /* 0x0000018000017945 */ /* 0x000fe20003800200 */
[----:B------:R-:W-:Y:S02]  /*1e2bd0*/  IMAD.MOV.U32 R41, RZ, RZ, RZ ;  /* 0x000000ffff297224 */ /* 0x000fe400078e00ff */
[----:B------:R-:W-:Y:S02]  /*1e2be0*/  IMAD.MOV.U32 R56, RZ, RZ, RZ ;  /* 0x000000ffff387224 */ /* 0x000fe400078e00ff */
[----:B0-----:R-:W-:Y:S02]  /*1e2bf0*/  IMAD.U32 R55, RZ, RZ, UR4 ;  /* 0x00000004ff377e24 */ /* 0x001fe4000f8e00ff */
[----:B------:R-:W-:-:S07]  /*1e2c00*/  IMAD.U32 R54, RZ, RZ, UR5 ;  /* 0x00000005ff367e24 */ /* 0x000fce000f8e00ff */
.L_x_11474:
        /* <DEDUP_REMOVED lines=20> */
.L_x_11473:
[----:B------:R-:W0:Y:S01]  /*1e2d50*/  LDCU.64 UR4, c[0x0][0x3c8] ;  /* 0x00007900ff0477ac */ /* 0x000e220008000a00 */
[----:B------:R-:W-:Y:S01]  /*1e2d60*/  BSSY.RECONVERGENT B1, `(.L_x_11475) ;  /* 0x0000018000017945 */ /* 0x000fe20003800200 */
[----:B------:R-:W-:Y:S02]  /*1e2d70*/  IMAD.MOV.U32 R43, RZ, RZ, RZ ;  /* 0x000000ffff2b7224 */ /* 0x000fe400078e00ff */
[----:B------:R-:W-:Y:S02]  /*1e2d80*/  IMAD.MOV.U32 R56, RZ, RZ, RZ ;  /* 0x000000ffff387224 */ /* 0x000fe400078e00ff */
[----:B0-----:R-:W-:Y:S02]  /*1e2d90*/  IMAD.U32 R55, RZ, RZ, UR4 ;  /* 0x00000004ff377e24 */ /* 0x001fe4000f8e00ff */
[----:B------:R-:W-:-:S07]  /*1e2da0*/  IMAD.U32 R54, RZ, RZ, UR5 ;  /* 0x00000005ff367e24 */ /* 0x000fce000f8e00ff */
.L_x_11476:
        /* <DEDUP_REMOVED lines=20> */
.L_x_11475:
[----:B------:R-:W0:Y:S01]  /*1e2ef0*/  LDCU.64 UR4, c[0x0][0x3c8] ;  /* 0x00007900ff0477ac */ /* 0x000e220008000a00 */
[----:B------:R-:W-:Y:S01]  /*1e2f00*/  BSSY.RECONVERGENT B1, `(.L_x_11477) ;  /* 0x0000018000017945 */ /* 0x000fe20003800200 */
[----:B------:R-:W-:Y:S02]  /*1e2f10*/  IMAD.MOV.U32 R10, RZ, RZ, RZ ;  /* 0x000000ffff0a7224 */ /* 0x000fe400078e00ff */
[----:B------:R-:W-:Y:S02]  /*1e2f20*/  IMAD.MOV.U32 R57, RZ, RZ, RZ ;  /* 0x000000ffff397224 */ /* 0x000fe400078e00ff */
[----:B0-----:R-:W-:Y:S02]  /*1e2f30*/  IMAD.U32 R55, RZ, RZ, UR4 ;  /* 0x00000004ff377e24 */ /* 0x001fe4000f8e00ff */
[----:B------:R-:W-:-:S07]  /*1e2f40*/  IMAD.U32 R54, RZ, RZ, UR5 ;  /* 0x00000005ff367e24 */ /* 0x000fce000f8e00ff */
.L_x_11478:
        /* <DEDUP_REMOVED lines=20> */
.L_x_11477:
[----:B------:R-:W0:Y:S01]  /*1e3090*/  LDCU.64 UR4, c[0x0][0x3c8] ;  /* 0x00007900ff0477ac */ /* 0x000e220008000a00 */
[----:B------:R-:W-:Y:S01]  /*1e30a0*/  BSSY.RECONVERGENT B1, `(.L_x_11479) ;  /* 0x0000018000017945 */ /* 0x000fe20003800200 */
[----:B------:R-:W-:Y:S02]  /*1e30b0*/  IMAD.MOV.U32 R41, RZ, RZ, RZ ;  /* 0x000000ffff297224 */ /* 0x000fe400078e00ff */
[----:B------:R-:W-:Y:S02]  /*1e30c0*/  IMAD.MOV.U32 R56, RZ, RZ, RZ ;  /* 0x000000ffff387224 */ /* 0x000fe400078e00ff */
[----:B0-----:R-:W-:Y:S02]  /*1e30d0*/  IMAD.U32 R55, RZ, RZ, UR4 ;  /* 0x00000004ff377e24 */ /* 0x001fe4000f8e00ff */
[----:B------:R-:W-:-:S07]  /*1e30e0*/  IMAD.U32 R54, RZ, RZ, UR5 ;  /* 0x00000005ff367e24 */ /* 0x000fce000f8e00ff */
.L_x_11480:
        /* <DEDUP_REMOVED lines=20> */
.L_x_11479:
[----:B------:R-:W0:Y:S01]  /*1e3230*/  LDCU.64 UR4, c[0x0][0x3c8] ;  /* 0x00007900ff0477ac */ /* 0x000e220008000a00 */
[----:B------:R-:W-:Y:S01]  /*1e3240*/  BSSY.RECONVERGENT B1, `(.L_x_11481) ;  /* 0x0000018000017945 */ /* 0x000fe20003800200 */
[----:B------:R-:W-:Y:S02]  /*1e3250*/  IMAD.MOV.U32 R43, RZ, RZ, RZ ;  /* 0x000000ffff2b7224 */ /* 0x000fe400078e00ff */
[----:B------:R-:W-:Y:S02]  /*1e3260*/  IMAD.MOV.U32 R56, RZ, RZ, RZ ;  /* 0x000000ffff387224 */ /* 0x000fe400078e00ff */
[----:B0-----:R-:W-:Y:S02]  /*1e3270*/  IMAD.U32 R55, RZ, RZ, UR4 ;  /* 0x00000004ff377e24 */ /* 0x001fe4000f8e00ff */
[----:B------:R-:W-:-:S07]  /*1e3280*/  IMAD.U32 R54, RZ, RZ, UR5 ;  /* 0x00000005ff367e24 */ /* 0x000fce000f8e00ff */
.L_x_11482:
        /* <DEDUP_REMOVED lines=20> */
.L_x_11481:
[----:B------:R-:W0:Y:S01]  /*1e33d0*/  LDCU.64 UR4, c[0x0][0x3c8] ;  /* 0x00007900ff0477ac */ /* 0x000e220008000a00 */
[----:B------:R-:W-:Y:S01]  /*1e33e0*/  BSSY.RECONVERGENT B1, `(.L_x_11483) ;  /* 0x0000018000017945 */ /* 0x000fe20003800200 */
[----:B------:R-:W-:Y:S02]  /*1e33f0*/  IMAD.MOV.U32 R10, RZ, RZ, RZ ;  /* 0x000000ffff0a7224 */ /* 0x000fe400078e00ff */
[----:B------:R-:W-:Y:S02]  /*1e3400*/  IMAD.MOV.U32 R57, RZ, RZ, RZ ;  /* 0x000000ffff397224 */ /* 0x000fe400078e00ff */
[----:B0-----:R-:W-:Y:S02]  /*1e3410*/  IMAD.U32 R55, RZ, RZ, UR4 ;  /* 0x00000004ff377e24 */ /* 0x001fe4000f8e00ff */
[----:B------:R-:W-:-:S07]  /*1e3420*/  IMAD.U32 R54, RZ, RZ, UR5 ;  /* 0x00000005ff367e24 */ /* 0x000fce000f8e00ff */
.L_x_11484:
        /* <DEDUP_REMOVED lines=20> */
.L_x_11483:
[----:B------:R-:W0:Y:S01]  /*1e3570*/  LDCU.64 UR4, c[0x0][0x3c8] ;  /* 0x00007900ff0477ac */ /* 0x000e220008000a00 */
[----:B------:R-:W-:Y:S01]  /*1e3580*/  BSSY.RECONVERGENT B1, `(.L_x_11485) ;  /* 0x0000018000017945 */ /* 0x000fe20003800200 */
[----:B------:R-:W-:Y:S02]  /*1e3590*/  IMAD.MOV.U32 R41, RZ, RZ, RZ ;  /* 0x000000ffff297224 */ /* 0x000fe400078e00ff */
[----:B------:R-:W-:Y:S02]  /*1e35a0*/  IMAD.MOV.U32 R56, RZ, RZ, RZ ;  /* 0x000000ffff387224 */ /* 0x000fe400078e00ff */
[----:B0-----:R-:W-:Y:S02]  /*1e35b0*/  IMAD.U32 R55, RZ, RZ, UR4 ;  /* 0x00000004ff377e24 */ /* 0x001fe4000f8e00ff */
[----:B------:R-:W-:-:S07]  /*1e35c0*/  IMAD.U32 R54, RZ, RZ, UR5 ;  /* 0x00000005ff367e24 */ /* 0x000fce000f8e00ff */
.L_x_11486:
        /* <DEDUP_REMOVED lines=20> */
.L_x_11485:
[----:B------:R-:W0:Y:S01]  /*1e3710*/  LDCU.64 UR4, c[0x0][0x3c8] ;  /* 0x00007900ff0477ac */ /* 0x000e220008000a00 */
[----:B------:R-:W-:Y:S01]  /*1e3720*/  BSSY.RECONVERGENT B1, `(.L_x_11487) ;  /* 0x0000018000017945 */ /* 0x000fe20003800200 */
[----:B------:R-:W-:Y:S02]  /*1e3730*/  IMAD.MOV.U32 R43, RZ, RZ, RZ ;  /* 0x000000ffff2b7224 */ /* 0x000fe400078e00ff */
[----:B------:R-:W-:Y:S02]  /*1e3740*/  IMAD.MOV.U32 R56, RZ, RZ, RZ ;  /* 0x000000ffff387224 */ /* 0x000fe400078e00ff */
[----:B0-----:R-:W-:Y:S02]  /*1e3750*/  IMAD.U32 R55, RZ, RZ, UR4 ;  /* 0x00000004ff377e24 */ /* 0x001fe4000f8e00ff */
[----:B------:R-:W-:-:S07]  /*1e3760*/  IMAD.U32 R54, RZ, RZ, UR5 ;  /* 0x00000005ff367e24 */ /* 0x000fce000f8e00ff */
.L_x_11488:
        /* <DEDUP_REMOVED lines=20> */
.L_x_11487:
[----:B------:R-:W0:Y:S01]  /*1e38b0*/  LDCU.64 UR4, c[0x0][0x3c8] ;  /* 0x00007900ff0477ac */ /* 0x000e220008000a00 */
[----:B------:R-:W-:Y:S01]  /*1e38c0*/  BSSY.RECONVERGENT B1, `(.L_x_11489) ;  /* 0x0000018000017945 */ /* 0x000fe20003800200 */
[----:B------:R-:W-:Y:S02]  /*1e38d0*/  IMAD.MOV.U32 R10, RZ, RZ, RZ ;  /* 0x000000ffff0a7224 */ /* 0x000fe400078e00ff */
[----:B------:R-:W-:Y:S02]  /*1e38e0*/  IMAD.MOV.U32 R57, RZ, RZ, RZ ;  /* 0x000000ffff397224 */ /* 0x000fe400078e00ff */
[----:B0-----:R-:W-:Y:S02]  /*1e38f0*/  IMAD.U32 R55, RZ, RZ, UR4 ;  /* 0x00000004ff377e24 */ /* 0x001fe4000f8e00ff */
[----:B------:R-:W-:-:S07]  /*1e3900*/  IMAD.U32 R54, RZ, RZ, UR5 ;  /* 0x00000005ff367e24 */ /* 0x000fce000f8e00ff */
.L_x_11490:
        /* <DEDUP_REMOVED lines=20> */
.L_x_11489:
[----:B------:R-:W0:Y:S01]  /*1e3a50*/  LDCU.64 UR4, c[0x0][0x3c8] ;  /* 0x00007900ff0477ac */ /* 0x000e220008000a00 */
[----:B------:R-:W-:Y:S01]  /*1e3a60*/  BSSY.RECONVERGENT B1, `(.L_x_11491) ;  /* 0x0000018000017945 */ /* 0x000fe20003800200 */
[----:B------:R-:W-:Y:S02]  /*1e3a70*/  IMAD.MOV.U32 R41, RZ, RZ, RZ ;  /* 0x000000ffff297224 */ /* 0x000fe400078e00ff */
[----:B------:R-:W-:Y:S02]  /*1e3a80*/  IMAD.MOV.U32 R56, RZ, RZ, RZ ;  /* 0x000000ffff387224 */ /* 0x000fe400078e00ff */
[----:B0-----:R-:W-:Y:S02]  /*1e3a90*/  IMAD.U32 R55, RZ, RZ, UR4 ;  /* 0x00000004ff377e24 */ /* 0x001fe4000f8e00ff */
[----:B------:R-:W-:-:S07]  /*1e3aa0*/  IMAD.U32 R54, RZ, RZ, UR5 ;  /* 0x00000005ff367e24 */ /* 0x000fce000f8e00ff */
.L_x_11492:
        /* <DEDUP_REMOVED lines=20> */
.L_x_11491:
[----:B------:R-:W0:Y:S01]  /*1e3bf0*/  LDCU.64 UR4, c[0x0][0x3c8] ;  /* 0x00007900ff0477ac */ /* 0x000e220008000a00 */
[----:B------:R-:W-:Y:S01]  /*1e3c00*/  BSSY.RECONVERGENT B1, `(.L_x_11493) ;  /* 0x0000018000017945 */ /* 0x000fe20003800200 */
[----:B------:R-:W-:Y:S02]  /*1e3c10*/  IMAD.MOV.U32 R55, RZ, RZ, RZ ;  /* 0x000000ffff377224 */ /* 0x000fe400078e00ff */
[----:B------:R-:W-:Y:S02]  /*1e3c20*/  IMAD.MOV.U32 R57, RZ, RZ, RZ ;  /* 0x000000ffff397224 */ /* 0x000fe400078e00ff */
[----:B0-----:R-:W-:Y:S02]  /*1e3c30*/  IMAD.U32 R54, RZ, RZ, UR4 ;  /* 0x00000004ff367e24 */ /* 0x001fe4000f8e00ff */
[----:B------:R-:W-:-:S07]  /*1e3c40*/  IMAD.U32 R53, RZ, RZ, UR5 ;  /* 0x00000005ff357e24 */ /* 0x000fce000f8e00ff */
.L_x_11494:
        /* <DEDUP_REMOVED lines=20> */
.L_x_11493:
        /* <DEDUP_REMOVED lines=9> */
.L_x_11496:
        /* <DEDUP_REMOVED lines=20> */
.L_x_11495:
[----:B------:R-:W0:Y:S01]  /*1e3f60*/  LDCU.64 UR4, c[0x0][0x3c8] ;  /* 0x00007900ff0477ac */ /* 0x000e220008000a00 */
[----:B------:R-:W-:Y:S01]  /*1e3f70*/  BSSY.RECONVERGENT B1, `(.L_x_11497) ;  /* 0x0000018000017945 */ /* 0x000fe20003800200 */
[----:B------:R-:W-:Y:S02]  /*1e3f80*/  IMAD.MOV.U32 R43, RZ, RZ, RZ ;  /* 0x000000ffff2b7224 */ /* 0x000fe400078e00ff */
[----:B------:R-:W-:Y:S02]  /*1e3f90*/  IMAD.MOV.U32 R55, RZ, RZ, RZ ;  /* 0x000000ffff377224 */ /* 0x000fe400078e00ff */
[----:B0-----:R-:W-:Y:S02]  /*1e3fa0*/  IMAD.U32 R54, RZ, RZ, UR4 ;  /* 0x00000004ff367e24 */ /* 0x001fe4000f8e00ff */
[----:B------:R-:W-:-:S07]  /*1e3fb0*/  IMAD.U32 R53, RZ, RZ, UR5 ;  /* 0x00000005ff357e24 */ /* 0x000fce000f8e00ff */
.L_x_11498:
        /* <DEDUP_REMOVED lines=20> */
.L_x_11497:
[----:B------:R-:W0:Y:S01]  /*1e4100*/  LDCU.64 UR4, c[0x0][0x3c8] ;  /* 0x00007900ff0477ac */ /* 0x000e220008000a00 */
[----:B------:R-:W-:Y:S01]  /*1e4110*/  BSSY.RECONVERGENT B1, `(.L_x_11499) ;  /* 0x0000018000017945 */ /* 0x000fe20003800200 */
[----:B------:R-:W-:Y:S02]  /*1e4120*/  IMAD.MOV.U32 R19, RZ, RZ, RZ ;  /* 0x000000ffff137224 */ /* 0x000fe400078e00ff */
[----:B------:R-:W-:Y:S02]  /*1e4130*/  IMAD.MOV.U32 R56, RZ, RZ, RZ ;  /* 0x000000ffff387224 */ /* 0x000fe400078e00ff */
[----:B0-----:R-:W-:Y:S02]  /*1e4140*/  IMAD.U32 R55, RZ, RZ, UR4 ;  /* 0x00000004ff377e24 */ /* 0x001fe4000f8e00ff */
[----:B------:R-:W-:-:S07]  /*1e4150*/  IMAD.U32 R54, RZ, RZ, UR5 ;  /* 0x00000005ff367e24 */ /* 0x000fce000f8e00ff */
.L_x_11500:
        /* <DEDUP_REMOVED lines=20> */
.L_x_11499:
[----:B------:R-:W0:Y:S01]  /*1e42a0*/  LDCU.64 UR4, c[0x0][0x3c8] ;  /* 0x00007900ff0477ac */ /* 0x000e220008000a00 */
[----:B------:R-:W-:Y:S01]  /*1e42b0*/  BSSY.RECONVERGENT B1, `(.L_x_11501) ;  /* 0x0000018000017945 */ /* 0x000fe20003800200 */
[----:B------:R-:W-:Y:S02]  /*1e42c0*/  IMAD.MOV.U32 R41, RZ, RZ, RZ ;  /* 0x000000ffff297224 */ /* 0x000fe400078e00ff */
[----:B------:R-:W-:Y:S02]  /*1e42d0*/  IMAD.MOV.U32 R56, RZ, RZ, RZ ;  /* 0x000000ffff387224 */ /* 0x000fe400078e00ff */
[----:B0-----:R-:W-:Y:S02]  /*1e42e0*/  IMAD.U32 R55, RZ, RZ, UR4 ;  /* 0x00000004ff377e24 */ /* 0x001fe4000f8e00ff */
[----:B------:R-:W-:-:S07]  /*1e42f0*/  IMAD.U32 R54, RZ, RZ, UR5 ;  /* 0x00000005ff367e24 */ /* 0x000fce000f8e00ff */
.L_x_11502:
        /* <DEDUP_REMOVED lines=20> */
.L_x_11501:
[----:B------:R-:W0:Y:S01]  /*1e4440*/  LDCU.64 UR4, c[0x0][0x3c8] ;  /* 0x00007900ff0477ac */ /* 0x000e220008000a00 */
[----:B------:R-:W-:Y:S01]  /*1e4450*/  BSSY.RECONVERGENT B1, `(.L_x_11503) ;  /* 0x0000018000017945 */ /* 0x000fe20003800200 */
[----:B------:R-:W-:Y:S02]  /*1e4460*/  IMAD.MOV.U32 R43, RZ, RZ, RZ ;  /* 0x000000ffff2b7224 */ /* 0x000fe400078e00ff */
[----:B------:R-:W-:Y:S02]  /*1e4470*/  IMAD.MOV.U32 R56, RZ, RZ, RZ ;  /* 0x000000ffff387224 */ /* 0x000fe400078e00ff */
[----:B0-----:R-:W-:Y:S02]  /*1e4480*/  IMAD.U32 R55, RZ, RZ, UR4 ;  /* 0x00000004ff377e24 */ /* 0x001fe4000f8e00ff */
[----:B------:R-:W-:-:S07]  /*1e4490*/  IMAD.U32 R54, RZ, RZ, UR5 ;  /* 0x00000005ff367e24 */ /* 0x000fce000f8e00ff */
.L_x_11504:
        /* <DEDUP_REMOVED lines=20> */
.L_x_11503:
[----:B------:R-:W0:Y:S01]  /*1e45e0*/  LDCU.64 UR4, c[0x0][0x3c8] ;  /* 0x00007900ff0477ac */ /* 0x000e220008000a00 */
[----:B------:R-:W-:Y:S01]  /*1e45f0*/  BSSY.RECONVERGENT B1, `(.L_x_11505) ;  /* 0x0000018000017945 */ /* 0x000fe20003800200 */
[----:B------:R-:W-:Y:S02]  /*1e4600*/  IMAD.MOV.U32 R19, RZ, RZ, RZ ;  /* 0x000000ffff137224 */ /* 0x000fe400078e00ff */
[----:B------:R-:W-:Y:S02]  /*1e4610*/  IMAD.MOV.U32 R56, RZ, RZ, RZ ;  /* 0x000000ffff387224 */ /* 0x000fe400078e00ff */
[----:B0-----:R-:W-:Y:S02]  /*1e4620*/  IMAD.U32 R55, RZ, RZ, UR4 ;  /* 0x00000004ff377e24 */ /* 0x001fe4000f8e00ff */
[----:B------:R-:W-:-:S07]  /*1e4630*/  IMAD.U32 R54, RZ, RZ, UR5 ;  /* 0x00000005ff367e24 */ /* 0x000fce000f8e00ff */
.L_x_11506:
        /* <DEDUP_REMOVED lines=20> */
.L_x_11505:
[----:B------:R-:W0:Y:S01]  /*1e4780*/  LDCU.64 UR4, c[0x0][0x3c8] ;  /* 0x00007900ff0477ac */ /* 0x000e220008000a00 */
[----:B------:R-:W-:Y:S01]  /*1e4790*/  BSSY.RECONVERGENT B1, `(.L_x_11507) ;  /* 0x0000018000017945 */ /* 0x000fe20003800200 */
[----:B------:R-:W-:Y:S02]  /*1e47a0*/  IMAD.MOV.U32 R41, RZ, RZ, RZ ;  /* 0x000000ffff297224 */ /* 0x000fe400078e00ff */
[----:B------:R-:W-:Y:S02]  /*1e47b0*/  IMAD.MOV.U32 R56, RZ, RZ, RZ ;  /* 0x000000ffff387224 */ /* 0x000fe400078e00ff */
[----:B0-----:R-:W-:Y:S02]  /*1e47c0*/  IMAD.U32 R55, RZ, RZ, UR4 ;  /* 0x00000004ff377e24 */ /* 0x001fe4000f8e00ff */
[----:B------:R-:W-:-:S07]  /*1e47d0*/  IMAD.U32 R54, RZ, RZ, UR5 ;  /* 0x00000005ff367e24 */ /* 0x000fce000f8e00ff */
.L_x_11508:
        /* <DEDUP_REMOVED lines=20> */
.L_x_11507:
[----:B------:R-:W0:Y:S01]  /*1e4920*/  LDCU.64 UR4, c[0x0][0x3c8] ;  /* 0x00007900ff0477ac */ /* 0x000e220008000a00 */
[----:B------:R-:W-:Y:S01]  /*1e4930*/  BSSY.RECONVERGENT B1, `(.L_x_11509) ;  /* 0x0000018000017945 */ /* 0x000fe20003800200 */
[----:B------:R-:W-:Y:S02]  /*1e4940*/  IMAD.MOV.U32 R43, RZ, RZ, RZ ;  /* 0x000000ffff2b7224 */ /* 0x000fe400078e00ff */
[----:B------:R-:W-:Y:S02]  /*1e4950*/  IMAD.MOV.U32 R56, RZ, RZ, RZ ;  /* 0x000000ffff387224 */ /* 0x000fe400078e00ff */
[----:B0-----:R-:W-:Y:S02]  /*1e4960*/  IMAD.U32 R55, RZ, RZ, UR4 ;  /* 0x00000004ff377e24 */ /* 0x001fe4000f8e00ff */
[----:B------:R-:W-:-:S07]  /*1e4970*/  IMAD.U32 R54, RZ, RZ, UR5 ;  /* 0x00000005ff367e24 */ /* 0x000fce000f8e00ff */
.L_x_11510:
        /* <DEDUP_REMOVED lines=20> */
.L_x_11509:
[----:B------:R-:W0:Y:S01]  /*1e4ac0*/  LDCU.64 UR4, c[0x0][0x3c8] ;  /* 0x00007900ff0477ac */ /* 0x000e220008000a00 */
[----:B------:R-:W-:Y:S01]  /*1e4ad0*/  BSSY.RECONVERGENT B1, `(.L_x_11511) ;  /* 0x0000018000017945 */ /* 0x000fe20003800200 */
[----:B------:R-:W-:Y:S02]  /*1e4ae0*/  IMAD.MOV.U32 R19, RZ, RZ, RZ ;  /* 0x000000ffff137224 */ /* 0x000fe400078e00ff */
[----:B------:R-:W-:Y:S02]  /*1e4af0*/  IMAD.MOV.U32 R56, RZ, RZ, RZ ;  /* 0x000000ffff387224 */ /* 0x000fe400078e00ff */
[----:B0-----:R-:W-:Y:S02]  /*1e4b00*/  IMAD.U32 R55, RZ, RZ, UR4 ;  /* 0x00000004ff377e24 */ /* 0x001fe4000f8e00ff */
[----:B------:R-:W-:-:S07]  /*1e4b10*/  IMAD.U32 R54, RZ, RZ, UR5 ;  /* 0x00000005ff367e24 */ /* 0x000fce000f8e00ff */
.L_x_11512:
        /* <DEDUP_REMOVED lines=20> */
.L_x_11511:
[----:B------:R-:W0:Y:S01]  /*1e4c60*/  LDCU.64 UR4, c[0x0][0x3c8] ;  /* 0x00007900ff0477ac */ /* 0x000e220008000a00 */
[----:B------:R-:W-:Y:S01]  /*1e4c70*/  BSSY.RECONVERGENT B1, `(.L_x_11513) ;  /* 0x0000018000017945 */ /* 0x000fe20003800200 */
[----:B------:R-:W-:Y:S02]  /*1e4c80*/  IMAD.MOV.U32 R41, RZ, RZ, RZ ;  /* 0x000000ffff297224 */ /* 0x000fe400078e00ff */
[----:B------:R-:W-:Y:S02]  /*1e4c90*/  IMAD.MOV.U32 R56, RZ, RZ, RZ ;  /* 0x000000ffff387224 */ /* 0x000fe400078e00ff */
[----:B0-----:R-:W-:Y:S02]  /*1e4ca0*/  IMAD.U32 R55, RZ, RZ, UR4 ;  /* 0x00000004ff377e24 */ /* 0x001fe4000f8e00ff */
[----:B------:R-:W-:-:S07]  /*1e4cb0*/  IMAD.U32 R54, RZ, RZ, UR5 ;  /* 0x00000005ff367e24 */ /* 0x000fce000f8e00ff */
.L_x_11514:
        /* <DEDUP_REMOVED lines=20> */
.L_x_11513:
[----:B------:R-:W0:Y:S01]  /*1e4e00*/  LDCU.64 UR4, c[0x0][0x3c8] ;  /* 0x00007900ff0477ac */ /* 0x000e220008000a00 */
[----:B------:R-:W-:Y:S01]  /*1e4e10*/  BSSY.RECONVERGENT B1, `(.L_x_11515) ;  /* 0x0000018000017945 */ /* 0x000fe20003800200 */
[----:B------:R-:W-:Y:S02]  /*1e4e20*/  IMAD.MOV.U32 R43, RZ, RZ, RZ ;  /* 0x000000ffff2b7224 */ /* 0x000fe400078e00ff */
[----:B------:R-:W-:Y:S02]  /*1e4e30*/  IMAD.MOV.U32 R56, RZ, RZ, RZ ;  /* 0x000000ffff387224 */ /* 0x000fe400078e00ff */
[----:B0-----:R-:W-:Y:S02]  /*1e4e40*/  IMAD.U32 R55, RZ, RZ, UR4 ;  /* 0x00000004ff377e24 */ /* 0x001fe4000f8e00ff */
[----:B------:R-:W-:-:S07]  /*1e4e50*/  IMAD.U32 R54, RZ, RZ, UR5 ;  /* 0x00000005ff367e24 */ /* 0x000fce000f8e00ff */
.L_x_11516:
        /* <DEDUP_REMOVED lines=20> */
.L_x_11515:
[----:B------:R-:W0:Y:S01]  /*1e4fa0*/  LDCU.64 UR4, c[0x0][0x3c8] ;  /* 0x00007900ff0477ac */ /* 0x000e220008000a00 */
[----:B------:R-:W-:Y:S01]  /*1e4fb0*/  BSSY.RECONVERGENT B1, `(.L_x_11517) ;  /* 0x0000018000017945 */ /* 0x000fe20003800200 */
[----:B------:R-:W-:Y:S02]  /*1e4fc0*/  IMAD.MOV.U32 R19, RZ, RZ, RZ ;  /* 0x000000ffff137224 */ /* 0x000fe400078e00ff */
[----:B------:R-:W-:Y:S02]  /*1e4fd0*/  IMAD.MOV.U32 R56, RZ, RZ, RZ ;  /* 0x000000ffff387224 */ /* 0x000fe400078e00ff */
[----:B0-----:R-:W-:Y:S02]  /*1e4fe0*/  IMAD.U32 R55, RZ, RZ, UR4 ;  /* 0x00000004ff377e24 */ /* 0x001fe4000f8e00ff */
[----:B------:R-:W-:-:S07]  /*1e4ff0*/  IMAD.U32 R54, RZ, RZ, UR5 ;  /* 0x00000005ff367e24 */ /* 0x000fce000f8e00ff */
.L_x_11518:
        /* <DEDUP_REMOVED lines=20> */
.L_x_11517:
[----:B------:R-:W0:Y:S01]  /*1e5140*/  LDCU.64 UR4, c[0x0][0x3c8] ;  /* 0x00007900ff0477ac */ /* 0x000e220008000a00 */
[----:B------:R-:W-:Y:S01]  /*1e5150*/  BSSY.RECONVERGENT B1, `(.L_x_11519) ;  /* 0x0000018000017945 */ /* 0x000fe20003800200 */
[----:B------:R-:W-:Y:S02]  /*1e5160*/  IMAD.MOV.U32 R41, RZ, RZ, RZ ;  /* 0x000000ffff297224 */ /* 0x000fe400078e00ff */
[----:B------:R-:W-:Y:S02]  /*1e5170*/  IMAD.MOV.U32 R56, RZ, RZ, RZ ;  /* 0x000000ffff387224 */ /* 0x000fe400078e00ff */
[----:B0-----:R-:W-:Y:S02]  /*1e5180*/  IMAD.U32 R55, RZ, RZ, UR4 ;  /* 0x00000004ff377e24 */ /* 0x001fe4000f8e00ff */
[----:B------:R-:W-:-:S07]  /*1e5190*/  IMAD.U32 R54, RZ, RZ, UR5 ;  /* 0x00000005ff367e24 */ /* 0x000fce000f8e00ff */
.L_x_11520:
        /* <DEDUP_REMOVED lines=20> */
.L_x_11519:
[----:B------:R-:W0:Y:S01]  /*1e52e0*/  LDCU.64 UR4, c[0x0][0x3c8] ;  /* 0x00007900ff0477ac */ /* 0x000e220008000a00 */
[----:B------:R-:W-:Y:S01]  /*1e52f0*/  BSSY.RECONVERGENT B1, `(.L_x_11521) ;  /* 0x0000018000017945 */ /* 0x000fe20003800200 */
[----:B------:R-:W-:Y:S02]  /*1e5300*/  IMAD.MOV.U32 R43, RZ, RZ, RZ ;  /* 0x000000ffff2b7224 */ /* 0x000fe400078e00ff */
[----:B------:R-:W-:Y:S02]  /*1e5310*/  IMAD.MOV.U32 R56, RZ, RZ, RZ ;  /* 0x000000ffff387224 */ /* 0x000fe400078e00ff */
[----:B0-----:R-:W-:Y:S02]  /*1e5320*/  IMAD.U32 R55, RZ, RZ, UR4 ;  /* 0x00000004ff377e24 */ /* 0x001fe4000f8e00ff */
[----:B------:R-:W-:-:S07]  /*1e5330*/  IMAD.U32 R54, RZ, RZ, UR5 ;  /* 0x00000005ff367e24 */ /* 0x000fce000f8e00ff */
.L_x_11522:
        /* <DEDUP_REMOVED lines=20> */
.L_x_11521:
[----:B------:R-:W0:Y:S01]  /*1e5480*/  LDCU.64 UR4, c[0x0][0x3c8] ;  /* 0x00007900ff0477ac */ /* 0x000e220008000a00 */
[----:B------:R-:W-:Y:S01]  /*1e5490*/  BSSY.RECONVERGENT B1, `(.L_x_11523) ;  /* 0x0000018000017945 */ /* 0x000fe20003800200 */
[----:B------:R-:W-:Y:S02]  /*1e54a0*/  IMAD.MOV.U32 R19, RZ, RZ, RZ ;  /* 0x000000ffff137224 */ /* 0x000fe400078e00ff */
[----:B------:R-:W-:Y:S02]  /*1e54b0*/  IMAD.MOV.U32 R56, RZ, RZ, RZ ;  /* 0x000000ffff387224 */ /* 0x000fe400078e00ff */
[----:B0-----:R-:W-:Y:S02]  /*1e54c0*/  IMAD.U32 R55, RZ, RZ, UR4 ;  /* 0x00000004ff377e24 */ /* 0x001fe4000f8e00ff */
[----:B------:R-:W-:-:S07]  /*1e54d0*/  IMAD.U32 R54, RZ, RZ, UR5 ;  /* 0x00000005ff367e24 */ /* 0x000fce000f8e00ff */
.L_x_11524:
        /* <DEDUP_REMOVED lines=20> */
.L_x_11523:
[----:B------:R-:W0:Y:S01]  /*1e5620*/  LDCU.64 UR4, c[0x0][0x3c8] ;  /* 0x00007900ff0477ac */ /* 0x000e220008000a00 */
[----:B------:R-:W-:Y:S01]  /*1e5630*/  BSSY.RECONVERGENT B1, `(.L_x_11525) ;  /* 0x0000018000017945 */ /* 0x000fe20003800200 */
[----:B------:R-:W-:Y:S02]  /*1e5640*/  IMAD.MOV.U32 R41, RZ, RZ, RZ ;  /* 0x000000ffff297224 */ /* 0x000fe400078e00ff */
[----:B------:R-:W-:Y:S02]  /*1e5650*/  IMAD.MOV.U32 R56, RZ, RZ, RZ ;  /* 0x000000ffff387224 */ /* 0x000fe400078e00ff */
[----:B0-----:R-:W-:Y:S02]  /*1e5660*/  IMAD.U32 R55, RZ, RZ, UR4 ;  /* 0x00000004ff377e24 */ /* 0x001fe4000f8e00ff */
[----:B------:R-:W-:-:S07]  /*1e5670*/  IMAD.U32 R54, RZ, RZ, UR5 ;  /* 0x00000005ff367e24 */ /* 0x000fce000f8e00ff */
.L_x_11526:
        /* <DEDUP_REMOVED lines=20> */
.L_x_11525:
[----:B------:R-:W0:Y:S01]  /*1e57c0*/  LDCU.64 UR4, c[0x0][0x3c8] ;  /* 0x00007900ff0477ac */ /* 0x000e220008000a00 */
[----:B------:R-:W-:Y:S01]  /*1e57d0*/  BSSY.RECONVERGENT B1, `(.L_x_11527) ;  /* 0x0000018000017945 */ /* 0x000fe20003800200 */
[----:B------:R-:W-:Y:S02]  /*1e57e0*/  IMAD.MOV.U32 R43, RZ, RZ, RZ ;  /* 0x000000ffff2b7224 */ /* 0x000fe400078e00ff */
[----:B------:R-:W-:Y:S02]  /*1e57f0*/  IMAD.MOV.U32 R56, RZ, RZ, RZ ;  /* 0x000000ffff387224 */ /* 0x000fe400078e00ff */
[----:B0-----:R-:W-:Y:S02]  /*1e5800*/  IMAD.U32 R55, RZ, RZ, UR4 ;  /* 0x00000004ff377e24 */ /* 0x001fe4000f8e00ff */
[----:B------:R-:W-:-:S07]  /*1e5810*/  IMAD.U32 R54, RZ, RZ, UR5 ;  /* 0x00000005ff367e24 */ /* 0x000fce000f8e00ff */
.L_x_11528:
        /* <DEDUP_REMOVED lines=20> */
.L_x_11527:
[----:B------:R-:W0:Y:S01]  /*1e5960*/  LDCU.64 UR4, c[0x0][0x3c8] ;  /* 0x00007900ff0477ac */ /* 0x000e220008000a00 */
[----:B------:R-:W-:Y:S01]  /*1e5970*/  BSSY.RECONVERGENT B1, `(.L_x_11529) ;  /* 0x0000018000017945 */ /* 0x000fe20003800200 */
[----:B------:R-:W-:Y:S02]  /*1e5980*/  IMAD.MOV.U32 R19, RZ, RZ, RZ ;  /* 0x000000ffff137224 */ /* 0x000fe400078e00ff */
[----:B------:R-:W-:Y:S02]  /*1e5990*/  IMAD.MOV.U32 R56, RZ, RZ, RZ ;  /* 0x000000ffff387224 */ /* 0x000fe400078e00ff */
[----:B0-----:R-:W-:Y:S02]  /*1e59a0*/  IMAD.U32 R55, RZ, RZ, UR4 ;  /* 0x00000004ff377e24 */ /* 0x001fe4000f8e00ff */
[----:B------:R-:W-:-:S07]  /*1e59b0*/  IMAD.U32 R54, RZ, RZ, UR5 ;  /* 0x00000005ff367e24 */ /* 0x000fce000f8e00ff */
.L_x_11530:
        /* <DEDUP_REMOVED lines=20> */
.L_x_11529:
[----:B------:R-:W0:Y:S01]  /*1e5b00*/  LDCU.64 UR4, c[0x0][0x3c8] ;  /* 0x00007900ff0477ac */ /* 0x000e220008000a00 */
[----:B------:R-:W-:Y:S01]  /*1e5b10*/  BSSY.RECONVERGENT B1, `(.L_x_11531) ;  /* 0x0000018000017945 */ /* 0x000fe20003800200 */
[----:B------:R-:W-:Y:S02]  /*1e5b20*/  IMAD.MOV.U32 R41, RZ, RZ, RZ ;  /* 0x000000ffff297224 */ /* 0x000fe400078e00ff */
[----:B------:R-:W-:Y:S02]  /*1e5b30*/  IMAD.MOV.U32 R56, RZ, RZ, RZ ;  /* 0x000000ffff387224 */ /* 0x000fe400078e00ff */
[----:B0-----:R-:W-:Y:S02]  /*1e5b40*/  IMAD.U32 R55, RZ, RZ, UR4 ;  /* 0x00000004ff377e24 */ /* 0x001fe4000f8e00ff */
[----:B------:R-:W-:-:S07]  /*1e5b50*/  IMAD.U32 R54, RZ, RZ, UR5 ;  /* 0x00000005ff367e24 */ /* 0x000fce000f8e00ff */
.L_x_11532:
        /* <DEDUP_REMOVED lines=20> */
.L_x_11531:
[----:B------:R-:W0:Y:S01]  /*1e5ca0*/  LDCU.64 UR4, c[0x0][0x3c8] ;  /* 0x00007900ff0477ac */ /* 0x000e220008000a00 */
[----:B------:R-:W-:Y:S01]  /*1e5cb0*/  BSSY.RECONVERGENT B1, `(.L_x_11533) ;  /* 0x0000018000017945 */ /* 0x000fe20003800200 */
[----:B------:R-:W-:Y:S02]  /*1e5cc0*/  IMAD.MOV.U32 R55, RZ, RZ, RZ ;  /* 0x000000ffff377224 */ /* 0x000fe400078e00ff */
[----:B------:R-:W-:Y:S02]  /*1e5cd0*/  IMAD.MOV.U32 R57, RZ, RZ, RZ ;  /* 0x000000ffff397224 */ /* 0x000fe400078e00ff */
[----:B0-----:R-:W-:Y:S02]  /*1e5ce0*/  IMAD.U32 R54, RZ, RZ, UR4 ;  /* 0x00000004ff367e24 */ /* 0x001fe4000f8e00ff */
[----:B------:R-:W-:-:S07]  /*1e5cf0*/  IMAD.U32 R53, RZ, RZ, UR5 ;  /* 0x00000005ff357e24 */ /* 0x000fce000f8e00ff */
.L_x_11534:
        /* <DEDUP_REMOVED lines=20> */
.L_x_11533:
        /* <DEDUP_REMOVED lines=9> */
.L_x_11536:
        /* <DEDUP_REMOVED lines=20> */
.L_x_11535:
[----:B------:R-:W0:Y:S01]  /*1e6010*/  LDCU.64 UR4, c[0x0][0x3c8] ;  /* 0x00007900ff0477ac */ /* 0x000e220008000a00 */
[----:B------:R-:W-:Y:S01]  /*1e6020*/  BSSY.RECONVERGENT B1, `(.L_x_11537) ;  /* 0x0000018000017945 */ /* 0x000fe20003800200 */
[----:B------:R-:W-:Y:S02]  /*1e6030*/  IMAD.MOV.U32 R44, RZ, RZ, RZ ;  /* 0x000000ffff2c7224 */ /* 0x000fe400078e00ff */
[----:B------:R-:W-:Y:S02]  /*1e6040*/  IMAD.MOV.U32 R55, RZ, RZ, RZ ;  /* 0x000000ffff377224 */ /* 0x000fe400078e00ff */
[----:B0-----:R-:W-:Y:S02]  /*1e6050*/  IMAD.U32 R52, RZ, RZ, UR4 ;  /* 0x00000004ff347e24 */ /* 0x001fe4000f8e00ff */
[----:B------:R-:W-:-:S07]  /*1e6060*/  IMAD.U32 R54, RZ, RZ, UR5 ;  /* 0x00000005ff367e24 */ /* 0x000fce000f8e00ff */
.L_x_11538:
        /* <DEDUP_REMOVED lines=20> */
.L_x_11537:
[----:B------:R-:W0:Y:S01]  /*1e61b0*/  LDCU.64 UR4, c[0x0][0x3c8] ;  /* 0x00007900ff0477ac */ /* 0x000e220008000a00 */
[----:B------:R-:W-:Y:S01]  /*1e61c0*/  BSSY.RECONVERGENT B1, `(.L_x_11539) ;  /* 0x0000018000017945 */ /* 0x000fe20003800200 */
[----:B------:R-:W-:Y:S02]  /*1e61d0*/  IMAD.MOV.U32 R19, RZ, RZ, RZ ;  /* 0x000000ffff137224 */ /* 0x000fe400078e00ff */
[----:B------:R-:W-:Y:S02]  /*1e61e0*/  IMAD.MOV.U32 R56, RZ, RZ, RZ ;  /* 0x000000ffff387224 */ /* 0x000fe400078e00ff */
[----:B0-----:R-:W-:Y:S02]  /*1e61f0*/  IMAD.U32 R55, RZ, RZ, UR4 ;  /* 0x00000004ff377e24 */ /* 0x001fe4000f8e00ff */
[----:B------:R-:W-:-:S07]  /*1e6200*/  IMAD.U32 R54, RZ, RZ, UR5 ;  /* 0x00000005ff367e24 */ /* 0x000fce000f8e00ff */
.L_x_11540:
        /* <DEDUP_REMOVED lines=20> */
.L_x_11539:
[----:B------:R-:W0:Y:S01]  /*1e6350*/  LDCU.64 UR4, c[0x0][0x3c8] ;  /* 0x00007900ff0477ac */ /* 0x000e220008000a00 */
[----:B------:R-:W-:Y:S01]  /*1e6360*/  BSSY.RECONVERGENT B1, `(.L_x_11541) ;  /* 0x0000018000017945 */ /* 0x000fe20003800200 */
[----:B------:R-:W-:Y:S02]  /*1e6370*/  IMAD.MOV.U32 R41, RZ, RZ, RZ ;  /* 0x000000ffff297224 */ /* 0x000fe400078e00ff */
[----:B------:R-:W-:Y:S02]  /*1e6380*/  IMAD.MOV.U32 R56, RZ, RZ, RZ ;  /* 0x000000ffff387224 */ /* 0x000fe400078e00ff */
[----:B0-----:R-:W-:Y:S02]  /*1e6390*/  IMAD.U32 R55, RZ, RZ, UR4 ;  /* 0x00000004ff377e24 */ /* 0x001fe4000f8e00ff */
[----:B------:R-:W-:-:S07]  /*1e63a0*/  IMAD.U32 R54, RZ, RZ, UR5 ;  /* 0x00000005ff367e24 */ /* 0x000fce000f8e00ff */
.L_x_11542:
        /* <DEDUP_REMOVED lines=20> */
.L_x_11541:
[----:B------:R-:W0:Y:S01]  /*1e64f0*/  LDCU.64 UR4, c[0x0][0x3c8] ;  /* 0x00007900ff0477ac */ /* 0x000e220008000a00 */
[----:B------:R-:W-:Y:S01]  /*1e6500*/  BSSY.RECONVERGENT B1, `(.L_x_11543) ;  /* 0x0000018000017945 */ /* 0x000fe20003800200 */
[----:B------:R-:W-:Y:S02]  /*1e6510*/  IMAD.MOV.U32 R44, RZ, RZ, RZ ;  /* 0x000000ffff2c7224 */ /* 0x000fe400078e00ff */
[----:B------:R-:W-:Y:S02]  /*1e6520*/  IMAD.MOV.U32 R57, RZ, RZ, RZ ;  /* 0x000000ffff397224 */ /* 0x000fe400078e00ff */
[----:B0-----:R-:W-:Y:S02]  /*1e6530*/  IMAD.U32 R55, RZ, RZ, UR4 ;  /* 0x00000004ff377e24 */ /* 0x001fe4000f8e00ff */
[----:B------:R-:W-:-:S07]  /*1e6540*/  IMAD.U32 R54, RZ, RZ, UR5 ;  /* 0x00000005ff367e24 */ /* 0x000fce000f8e00ff */
.L_x_11544:
        /* <DEDUP_REMOVED lines=20> */
.L_x_11543:
[----:B------:R-:W0:Y:S01]  /*1e6690*/  LDCU.64 UR4, c[0x0][0x3c8] ;  /* 0x00007900ff0477ac */ /* 0x000e220008000a00 */
[----:B------:R-:W-:Y:S01]  /*1e66a0*/  BSSY.RECONVERGENT B1, `(.L_x_11545) ;  /* 0x0000018000017945 */ /* 0x000fe20003800200 */
[----:B------:R-:W-:Y:S02]  /*1e66b0*/  IMAD.MOV.U32 R19, RZ, RZ, RZ ;  /* 0x000000ffff137224 */ /* 0x000fe400078e00ff */
[----:B------:R-:W-:Y:S02]  /*1e66c0*/  IMAD.MOV.U32 R56, RZ, RZ, RZ ;  /* 0x000000ffff387224 */ /* 0x000fe400078e00ff */
[----:B0-----:R-:W-:Y:S02]  /*1e66d0*/  IMAD.U32 R55, RZ, RZ, UR4 ;  /* 0x00000004ff377e24 */ /* 0x001fe4000f8e00ff */
[----:B------:R-:W-:-:S07]  /*1e66e0*/  IMAD.U32 R54, RZ, RZ, UR5 ;  /* 0x00000005ff367e24 */ /* 0x000fce000f8e00ff */
.L_x_11546:
        /* <DEDUP_REMOVED lines=20> */
.L_x_11545:
[----:B------:R-:W0:Y:S01]  /*1e6830*/  LDCU.64 UR4, c[0x0][0x3c8] ;  /* 0x00007900ff0477ac */ /* 0x000e220008000a00 */
[----:B------:R-:W-:Y:S01]  /*1e6840*/  BSSY.RECONVERGENT B1, `(.L_x_11547) ;  /* 0x0000018000017945 */ /* 0x000fe20003800200 */
[----:B------:R-:W-:Y:S02]  /*1e6850*/  IMAD.MOV.U32 R41, RZ, RZ, RZ ;  /* 0x000000ffff297224 */ /* 0x000fe400078e00ff */
[----:B------:R-:W-:Y:S02]  /*1e6860*/  IMAD.MOV.U32 R56, RZ, RZ, RZ ;  /* 0x000000ffff387224 */ /* 0x000fe400078e00ff */
[----:B0-----:R-:W-:Y:S02]  /*1e6870*/  IMAD.U32 R55, RZ, RZ, UR4 ;  /* 0x00000004ff377e24 */ /* 0x001fe4000f8e00ff */
[----:B------:R-:W-:-:S07]  /*1e6880*/  IMAD.U32 R54, RZ, RZ, UR5 ;  /* 0x00000005ff367e24 */ /* 0x000fce000f8e00ff */
.L_x_11548:
        /* <DEDUP_REMOVED lines=20> */
.L_x_11547:
[----:B------:R-:W0:Y:S01]  /*1e69d0*/  LDCU.64 UR4, c[0x0][0x3c8] ;  /* 0x00007900ff0477ac */ /* 0x000e220008000a00 */
[----:B------:R-:W-:Y:S01]  /*1e69e0*/  BSSY.RECONVERGENT B1, `(.L_x_11549) ;  /* 0x0000018000017945 */ /* 0x000fe20003800200 */
[----:B------:R-:W-:Y:S02]  /*1e69f0*/  IMAD.MOV.U32 R44, RZ, RZ, RZ ;  /* 0x000000ffff2c7224 */ /* 0x000fe400078e00ff */
[----:B------:R-:W-:Y:S02]  /*1e6a00*/  IMAD.MOV.U32 R57, RZ, RZ, RZ ;  /* 0x000000ffff397224 */ /* 0x000fe400078e00ff */
[----:B0-----:R-:W-:Y:S02]  /*1e6a10*/  IMAD.U32 R55, RZ, RZ, UR4 ;  /* 0x00000004ff377e24 */ /* 0x001fe4000f8e00ff */
[----:B------:R-:W-:-:S07]  /*1e6a20*/  IMAD.U32 R54, RZ, RZ, UR5 ;  /* 0x00000005ff367e24 */ /* 0x000fce000f8e00ff */
.L_x_11550:
        /* <DEDUP_REMOVED lines=20> */
.L_x_11549:
[----:B------:R-:W0:Y:S01]  /*1e6b70*/  LDCU.64 UR4, c[0x0][0x3c8] ;  /* 0x00007900ff0477ac */ /* 0x000e220008000a00 */
[----:B------:R-:W-:Y:S01]  /*1e6b80*/  BSSY.RECONVERGENT B1, `(.L_x_11551) ;  /* 0x0000018000017945 */ /* 0x000fe20003800200 */
[----:B------:R-:W-:Y:S02]  /*1e6b90*/  IMAD.MOV.U32 R19, RZ, RZ, RZ ;  /* 0x000000ffff137224 */ /* 0x000fe400078e00ff */
[----:B------:R-:W-:Y:S02]  /*1e6ba0*/  IMAD.MOV.U32 R56, RZ, RZ, RZ ;  /* 0x000000ffff387224 */ /* 0x000fe400078e00ff */
[----:B0-----:R-:W-:Y:S02]  /*1e6bb0*/  IMAD.U32 R55, RZ, RZ, UR4 ;  /* 0x00000004ff377e24 */ /* 0x001fe4000f8e00ff */
[----:B------:R-:W-:-:S07]  /*1e6bc0*/  IMAD.U32 R54, RZ, RZ, UR5 ;  /* 0x00000005ff367e24 */ /* 0x000fce000f8e00ff */
.L_x_11552:
        /* <DEDUP_REMOVED lines=20> */
.L_x_11551:
[----:B------:R-:W0:Y:S01]  /*1e6d10*/  LDCU.64 UR4, c[0x0][0x3c8] ;  /* 0x00007900ff0477ac */ /* 0x000e220008000a00 */
[----:B------:R-:W-:Y:S01]  /*1e6d20*/  BSSY.RECONVERGENT B1, `(.L_x_11553) ;  /* 0x0000018000017945 */ /* 0x000fe20003800200 */
[----:B------:R-:W-:Y:S02]  /*1e6d30*/  IMAD.MOV.U32 R41, RZ, RZ, RZ ;  /* 0x000000ffff297224 */ /* 0x000fe400078e00ff */
[----:B------:R-:W-:Y:S02]  /*1e6d40*/  IMAD.MOV.U32 R56, RZ, RZ, RZ ;  /* 0x000000ffff387224 */ /* 0x000fe400078e00ff */
[----:B0-----:R-:W-:Y:S02]  /*1e6d50*/  IMAD.U32 R55, RZ, RZ, UR4 ;  /* 0x00000004ff377e24 */ /* 0x001fe4000f8e00ff */
[----:B------:R-:W-:-:S07]  /*1e6d60*/  IMAD.U32 R54, RZ, RZ, UR5 ;  /* 0x00000005ff367e24 */ /* 0x000fce000f8e00ff */
.L_x_11554:
        /* <DEDUP_REMOVED lines=20> */
.L_x_11553:
[----:B------:R-:W0:Y:S01]  /*1e6eb0*/  LDCU.64 UR4, c[0x0][0x3c8] ;  /* 0x00007900ff0477ac */ /* 0x000e220008000a00 */
[----:B------:R-:W-:Y:S01]  /*1e6ec0*/  BSSY.RECONVERGENT B1, `(.L_x_11555) ;  /* 0x0000018000017945 */ /* 0x000fe20003800200 */
[----:B------:R-:W-:Y:S02]  /*1e6ed0*/  IMAD.MOV.U32 R44, RZ, RZ, RZ ;  /* 0x000000ffff2c7224 */ /* 0x000fe400078e00ff */
[----:B------:R-:W-:Y:S02]  /*1e6ee0*/  IMAD.MOV.U32 R57, RZ, RZ, RZ ;  /* 0x000000ffff397224 */ /* 0x000fe400078e00ff */
[----:B0-----:R-:W-:Y:S02]  /*1e6ef0*/  IMAD.U32 R55, RZ, RZ, UR4 ;  /* 0x00000004ff377e24 */ /* 0x001fe4000f8e00ff */
[----:B------:R-:W-:-:S07]  /*1e6f00*/  IMAD.U32 R54, RZ, RZ, UR5 ;  /* 0x00000005ff367e24 */ /* 0x000fce000f8e00ff */
.L_x_11556:
        /* <DEDUP_REMOVED lines=20> */
.L_x_11555:
[----:B------:R-:W0:Y:S01]  /*1e7050*/  LDCU.64 UR4, c[0x0][0x3c8] ;  /* 0x00007900ff0477ac */ /* 0x000e220008000a00 */
[----:B------:R-:W-:Y:S01]  /*1e7060*/  BSSY.RECONVERGENT B1, `(.L_x_11557) ;  /* 0x0000018000017945 */ /* 0x000fe20003800200 */
[----:B------:R-:W-:Y:S02]  /*1e7070*/  IMAD.MOV.U32 R19, RZ, RZ, RZ ;  /* 0x000000ffff137224 */ /* 0x000fe400078e00ff */
[----:B------:R-:W-:Y:S02]  /*1e7080*/  IMAD.MOV.U32 R56, RZ, RZ, RZ ;  /* 0x000000ffff387224 */ /* 0x000fe400078e00ff */
[----:B0-----:R-:W-:Y:S02]  /*1e7090*/  IMAD.U32 R55, RZ, RZ, UR4 ;  /* 0x00000004ff377e24 */ /* 0x001fe4000f8e00ff */
[----:B------:R-:W-:-:S07]  /*1e70a0*/  IMAD.U32 R54, RZ, RZ, UR5 ;  /* 0x00000005ff367e24 */ /* 0x000fce000f8e00ff */
.L_x_11558:
        /* <DEDUP_REMOVED lines=20> */
.L_x_11557:
[----:B------:R-:W0:Y:S01]  /*1e71f0*/  LDCU.64 UR4, c[0x0][0x3c8] ;  /* 0x00007900ff0477ac */ /* 0x000e220008000a00 */
[----:B------:R-:W-:Y:S01]  /*1e7200*/  BSSY.RECONVERGENT B1, `(.L_x_11559) ;  /* 0x0000018000017945 */ /* 0x000fe20003800200 */
[----:B------:R-:W-:Y:S02]  /*1e7210*/  IMAD.MOV.U32 R41, RZ, RZ, RZ ;  /* 0x000000ffff297224 */ /* 0x000fe400078e00ff */
[----:B------:R-:W-:Y:S02]  /*1e7220*/  IMAD.MOV.U32 R56, RZ, RZ, RZ ;  /* 0x000000ffff387224 */ /* 0x000fe400078e00ff */
[----:B0-----:R-:W-:Y:S02]  /*1e7230*/  IMAD.U32 R55, RZ, RZ, UR4 ;  /* 0x00000004ff377e24 */ /* 0x001fe4000f8e00ff */
[----:B------:R-:W-:-:S07]  /*1e7240*/  IMAD.U32 R54, RZ, RZ, UR5 ;  /* 0x00000005ff367e24 */ /* 0x000fce000f8e00ff */
.L_x_11560:
        /* <DEDUP_REMOVED lines=20> */
.L_x_11559:
[----:B------:R-:W0:Y:S01]  /*1e7390*/  LDCU.64 UR4, c[0x0][0x3c8] ;  /* 0x00007900ff0477ac */ /* 0x000e220008000a00 */
[----:B------:R-:W-:Y:S01]  /*1e73a0*/  BSSY.RECONVERGENT B1, `(.L_x_11561) ;  /* 0x0000018000017945 */ /* 0x000fe20003800200 */
[----:B------:R-:W-:Y:S02]  /*1e73b0*/  IMAD.MOV.U32 R44, RZ, RZ, RZ ;  /* 0x000000ffff2c7224 */ /* 0x000fe400078e00ff */
[----:B------:R-:W-:Y:S02]  /*1e73c0*/  IMAD.MOV.U32 R57, RZ, RZ, RZ ;  /* 0x000000ffff397224 */ /* 0x000fe400078e00ff */
[----:B0-----:R-:W-:Y:S02]  /*1e73d0*/  IMAD.U32 R55, RZ, RZ, UR4 ;  /* 0x00000004ff377e24 */ /* 0x001fe4000f8e00ff */
[----:B------:R-:W-:-:S07]  /*1e73e0*/  IMAD.U32 R54, RZ, RZ, UR5 ;  /* 0x00000005ff367e24 */ /* 0x000fce000f8e00ff */
.L_x_11562:
        /* <DEDUP_REMOVED lines=20> */
.L_x_11561:
[----:B------:R-:W0:Y:S01]  /*1e7530*/  LDCU.64 UR4, c[0x0][0x3c8] ;  /* 0x00007900ff0477ac */ /* 0x000e220008000a00 */
[----:B------:R-:W-:Y:S01]  /*1e7540*/  BSSY.RECONVERGENT B1, `(.L_x_11563) ;  /* 0x0000018000017945 */ /* 0x000fe20003800200 */
[----:B------:R-:W-:Y:S02]  /*1e7550*/  IMAD.MOV.U32 R19, RZ, RZ, RZ ;  /* 0x000000ffff137224 */ /* 0x000fe400078e00ff */
[----:B------:R-:W-:Y:S02]  /*1e7560*/  IMAD.MOV.U32 R56, RZ, RZ, RZ ;  /* 0x000000ffff387224 */ /* 0x000fe400078e00ff */
[----:B0-----:R-:W-:Y:S02]  /*1e7570*/  IMAD.U32 R55, RZ, RZ, UR4 ;  /* 0x00000004ff377e24 */ /* 0x001fe4000f8e00ff */
[----:B------:R-:W-:-:S07]  /*1e7580*/  IMAD.U32 R54, RZ, RZ, UR5 ;  /* 0x00000005ff367e24 */ /* 0x000fce000f8e00ff */
.L_x_11564:
        /* <DEDUP_REMOVED lines=20> */
.L_x_11563:
[----:B------:R-:W0:Y:S01]  /*1e76d0*/  LDCU.64 UR4, c[0x0][0x3c8] ;  /* 0x00007900ff0477ac */ /* 0x000e220008000a00 */
[----:B------:R-:W-:Y:S01]  /*1e76e0*/  BSSY.RECONVERGENT B1, `(.L_x_11565) ;  /* 0x0000018000017945 */ /* 0x000fe20003800200 */
[----:B------:R-:W-:Y:S02]  /*1e76f0*/  IMAD.MOV.U32 R41, RZ, RZ, RZ ;  /* 0x000000ffff297224 */ /* 0x000fe400078e00ff */
[----:B------:R-:W-:Y:S02]  /*1e7700*/  IMAD.MOV.U32 R56, RZ, RZ, RZ ;  /* 0x000000ffff387224 */ /* 0x000fe400078e00ff */
[----:B0-----:R-:W-:Y:S02]  /*1e7710*/  IMAD.U32 R55, RZ, RZ, UR4 ;  /* 0x00000004ff377e24 */ /* 0x001fe4000f8e00ff */
[----:B------:R-:W-:-:S07]  /*1e7720*/  IMAD.U32 R54, RZ, RZ, UR5 ;  /* 0x00000005ff367e24 */ /* 0x000fce000f8e00ff */
.L_x_11566:
        /* <DEDUP_REMOVED lines=20> */
.L_x_11565:
[----:B------:R-:W0:Y:S01]  /*1e7870*/  LDCU.64 UR4, c[0x0][0x3c8] ;  /* 0x00007900ff0477ac */ /* 0x000e220008000a00 */
[----:B------:R-:W-:Y:S01]  /*1e7880*/  BSSY.RECONVERGENT B1, `(.L_x_11567) ;  /* 0x0000018000017945 */ /* 0x000fe20003800200 */
[----:B------:R-:W-:Y:S02]  /*1e7890*/  IMAD.MOV.U32 R44, RZ, RZ, RZ ;  /* 0x000000ffff2c7224 */ /* 0x000fe400078e00ff */
[----:B------:R-:W-:Y:S02]  /*1e78a0*/  IMAD.MOV.U32 R57, RZ, RZ, RZ ;  /* 0x000000ffff397224 */ /* 0x000fe400078e00ff */
[----:B0-----:R-:W-:Y:S02]  /*1e78b0*/  IMAD.U32 R55, RZ, RZ, UR4 ;  /* 0x00000004ff377e24 */ /* 0x001fe4000f8e00ff */
[----:B------:R-:W-:-:S07]  /*1e78c0*/  IMAD.U32 R54, RZ, RZ, UR5 ;  /* 0x00000005ff367e24 */ /* 0x000fce000f8e00ff */
.L_x_11568:
        /* <DEDUP_REMOVED lines=20> */
.L_x_11567:
[----:B------:R-:W0:Y:S01]  /*1e7a10*/  LDCU.64 UR4, c[0x0][0x3c8] ;  /* 0x00007900ff0477ac */ /* 0x000e220008000a00 */
[----:B------:R-:W-:Y:S01]  /*1e7a20*/  BSSY.RECONVERGENT B1, `(.L_x_11569) ;  /* 0x0000018000017945 */ /* 0x000fe20003800200 */
[----:B------:R-:W-:Y:S02]  /*1e7a30*/  IMAD.MOV.U32 R19, RZ, RZ, RZ ;  /* 0x000000ffff137224 */ /* 0x000fe400078e00ff */
[----:B------:R-:W-:Y:S02]  /*1e7a40*/  IMAD.MOV.U32 R56, RZ, RZ, RZ ;  /* 0x000000ffff387224 */ /* 0x000fe400078e00ff */
[----:B0-----:R-:W-:Y:S02]  /*1e7a50*/  IMAD.U32 R55, RZ, RZ, UR4 ;  /* 0x00000004ff377e24 */ /* 0x001fe4000f8e00ff */
[----:B------:R-:W-:-:S07]  /*1e7a60*/  IMAD.U32 R54, RZ, RZ, UR5 ;  /* 0x00000005ff367e24 */ /* 0x000fce000f8e00ff */
.L_x_11570:
        /* <DEDUP_REMOVED lines=20> */
.L_x_11569:
[----:B------:R-:W0:Y:S01]  /*1e7bb0*/  LDCU.64 UR4, c[0x0][0x3c8] ;  /* 0x00007900ff0477ac */ /* 0x000e220008000a00 */
[----:B------:R-:W-:Y:S01]  /*1e7bc0*/  BSSY.RECONVERGENT B1, `(.L_x_11571) ;  /* 0x0000018000017945 */ /* 0x000fe20003800200 */
[----:B------:R-:W-:Y:S02]  /*1e7bd0*/  IMAD.MOV.U32 R41, RZ, RZ, RZ ;  /* 0x000000ffff297224 */ /* 0x000fe400078e00ff */
[----:B------:R-:W-:Y:S02]  /*1e7be0*/  IMAD.MOV.U32 R56, RZ, RZ, RZ ;  /* 0x000000ffff387224 */ /* 0x000fe400078e00ff */
[----:B0-----:R-:W-:Y:S02]  /*1e7bf0*/  IMAD.U32 R55, RZ, RZ, UR4 ;  /* 0x00000004ff377e24 */ /* 0x001fe4000f8e00ff */
[----:B------:R-:W-:-:S07]  /*1e7c00*/  IMAD.U32 R54, RZ, RZ, UR5 ;  /* 0x00000005ff367e24 */ /* 0x000fce000f8e00ff */
.L_x_11572:
        /* <DEDUP_REMOVED lines=20> */
.L_x_11571:
[----:B------:R-:W0:Y:S01]  /*1e7d50*/  LDCU.64 UR4, c[0x0][0x3c8] ;  /* 0x00007900ff0477ac */ /* 0x000e220008000a00 */
[----:B------:R-:W-:Y:S01]  /*1e7d60*/  BSSY.RECONVERGENT B1, `(.L_x_11573) ;  /* 0x0000018000017945 */ /* 0x000fe20003800200 */
[----:B------:R-:W-:Y:S02]  /*1e7d70*/  IMAD.MOV.U32 R55, RZ, RZ, RZ ;  /* 0x000000ffff377224 */ /* 0x000fe400078e00ff */
[----:B------:R-:W-:Y:S02]  /*1e7d80*/  IMAD.MOV.U32 R57, RZ, RZ, RZ ;  /* 0x000000ffff397224 */ /* 0x000fe400078e00ff */
[----:B0-----:R-:W-:Y:S02]  /*1e7d90*/  IMAD.U32 R53, RZ, RZ, UR4 ;  /* 0x00000004ff357e24 */ /* 0x001fe4000f8e00ff */
[----:B------:R-:W-:-:S07]  /*1e7da0*/  IMAD.U32 R54, RZ, RZ, UR5 ;  /* 0x00000005ff367e24 */ /* 0x000fce000f8e00ff */
.L_x_11574:
        /* <DEDUP_REMOVED lines=20> */
.L_x_11573:
        /* <DEDUP_REMOVED lines=9> */
.L_x_11576:
        /* <DEDUP_REMOVED lines=20> */
.L_x_11575:
[----:B------:R-:W0:Y:S01]  /*1e80c0*/  LDCU.64 UR4, c[0x0][0x3c8] ;  /* 0x00007900ff0477ac */ /* 0x000e220008000a00 */
[----:B------:R-:W-:Y:S01]  /*1e80d0*/  BSSY.RECONVERGENT B1, `(.L_x_11577) ;  /* 0x0000018000017945 */ /* 0x000fe20003800200 */
[----:B------:R-:W-:Y:S02]  /*1e80e0*/  IMAD.MOV.U32 R43, RZ, RZ, RZ ;  /* 0x000000ffff2b7224 */ /* 0x000fe400078e00ff */
[----:B------:R-:W-:Y:S02]  /*1e80f0*/  IMAD.MOV.U32 R55, RZ, RZ, RZ ;  /* 0x000000ffff377224 */ /* 0x000fe400078e00ff */
[----:B0-----:R-:W-:Y:S02]  /*1e8100*/  IMAD.U32 R54, RZ, RZ, UR4 ;  /* 0x00000004ff367e24 */ /* 0x001fe4000f8e00ff */
[----:B------:R-:W-:-:S07]  /*1e8110*/  IMAD.U32 R53, RZ, RZ, UR5 ;  /* 0x00000005ff357e24 */ /* 0x000fce000f8e00ff */
.L_x_11578:
        /* <DEDUP_REMOVED lines=20> */
.L_x_11577:
[----:B------:R-:W0:Y:S01]  /*1e8260*/  LDCU.64 UR4, c[0x0][0x3c8] ;  /* 0x00007900ff0477ac */ /* 0x000e220008000a00 */
[----:B------:R-:W-:Y:S01]  /*1e8270*/  BSSY.RECONVERGENT B1, `(.L_x_11579) ;  /* 0x0000018000017945 */ /* 0x000fe20003800200 */
[----:B------:R-:W-:Y:S02]  /*1e8280*/  IMAD.MOV.U32 R19, RZ, RZ, RZ ;  /* 0x000000ffff137224 */ /* 0x000fe400078e00ff */
[----:B------:R-:W-:Y:S02]  /*1e8290*/  IMAD.MOV.U32 R56, RZ, RZ, RZ ;  /* 0x000000ffff387224 */ /* 0x000fe400078e00ff */
[----:B0-----:R-:W-:Y:S02]  /*1e82a0*/  IMAD.U32 R55, RZ, RZ, UR4 ;  /* 0x00000004ff377e24 */ /* 0x001fe4000f8e00ff */
[----:B------:R-:W-:-:S07]  /*1e82b0*/  IMAD.U32 R54, RZ, RZ, UR5 ;  /* 0x00000005ff367e24 */ /* 0x000fce000f8e00ff */
.L_x_11580:
        /* <DEDUP_REMOVED lines=20> */
.L_x_11579:
[----:B------:R-:W0:Y:S01]  /*1e8400*/  LDCU.64 UR4, c[0x0][0x3c8] ;  /* 0x00007900ff0477ac */ /* 0x000e220008000a00 */
[----:B------:R-:W-:Y:S01]  /*1e8410*/  BSSY.RECONVERGENT B1, `(.L_x_11581) ;  /* 0x0000018000017945 */ /* 0x000fe20003800200 */
[----:B------:R-:W-:Y:S02]  /*1e8420*/  IMAD.MOV.U32 R42, RZ, RZ, RZ ;  /* 0x000000ffff2a7224 */ /* 0x000fe400078e00ff */
[----:B------:R-:W-:Y:S02]  /*1e8430*/  IMAD.MOV.U32 R57, RZ, RZ, RZ ;  /* 0x000000ffff397224 */ /* 0x000fe400078e00ff */
[----:B0-----:R-:W-:Y:S02]  /*1e8440*/  IMAD.U32 R55, RZ, RZ, UR4 ;  /* 0x00000004ff377e24 */ /* 0x001fe4000f8e00ff */
[----:B------:R-:W-:-:S07]  /*1e8450*/  IMAD.U32 R54, RZ, RZ, UR5 ;  /* 0x00000005ff367e24 */ /* 0x000fce000f8e00ff */
.L_x_11582:
        /* <DEDUP_REMOVED lines=20> */
.L_x_11581:
[----:B------:R-:W0:Y:S01]  /*1e85a0*/  LDCU.64 UR4, c[0x0][0x3c8] ;  /* 0x00007900ff0477ac */ /* 0x000e220008000a00 */
[----:B------:R-:W-:Y:S01]  /*1e85b0*/  BSSY.RECONVERGENT B1, `(.L_x_11583) ;  /* 0x0000018000017945 */ /* 0x000fe20003800200 */
[----:B------:R-:W-:Y:S02]  /*1e85c0*/  IMAD.MOV.U32 R43, RZ, RZ, RZ ;  /* 0x000000ffff2b7224 */ /* 0x000fe400078e00ff */
[----:B------:R-:W-:Y:S02]  /*1e85d0*/  IMAD.MOV.U32 R56, RZ, RZ, RZ ;  /* 0x000000ffff387224 */ /* 0x000fe400078e00ff */
[----:B0-----:R-:W-:Y:S02]  /*1e85e0*/  IMAD.U32 R55, RZ, RZ, UR4 ;  /* 0x00000004ff377e24 */ /* 0x001fe4000f8e00ff */
[----:B------:R-:W-:-:S07]  /*1e85f0*/  IMAD.U32 R54, RZ, RZ, UR5 ;  /* 0x00000005ff367e24 */ /* 0x000fce000f8e00ff */
.L_x_11584:
        /* <DEDUP_REMOVED lines=20> */
.L_x_11583:
[----:B------:R-:W0:Y:S01]  /*1e8740*/  LDCU.64 UR4, c[0x0][0x3c8] ;  /* 0x00007900ff0477ac */ /* 0x000e220008000a00 */
[----:B------:R-:W-:Y:S01]  /*1e8750*/  BSSY.RECONVERGENT B1, `(.L_x_11585) ;  /* 0x0000018000017945 */ /* 0x000fe20003800200 */
[----:B------:R-:W-:Y:S02]  /*1e8760*/  IMAD.MOV.U32 R19, RZ, RZ, RZ ;  /* 0x000000ffff137224 */ /* 0x000fe400078e00ff */
[----:B------:R-:W-:Y:S02]  /*1e8770*/  IMAD.MOV.U32 R56, RZ, RZ, RZ ;  /* 0x000000ffff387224 */ /* 0x000fe400078e00ff */
[----:B0-----:R-:W-:Y:S02]  /*1e8780*/  IMAD.U32 R55, RZ, RZ, UR4 ;  /* 0x00000004ff377e24 */ /* 0x001fe4000f8e00ff */
[----:B------:R-:W-:-:S07]  /*1e8790*/  IMAD.U32 R54, RZ, RZ, UR5 ;  /* 0x00000005ff367e24 */ /* 0x000fce000f8e00ff */
.L_x_11586:
        /* <DEDUP_REMOVED lines=20> */
.L_x_11585:
[----:B------:R-:W0:Y:S01]  /*1e88e0*/  LDCU.64 UR4, c[0x0][0x3c8] ;  /* 0x00007900ff0477ac */ /* 0x000e220008000a00 */
[----:B------:R-:W-:Y:S01]  /*1e88f0*/  BSSY.RECONVERGENT B1, `(.L_x_11587) ;  /* 0x0000018000017945 */ /* 0x000fe20003800200 */
[----:B------:R-:W-:Y:S02]  /*1e8900*/  IMAD.MOV.U32 R42, RZ, RZ, RZ ;  /* 0x000000ffff2a7224 */ /* 0x000fe400078e00ff */
[----:B------:R-:W-:Y:S02]  /*1e8910*/  IMAD.MOV.U32 R57, RZ, RZ, RZ ;  /* 0x000000ffff397224 */ /* 0x000fe400078e00ff */
[----:B0-----:R-:W-:Y:S02]  /*1e8920*/  IMAD.U32 R55, RZ, RZ, UR4 ;  /* 0x00000004ff377e24 */ /* 0x001fe4000f8e00ff */
[----:B------:R-:W-:-:S07]  /*1e8930*/  IMAD.U32 R54, RZ, RZ, UR5 ;  /* 0x00000005ff367e24 */ /* 0x000fce000f8e00ff */
.L_x_11588:
        /* <DEDUP_REMOVED lines=20> */
.L_x_11587:
[----:B------:R-:W0:Y:S01]  /*1e8a80*/  LDCU.64 UR4, c[0x0][0x3c8] ;  /* 0x00007900ff0477ac */ /* 0x000e220008000a00 */
[----:B------:R-:W-:Y:S01]  /*1e8a90*/  BSSY.RECONVERGENT B1, `(.L_x_11589) ;  /* 0x0000018000017945 */ /* 0x000fe20003800200 */
[----:B------:R-:W-:Y:S02]  /*1e8aa0*/  IMAD.MOV.U32 R43, RZ, RZ, RZ ;  /* 0x000000ffff2b7224 */ /* 0x000fe400078e00ff */
[----:B------:R-:W-:Y:S02]  /*1e8ab0*/  IMAD.MOV.U32 R56, RZ, RZ, RZ ;  /* 0x000000ffff387224 */ /* 0x000fe400078e00ff */
[----:B0-----:R-:W-:Y:S02]  /*1e8ac0*/  IMAD.U32 R55, RZ, RZ, UR4 ;  /* 0x00000004ff377e24 */ /* 0x001fe4000f8e00ff */
[----:B------:R-:W-:-:S07]  /*1e8ad0*/  IMAD.U32 R54, RZ, RZ, UR5 ;  /* 0x00000005ff367e24 */ /* 0x000fce000f8e00ff */
.L_x_11590:
        /* <DEDUP_REMOVED lines=20> */
.L_x_11589:
[----:B------:R-:W0:Y:S01]  /*1e8c20*/  LDCU.64 UR4, c[0x0][0x3c8] ;  /* 0x00007900ff0477ac */ /* 0x000e220008000a00 */
[----:B------:R-:W-:Y:S01]  /*1e8c30*/  BSSY.RECONVERGENT B1, `(.L_x_11591) ;  /* 0x0000018000017945 */ /* 0x000fe20003800200 */
[----:B------:R-:W-:Y:S02]  /*1e8c40*/  IMAD.MOV.U32 R19, RZ, RZ, RZ ;  /* 0x000000ffff137224 */ /* 0x000fe400078e00ff */
[----:B------:R-:W-:Y:S02]  /*1e8c50*/  IMAD.MOV.U32 R56, RZ, RZ, RZ ;  /* 0x000000ffff387224 */ /* 0x000fe400078e00ff */
[----:B0-----:R-:W-:Y:S02]  /*1e8c60*/  IMAD.U32 R55, RZ, RZ, UR4 ;  /* 0x00000004ff377e24 */ /* 0x001fe4000f8e00ff */
[----:B------:R-:W-:-:S07]  /*1e8c70*/  IMAD.U32 R54, RZ, RZ, UR5 ;  /* 0x00000005ff367e24 */ /* 0x000fce000f8e00ff */
.L_x_11592:
        /* <DEDUP_REMOVED lines=20> */
.L_x_11591:
[----:B------:R-:W0:Y:S01]  /*1e8dc0*/  LDCU.64 UR4, c[0x0][0x3c8] ;  /* 0x00007900ff0477ac */ /* 0x000e220008000a00 */
[----:B------:R-:W-:Y:S01]  /*1e8dd0*/  BSSY.RECONVERGENT B1, `(.L_x_11593) ;  /* 0x0000018000017945 */ /* 0x000fe20003800200 */
[----:B------:R-:W-:Y:S02]  /*1e8de0*/  IMAD.MOV.U32 R42, RZ, RZ, RZ ;  /* 0x000000ffff2a7224 */ /* 0x000fe400078e00ff */
[----:B------:R-:W-:Y:S02]  /*1e8df0*/  IMAD.MOV.U32 R57, RZ, RZ, RZ ;  /* 0x000000ffff397224 */ /* 0x000fe400078e00ff */
[----:B0-----:R-:W-:Y:S02]  /*1e8e00*/  IMAD.U32 R55, RZ, RZ, UR4 ;  /* 0x00000004ff377e24 */ /* 0x001fe4000f8e00ff */
[----:B------:R-:W-:-:S07]  /*1e8e10*/  IMAD.U32 R54, RZ, RZ, UR5 ;  /* 0x00000005ff367e24 */ /* 0x000fce000f8e00ff */
.L_x_11594:
        /* <DEDUP_REMOVED lines=20> */
.L_x_11593:
[----:B------:R-:W0:Y:S01]  /*1e8f60*/  LDCU.64 UR4, c[0x0][0x3c8] ;  /* 0x00007900ff0477ac */ /* 0x000e220008000a00 */
[----:B------:R-:W-:Y:S01]  /*1e8f70*/  BSSY.RECONVERGENT B1, `(.L_x_11595) ;  /* 0x0000018000017945 */ /* 0x000fe20003800200 */
[----:B------:R-:W-:Y:S02]  /*1e8f80*/  IMAD.MOV.U32 R43, RZ, RZ, RZ ;  /* 0x000000ffff2b7224 */ /* 0x000fe400078e00ff */
[----:B------:R-:W-:Y:S02]  /*1e8f90*/  IMAD.MOV.U32 R56, RZ, RZ, RZ ;  /* 0x000000ffff387224 */ /* 0x000fe400078e00ff */
[----:B0-----:R-:W-:Y:S02]  /*1e8fa0*/  IMAD.U32 R55, RZ, RZ, UR4 ;  /* 0x00000004ff377e24 */ /* 0x001fe4000f8e00ff */
[----:B------:R-:W-:-:S07]  /*1e8fb0*/  IMAD.U32 R54, RZ, RZ, UR5 ;  /* 0x00000005ff367e24 */ /* 0x000fce000f8e00ff */
.L_x_11596:
        /* <DEDUP_REMOVED lines=20> */
.L_x_11595:
[----:B------:R-:W0:Y:S01]  /*1e9100*/  LDCU.64 UR4, c[0x0][0x3c8] ;  /* 0x00007900ff0477ac */ /* 0x000e220008000a00 */
[----:B------:R-:W-:Y:S01]  /*1e9110*/  BSSY.RECONVERGENT B1, `(.L_x_11597) ;  /* 0x0000018000017945 */ /* 0x000fe20003800200 */
[----:B------:R-:W-:Y:S02]  /*1e9120*/  IMAD.MOV.U32 R19, RZ, RZ, RZ ;  /* 0x000000ffff137224 */ /* 0x000fe400078e00ff */
[----:B------:R-:W-:Y:S02]  /*1e9130*/  IMAD.MOV.U32 R56, RZ, RZ, RZ ;  /* 0x000000ffff387224 */ /* 0x000fe400078e00ff */
[----:B0-----:R-:W-:Y:S02]  /*1e9140*/  IMAD.U32 R55, RZ, RZ, UR4 ;  /* 0x00000004ff377e24 */ /* 0x001fe4000f8e00ff */
[----:B------:R-:W-:-:S07]  /*1e9150*/  IMAD.U32 R54, RZ, RZ, UR5 ;  /* 0x00000005ff367e24 */ /* 0x000fce000f8e00ff */
.L_x_11598:
        /* <DEDUP_REMOVED lines=20> */
.L_x_11597:
[----:B------:R-:W0:Y:S01]  /*1e92a0*/  LDCU.64 UR4, c[0x0][0x3c8] ;  /* 0x00007900ff0477ac */ /* 0x000e220008000a00 */
[----:B------:R-:W-:Y:S01]  /*1e92b0*/  BSSY.RECONVERGENT B1, `(.L_x_11599) ;  /* 0x0000018000017945 */ /* 0x000fe20003800200 */
[----:B------:R-:W-:Y:S02]  /*1e92c0*/  IMAD.MOV.U32 R42, RZ, RZ, RZ ;  /* 0x000000ffff2a7224 */ /* 0x000fe400078e00ff */
[----:B------:R-:W-:Y:S02]  /*1e92d0*/  IMAD.MOV.U32 R57, RZ, RZ, RZ ;  /* 0x000000ffff397224 */ /* 0x000fe400078e00ff */
[----:B0-----:R-:W-:Y:S02]  /*1e92e0*/  IMAD.U32 R55, RZ, RZ, UR4 ;  /* 0x00000004ff377e24 */ /* 0x001fe4000f8e00ff */
[----:B------:R-:W-:-:S07]  /*1e92f0*/  IMAD.U32 R54, RZ, RZ, UR5 ;  /* 0x00000005ff367e24 */ /* 0x000fce000f8e00ff */
.L_x_11600:
        /* <DEDUP_REMOVED lines=20> */
.L_x_11599:
[----:B------:R-:W0:Y:S01]  /*1e9440*/  LDCU.64 UR4, c[0x0][0x3c8] ;  /* 0x00007900ff0477ac */ /* 0x000e220008000a00 */
[----:B------:R-:W-:Y:S01]  /*1e9450*/  BSSY.RECONVERGENT B1, `(.L_x_11601) ;  /* 0x0000018000017945 */ /* 0x000fe20003800200 */
[----:B------:R-:W-:Y:S02]  /*1e9460*/  IMAD.MOV.U32 R43, RZ, RZ, RZ ;  /* 0x000000ffff2b7224 */ /* 0x000fe400078e00ff */
[----:B------:R-:W-:Y:S02]  /*1e9470*/  IMAD.MOV.U32 R56, RZ, RZ, RZ ;  /* 0x000000ffff387224 */ /* 0x000fe400078e00ff */
[----:B0-----:R-:W-:Y:S02]  /*1e9480*/  IMAD.U32 R55, RZ, RZ, UR4 ;  /* 0x00000004ff377e24 */ /* 0x001fe4000f8e00ff */
[----:B------:R-:W-:-:S07]  /*1e9490*/  IMAD.U32 R54, RZ, RZ, UR5 ;  /* 0x00000005ff367e24 */ /* 0x000fce000f8e00ff */
.L_x_11602:
        /* <DEDUP_REMOVED lines=20> */
.L_x_11601:
[----:B------:R-:W0:Y:S01]  /*1e95e0*/  LDCU.64 UR4, c[0x0][0x3c8] ;  /* 0x00007900ff0477ac */ /* 0x000e220008000a00 */
[----:B------:R-:W-:Y:S01]  /*1e95f0*/  BSSY.RECONVERGENT B1, `(.L_x_11603) ;  /* 0x0000018000017945 */ /* 0x000fe20003800200 */
[----:B------:R-:W-:Y:S02]  /*1e9600*/  IMAD.MOV.U32 R19, RZ, RZ, RZ ;  /* 0x000000ffff137224 */ /* 0x000fe400078e00ff */
[----:B------:R-:W-:Y:S02]  /*1e9610*/  IMAD.MOV.U32 R56, RZ, RZ, RZ ;  /* 0x000000ffff387224 */ /* 0x000fe400078e00ff */
[----:B0-----:R-:W-:Y:S02]  /*1e9620*/  IMAD.U32 R55, RZ, RZ, UR4 ;  /* 0x00000004ff377e24 */ /* 0x001fe4000f8e00ff */
[----:B------:R-:W-:-:S07]  /*1e9630*/  IMAD.U32 R54, RZ, RZ, UR5 ;  /* 0x00000005ff367e24 */ /* 0x000fce000f8e00ff */
.L_x_11604:
        /* <DEDUP_REMOVED lines=20> */
.L_x_11603:
[----:B------:R-:W0:Y:S01]  /*1e9780*/  LDCU.64 UR4, c[0x0][0x3c8] ;  /* 0x00007900ff0477ac */ /* 0x000e220008000a00 */
[----:B------:R-:W-:Y:S01]  /*1e9790*/  BSSY.RECONVERGENT B1, `(.L_x_11605) ;  /* 0x0000018000017945 */ /* 0x000fe20003800200 */
[----:B------:R-:W-:Y:S02]  /*1e97a0*/  IMAD.MOV.U32 R42, RZ, RZ, RZ ;  /* 0x000000ffff2a7224 */ /* 0x000fe400078e00ff */
[----:B------:R-:W-:Y:S02]  /*1e97b0*/  IMAD.MOV.U32 R57, RZ, RZ, RZ ;  /* 0x000000ffff397224 */ /* 0x000fe400078e00ff */
[----:B0-----:R-:W-:Y:S02]  /*1e97c0*/  IMAD.U32 R55, RZ, RZ, UR4 ;  /* 0x00000004ff377e24 */ /* 0x001fe4000f8e00ff */
[----:B------:R-:W-:-:S07]  /*1e97d0*/  IMAD.U32 R54, RZ, RZ, UR5 ;  /* 0x00000005ff367e24 */ /* 0x000fce000f8e00ff */
.L_x_11606:
        /* <DEDUP_REMOVED lines=20> */
.L_x_11605:
[----:B------:R-:W0:Y:S01]  /*1e9920*/  LDCU.64 UR4, c[0x0][0x3c8] ;  /* 0x00007900ff0477ac */ /* 0x000e220008000a00 */
[----:B------:R-:W-:Y:S01]  /*1e9930*/  BSSY.RECONVERGENT B1, `(.L_x_11607) ;  /* 0x0000018000017945 */ /* 0x000fe20003800200 */
[----:B------:R-:W-:Y:S02]  /*1e9940*/  IMAD.MOV.U32 R43, RZ, RZ, RZ ;  /* 0x000000ffff2b7224 */ /* 0x000fe400078e00ff */
[----:B------:R-:W-:Y:S02]  /*1e9950*/  IMAD.MOV.U32 R56, RZ, RZ, RZ ;  /* 0x000000ffff387224 */ /* 0x000fe400078e00ff */
[----:B0-----:R-:W-:Y:S02]  /*1e9960*/  IMAD.U32 R55, RZ, RZ, UR4 ;  /* 0x00000004ff377e24 */ /* 0x001fe4000f8e00ff */
[----:B------:R-:W-:-:S07]  /*1e9970*/  IMAD.U32 R54, RZ, RZ, UR5 ;  /* 0x00000005ff367e24 */ /* 0x000fce000f8e00ff */
.L_x_11608:
        /* <DEDUP_REMOVED lines=20> */
.L_x_11607:
[----:B------:R-:W0:Y:S01]  /*1e9ac0*/  LDCU.64 UR4, c[0x0][0x3c8] ;  /* 0x00007900ff0477ac */ /* 0x000e220008000a00 */
[----:B------:R-:W-:Y:S01]  /*1e9ad0*/  BSSY.RECONVERGENT B1, `(.L_x_11609) ;  /* 0x0000018000017945 */ /* 0x000fe20003800200 */
[----:B------:R-:W-:Y:S02]  /*1e9ae0*/  IMAD.MOV.U32 R19, RZ, RZ, RZ ;  /* 0x000000ffff137224 */ /* 0x000fe400078e00ff */
[----:B------:R-:W-:Y:S02]  /*1e9af0*/  IMAD.MOV.U32 R56, RZ, RZ, RZ ;  /* 0x000000ffff387224 */ /* 0x000fe400078e00ff */
[----:B0-----:R-:W-:Y:S02]  /*1e9b00*/  IMAD.U32 R55, RZ, RZ, UR4 ;  /* 0x00000004ff377e24 */ /* 0x001fe4000f8e00ff */
[----:B------:R-:W-:-:S07]  /*1e9b10*/  IMAD.U32 R54, RZ, RZ, UR5 ;  /* 0x00000005ff367e24 */ /* 0x000fce000f8e00ff */
.L_x_11610:
        /* <DEDUP_REMOVED lines=20> */
.L_x_11609:
[----:B------:R-:W0:Y:S01]  /*1e9c60*/  LDCU.64 UR4, c[0x0][0x3c8] ;  /* 0x00007900ff0477ac */ /* 0x000e220008000a00 */
[----:B------:R-:W-:Y:S01]  /*1e9c70*/  BSSY.RECONVERGENT B1, `(.L_x_11611) ;  /* 0x0000018000017945 */ /* 0x000fe20003800200 */
[----:B------:R-:W-:Y:S02]  /*1e9c80*/  IMAD.MOV.U32 R42, RZ, RZ, RZ ;  /* 0x000000ffff2a7224 */ /* 0x000fe400078e00ff */
[----:B------:R-:W-:Y:S02]  /*1e9c90*/  IMAD.MOV.U32 R57, RZ, RZ, RZ ;  /* 0x000000ffff397224 */ /* 0x000fe400078e00ff */
[----:B0-----:R-:W-:Y:S02]  /*1e9ca0*/  IMAD.U32 R55, RZ, RZ, UR4 ;  /* 0x00000004ff377e24 */ /* 0x001fe4000f8e00ff */
[----:B------:R-:W-:-:S07]  /*1e9cb0*/  IMAD.U32 R54, RZ, RZ, UR5 ;  /* 0x00000005ff367e24 */ /* 0x000fce000f8e00ff */
.L_x_11612:
        /* <DEDUP_REMOVED lines=20> */
.L_x_11611:
[----:B------:R-:W0:Y:S01]  /*1e9e00*/  LDCU.64 UR4, c[0x0][0x3c8] ;  /* 0x00007900ff0477ac */ /* 0x000e220008000a00 */
[----:B------:R-:W-:Y:S01]  /*1e9e10*/  BSSY.RECONVERGENT B1, `(.L_x_11613) ;  /* 0x0000018000017945 */ /* 0x000fe20003800200 */
[----:B------:R-:W-:Y:S02]  /*1e9e20*/  IMAD.MOV.U32 R55, RZ, RZ, RZ ;  /* 0x000000ffff377224 */ /* 0x000fe400078e00ff */
[----:B------:R-:W-:Y:S02]  /*1e9e30*/  IMAD.MOV.U32 R57, RZ, RZ, RZ ;  /* 0x000000ffff397224 */ /* 0x000fe400078e00ff */
[----:B0-----:R-:W-:Y:S02]  /*1e9e40*/  IMAD.U32 R54, RZ, RZ, UR4 ;  /* 0x00000004ff367e24 */ /* 0x001fe4000f8e00ff */
[----:B------:R-:W-:-:S07]  /*1e9e50*/  IMAD.U32 R53, RZ, RZ, UR5 ;  /* 0x00000005ff357e24 */ /* 0x000fce000f8e00ff */
.L_x_11614:
        /* <DEDUP_REMOVED lines=20> */
.L_x_11613:
        /* <DEDUP_REMOVED lines=9> */
.L_x_11616:
        /* <DEDUP_REMOVED lines=20> */
.L_x_11615:
[----:B------:R-:W0:Y:S01]  /*1ea170*/  LDCU.64 UR4, c[0x0][0x3c8] ;  /* 0x00007900ff0477ac */ /* 0x000e220008000a00 */
[----:B------:R-:W-:Y:S01]  /*1ea180*/  BSSY.RECONVERGENT B1, `(.L_x_11617) ;  /* 0x0000018000017945 */ /* 0x000fe20003800200 */
[----:B------:R-:W-:Y:S02]  /*1ea190*/  IMAD.MOV.U32 R43, RZ, RZ, RZ ;  /* 0x000000ffff2b7224 */ /* 0x000fe400078e00ff */
[----:B------:R-:W-:Y:S02]  /*1ea1a0*/  IMAD.MOV.U32 R55, RZ, RZ, RZ ;  /* 0x000000ffff377224 */ /* 0x000fe400078e00ff */
[----:B0-----:R-:W-:Y:S02]  /*1ea1b0*/  IMAD.U32 R53, RZ, RZ, UR4 ;  /* 0x00000004ff357e24 */ /* 0x001fe4000f8e00ff */
[----:B------:R-:W-:-:S07]  /*1ea1c0*/  IMAD.U32 R54, RZ, RZ, UR5 ;  /* 0x00000005ff367e24 */ /* 0x000fce000f8e00ff */
.L_x_11618:
        /* <DEDUP_REMOVED lines=20> */
.L_x_11617:
[----:B------:R-:W0:Y:S01]  /*1ea310*/  LDCU.64 UR4, c[0x0][0x3c8] ;  /* 0x00007900ff0477ac */ /* 0x000e220008000a00 */
[----:B------:R-:W-:Y:S01]  /*1ea320*/  BSSY.RECONVERGENT B1, `(.L_x_11619) ;  /* 0x0000018000017945 */ /* 0x000fe20003800200 */
[----:B------:R-:W-:Y:S02]  /*1ea330*/  IMAD.MOV.U32 R14, RZ, RZ, RZ ;  /* 0x000000ffff0e7224 */ /* 0x000fe400078e00ff */
[----:B------:R-:W-:Y:S02]  /*1ea340*/  IMAD.MOV.U32 R57, RZ, RZ, RZ ;  /* 0x000000ffff397224 */ /* 0x000fe400078e00ff */
[----:B0-----:R-:W-:Y:S02]  /*1ea350*/  IMAD.U32 R55, RZ, RZ, UR4 ;  /* 0x00000004ff377e24 */ /* 0x001fe4000f8e00ff */
[----:B------:R-:W-:-:S07]  /*1ea360*/  IMAD.U32 R54, RZ, RZ, UR5 ;  /* 0x00000005ff367e24 */ /* 0x000fce000f8e00ff */
.L_x_11620:
        /* <DEDUP_REMOVED lines=20> */
.L_x_11619:
[----:B------:R-:W0:Y:S01]  /*1ea4b0*/  LDCU.64 UR4, c[0x0][0x3c8] ;  /* 0x00007900ff0477ac */ /* 0x000e220008000a00 */
[----:B------:R-:W-:Y:S01]  /*1ea4c0*/  BSSY.RECONVERGENT B1, `(.L_x_11621) ;  /* 0x0000018000017945 */ /* 0x000fe20003800200 */
[----:B------:R-:W-:Y:S02]  /*1ea4d0*/  IMAD.MOV.U32 R19, RZ, RZ, RZ ;  /* 0x000000ffff137224 */ /* 0x000fe400078e00ff */
[----:B------:R-:W-:Y:S02]  /*1ea4e0*/  IMAD.MOV.U32 R56, RZ, RZ, RZ ;  /* 0x000000ffff387224 */ /* 0x000fe400078e00ff */
[----:B0-----:R-:W-:Y:S02]  /*1ea4f0*/  IMAD.U32 R55, RZ, RZ, UR4 ;  /* 0x00000004ff377e24 */ /* 0x001fe4000f8e00ff */
[----:B------:R-:W-:-:S07]  /*1ea500*/  IMAD.U32 R54, RZ, RZ, UR5 ;  /* 0x00000005ff367e24 */ /* 0x000fce000f8e00ff */
.L_x_11622:
        /* <DEDUP_REMOVED lines=20> */
.L_x_11621:
[----:B------:R-:W0:Y:S01]  /*1ea650*/  LDCU.64 UR4, c[0x0][0x3c8] ;  /* 0x00007900ff0477ac */ /* 0x000e220008000a00 */
[----:B------:R-:W-:Y:S01]  /*1ea660*/  BSSY.RECONVERGENT B1, `(.L_x_11623) ;  /* 0x0000018000017945 */ /* 0x000fe20003800200 */
[----:B------:R-:W-:Y:S02]  /*1ea670*/  IMAD.MOV.U32 R43, RZ, RZ, RZ ;  /* 0x000000ffff2b7224 */ /* 0x000fe400078e00ff */
[----:B------:R-:W-:Y:S02]  /*1ea680*/  IMAD.MOV.U32 R56, RZ, RZ, RZ ;  /* 0x000000ffff387224 */ /* 0x000fe400078e00ff */
[----:B0-----:R-:W-:Y:S02]  /*1ea690*/  IMAD.U32 R55, RZ, RZ, UR4 ;  /* 0x00000004ff377e24 */ /* 0x001fe4000f8e00ff */
[----:B------:R-:W-:-:S07]  /*1ea6a0*/  IMAD.U32 R54, RZ, RZ, UR5 ;  /* 0x00000005ff367e24 */ /* 0x000fce000f8e00ff */
.L_x_11624:
        /* <DEDUP_REMOVED lines=20> */
.L_x_11623:
[----:B------:R-:W0:Y:S01]  /*1ea7f0*/  LDCU.64 UR4, c[0x0][0x3c8] ;  /* 0x00007900ff0477ac */ /* 0x000e220008000a00 */
[----:B------:R-:W-:Y:S01]  /*1ea800*/  BSSY.RECONVERGENT B1, `(.L_x_11625) ;  /* 0x0000018000017945 */ /* 0x000fe20003800200 */
[----:B------:R-:W-:Y:S02]  /*1ea810*/  IMAD.MOV.U32 R14, RZ, RZ, RZ ;  /* 0x000000ffff0e7224 */ /* 0x000fe400078e00ff */
[----:B------:R-:W-:Y:S02]  /*1ea820*/  IMAD.MOV.U32 R57, RZ, RZ, RZ ;  /* 0x000000ffff397224 */ /* 0x000fe400078e00ff */
[----:B0-----:R-:W-:Y:S02]  /*1ea830*/  IMAD.U32 R55, RZ, RZ, UR4 ;  /* 0x00000004ff377e24 */ /* 0x001fe4000f8e00ff */
[----:B------:R-:W-:-:S07]  /*1ea840*/  IMAD.U32 R54, RZ, RZ, UR5 ;  /* 0x00000005ff367e24 */ /* 0x000fce000f8e00ff */
.L_x_11626:
        /* <DEDUP_REMOVED lines=20> */
.L_x_11625:
[----:B------:R-:W0:Y:S01]  /*1ea990*/  LDCU.64 UR4, c[0x0][0x3c8] ;  /* 0x00007900ff0477ac */ /* 0x000e220008000a00 */
[----:B------:R-:W-:Y:S01]  /*1ea9a0*/  BSSY.RECONVERGENT B1, `(.L_x_11627) ;  /* 0x0000018000017945 */ /* 0x000fe20003800200 */
[----:B------:R-:W-:Y:S02]  /*1ea9b0*/  IMAD.MOV.U32 R19, RZ, RZ, RZ ;  /* 0x000000ffff137224 */ /* 0x000fe400078e00ff */
[----:B------:R-:W-:Y:S02]  /*1ea9c0*/  IMAD.MOV.U32 R56, RZ, RZ, RZ ;  /* 0x000000ffff387224 */ /* 0x000fe400078e00ff */
[----:B0-----:R-:W-:Y:S02]  /*1ea9d0*/  IMAD.U32 R55, RZ, RZ, UR4 ;  /* 0x00000004ff377e24 */ /* 0x001fe4000f8e00ff */
[----:B------:R-:W-:-:S07]  /*1ea9e0*/  IMAD.U32 R54, RZ, RZ, UR5 ;  /* 0x00000005ff367e24 */ /* 0x000fce000f8e00ff */
.L_x_11628:
        /* <DEDUP_REMOVED lines=20> */
.L_x_11627:
[----:B------:R-:W0:Y:S01]  /*1eab30*/  LDCU.64 UR4, c[0x0][0x3c8] ;  /* 0x00007900ff0477ac */ /* 0x000e220008000a00 */
[----:B------:R-:W-:Y:S01]  /*1eab40*/  BSSY.RECONVERGENT B1, `(.L_x_11629) ;  /* 0x0000018000017945 */ /* 0x000fe20003800200 */
[----:B------:R-:W-:Y:S02]  /*1eab50*/  IMAD.MOV.U32 R43, RZ, RZ, RZ ;  /* 0x000000ffff2b7224 */ /* 0x000fe400078e00ff */
[----:B------:R-:W-:Y:S02]  /*1eab60*/  IMAD.MOV.U32 R56, RZ, RZ, RZ ;  /* 0x000000ffff387224 */ /* 0x000fe400078e00ff */
[----:B0-----:R-:W-:Y:S02]  /*1eab70*/  IMAD.U32 R55, RZ, RZ, UR4 ;  /* 0x00000004ff377e24 */ /* 0x001fe4000f8e00ff */
[----:B------:R-:W-:-:S07]  /*1eab80*/  IMAD.U32 R54, RZ, RZ, UR5 ;  /* 0x00000005ff367e24 */ /* 0x000fce000f8e00ff */
.L_x_11630:
        /* <DEDUP_REMOVED lines=20> */
.L_x_11629:
[----:B------:R-:W0:Y:S01]  /*1eacd0*/  LDCU.64 UR4, c[0x0][0x3c8] ;  /* 0x00007900ff0477ac */ /* 0x000e220008000a00 */
[----:B------:R-:W-:Y:S01]  /*1eace0*/  BSSY.RECONVERGENT B1, `(.L_x_11631) ;  /* 0x0000018000017945 */ /* 0x000fe20003800200 */
[----:B------:R-:W-:Y:S02]  /*1eacf0*/  IMAD.MOV.U32 R14, RZ, RZ, RZ ;  /* 0x000000ffff0e7224 */ /* 0x000fe400078e00ff */
[----:B------:R-:W-:Y:S02]  /*1ead00*/  IMAD.MOV.U32 R57, RZ, RZ, RZ ;  /* 0x000000ffff397224 */ /* 0x000fe400078e00ff */
[----:B0-----:R-:W-:Y:S02]  /*1ead10*/  IMAD.U32 R55, RZ, RZ, UR4 ;  /* 0x00000004ff377e24 */ /* 0x001fe4000f8e00ff */
[----:B------:R-:W-:-:S07]  /*1ead20*/  IMAD.U32 R54, RZ, RZ, UR5 ;  /* 0x00000005ff367e24 */ /* 0x000fce000f8e00ff */
.L_x_11632:
        /* <DEDUP_REMOVED lines=20> */
.L_x_11631:
[----:B------:R-:W0:Y:S01]  /*1eae70*/  LDCU.64 UR4, c[0x0][0x3c8] ;  /* 0x00007900ff0477ac */ /* 0x000e220008000a00 */
[----:B------:R-:W-:Y:S01]  /*1eae80*/  BSSY.RECONVERGENT B1, `(.L_x_11633) ;  /* 0x0000018000017945 */ /* 0x000fe20003800200 */
[----:B------:R-:W-:Y:S02]  /*1eae90*/  IMAD.MOV.U32 R19, RZ, RZ, RZ ;  /* 0x000000ffff137224 */ /* 0x000fe400078e00ff */
[----:B------:R-:W-:Y:S02]  /*1eaea0*/  IMAD.MOV.U32 R56, RZ, RZ, RZ ;  /* 0x000000ffff387224 */ /* 0x000fe400078e00ff */
[----:B0-----:R-:W-:Y:S02]  /*1eaeb0*/  IMAD.U32 R55, RZ, RZ, UR4 ;  /* 0x00000004ff377e24 */ /* 0x001fe4000f8e00ff */
[----:B------:R-:W-:-:S07]  /*1eaec0*/  IMAD.U32 R54, RZ, RZ, UR5 ;  /* 0x00000005ff367e24 */ /* 0x000fce000f8e00ff */
.L_x_11634:
        /* <DEDUP_REMOVED lines=20> */
.L_x_11633:
[----:B------:R-:W0:Y:S01]  /*1eb010*/  LDCU.64 UR4, c[0x0][0x3c8] ;  /* 0x00007900ff0477ac */ /* 0x000e220008000a00 */
[----:B------:R-:W-:Y:S01]  /*1eb020*/  BSSY.RECONVERGENT B1, `(.L_x_11635) ;  /* 0x0000018000017945 */ /* 0x000fe20003800200 */
[----:B------:R-:W-:Y:S02]  /*1eb030*/  IMAD.MOV.U32 R43, RZ, RZ, RZ ;  /* 0x000000ffff2b7224 */ /* 0x000fe400078e00ff */
[----:B------:R-:W-:Y:S02]  /*1eb040*/  IMAD.MOV.U32 R56, RZ, RZ, RZ ;  /* 0x000000ffff387224 */ /* 0x000fe400078e00ff */
[----:B0-----:R-:W-:Y:S02]  /*1eb050*/  IMAD.U32 R55, RZ, RZ, UR4 ;  /* 0x00000004ff377e24 */ /* 0x001fe4000f8e00ff */
[----:B------:R-:W-:-:S07]  /*1eb060*/  IMAD.U32 R54, RZ, RZ, UR5 ;  /* 0x00000005ff367e24 */ /* 0x000fce000f8e00ff */
.L_x_11636:
        /* <DEDUP_REMOVED lines=20> */
.L_x_11635:
[----:B------:R-:W0:Y:S01]  /*1eb1b0*/  LDCU.64 UR4, c[0x0][0x3c8] ;  /* 0x00007900ff0477ac */ /* 0x000e220008000a00 */
[----:B------:R-:W-:Y:S01]  /*1eb1c0*/  BSSY.RECONVERGENT B1, `(.L_x_11637) ;  /* 0x0000018000017945 */ /* 0x000fe20003800200 */
[----:B------:R-:W-:Y:S02]  /*1eb1d0*/  IMAD.MOV.U32 R14, RZ, RZ, RZ ;  /* 0x000000ffff0e7224 */ /* 0x000fe400078e00ff */
[----:B------:R-:W-:Y:S02]  /*1eb1e0*/  IMAD.MOV.U32 R57, RZ, RZ, RZ ;  /* 0x000000ffff397224 */ /* 0x000fe400078e00ff */
[----:B0-----:R-:W-:Y:S02]  /*1eb1f0*/  IMAD.U32 R55, RZ, RZ, UR4 ;  /* 0x00000004ff377e24 */ /* 0x001fe4000f8e00ff */
[----:B------:R-:W-:-:S07]  /*1eb200*/  IMAD.U32 R54, RZ, RZ, UR5 ;  /* 0x00000005ff367e24 */ /* 0x000fce000f8e00ff */
.L_x_11638:
        /* <DEDUP_REMOVED lines=20> */
.L_x_11637:
[----:B------:R-:W0:Y:S01]  /*1eb350*/  LDCU.64 UR4, c[0x0][0x3c8] ;  /* 0x00007900ff0477ac */ /* 0x000e220008000a00 */
[----:B------:R-:W-:Y:S01]  /*1eb360*/  BSSY.RECONVERGENT B1, `(.L_x_11639) ;  /* 0x0000018000017945 */ /* 0x000fe20003800200 */
[----:B------:R-:W-:Y:S02]  /*1eb370*/  IMAD.MOV.U32 R19, RZ, RZ, RZ ;  /* 0x000000ffff137224 */ /* 0x000fe400078e00ff */
[----:B------:R-:W-:Y:S02]  /*1eb380*/  IMAD.MOV.U32 R56, RZ, RZ, RZ ;  /* 0x000000ffff387224 */ /* 0x000fe400078e00ff */
[----:B0-----:R-:W-:Y:S02]  /*1eb390*/  IMAD.U32 R55, RZ, RZ, UR4 ;  /* 0x00000004ff377e24 */ /* 0x001fe4000f8e00ff */
[----:B------:R-:W-:-:S07]  /*1eb3a0*/  IMAD.U32 R54, RZ, RZ, UR5 ;  /* 0x00000005ff367e24 */ /* 0x000fce000f8e00ff */
.L_x_11640:
        /* <DEDUP_REMOVED lines=20> */
.L_x_11639:
[----:B------:R-:W0:Y:S01]  /*1eb4f0*/  LDCU.64 UR4, c[0x0][0x3c8] ;  /* 0x00007900ff0477ac */ /* 0x000e220008000a00 */
[----:B------:R-:W-:Y:S01]  /*1eb500*/  BSSY.RECONVERGENT B1, `(.L_x_11641) ;  /* 0x0000018000017945 */ /* 0x000fe20003800200 */
[----:B------:R-:W-:Y:S02]  /*1eb510*/  IMAD.MOV.U32 R43, RZ, RZ, RZ ;  /* 0x000000ffff2b7224 */ /* 0x000fe400078e00ff */
[----:B------:R-:W-:Y:S02]  /*1eb520*/  IMAD.MOV.U32 R56, RZ, RZ, RZ ;  /* 0x000000ffff387224 */ /* 0x000fe400078e00ff */
[----:B0-----:R-:W-:Y:S02]  /*1eb530*/  IMAD.U32 R55, RZ, RZ, UR4 ;  /* 0x00000004ff377e24 */ /* 0x001fe4000f8e00ff */
[----:B------:R-:W-:-:S07]  /*1eb540*/  IMAD.U32 R54, RZ, RZ, UR5 ;  /* 0x00000005ff367e24 */ /* 0x000fce000f8e00ff */
.L_x_11642:
        /* <DEDUP_REMOVED lines=20> */
.L_x_11641:
[----:B------:R-:W0:Y:S01]  /*1eb690*/  LDCU.64 UR4, c[0x0][0x3c8] ;  /* 0x00007900ff0477ac */ /* 0x000e220008000a00 */
[----:B------:R-:W-:Y:S01]  /*1eb6a0*/  BSSY.RECONVERGENT B1, `(.L_x_11643) ;  /* 0x0000018000017945 */ /* 0x000fe20003800200 */
[----:B------:R-:W-:Y:S02]  /*1eb6b0*/  IMAD.MOV.U32 R14, RZ, RZ, RZ ;  /* 0x000000ffff0e7224 */ /* 0x000fe400078e00ff */
[----:B------:R-:W-:Y:S02]  /*1eb6c0*/  IMAD.MOV.U32 R57, RZ, RZ, RZ ;  /* 0x000000ffff397224 */ /* 0x000fe400078e00ff */
[----:B0-----:R-:W-:Y:S02]  /*1eb6d0*/  IMAD.U32 R55, RZ, RZ, UR4 ;  /* 0x00000004ff377e24 */ /* 0x001fe4000f8e00ff */
[----:B------:R-:W-:-:S07]  /*1eb6e0*/  IMAD.U32 R54, RZ, RZ, UR5 ;  /* 0x00000005ff367e24 */ /* 0x000fce000f8e00ff */
.L_x_11644:
        /* <DEDUP_REMOVED lines=20> */
.L_x_11643:
[----:B------:R-:W0:Y:S01]  /*1eb830*/  LDCU.64 UR4, c[0x0][0x3c8] ;  /* 0x00007900ff0477ac */ /* 0x000e220008000a00 */
[----:B------:R-:W-:Y:S01]  /*1eb840*/  BSSY.RECONVERGENT B1, `(.L_x_11645) ;  /* 0x0000018000017945 */ /* 0x000fe20003800200 */
[----:B------:R-:W-:Y:S02]  /*1eb850*/  IMAD.MOV.U32 R19, RZ, RZ, RZ ;  /* 0x000000ffff137224 */ /* 0x000fe400078e00ff */
[----:B------:R-:W-:Y:S02]  /*1eb860*/  IMAD.MOV.U32 R56, RZ, RZ, RZ ;  /* 0x000000ffff387224 */ /* 0x000fe400078e00ff */
[----:B0-----:R-:W-:Y:S02]  /*1eb870*/  IMAD.U32 R55, RZ, RZ, UR4 ;  /* 0x00000004ff377e24 */ /* 0x001fe4000f8e00ff */
[----:B------:R-:W-:-:S07]  /*1eb880*/  IMAD.U32 R54, RZ, RZ, UR5 ;  /* 0x00000005ff367e24 */ /* 0x000fce000f8e00ff */
.L_x_11646:
        /* <DEDUP_REMOVED lines=20> */
.L_x_11645:
[----:B------:R-:W0:Y:S01]  /*1eb9d0*/  LDCU.64 UR4, c[0x0][0x3c8] ;  /* 0x00007900ff0477ac */ /* 0x000e220008000a00 */
[----:B------:R-:W-:Y:S01]  /*1eb9e0*/  BSSY.RECONVERGENT B1, `(.L_x_11647) ;  /* 0x0000018000017945 */ /* 0x000fe20003800200 */
[----:B------:R-:W-:Y:S02]  /*1eb9f0*/  IMAD.MOV.U32 R43, RZ, RZ, RZ ;  /* 0x000000ffff2b7224 */ /* 0x000fe400078e00ff */
[----:B------:R-:W-:Y:S02]  /*1eba00*/  IMAD.MOV.U32 R56, RZ, RZ, RZ ;  /* 0x000000ffff387224 */ /* 0x000fe400078e00ff */
[----:B0-----:R-:W-:Y:S02]  /*1eba10*/  IMAD.U32 R55, RZ, RZ, UR4 ;  /* 0x00000004ff377e24 */ /* 0x001fe4000f8e00ff */
[----:B------:R-:W-:-:S07]  /*1eba20*/  IMAD.U32 R54, RZ, RZ, UR5 ;  /* 0x00000005ff367e24 */ /* 0x000fce000f8e00ff */
.L_x_11648:
        /* <DEDUP_REMOVED lines=20> */
.L_x_11647:
[----:B------:R-:W0:Y:S01]  /*1ebb70*/  LDCU.64 UR4, c[0x0][0x3c8] ;  /* 0x00007900ff0477ac */ /* 0x000e220008000a00 */
[----:B------:R-:W-:Y:S01]  /*1ebb80*/  BSSY.RECONVERGENT B1, `(.L_x_11649) ;  /* 0x0000018000017945 */ /* 0x000fe20003800200 */
[----:B------:R-:W-:Y:S02]  /*1ebb90*/  IMAD.MOV.U32 R14, RZ, RZ, RZ ;  /* 0x000000ffff0e7224 */ /* 0x000fe400078e00ff */
[----:B------:R-:W-:Y:S02]  /*1ebba0*/  IMAD.MOV.U32 R57, RZ, RZ, RZ ;  /* 0x000000ffff397224 */ /* 0x000fe400078e00ff */
[----:B0-----:R-:W-:Y:S02]  /*1ebbb0*/  IMAD.U32 R55, RZ, RZ, UR4 ;  /* 0x00000004ff377e24 */ /* 0x001fe4000f8e00ff */
[----:B------:R-:W-:-:S07]  /*1ebbc0*/  IMAD.U32 R54, RZ, RZ, UR5 ;  /* 0x00000005ff367e24 */ /* 0x000fce000f8e00ff */
.L_x_11650:
        /* <DEDUP_REMOVED lines=20> */
.L_x_11649:
[----:B------:R-:W0:Y:S01]  /*1ebd10*/  LDCU.64 UR4, c[0x0][0x3c8] ;  /* 0x00007900ff0477ac */ /* 0x000e220008000a00 */
[----:B------:R-:W-:Y:S01]  /*1ebd20*/  BSSY.RECONVERGENT B1, `(.L_x_11651) ;  /* 0x0000018000017945 */ /* 0x000fe20003800200 */
[----:B------:R-:W-:Y:S02]  /*1ebd30*/  IMAD.MOV.U32 R19, RZ, RZ, RZ ;  /* 0x000000ffff137224 */ /* 0x000fe400078e00ff */
[----:B------:R-:W-:Y:S02]  /*1ebd40*/  IMAD.MOV.U32 R56, RZ, RZ, RZ ;  /* 0x000000ffff387224 */ /* 0x000fe400078e00ff */
[----:B0-----:R-:W-:Y:S02]  /*1ebd50*/  IMAD.U32 R55, RZ, RZ, UR4 ;  /* 0x00000004ff377e24 */ /* 0x001fe4000f8e00ff */
[----:B------:R-:W-:-:S07]  /*1ebd60*/  IMAD.U32 R54, RZ, RZ, UR5 ;  /* 0x00000005ff367e24 */ /* 0x000fce000f8e00ff */
.L_x_11652:
        /* <DEDUP_REMOVED lines=20> */
.L_x_11651:
[----:B------:R-:W0:Y:S01]  /*1ebeb0*/  LDCU.64 UR4, c[0x0][0x3c8] ;  /* 0x00007900ff0477ac */ /* 0x000e220008000a00 */
[----:B------:R-:W-:Y:S01]  /*1ebec0*/  BSSY.RECONVERGENT B1, `(.L_x_11653) ;  /* 0x0000018000017945 */ /* 0x000fe20003800200 */
[----:B------:R-:W-:Y:S02]  /*1ebed0*/  IMAD.MOV.U32 R55, RZ, RZ, RZ ;  /* 0x000000ffff377224 */ /* 0x000fe400078e00ff */
[----:B------:R-:W-:Y:S02]  /*1ebee0*/  IMAD.MOV.U32 R57, RZ, RZ, RZ ;  /* 0x000000ffff397224 */ /* 0x000fe400078e00ff */
[----:B0-----:R-:W-:Y:S02]  /*1ebef0*/  IMAD.U32 R54, RZ, RZ, UR4 ;  /* 0x00000004ff367e24 */ /* 0x001fe4000f8e00ff */
[----:B------:R-:W-:-:S07]  /*1ebf00*/  IMAD.U32 R53, RZ, RZ, UR5 ;  /* 0x00000005ff357e24 */ /* 0x000fce000f8e00ff */
.L_x_11654:
        /* <DEDUP_REMOVED lines=20> */
.L_x_11653:
        /* <DEDUP_REMOVED lines=9> */
.L_x_11656:
        /* <DEDUP_REMOVED lines=20> */
.L_x_11655:
[----:B------:R-:W0:Y:S01]  /*1ec220*/  LDCU.64 UR4, c[0x0][0x3c8] ;  /* 0x00007900ff0477ac */ /* 0x000e220008000a00 */
[----:B------:R-:W-:Y:S01]  /*1ec230*/  BSSY.RECONVERGENT B1, `(.L_x_11657) ;  /* 0x0000018000017945 */ /* 0x000fe20003800200 */
[----:B------:R-:W-:Y:S02]  /*1ec240*/  IMAD.MOV.U32 R19, RZ, RZ, RZ ;  /* 0x000000ffff137224 */ /* 0x000fe400078e00ff */
[----:B------:R-:W-:Y:S02]  /*1ec250*/  IMAD.MOV.U32 R55, RZ, RZ, RZ ;  /* 0x000000ffff377224 */ /* 0x000fe400078e00ff */
[----:B0-----:R-:W-:Y:S02]  /*1ec260*/  IMAD.U32 R53, RZ, RZ, UR4 ;  /* 0x00000004ff357e24 */ /* 0x001fe4000f8e00ff */
[----:B------:R-:W-:-:S07]  /*1ec270*/  IMAD.U32 R54, RZ, RZ, UR5 ;  /* 0x00000005ff367e24 */ /* 0x000fce000f8e00ff */
.L_x_11658:
        /* <DEDUP_REMOVED lines=20> */
.L_x_11657:
[----:B------:R-:W0:Y:S01]  /*1ec3c0*/  LDCU.64 UR4, c[0x0][0x3c8] ;  /* 0x00007900ff0477ac */ /* 0x000e220008000a00 */
[----:B------:R-:W-:Y:S01]  /*1ec3d0*/  BSSY.RECONVERGENT B1, `(.L_x_11659) ;  /* 0x0000018000017945 */ /* 0x000fe20003800200 */
[----:B------:R-:W-:Y:S02]  /*1ec3e0*/  IMAD.MOV.U32 R12, RZ, RZ, RZ ;  /* 0x000000ffff0c7224 */ /* 0x000fe400078e00ff */
[----:B------:R-:W-:Y:S02]  /*1ec3f0*/  IMAD.MOV.U32 R57, RZ, RZ, RZ ;  /* 0x000000ffff397224 */ /* 0x000fe400078e00ff */
[----:B0-----:R-:W-:Y:S02]  /*1ec400*/  IMAD.U32 R55, RZ, RZ, UR4 ;  /* 0x00000004ff377e24 */ /* 0x001fe4000f8e00ff */
[----:B------:R-:W-:-:S07]  /*1ec410*/  IMAD.U32 R54, RZ, RZ, UR5 ;  /* 0x00000005ff367e24 */ /* 0x000fce000f8e00ff */
.L_x_11660:
        /* <DEDUP_REMOVED lines=20> */
.L_x_11659:
[----:B------:R-:W0:Y:S01]  /*1ec560*/  LDCU.64 UR4, c[0x0][0x3c8] ;  /* 0x00007900ff0477ac */ /* 0x000e220008000a00 */
[----:B------:R-:W-:Y:S01]  /*1ec570*/  BSSY.RECONVERGENT B1, `(.L_x_11661) ;  /* 0x0000018000017945 */ /* 0x000fe20003800200 */
[----:B------:R-:W-:Y:S02]  /*1ec580*/  IMAD.MOV.U32 R14, RZ, RZ, RZ ;  /* 0x000000ffff0e7224 */ /* 0x000fe400078e00ff */
[----:B------:R-:W-:Y:S02]  /*1ec590*/  IMAD.MOV.U32 R57, RZ, RZ, RZ ;  /* 0x000000ffff397224 */ /* 0x000fe400078e00ff */
[----:B0-----:R-:W-:Y:S02]  /*1ec5a0*/  IMAD.U32 R55, RZ, RZ, UR4 ;  /* 0x00000004ff377e24 */ /* 0x001fe4000f8e00ff */
[----:B------:R-:W-:-:S07]  /*1ec5b0*/  IMAD.U32 R54, RZ, RZ, UR5 ;  /* 0x00000005ff367e24 */ /* 0x000fce000f8e00ff */
.L_x_11662:
        /* <DEDUP_REMOVED lines=20> */
.L_x_11661:
[----:B------:R-:W0:Y:S01]  /*1ec700*/  LDCU.64 UR4, c[0x0][0x3c8] ;  /* 0x00007900ff0477ac */ /* 0x000e220008000a00 */
[----:B------:R-:W-:Y:S01]  /*1ec710*/  BSSY.RECONVERGENT B1, `(.L_x_11663) ;  /* 0x0000018000017945 */ /* 0x000fe20003800200 */
[----:B------:R-:W-:Y:S02]  /*1ec720*/  IMAD.MOV.U32 R19, RZ, RZ, RZ ;  /* 0x000000ffff137224 */ /* 0x000fe400078e00ff */
[----:B------:R-:W-:Y:S02]  /*1ec730*/  IMAD.MOV.U32 R56, RZ, RZ, RZ ;  /* 0x000000ffff387224 */ /* 0x000fe400078e00ff */
[----:B0-----:R-:W-:Y:S02]  /*1ec740*/  IMAD.U32 R55, RZ, RZ, UR4 ;  /* 0x00000004ff377e24 */ /* 0x001fe4000f8e00ff */
[----:B------:R-:W-:-:S07]  /*1ec750*/  IMAD.U32 R54, RZ, RZ, UR5 ;  /* 0x00000005ff367e24 */ /* 0x000fce000f8e00ff */
.L_x_11664:
        /* <DEDUP_REMOVED lines=20> */
.L_x_11663:
[----:B------:R-:W0:Y:S01]  /*1ec8a0*/  LDCU.64 UR4, c[0x0][0x3c8] ;  /* 0x00007900ff0477ac */ /* 0x000e220008000a00 */
[----:B------:R-:W-:Y:S01]  /*1ec8b0*/  BSSY.RECONVERGENT B1, `(.L_x_11665) ;  /* 0x0000018000017945 */ /* 0x000fe20003800200 */
[----:B------:R-:W-:Y:S02]  /*1ec8c0*/  IMAD.MOV.U32 R12, RZ, RZ, RZ ;  /* 0x000000ffff0c7224 */ /* 0x000fe400078e00ff */
[----:B------:R-:W-:Y:S02]  /*1ec8d0*/  IMAD.MOV.U32 R57, RZ, RZ, RZ ;  /* 0x000000ffff397224 */ /* 0x000fe400078e00ff */
[----:B0-----:R-:W-:Y:S02]  /*1ec8e0*/  IMAD.U32 R55, RZ, RZ, UR4 ;  /* 0x00000004ff377e24 */ /* 0x001fe4000f8e00ff */
[----:B------:R-:W-:-:S07]  /*1ec8f0*/  IMAD.U32 R54, RZ, RZ, UR5 ;  /* 0x00000005ff367e24 */ /* 0x000fce000f8e00ff */
.L_x_11666:
        /* <DEDUP_REMOVED lines=20> */
.L_x_11665:
[----:B------:R-:W0:Y:S01]  /*1eca40*/  LDCU.64 UR4, c[0x0][0x3c8] ;  /* 0x00007900ff0477ac */ /* 0x000e220008000a00 */
[----:B------:R-:W-:Y:S01]  /*1eca50*/  BSSY.RECONVERGENT B1, `(.L_x_11667) ;  /* 0x0000018000017945 */ /* 0x000fe20003800200 */
[----:B------:R-:W-:Y:S02]  /*1eca60*/  IMAD.MOV.U32 R14, RZ, RZ, RZ ;  /* 0x000000ffff0e7224 */ /* 0x000fe400078e00ff */
[----:B------:R-:W-:Y:S02]  /*1eca70*/  IMAD.MOV.U32 R57, RZ, RZ, RZ ;  /* 0x000000ffff397224 */ /* 0x000fe400078e00ff */
[----:B0-----:R-:W-:Y:S02]  /*1eca80*/  IMAD.U32 R55, RZ, RZ, UR4 ;  /* 0x00000004ff377e24 */ /* 0x001fe4000f8e00ff */
[----:B------:R-:W-:-:S07]  /*1eca90*/  IMAD.U32 R54, RZ, RZ, UR5 ;  /* 0x00000005ff367e24 */ /* 0x000fce000f8e00ff */
.L_x_11668:
        /* <DEDUP_REMOVED lines=20> */
.L_x_11667:
[----:B------:R-:W0:Y:S01]  /*1ecbe0*/  LDCU.64 UR4, c[0x0][0x3c8] ;  /* 0x00007900ff0477ac */ /* 0x000e220008000a00 */
[----:B------:R-:W-:Y:S01]  /*1ecbf0*/  BSSY.RECONVERGENT B1, `(.L_x_11669) ;  /* 0x0000018000017945 */ /* 0x000fe20003800200 */
[----:B------:R-:W-:Y:S02]  /*1ecc00*/  IMAD.MOV.U32 R19, RZ, RZ, RZ ;  /* 0x000000ffff137224 */ /* 0x000fe400078e00ff */
[----:B------:R-:W-:Y:S02]  /*1ecc10*/  IMAD.MOV.U32 R56, RZ, RZ, RZ ;  /* 0x000000ffff387224 */ /* 0x000fe400078e00ff */
[----:B0-----:R-:W-:Y:S02]  /*1ecc20*/  IMAD.U32 R55, RZ, RZ, UR4 ;  /* 0x00000004ff377e24 */ /* 0x001fe4000f8e00ff */
[----:B------:R-:W-:-:S07]  /*1ecc30*/  IMAD.U32 R54, RZ, RZ, UR5 ;  /* 0x00000005ff367e24 */ /* 0x000fce000f8e00ff */
.L_x_11670:
        /* <DEDUP_REMOVED lines=20> */
.L_x_11669:
[----:B------:R-:W0:Y:S01]  /*1ecd80*/  LDCU.64 UR4, c[0x0][0x3c8] ;  /* 0x00007900ff0477ac */ /* 0x000e220008000a00 */
[----:B------:R-:W-:Y:S01]  /*1ecd90*/  BSSY.RECONVERGENT B1, `(.L_x_11671) ;  /* 0x0000018000017945 */ /* 0x000fe20003800200 */
[----:B------:R-:W-:Y:S02]  /*1ecda0*/  IMAD.MOV.U32 R12, RZ, RZ, RZ ;  /* 0x000000ffff0c7224 */ /* 0x000fe400078e00ff */
[----:B------:R-:W-:Y:S02]  /*1ecdb0*/  IMAD.MOV.U32 R57, RZ, RZ, RZ ;  /* 0x000000ffff397224 */ /* 0x000fe400078e00ff */
[----:B0-----:R-:W-:Y:S02]  /*1ecdc0*/  IMAD.U32 R55, RZ, RZ, UR4 ;  /* 0x00000004ff377e24 */ /* 0x001fe4000f8e00ff */
[----:B------:R-:W-:-:S07]  /*1ecdd0*/  IMAD.U32 R54, RZ, RZ, UR5 ;  /* 0x00000005ff367e24 */ /* 0x000fce000f8e00ff */
.L_x_11672:
        /* <DEDUP_REMOVED lines=20> */
.L_x_11671:
[----:B------:R-:W0:Y:S01]  /*1ecf20*/  LDCU.64 UR4, c[0x0][0x3c8] ;  /* 0x00007900ff0477ac */ /* 0x000e220008000a00 */
[----:B------:R-:W-:Y:S01]  /*1ecf30*/  BSSY.RECONVERGENT B1, `(.L_x_11673) ;  /* 0x0000018000017945 */ /* 0x000fe20003800200 */
[----:B------:R-:W-:Y:S02]  /*1ecf40*/  IMAD.MOV.U32 R14, RZ, RZ, RZ ;  /* 0x000000ffff0e7224 */ /* 0x000fe400078e00ff */
[----:B------:R-:W-:Y:S02]  /*1ecf50*/  IMAD.MOV.U32 R57, RZ, RZ, RZ ;  /* 0x000000ffff397224 */ /* 0x000fe400078e00ff */
[----:B0-----:R-:W-:Y:S02]  /*1ecf60*/  IMAD.U32 R55, RZ, RZ, UR4 ;  /* 0x00000004ff377e24 */ /* 0x001fe4000f8e00ff */
[----:B------:R-:W-:-:S07]  /*1ecf70*/  IMAD.U32 R54, RZ, RZ, UR5 ;  /* 0x00000005ff367e24 */ /* 0x000fce000f8e00ff */
.L_x_11674:
        /* <DEDUP_REMOVED lines=20> */
.L_x_11673:
[----:B------:R-:W0:Y:S01]  /*1ed0c0*/  LDCU.64 UR4, c[0x0][0x3c8] ;  /* 0x00007900ff0477ac */ /* 0x000e220008000a00 */
[----:B------:R-:W-:Y:S01]  /*1ed0d0*/  BSSY.RECONVERGENT B1, `(.L_x_11675) ;  /* 0x0000018000017945 */ /* 0x000fe20003800200 */
[----:B------:R-:W-:Y:S02]  /*1ed0e0*/  IMAD.MOV.U32 R19, RZ, RZ, RZ ;  /* 0x000000ffff137224 */ /* 0x000fe400078e00ff */
[----:B------:R-:W-:Y:S02]  /*1ed0f0*/  IMAD.MOV.U32 R56, RZ, RZ, RZ ;  /* 0x000000ffff387224 */ /* 0x000fe400078e00ff */
[----:B0-----:R-:W-:Y:S02]  /*1ed100*/  IMAD.U32 R55, RZ, RZ, UR4 ;  /* 0x00000004ff377e24 */ /* 0x001fe4000f8e00ff */
[----:B------:R-:W-:-:S07]  /*1ed110*/  IMAD.U32 R54, RZ, RZ, UR5 ;  /* 0x00000005ff367e24 */ /* 0x000fce000f8e00ff */
.L_x_11676:
        /* <DEDUP_REMOVED lines=20> */
.L_x_11675:
[----:B------:R-:W0:Y:S01]  /*1ed260*/  LDCU.64 UR4, c[0x0][0x3c8] ;  /* 0x00007900ff0477ac */ /* 0x000e220008000a00 */
[----:B------:R-:W-:Y:S01]  /*1ed270*/  BSSY.RECONVERGENT B1, `(.L_x_11677) ;  /* 0x0000018000017945 */ /* 0x000fe20003800200 */
[----:B------:R-:W-:Y:S02]  /*1ed280*/  IMAD.MOV.U32 R12, RZ, RZ, RZ ;  /* 0x000000ffff0c7224 */ /* 0x000fe400078e00ff */
[----:B------:R-:W-:Y:S02]  /*1ed290*/  IMAD.MOV.U32 R57, RZ, RZ, RZ ;  /* 0x000000ffff397224 */ /* 0x000fe400078e00ff */
[----:B0-----:R-:W-:Y:S02]  /*1ed2a0*/  IMAD.U32 R55, RZ, RZ, UR4 ;  /* 0x00000004ff377e24 */ /* 0x001fe4000f8e00ff */
[----:B------:R-:W-:-:S07]  /*1ed2b0*/  IMAD.U32 R54, RZ, RZ, UR5 ;  /* 0x00000005ff367e24 */ /* 0x000fce000f8e00ff */
.L_x_11678:
        /* <DEDUP_REMOVED lines=20> */
.L_x_11677:
[----:B------:R-:W0:Y:S01]  /*1ed400*/  LDCU.64 UR4, c[0x0][0x3c8] ;  /* 0x00007900ff0477ac */ /* 0x000e220008000a00 */
[----:B------:R-:W-:Y:S01]  /*1ed410*/  BSSY.RECONVERGENT B1, `(.L_x_11679) ;  /* 0x0000018000017945 */ /* 0x000fe20003800200 */
[----:B------:R-:W-:Y:S02]  /*1ed420*/  IMAD.MOV.U32 R14, RZ, RZ, RZ ;  /* 0x000000ffff0e7224 */ /* 0x000fe400078e00ff */
[----:B------:R-:W-:Y:S02]  /*1ed430*/  IMAD.MOV.U32 R57, RZ, RZ, RZ ;  /* 0x000000ffff397224 */ /* 0x000fe400078e00ff */
[----:B0-----:R-:W-:Y:S02]  /*1ed440*/  IMAD.U32 R55, RZ, RZ, UR4 ;  /* 0x00000004ff377e24 */ /* 0x001fe4000f8e00ff */
[----:B------:R-:W-:-:S07]  /*1ed450*/  IMAD.U32 R54, RZ, RZ, UR5 ;  /* 0x00000005ff367e24 */ /* 0x000fce000f8e00ff */
.L_x_11680:
        /* <DEDUP_REMOVED lines=20> */
.L_x_11679:
[----:B------:R-:W0:Y:S01]  /*1ed5a0*/  LDCU.64 UR4, c[0x0][0x3c8] ;  /* 0x00007900ff0477ac */ /* 0x000e220008000a00 */
[----:B------:R-:W-:Y:S01]  /*1ed5b0*/  BSSY.RECONVERGENT B1, `(.L_x_11681) ;  /* 0x0000018000017945 */ /* 0x000fe20003800200 */
[----:B------:R-:W-:Y:S02]  /*1ed5c0*/  IMAD.MOV.U32 R19, RZ, RZ, RZ ;  /* 0x000000ffff137224 */ /* 0x000fe400078e00ff */
[----:B------:R-:W-:Y:S02]  /*1ed5d0*/  IMAD.MOV.U32 R56, RZ, RZ, RZ ;  /* 0x000000ffff387224 */ /* 0x000fe400078e00ff */
[----:B0-----:R-:W-:Y:S02]  /*1ed5e0*/  IMAD.U32 R55, RZ, RZ, UR4 ;  /* 0x00000004ff377e24 */ /* 0x001fe4000f8e00ff */
[----:B------:R-:W-:-:S07]  /*1ed5f0*/  IMAD.U32 R54, RZ, RZ, UR5 ;  /* 0x00000005ff367e24 */ /* 0x000fce000f8e00ff */
.L_x_11682:
        /* <DEDUP_REMOVED lines=20> */
.L_x_11681:
[----:B------:R-:W0:Y:S01]  /*1ed740*/  LDCU.64 UR4, c[0x0][0x3c8] ;  /* 0x00007900ff0477ac */ /* 0x000e220008000a00 */
[----:B------:R-:W-:Y:S01]  /*1ed750*/  BSSY.RECONVERGENT B1, `(.L_x_11683) ;  /* 0x0000018000017945 */ /* 0x000fe20003800200 */
[----:B------:R-:W-:Y:S02]  /*1ed760*/  IMAD.MOV.U32 R12, RZ, RZ, RZ ;  /* 0x000000ffff0c7224 */ /* 0x000fe400078e00ff */
[----:B------:R-:W-:Y:S02]  /*1ed770*/  IMAD.MOV.U32 R57, RZ, RZ, RZ ;  /* 0x000000ffff397224 */ /* 0x000fe400078e00ff */
[----:B0-----:R-:W-:Y:S02]  /*1ed780*/  IMAD.U32 R55, RZ, RZ, UR4 ;  /* 0x00000004ff377e24 */ /* 0x001fe4000f8e00ff */
[----:B------:R-:W-:-:S07]  /*1ed790*/  IMAD.U32 R54, RZ, RZ, UR5 ;  /* 0x00000005ff367e24 */ /* 0x000fce000f8e00ff */
.L_x_11684:
        /* <DEDUP_REMOVED lines=20> */
.L_x_11683:
[----:B------:R-:W0:Y:S01]  /*1ed8e0*/  LDCU.64 UR4, c[0x0][0x3c8] ;  /* 0x00007900ff0477ac */ /* 0x000e220008000a00 */
[----:B------:R-:W-:Y:S01]  /*1ed8f0*/  BSSY.RECONVERGENT B1, `(.L_x_11685) ;  /* 0x0000018000017945 */ /* 0x000fe20003800200 */
[----:B------:R-:W-:Y:S02]  /*1ed900*/  IMAD.MOV.U32 R14, RZ, RZ, RZ ;  /* 0x000000ffff0e7224 */ /* 0x000fe400078e00ff */
[----:B------:R-:W-:Y:S02]  /*1ed910*/  IMAD.MOV.U32 R57, RZ, RZ, RZ ;  /* 0x000000ffff397224 */ /* 0x000fe400078e00ff */
[----:B0-----:R-:W-:Y:S02]  /*1ed920*/  IMAD.U32 R55, RZ, RZ, UR4 ;  /* 0x00000004ff377e24 */ /* 0x001fe4000f8e00ff */
[----:B------:R-:W-:-:S07]  /*1ed930*/  IMAD.U32 R54, RZ, RZ, UR5 ;  /* 0x00000005ff367e24 */ /* 0x000fce000f8e00ff */
.L_x_11686:
        /* <DEDUP_REMOVED lines=20> */
.L_x_11685:
[----:B------:R-:W0:Y:S01]  /*1eda80*/  LDCU.64 UR4, c[0x0][0x3c8] ;  /* 0x00007900ff0477ac */ /* 0x000e220008000a00 */
[----:B------:R-:W-:Y:S01]  /*1eda90*/  BSSY.RECONVERGENT B1, `(.L_x_11687) ;  /* 0x0000018000017945 */ /* 0x000fe20003800200 */
[----:B------:R-:W-:Y:S02]  /*1edaa0*/  IMAD.MOV.U32 R19, RZ, RZ, RZ ;  /* 0x000000ffff137224 */ /* 0x000fe400078e00ff */
[----:B------:R-:W-:Y:S02]  /*1edab0*/  IMAD.MOV.U32 R56, RZ, RZ, RZ ;  /* 0x000000ffff387224 */ /* 0x000fe400078e00ff */
[----:B0-----:R-:W-:Y:S02]  /*1edac0*/  IMAD.U32 R55, RZ, RZ, UR4 ;  /* 0x00000004ff377e24 */ /* 0x001fe4000f8e00ff */
[----:B------:R-:W-:-:S07]  /*1edad0*/  IMAD.U32 R54, RZ, RZ, UR5 ;  /* 0x00000005ff367e24 */ /* 0x000fce000f8e00ff */
.L_x_11688:
        /* <DEDUP_REMOVED lines=20> */
.L_x_11687:
[----:B------:R-:W0:Y:S01]  /*1edc20*/  LDCU.64 UR4, c[0x0][0x3c8] ;  /* 0x00007900ff0477ac */ /* 0x000e220008000a00 */
[----:B------:R-:W-:Y:S01]  /*1edc30*/  BSSY.RECONVERGENT B1, `(.L_x_11689) ;  /* 0x0000018000017945 */ /* 0x000fe20003800200 */
[----:B------:R-:W-:Y:S02]  /*1edc40*/  IMAD.MOV.U32 R12, RZ, RZ, RZ ;  /* 0x000000ffff0c7224 */ /* 0x000fe400078e00ff */
[----:B------:R-:W-:Y:S02]  /*1edc50*/  IMAD.MOV.U32 R57, RZ, RZ, RZ ;  /* 0x000000ffff397224 */ /* 0x000fe400078e00ff */
[----:B0-----:R-:W-:Y:S02]  /*1edc60*/  IMAD.U32 R55, RZ, RZ, UR4 ;  /* 0x00000004ff377e24 */ /* 0x001fe4000f8e00ff */
[----:B------:R-:W-:-:S07]  /*1edc70*/  IMAD.U32 R54, RZ, RZ, UR5 ;  /* 0x00000005ff367e24 */ /* 0x000fce000f8e00ff */
.L_x_11690:
        /* <DEDUP_REMOVED lines=20> */
.L_x_11689:
[----:B------:R-:W0:Y:S01]  /*1eddc0*/  LDCU.64 UR4, c[0x0][0x3c8] ;  /* 0x00007900ff0477ac */ /* 0x000e220008000a00 */
[----:B------:R-:W-:Y:S01]  /*1eddd0*/  BSSY.RECONVERGENT B1, `(.L_x_11691) ;  /* 0x0000018000017945 */ /* 0x000fe20003800200 */
[----:B------:R-:W-:Y:S02]  /*1edde0*/  IMAD.MOV.U32 R14, RZ, RZ, RZ ;  /* 0x000000ffff0e7224 */ /* 0x000fe400078e00ff */
[----:B------:R-:W-:Y:S02]  /*1eddf0*/  IMAD.MOV.U32 R57, RZ, RZ, RZ ;  /* 0x000000ffff397224 */ /* 0x000fe400078e00ff */
[----:B0-----:R-:W-:Y:S02]  /*1ede00*/  IMAD.U32 R55, RZ, RZ, UR4 ;  /* 0x00000004ff377e24 */ /* 0x001fe4000f8e00ff */
[----:B------:R-:W-:-:S07]  /*1ede10*/  IMAD.U32 R54, RZ, RZ, UR5 ;  /* 0x00000005ff367e24 */ /* 0x000fce000f8e00ff */
.L_x_11692:
        /* <DEDUP_REMOVED lines=20> */
.L_x_11691:
[----:B------:R-:W0:Y:S01]  /*1edf60*/  LDCU.64 UR4, c[0x0][0x3c8] ;  /* 0x00007900ff0477ac */ /* 0x000e220008000a00 */
[----:B------:R-:W-:Y:S01]  /*1edf70*/  BSSY.RECONVERGENT B1, `(.L_x_11693) ;  /* 0x0000018000017945 */ /* 0x000fe20003800200 */
[----:B------:R-:W-:Y:S02]  /*1edf80*/  IMAD.MOV.U32 R55, RZ, RZ, RZ ;  /* 0x000000ffff377224 */ /* 0x000fe400078e00ff */
[----:B------:R-:W-:Y:S02]  /*1edf90*/  IMAD.MOV.U32 R57, RZ, RZ, RZ ;  /* 0x000000ffff397224 */ /* 0x000fe400078e00ff */
[----:B0-----:R-:W-:Y:S02]  /*1edfa0*/  IMAD.U32 R54, RZ, RZ, UR4 ;  /* 0x00000004ff367e24 */ /* 0x001fe4000f8e00ff */
[----:B------:R-:W-:-:S07]  /*1edfb0*/  IMAD.U32 R53, RZ, RZ, UR5 ;  /* 0x00000005ff357e24 */ /* 0x000fce000f8e00ff */
.L_x_11694:
        /* <DEDUP_REMOVED lines=20> */
.L_x_11693:
        /* <DEDUP_REMOVED lines=9> */
.L_x_11696:
        /* <DEDUP_REMOVED lines=20> */
.L_x_11695:
[----:B------:R-:W0:Y:S01]  /*1ee2d0*/  LDCU.64 UR4, c[0x0][0x3c8] ;  /* 0x00007900ff0477ac */ /* 0x000e220008000a00 */
[----:B------:R-:W-:Y:S01]  /*1ee2e0*/  BSSY.RECONVERGENT B1, `(.L_x_11697) ;  /* 0x0000018000017945 */ /* 0x000fe20003800200 */
[----:B------:R-:W-:Y:S02]  /*1ee2f0*/  IMAD.MOV.U32 R49, RZ, RZ, RZ ;  /* 0x000000ffff317224 */ /* 0x000fe400078e00ff */
[----:B------:R-:W-:Y:S02]  /*1ee300*/  IMAD.MOV.U32 R55, RZ, RZ, RZ ;  /* 0x000000ffff377224 */ /* 0x000fe400078e00ff */
[----:B0-----:R-:W-:Y:S02]  /*1ee310*/  IMAD.U32 R53, RZ, RZ, UR4 ;  /* 0x00000004ff357e24 */ /* 0x001fe4000f8e00ff */
[----:B------:R-:W-:-:S07]  /*1ee320*/  IMAD.U32 R54, RZ, RZ, UR5 ;  /* 0x00000005ff367e24 */ /* 0x000fce000f8e00ff */
.L_x_11698:
        /* <DEDUP_REMOVED lines=20> */
.L_x_11697:
[----:B------:R-:W0:Y:S01]  /*1ee470*/  LDCU.64 UR4, c[0x0][0x3c8] ;  /* 0x00007900ff0477ac */ /* 0x000e220008000a00 */
[----:B------:R-:W-:Y:S01]  /*1ee480*/  BSSY.RECONVERGENT B1, `(.L_x_11699) ;  /* 0x0000018000017945 */ /* 0x000fe20003800200 */
[----:B------:R-:W-:Y:S02]  /*1ee490*/  IMAD.MOV.U32 R12, RZ, RZ, RZ ;  /* 0x000000ffff0c7224 */ /* 0x000fe400078e00ff */
[----:B------:R-:W-:Y:S02]  /*1ee4a0*/  IMAD.MOV.U32 R57, RZ, RZ, RZ ;  /* 0x000000ffff397224 */ /* 0x000fe400078e00ff */
[----:B0-----:R-:W-:Y:S02]  /*1ee4b0*/  IMAD.U32 R55, RZ, RZ, UR4 ;  /* 0x00000004ff377e24 */ /* 0x001fe4000f8e00ff */
[----:B------:R-:W-:-:S07]  /*1ee4c0*/  IMAD.U32 R54, RZ, RZ, UR5 ;  /* 0x00000005ff367e24 */ /* 0x000fce000f8e00ff */
.L_x_11700:
        /* <DEDUP_REMOVED lines=20> */
.L_x_11699:
[----:B------:R-:W0:Y:S01]  /*1ee610*/  LDCU.64 UR4, c[0x0][0x3c8] ;  /* 0x00007900ff0477ac */ /* 0x000e220008000a00 */
[----:B------:R-:W-:Y:S01]  /*1ee620*/  BSSY.RECONVERGENT B1, `(.L_x_11701) ;  /* 0x0000018000017945 */ /* 0x000fe20003800200 */
[----:B------:R-:W-:Y:S02]  /*1ee630*/  IMAD.MOV.U32 R14, RZ, RZ, RZ ;  /* 0x000000ffff0e7224 */ /* 0x000fe400078e00ff */
[----:B------:R-:W-:Y:S02]  /*1ee640*/  IMAD.MOV.U32 R57, RZ, RZ, RZ ;  /* 0x000000ffff397224 */ /* 0x000fe400078e00ff */
[----:B0-----:R-:W-:Y:S02]  /*1ee650*/  IMAD.U32 R55, RZ, RZ, UR4 ;  /* 0x00000004ff377e24 */ /* 0x001fe4000f8e00ff */
[----:B------:R-:W-:-:S07]  /*1ee660*/  IMAD.U32 R54, RZ, RZ, UR5 ;  /* 0x00000005ff367e24 */ /* 0x000fce000f8e00ff */
.L_x_11702:
        /* <DEDUP_REMOVED lines=20> */
.L_x_11701:
[----:B------:R-:W0:Y:S01]  /*1ee7b0*/  LDCU.64 UR4, c[0x0][0x3c8] ;  /* 0x00007900ff0477ac */ /* 0x000e220008000a00 */
[----:B------:R-:W-:Y:S01]  /*1ee7c0*/  BSSY.RECONVERGENT B1, `(.L_x_11703) ;  /* 0x0000018000017945 */ /* 0x000fe20003800200 */
[----:B------:R-:W-:Y:S02]  /*1ee7d0*/  IMAD.MOV.U32 R49, RZ, RZ, RZ ;  /* 0x000000ffff317224 */ /* 0x000fe400078e00ff */
[----:B------:R-:W-:Y:S02]  /*1ee7e0*/  IMAD.MOV.U32 R56, RZ, RZ, RZ ;  /* 0x000000ffff387224 */ /* 0x000fe400078e00ff */
[----:B0-----:R-:W-:Y:S02]  /*1ee7f0*/  IMAD.U32 R55, RZ, RZ, UR4 ;  /* 0x00000004ff377e24 */ /* 0x001fe4000f8e00ff */
[----:B------:R-:W-:-:S07]  /*1ee800*/  IMAD.U32 R54, RZ, RZ, UR5 ;  /* 0x00000005ff367e24 */ /* 0x000fce000f8e00ff */
.L_x_11704:
        /* <DEDUP_REMOVED lines=20> */
.L_x_11703:
[----:B------:R-:W0:Y:S01]  /*1ee950*/  LDCU.64 UR4, c[0x0][0x3c8] ;  /* 0x00007900ff0477ac */ /* 0x000e220008000a00 */
[----:B------:R-:W-:Y:S01]  /*1ee960*/  BSSY.RECONVERGENT B1, `(.L_x_11705) ;  /* 0x0000018000017945 */ /* 0x000fe20003800200 */
[----:B------:R-:W-:Y:S02]  /*1ee970*/  IMAD.MOV.U32 R12, RZ, RZ, RZ ;  /* 0x000000ffff0c7224 */ /* 0x000fe400078e00ff */
[----:B------:R-:W-:Y:S02]  /*1ee980*/  IMAD.MOV.U32 R57, RZ, RZ, RZ ;  /* 0x000000ffff397224 */ /* 0x000fe400078e00ff */
[----:B0-----:R-:W-:Y:S02]  /*1ee990*/  IMAD.U32 R55, RZ, RZ, UR4 ;  /* 0x00000004ff377e24 */ /* 0x001fe4000f8e00ff */
[----:B------:R-:W-:-:S07]  /*1ee9a0*/  IMAD.U32 R54, RZ, RZ, UR5 ;  /* 0x00000005ff367e24 */ /* 0x000fce000f8e00ff */
.L_x_11706:
        /* <DEDUP_REMOVED lines=20> */
.L_x_11705:
[----:B------:R-:W0:Y:S01]  /*1eeaf0*/  LDCU.64 UR4, c[0x0][0x3c8] ;  /* 0x00007900ff0477ac */ /* 0x000e220008000a00 */
[----:B------:R-:W-:Y:S01]  /*1eeb00*/  BSSY.RECONVERGENT B1, `(.L_x_11707) ;  /* 0x0000018000017945 */ /* 0x000fe20003800200 */
[----:B------:R-:W-:Y:S02]  /*1eeb10*/  IMAD.MOV.U32 R14, RZ, RZ, RZ ;  /* 0x000000ffff0e7224 */ /* 0x000fe400078e00ff */
[----:B------:R-:W-:Y:S02]  /*1eeb20*/  IMAD.MOV.U32 R57, RZ, RZ, RZ ;  /* 0x000000ffff397224 */ /* 0x000fe400078e00ff */
[----:B0-----:R-:W-:Y:S02]  /*1eeb30*/  IMAD.U32 R55, RZ, RZ, UR4 ;  /* 0x00000004ff377e24 */ /* 0x001fe4000f8e00ff */
[----:B------:R-:W-:-:S07]  /*1eeb40*/  IMAD.U32 R54, RZ, RZ, UR5 ;  /* 0x00000005ff367e24 */ /* 0x000fce000f8e00ff */
.L_x_11708:
        /* <DEDUP_REMOVED lines=20> */
.L_x_11707:
[----:B------:R-:W0:Y:S01]  /*1eec90*/  LDCU.64 UR4, c[0x0][0x3c8] ;  /* 0x00007900ff0477ac */ /* 0x000e220008000a00 */
[----:B------:R-:W-:Y:S01]  /*1eeca0*/  BSSY.RECONVERGENT B1, `(.L_x_11709) ;  /* 0x0000018000017945 */ /* 0x000fe20003800200 */
[----:B------:R-:W-:Y:S02]  /*1eecb0*/  IMAD.MOV.U32 R49, RZ, RZ, RZ ;  /* 0x000000ffff317224 */ /* 0x000fe400078e00ff */
[----:B------:R-:W-:Y:S02]  /*1eecc0*/  IMAD.MOV.U32 R56, RZ, RZ, RZ ;  /* 0x000000ffff387224 */ /* 0x000fe400078e00ff */
[----:B0-----:R-:W-:Y:S02]  /*1eecd0*/  IMAD.U32 R55, RZ, RZ, UR4 ;  /* 0x00000004ff377e24 */ /* 0x001fe4000f8e00ff */
[----:B------:R-:W-:-:S07]  /*1eece0*/  IMAD.U32 R54, RZ, RZ, UR5 ;  /* 0x00000005ff367e24 */ /* 0x000fce000f8e00ff */
.L_x_11710:
        /* <DEDUP_REMOVED lines=20> */
.L_x_11709:
[----:B------:R-:W0:Y:S01]  /*1eee30*/  LDCU.64 UR4, c[0x0][0x3c8] ;  /* 0x00007900ff0477ac */ /* 0x000e220008000a00 */
[----:B------:R-:W-:Y:S01]  /*1eee40*/  BSSY.RECONVERGENT B1, `(.L_x_11711) ;  /* 0x0000018000017945 */ /* 0x000fe20003800200 */
[----:B------:R-:W-:Y:S02]  /*1eee50*/  IMAD.MOV.U32 R12, RZ, RZ, RZ ;  /* 0x000000ffff0c7224 */ /* 0x000fe400078e00ff */
[----:B------:R-:W-:Y:S02]  /*1eee60*/  IMAD.MOV.U32 R57, RZ, RZ, RZ ;  /* 0x000000ffff397224 */ /* 0x000fe400078e00ff */
[----:B0-----:R-:W-:Y:S02]  /*1eee70*/  IMAD.U32 R55, RZ, RZ, UR4 ;  /* 0x00000004ff377e24 */ /* 0x001fe4000f8e00ff */
[----:B------:R-:W-:-:S07]  /*1eee80*/  IMAD.U32 R54, RZ, RZ, UR5 ;  /* 0x00000005ff367e24 */ /* 0x000fce000f8e00ff */
.L_x_11712:
        /* <DEDUP_REMOVED lines=20> */
.L_x_11711:
[----:B------:R-:W0:Y:S01]  /*1eefd0*/  LDCU.64 UR4, c[0x0][0x3c8] ;  /* 0x00007900ff0477ac */ /* 0x000e220008000a00 */
[----:B------:R-:W-:Y:S01]  /*1eefe0*/  BSSY.RECONVERGENT B1, `(.L_x_11713) ;  /* 0x0000018000017945 */ /* 0x000fe20003800200 */
[----:B------:R-:W-:Y:S02]  /*1eeff0*/  IMAD.MOV.U32 R14, RZ, RZ, RZ ;  /* 0x000000ffff0e7224 */ /* 0x000fe400078e00ff */
[----:B------:R-:W-:Y:S02]  /*1ef000*/  IMAD.MOV.U32 R57, RZ, RZ, RZ ;  /* 0x000000ffff397224 */ /* 0x000fe400078e00ff */
[----:B0-----:R-:W-:Y:S02]  /*1ef010*/  IMAD.U32 R55, RZ, RZ, UR4 ;  /* 0x00000004ff377e24 */ /* 0x001fe4000f8e00ff */
[----:B------:R-:W-:-:S07]  /*1ef020*/  IMAD.U32 R54, RZ, RZ, UR5 ;  /* 0x00000005ff367e24 */ /* 0x000fce000f8e00ff */
.L_x_11714:
        /* <DEDUP_REMOVED lines=20> */
.L_x_11713:
[----:B------:R-:W0:Y:S01]  /*1ef170*/  LDCU.64 UR4, c[0x0][0x3c8] ;  /* 0x00007900ff0477ac */ /* 0x000e220008000a00 */
[----:B------:R-:W-:Y:S01]  /*1ef180*/  BSSY.RECONVERGENT B1, `(.L_x_11715) ;  /* 0x0000018000017945 */ /* 0x000fe20003800200 */
[----:B------:R-:W-:Y:S02]  /*1ef190*/  IMAD.MOV.U32 R49, RZ, RZ, RZ ;  /* 0x000000ffff317224 */ /* 0x000fe400078e00ff */
[----:B------:R-:W-:Y:S02]  /*1ef1a0*/  IMAD.MOV.U32 R56, RZ, RZ, RZ ;  /* 0x000000ffff387224 */ /* 0x000fe400078e00ff */
[----:B0-----:R-:W-:Y:S02]  /*1ef1b0*/  IMAD.U32 R55, RZ, RZ, UR4 ;  /* 0x00000004ff377e24 */ /* 0x001fe4000f8e00ff */
[----:B------:R-:W-:-:S07]  /*1ef1c0*/  IMAD.U32 R54, RZ, RZ, UR5 ;  /* 0x00000005ff367e24 */ /* 0x000fce000f8e00ff */
.L_x_11716:
        /* <DEDUP_REMOVED lines=20> */
.L_x_11715:
[----:B------:R-:W0:Y:S01]  /*1ef310*/  LDCU.64 UR4, c[0x0][0x3c8] ;  /* 0x00007900ff0477ac */ /* 0x000e220008000a00 */
[----:B------:R-:W-:Y:S01]  /*1ef320*/  BSSY.RECONVERGENT B1, `(.L_x_11717) ;  /* 0x0000018000017945 */ /* 0x000fe20003800200 */
[----:B------:R-:W-:Y:S02]  /*1ef330*/  IMAD.MOV.U32 R12, RZ, RZ, RZ ;  /* 0x000000ffff0c7224 */ /* 0x000fe400078e00ff */
[----:B------:R-:W-:Y:S02]  /*1ef340*/  IMAD.MOV.U32 R57, RZ, RZ, RZ ;  /* 0x000000ffff397224 */ /* 0x000fe400078e00ff */
[----:B0-----:R-:W-:Y:S02]  /*1ef350*/  IMAD.U32 R55, RZ, RZ, UR4 ;  /* 0x00000004ff377e24 */ /* 0x001fe4000f8e00ff */
[----:B------:R-:W-:-:S07]  /*1ef360*/  IMAD.U32 R54, RZ, RZ, UR5 ;  /* 0x00000005ff367e24 */ /* 0x000fce000f8e00ff */
.L_x_11718:
        /* <DEDUP_REMOVED lines=20> */
.L_x_11717:
[----:B------:R-:W0:Y:S01]  /*1ef4b0*/  LDCU.64 UR4, c[0x0][0x3c8] ;  /* 0x00007900ff0477ac */ /* 0x000e220008000a00 */
[----:B------:R-:W-:Y:S01]  /*1ef4c0*/  BSSY.RECONVERGENT B1, `(.L_x_11719) ;  /* 0x0000018000017945 */ /* 0x000fe20003800200 */
[----:B------:R-:W-:Y:S02]  /*1ef4d0*/  IMAD.MOV.U32 R14, RZ, RZ, RZ ;  /* 0x000000ffff0e7224 */ /* 0x000fe400078e00ff */
[----:B------:R-:W-:Y:S02]  /*1ef4e0*/  IMAD.MOV.U32 R57, RZ, RZ, RZ ;  /* 0x000000ffff397224 */ /* 0x000fe400078e00ff */
[----:B0-----:R-:W-:Y:S02]  /*1ef4f0*/  IMAD.U32 R55, RZ, RZ, UR4 ;  /* 0x00000004ff377e24 */ /* 0x001fe4000f8e00ff */
[----:B------:R-:W-:-:S07]  /*1ef500*/  IMAD.U32 R54, RZ, RZ, UR5 ;  /* 0x00000005ff367e24 */ /* 0x000fce000f8e00ff */
.L_x_11720:
        /* <DEDUP_REMOVED lines=20> */
.L_x_11719:
[----:B------:R-:W0:Y:S01]  /*1ef650*/  LDCU.64 UR4, c[0x0][0x3c8] ;  /* 0x00007900ff0477ac */ /* 0x000e220008000a00 */
[----:B------:R-:W-:Y:S01]  /*1ef660*/  BSSY.RECONVERGENT B1, `(.L_x_11721) ;  /* 0x0000018000017945 */ /* 0x000fe20003800200 */
[----:B------:R-:W-:Y:S02]  /*1ef670*/  IMAD.MOV.U32 R49, RZ, RZ, RZ ;  /* 0x000000ffff317224 */ /* 0x000fe400078e00ff */
[----:B------:R-:W-:Y:S02]  /*1ef680*/  IMAD.MOV.U32 R56, RZ, RZ, RZ ;  /* 0x000000ffff387224 */ /* 0x000fe400078e00ff */
[----:B0-----:R-:W-:Y:S02]  /*1ef690*/  IMAD.U32 R55, RZ, RZ, UR4 ;  /* 0x00000004ff377e24 */ /* 0x001fe4000f8e00ff */
[----:B------:R-:W-:-:S07]  /*1ef6a0*/  IMAD.U32 R54, RZ, RZ, UR5 ;  /* 0x00000005ff367e24 */ /* 0x000fce000f8e00ff */
.L_x_11722:
        /* <DEDUP_REMOVED lines=20> */
.L_x_11721:
[----:B------:R-:W0:Y:S01]  /*1ef7f0*/  LDCU.64 UR4, c[0x0][0x3c8] ;  /* 0x00007900ff0477ac */ /* 0x000e220008000a00 */
[----:B------:R-:W-:Y:S01]  /*1ef800*/  BSSY.RECONVERGENT B1, `(.L_x_11723) ;  /* 0x0000018000017945 */ /* 0x000fe20003800200 */
[----:B------:R-:W-:Y:S02]  /*1ef810*/  IMAD.MOV.U32 R12, RZ, RZ, RZ ;  /* 0x000000ffff0c7224 */ /* 0x000fe400078e00ff */
[----:B------:R-:W-:Y:S02]  /*1ef820*/  IMAD.MOV.U32 R57, RZ, RZ, RZ ;  /* 0x000000ffff397224 */ /* 0x000fe400078e00ff */
[----:B0-----:R-:W-:Y:S02]  /*1ef830*/  IMAD.U32 R55, RZ, RZ, UR4 ;  /* 0x00000004ff377e24 */ /* 0x001fe4000f8e00ff */
[----:B------:R-:W-:-:S07]  /*1ef840*/  IMAD.U32 R54, RZ, RZ, UR5 ;  /* 0x00000005ff367e24 */ /* 0x000fce000f8e00ff */
.L_x_11724:
        /* <DEDUP_REMOVED lines=20> */
.L_x_11723:
[----:B------:R-:W0:Y:S01]  /*1ef990*/  LDCU.64 UR4, c[0x0][0x3c8] ;  /* 0x00007900ff0477ac */ /* 0x000e220008000a00 */
[----:B------:R-:W-:Y:S01]  /*1ef9a0*/  BSSY.RECONVERGENT B1, `(.L_x_11725) ;  /* 0x0000018000017945 */ /* 0x000fe20003800200 */
[----:B------:R-:W-:Y:S02]  /*1ef9b0*/  IMAD.MOV.U32 R14, RZ, RZ, RZ ;  /* 0x000000ffff0e7224 */ /* 0x000fe400078e00ff */
[----:B------:R-:W-:Y:S02]  /*1ef9c0*/  IMAD.MOV.U32 R57, RZ, RZ, RZ ;  /* 0x000000ffff397224 */ /* 0x000fe400078e00ff */
[----:B0-----:R-:W-:Y:S02]  /*1ef9d0*/  IMAD.U32 R55, RZ, RZ, UR4 ;  /* 0x00000004ff377e24 */ /* 0x001fe4000f8e00ff */
[----:B------:R-:W-:-:S07]  /*1ef9e0*/  IMAD.U32 R54, RZ, RZ, UR5 ;  /* 0x00000005ff367e24 */ /* 0x000fce000f8e00ff */
.L_x_11726:
        /* <DEDUP_REMOVED lines=20> */
.L_x_11725:
[----:B------:R-:W0:Y:S01]  /*1efb30*/  LDCU.64 UR4, c[0x0][0x3c8] ;  /* 0x00007900ff0477ac */ /* 0x000e220008000a00 */
[----:B------:R-:W-:Y:S01]  /*1efb40*/  BSSY.RECONVERGENT B1, `(.L_x_11727) ;  /* 0x0000018000017945 */ /* 0x000fe20003800200 */
[----:B------:R-:W-:Y:S02]  /*1efb50*/  IMAD.MOV.U32 R49, RZ, RZ, RZ ;  /* 0x000000ffff317224 */ /* 0x000fe400078e00ff */
[----:B------:R-:W-:Y:S02]  /*1efb60*/  IMAD.MOV.U32 R56, RZ, RZ, RZ ;  /* 0x000000ffff387224 */ /* 0x000fe400078e00ff */
[----:B0-----:R-:W-:Y:S02]  /*1efb70*/  IMAD.U32 R55, RZ, RZ, UR4 ;  /* 0x00000004ff377e24 */ /* 0x001fe4000f8e00ff */
[----:B------:R-:W-:-:S07]  /*1efb80*/  IMAD.U32 R54, RZ, RZ, UR5 ;  /* 0x00000005ff367e24 */ /* 0x000fce000f8e00ff */
.L_x_11728:
        /* <DEDUP_REMOVED lines=20> */
.L_x_11727:
[----:B------:R-:W0:Y:S01]  /*1efcd0*/  LDCU.64 UR4, c[0x0][0x3c8] ;  /* 0x00007900ff0477ac */ /* 0x000e220008000a00 */
[----:B------:R-:W-:Y:S01]  /*1efce0*/  BSSY.RECONVERGENT B1, `(.L_x_11729) ;  /* 0x0000018000017945 */ /* 0x000fe20003800200 */
[----:B------:R-:W-:Y:S02]  /*1efcf0*/  IMAD.MOV.U32 R12, RZ, RZ, RZ ;  /* 0x000000ffff0c7224 */ /* 0x000fe400078e00ff */
[----:B------:R-:W-:Y:S02]  /*1efd00*/  IMAD.MOV.U32 R57, RZ, RZ, RZ ;  /* 0x000000ffff397224 */ /* 0x000fe400078e00ff */
[----:B0-----:R-:W-:Y:S02]  /*1efd10*/  IMAD.U32 R55, RZ, RZ, UR4 ;  /* 0x00000004ff377e24 */ /* 0x001fe4000f8e00ff */
[----:B------:R-:W-:-:S07]  /*1efd20*/  IMAD.U32 R54, RZ, RZ, UR5 ;  /* 0x00000005ff367e24 */ /* 0x000fce000f8e00ff */
.L_x_11730:
        /* <DEDUP_REMOVED lines=20> */
.L_x_11729:
[----:B------:R-:W0:Y:S01]  /*1efe70*/  LDCU.64 UR4, c[0x0][0x3c8] ;  /* 0x00007900ff0477ac */ /* 0x000e220008000a00 */
[----:B------:R-:W-:Y:S01]  /*1efe80*/  BSSY.RECONVERGENT B1, `(.L_x_11731) ;  /* 0x0000018000017945 */ /* 0x000fe20003800200 */
[----:B------:R-:W-:Y:S02]  /*1efe90*/  IMAD.MOV.U32 R14, RZ, RZ, RZ ;  /* 0x000000ffff0e7224 */ /* 0x000fe400078e00ff */
[----:B------:R-:W-:Y:S02]  /*1efea0*/  IMAD.MOV.U32 R57, RZ, RZ, RZ ;  /* 0x000000ffff397224 */ /* 0x000fe400078e00ff */
[----:B0-----:R-:W-:Y:S02]  /*1efeb0*/  IMAD.U32 R55, RZ, RZ, UR4 ;  /* 0x00000004ff377e24 */ /* 0x001fe4000f8e00ff */
[----:B------:R-:W-:-:S07]  /*1efec0*/  IMAD.U32 R54, RZ, RZ, UR5 ;  /* 0x00000005ff367e24 */ /* 0x000fce000f8e00ff */
.L_x_11732:
        /* <DEDUP_REMOVED lines=20> */
.L_x_11731:
[----:B------:R-:W0:Y:S01]  /*1f0010*/  LDCU.64 UR4, c[0x0][0x3c8] ;  /* 0x00007900ff0477ac */ /* 0x000e220008000a00 */
[----:B------:R-:W-:Y:S01]  /*1f0020*/  BSSY.RECONVERGENT B1, `(.L_x_11733) ;  /* 0x0000018000017945 */ /* 0x000fe20003800200 */
[----:B------:R-:W-:Y:S02]  /*1f0030*/  IMAD.MOV.U32 R55, RZ, RZ, RZ ;  /* 0x000000ffff377224 */ /* 0x000fe400078e00ff */
[----:B------:R-:W-:Y:S02]  /*1f0040*/  IMAD.MOV.U32 R57, RZ, RZ, RZ ;  /* 0x000000ffff397224 */ /* 0x000fe400078e00ff */
[----:B0-----:R-:W-:Y:S02]  /*1f0050*/  IMAD.U32 R54, RZ, RZ, UR4 ;  /* 0x00000004ff367e24 */ /* 0x001fe4000f8e00ff */
[----:B------:R-:W-:-:S07]  /*1f0060*/  IMAD.U32 R53, RZ, RZ, UR5 ;  /* 0x00000005ff357e24 */ /* 0x000fce000f8e00ff */
.L_x_11734:
        /* <DEDUP_REMOVED lines=20> */
.L_x_11733:
        /* <DEDUP_REMOVED lines=9> */
.L_x_11736:
        /* <DEDUP_REMOVED lines=20> */
.L_x_11735:
[----:B------:R-:W0:Y:S01]  /*1f0380*/  LDCU.64 UR4, c[0x0][0x3c8] ;  /* 0x00007900ff0477ac */ /* 0x000e220008000a00 */
[----:B------:R-:W-:Y:S01]  /*1f0390*/  BSSY.RECONVERGENT B1, `(.L_x_11737) ;  /* 0x0000018000017945 */ /* 0x000fe20003800200 */
[----:B------:R-:W-:Y:S02]  /*1f03a0*/  IMAD.MOV.U32 R47, RZ, RZ, RZ ;  /* 0x000000ffff2f7224 */ /* 0x000fe400078e00ff */
[----:B------:R-:W-:Y:S02]  /*1f03b0*/  IMAD.MOV.U32 R55, RZ, RZ, RZ ;  /* 0x000000ffff377224 */ /* 0x000fe400078e00ff */
[----:B0-----:R-:W-:Y:S02]  /*1f03c0*/  IMAD.U32 R54, RZ, RZ, UR4 ;  /* 0x00000004ff367e24 */ /* 0x001fe4000f8e00ff */
[----:B------:R-:W-:-:S07]  /*1f03d0*/  IMAD.U32 R53, RZ, RZ, UR5 ;  /* 0x00000005ff357e24 */ /* 0x000fce000f8e00ff */
.L_x_11738:
        /* <DEDUP_REMOVED lines=20> */
.L_x_11737:
[----:B------:R-:W0:Y:S01]  /*1f0520*/  LDCU.64 UR4, c[0x0][0x3c8] ;  /* 0x00007900ff0477ac */ /* 0x000e220008000a00 */
[----:B------:R-:W-:Y:S01]  /*1f0530*/  BSSY.RECONVERGENT B1, `(.L_x_11739) ;  /* 0x0000018000017945 */ /* 0x000fe20003800200 */
[----:B------:R-:W-:Y:S02]  /*1f0540*/  IMAD.MOV.U32 R41, RZ, RZ, RZ ;  /* 0x000000ffff297224 */ /* 0x000fe400078e00ff */
[----:B------:R-:W-:Y:S02]  /*1f0550*/  IMAD.MOV.U32 R54, RZ, RZ, RZ ;  /* 0x000000ffff367224 */ /* 0x000fe400078e00ff */
[----:B0-----:R-:W-:Y:S02]  /*1f0560*/  IMAD.U32 R53, RZ, RZ, UR4 ;  /* 0x00000004ff357e24 */ /* 0x001fe4000f8e00ff */
[----:B------:R-:W-:-:S07]  /*1f0570*/  IMAD.U32 R52, RZ, RZ, UR5 ;  /* 0x00000005ff347e24 */ /* 0x000fce000f8e00ff */
.L_x_11740:
        /* <DEDUP_REMOVED lines=20> */
.L_x_11739:
[----:B------:R-:W0:Y:S01]  /*1f06c0*/  LDCU.64 UR4, c[0x0][0x3c8] ;  /* 0x00007900ff0477ac */ /* 0x000e220008000a00 */
[----:B------:R-:W-:Y:S01]  /*1f06d0*/  BSSY.RECONVERGENT B1, `(.L_x_11741) ;  /* 0x0000018000017945 */ /* 0x000fe20003800200 */
[----:B------:R-:W-:Y:S02]  /*1f06e0*/  IMAD.MOV.U32 R40, RZ, RZ, RZ ;  /* 0x000000ffff287224 */ /* 0x000fe400078e00ff */
[----:B------:R-:W-:Y:S02]  /*1f06f0*/  IMAD.MOV.U32 R55, RZ, RZ, RZ ;  /* 0x000000ffff377224 */ /* 0x000fe400078e00ff */
[----:B0-----:R-:W-:Y:S02]  /*1f0700*/  IMAD.U32 R53, RZ, RZ, UR4 ;  /* 0x00000004ff357e24 */ /* 0x001fe4000f8e00ff */
[----:B------:R-:W-:-:S07]  /*1f0710*/  IMAD.U32 R52, RZ, RZ, UR5 ;  /* 0x00000005ff347e24 */ /* 0x000fce000f8e00ff */
.L_x_11742:
        /* <DEDUP_REMOVED lines=20> */
.L_x_11741:
[----:B------:R-:W0:Y:S01]  /*1f0860*/  LDCU.64 UR4, c[0x0][0x3c8] ;  /* 0x00007900ff0477ac */ /* 0x000e220008000a00 */
[----:B------:R-:W-:Y:S01]  /*1f0870*/  BSSY.RECONVERGENT B1, `(.L_x_11743) ;  /* 0x0000018000017945 */ /* 0x000fe20003800200 */
[----:B------:R-:W-:Y:S02]  /*1f0880*/  IMAD.MOV.U32 R39, RZ, RZ, RZ ;  /* 0x000000ffff277224 */ /* 0x000fe400078e00ff */
[----:B------:R-:W-:Y:S02]  /*1f0890*/  IMAD.MOV.U32 R52, RZ, RZ, RZ ;  /* 0x000000ffff347224 */ /* 0x000fe400078e00ff */
[----:B0-----:R-:W-:Y:S02]  /*1f08a0*/  IMAD.U32 R53, RZ, RZ, UR4 ;  /* 0x00000004ff357e24 */ /* 0x001fe4000f8e00ff */
[----:B------:R-:W-:-:S07]  /*1f08b0*/  IMAD.U32 R50, RZ, RZ, UR5 ;  /* 0x00000005ff327e24 */ /* 0x000fce000f8e00ff */
.L_x_11744:
        /* <DEDUP_REMOVED lines=20> */
.L_x_11743:
[----:B------:R-:W0:Y:S01]  /*1f0a00*/  LDCU.64 UR4, c[0x0][0x3c8] ;  /* 0x00007900ff0477ac */ /* 0x000e220008000a00 */
[----:B------:R-:W-:Y:S01]  /*1f0a10*/  BSSY.RECONVERGENT B1, `(.L_x_11745) ;  /* 0x0000018000017945 */ /* 0x000fe20003800200 */
[----:B------:R-:W-:Y:S02]  /*1f0a20*/  IMAD.MOV.U32 R38, RZ, RZ, RZ ;  /* 0x000000ffff267224 */ /* 0x000fe400078e00ff */
[----:B------:R-:W-:Y:S02]  /*1f0a30*/  IMAD.MOV.U32 R53, RZ, RZ, RZ ;  /* 0x000000ffff357224 */ /* 0x000fe400078e00ff */
[----:B0-----:R-:W-:Y:S02]  /*1f0a40*/  IMAD.U32 R50, RZ, RZ, UR4 ;  /* 0x00000004ff327e24 */ /* 0x001fe4000f8e00ff */
[----:B------:R-:W-:-:S07]  /*1f0a50*/  IMAD.U32 R52, RZ, RZ, UR5 ;  /* 0x00000005ff347e24 */ /* 0x000fce000f8e00ff */
.L_x_11746:
        /* <DEDUP_REMOVED lines=20> */
.L_x_11745:
[----:B------:R-:W0:Y:S01]  /*1f0ba0*/  LDCU.64 UR4, c[0x0][0x3c8] ;  /* 0x00007900ff0477ac */ /* 0x000e220008000a00 */
[----:B------:R-:W-:Y:S01]  /*1f0bb0*/  BSSY.RECONVERGENT B1, `(.L_x_11747) ;  /* 0x0000018000017945 */ /* 0x000fe20003800200 */
[----:B------:R-:W-:Y:S02]  /*1f0bc0*/  IMAD.MOV.U32 R37, RZ, RZ, RZ ;  /* 0x000000ffff257224 */ /* 0x000fe400078e00ff */
[----:B------:R-:W-:Y:S02]  /*1f0bd0*/  IMAD.MOV.U32 R50, RZ, RZ, RZ ;  /* 0x000000ffff327224 */ /* 0x000fe400078e00ff */
[----:B0-----:R-:W-:Y:S02]  /*1f0be0*/  IMAD.U32 R47, RZ, RZ, UR4 ;  /* 0x00000004ff2f7e24 */ /* 0x001fe4000f8e00ff */
[----:B------:R-:W-:-:S07]  /*1f0bf0*/  IMAD.U32 R49, RZ, RZ, UR5 ;  /* 0x00000005ff317e24 */ /* 0x000fce000f8e00ff */
.L_x_11748:
        /* <DEDUP_REMOVED lines=20> */
.L_x_11747:
[----:B------:R-:W0:Y:S01]  /*1f0d40*/  LDCU.64 UR4, c[0x0][0x3c8] ;  /* 0x00007900ff0477ac */ /* 0x000e220008000a00 */
[----:B------:R-:W-:Y:S01]  /*1f0d50*/  BSSY.RECONVERGENT B1, `(.L_x_11749) ;  /* 0x0000018000017945 */ /* 0x000fe20003800200 */
[----:B------:R-:W-:Y:S02]  /*1f0d60*/  IMAD.MOV.U32 R36, RZ, RZ, RZ ;  /* 0x000000ffff247224 */ /* 0x000fe400078e00ff */
[----:B------:R-:W-:Y:S02]  /*1f0d70*/  IMAD.MOV.U32 R50, RZ, RZ, RZ ;  /* 0x000000ffff327224 */ /* 0x000fe400078e00ff */
[----:B0-----:R-:W-:Y:S02]  /*1f0d80*/  IMAD.U32 R48, RZ, RZ, UR4 ;  /* 0x00000004ff307e24 */ /* 0x001fe4000f8e00ff */
[----:B------:R-:W-:-:S07]  /*1f0d90*/  IMAD.U32 R49, RZ, RZ, UR5 ;  /* 0x00000005ff317e24 */ /* 0x000fce000f8e00ff */
.L_x_11750:
        /* <DEDUP_REMOVED lines=20> */
.L_x_11749:
[----:B------:R-:W0:Y:S01]  /*1f0ee0*/  LDCU.64 UR4, c[0x0][0x3c8] ;  /* 0x00007900ff0477ac */ /* 0x000e220008000a00 */
[----:B------:R-:W-:Y:S01]  /*1f0ef0*/  BSSY.RECONVERGENT B1, `(.L_x_11751) ;  /* 0x0000018000017945 */ /* 0x000fe20003800200 */
[----:B------:R-:W-:Y:S02]  /*1f0f00*/  IMAD.MOV.U32 R35, RZ, RZ, RZ ;  /* 0x000000ffff237224 */ /* 0x000fe400078e00ff */
[----:B------:R-:W-:Y:S02]  /*1f0f10*/  IMAD.MOV.U32 R48, RZ, RZ, RZ ;  /* 0x000000ffff307224 */ /* 0x000fe400078e00ff */
[----:B0-----:R-:W-:Y:S02]  /*1f0f20*/  IMAD.U32 R41, RZ, RZ, UR4 ;  /* 0x00000004ff297e24 */ /* 0x001fe4000f8e00ff */
[----:B------:R-:W-:-:S07]  /*1f0f30*/  IMAD.U32 R47, RZ, RZ, UR5 ;  /* 0x00000005ff2f7e24 */ /* 0x000fce000f8e00ff */
.L_x_11752:
        /* <DEDUP_REMOVED lines=20> */
.L_x_11751:
[----:B------:R-:W0:Y:S01]  /*1f1080*/  LDCU.64 UR4, c[0x0][0x3c8] ;  /* 0x00007900ff0477ac */ /* 0x000e220008000a00 */
[----:B------:R-:W-:Y:S01]  /*1f1090*/  BSSY.RECONVERGENT B1, `(.L_x_11753) ;  /* 0x0000018000017945 */ /* 0x000fe20003800200 */
[----:B------:R-:W-:Y:S02]  /*1f10a0*/  IMAD.MOV.U32 R34, RZ, RZ, RZ ;  /* 0x000000ffff227224 */ /* 0x000fe400078e00ff */
[----:B------:R-:W-:Y:S02]  /*1f10b0*/  IMAD.MOV.U32 R47, RZ, RZ, RZ ;  /* 0x000000ffff2f7224 */ /* 0x000fe400078e00ff */
[----:B0-----:R-:W-:Y:S02]  /*1f10c0*/  IMAD.U32 R48, RZ, RZ, UR4 ;  /* 0x00000004ff307e24 */ /* 0x001fe4000f8e00ff */
[----:B------:R-:W-:-:S07]  /*1f10d0*/  IMAD.U32 R41, RZ, RZ, UR5 ;  /* 0x00000005ff297e24 */ /* 0x000fce000f8e00ff */
.L_x_11754:
        /* <DEDUP_REMOVED lines=20> */
.L_x_11753:
[----:B------:R-:W0:Y:S01]  /*1f1220*/  LDCU.64 UR4, c[0x0][0x3c8] ;  /* 0x00007900ff0477ac */ /* 0x000e220008000a00 */
[----:B------:R-:W-:Y:S01]  /*1f1230*/  BSSY.RECONVERGENT B1, `(.L_x_11755) ;  /* 0x0000018000017945 */ /* 0x000fe20003800200 */
[----:B------:R-:W-:Y:S02]  /*1f1240*/  IMAD.MOV.U32 R33, RZ, RZ, RZ ;  /* 0x000000ffff217224 */ /* 0x000fe400078e00ff */
[----:B------:R-:W-:Y:S02]  /*1f1250*/  IMAD.MOV.U32 R48, RZ, RZ, RZ ;  /* 0x000000ffff307224 */ /* 0x000fe400078e00ff */
[----:B0-----:R-:W-:Y:S02]  /*1f1260*/  IMAD.U32 R39, RZ, RZ, UR4 ;  /* 0x00000004ff277e24 */ /* 0x001fe4000f8e00ff */
[----:B------:R-:W-:-:S07]  /*1f1270*/  IMAD.U32 R40, RZ, RZ, UR5 ;  /* 0x00000005ff287e24 */ /* 0x000fce000f8e00ff */
.L_x_11756:
        /* <DEDUP_REMOVED lines=20> */
.L_x_11755:
[----:B------:R-:W0:Y:S01]  /*1f13c0*/  LDCU.64 UR4, c[0x0][0x3c8] ;  /* 0x00007900ff0477ac */ /* 0x000e220008000a00 */
[----:B------:R-:W-:Y:S01]  /*1f13d0*/  BSSY.RECONVERGENT B1, `(.L_x_11757) ;  /* 0x0000018000017945 */ /* 0x000fe20003800200 */
[----:B------:R-:W-:Y:S02]  /*1f13e0*/  IMAD.MOV.U32 R32, RZ, RZ, RZ ;  /* 0x000000ffff207224 */ /* 0x000fe400078e00ff */
[----:B------:R-:W-:Y:S02]  /*1f13f0*/  IMAD.MOV.U32 R41, RZ, RZ, RZ ;  /* 0x000000ffff297224 */ /* 0x000fe400078e00ff */
[----:B0-----:R-:W-:Y:S02]  /*1f1400*/  IMAD.U32 R40, RZ, RZ, UR4 ;  /* 0x00000004ff287e24 */ /* 0x001fe4000f8e00ff */
[----:B------:R-:W-:-:S07]  /*1f1410*/  IMAD.U32 R39, RZ, RZ, UR5 ;  /* 0x00000005ff277e24 */ /* 0x000fce000f8e00ff */
.L_x_11758:
        /* <DEDUP_REMOVED lines=20> */
.L_x_11757:
[----:B------:R-:W0:Y:S01]  /*1f1560*/  LDCU.64 UR4, c[0x0][0x3c8] ;  /* 0x00007900ff0477ac */ /* 0x000e220008000a00 */
[----:B------:R-:W-:Y:S01]  /*1f1570*/  BSSY.RECONVERGENT B1, `(.L_x_11759) ;  /* 0x0000018000017945 */ /* 0x000fe20003800200 */
[----:B------:R-:W-:Y:S02]  /*1f1580*/  IMAD.MOV.U32 R31, RZ, RZ, RZ ;  /* 0x000000ffff1f7224 */ /* 0x000fe400078e00ff */
[----:B------:R-:W-:Y:S02]  /*1f1590*/  IMAD.MOV.U32 R40, RZ, RZ, RZ ;  /* 0x000000ffff287224 */ /* 0x000fe400078e00ff */
[----:B0-----:R-:W-:Y:S02]  /*1f15a0*/  IMAD.U32 R37, RZ, RZ, UR4 ;  /* 0x00000004ff257e24 */ /* 0x001fe4000f8e00ff */
[----:B------:R-:W-:-:S07]  /*1f15b0*/  IMAD.U32 R38, RZ, RZ, UR5 ;  /* 0x00000005ff267e24 */ /* 0x000fce000f8e00ff */
.L_x_11760:
        /* <DEDUP_REMOVED lines=20> */
.L_x_11759:
[----:B------:R-:W0:Y:S01]  /*1f1700*/  LDCU.64 UR4, c[0x0][0x3c8] ;  /* 0x00007900ff0477ac */ /* 0x000e220008000a00 */
[----:B------:R-:W-:Y:S01]  /*1f1710*/  BSSY.RECONVERGENT B1, `(.L_x_11761) ;  /* 0x0000018000017945 */ /* 0x000fe20003800200 */
[----:B------:R-:W-:Y:S02]  /*1f1720*/  IMAD.MOV.U32 R30, RZ, RZ, RZ ;  /* 0x000000ffff1e7224 */ /* 0x000fe400078e00ff */
[----:B------:R-:W-:Y:S02]  /*1f1730*/  IMAD.MOV.U32 R39, RZ, RZ, RZ ;  /* 0x000000ffff277224 */ /* 0x000fe400078e00ff */
[----:B0-----:R-:W-:Y:S02]  /*1f1740*/  IMAD.U32 R38, RZ, RZ, UR4 ;  /* 0x00000004ff267e24 */ /* 0x001fe4000f8e00ff */
[----:B------:R-:W-:-:S07]  /*1f1750*/  IMAD.U32 R37, RZ, RZ, UR5 ;  /* 0x00000005ff257e24 */ /* 0x000fce000f8e00ff */
.L_x_11762:
        /* <DEDUP_REMOVED lines=20> */
.L_x_11761:
[----:B------:R-:W0:Y:S01]  /*1f18a0*/  LDCU.64 UR4, c[0x0][0x3c8] ;  /* 0x00007900ff0477ac */ /* 0x000e220008000a00 */
[----:B------:R-:W-:Y:S01]  /*1f18b0*/  BSSY.RECONVERGENT B1, `(.L_x_11763) ;  /* 0x0000018000017945 */ /* 0x000fe20003800200 */
[----:B------:R-:W-:Y:S02]  /*1f18c0*/  IMAD.MOV.U32 R29, RZ, RZ, RZ ;  /* 0x000000ffff1d7224 */ /* 0x000fe400078e00ff */
[----:B------:R-:W-:Y:S02]  /*1f18d0*/  IMAD.MOV.U32 R38, RZ, RZ, RZ ;  /* 0x000000ffff267224 */ /* 0x000fe400078e00ff */
[----:B0-----:R-:W-:Y:S02]  /*1f18e0*/  IMAD.U32 R35, RZ, RZ, UR4 ;  /* 0x00000004ff237e24 */ /* 0x001fe4000f8e00ff */
[----:B------:R-:W-:-:S07]  /*1f18f0*/  IMAD.U32 R36, RZ, RZ, UR5 ;  /* 0x00000005ff247e24 */ /* 0x000fce000f8e00ff */
.L_x_11764:
        /* <DEDUP_REMOVED lines=20> */
.L_x_11763:
[----:B------:R-:W0:Y:S01]  /*1f1a40*/  LDCU.64 UR4, c[0x0][0x3c8] ;  /* 0x00007900ff0477ac */ /* 0x000e220008000a00 */
[----:B------:R-:W-:Y:S01]  /*1f1a50*/  BSSY.RECONVERGENT B1, `(.L_x_11765) ;  /* 0x0000018000017945 */ /* 0x000fe20003800200 */
[----:B------:R-:W-:Y:S02]  /*1f1a60*/  IMAD.MOV.U32 R28, RZ, RZ, RZ ;  /* 0x000000ffff1c7224 */ /* 0x000fe400078e00ff */
[----:B------:R-:W-:Y:S02]  /*1f1a70*/  IMAD.MOV.U32 R37, RZ, RZ, RZ ;  /* 0x000000ffff257224 */ /* 0x000fe400078e00ff */
[----:B0-----:R-:W-:Y:S02]  /*1f1a80*/  IMAD.U32 R36, RZ, RZ, UR4 ;  /* 0x00000004ff247e24 */ /* 0x001fe4000f8e00ff */
[----:B------:R-:W-:-:S07]  /*1f1a90*/  IMAD.U32 R35, RZ, RZ, UR5 ;  /* 0x00000005ff237e24 */ /* 0x000fce000f8e00ff */
.L_x_11766:
        /* <DEDUP_REMOVED lines=20> */
.L_x_11765:
[----:B------:R-:W0:Y:S01]  /*1f1be0*/  LDCU.64 UR4, c[0x0][0x3c8] ;  /* 0x00007900ff0477ac */ /* 0x000e220008000a00 */
[----:B------:R-:W-:Y:S01]  /*1f1bf0*/  BSSY.RECONVERGENT B1, `(.L_x_11767) ;  /* 0x0000018000017945 */ /* 0x000fe20003800200 */
[----:B------:R-:W-:Y:S02]  /*1f1c00*/  IMAD.MOV.U32 R27, RZ, RZ, RZ ;  /* 0x000000ffff1b7224 */ /* 0x000fe400078e00ff */
[----:B------:R-:W-:Y:S02]  /*1f1c10*/  IMAD.MOV.U32 R36, RZ, RZ, RZ ;  /* 0x000000ffff247224 */ /* 0x000fe400078e00ff */
[----:B0-----:R-:W-:Y:S02]  /*1f1c20*/  IMAD.U32 R33, RZ, RZ, UR4 ;  /* 0x00000004ff217e24 */ /* 0x001fe4000f8e00ff */
[----:B------:R-:W-:-:S07]  /*1f1c30*/  IMAD.U32 R34, RZ, RZ, UR5 ;  /* 0x00000005ff227e24 */ /* 0x000fce000f8e00ff */
.L_x_11768:
        /* <DEDUP_REMOVED lines=20> */
.L_x_11767:
[----:B------:R-:W0:Y:S01]  /*1f1d80*/  LDCU.64 UR4, c[0x0][0x3c8] ;  /* 0x00007900ff0477ac */ /* 0x000e220008000a00 */
[----:B------:R-:W-:Y:S01]  /*1f1d90*/  BSSY.RECONVERGENT B1, `(.L_x_11769) ;  /* 0x0000018000017945 */ /* 0x000fe20003800200 */
[----:B------:R-:W-:Y:S02]  /*1f1da0*/  IMAD.MOV.U32 R26, RZ, RZ, RZ ;  /* 0x000000ffff1a7224 */ /* 0x000fe400078e00ff */
[----:B------:R-:W-:Y:S02]  /*1f1db0*/  IMAD.MOV.U32 R35, RZ, RZ, RZ ;  /* 0x000000ffff237224 */ /* 0x000fe400078e00ff */
[----:B0-----:R-:W-:Y:S02]  /*1f1dc0*/  IMAD.U32 R34, RZ, RZ, UR4 ;  /* 0x00000004ff227e24 */ /* 0x001fe4000f8e00ff */
[----:B------:R-:W-:-:S07]  /*1f1dd0*/  IMAD.U32 R33, RZ, RZ, UR5 ;  /* 0x00000005ff217e24 */ /* 0x000fce000f8e00ff */
.L_x_11770:
        /* <DEDUP_REMOVED lines=20> */
.L_x_11769:
[----:B------:R-:W0:Y:S01]  /*1f1f20*/  LDCU.64 UR4, c[0x0][0x3c8] ;  /* 0x00007900ff0477ac */ /* 0x000e220008000a00 */
[----:B------:R-:W-:Y:S01]  /*1f1f30*/  BSSY.RECONVERGENT B1, `(.L_x_11771) ;  /* 0x0000017000017945 */ /* 0x000fe20003800200 */
[----:B------:R-:W-:Y:S01]  /*1f1f40*/  CS2R R32, SRZ ;  /* 0x0000000000207805 */ /* 0x000fe2000001ff00 */
[----:B0-----:R-:W-:Y:S02]  /*1f1f50*/  IMAD.U32 R31, RZ, RZ, UR4 ;  /* 0x00000004ff1f7e24 */ /* 0x001fe4000f8e00ff */
[----:B------:R-:W-:-:S07]  /*1f1f60*/  IMAD.U32 R30, RZ, RZ, UR5 ;  /* 0x00000005ff1e7e24 */ /* 0x000fce000f8e00ff */
.L_x_11772:
        /* <DEDUP_REMOVED lines=20> */
.L_x_11771:
[----:B------:R-:W0:Y:S01]  /*1f20b0*/  LDCU.64 UR4, c[0x0][0x3c8] ;  /* 0x00007900ff0477ac */ /* 0x000e220008000a00 */
[----:B------:R-:W-:Y:S01]  /*1f20c0*/  BSSY.RECONVERGENT B1, `(.L_x_11773) ;  /* 0x0000018000017945 */ /* 0x000fe20003800200 */
[----:B------:R-:W-:Y:S02]  /*1f20d0*/  IMAD.MOV.U32 R32, RZ, RZ, RZ ;  /* 0x000000ffff207224 */ /* 0x000fe400078e00ff */
[----:B------:R-:W-:Y:S02]  /*1f20e0*/  IMAD.MOV.U32 R31, RZ, RZ, RZ ;  /* 0x000000ffff1f7224 */ /* 0x000fe400078e00ff */
[----:B0-----:R-:W-:Y:S02]  /*1f20f0*/  IMAD.U32 R29, RZ, RZ, UR4 ;  /* 0x00000004ff1d7e24 */ /* 0x001fe4000f8e00ff */
[----:B------:R-:W-:-:S07]  /*1f2100*/  IMAD.U32 R30, RZ, RZ, UR5 ;  /* 0x00000005ff1e7e24 */ /* 0x000fce000f8e00ff */
.L_x_11774:
        /* <DEDUP_REMOVED lines=20> */
.L_x_11773:
        /* <DEDUP_REMOVED lines=11> */
.L_x_11776:
        /* <DEDUP_REMOVED lines=20> */
.L_x_11775:
[----:B------:R-:W0:Y:S01]  /*1f2440*/  LDCU.64 UR4, c[0x0][0x3c8] ;  /* 0x00007900ff0477ac */ /* 0x000e220008000a00 */
[----:B------:R-:W-:Y:S01]  /*1f2450*/  BSSY.RECONVERGENT B1, `(.L_x_11777) ;  /* 0x0000018000017945 */ /* 0x000fe20003800200 */
[----:B------:R-:W-:Y:S02]  /*1f2460*/  IMAD.MOV.U32 R22, RZ, RZ, RZ ;  /* 0x000000ffff167224 */ /* 0x000fe400078e00ff */
[----:B------:R-:W-:Y:S02]  /*1f2470*/  IMAD.MOV.U32 R31, RZ, RZ, RZ ;  /* 0x000000ffff1f7224 */ /* 0x000fe400078e00ff */
[----:B0-----:R-:W-:Y:S02]  /*1f2480*/  IMAD.U32 R29, RZ, RZ, UR4 ;  /* 0x00000004ff1d7e24 */ /* 0x001fe4000f8e00ff */
[----:B------:R-:W-:-:S07]  /*1f2490*/  IMAD.U32 R28, RZ, RZ, UR5 ;  /* 0x00000005ff1c7e24 */ /* 0x000fce000f8e00ff */
.L_x_11778:
        /* <DEDUP_REMOVED lines=20> */
.L_x_11777:
        /* <DEDUP_REMOVED lines=8> */
.L_x_11780:
        /* <DEDUP_REMOVED lines=20> */
.L_x_11779:
[----:B------:R-:W0:Y:S01]  /*1f27a0*/  LDCU.64 UR4, c[0x0][0x3c8] ;  /* 0x00007900ff0477ac */ /* 0x000e220008000a00 */
[----:B------:R-:W-:Y:S01]  /*1f27b0*/  BSSY.RECONVERGENT B1, `(.L_x_11781) ;  /* 0x0000018000017945 */ /* 0x000fe20003800200 */
[----:B------:R-:W-:Y:S02]  /*1f27c0*/  IMAD.MOV.U32 R23, RZ, RZ, RZ ;  /* 0x000000ffff177224 */ /* 0x000fe400078e00ff */
[----:B------:R-:W-:Y:S02]  /*1f27d0*/  IMAD.MOV.U32 R32, RZ, RZ, RZ ;  /* 0x000000ffff207224 */ /* 0x000fe400078e00ff */
[----:B0-----:R-:W-:Y:S02]  /*1f27e0*/  IMAD.U32 R30, RZ, RZ, UR4 ;  /* 0x00000004ff1e7e24 */ /* 0x001fe4000f8e00ff */
[----:B------:R-:W-:-:S07]  /*1f27f0*/  IMAD.U32 R29, RZ, RZ, UR5 ;  /* 0x00000005ff1d7e24 */ /* 0x000fce000f8e00ff */
.L_x_11782:
        /* <DEDUP_REMOVED lines=20> */
.L_x_11781:
        /* <DEDUP_REMOVED lines=8> */
.L_x_11784:
        /* <DEDUP_REMOVED lines=20> */
.L_x_11783:
[----:B------:R-:W0:Y:S01]  /*1f2b00*/  LDCU.64 UR4, c[0x0][0x3c8] ;  /* 0x00007900ff0477ac */ /* 0x000e220008000a00 */
[----:B------:R-:W-:Y:S01]  /*1f2b10*/  BSSY.RECONVERGENT B1, `(.L_x_11785) ;  /* 0x0000018000017945 */ /* 0x000fe20003800200 */
[----:B------:R-:W-:Y:S02]  /*1f2b20*/  IMAD.MOV.U32 R24, RZ, RZ, RZ ;  /* 0x000000ffff187224 */ /* 0x000fe400078e00ff */
[----:B------:R-:W-:Y:S02]  /*1f2b30*/  IMAD.MOV.U32 R31, RZ, RZ, RZ ;  /* 0x000000ffff1f7224 */ /* 0x000fe400078e00ff */
[----:B0-----:R-:W-:Y:S02]  /*1f2b40*/  IMAD.U32 R30, RZ, RZ, UR4 ;  /* 0x00000004ff1e7e24 */ /* 0x001fe4000f8e00ff */
[----:B------:R-:W-:-:S07]  /*1f2b50*/  IMAD.U32 R29, RZ, RZ, UR5 ;  /* 0x00000005ff1d7e24 */ /* 0x000fce000f8e00ff */
.L_x_11786:
        /* <DEDUP_REMOVED lines=20> */
.L_x_11785:
        /* <DEDUP_REMOVED lines=8> */
.L_x_11788:
        /* <DEDUP_REMOVED lines=20> */
.L_x_11787:
[----:B------:R-:W0:Y:S01]  /*1f2e60*/  LDCU.64 UR4, c[0x0][0x3c8] ;  /* 0x00007900ff0477ac */ /* 0x000e220008000a00 */
[----:B------:R-:W-:Y:S01]  /*1f2e70*/  BSSY.RECONVERGENT B1, `(.L_x_11789) ;  /* 0x0000018000017945 */ /* 0x000fe20003800200 */
[----:B------:R-:W-:Y:S02]  /*1f2e80*/  IMAD.MOV.U32 R22, RZ, RZ, RZ ;  /* 0x000000ffff167224 */ /* 0x000fe400078e00ff */
[----:B------:R-:W-:Y:S02]  /*1f2e90*/  IMAD.MOV.U32 R31, RZ, RZ, RZ ;  /* 0x000000ffff1f7224 */ /* 0x000fe400078e00ff */
[----:B0-----:R-:W-:Y:S02]  /*1f2ea0*/  IMAD.U32 R30, RZ, RZ, UR4 ;  /* 0x00000004ff1e7e24 */ /* 0x001fe4000f8e00ff */
[----:B------:R-:W-:-:S07]  /*1f2eb0*/  IMAD.U32 R29, RZ, RZ, UR5 ;  /* 0x00000005ff1d7e24 */ /* 0x000fce000f8e00ff */
.L_x_11790:
        /* <DEDUP_REMOVED lines=20> */
.L_x_11789:
        /* <DEDUP_REMOVED lines=8> */
.L_x_11792:
        /* <DEDUP_REMOVED lines=20> */
.L_x_11791:
[----:B------:R-:W0:Y:S01]  /*1f31c0*/  LDCU.64 UR4, c[0x0][0x3c8] ;  /* 0x00007900ff0477ac */ /* 0x000e220008000a00 */
[----:B------:R-:W-:Y:S01]  /*1f31d0*/  BSSY.RECONVERGENT B1, `(.L_x_11793) ;  /* 0x0000018000017945 */ /* 0x000fe20003800200 */
[----:B------:R-:W-:Y:S02]  /*1f31e0*/  IMAD.MOV.U32 R23, RZ, RZ, RZ ;  /* 0x000000ffff177224 */ /* 0x000fe400078e00ff */
[----:B------:R-:W-:Y:S02]  /*1f31f0*/  IMAD.MOV.U32 R46, RZ, RZ, RZ ;  /* 0x000000ffff2e7224 */ /* 0x000fe400078e00ff */
[----:B0-----:R-:W-:Y:S02]  /*1f3200*/  IMAD.U32 R40, RZ, RZ, UR4 ;  /* 0x00000004ff287e24 */ /* 0x001fe4000f8e00ff */
[----:B------:R-:W-:-:S07]  /*1f3210*/  IMAD.U32 R29, RZ, RZ, UR5 ;  /* 0x00000005ff1d7e24 */ /* 0x000fce000f8e00ff */
.L_x_11794:
        /* <DEDUP_REMOVED lines=20> */
.L_x_11793:
        /* <DEDUP_REMOVED lines=8> */
.L_x_11796:
        /* <DEDUP_REMOVED lines=20> */
.L_x_11795:
[----:B------:R-:W0:Y:S01]  /*1f3520*/  LDCU.64 UR4, c[0x0][0x3c8] ;  /* 0x00007900ff0477ac */ /* 0x000e220008000a00 */
[----:B------:R-:W-:Y:S01]  /*1f3530*/  BSSY.RECONVERGENT B1, `(.L_x_11797) ;  /* 0x0000018000017945 */ /* 0x000fe20003800200 */
[----:B------:R-:W-:Y:S02]  /*1f3540*/  IMAD.MOV.U32 R24, RZ, RZ, RZ ;  /* 0x000000ffff187224 */ /* 0x000fe400078e00ff */
[----:B------:R-:W-:Y:S02]  /*1f3550*/  IMAD.MOV.U32 R49, RZ, RZ, RZ ;  /* 0x000000ffff317224 */ /* 0x000fe400078e00ff */
[----:B0-----:R-:W-:Y:S02]  /*1f3560*/  IMAD.U32 R46, RZ, RZ, UR4 ;  /* 0x00000004ff2e7e24 */ /* 0x001fe4000f8e00ff */
[----:B------:R-:W-:-:S07]  /*1f3570*/  IMAD.U32 R41, RZ, RZ, UR5 ;  /* 0x00000005ff297e24 */ /* 0x000fce000f8e00ff */
.L_x_11798:
        /* <DEDUP_REMOVED lines=20> */
.L_x_11797:
        /* <DEDUP_REMOVED lines=8> */
.L_x_11800:
        /* <DEDUP_REMOVED lines=20> */
.L_x_11799:
[----:B------:R-:W0:Y:S01]  /*1f3880*/  LDCU.64 UR4, c[0x0][0x3c8] ;  /* 0x00007900ff0477ac */ /* 0x000e220008000a00 */
[----:B------:R-:W-:Y:S01]  /*1f3890*/  BSSY.RECONVERGENT B1, `(.L_x_11801) ;  /* 0x0000018000017945 */ /* 0x000fe20003800200 */
[----:B------:R-:W-:Y:S02]  /*1f38a0*/  IMAD.MOV.U32 R22, RZ, RZ, RZ ;  /* 0x000000ffff167224 */ /* 0x000fe400078e00ff */
[----:B------:R-:W-:Y:S02]  /*1f38b0*/  IMAD.MOV.U32 R53, RZ, RZ, RZ ;  /* 0x000000ffff357224 */ /* 0x000fe400078e00ff */
[----:B0-----:R-:W-:Y:S02]  /*1f38c0*/  IMAD.U32 R48, RZ, RZ, UR4 ;  /* 0x00000004ff307e24 */ /* 0x001fe4000f8e00ff */
[----:B------:R-:W-:-:S07]  /*1f38d0*/  IMAD.U32 R49, RZ, RZ, UR5 ;  /* 0x00000005ff317e24 */ /* 0x000fce000f8e00ff */
.L_x_11802:
        /* <DEDUP_REMOVED lines=20> */
.L_x_11801:
        /* <DEDUP_REMOVED lines=8> */
.L_x_11804:
        /* <DEDUP_REMOVED lines=20> */
.L_x_11803:
[----:B------:R-:W0:Y:S01]  /*1f3be0*/  LDCU.64 UR4, c[0x0][0x3c8] ;  /* 0x00007900ff0477ac */ /* 0x000e220008000a00 */
[----:B------:R-:W-:Y:S01]  /*1f3bf0*/  BSSY.RECONVERGENT B1, `(.L_x_11805) ;  /* 0x0000018000017945 */ /* 0x000fe20003800200 */
[----:B------:R-:W-:Y:S02]  /*1f3c00*/  IMAD.MOV.U32 R40, RZ, RZ, RZ ;  /* 0x000000ffff287224 */ /* 0x000fe400078e00ff */
[----:B------:R-:W-:Y:S02]  /*1f3c10*/  IMAD.MOV.U32 R55, RZ, RZ, RZ ;  /* 0x000000ffff377224 */ /* 0x000fe400078e00ff */
[----:B0-----:R-:W-:Y:S02]  /*1f3c20*/  IMAD.U32 R50, RZ, RZ, UR4 ;  /* 0x00000004ff327e24 */ /* 0x001fe4000f8e00ff */
[----:B------:R-:W-:-:S07]  /*1f3c30*/  IMAD.U32 R53, RZ, RZ, UR5 ;  /* 0x00000005ff357e24 */ /* 0x000fce000f8e00ff */
.L_x_11806:
        /* <DEDUP_REMOVED lines=20> */
.L_x_11805:
        /* <DEDUP_REMOVED lines=8> */
.L_x_11808:
        /* <DEDUP_REMOVED lines=20> */
.L_x_11807:
[----:B------:R-:W0:Y:S01]  /*1f3f40*/  LDCU.64 UR4, c[0x0][0x3c8] ;  /* 0x00007900ff0477ac */ /* 0x000e220008000a00 */
[----:B------:R-:W-:Y:S01]  /*1f3f50*/  BSSY.RECONVERGENT B1, `(.L_x_11809) ;  /* 0x0000018000017945 */ /* 0x000fe20003800200 */
[----:B------:R-:W-:Y:S02]  /*1f3f60*/  IMAD.MOV.U32 R46, RZ, RZ, RZ ;  /* 0x000000ffff2e7224 */ /* 0x000fe400078e00ff */
[----:B------:R-:W-:Y:S02]  /*1f3f70*/  IMAD.MOV.U32 R55, RZ, RZ, RZ ;  /* 0x000000ffff377224 */ /* 0x000fe400078e00ff */
[----:B0-----:R-:W-:Y:S02]  /*1f3f80*/  IMAD.U32 R50, RZ, RZ, UR4 ;  /* 0x00000004ff327e24 */ /* 0x001fe4000f8e00ff */
[----:B------:R-:W-:-:S07]  /*1f3f90*/  IMAD.U32 R52, RZ, RZ, UR5 ;  /* 0x00000005ff347e24 */ /* 0x000fce000f8e00ff */
.L_x_11810:
        /* <DEDUP_REMOVED lines=20> */
.L_x_11809:
        /* <DEDUP_REMOVED lines=8> */
.L_x_11812:
        /* <DEDUP_REMOVED lines=20> */
.L_x_11811:
[----:B------:R-:W0:Y:S01]  /*1f42a0*/  LDCU.64 UR4, c[0x0][0x3c8] ;  /* 0x00007900ff0477ac */ /* 0x000e220008000a00 */
[----:B------:R-:W-:Y:S01]  /*1f42b0*/  BSSY.RECONVERGENT B1, `(.L_x_11813) ;  /* 0x0000018000017945 */ /* 0x000fe20003800200 */
[----:B------:R-:W-:Y:S02]  /*1f42c0*/  IMAD.MOV.U32 R55, RZ, RZ, RZ ;  /* 0x000000ffff377224 */ /* 0x000fe400078e00ff */
[----:B------:R-:W-:Y:S02]  /*1f42d0*/  IMAD.MOV.U32 R57, RZ, RZ, RZ ;  /* 0x000000ffff397224 */ /* 0x000fe400078e00ff */
[----:B0-----:R-:W-:Y:S02]  /*1f42e0*/  IMAD.U32 R54, RZ, RZ, UR4 ;  /* 0x00000004ff367e24 */ /* 0x001fe4000f8e00ff */
[----:B------:R-:W-:-:S07]  /*1f42f0*/  IMAD.U32 R53, RZ, RZ, UR5 ;  /* 0x00000005ff357e24 */ /* 0x000fce000f8e00ff */
.L_x_11814:
        /* <DEDUP_REMOVED lines=20> */
.L_x_11813:
        /* <DEDUP_REMOVED lines=9> */
.L_x_11816:
        /* <DEDUP_REMOVED lines=20> */
.L_x_11815:
[----:B------:R-:W0:Y:S01]  /*1f4610*/  LDCU.64 UR4, c[0x0][0x3c8] ;  /* 0x00007900ff0477ac */ /* 0x000e220008000a00 */
[----:B------:R-:W-:Y:S01]  /*1f4620*/  BSSY.RECONVERGENT B1, `(.L_x_11817) ;  /* 0x0000018000017945 */ /* 0x000fe20003800200 */
[----:B------:R-:W-:Y:S02]  /*1f4630*/  IMAD.MOV.U32 R48, RZ, RZ, RZ ;  /* 0x000000ffff307224 */ /* 0x000fe400078e00ff */
[----:B------:R-:W-:Y:S02]  /*1f4640*/  IMAD.MOV.U32 R55, RZ, RZ, RZ ;  /* 0x000000ffff377224 */ /* 0x000fe400078e00ff */
[----:B0-----:R-:W-:Y:S02]  /*1f4650*/  IMAD.U32 R52, RZ, RZ, UR4 ;  /* 0x00000004ff347e24 */ /* 0x001fe4000f8e00ff */
[----:B------:R-:W-:-:S07]  /*1f4660*/  IMAD.U32 R54, RZ, RZ, UR5 ;  /* 0x00000005ff367e24 */ /* 0x000fce000f8e00ff */
.L_x_11818:
        /* <DEDUP_REMOVED lines=20> */
.L_x_11817:
[----:B------:R-:W0:Y:S01]  /*1f47b0*/  LDCU.64 UR4, c[0x0][0x3c8] ;  /* 0x00007900ff0477ac */ /* 0x000e220008000a00 */
[----:B------:R-:W-:Y:S01]  /*1f47c0*/  BSSY.RECONVERGENT B1, `(.L_x_11819) ;  /* 0x0000018000017945 */ /* 0x000fe20003800200 */
[----:B------:R-:W-:Y:S02]  /*1f47d0*/  IMAD.MOV.U32 R9, RZ, RZ, RZ ;  /* 0x000000ffff097224 */ /* 0x000fe400078e00ff */
[----:B------:R-:W-:Y:S02]  /*1f47e0*/  IMAD.MOV.U32 R56, RZ, RZ, RZ ;  /* 0x000000ffff387224 */ /* 0x000fe400078e00ff */
[----:B0-----:R-:W-:Y:S02]  /*1f47f0*/  IMAD.U32 R55, RZ, RZ, UR4 ;  /* 0x00000004ff377e24 */ /* 0x001fe4000f8e00ff */
[----:B------:R-:W-:-:S07]  /*1f4800*/  IMAD.U32 R54, RZ, RZ, UR5 ;  /* 0x00000005ff367e24 */ /* 0x000fce000f8e00ff */
.L_x_11820:
        /* <DEDUP_REMOVED lines=20> */
.L_x_11819:
[----:B------:R-:W0:Y:S01]  /*1f4950*/  LDCU.64 UR4, c[0x0][0x3c8] ;  /* 0x00007900ff0477ac */ /* 0x000e220008000a00 */
[----:B------:R-:W-:Y:S01]  /*1f4960*/  BSSY.RECONVERGENT B1, `(.L_x_11821) ;  /* 0x0000018000017945 */ /* 0x000fe20003800200 */
[----:B------:R-:W-:Y:S02]  /*1f4970*/  IMAD.MOV.U32 R18, RZ, RZ, RZ ;  /* 0x000000ffff127224 */ /* 0x000fe400078e00ff */
[----:B------:R-:W-:Y:S02]  /*1f4980*/  IMAD.MOV.U32 R57, RZ, RZ, RZ ;  /* 0x000000ffff397224 */ /* 0x000fe400078e00ff */
[----:B0-----:R-:W-:Y:S02]  /*1f4990*/  IMAD.U32 R55, RZ, RZ, UR4 ;  /* 0x00000004ff377e24 */ /* 0x001fe4000f8e00ff */
[----:B------:R-:W-:-:S07]  /*1f49a0*/  IMAD.U32 R54, RZ, RZ, UR5 ;  /* 0x00000005ff367e24 */ /* 0x000fce000f8e00ff */
.L_x_11822:
        /* <DEDUP_REMOVED lines=20> */
.L_x_11821:
[----:B------:R-:W0:Y:S01]  /*1f4af0*/  LDCU.64 UR4, c[0x0][0x3c8] ;  /* 0x00007900ff0477ac */ /* 0x000e220008000a00 */
[----:B------:R-:W-:Y:S01]  /*1f4b00*/  BSSY.RECONVERGENT B1, `(.L_x_11823) ;  /* 0x0000018000017945 */ /* 0x000fe20003800200 */
[----:B------:R-:W-:Y:S02]  /*1f4b10*/  IMAD.MOV.U32 R48, RZ, RZ, RZ ;  /* 0x000000ffff307224 */ /* 0x000fe400078e00ff */
[----:B------:R-:W-:Y:S02]  /*1f4b20*/  IMAD.MOV.U32 R57, RZ, RZ, RZ ;  /* 0x000000ffff397224 */ /* 0x000fe400078e00ff */
[----:B0-----:R-:W-:Y:S02]  /*1f4b30*/  IMAD.U32 R55, RZ, RZ, UR4 ;  /* 0x00000004ff377e24 */ /* 0x001fe4000f8e00ff */
[----:B------:R-:W-:-:S07]  /*1f4b40*/  IMAD.U32 R54, RZ, RZ, UR5 ;  /* 0x00000005ff367e24 */ /* 0x000fce000f8e00ff */
.L_x_11824:
        /* <DEDUP_REMOVED lines=20> */
.L_x_11823:
[----:B------:R-:W0:Y:S01]  /*1f4c90*/  LDCU.64 UR4, c[0x0][0x3c8] ;  /* 0x00007900ff0477ac */ /* 0x000e220008000a00 */
[----:B------:R-:W-:Y:S01]  /*1f4ca0*/  BSSY.RECONVERGENT B1, `(.L_x_11825) ;  /* 0x0000018000017945 */ /* 0x000fe20003800200 */
[----:B------:R-:W-:Y:S02]  /*1f4cb0*/  IMAD.MOV.U32 R9, RZ, RZ, RZ ;  /* 0x000000ffff097224 */ /* 0x000fe400078e00ff */
[----:B------:R-:W-:Y:S02]  /*1f4cc0*/  IMAD.MOV.U32 R56, RZ, RZ, RZ ;  /* 0x000000ffff387224 */ /* 0x000fe400078e00ff */
[----:B0-----:R-:W-:Y:S02]  /*1f4cd0*/  IMAD.U32 R55, RZ, RZ, UR4 ;  /* 0x00000004ff377e24 */ /* 0x001fe4000f8e00ff */
[----:B------:R-:W-:-:S07]  /*1f4ce0*/  IMAD.U32 R54, RZ, RZ, UR5 ;  /* 0x00000005ff367e24 */ /* 0x000fce000f8e00ff */
.L_x_11826:
        /* <DEDUP_REMOVED lines=20> */
.L_x_11825:
[----:B------:R-:W0:Y:S01]  /*1f4e30*/  LDCU.64 UR4, c[0x0][0x3c8] ;  /* 0x00007900ff0477ac */ /* 0x000e220008000a00 */
[----:B------:R-:W-:Y:S01]  /*1f4e40*/  BSSY.RECONVERGENT B1, `(.L_x_11827) ;  /* 0x0000018000017945 */ /* 0x000fe20003800200 */
[----:B------:R-:W-:Y:S02]  /*1f4e50*/  IMAD.MOV.U32 R18, RZ, RZ, RZ ;  /* 0x000000ffff127224 */ /* 0x000fe400078e00ff */
[----:B------:R-:W-:Y:S02]  /*1f4e60*/  IMAD.MOV.U32 R57, RZ, RZ, RZ ;  /* 0x000000ffff397224 */ /* 0x000fe400078e00ff */
[----:B0-----:R-:W-:Y:S02]  /*1f4e70*/  IMAD.U32 R55, RZ, RZ, UR4 ;  /* 0x00000004ff377e24 */ /* 0x001fe4000f8e00ff */
[----:B------:R-:W-:-:S07]  /*1f4e80*/  IMAD.U32 R54, RZ, RZ, UR5 ;  /* 0x00000005ff367e24 */ /* 0x000fce000f8e00ff */
.L_x_11828:
        /* <DEDUP_REMOVED lines=20> */
.L_x_11827:
[----:B------:R-:W0:Y:S01]  /*1f4fd0*/  LDCU.64 UR4, c[0x0][0x3c8] ;  /* 0x00007900ff0477ac */ /* 0x000e220008000a00 */
[----:B------:R-:W-:Y:S01]  /*1f4fe0*/  BSSY.RECONVERGENT B1, `(.L_x_11829) ;  /* 0x0000018000017945 */ /* 0x000fe20003800200 */
[----:B------:R-:W-:Y:S02]  /*1f4ff0*/  IMAD.MOV.U32 R48, RZ, RZ, RZ ;  /* 0x000000ffff307224 */ /* 0x000fe400078e00ff */
[----:B------:R-:W-:Y:S02]  /*1f5000*/  IMAD.MOV.U32 R57, RZ, RZ, RZ ;  /* 0x000000ffff397224 */ /* 0x000fe400078e00ff */
[----:B0-----:R-:W-:Y:S02]  /*1f5010*/  IMAD.U32 R55, RZ, RZ, UR4 ;  /* 0x00000004ff377e24 */ /* 0x001fe4000f8e00ff */
[----:B------:R-:W-:-:S07]  /*1f5020*/  IMAD.U32 R54, RZ, RZ, UR5 ;  /* 0x00000005ff367e24 */ /* 0x000fce000f8e00ff */
.L_x_11830:
        /* <DEDUP_REMOVED lines=20> */
.L_x_11829:
[----:B------:R-:W0:Y:S01]  /*1f5170*/  LDCU.64 UR4, c[0x0][0x3c8] ;  /* 0x00007900ff0477ac */ /* 0x000e220008000a00 */
[----:B------:R-:W-:Y:S01]  /*1f5180*/  BSSY.RECONVERGENT B1, `(.L_x_11831) ;  /* 0x0000018000017945 */ /* 0x000fe20003800200 */
[----:B------:R-:W-:Y:S02]  /*1f5190*/  IMAD.MOV.U32 R9, RZ, RZ, RZ ;  /* 0x000000ffff097224 */ /* 0x000fe400078e00ff */
[----:B------:R-:W-:Y:S02]  /*1f51a0*/  IMAD.MOV.U32 R56, RZ, RZ, RZ ;  /* 0x000000ffff387224 */ /* 0x000fe400078e00ff */
[----:B0-----:R-:W-:Y:S02]  /*1f51b0*/  IMAD.U32 R55, RZ, RZ, UR4 ;  /* 0x00000004ff377e24 */ /* 0x001fe4000f8e00ff */
[----:B------:R-:W-:-:S07]  /*1f51c0*/  IMAD.U32 R54, RZ, RZ, UR5 ;  /* 0x00000005ff367e24 */ /* 0x000fce000f8e00ff */
.L_x_11832:
        /* <DEDUP_REMOVED lines=20> */
.L_x_11831:
[----:B------:R-:W0:Y:S01]  /*1f5310*/  LDCU.64 UR4, c[0x0][0x3c8] ;  /* 0x00007900ff0477ac */ /* 0x000e220008000a00 */
[----:B------:R-:W-:Y:S01]  /*1f5320*/  BSSY.RECONVERGENT B1, `(.L_x_11833) ;  /* 0x0000018000017945 */ /* 0x000fe20003800200 */
[----:B------:R-:W-:Y:S02]  /*1f5330*/  IMAD.MOV.U32 R18, RZ, RZ, RZ ;  /* 0x000000ffff127224 */ /* 0x000fe400078e00ff */
[----:B------:R-:W-:Y:S02]  /*1f5340*/  IMAD.MOV.U32 R57, RZ, RZ, RZ ;  /* 0x000000ffff397224 */ /* 0x000fe400078e00ff */
[----:B0-----:R-:W-:Y:S02]  /*1f5350*/  IMAD.U32 R55, RZ, RZ, UR4 ;  /* 0x00000004ff377e24 */ /* 0x001fe4000f8e00ff */
[----:B------:R-:W-:-:S07]  /*1f5360*/  IMAD.U32 R54, RZ, RZ, UR5 ;  /* 0x00000005ff367e24 */ /* 0x000fce000f8e00ff */
.L_x_11834:
        /* <DEDUP_REMOVED lines=20> */
.L_x_11833:
[----:B------:R-:W0:Y:S01]  /*1f54b0*/  LDCU.64 UR4, c[0x0][0x3c8] ;  /* 0x00007900ff0477ac */ /* 0x000e220008000a00 */
[----:B------:R-:W-:Y:S01]  /*1f54c0*/  BSSY.RECONVERGENT B1, `(.L_x_11835) ;  /* 0x0000018000017945 */ /* 0x000fe20003800200 */
[----:B------:R-:W-:Y:S02]  /*1f54d0*/  IMAD.MOV.U32 R48, RZ, RZ, RZ ;  /* 0x000000ffff307224 */ /* 0x000fe400078e00ff */
[----:B------:R-:W-:Y:S02]  /*1f54e0*/  IMAD.MOV.U32 R57, RZ, RZ, RZ ;  /* 0x000000ffff397224 */ /* 0x000fe400078e00ff */
[----:B0-----:R-:W-:Y:S02]  /*1f54f0*/  IMAD.U32 R55, RZ, RZ, UR4 ;  /* 0x00000004ff377e24 */ /* 0x001fe4000f8e00ff */
[----:B------:R-:W-:-:S07]  /*1f5500*/  IMAD.U32 R54, RZ, RZ, UR5 ;  /* 0x00000005ff367e24 */ /* 0x000fce000f8e00ff */
.L_x_11836:
        /* <DEDUP_REMOVED lines=20> */
.L_x_11835:
[----:B------:R-:W0:Y:S01]  /*1f5650*/  LDCU.64 UR4, c[0x0][0x3c8] ;  /* 0x00007900ff0477ac */ /* 0x000e220008000a00 */
[----:B------:R-:W-:Y:S01]  /*1f5660*/  BSSY.RECONVERGENT B1, `(.L_x_11837) ;  /* 0x0000018000017945 */ /* 0x000fe20003800200 */
[----:B------:R-:W-:Y:S02]  /*1f5670*/  IMAD.MOV.U32 R9, RZ, RZ, RZ ;  /* 0x000000ffff097224 */ /* 0x000fe400078e00ff */
[----:B------:R-:W-:Y:S02]  /*1f5680*/  IMAD.MOV.U32 R56, RZ, RZ, RZ ;  /* 0x000000ffff387224 */ /* 0x000fe400078e00ff */
[----:B0-----:R-:W-:Y:S02]  /*1f5690*/  IMAD.U32 R55, RZ, RZ, UR4 ;  /* 0x00000004ff377e24 */ /* 0x001fe4000f8e00ff */
[----:B------:R-:W-:-:S07]  /*1f56a0*/  IMAD.U32 R54, RZ, RZ, UR5 ;  /* 0x00000005ff367e24 */ /* 0x000fce000f8e00ff */
.L_x_11838:
        /* <DEDUP_REMOVED lines=20> */
.L_x_11837:
[----:B------:R-:W0:Y:S01]  /*1f57f0*/  LDCU.64 UR4, c[0x0][0x3c8] ;  /* 0x00007900ff0477ac */ /* 0x000e220008000a00 */
[----:B------:R-:W-:Y:S01]  /*1f5800*/  BSSY.RECONVERGENT B1, `(.L_x_11839) ;  /* 0x0000018000017945 */ /* 0x000fe20003800200 */
[----:B------:R-:W-:Y:S02]  /*1f5810*/  IMAD.MOV.U32 R18, RZ, RZ, RZ ;  /* 0x000000ffff127224 */ /* 0x000fe400078e00ff */
[----:B------:R-:W-:Y:S02]  /*1f5820*/  IMAD.MOV.U32 R57, RZ, RZ, RZ ;  /* 0x000000ffff397224 */ /* 0x000fe400078e00ff */
[----:B0-----:R-:W-:Y:S02]  /*1f5830*/  IMAD.U32 R55, RZ, RZ, UR4 ;  /* 0x00000004ff377e24 */ /* 0x001fe4000f8e00ff */
[----:B------:R-:W-:-:S07]  /*1f5840*/  IMAD.U32 R54, RZ, RZ, UR5 ;  /* 0x00000005ff367e24 */ /* 0x000fce000f8e00ff */
.L_x_11840:
        /* <DEDUP_REMOVED lines=20> */
.L_x_11839:
[----:B------:R-:W0:Y:S01]  /*1f5990*/  LDCU.64 UR4, c[0x0][0x3c8] ;  /* 0x00007900ff0477ac */ /* 0x000e220008000a00 */
[----:B------:R-:W-:Y:S01]  /*1f59a0*/  BSSY.RECONVERGENT B1, `(.L_x_11841) ;  /* 0x0000018000017945 */ /* 0x000fe20003800200 */
[----:B------:R-:W-:Y:S02]  /*1f59b0*/  IMAD.MOV.U32 R48, RZ, RZ, RZ ;  /* 0x000000ffff307224 */ /* 0x000fe400078e00ff */
[----:B------:R-:W-:Y:S02]  /*1f59c0*/  IMAD.MOV.U32 R57, RZ, RZ, RZ ;  /* 0x000000ffff397224 */ /* 0x000fe400078e00ff */
[----:B0-----:R-:W-:Y:S02]  /*1f59d0*/  IMAD.U32 R55, RZ, RZ, UR4 ;  /* 0x00000004ff377e24 */ /* 0x001fe4000f8e00ff */
[----:B------:R-:W-:-:S07]  /*1f59e0*/  IMAD.U32 R54, RZ, RZ, UR5 ;  /* 0x00000005ff367e24 */ /* 0x000fce000f8e00ff */
.L_x_11842:
        /* <DEDUP_REMOVED lines=20> */
.L_x_11841:
[----:B------:R-:W0:Y:S01]  /*1f5b30*/  LDCU.64 UR4, c[0x0][0x3c8] ;  /* 0x00007900ff0477ac */ /* 0x000e220008000a00 */
[----:B------:R-:W-:Y:S01]  /*1f5b40*/  BSSY.RECONVERGENT B1, `(.L_x_11843) ;  /* 0x0000018000017945 */ /* 0x000fe20003800200 */
[----:B------:R-:W-:Y:S02]  /*1f5b50*/  IMAD.MOV.U32 R9, RZ, RZ, RZ ;  /* 0x000000ffff097224 */ /* 0x000fe400078e00ff */
[----:B------:R-:W-:Y:S02]  /*1f5b60*/  IMAD.MOV.U32 R56, RZ, RZ, RZ ;  /* 0x000000ffff387224 */ /* 0x000fe400078e00ff */
[----:B0-----:R-:W-:Y:S02]  /*1f5b70*/  IMAD.U32 R55, RZ, RZ, UR4 ;  /* 0x00000004ff377e24 */ /* 0x001fe4000f8e00ff */
[----:B------:R-:W-:-:S07]  /*1f5b80*/  IMAD.U32 R54, RZ, RZ, UR5 ;  /* 0x00000005ff367e24 */ /* 0x000fce000f8e00ff */
.L_x_11844:
        /* <DEDUP_REMOVED lines=20> */
.L_x_11843:
[----:B------:R-:W0:Y:S01]  /*1f5cd0*/  LDCU.64 UR4, c[0x0][0x3c8] ;  /* 0x00007900ff0477ac */ /* 0x000e220008000a00 */
[----:B------:R-:W-:Y:S01]  /*1f5ce0*/  BSSY.RECONVERGENT B1, `(.L_x_11845) ;  /* 0x0000018000017945 */ /* 0x000fe20003800200 */
[----:B------:R-:W-:Y:S02]  /*1f5cf0*/  IMAD.MOV.U32 R18, RZ, RZ, RZ ;  /* 0x000000ffff127224 */ /* 0x000fe400078e00ff */
[----:B------:R-:W-:Y:S02]  /*1f5d00*/  IMAD.MOV.U32 R57, RZ, RZ, RZ ;  /* 0x000000ffff397224 */ /* 0x000fe400078e00ff */
[----:B0-----:R-:W-:Y:S02]  /*1f5d10*/  IMAD.U32 R55, RZ, RZ, UR4 ;  /* 0x00000004ff377e24 */ /* 0x001fe4000f8e00ff */
[----:B------:R-:W-:-:S07]  /*1f5d20*/  IMAD.U32 R54, RZ, RZ, UR5 ;  /* 0x00000005ff367e24 */ /* 0x000fce000f8e00ff */
.L_x_11846:
        /* <DEDUP_REMOVED lines=20> */
.L_x_11845:
[----:B------:R-:W0:Y:S01]  /*1f5e70*/  LDCU.64 UR4, c[0x0][0x3c8] ;  /* 0x00007900ff0477ac */ /* 0x000e220008000a00 */
[----:B------:R-:W-:Y:S01]  /*1f5e80*/  BSSY.RECONVERGENT B1, `(.L_x_11847) ;  /* 0x0000018000017945 */ /* 0x000fe20003800200 */
[----:B------:R-:W-:Y:S02]  /*1f5e90*/  IMAD.MOV.U32 R48, RZ, RZ, RZ ;  /* 0x000000ffff307224 */ /* 0x000fe400078e00ff */
[----:B------:R-:W-:Y:S02]  /*1f5ea0*/  IMAD.MOV.U32 R57, RZ, RZ, RZ ;  /* 0x000000ffff397224 */ /* 0x000fe400078e00ff */
[----:B0-----:R-:W-:Y:S02]  /*1f5eb0*/  IMAD.U32 R55, RZ, RZ, UR4 ;  /* 0x00000004ff377e24 */ /* 0x001fe4000f8e00ff */
[----:B------:R-:W-:-:S07]  /*1f5ec0*/  IMAD.U32 R54, RZ, RZ, UR5 ;  /* 0x00000005ff367e24 */ /* 0x000fce000f8e00ff */
.L_x_11848:
        /* <DEDUP_REMOVED lines=20> */
.L_x_11847:
[----:B------:R-:W0:Y:S01]  /*1f6010*/  LDCU.64 UR4, c[0x0][0x3c8] ;  /* 0x00007900ff0477ac */ /* 0x000e220008000a00 */
[----:B------:R-:W-:Y:S01]  /*1f6020*/  BSSY.RECONVERGENT B1, `(.L_x_11849) ;  /* 0x0000018000017945 */ /* 0x000fe20003800200 */
[----:B------:R-:W-:Y:S02]  /*1f6030*/  IMAD.MOV.U32 R9, RZ, RZ, RZ ;  /* 0x000000ffff097224 */ /* 0x000fe400078e00ff */
[----:B------:R-:W-:Y:S02]  /*1f6040*/  IMAD.MOV.U32 R56, RZ, RZ, RZ ;  /* 0x000000ffff387224 */ /* 0x000fe400078e00ff */
[----:B0-----:R-:W-:Y:S02]  /*1f6050*/  IMAD.U32 R55, RZ, RZ, UR4 ;  /* 0x00000004ff377e24 */ /* 0x001fe4000f8e00ff */
[----:B------:R-:W-:-:S07]  /*1f6060*/  IMAD.U32 R54, RZ, RZ, UR5 ;  /* 0x00000005ff367e24 */ /* 0x000fce000f8e00ff */
.L_x_11850:
        /* <DEDUP_REMOVED lines=20> */
.L_x_11849:
[----:B------:R-:W0:Y:S01]  /*1f61b0*/  LDCU.64 UR4, c[0x0][0x3c8] ;  /* 0x00007900ff0477ac */ /* 0x000e220008000a00 */
[----:B------:R-:W-:Y:S01]  /*1f61c0*/  BSSY.RECONVERGENT B1, `(.L_x_11851) ;  /* 0x0000018000017945 */ /* 0x000fe20003800200 */
[----:B------:R-:W-:Y:S02]  /*1f61d0*/  IMAD.MOV.U32 R18, RZ, RZ, RZ ;  /* 0x000000ffff127224 */ /* 0x000fe400078e00ff */
[----:B------:R-:W-:Y:S02]  /*1f61e0*/  IMAD.MOV.U32 R57, RZ, RZ, RZ ;  /* 0x000000ffff397224 */ /* 0x000fe400078e00ff */
[----:B0-----:R-:W-:Y:S02]  /*1f61f0*/  IMAD.U32 R55, RZ, RZ, UR4 ;  /* 0x00000004ff377e24 */ /* 0x001fe4000f8e00ff */
[----:B------:R-:W-:-:S07]  /*1f6200*/  IMAD.U32 R54, RZ, RZ, UR5 ;  /* 0x00000005ff367e24 */ /* 0x000fce000f8e00ff */
.L_x_11852:
        /* <DEDUP_REMOVED lines=20> */
.L_x_11851:
[----:B------:R-:W0:Y:S01]  /*1f6350*/  LDCU.64 UR4, c[0x0][0x3c8] ;  /* 0x00007900ff0477ac */ /* 0x000e220008000a00 */
[----:B------:R-:W-:Y:S01]  /*1f6360*/  BSSY.RECONVERGENT B1, `(.L_x_11853) ;  /* 0x0000018000017945 */ /* 0x000fe20003800200 */
[----:B------:R-:W-:Y:S02]  /*1f6370*/  IMAD.MOV.U32 R55, RZ, RZ, RZ ;  /* 0x000000ffff377224 */ /* 0x000fe400078e00ff */
[----:B------:R-:W-:Y:S02]  /*1f6380*/  IMAD.MOV.U32 R57, RZ, RZ, RZ ;  /* 0x000000ffff397224 */ /* 0x000fe400078e00ff */
[----:B0-----:R-:W-:Y:S02]  /*1f6390*/  IMAD.U32 R53, RZ, RZ, UR4 ;  /* 0x00000004ff357e24 */ /* 0x001fe4000f8e00ff */
[----:B------:R-:W-:-:S07]  /*1f63a0*/  IMAD.U32 R54, RZ, RZ, UR5 ;  /* 0x00000005ff367e24 */ /* 0x000fce000f8e00ff */
.L_x_11854:
        /* <DEDUP_REMOVED lines=20> */
.L_x_11853:
        /* <DEDUP_REMOVED lines=9> */
.L_x_11856:
        /* <DEDUP_REMOVED lines=20> */
.L_x_11855:
[----:B------:R-:W0:Y:S01]  /*1f66c0*/  LDCU.64 UR4, c[0x0][0x3c8] ;  /* 0x00007900ff0477ac */ /* 0x000e220008000a00 */
[----:B------:R-:W-:Y:S01]  /*1f66d0*/  BSSY.RECONVERGENT B1, `(.L_x_11857) ;  /* 0x0000018000017945 */ /* 0x000fe20003800200 */
[----:B------:R-:W-:Y:S02]  /*1f66e0*/  IMAD.MOV.U32 R17, RZ, RZ, RZ ;  /* 0x000000ffff117224 */ /* 0x000fe400078e00ff */
[----:B------:R-:W-:Y:S02]  /*1f66f0*/  IMAD.MOV.U32 R55, RZ, RZ, RZ ;  /* 0x000000ffff377224 */ /* 0x000fe400078e00ff */
[----:B0-----:R-:W-:Y:S02]  /*1f6700*/  IMAD.U32 R54, RZ, RZ, UR4 ;  /* 0x00000004ff367e24 */ /* 0x001fe4000f8e00ff */
[----:B------:R-:W-:-:S07]  /*1f6710*/  IMAD.U32 R53, RZ, RZ, UR5 ;  /* 0x00000005ff357e24 */ /* 0x000fce000f8e00ff */
.L_x_11858:
        /* <DEDUP_REMOVED lines=20> */
.L_x_11857:
[----:B------:R-:W0:Y:S01]  /*1f6860*/  LDCU.64 UR4, c[0x0][0x3c8] ;  /* 0x00007900ff0477ac */ /* 0x000e220008000a00 */
[----:B------:R-:W-:Y:S01]  /*1f6870*/  BSSY.RECONVERGENT B1, `(.L_x_11859) ;  /* 0x0000018000017945 */ /* 0x000fe20003800200 */
[----:B------:R-:W-:Y:S02]  /*1f6880*/  IMAD.MOV.U32 R9, RZ, RZ, RZ ;  /* 0x000000ffff097224 */ /* 0x000fe400078e00ff */
[----:B------:R-:W-:Y:S02]  /*1f6890*/  IMAD.MOV.U32 R56, RZ, RZ, RZ ;  /* 0x000000ffff387224 */ /* 0x000fe400078e00ff */
[----:B0-----:R-:W-:Y:S02]  /*1f68a0*/  IMAD.U32 R55, RZ, RZ, UR4 ;  /* 0x00000004ff377e24 */ /* 0x001fe4000f8e00ff */
[----:B------:R-:W-:-:S07]  /*1f68b0*/  IMAD.U32 R54, RZ, RZ, UR5 ;  /* 0x00000005ff367e24 */ /* 0x000fce000f8e00ff */
.L_x_11860:
        /* <DEDUP_REMOVED lines=20> */
.L_x_11859:
[----:B------:R-:W0:Y:S01]  /*1f6a00*/  LDCU.64 UR4, c[0x0][0x3c8] ;  /* 0x00007900ff0477ac */ /* 0x000e220008000a00 */
[----:B------:R-:W-:Y:S01]  /*1f6a10*/  BSSY.RECONVERGENT B1, `(.L_x_11861) ;  /* 0x0000018000017945 */ /* 0x000fe20003800200 */
[----:B------:R-:W-:Y:S02]  /*1f6a20*/  IMAD.MOV.U32 R10, RZ, RZ, RZ ;  /* 0x000000ffff0a7224 */ /* 0x000fe400078e00ff */
[----:B------:R-:W-:Y:S02]  /*1f6a30*/  IMAD.MOV.U32 R57, RZ, RZ, RZ ;  /* 0x000000ffff397224 */ /* 0x000fe400078e00ff */
[----:B0-----:R-:W-:Y:S02]  /*1f6a40*/  IMAD.U32 R55, RZ, RZ, UR4 ;  /* 0x00000004ff377e24 */ /* 0x001fe4000f8e00ff */
[----:B------:R-:W-:-:S07]  /*1f6a50*/  IMAD.U32 R54, RZ, RZ, UR5 ;  /* 0x00000005ff367e24 */ /* 0x000fce000f8e00ff */
.L_x_11862:
        /* <DEDUP_REMOVED lines=20> */
.L_x_11861:
[----:B------:R-:W0:Y:S01]  /*1f6ba0*/  LDCU.64 UR4, c[0x0][0x3c8] ;  /* 0x00007900ff0477ac */ /* 0x000e220008000a00 */
[----:B------:R-:W-:Y:S01]  /*1f6bb0*/  BSSY.RECONVERGENT B1, `(.L_x_11863) ;  /* 0x0000018000017945 */ /* 0x000fe20003800200 */
[----:B------:R-:W-:Y:S02]  /*1f6bc0*/  IMAD.MOV.U32 R17, RZ, RZ, RZ ;  /* 0x000000ffff117224 */ /* 0x000fe400078e00ff */
[----:B------:R-:W-:Y:S02]  /*1f6bd0*/  IMAD.MOV.U32 R56, RZ, RZ, RZ ;  /* 0x000000ffff387224 */ /* 0x000fe400078e00ff */
[----:B0-----:R-:W-:Y:S02]  /*1f6be0*/  IMAD.U32 R55, RZ, RZ, UR4 ;  /* 0x00000004ff377e24 */ /* 0x001fe4000f8e00ff */
[----:B------:R-:W-:-:S07]  /*1f6bf0*/  IMAD.U32 R54, RZ, RZ, UR5 ;  /* 0x00000005ff367e24 */ /* 0x000fce000f8e00ff */
.L_x_11864:
        /* <DEDUP_REMOVED lines=20> */
.L_x_11863:
[----:B------:R-:W0:Y:S01]  /*1f6d40*/  LDCU.64 UR4, c[0x0][0x3c8] ;  /* 0x00007900ff0477ac */ /* 0x000e220008000a00 */
[----:B------:R-:W-:Y:S01]  /*1f6d50*/  BSSY.RECONVERGENT B1, `(.L_x_11865) ;  /* 0x0000018000017945 */ /* 0x000fe20003800200 */
[----:B------:R-:W-:Y:S02]  /*1f6d60*/  IMAD.MOV.U32 R9, RZ, RZ, RZ ;  /* 0x000000ffff097224 */ /* 0x000fe400078e00ff */
[----:B------:R-:W-:Y:S02]  /*1f6d70*/  IMAD.MOV.U32 R56, RZ, RZ, RZ ;  /* 0x000000ffff387224 */ /* 0x000fe400078e00ff */
[----:B0-----:R-:W-:Y:S02]  /*1f6d80*/  IMAD.U32 R55, RZ, RZ, UR4 ;  /* 0x00000004ff377e24 */ /* 0x001fe4000f8e00ff */
[----:B------:R-:W-:-:S07]  /*1f6d90*/  IMAD.U32 R54, RZ, RZ, UR5 ;  /* 0x00000005ff367e24 */ /* 0x000fce000f8e00ff */
.L_x_11866:
        /* <DEDUP_REMOVED lines=20> */
.L_x_11865:
[----:B------:R-:W0:Y:S01]  /*1f6ee0*/  LDCU.64 UR4, c[0x0][0x3c8] ;  /* 0x00007900ff0477ac */ /* 0x000e220008000a00 */
[----:B------:R-:W-:Y:S01]  /*1f6ef0*/  BSSY.RECONVERGENT B1, `(.L_x_11867) ;  /* 0x0000018000017945 */ /* 0x000fe20003800200 */
[----:B------:R-:W-:Y:S02]  /*1f6f00*/  IMAD.MOV.U32 R10, RZ, RZ, RZ ;  /* 0x000000ffff0a7224 */ /* 0x000fe400078e00ff */
[----:B------:R-:W-:Y:S02]  /*1f6f10*/  IMAD.MOV.U32 R57, RZ, RZ, RZ ;  /* 0x000000ffff397224 */ /* 0x000fe400078e00ff */
[----:B0-----:R-:W-:Y:S02]  /*1f6f20*/  IMAD.U32 R55, RZ, RZ, UR4 ;  /* 0x00000004ff377e24 */ /* 0x001fe4000f8e00ff */
[----:B------:R-:W-:-:S07]  /*1f6f30*/  IMAD.U32 R54, RZ, RZ, UR5 ;  /* 0x00000005ff367e24 */ /* 0x000fce000f8e00ff */
.L_x_11868:
        /* <DEDUP_REMOVED lines=20> */
.L_x_11867:
[----:B------:R-:W0:Y:S01]  /*1f7080*/  LDCU.64 UR4, c[0x0][0x3c8] ;  /* 0x00007900ff0477ac */ /* 0x000e220008000a00 */
[----:B------:R-:W-:Y:S01]  /*1f7090*/  BSSY.RECONVERGENT B1, `(.L_x_11869) ;  /* 0x0000018000017945 */ /* 0x000fe20003800200 */
[----:B------:R-:W-:Y:S02]  /*1f70a0*/  IMAD.MOV.U32 R17, RZ, RZ, RZ ;  /* 0x000000ffff117224 */ /* 0x000fe400078e00ff */
[----:B------:R-:W-:Y:S02]  /*1f70b0*/  IMAD.MOV.U32 R56, RZ, RZ, RZ ;  /* 0x000000ffff387224 */ /* 0x000fe400078e00ff */
[----:B0-----:R-:W-:Y:S02]  /*1f70c0*/  IMAD.U32 R55, RZ, RZ, UR4 ;  /* 0x00000004ff377e24 */ /* 0x001fe4000f8e00ff */
[----:B------:R-:W-:-:S07]  /*1f70d0*/  IMAD.U32 R54, RZ, RZ, UR5 ;  /* 0x00000005ff367e24 */ /* 0x000fce000f8e00ff */
.L_x_11870:
        /* <DEDUP_REMOVED lines=20> */
.L_x_11869:
[----:B------:R-:W0:Y:S01]  /*1f7220*/  LDCU.64 UR4, c[0x0][0x3c8] ;  /* 0x00007900ff0477ac */ /* 0x000e220008000a00 */
[----:B------:R-:W-:Y:S01]  /*1f7230*/  BSSY.RECONVERGENT B1, `(.L_x_11871) ;  /* 0x0000018000017945 */ /* 0x000fe20003800200 */
[----:B------:R-:W-:Y:S02]  /*1f7240*/  IMAD.MOV.U32 R9, RZ, RZ, RZ ;  /* 0x000000ffff097224 */ /* 0x000fe400078e00ff */
[----:B------:R-:W-:Y:S02]  /*1f7250*/  IMAD.MOV.U32 R56, RZ, RZ, RZ ;  /* 0x000000ffff387224 */ /* 0x000fe400078e00ff */
[----:B0-----:R-:W-:Y:S02]  /*1f7260*/  IMAD.U32 R55, RZ, RZ, UR4 ;  /* 0x00000004ff377e24 */ /* 0x001fe4000f8e00ff */
[----:B------:R-:W-:-:S07]  /*1f7270*/  IMAD.U32 R54, RZ, RZ, UR5 ;  /* 0x00000005ff367e24 */ /* 0x000fce000f8e00ff */
.L_x_11872:
        /* <DEDUP_REMOVED lines=20> */
.L_x_11871:
[----:B------:R-:W0:Y:S01]  /*1f73c0*/  LDCU.64 UR4, c[0x0][0x3c8] ;  /* 0x00007900ff0477ac */ /* 0x000e220008000a00 */
[----:B------:R-:W-:Y:S01]  /*1f73d0*/  BSSY.RECONVERGENT B1, `(.L_x_11873) ;  /* 0x0000018000017945 */ /* 0x000fe20003800200 */
[----:B------:R-:W-:Y:S02]  /*1f73e0*/  IMAD.MOV.U32 R10, RZ, RZ, RZ ;  /* 0x000000ffff0a7224 */ /* 0x000fe400078e00ff */
[----:B------:R-:W-:Y:S02]  /*1f73f0*/  IMAD.MOV.U32 R57, RZ, RZ, RZ ;  /* 0x000000ffff397224 */ /* 0x000fe400078e00ff */
[----:B0-----:R-:W-:Y:S02]  /*1f7400*/  IMAD.U32 R55, RZ, RZ, UR4 ;  /* 0x00000004ff377e24 */ /* 0x001fe4000f8e00ff */
[----:B------:R-:W-:-:S07]  /*1f7410*/  IMAD.U32 R54, RZ, RZ, UR5 ;  /* 0x00000005ff367e24 */ /* 0x000fce000f8e00ff */
.L_x_11874:
        /* <DEDUP_REMOVED lines=20> */
.L_x_11873:
[----:B------:R-:W0:Y:S01]  /*1f7560*/  LDCU.64 UR4, c[0x0][0x3c8] ;  /* 0x00007900ff0477ac */ /* 0x000e220008000a00 */
[----:B------:R-:W-:Y:S01]  /*1f7570*/  BSSY.RECONVERGENT B1, `(.L_x_11875) ;  /* 0x0000018000017945 */ /* 0x000fe20003800200 */
[----:B------:R-:W-:Y:S02]  /*1f7580*/  IMAD.MOV.U32 R17, RZ, RZ, RZ ;  /* 0x000000ffff117224 */ /* 0x000fe400078e00ff */
[----:B------:R-:W-:Y:S02]  /*1f7590*/  IMAD.MOV.U32 R56, RZ, RZ, RZ ;  /* 0x000000ffff387224 */ /* 0x000fe400078e00ff */
[----:B0-----:R-:W-:Y:S02]  /*1f75a0*/  IMAD.U32 R55, RZ, RZ, UR4 ;  /* 0x00000004ff377e24 */ /* 0x001fe4000f8e00ff */
[----:B------:R-:W-:-:S07]  /*1f75b0*/  IMAD.U32 R54, RZ, RZ, UR5 ;  /* 0x00000005ff367e24 */ /* 0x000fce000f8e00ff */
.L_x_11876:
        /* <DEDUP_REMOVED lines=20> */
.L_x_11875:
[----:B------:R-:W0:Y:S01]  /*1f7700*/  LDCU.64 UR4, c[0x0][0x3c8] ;  /* 0x00007900ff0477ac */ /* 0x000e220008000a00 */
[----:B------:R-:W-:Y:S01]  /*1f7710*/  BSSY.RECONVERGENT B1, `(.L_x_11877) ;  /* 0x0000018000017945 */ /* 0x000fe20003800200 */
[----:B------:R-:W-:Y:S02]  /*1f7720*/  IMAD.MOV.U32 R9, RZ, RZ, RZ ;  /* 0x000000ffff097224 */ /* 0x000fe400078e00ff */
[----:B------:R-:W-:Y:S02]  /*1f7730*/  IMAD.MOV.U32 R56, RZ, RZ, RZ ;  /* 0x000000ffff387224 */ /* 0x000fe400078e00ff */
[----:B0-----:R-:W-:Y:S02]  /*1f7740*/  IMAD.U32 R55, RZ, RZ, UR4 ;  /* 0x00000004ff377e24 */ /* 0x001fe4000f8e00ff */
[----:B------:R-:W-:-:S07]  /*1f7750*/  IMAD.U32 R54, RZ, RZ, UR5 ;  /* 0x00000005ff367e24 */ /* 0x000fce000f8e00ff */
.L_x_11878:
        /* <DEDUP_REMOVED lines=20> */
.L_x_11877:
[----:B------:R-:W0:Y:S01]  /*1f78a0*/  LDCU.64 UR4, c[0x0][0x3c8] ;  /* 0x00007900ff0477ac */ /* 0x000e220008000a00 */
[----:B------:R-:W-:Y:S01]  /*1f78b0*/  BSSY.RECONVERGENT B1, `(.L_x_11879) ;  /* 0x0000018000017945 */ /* 0x000fe20003800200 */
[----:B------:R-:W-:Y:S02]  /*1f78c0*/  IMAD.MOV.U32 R10, RZ, RZ, RZ ;  /* 0x000000ffff0a7224 */ /* 0x000fe400078e00ff */
[----:B------:R-:W-:Y:S02]  /*1f78d0*/  IMAD.MOV.U32 R57, RZ, RZ, RZ ;  /* 0x000000ffff397224 */ /* 0x000fe400078e00ff */
[----:B0-----:R-:W-:Y:S02]  /*1f78e0*/  IMAD.U32 R55, RZ, RZ, UR4 ;  /* 0x00000004ff377e24 */ /* 0x001fe4000f8e00ff */
[----:B------:R-:W-:-:S07]  /*1f78f0*/  IMAD.U32 R54, RZ, RZ, UR5 ;  /* 0x00000005ff367e24 */ /* 0x000fce000f8e00ff */
.L_x_11880:
        /* <DEDUP_REMOVED lines=20> */
.L_x_11879:
[----:B------:R-:W0:Y:S01]  /*1f7a40*/  LDCU.64 UR4, c[0x0][0x3c8] ;  /* 0x00007900ff0477ac */ /* 0x000e220008000a00 */
[----:B------:R-:W-:Y:S01]  /*1f7a50*/  BSSY.RECONVERGENT B1, `(.L_x_11881) ;  /* 0x0000018000017945 */ /* 0x000fe20003800200 */
[----:B------:R-:W-:Y:S02]  /*1f7a60*/  IMAD.MOV.U32 R17, RZ, RZ, RZ ;  /* 0x000000ffff117224 */ /* 0x000fe400078e00ff */
[----:B------:R-:W-:Y:S02]  /*1f7a70*/  IMAD.MOV.U32 R56, RZ, RZ, RZ ;  /* 0x000000ffff387224 */ /* 0x000fe400078e00ff */
[----:B0-----:R-:W-:Y:S02]  /*1f7a80*/  IMAD.U32 R55, RZ, RZ, UR4 ;  /* 0x00000004ff377e24 */ /* 0x001fe4000f8e00ff */
[----:B------:R-:W-:-:S07]  /*1f7a90*/  IMAD.U32 R54, RZ, RZ, UR5 ;  /* 0x00000005ff367e24 */ /* 0x000fce000f8e00ff */
.L_x_11882:
        /* <DEDUP_REMOVED lines=20> */
.L_x_11881:
[----:B------:R-:W0:Y:S01]  /*1f7be0*/  LDCU.64 UR4, c[0x0][0x3c8] ;  /* 0x00007900ff0477ac */ /* 0x000e220008000a00 */
[----:B------:R-:W-:Y:S01]  /*1f7bf0*/  BSSY.RECONVERGENT B1, `(.L_x_11883) ;  /* 0x0000018000017945 */ /* 0x000fe20003800200 */
[----:B------:R-:W-:Y:S02]  /*1f7c00*/  IMAD.MOV.U32 R9, RZ, RZ, RZ ;  /* 0x000000ffff097224 */ /* 0x000fe400078e00ff */
[----:B------:R-:W-:Y:S02]  /*1f7c10*/  IMAD.MOV.U32 R56, RZ, RZ, RZ ;  /* 0x000000ffff387224 */ /* 0x000fe400078e00ff */
[----:B0-----:R-:W-:Y:S02]  /*1f7c20*/  IMAD.U32 R55, RZ, RZ, UR4 ;  /* 0x00000004ff377e24 */ /* 0x001fe4000f8e00ff */
[----:B------:R-:W-:-:S07]  /*1f7c30*/  IMAD.U32 R54, RZ, RZ, UR5 ;  /* 0x00000005ff367e24 */ /* 0x000fce000f8e00ff */
.L_x_11884:
        /* <DEDUP_REMOVED lines=20> */
.L_x_11883:
[----:B------:R-:W0:Y:S01]  /*1f7d80*/  LDCU.64 UR4, c[0x0][0x3c8] ;  /* 0x00007900ff0477ac */ /* 0x000e220008000a00 */
[----:B------:R-:W-:Y:S01]  /*1f7d90*/  BSSY.RECONVERGENT B1, `(.L_x_11885) ;  /* 0x0000018000017945 */ /* 0x000fe20003800200 */
[----:B------:R-:W-:Y:S02]  /*1f7da0*/  IMAD.MOV.U32 R10, RZ, RZ, RZ ;  /* 0x000000ffff0a7224 */ /* 0x000fe400078e00ff */
[----:B------:R-:W-:Y:S02]  /*1f7db0*/  IMAD.MOV.U32 R57, RZ, RZ, RZ ;  /* 0x000000ffff397224 */ /* 0x000fe400078e00ff */
[----:B0-----:R-:W-:Y:S02]  /*1f7dc0*/  IMAD.U32 R55, RZ, RZ, UR4 ;  /* 0x00000004ff377e24 */ /* 0x001fe4000f8e00ff */
[----:B------:R-:W-:-:S07]  /*1f7dd0*/  IMAD.U32 R54, RZ, RZ, UR5 ;  /* 0x00000005ff367e24 */ /* 0x000fce000f8e00ff */
.L_x_11886:
        /* <DEDUP_REMOVED lines=20> */
.L_x_11885:
[----:B------:R-:W0:Y:S01]  /*1f7f20*/  LDCU.64 UR4, c[0x0][0x3c8] ;  /* 0x00007900ff0477ac */ /* 0x000e220008000a00 */
[----:B------:R-:W-:Y:S01]  /*1f7f30*/  BSSY.RECONVERGENT B1, `(.L_x_11887) ;  /* 0x0000018000017945 */ /* 0x000fe20003800200 */
[----:B------:R-:W-:Y:S02]  /*1f7f40*/  IMAD.MOV.U32 R17, RZ, RZ, RZ ;  /* 0x000000ffff117224 */ /* 0x000fe400078e00ff */
[----:B------:R-:W-:Y:S02]  /*1f7f50*/  IMAD.MOV.U32 R56, RZ, RZ, RZ ;  /* 0x000000ffff387224 */ /* 0x000fe400078e00ff */
[----:B0-----:R-:W-:Y:S02]  /*1f7f60*/  IMAD.U32 R55, RZ, RZ, UR4 ;  /* 0x00000004ff377e24 */ /* 0x001fe4000f8e00ff */
[----:B------:R-:W-:-:S07]  /*1f7f70*/  IMAD.U32 R54, RZ, RZ, UR5 ;  /* 0x00000005ff367e24 */ /* 0x000fce000f8e00ff */
.L_x_11888:
        /* <DEDUP_REMOVED lines=20> */
.L_x_11887:
[----:B------:R-:W0:Y:S01]  /*1f80c0*/  LDCU.64 UR4, c[0x0][0x3c8] ;  /* 0x00007900ff0477ac */ /* 0x000e220008000a00 */
[----:B------:R-:W-:Y:S01]  /*1f80d0*/  BSSY.RECONVERGENT B1, `(.L_x_11889) ;  /* 0x0000018000017945 */ /* 0x000fe20003800200 */
[----:B------:R-:W-:Y:S02]  /*1f80e0*/  IMAD.MOV.U32 R9, RZ, RZ, RZ ;  /* 0x000000ffff097224 */ /* 0x000fe400078e00ff */
[----:B------:R-:W-:Y:S02]  /*1f80f0*/  IMAD.MOV.U32 R56, RZ, RZ, RZ ;  /* 0x000000ffff387224 */ /* 0x000fe400078e00ff */
[----:B0-----:R-:W-:Y:S02]  /*1f8100*/  IMAD.U32 R55, RZ, RZ, UR4 ;  /* 0x00000004ff377e24 */ /* 0x001fe4000f8e00ff */
[----:B------:R-:W-:-:S07]  /*1f8110*/  IMAD.U32 R54, RZ, RZ, UR5 ;  /* 0x00000005ff367e24 */ /* 0x000fce000f8e00ff */
.L_x_11890:
        /* <DEDUP_REMOVED lines=20> */
.L_x_11889:
[----:B------:R-:W0:Y:S01]  /*1f8260*/  LDCU.64 UR4, c[0x0][0x3c8] ;  /* 0x00007900ff0477ac */ /* 0x000e220008000a00 */
[----:B------:R-:W-:Y:S01]  /*1f8270*/  BSSY.RECONVERGENT B1, `(.L_x_11891) ;  /* 0x0000018000017945 */ /* 0x000fe20003800200 */
[----:B------:R-:W-:Y:S02]  /*1f8280*/  IMAD.MOV.U32 R10, RZ, RZ, RZ ;  /* 0x000000ffff0a7224 */ /* 0x000fe400078e00ff */
[----:B------:R-:W-:Y:S02]  /*1f8290*/  IMAD.MOV.U32 R57, RZ, RZ, RZ ;  /* 0x000000ffff397224 */ /* 0x000fe400078e00ff */
[----:B0-----:R-:W-:Y:S02]  /*1f82a0*/  IMAD.U32 R55, RZ, RZ, UR4 ;  /* 0x00000004ff377e24 */ /* 0x001fe4000f8e00ff */
[----:B------:R-:W-:-:S07]  /*1f82b0*/  IMAD.U32 R54, RZ, RZ, UR5 ;  /* 0x00000005ff367e24 */ /* 0x000fce000f8e00ff */
.L_x_11892:
        /* <DEDUP_REMOVED lines=20> */
.L_x_11891:
[----:B------:R-:W0:Y:S01]  /*1f8400*/  LDCU.64 UR4, c[0x0][0x3c8] ;  /* 0x00007900ff0477ac */ /* 0x000e220008000a00 */
[----:B------:R-:W-:Y:S01]  /*1f8410*/  BSSY.RECONVERGENT B1, `(.L_x_11893) ;  /* 0x0000018000017945 */ /* 0x000fe20003800200 */
[----:B------:R-:W-:Y:S02]  /*1f8420*/  IMAD.MOV.U32 R55, RZ, RZ, RZ ;  /* 0x000000ffff377224 */ /* 0x000fe400078e00ff */
[----:B------:R-:W-:Y:S02]  /*1f8430*/  IMAD.MOV.U32 R57, RZ, RZ, RZ ;  /* 0x000000ffff397224 */ /* 0x000fe400078e00ff */
[----:B0-----:R-:W-:Y:S02]  /*1f8440*/  IMAD.U32 R54, RZ, RZ, UR4 ;  /* 0x00000004ff367e24 */ /* 0x001fe4000f8e00ff */
[----:B------:R-:W-:-:S07]  /*1f8450*/  IMAD.U32 R53, RZ, RZ, UR5 ;  /* 0x00000005ff357e24 */ /* 0x000fce000f8e00ff */
.L_x_11894:
        /* <DEDUP_REMOVED lines=20> */
.L_x_11893:
        /* <DEDUP_REMOVED lines=9> */
.L_x_11896:
        /* <DEDUP_REMOVED lines=20> */
.L_x_11895:
[----:B------:R-:W0:Y:S01]  /*1f8770*/  LDCU.64 UR4, c[0x0][0x3c8] ;  /* 0x00007900ff0477ac */ /* 0x000e220008000a00 */
[----:B------:R-:W-:Y:S01]  /*1f8780*/  BSSY.RECONVERGENT B1, `(.L_x_11897) ;  /* 0x0000018000017945 */ /* 0x000fe20003800200 */
[----:B------:R-:W-:Y:S02]  /*1f8790*/  IMAD.MOV.U32 R17, RZ, RZ, RZ ;  /* 0x000000ffff117224 */ /* 0x000fe400078e00ff */
[----:B------:R-:W-:Y:S02]  /*1f87a0*/  IMAD.MOV.U32 R55, RZ, RZ, RZ ;  /* 0x000000ffff377224 */ /* 0x000fe400078e00ff */
[----:B0-----:R-:W-:Y:S02]  /*1f87b0*/  IMAD.U32 R53, RZ, RZ, UR4 ;  /* 0x00000004ff357e24 */ /* 0x001fe4000f8e00ff */
[----:B------:R-:W-:-:S07]  /*1f87c0*/  IMAD.U32 R54, RZ, RZ, UR5 ;  /* 0x00000005ff367e24 */ /* 0x000fce000f8e00ff */
.L_x_11898:
        /* <DEDUP_REMOVED lines=20> */
.L_x_11897:
[----:B------:R-:W0:Y:S01]  /*1f8910*/  LDCU.64 UR4, c[0x0][0x3c8] ;  /* 0x00007900ff0477ac */ /* 0x000e220008000a00 */
[----:B------:R-:W-:Y:S01]  /*1f8920*/  BSSY.RECONVERGENT B1, `(.L_x_11899) ;  /* 0x0000018000017945 */ /* 0x000fe20003800200 */
[----:B------:R-:W-:Y:S02]  /*1f8930*/  IMAD.MOV.U32 R10, RZ, RZ, RZ ;  /* 0x000000ffff0a7224 */ /* 0x000fe400078e00ff */
[----:B------:R-:W-:Y:S02]  /*1f8940*/  IMAD.MOV.U32 R57, RZ, RZ, RZ ;  /* 0x000000ffff397224 */ /* 0x000fe400078e00ff */
[----:B0-----:R-:W-:Y:S02]  /*1f8950*/  IMAD.U32 R55, RZ, RZ, UR4 ;  /* 0x00000004ff377e24 */ /* 0x001fe4000f8e00ff */
[----:B------:R-:W-:-:S07]  /*1f8960*/  IMAD.U32 R54, RZ, RZ, UR5 ;  /* 0x00000005ff367e24 */ /* 0x000fce000f8e00ff */
.L_x_11900:
        /* <DEDUP_REMOVED lines=20> */
.L_x_11899:
[----:B------:R-:W0:Y:S01]  /*1f8ab0*/  LDCU.64 UR4, c[0x0][0x3c8] ;  /* 0x00007900ff0477ac */ /* 0x000e220008000a00 */
[----:B------:R-:W-:Y:S01]  /*1f8ac0*/  BSSY.RECONVERGENT B1, `(.L_x_11901) ;  /* 0x0000018000017945 */ /* 0x000fe20003800200 */
[----:B------:R-:W-:Y:S02]  /*1f8ad0*/  IMAD.MOV.U32 R15, RZ, RZ, RZ ;  /* 0x000000ffff0f7224 */ /* 0x000fe400078e00ff */
[----:B------:R-:W-:Y:S02]  /*1f8ae0*/  IMAD.MOV.U32 R56, RZ, RZ, RZ ;  /* 0x000000ffff387224 */ /* 0x000fe400078e00ff */
[----:B0-----:R-:W-:Y:S02]  /*1f8af0*/  IMAD.U32 R55, RZ, RZ, UR4 ;  /* 0x00000004ff377e24 */ /* 0x001fe4000f8e00ff */
[----:B------:R-:W-:-:S07]  /*1f8b00*/  IMAD.U32 R54, RZ, RZ, UR5 ;  /* 0x00000005ff367e24 */ /* 0x000fce000f8e00ff */
.L_x_11902:
        /* <DEDUP_REMOVED lines=20> */
.L_x_11901:
[----:B------:R-:W0:Y:S01]  /*1f8c50*/  LDCU.64 UR4, c[0x0][0x3c8] ;  /* 0x00007900ff0477ac */ /* 0x000e220008000a00 */
[----:B------:R-:W-:Y:S01]  /*1f8c60*/  BSSY.RECONVERGENT B1, `(.L_x_11903) ;  /* 0x0000018000017945 */ /* 0x000fe20003800200 */
[----:B------:R-:W-:Y:S02]  /*1f8c70*/  IMAD.MOV.U32 R17, RZ, RZ, RZ ;  /* 0x000000ffff117224 */ /* 0x000fe400078e00ff */
[----:B------:R-:W-:Y:S02]  /*1f8c80*/  IMAD.MOV.U32 R56, RZ, RZ, RZ ;  /* 0x000000ffff387224 */ /* 0x000fe400078e00ff */
[----:B0-----:R-:W-:Y:S02]  /*1f8c90*/  IMAD.U32 R55, RZ, RZ, UR4 ;  /* 0x00000004ff377e24 */ /* 0x001fe4000f8e00ff */
[----:B------:R-:W-:-:S07]  /*1f8ca0*/  IMAD.U32 R54, RZ, RZ, UR5 ;  /* 0x00000005ff367e24 */ /* 0x000fce000f8e00ff */
.L_x_11904:
        /* <DEDUP_REMOVED lines=20> */
.L_x_11903:
[----:B------:R-:W0:Y:S01]  /*1f8df0*/  LDCU.64 UR4, c[0x0][0x3c8] ;  /* 0x00007900ff0477ac */ /* 0x000e220008000a00 */
[----:B------:R-:W-:Y:S01]  /*1f8e00*/  BSSY.RECONVERGENT B1, `(.L_x_11905) ;  /* 0x0000018000017945 */ /* 0x000fe20003800200 */
[----:B------:R-:W-:Y:S02]  /*1f8e10*/  IMAD.MOV.U32 R10, RZ, RZ, RZ ;  /* 0x000000ffff0a7224 */ /* 0x000fe400078e00ff */
[----:B------:R-:W-:Y:S02]  /*1f8e20*/  IMAD.MOV.U32 R57, RZ, RZ, RZ ;  /* 0x000000ffff397224 */ /* 0x000fe400078e00ff */
[----:B0-----:R-:W-:Y:S02]  /*1f8e30*/  IMAD.U32 R55, RZ, RZ, UR4 ;  /* 0x00000004ff377e24 */ /* 0x001fe4000f8e00ff */
[----:B------:R-:W-:-:S07]  /*1f8e40*/  IMAD.U32 R54, RZ, RZ, UR5 ;  /* 0x00000005ff367e24 */ /* 0x000fce000f8e00ff */
.L_x_11906:
        /* <DEDUP_REMOVED lines=20> */
.L_x_11905:
[----:B------:R-:W0:Y:S01]  /*1f8f90*/  LDCU.64 UR4, c[0x0][0x3c8] ;  /* 0x00007900ff0477ac */ /* 0x000e220008000a00 */
[----:B------:R-:W-:Y:S01]  /*1f8fa0*/  BSSY.RECONVERGENT B1, `(.L_x_11907) ;  /* 0x0000018000017945 */ /* 0x000fe20003800200 */
[----:B------:R-:W-:Y:S02]  /*1f8fb0*/  IMAD.MOV.U32 R15, RZ, RZ, RZ ;  /* 0x000000ffff0f7224 */ /* 0x000fe400078e00ff */
[----:B------:R-:W-:Y:S02]  /*1f8fc0*/  IMAD.MOV.U32 R56, RZ, RZ, RZ ;  /* 0x000000ffff387224 */ /* 0x000fe400078e00ff */
[----:B0-----:R-:W-:Y:S02]  /*1f8fd0*/  IMAD.U32 R55, RZ, RZ, UR4 ;  /* 0x00000004ff377e24 */ /* 0x001fe4000f8e00ff */
[----:B------:R-:W-:-:S07]  /*1f8fe0*/  IMAD.U32 R54, RZ, RZ, UR5 ;  /* 0x00000005ff367e24 */ /* 0x000fce000f8e00ff */
.L_x_11908:
        /* <DEDUP_REMOVED lines=20> */
.L_x_11907:
[----:B------:R-:W0:Y:S01]  /*1f9130*/  LDCU.64 UR4, c[0x0][0x3c8] ;  /* 0x00007900ff0477ac */ /* 0x000e220008000a00 */
[----:B------:R-:W-:Y:S01]  /*1f9140*/  BSSY.RECONVERGENT B1, `(.L_x_11909) ;  /* 0x0000018000017945 */ /* 0x000fe20003800200 */
[----:B------:R-:W-:Y:S02]  /*1f9150*/  IMAD.MOV.U32 R17, RZ, RZ, RZ ;  /* 0x000000ffff117224 */ /* 0x000fe400078e00ff */
[----:B------:R-:W-:Y:S02]  /*1f9160*/  IMAD.MOV.U32 R56, RZ, RZ, RZ ;  /* 0x000000ffff387224 */ /* 0x000fe400078e00ff */
[----:B0-----:R-:W-:Y:S02]  /*1f9170*/  IMAD.U32 R55, RZ, RZ, UR4 ;  /* 0x00000004ff377e24 */ /* 0x001fe4000f8e00ff */
[----:B------:R-:W-:-:S07]  /*1f9180*/  IMAD.U32 R54, RZ, RZ, UR5 ;  /* 0x00000005ff367e24 */ /* 0x000fce000f8e00ff */
.L_x_11910:
        /* <DEDUP_REMOVED lines=20> */
.L_x_11909:
[----:B------:R-:W0:Y:S01]  /*1f92d0*/  LDCU.64 UR4, c[0x0][0x3c8] ;  /* 0x00007900ff0477ac */ /* 0x000e220008000a00 */
[----:B------:R-:W-:Y:S01]  /*1f92e0*/  BSSY.RECONVERGENT B1, `(.L_x_11911) ;  /* 0x0000018000017945 */ /* 0x000fe20003800200 */
[----:B------:R-:W-:Y:S02]  /*1f92f0*/  IMAD.MOV.U32 R10, RZ, RZ, RZ ;  /* 0x000000ffff0a7224 */ /* 0x000fe400078e00ff */
[----:B------:R-:W-:Y:S02]  /*1f9300*/  IMAD.MOV.U32 R57, RZ, RZ, RZ ;  /* 0x000000ffff397224 */ /* 0x000fe400078e00ff */
[----:B0-----:R-:W-:Y:S02]  /*1f9310*/  IMAD.U32 R55, RZ, RZ, UR4 ;  /* 0x00000004ff377e24 */ /* 0x001fe4000f8e00ff */
[----:B------:R-:W-:-:S07]  /*1f9320*/  IMAD.U32 R54, RZ, RZ, UR5 ;  /* 0x00000005ff367e24 */ /* 0x000fce000f8e00ff */
.L_x_11912:
        /* <DEDUP_REMOVED lines=20> */
.L_x_11911:
[----:B------:R-:W0:Y:S01]  /*1f9470*/  LDCU.64 UR4, c[0x0][0x3c8] ;  /* 0x00007900ff0477ac */ /* 0x000e220008000a00 */
[----:B------:R-:W-:Y:S01]  /*1f9480*/  BSSY.RECONVERGENT B1, `(.L_x_11913) ;  /* 0x0000018000017945 */ /* 0x000fe20003800200 */
[----:B------:R-:W-:Y:S02]  /*1f9490*/  IMAD.MOV.U32 R15, RZ, RZ, RZ ;  /* 0x000000ffff0f7224 */ /* 0x000fe400078e00ff */
[----:B------:R-:W-:Y:S02]  /*1f94a0*/  IMAD.MOV.U32 R56, RZ, RZ, RZ ;  /* 0x000000ffff387224 */ /* 0x000fe400078e00ff */
[----:B0-----:R-:W-:Y:S02]  /*1f94b0*/  IMAD.U32 R55, RZ, RZ, UR4 ;  /* 0x00000004ff377e24 */ /* 0x001fe4000f8e00ff */
[----:B------:R-:W-:-:S07]  /*1f94c0*/  IMAD.U32 R54, RZ, RZ, UR5 ;  /* 0x00000005ff367e24 */ /* 0x000fce000f8e00ff */
.L_x_11914:
        /* <DEDUP_REMOVED lines=20> */
.L_x_11913:
[----:B------:R-:W0:Y:S01]  /*1f9610*/  LDCU.64 UR4, c[0x0][0x3c8] ;  /* 0x00007900ff0477ac */ /* 0x000e220008000a00 */
[----:B------:R-:W-:Y:S01]  /*1f9620*/  BSSY.RECONVERGENT B1, `(.L_x_11915) ;  /* 0x0000018000017945 */ /* 0x000fe20003800200 */
[----:B------:R-:W-:Y:S02]  /*1f9630*/  IMAD.MOV.U32 R17, RZ, RZ, RZ ;  /* 0x000000ffff117224 */ /* 0x000fe400078e00ff */
[----:B------:R-:W-:Y:S02]  /*1f9640*/  IMAD.MOV.U32 R56, RZ, RZ, RZ ;  /* 0x000000ffff387224 */ /* 0x000fe400078e00ff */
[----:B0-----:R-:W-:Y:S02]  /*1f9650*/  IMAD.U32 R55, RZ, RZ, UR4 ;  /* 0x00000004ff377e24 */ /* 0x001fe4000f8e00ff */
[----:B------:R-:W-:-:S07]  /*1f9660*/  IMAD.U32 R54, RZ, RZ, UR5 ;  /* 0x00000005ff367e24 */ /* 0x000fce000f8e00ff */
.L_x_11916:
        /* <DEDUP_REMOVED lines=20> */
.L_x_11915:
[----:B------:R-:W0:Y:S01]  /*1f97b0*/  LDCU.64 UR4, c[0x0][0x3c8] ;  /* 0x00007900ff0477ac */ /* 0x000e220008000a00 */
[----:B------:R-:W-:Y:S01]  /*1f97c0*/  BSSY.RECONVERGENT B1, `(.L_x_11917) ;  /* 0x0000018000017945 */ /* 0x000fe20003800200 */
[----:B------:R-:W-:Y:S02]  /*1f97d0*/  IMAD.MOV.U32 R10, RZ, RZ, RZ ;  /* 0x000000ffff0a7224 */ /* 0x000fe400078e00ff */
[----:B------:R-:W-:Y:S02]  /*1f97e0*/  IMAD.MOV.U32 R57, RZ, RZ, RZ ;  /* 0x000000ffff397224 */ /* 0x000fe400078e00ff */
[----:B0-----:R-:W-:Y:S02]  /*1f97f0*/  IMAD.U32 R55, RZ, RZ, UR4 ;  /* 0x00000004ff377e24 */ /* 0x001fe4000f8e00ff */
[----:B------:R-:W-:-:S07]  /*1f9800*/  IMAD.U32 R54, RZ, RZ, UR5 ;  /* 0x00000005ff367e24 */ /* 0x000fce000f8e00ff */
.L_x_11918:
        /* <DEDUP_REMOVED lines=20> */
.L_x_11917:
[----:B------:R-:W0:Y:S01]  /*1f9950*/  LDCU.64 UR4, c[0x0][0x3c8] ;  /* 0x00007900ff0477ac */ /* 0x000e220008000a00 */
[----:B------:R-:W-:Y:S01]  /*1f9960*/  BSSY.RECONVERGENT B1, `(.L_x_11919) ;  /* 0x0000018000017945 */ /* 0x000fe20003800200 */
[----:B------:R-:W-:Y:S02]  /*1f9970*/  IMAD.MOV.U32 R15, RZ, RZ, RZ ;  /* 0x000000ffff0f7224 */ /* 0x000fe400078e00ff */
[----:B------:R-:W-:Y:S02]  /*1f9980*/  IMAD.MOV.U32 R56, RZ, RZ, RZ ;  /* 0x000000ffff387224 */ /* 0x000fe400078e00ff */
[----:B0-----:R-:W-:Y:S02]  /*1f9990*/  IMAD.U32 R55, RZ, RZ, UR4 ;  /* 0x00000004ff377e24 */ /* 0x001fe4000f8e00ff */
[----:B------:R-:W-:-:S07]  /*1f99a0*/  IMAD.U32 R54, RZ, RZ, UR5 ;  /* 0x00000005ff367e24 */ /* 0x000fce000f8e00ff */
.L_x_11920:
        /* <DEDUP_REMOVED lines=20> */
.L_x_11919:
[----:B------:R-:W0:Y:S01]  /*1f9af0*/  LDCU.64 UR4, c[0x0][0x3c8] ;  /* 0x00007900ff0477ac */ /* 0x000e220008000a00 */
[----:B------:R-:W-:Y:S01]  /*1f9b00*/  BSSY.RECONVERGENT B1, `(.L_x_11921) ;  /* 0x0000018000017945 */ /* 0x000fe20003800200 */
[----:B------:R-:W-:Y:S02]  /*1f9b10*/  IMAD.MOV.U32 R17, RZ, RZ, RZ ;  /* 0x000000ffff117224 */ /* 0x000fe400078e00ff */
[----:B------:R-:W-:Y:S02]  /*1f9b20*/  IMAD.MOV.U32 R56, RZ, RZ, RZ ;  /* 0x000000ffff387224 */ /* 0x000fe400078e00ff */
[----:B0-----:R-:W-:Y:S02]  /*1f9b30*/  IMAD.U32 R55, RZ, RZ, UR4 ;  /* 0x00000004ff377e24 */ /* 0x001fe4000f8e00ff */
[----:B------:R-:W-:-:S07]  /*1f9b40*/  IMAD.U32 R54, RZ, RZ, UR5 ;  /* 0x00000005ff367e24 */ /* 0x000fce000f8e00ff */
.L_x_11922:
        /* <DEDUP_REMOVED lines=20> */
.L_x_11921:
[----:B------:R-:W0:Y:S01]  /*1f9c90*/  LDCU.64 UR4, c[0x0][0x3c8] ;  /* 0x00007900ff0477ac */ /* 0x000e220008000a00 */
[----:B------:R-:W-:Y:S01]  /*1f9ca0*/  BSSY.RECONVERGENT B1, `(.L_x_11923) ;  /* 0x0000018000017945 */ /* 0x000fe20003800200 */
[----:B------:R-:W-:Y:S02]  /*1f9cb0*/  IMAD.MOV.U32 R10, RZ, RZ, RZ ;  /* 0x000000ffff0a7224 */ /* 0x000fe400078e00ff */
[----:B------:R-:W-:Y:S02]  /*1f9cc0*/  IMAD.MOV.U32 R57, RZ, RZ, RZ ;  /* 0x000000ffff397224 */ /* 0x000fe400078e00ff */
[----:B0-----:R-:W-:Y:S02]  /*1f9cd0*/  IMAD.U32 R55, RZ, RZ, UR4 ;  /* 0x00000004ff377e24 */ /* 0x001fe4000f8e00ff */
[----:B------:R-:W-:-:S07]  /*1f9ce0*/  IMAD.U32 R54, RZ, RZ, UR5 ;  /* 0x00000005ff367e24 */ /* 0x000fce000f8e00ff */
.L_x_11924:
        /* <DEDUP_REMOVED lines=20> */
.L_x_11923:
[----:B------:R-:W0:Y:S01]  /*1f9e30*/  LDCU.64 UR4, c[0x0][0x3c8] ;  /* 0x00007900ff0477ac */ /* 0x000e220008000a00 */
[----:B------:R-:W-:Y:S01]  /*1f9e40*/  BSSY.RECONVERGENT B1, `(.L_x_11925) ;  /* 0x0000018000017945 */ /* 0x000fe20003800200 */
[----:B------:R-:W-:Y:S02]  /*1f9e50*/  IMAD.MOV.U32 R15, RZ, RZ, RZ ;  /* 0x000000ffff0f7224 */ /* 0x000fe400078e00ff */
[----:B------:R-:W-:Y:S02]  /*1f9e60*/  IMAD.MOV.U32 R56, RZ, RZ, RZ ;  /* 0x000000ffff387224 */ /* 0x000fe400078e00ff */
[----:B0-----:R-:W-:Y:S02]  /*1f9e70*/  IMAD.U32 R55, RZ, RZ, UR4 ;  /* 0x00000004ff377e24 */ /* 0x001fe4000f8e00ff */
[----:B------:R-:W-:-:S07]  /*1f9e80*/  IMAD.U32 R54, RZ, RZ, UR5 ;  /* 0x00000005ff367e24 */ /* 0x000fce000f8e00ff */
.L_x_11926:
        /* <DEDUP_REMOVED lines=20> */
.L_x_11925:
[----:B------:R-:W0:Y:S01]  /*1f9fd0*/  LDCU.64 UR4, c[0x0][0x3c8] ;  /* 0x00007900ff0477ac */ /* 0x000e220008000a00 */
[----:B------:R-:W-:Y:S01]  /*1f9fe0*/  BSSY.RECONVERGENT B1, `(.L_x_11927) ;  /* 0x0000018000017945 */ /* 0x000fe20003800200 */
[----:B------:R-:W-:Y:S02]  /*1f9ff0*/  IMAD.MOV.U32 R17, RZ, RZ, RZ ;  /* 0x000000ffff117224 */ /* 0x000fe400078e00ff */
[----:B------:R-:W-:Y:S02]  /*1fa000*/  IMAD.MOV.U32 R56, RZ, RZ, RZ ;  /* 0x000000ffff387224 */ /* 0x000fe400078e00ff */
[----:B0-----:R-:W-:Y:S02]  /*1fa010*/  IMAD.U32 R55, RZ, RZ, UR4 ;  /* 0x00000004ff377e24 */ /* 0x001fe4000f8e00ff */
[----:B------:R-:W-:-:S07]  /*1fa020*/  IMAD.U32 R54, RZ, RZ, UR5 ;  /* 0x00000005ff367e24 */ /* 0x000fce000f8e00ff */
.L_x_11928:
        /* <DEDUP_REMOVED lines=20> */
.L_x_11927:
[----:B------:R-:W0:Y:S01]  /*1fa170*/  LDCU.64 UR4, c[0x0][0x3c8] ;  /* 0x00007900ff0477ac */ /* 0x000e220008000a00 */
[----:B------:R-:W-:Y:S01]  /*1fa180*/  BSSY.RECONVERGENT B1, `(.L_x_11929) ;  /* 0x0000018000017945 */ /* 0x000fe20003800200 */
[----:B------:R-:W-:Y:S02]  /*1fa190*/  IMAD.MOV.U32 R10, RZ, RZ, RZ ;  /* 0x000000ffff0a7224 */ /* 0x000fe400078e00ff */
[----:B------:R-:W-:Y:S02]  /*1fa1a0*/  IMAD.MOV.U32 R57, RZ, RZ, RZ ;  /* 0x000000ffff397224 */ /* 0x000fe400078e00ff */
[----:B0-----:R-:W-:Y:S02]  /*1fa1b0*/  IMAD.U32 R55, RZ, RZ, UR4 ;  /* 0x00000004ff377e24 */ /* 0x001fe4000f8e00ff */
[----:B------:R-:W-:-:S07]  /*1fa1c0*/  IMAD.U32 R54, RZ, RZ, UR5 ;  /* 0x00000005ff367e24 */ /* 0x000fce000f8e00ff */
.L_x_11930:
        /* <DEDUP_REMOVED lines=20> */
.L_x_11929:
[----:B------:R-:W0:Y:S01]  /*1fa310*/  LDCU.64 UR4, c[0x0][0x3c8] ;  /* 0x00007900ff0477ac */ /* 0x000e220008000a00 */
[----:B------:R-:W-:Y:S01]  /*1fa320*/  BSSY.RECONVERGENT B1, `(.L_x_11931) ;  /* 0x0000018000017945 */ /* 0x000fe20003800200 */
[----:B------:R-:W-:Y:S02]  /*1fa330*/  IMAD.MOV.U32 R15, RZ, RZ, RZ ;  /* 0x000000ffff0f7224 */ /* 0x000fe400078e00ff */
[----:B------:R-:W-:Y:S02]  /*1fa340*/  IMAD.MOV.U32 R56, RZ, RZ, RZ ;  /* 0x000000ffff387224 */ /* 0x000fe400078e00ff */
[----:B0-----:R-:W-:Y:S02]  /*1fa350*/  IMAD.U32 R55, RZ, RZ, UR4 ;  /* 0x00000004ff377e24 */ /* 0x001fe4000f8e00ff */
[----:B------:R-:W-:-:S07]  /*1fa360*/  IMAD.U32 R54, RZ, RZ, UR5 ;  /* 0x00000005ff367e24 */ /* 0x000fce000f8e00ff */
.L_x_11932:
        /* <DEDUP_REMOVED lines=20> */
.L_x_11931:
[----:B------:R-:W0:Y:S01]  /*1fa4b0*/  LDCU.64 UR4, c[0x0][0x3c8] ;  /* 0x00007900ff0477ac */ /* 0x000e220008000a00 */
[----:B------:R-:W-:Y:S01]  /*1fa4c0*/  BSSY.RECONVERGENT B1, `(.L_x_11933) ;  /* 0x0000018000017945 */ /* 0x000fe20003800200 */
[----:B------:R-:W-:Y:S02]  /*1fa4d0*/  IMAD.MOV.U32 R55, RZ, RZ, RZ ;  /* 0x000000ffff377224 */ /* 0x000fe400078e00ff */
[----:B------:R-:W-:Y:S02]  /*1fa4e0*/  IMAD.MOV.U32 R57, RZ, RZ, RZ ;  /* 0x000000ffff397224 */ /* 0x000fe400078e00ff */
[----:B0-----:R-:W-:Y:S02]  /*1fa4f0*/  IMAD.U32 R54, RZ, RZ, UR4 ;  /* 0x00000004ff367e24 */ /* 0x001fe4000f8e00ff */
[----:B------:R-:W-:-:S07]  /*1fa500*/  IMAD.U32 R53, RZ, RZ, UR5 ;  /* 0x00000005ff357e24 */ /* 0x000fce000f8e00ff */
.L_x_11934:
        /* <DEDUP_REMOVED lines=20> */
.L_x_11933:
        /* <DEDUP_REMOVED lines=9> */
.L_x_11936:
        /* <DEDUP_REMOVED lines=20> */
.L_x_11935:
[----:B------:R-:W0:Y:S01]  /*1fa820*/  LDCU.64 UR4, c[0x0][0x3c8] ;  /* 0x00007900ff0477ac */ /* 0x000e220008000a00 */
[----:B------:R-:W-:Y:S01]  /*1fa830*/  BSSY.RECONVERGENT B1, `(.L_x_11937) ;  /* 0x0000018000017945 */ /* 0x000fe20003800200 */
[----:B------:R-:W-:Y:S02]  /*1fa840*/  IMAD.MOV.U32 R17, RZ, RZ, RZ ;  /* 0x000000ffff117224 */ /* 0x000fe400078e00ff */
[----:B------:R-:W-:Y:S02]  /*1fa850*/  IMAD.MOV.U32 R55, RZ, RZ, RZ ;  /* 0x000000ffff377224 */ /* 0x000fe400078e00ff */
[----:B0-----:R-:W-:Y:S02]  /*1fa860*/  IMAD.U32 R54, RZ, RZ, UR4 ;  /* 0x00000004ff367e24 */ /* 0x001fe4000f8e00ff */
[----:B------:R-:W-:-:S07]  /*1fa870*/  IMAD.U32 R53, RZ, RZ, UR5 ;  /* 0x00000005ff357e24 */ /* 0x000fce000f8e00ff */
.L_x_11938:
        /* <DEDUP_REMOVED lines=20> */
.L_x_11937:
[----:B------:R-:W0:Y:S01]  /*1fa9c0*/  LDCU.64 UR4, c[0x0][0x3c8] ;  /* 0x00007900ff0477ac */ /* 0x000e220008000a00 */
[----:B------:R-:W-:Y:S01]  /*1fa9d0*/  BSSY.RECONVERGENT B1, `(.L_x_11939) ;  /* 0x0000018000017945 */ /* 0x000fe20003800200 */
[----:B------:R-:W-:Y:S02]  /*1fa9e0*/  IMAD.MOV.U32 R13, RZ, RZ, RZ ;  /* 0x000000ffff0d7224 */ /* 0x000fe400078e00ff */
[----:B------:R-:W-:Y:S02]  /*1fa9f0*/  IMAD.MOV.U32 R56, RZ, RZ, RZ ;  /* 0x000000ffff387224 */ /* 0x000fe400078e00ff */
[----:B0-----:R-:W-:Y:S02]  /*1faa00*/  IMAD.U32 R55, RZ, RZ, UR4 ;  /* 0x00000004ff377e24 */ /* 0x001fe4000f8e00ff */
[----:B------:R-:W-:-:S07]  /*1faa10*/  IMAD.U32 R54, RZ, RZ, UR5 ;  /* 0x00000005ff367e24 */ /* 0x000fce000f8e00ff */
.L_x_11940:
        /* <DEDUP_REMOVED lines=20> */
.L_x_11939:
[----:B------:R-:W0:Y:S01]  /*1fab60*/  LDCU.64 UR4, c[0x0][0x3c8] ;  /* 0x00007900ff0477ac */ /* 0x000e220008000a00 */
[----:B------:R-:W-:Y:S01]  /*1fab70*/  BSSY.RECONVERGENT B1, `(.L_x_11941) ;  /* 0x0000018000017945 */ /* 0x000fe20003800200 */
[----:B------:R-:W-:Y:S02]  /*1fab80*/  IMAD.MOV.U32 R15, RZ, RZ, RZ ;  /* 0x000000ffff0f7224 */ /* 0x000fe400078e00ff */
[----:B------:R-:W-:Y:S02]  /*1fab90*/  IMAD.MOV.U32 R56, RZ, RZ, RZ ;  /* 0x000000ffff387224 */ /* 0x000fe400078e00ff */
[----:B0-----:R-:W-:Y:S02]  /*1faba0*/  IMAD.U32 R55, RZ, RZ, UR4 ;  /* 0x00000004ff377e24 */ /* 0x001fe4000f8e00ff */
[----:B------:R-:W-:-:S07]  /*1fabb0*/  IMAD.U32 R54, RZ, RZ, UR5 ;  /* 0x00000005ff367e24 */ /* 0x000fce000f8e00ff */
.L_x_11942:
        /* <DEDUP_REMOVED lines=20> */
.L_x_11941:
[----:B------:R-:W0:Y:S01]  /*1fad00*/  LDCU.64 UR4, c[0x0][0x3c8] ;  /* 0x00007900ff0477ac */ /* 0x000e220008000a00 */
[----:B------:R-:W-:Y:S01]  /*1fad10*/  BSSY.RECONVERGENT B1, `(.L_x_11943) ;  /* 0x0000018000017945 */ /* 0x000fe20003800200 */
[----:B------:R-:W-:Y:S02]  /*1fad20*/  IMAD.MOV.U32 R17, RZ, RZ, RZ ;  /* 0x000000ffff117224 */ /* 0x000fe400078e00ff */
[----:B------:R-:W-:Y:S02]  /*1fad30*/  IMAD.MOV.U32 R56, RZ, RZ, RZ ;  /* 0x000000ffff387224 */ /* 0x000fe400078e00ff */
[----:B0-----:R-:W-:Y:S02]  /*1fad40*/  IMAD.U32 R55, RZ, RZ, UR4 ;  /* 0x00000004ff377e24 */ /* 0x001fe4000f8e00ff */
[----:B------:R-:W-:-:S07]  /*1fad50*/  IMAD.U32 R54, RZ, RZ, UR5 ;  /* 0x00000005ff367e24 */ /* 0x000fce000f8e00ff */
.L_x_11944:
        /* <DEDUP_REMOVED lines=20> */
.L_x_11943:
[----:B------:R-:W0:Y:S01]  /*1faea0*/  LDCU.64 UR4, c[0x0][0x3c8] ;  /* 0x00007900ff0477ac */ /* 0x000e220008000a00 */
[----:B------:R-:W-:Y:S01]  /*1faeb0*/  BSSY.RECONVERGENT B1, `(.L_x_11945) ;  /* 0x0000018000017945 */ /* 0x000fe20003800200 */
[----:B------:R-:W-:Y:S02]  /*1faec0*/  IMAD.MOV.U32 R13, RZ, RZ, RZ ;  /* 0x000000ffff0d7224 */ /* 0x000fe400078e00ff */
[----:B------:R-:W-:Y:S02]  /*1faed0*/  IMAD.MOV.U32 R56, RZ, RZ, RZ ;  /* 0x000000ffff387224 */ /* 0x000fe400078e00ff */
[----:B0-----:R-:W-:Y:S02]  /*1faee0*/  IMAD.U32 R55, RZ, RZ, UR4 ;  /* 0x00000004ff377e24 */ /* 0x001fe4000f8e00ff */
[----:B------:R-:W-:-:S07]  /*1faef0*/  IMAD.U32 R54, RZ, RZ, UR5 ;  /* 0x00000005ff367e24 */ /* 0x000fce000f8e00ff */
.L_x_11946:
        /* <DEDUP_REMOVED lines=20> */
.L_x_11945:
[----:B------:R-:W0:Y:S01]  /*1fb040*/  LDCU.64 UR4, c[0x0][0x3c8] ;  /* 0x00007900ff0477ac */ /* 0x000e220008000a00 */
[----:B------:R-:W-:Y:S01]  /*1fb050*/  BSSY.RECONVERGENT B1, `(.L_x_11947) ;  /* 0x0000018000017945 */ /* 0x000fe20003800200 */
[----:B------:R-:W-:Y:S02]  /*1fb060*/  IMAD.MOV.U32 R15, RZ, RZ, RZ ;  /* 0x000000ffff0f7224 */ /* 0x000fe400078e00ff */
[----:B------:R-:W-:Y:S02]  /*1fb070*/  IMAD.MOV.U32 R56, RZ, RZ, RZ ;  /* 0x000000ffff387224 */ /* 0x000fe400078e00ff */
[----:B0-----:R-:W-:Y:S02]  /*1fb080*/  IMAD.U32 R55, RZ, RZ, UR4 ;  /* 0x00000004ff377e24 */ /* 0x001fe4000f8e00ff */
[----:B------:R-:W-:-:S07]  /*1fb090*/  IMAD.U32 R54, RZ, RZ, UR5 ;  /* 0x00000005ff367e24 */ /* 0x000fce000f8e00ff */
.L_x_11948:
        /* <DEDUP_REMOVED lines=20> */
.L_x_11947:
[----:B------:R-:W0:Y:S01]  /*1fb1e0*/  LDCU.64 UR4, c[0x0][0x3c8] ;  /* 0x00007900ff0477ac */ /* 0x000e220008000a00 */
[----:B------:R-:W-:Y:S01]  /*1fb1f0*/  BSSY.RECONVERGENT B1, `(.L_x_11949) ;  /* 0x0000018000017945 */ /* 0x000fe20003800200 */
[----:B------:R-:W-:Y:S02]  /*1fb200*/  IMAD.MOV.U32 R17, RZ, RZ, RZ ;  /* 0x000000ffff117224 */ /* 0x000fe400078e00ff */
[----:B------:R-:W-:Y:S02]  /*1fb210*/  IMAD.MOV.U32 R56, RZ, RZ, RZ ;  /* 0x000000ffff387224 */ /* 0x000fe400078e00ff */
[----:B0-----:R-:W-:Y:S02]  /*1fb220*/  IMAD.U32 R55, RZ, RZ, UR4 ;  /* 0x00000004ff377e24 */ /* 0x001fe4000f8e00ff */
[----:B------:R-:W-:-:S07]  /*1fb230*/  IMAD.U32 R54, RZ, RZ, UR5 ;  /* 0x00000005ff367e24 */ /* 0x000fce000f8e00ff */
.L_x_11950:
        /* <DEDUP_REMOVED lines=20> */
.L_x_11949:
[----:B------:R-:W0:Y:S01]  /*1fb380*/  LDCU.64 UR4, c[0x0][0x3c8] ;  /* 0x00007900ff0477ac */ /* 0x000e220008000a00 */
[----:B------:R-:W-:Y:S01]  /*1fb390*/  BSSY.RECONVERGENT B1, `(.L_x_11951) ;  /* 0x0000018000017945 */ /* 0x000fe20003800200 */
[----:B------:R-:W-:Y:S02]  /*1fb3a0*/  IMAD.MOV.U32 R13, RZ, RZ, RZ ;  /* 0x000000ffff0d7224 */ /* 0x000fe400078e00ff */
[----:B------:R-:W-:Y:S02]  /*1fb3b0*/  IMAD.MOV.U32 R56, RZ, RZ, RZ ;  /* 0x000000ffff387224 */ /* 0x000fe400078e00ff */
[----:B0-----:R-:W-:Y:S02]  /*1fb3c0*/  IMAD.U32 R55, RZ, RZ, UR4 ;  /* 0x00000004ff377e24 */ /* 0x001fe4000f8e00ff */
[----:B------:R-:W-:-:S07]  /*1fb3d0*/  IMAD.U32 R54, RZ, RZ, UR5 ;  /* 0x00000005ff367e24 */ /* 0x000fce000f8e00ff */
.L_x_11952:
        /* <DEDUP_REMOVED lines=20> */
.L_x_11951:
[----:B------:R-:W0:Y:S01]  /*1fb520*/  LDCU.64 UR4, c[0x0][0x3c8] ;  /* 0x00007900ff0477ac */ /* 0x000e220008000a00 */
[----:B------:R-:W-:Y:S01]  /*1fb530*/  BSSY.RECONVERGENT B1, `(.L_x_11953) ;  /* 0x0000018000017945 */ /* 0x000fe20003800200 */
[----:B------:R-:W-:Y:S02]  /*1fb540*/  IMAD.MOV.U32 R15, RZ, RZ, RZ ;  /* 0x000000ffff0f7224 */ /* 0x000fe400078e00ff */
[----:B------:R-:W-:Y:S02]  /*1fb550*/  IMAD.MOV.U32 R56, RZ, RZ, RZ ;  /* 0x000000ffff387224 */ /* 0x000fe400078e00ff */
[----:B0-----:R-:W-:Y:S02]  /*1fb560*/  IMAD.U32 R55, RZ, RZ, UR4 ;  /* 0x00000004ff377e24 */ /* 0x001fe4000f8e00ff */
[----:B------:R-:W-:-:S07]  /*1fb570*/  IMAD.U32 R54, RZ, RZ, UR5 ;  /* 0x00000005ff367e24 */ /* 0x000fce000f8e00ff */
.L_x_11954:
        /* <DEDUP_REMOVED lines=20> */
.L_x_11953:
[----:B------:R-:W0:Y:S01]  /*1fb6c0*/  LDCU.64 UR4, c[0x0][0x3c8] ;  /* 0x00007900ff0477ac */ /* 0x000e220008000a00 */
[----:B------:R-:W-:Y:S01]  /*1fb6d0*/  BSSY.RECONVERGENT B1, `(.L_x_11955) ;  /* 0x0000018000017945 */ /* 0x000fe20003800200 */
[----:B------:R-:W-:Y:S02]  /*1fb6e0*/  IMAD.MOV.U32 R17, RZ, RZ, RZ ;  /* 0x000000ffff117224 */ /* 0x000fe400078e00ff */
[----:B------:R-:W-:Y:S02]  /*1fb6f0*/  IMAD.MOV.U32 R56, RZ, RZ, RZ ;  /* 0x000000ffff387224 */ /* 0x000fe400078e00ff */
[----:B0-----:R-:W-:Y:S02]  /*1fb700*/  IMAD.U32 R55, RZ, RZ, UR4 ;  /* 0x00000004ff377e24 */ /* 0x001fe4000f8e00ff */
[----:B------:R-:W-:-:S07]  /*1fb710*/  IMAD.U32 R54, RZ, RZ, UR5 ;  /* 0x00000005ff367e24 */ /* 0x000fce000f8e00ff */
.L_x_11956:
        /* <DEDUP_REMOVED lines=20> */
.L_x_11955:
[----:B------:R-:W0:Y:S01]  /*1fb860*/  LDCU.64 UR4, c[0x0][0x3c8] ;  /* 0x00007900ff0477ac */ /* 0x000e220008000a00 */
[----:B------:R-:W-:Y:S01]  /*1fb870*/  BSSY.RECONVERGENT B1, `(.L_x_11957) ;  /* 0x0000018000017945 */ /* 0x000fe20003800200 */
[----:B------:R-:W-:Y:S02]  /*1fb880*/  IMAD.MOV.U32 R13, RZ, RZ, RZ ;  /* 0x000000ffff0d7224 */ /* 0x000fe400078e00ff */
[----:B------:R-:W-:Y:S02]  /*1fb890*/  IMAD.MOV.U32 R56, RZ, RZ, RZ ;  /* 0x000000ffff387224 */ /* 0x000fe400078e00ff */
[----:B0-----:R-:W-:Y:S02]  /*1fb8a0*/  IMAD.U32 R55, RZ, RZ, UR4 ;  /* 0x00000004ff377e24 */ /* 0x001fe4000f8e00ff */
[----:B------:R-:W-:-:S07]  /*1fb8b0*/  IMAD.U32 R54, RZ, RZ, UR5 ;  /* 0x00000005ff367e24 */ /* 0x000fce000f8e00ff */
.L_x_11958:
        /* <DEDUP_REMOVED lines=20> */
.L_x_11957:
[----:B------:R-:W0:Y:S01]  /*1fba00*/  LDCU.64 UR4, c[0x0][0x3c8] ;  /* 0x00007900ff0477ac */ /* 0x000e220008000a00 */
[----:B------:R-:W-:Y:S01]  /*1fba10*/  BSSY.RECONVERGENT B1, `(.L_x_11959) ;  /* 0x0000018000017945 */ /* 0x000fe20003800200 */
[----:B------:R-:W-:Y:S02]  /*1fba20*/  IMAD.MOV.U32 R15, RZ, RZ, RZ ;  /* 0x000000ffff0f7224 */ /* 0x000fe400078e00ff */
[----:B------:R-:W-:Y:S02]  /*1fba30*/  IMAD.MOV.U32 R56, RZ, RZ, RZ ;  /* 0x000000ffff387224 */ /* 0x000fe400078e00ff */
[----:B0-----:R-:W-:Y:S02]  /*1fba40*/  IMAD.U32 R55, RZ, RZ, UR4 ;  /* 0x00000004ff377e24 */ /* 0x001fe4000f8e00ff */
[----:B------:R-:W-:-:S07]  /*1fba50*/  IMAD.U32 R54, RZ, RZ, UR5 ;  /* 0x00000005ff367e24 */ /* 0x000fce000f8e00ff */
.L_x_11960:
        /* <DEDUP_REMOVED lines=20> */
.L_x_11959:
[----:B------:R-:W0:Y:S01]  /*1fbba0*/  LDCU.64 UR4, c[0x0][0x3c8] ;  /* 0x00007900ff0477ac */ /* 0x000e220008000a00 */
[----:B------:R-:W-:Y:S01]  /*1fbbb0*/  BSSY.RECONVERGENT B1, `(.L_x_11961) ;  /* 0x0000018000017945 */ /* 0x000fe20003800200 */
[----:B------:R-:W-:Y:S02]  /*1fbbc0*/  IMAD.MOV.U32 R17, RZ, RZ, RZ ;  /* 0x000000ffff117224 */ /* 0x000fe400078e00ff */
[----:B------:R-:W-:Y:S02]  /*1fbbd0*/  IMAD.MOV.U32 R56, RZ, RZ, RZ ;  /* 0x000000ffff387224 */ /* 0x000fe400078e00ff */
[----:B0-----:R-:W-:Y:S02]  /*1fbbe0*/  IMAD.U32 R55, RZ, RZ, UR4 ;  /* 0x00000004ff377e24 */ /* 0x001fe4000f8e00ff */
[----:B------:R-:W-:-:S07]  /*1fbbf0*/  IMAD.U32 R54, RZ, RZ, UR5 ;  /* 0x00000005ff367e24 */ /* 0x000fce000f8e00ff */
.L_x_11962:
        /* <DEDUP_REMOVED lines=20> */
.L_x_11961:
[----:B------:R-:W0:Y:S01]  /*1fbd40*/  LDCU.64 UR4, c[0x0][0x3c8] ;  /* 0x00007900ff0477ac */ /* 0x000e220008000a00 */
[----:B------:R-:W-:Y:S01]  /*1fbd50*/  BSSY.RECONVERGENT B1, `(.L_x_11963) ;  /* 0x0000018000017945 */ /* 0x000fe20003800200 */
[----:B------:R-:W-:Y:S02]  /*1fbd60*/  IMAD.MOV.U32 R13, RZ, RZ, RZ ;  /* 0x000000ffff0d7224 */ /* 0x000fe400078e00ff */
[----:B------:R-:W-:Y:S02]  /*1fbd70*/  IMAD.MOV.U32 R56, RZ, RZ, RZ ;  /* 0x000000ffff387224 */ /* 0x000fe400078e00ff */
[----:B0-----:R-:W-:Y:S02]  /*1fbd80*/  IMAD.U32 R55, RZ, RZ, UR4 ;  /* 0x00000004ff377e24 */ /* 0x001fe4000f8e00ff */
[----:B------:R-:W-:-:S07]  /*1fbd90*/  IMAD.U32 R54, RZ, RZ, UR5 ;  /* 0x00000005ff367e24 */ /* 0x000fce000f8e00ff */
.L_x_11964:
        /* <DEDUP_REMOVED lines=20> */
.L_x_11963:
[----:B------:R-:W0:Y:S01]  /*1fbee0*/  LDCU.64 UR4, c[0x0][0x3c8] ;  /* 0x00007900ff0477ac */ /* 0x000e220008000a00 */
[----:B------:R-:W-:Y:S01]  /*1fbef0*/  BSSY.RECONVERGENT B1, `(.L_x_11965) ;  /* 0x0000018000017945 */ /* 0x000fe20003800200 */
[----:B------:R-:W-:Y:S02]  /*1fbf00*/  IMAD.MOV.U32 R15, RZ, RZ, RZ ;  /* 0x000000ffff0f7224 */ /* 0x000fe400078e00ff */
[----:B------:R-:W-:Y:S02]  /*1fbf10*/  IMAD.MOV.U32 R56, RZ, RZ, RZ ;  /* 0x000000ffff387224 */ /* 0x000fe400078e00ff */
[----:B0-----:R-:W-:Y:S02]  /*1fbf20*/  IMAD.U32 R55, RZ, RZ, UR4 ;  /* 0x00000004ff377e24 */ /* 0x001fe4000f8e00ff */
[----:B------:R-:W-:-:S07]  /*1fbf30*/  IMAD.U32 R54, RZ, RZ, UR5 ;  /* 0x00000005ff367e24 */ /* 0x000fce000f8e00ff */
.L_x_11966:
        /* <DEDUP_REMOVED lines=20> */
.L_x_11965:
[----:B------:R-:W0:Y:S01]  /*1fc080*/  LDCU.64 UR4, c[0x0][0x3c8] ;  /* 0x00007900ff0477ac */ /* 0x000e220008000a00 */
[----:B------:R-:W-:Y:S01]  /*1fc090*/  BSSY.RECONVERGENT B1, `(.L_x_11967) ;  /* 0x0000018000017945 */ /* 0x000fe20003800200 */
[----:B------:R-:W-:Y:S02]  /*1fc0a0*/  IMAD.MOV.U32 R17, RZ, RZ, RZ ;  /* 0x000000ffff117224 */ /* 0x000fe400078e00ff */
[----:B------:R-:W-:Y:S02]  /*1fc0b0*/  IMAD.MOV.U32 R56, RZ, RZ, RZ ;  /* 0x000000ffff387224 */ /* 0x000fe400078e00ff */
[----:B0-----:R-:W-:Y:S02]  /*1fc0c0*/  IMAD.U32 R55, RZ, RZ, UR4 ;  /* 0x00000004ff377e24 */ /* 0x001fe4000f8e00ff */
[----:B------:R-:W-:-:S07]  /*1fc0d0*/  IMAD.U32 R54, RZ, RZ, UR5 ;  /* 0x00000005ff367e24 */ /* 0x000fce000f8e00ff */
.L_x_11968:
        /* <DEDUP_REMOVED lines=20> */
.L_x_11967:
[----:B------:R-:W0:Y:S01]  /*1fc220*/  LDCU.64 UR4, c[0x0][0x3c8] ;  /* 0x00007900ff0477ac */ /* 0x000e220008000a00 */
[----:B------:R-:W-:Y:S01]  /*1fc230*/  BSSY.RECONVERGENT B1, `(.L_x_11969) ;  /* 0x0000018000017945 */ /* 0x000fe20003800200 */
[----:B------:R-:W-:Y:S02]  /*1fc240*/  IMAD.MOV.U32 R13, RZ, RZ, RZ ;  /* 0x000000ffff0d7224 */ /* 0x000fe400078e00ff */
[----:B------:R-:W-:Y:S02]  /*1fc250*/  IMAD.MOV.U32 R56, RZ, RZ, RZ ;  /* 0x000000ffff387224 */ /* 0x000fe400078e00ff */
[----:B0-----:R-:W-:Y:S02]  /*1fc260*/  IMAD.U32 R55, RZ, RZ, UR4 ;  /* 0x00000004ff377e24 */ /* 0x001fe4000f8e00ff */
[----:B------:R-:W-:-:S07]  /*1fc270*/  IMAD.U32 R54, RZ, RZ, UR5 ;  /* 0x00000005ff367e24 */ /* 0x000fce000f8e00ff */
.L_x_11970:
        /* <DEDUP_REMOVED lines=20> */
.L_x_11969:
[----:B------:R-:W0:Y:S01]  /*1fc3c0*/  LDCU.64 UR4, c[0x0][0x3c8] ;  /* 0x00007900ff0477ac */ /* 0x000e220008000a00 */
[----:B------:R-:W-:Y:S01]  /*1fc3d0*/  BSSY.RECONVERGENT B1, `(.L_x_11971) ;  /* 0x0000018000017945 */ /* 0x000fe20003800200 */
[----:B------:R-:W-:Y:S02]  /*1fc3e0*/  IMAD.MOV.U32 R15, RZ, RZ, RZ ;  /* 0x000000ffff0f7224 */ /* 0x000fe400078e00ff */
[----:B------:R-:W-:Y:S02]  /*1fc3f0*/  IMAD.MOV.U32 R56, RZ, RZ, RZ ;  /* 0x000000ffff387224 */ /* 0x000fe400078e00ff */
[----:B0-----:R-:W-:Y:S02]  /*1fc400*/  IMAD.U32 R55, RZ, RZ, UR4 ;  /* 0x00000004ff377e24 */ /* 0x001fe4000f8e00ff */
[----:B------:R-:W-:-:S07]  /*1fc410*/  IMAD.U32 R54, RZ, RZ, UR5 ;  /* 0x00000005ff367e24 */ /* 0x000fce000f8e00ff */
.L_x_11972:
        /* <DEDUP_REMOVED lines=20> */
.L_x_11971:
[----:B------:R-:W0:Y:S01]  /*1fc560*/  LDCU.64 UR4, c[0x0][0x3c8] ;  /* 0x00007900ff0477ac */ /* 0x000e220008000a00 */
[----:B------:R-:W-:Y:S01]  /*1fc570*/  BSSY.RECONVERGENT B1, `(.L_x_11973) ;  /* 0x0000018000017945 */ /* 0x000fe20003800200 */
[----:B------:R-:W-:Y:S02]  /*1fc580*/  IMAD.MOV.U32 R55, RZ, RZ, RZ ;  /* 0x000000ffff377224 */ /* 0x000fe400078e00ff */
[----:B------:R-:W-:Y:S02]  /*1fc590*/  IMAD.MOV.U32 R57, RZ, RZ, RZ ;  /* 0x000000ffff397224 */ /* 0x000fe400078e00ff */
[----:B0-----:R-:W-:Y:S02]  /*1fc5a0*/  IMAD.U32 R54, RZ, RZ, UR4 ;  /* 0x00000004ff367e24 */ /* 0x001fe4000f8e00ff */
[----:B------:R-:W-:-:S07]  /*1fc5b0*/  IMAD.U32 R53, RZ, RZ, UR5 ;  /* 0x00000005ff357e24 */ /* 0x000fce000f8e00ff */
.L_x_11974:
        /* <DEDUP_REMOVED lines=20> */
.L_x_11973:
        /* <DEDUP_REMOVED lines=9> */
.L_x_11976:
        /* <DEDUP_REMOVED lines=20> */
.L_x_11975:
[----:B------:R-:W0:Y:S01]  /*1fc8d0*/  LDCU.64 UR4, c[0x0][0x3c8] ;  /* 0x00007900ff0477ac */ /* 0x000e220008000a00 */
[----:B------:R-:W-:Y:S01]  /*1fc8e0*/  BSSY.RECONVERGENT B1, `(.L_x_11977) ;  /* 0x0000018000017945 */ /* 0x000fe20003800200 */
[----:B------:R-:W-:Y:S02]  /*1fc8f0*/  IMAD.MOV.U32 R40, RZ, RZ, RZ ;  /* 0x000000ffff287224 */ /* 0x000fe400078e00ff */
[----:B------:R-:W-:Y:S02]  /*1fc900*/  IMAD.MOV.U32 R55, RZ, RZ, RZ ;  /* 0x000000ffff377224 */ /* 0x000fe400078e00ff */
[----:B0-----:R-:W-:Y:S02]  /*1fc910*/  IMAD.U32 R54, RZ, RZ, UR4 ;  /* 0x00000004ff367e24 */ /* 0x001fe4000f8e00ff */
[----:B------:R-:W-:-:S07]  /*1fc920*/  IMAD.U32 R53, RZ, RZ, UR5 ;  /* 0x00000005ff357e24 */ /* 0x000fce000f8e00ff */
.L_x_11978:
        /* <DEDUP_REMOVED lines=20> */
.L_x_11977:
[----:B------:R-:W0:Y:S01]  /*1fca70*/  LDCU.64 UR4, c[0x0][0x3c8] ;  /* 0x00007900ff0477ac */ /* 0x000e220008000a00 */
[----:B------:R-:W-:Y:S01]  /*1fca80*/  BSSY.RECONVERGENT B1, `(.L_x_11979) ;  /* 0x0000018000017945 */ /* 0x000fe20003800200 */
[----:B------:R-:W-:Y:S02]  /*1fca90*/  IMAD.MOV.U32 R13, RZ, RZ, RZ ;  /* 0x000000ffff0d7224 */ /* 0x000fe400078e00ff */
[----:B------:R-:W-:Y:S02]  /*1fcaa0*/  IMAD.MOV.U32 R56, RZ, RZ, RZ ;  /* 0x000000ffff387224 */ /* 0x000fe400078e00ff */
[----:B0-----:R-:W-:Y:S02]  /*1fcab0*/  IMAD.U32 R54, RZ, RZ, UR4 ;  /* 0x00000004ff367e24 */ /* 0x001fe4000f8e00ff */
[----:B------:R-:W-:-:S07]  /*1fcac0*/  IMAD.U32 R55, RZ, RZ, UR5 ;  /* 0x00000005ff377e24 */ /* 0x000fce000f8e00ff */
.L_x_11980:
        /* <DEDUP_REMOVED lines=20> */
.L_x_11979:
[----:B------:R-:W0:Y:S01]  /*1fcc10*/  LDCU.64 UR4, c[0x0][0x3c8] ;  /* 0x00007900ff0477ac */ /* 0x000e220008000a00 */
[----:B------:R-:W-:Y:S01]  /*1fcc20*/  BSSY.RECONVERGENT B1, `(.L_x_11981) ;  /* 0x0000018000017945 */ /* 0x000fe20003800200 */
[----:B------:R-:W-:Y:S02]  /*1fcc30*/  IMAD.MOV.U32 R15, RZ, RZ, RZ ;  /* 0x000000ffff0f7224 */ /* 0x000fe400078e00ff */
[----:B------:R-:W-:Y:S02]  /*1fcc40*/  IMAD.MOV.U32 R56, RZ, RZ, RZ ;  /* 0x000000ffff387224 */ /* 0x000fe400078e00ff */
[----:B0-----:R-:W-:Y:S02]  /*1fcc50*/  IMAD.U32 R54, RZ, RZ, UR4 ;  /* 0x00000004ff367e24 */ /* 0x001fe4000f8e00ff */
[----:B------:R-:W-:-:S07]  /*1fcc60*/  IMAD.U32 R55, RZ, RZ, UR5 ;  /* 0x00000005ff377e24 */ /* 0x000fce000f8e00ff */
.L_x_11982:
        /* <DEDUP_REMOVED lines=20> */
.L_x_11981:
[----:B------:R-:W0:Y:S01]  /*1fcdb0*/  LDCU.64 UR4, c[0x0][0x3c8] ;  /* 0x00007900ff0477ac */ /* 0x000e220008000a00 */
[----:B------:R-:W-:Y:S01]  /*1fcdc0*/  BSSY.RECONVERGENT B1, `(.L_x_11983) ;  /* 0x0000018000017945 */ /* 0x000fe20003800200 */
[----:B------:R-:W-:Y:S02]  /*1fcdd0*/  IMAD.MOV.U32 R40, RZ, RZ, RZ ;  /* 0x000000ffff287224 */ /* 0x000fe400078e00ff */
[----:B------:R-:W-:Y:S02]  /*1fcde0*/  IMAD.MOV.U32 R57, RZ, RZ, RZ ;  /* 0x000000ffff397224 */ /* 0x000fe400078e00ff */
[----:B0-----:R-:W-:Y:S02]  /*1fcdf0*/  IMAD.U32 R54, RZ, RZ, UR4 ;  /* 0x00000004ff367e24 */ /* 0x001fe4000f8e00ff */
[----:B------:R-:W-:-:S07]  /*1fce00*/  IMAD.U32 R55, RZ, RZ, UR5 ;  /* 0x00000005ff377e24 */ /* 0x000fce000f8e00ff */
.L_x_11984:
        /* <DEDUP_REMOVED lines=20> */
.L_x_11983:
[----:B------:R-:W0:Y:S01]  /*1fcf50*/  LDCU.64 UR4, c[0x0][0x3c8] ;  /* 0x00007900ff0477ac */ /* 0x000e220008000a00 */
[----:B------:R-:W-:Y:S01]  /*1fcf60*/  BSSY.RECONVERGENT B1, `(.L_x_11985) ;  /* 0x0000018000017945 */ /* 0x000fe20003800200 */
[----:B------:R-:W-:Y:S02]  /*1fcf70*/  IMAD.MOV.U32 R13, RZ, RZ, RZ ;  /* 0x000000ffff0d7224 */ /* 0x000fe400078e00ff */
[----:B------:R-:W-:Y:S02]  /*1fcf80*/  IMAD.MOV.U32 R56, RZ, RZ, RZ ;  /* 0x000000ffff387224 */ /* 0x000fe400078e00ff */
[----:B0-----:R-:W-:Y:S02]  /*1fcf90*/  IMAD.U32 R54, RZ, RZ, UR4 ;  /* 0x00000004ff367e24 */ /* 0x001fe4000f8e00ff */
[----:B------:R-:W-:-:S07]  /*1fcfa0*/  IMAD.U32 R55, RZ, RZ, UR5 ;  /* 0x00000005ff377e24 */ /* 0x000fce000f8e00ff */
.L_x_11986:
        /* <DEDUP_REMOVED lines=20> */
.L_x_11985:
[----:B------:R-:W0:Y:S01]  /*1fd0f0*/  LDCU.64 UR4, c[0x0][0x3c8] ;  /* 0x00007900ff0477ac */ /* 0x000e220008000a00 */
[----:B------:R-:W-:Y:S01]  /*1fd100*/  BSSY.RECONVERGENT B1, `(.L_x_11987) ;  /* 0x0000018000017945 */ /* 0x000fe20003800200 */
[----:B------:R-:W-:Y:S02]  /*1fd110*/  IMAD.MOV.U32 R15, RZ, RZ, RZ ;  /* 0x000000ffff0f7224 */ /* 0x000fe400078e00ff */
[----:B------:R-:W-:Y:S02]  /*1fd120*/  IMAD.MOV.U32 R56, RZ, RZ, RZ ;  /* 0x000000ffff387224 */ /* 0x000fe400078e00ff */
[----:B0-----:R-:W-:Y:S02]  /*1fd130*/  IMAD.U32 R54, RZ, RZ, UR4 ;  /* 0x00000004ff367e24 */ /* 0x001fe4000f8e00ff */
[----:B------:R-:W-:-:S07]  /*1fd140*/  IMAD.U32 R55, RZ, RZ, UR5 ;  /* 0x00000005ff377e24 */ /* 0x000fce000f8e00ff */
.L_x_11988:
        /* <DEDUP_REMOVED lines=20> */
.L_x_11987:
[----:B------:R-:W0:Y:S01]  /*1fd290*/  LDCU.64 UR4, c[0x0][0x3c8] ;  /* 0x00007900ff0477ac */ /* 0x000e220008000a00 */
[----:B------:R-:W-:Y:S01]  /*1fd2a0*/  BSSY.RECONVERGENT B1, `(.L_x_11989) ;  /* 0x0000018000017945 */ /* 0x000fe20003800200 */
[----:B------:R-:W-:Y:S02]  /*1fd2b0*/  IMAD.MOV.U32 R40, RZ, RZ, RZ ;  /* 0x000000ffff287224 */ /* 0x000fe400078e00ff */
[----:B------:R-:W-:Y:S02]  /*1fd2c0*/  IMAD.MOV.U32 R57, RZ, RZ, RZ ;  /* 0x000000ffff397224 */ /* 0x000fe400078e00ff */
[----:B0-----:R-:W-:Y:S02]  /*1fd2d0*/  IMAD.U32 R54, RZ, RZ, UR4 ;  /* 0x00000004ff367e24 */ /* 0x001fe4000f8e00ff */
[----:B------:R-:W-:-:S07]  /*1fd2e0*/  IMAD.U32 R55, RZ, RZ, UR5 ;  /* 0x00000005ff377e24 */ /* 0x000fce000f8e00ff */
.L_x_11990:
        /* <DEDUP_REMOVED lines=20> */
.L_x_11989:
[----:B------:R-:W0:Y:S01]  /*1fd430*/  LDCU.64 UR4, c[0x0][0x3c8] ;  /* 0x00007900ff0477ac */ /* 0x000e220008000a00 */
[----:B------:R-:W-:Y:S01]  /*1fd440*/  BSSY.RECONVERGENT B1, `(.L_x_11991) ;  /* 0x0000018000017945 */ /* 0x000fe20003800200 */
[----:B------:R-:W-:Y:S02]  /*1fd450*/  IMAD.MOV.U32 R13, RZ, RZ, RZ ;  /* 0x000000ffff0d7224 */ /* 0x000fe400078e00ff */
[----:B------:R-:W-:Y:S02]  /*1fd460*/  IMAD.MOV.U32 R56, RZ, RZ, RZ ;  /* 0x000000ffff387224 */ /* 0x000fe400078e00ff */
[----:B0-----:R-:W-:Y:S02]  /*1fd470*/  IMAD.U32 R54, RZ, RZ, UR4 ;  /* 0x00000004ff367e24 */ /* 0x001fe4000f8e00ff */
[----:B------:R-:W-:-:S07]  /*1fd480*/  IMAD.U32 R55, RZ, RZ, UR5 ;  /* 0x00000005ff377e24 */ /* 0x000fce000f8e00ff */
.L_x_11992:
        /* <DEDUP_REMOVED lines=20> */
.L_x_11991:
[----:B------:R-:W0:Y:S01]  /*1fd5d0*/  LDCU.64 UR4, c[0x0][0x3c8] ;  /* 0x00007900ff0477ac */ /* 0x000e220008000a00 */
[----:B------:R-:W-:Y:S01]  /*1fd5e0*/  BSSY.RECONVERGENT B1, `(.L_x_11993) ;  /* 0x0000018000017945 */ /* 0x000fe20003800200 */
[----:B------:R-:W-:Y:S02]  /*1fd5f0*/  IMAD.MOV.U32 R15, RZ, RZ, RZ ;  /* 0x000000ffff0f7224 */ /* 0x000fe400078e00ff */
[----:B------:R-:W-:Y:S02]  /*1fd600*/  IMAD.MOV.U32 R56, RZ, RZ, RZ ;  /* 0x000000ffff387224 */ /* 0x000fe400078e00ff */
[----:B0-----:R-:W-:Y:S02]  /*1fd610*/  IMAD.U32 R54, RZ, RZ, UR4 ;  /* 0x00000004ff367e24 */ /* 0x001fe4000f8e00ff */
[----:B------:R-:W-:-:S07]  /*1fd620*/  IMAD.U32 R55, RZ, RZ, UR5 ;  /* 0x00000005ff377e24 */ /* 0x000fce000f8e00ff */
.L_x_11994:
        /* <DEDUP_REMOVED lines=20> */
.L_x_11993:
[----:B------:R-:W0:Y:S01]  /*1fd770*/  LDCU.64 UR4, c[0x0][0x3c8] ;  /* 0x00007900ff0477ac */ /* 0x000e220008000a00 */
[----:B------:R-:W-:Y:S01]  /*1fd780*/  BSSY.RECONVERGENT B1, `(.L_x_11995) ;  /* 0x0000018000017945 */ /* 0x000fe20003800200 */
[----:B------:R-:W-:Y:S02]  /*1fd790*/  IMAD.MOV.U32 R40, RZ, RZ, RZ ;  /* 0x000000ffff287224 */ /* 0x000fe400078e00ff */
[----:B------:R-:W-:Y:S02]  /*1fd7a0*/  IMAD.MOV.U32 R57, RZ, RZ, RZ ;  /* 0x000000ffff397224 */ /* 0x000fe400078e00ff */
[----:B0-----:R-:W-:Y:S02]  /*1fd7b0*/  IMAD.U32 R54, RZ, RZ, UR4 ;  /* 0x00000004ff367e24 */ /* 0x001fe4000f8e00ff */
[----:B------:R-:W-:-:S07]  /*1fd7c0*/  IMAD.U32 R55, RZ, RZ, UR5 ;  /* 0x00000005ff377e24 */ /* 0x000fce000f8e00ff */
.L_x_11996:
        /* <DEDUP_REMOVED lines=20> */
.L_x_11995:
[----:B------:R-:W0:Y:S01]  /*1fd910*/  LDCU.64 UR4, c[0x0][0x3c8] ;  /* 0x00007900ff0477ac */ /* 0x000e220008000a00 */
[----:B------:R-:W-:Y:S01]  /*1fd920*/  BSSY.RECONVERGENT B1, `(.L_x_11997) ;  /* 0x0000018000017945 */ /* 0x000fe20003800200 */
[----:B------:R-:W-:Y:S02]  /*1fd930*/  IMAD.MOV.U32 R13, RZ, RZ, RZ ;  /* 0x000000ffff0d7224 */ /* 0x000fe400078e00ff */
[----:B------:R-:W-:Y:S02]  /*1fd940*/  IMAD.MOV.U32 R56, RZ, RZ, RZ ;  /* 0x000000ffff387224 */ /* 0x000fe400078e00ff */
[----:B0-----:R-:W-:Y:S02]  /*1fd950*/  IMAD.U32 R54, RZ, RZ, UR4 ;  /* 0x00000004ff367e24 */ /* 0x001fe4000f8e00ff */
[----:B------:R-:W-:-:S07]  /*1fd960*/  IMAD.U32 R55, RZ, RZ, UR5 ;  /* 0x00000005ff377e24 */ /* 0x000fce000f8e00ff */
.L_x_11998:
        /* <DEDUP_REMOVED lines=20> */
.L_x_11997:
[----:B------:R-:W0:Y:S01]  /*1fdab0*/  LDCU.64 UR4, c[0x0][0x3c8] ;  /* 0x00007900ff0477ac */ /* 0x000e220008000a00 */
[----:B------:R-:W-:Y:S01]  /*1fdac0*/  BSSY.RECONVERGENT B1, `(.L_x_11999) ;  /* 0x0000018000017945 */ /* 0x000fe20003800200 */
[----:B------:R-:W-:Y:S02]  /*1fdad0*/  IMAD.MOV.U32 R15, RZ, RZ, RZ ;  /* 0x000000ffff0f7224 */ /* 0x000fe400078e00ff */
[----:B------:R-:W-:Y:S02]  /*1fdae0*/  IMAD.MOV.U32 R56, RZ, RZ, RZ ;  /* 0x000000ffff387224 */ /* 0x000fe400078e00ff */
[----:B0-----:R-:W-:Y:S02]  /*1fdaf0*/  IMAD.U32 R54, RZ, RZ, UR4 ;  /* 0x00000004ff367e24 */ /* 0x001fe4000f8e00ff */
[----:B------:R-:W-:-:S07]  /*1fdb00*/  IMAD.U32 R55, RZ, RZ, UR5 ;  /* 0x00000005ff377e24 */ /* 0x000fce000f8e00ff */
.L_x_12000:
        /* <DEDUP_REMOVED lines=20> */
.L_x_11999:
[----:B------:R-:W0:Y:S01]  /*1fdc50*/  LDCU.64 UR4, c[0x0][0x3c8] ;  /* 0x00007900ff0477ac */ /* 0x000e220008000a00 */
[----:B------:R-:W-:Y:S01]  /*1fdc60*/  BSSY.RECONVERGENT B1, `(.L_x_12001) ;  /* 0x0000018000017945 */ /* 0x000fe20003800200 */
[----:B------:R-:W-:Y:S02]  /*1fdc70*/  IMAD.MOV.U32 R40, RZ, RZ, RZ ;  /* 0x000000ffff287224 */ /* 0x000fe400078e00ff */
[----:B------:R-:W-:Y:S02]  /*1fdc80*/  IMAD.MOV.U32 R57, RZ, RZ, RZ ;  /* 0x000000ffff397224 */ /* 0x000fe400078e00ff */
[----:B0-----:R-:W-:Y:S02]  /*1fdc90*/  IMAD.U32 R54, RZ, RZ, UR4 ;  /* 0x00000004ff367e24 */ /* 0x001fe4000f8e00ff */
[----:B------:R-:W-:-:S07]  /*1fdca0*/  IMAD.U32 R55, RZ, RZ, UR5 ;  /* 0x00000005ff377e24 */ /* 0x000fce000f8e00ff */
.L_x_12002:
        /* <DEDUP_REMOVED lines=20> */
.L_x_12001:
[----:B------:R-:W0:Y:S01]  /*1fddf0*/  LDCU.64 UR4, c[0x0][0x3c8] ;  /* 0x00007900ff0477ac */ /* 0x000e220008000a00 */
[----:B------:R-:W-:Y:S01]  /*1fde00*/  BSSY.RECONVERGENT B1, `(.L_x_12003) ;  /* 0x0000018000017945 */ /* 0x000fe20003800200 */
[----:B------:R-:W-:Y:S02]  /*1fde10*/  IMAD.MOV.U32 R13, RZ, RZ, RZ ;  /* 0x000000ffff0d7224 */ /* 0x000fe400078e00ff */
[----:B------:R-:W-:Y:S02]  /*1fde20*/  IMAD.MOV.U32 R56, RZ, RZ, RZ ;  /* 0x000000ffff387224 */ /* 0x000fe400078e00ff */
[----:B0-----:R-:W-:Y:S02]  /*1fde30*/  IMAD.U32 R54, RZ, RZ, UR4 ;  /* 0x00000004ff367e24 */ /* 0x001fe4000f8e00ff */
[----:B------:R-:W-:-:S07]  /*1fde40*/  IMAD.U32 R55, RZ, RZ, UR5 ;  /* 0x00000005ff377e24 */ /* 0x000fce000f8e00ff */
.L_x_12004:
        /* <DEDUP_REMOVED lines=20> */
.L_x_12003:
[----:B------:R-:W0:Y:S01]  /*1fdf90*/  LDCU.64 UR4, c[0x0][0x3c8] ;  /* 0x00007900ff0477ac */ /* 0x000e220008000a00 */
[----:B------:R-:W-:Y:S01]  /*1fdfa0*/  BSSY.RECONVERGENT B1, `(.L_x_12005) ;  /* 0x0000018000017945 */ /* 0x000fe20003800200 */
[----:B------:R-:W-:Y:S02]  /*1fdfb0*/  IMAD.MOV.U32 R15, RZ, RZ, RZ ;  /* 0x000000ffff0f7224 */ /* 0x000fe400078e00ff */
[----:B------:R-:W-:Y:S02]  /*1fdfc0*/  IMAD.MOV.U32 R56, RZ, RZ, RZ ;  /* 0x000000ffff387224 */ /* 0x000fe400078e00ff */
[----:B0-----:R-:W-:Y:S02]  /*1fdfd0*/  IMAD.U32 R54, RZ, RZ, UR4 ;  /* 0x00000004ff367e24 */ /* 0x001fe4000f8e00ff */
[----:B------:R-:W-:-:S07]  /*1fdfe0*/  IMAD.U32 R55, RZ, RZ, UR5 ;  /* 0x00000005ff377e24 */ /* 0x000fce000f8e00ff */
.L_x_12006:
        /* <DEDUP_REMOVED lines=20> */
.L_x_12005:
[----:B------:R-:W0:Y:S01]  /*1fe130*/  LDCU.64 UR4, c[0x0][0x3c8] ;  /* 0x00007900ff0477ac */ /* 0x000e220008000a00 */
[----:B------:R-:W-:Y:S01]  /*1fe140*/  BSSY.RECONVERGENT B1, `(.L_x_12007) ;  /* 0x0000018000017945 */ /* 0x000fe20003800200 */
[----:B------:R-:W-:Y:S02]  /*1fe150*/  IMAD.MOV.U32 R40, RZ, RZ, RZ ;  /* 0x000000ffff287224 */ /* 0x000fe400078e00ff */
[----:B------:R-:W-:Y:S02]  /*1fe160*/  IMAD.MOV.U32 R57, RZ, RZ, RZ ;  /* 0x000000ffff397224 */ /* 0x000fe400078e00ff */
[----:B0-----:R-:W-:Y:S02]  /*1fe170*/  IMAD.U32 R54, RZ, RZ, UR4 ;  /* 0x00000004ff367e24 */ /* 0x001fe4000f8e00ff */
[----:B------:R-:W-:-:S07]  /*1fe180*/  IMAD.U32 R55, RZ, RZ, UR5 ;  /* 0x00000005ff377e24 */ /* 0x000fce000f8e00ff */
.L_x_12008:
        /* <DEDUP_REMOVED lines=20> */
.L_x_12007:
[----:B------:R-:W0:Y:S01]  /*1fe2d0*/  LDCU.64 UR4, c[0x0][0x3c8] ;  /* 0x00007900ff0477ac */ /* 0x000e220008000a00 */
[----:B------:R-:W-:Y:S01]  /*1fe2e0*/  BSSY.RECONVERGENT B1, `(.L_x_12009) ;  /* 0x0000018000017945 */ /* 0x000fe20003800200 */
[----:B------:R-:W-:Y:S02]  /*1fe2f0*/  IMAD.MOV.U32 R13, RZ, RZ, RZ ;  /* 0x000000ffff0d7224 */ /* 0x000fe400078e00ff */
[----:B------:R-:W-:Y:S02]  /*1fe300*/  IMAD.MOV.U32 R56, RZ, RZ, RZ ;  /* 0x000000ffff387224 */ /* 0x000fe400078e00ff */
[----:B0-----:R-:W-:Y:S02]  /*1fe310*/  IMAD.U32 R54, RZ, RZ, UR4 ;  /* 0x00000004ff367e24 */ /* 0x001fe4000f8e00ff */
[----:B------:R-:W-:-:S07]  /*1fe320*/  IMAD.U32 R55, RZ, RZ, UR5 ;  /* 0x00000005ff377e24 */ /* 0x000fce000f8e00ff */
.L_x_12010:
        /* <DEDUP_REMOVED lines=20> */
.L_x_12009:
[----:B------:R-:W0:Y:S01]  /*1fe470*/  LDCU.64 UR4, c[0x0][0x3c8] ;  /* 0x00007900ff0477ac */ /* 0x000e220008000a00 */
[----:B------:R-:W-:Y:S01]  /*1fe480*/  BSSY.RECONVERGENT B1, `(.L_x_12011) ;  /* 0x0000018000017945 */ /* 0x000fe20003800200 */
[----:B------:R-:W-:Y:S02]  /*1fe490*/  IMAD.MOV.U32 R15, RZ, RZ, RZ ;  /* 0x000000ffff0f7224 */ /* 0x000fe400078e00ff */
[----:B------:R-:W-:Y:S02]  /*1fe4a0*/  IMAD.MOV.U32 R56, RZ, RZ, RZ ;  /* 0x000000ffff387224 */ /* 0x000fe400078e00ff */
[----:B0-----:R-:W-:Y:S02]  /*1fe4b0*/  IMAD.U32 R54, RZ, RZ, UR4 ;  /* 0x00000004ff367e24 */ /* 0x001fe4000f8e00ff */
[----:B------:R-:W-:-:S07]  /*1fe4c0*/  IMAD.U32 R55, RZ, RZ, UR5 ;  /* 0x00000005ff377e24 */ /* 0x000fce000f8e00ff */
.L_x_12012:
        /* <DEDUP_REMOVED lines=20> */
.L_x_12011:
[----:B------:R-:W0:Y:S01]  /*1fe610*/  LDCU.64 UR4, c[0x0][0x3c8] ;  /* 0x00007900ff0477ac */ /* 0x000e220008000a00 */
[----:B------:R-:W-:Y:S01]  /*1fe620*/  BSSY.RECONVERGENT B1, `(.L_x_12013) ;  /* 0x0000018000017945 */ /* 0x000fe20003800200 */
[----:B------:R-:W-:Y:S02]  /*1fe630*/  IMAD.MOV.U32 R56, RZ, RZ, RZ ;  /* 0x000000ffff387224 */ /* 0x000fe400078e00ff */
[----:B------:R-:W-:Y:S02]  /*1fe640*/  IMAD.MOV.U32 R55, RZ, RZ, RZ ;  /* 0x000000ffff377224 */ /* 0x000fe400078e00ff */
[----:B0-----:R-:W-:Y:S02]  /*1fe650*/  IMAD.U32 R53, RZ, RZ, UR4 ;  /* 0x00000004ff357e24 */ /* 0x001fe4000f8e00ff */
[----:B------:R-:W-:-:S07]  /*1fe660*/  IMAD.U32 R54, RZ, RZ, UR5 ;  /* 0x00000005ff367e24 */ /* 0x000fce000f8e00ff */
.L_x_12014:
        /* <DEDUP_REMOVED lines=20> */
.L_x_12013:
        /* <DEDUP_REMOVED lines=9> */
.L_x_12016:
        /* <DEDUP_REMOVED lines=20> */
.L_x_12015:
[----:B------:R-:W0:Y:S01]  /*1fe980*/  LDCU.64 UR4, c[0x0][0x3c8] ;  /* 0x00007900ff0477ac */ /* 0x000e220008000a00 */
[----:B------:R-:W-:Y:S01]  /*1fe990*/  BSSY.RECONVERGENT B1, `(.L_x_12017) ;  /* 0x0000018000017945 */ /* 0x000fe20003800200 */
[----:B------:R-:W-:Y:S02]  /*1fe9a0*/  IMAD.MOV.U32 R17, RZ, RZ, RZ ;  /* 0x000000ffff117224 */ /* 0x000fe400078e00ff */
[----:B------:R-:W-:Y:S02]  /*1fe9b0*/  IMAD.MOV.U32 R55, RZ, RZ, RZ ;  /* 0x000000ffff377224 */ /* 0x000fe400078e00ff */
[----:B0-----:R-:W-:Y:S02]  /*1fe9c0*/  IMAD.U32 R54, RZ, RZ, UR4 ;  /* 0x00000004ff367e24 */ /* 0x001fe4000f8e00ff */
[----:B------:R-:W-:-:S07]  /*1fe9d0*/  IMAD.U32 R53, RZ, RZ, UR5 ;  /* 0x00000005ff357e24 */ /* 0x000fce000f8e00ff */
.L_x_12018:
        /* <DEDUP_REMOVED lines=20> */
.L_x_12017:
[----:B------:R-:W0:Y:S01]  /*1feb20*/  LDCU.64 UR4, c[0x0][0x3c8] ;  /* 0x00007900ff0477ac */ /* 0x000e220008000a00 */
[----:B------:R-:W-:Y:S01]  /*1feb30*/  BSSY.RECONVERGENT B1, `(.L_x_12019) ;  /* 0x0000018000017945 */ /* 0x000fe20003800200 */
[----:B------:R-:W-:Y:S02]  /*1feb40*/  IMAD.MOV.U32 R15, RZ, RZ, RZ ;  /* 0x000000ffff0f7224 */ /* 0x000fe400078e00ff */
[----:B------:R-:W-:Y:S02]  /*1feb50*/  IMAD.MOV.U32 R56, RZ, RZ, RZ ;  /* 0x000000ffff387224 */ /* 0x000fe400078e00ff */
[----:B0-----:R-:W-:Y:S02]  /*1feb60*/  IMAD.U32 R55, RZ, RZ, UR4 ;  /* 0x00000004ff377e24 */ /* 0x001fe4000f8e00ff */
[----:B------:R-:W-:-:S07]  /*1feb70*/  IMAD.U32 R54, RZ, RZ, UR5 ;  /* 0x00000005ff367e24 */ /* 0x000fce000f8e00ff */
.L_x_12020:
        /* <DEDUP_REMOVED lines=20> */
.L_x_12019:
[----:B------:R-:W0:Y:S01]  /*1fecc0*/  LDCU.64 UR4, c[0x0][0x3c8] ;  /* 0x00007900ff0477ac */ /* 0x000e220008000a00 */
[----:B------:R-:W-:Y:S01]  /*1fecd0*/  BSSY.RECONVERGENT B1, `(.L_x_12021) ;  /* 0x0000018000017945 */ /* 0x000fe20003800200 */
[----:B------:R-:W-:Y:S02]  /*1fece0*/  IMAD.MOV.U32 R16, RZ, RZ, RZ ;  /* 0x000000ffff107224 */ /* 0x000fe400078e00ff */
[----:B------:R-:W-:Y:S02]  /*1fecf0*/  IMAD.MOV.U32 R57, RZ, RZ, RZ ;  /* 0x000000ffff397224 */ /* 0x000fe400078e00ff */
[----:B0-----:R-:W-:Y:S02]  /*1fed00*/  IMAD.U32 R55, RZ, RZ, UR4 ;  /* 0x00000004ff377e24 */ /* 0x001fe4000f8e00ff */
[----:B------:R-:W-:-:S07]  /*1fed10*/  IMAD.U32 R54, RZ, RZ, UR5 ;  /* 0x00000005ff367e24 */ /* 0x000fce000f8e00ff */
.L_x_12022:
        /* <DEDUP_REMOVED lines=20> */
.L_x_12021:
[----:B------:R-:W0:Y:S01]  /*1fee60*/  LDCU.64 UR4, c[0x0][0x3c8] ;  /* 0x00007900ff0477ac */ /* 0x000e220008000a00 */
[----:B------:R-:W-:Y:S01]  /*1fee70*/  BSSY.RECONVERGENT B1, `(.L_x_12023) ;  /* 0x0000018000017945 */ /* 0x000fe20003800200 */
[----:B------:R-:W-:Y:S02]  /*1fee80*/  IMAD.MOV.U32 R17, RZ, RZ, RZ ;  /* 0x000000ffff117224 */ /* 0x000fe400078e00ff */
[----:B------:R-:W-:Y:S02]  /*1fee90*/  IMAD.MOV.U32 R56, RZ, RZ, RZ ;  /* 0x000000ffff387224 */ /* 0x000fe400078e00ff */
[----:B0-----:R-:W-:Y:S02]  /*1feea0*/  IMAD.U32 R55, RZ, RZ, UR4 ;  /* 0x00000004ff377e24 */ /* 0x001fe4000f8e00ff */
[----:B------:R-:W-:-:S07]  /*1feeb0*/  IMAD.U32 R54, RZ, RZ, UR5 ;  /* 0x00000005ff367e24 */ /* 0x000fce000f8e00ff */
.L_x_12024:
        /* <DEDUP_REMOVED lines=20> */
.L_x_12023:
[----:B------:R-:W0:Y:S01]  /*1ff000*/  LDCU.64 UR4, c[0x0][0x3c8] ;  /* 0x00007900ff0477ac */ /* 0x000e220008000a00 */
[----:B------:R-:W-:Y:S01]  /*1ff010*/  BSSY.RECONVERGENT B1, `(.L_x_12025) ;  /* 0x0000018000017945 */ /* 0x000fe20003800200 */
[----:B------:R-:W-:Y:S02]  /*1ff020*/  IMAD.MOV.U32 R15, RZ, RZ, RZ ;  /* 0x000000ffff0f7224 */ /* 0x000fe400078e00ff */
[----:B------:R-:W-:Y:S02]  /*1ff030*/  IMAD.MOV.U32 R56, RZ, RZ, RZ ;  /* 0x000000ffff387224 */ /* 0x000fe400078e00ff */
[----:B0-----:R-:W-:Y:S02]  /*1ff040*/  IMAD.U32 R55, RZ, RZ, UR4 ;  /* 0x00000004ff377e24 */ /* 0x001fe4000f8e00ff */
[----:B------:R-:W-:-:S07]  /*1ff050*/  IMAD.U32 R54, RZ, RZ, UR5 ;  /* 0x00000005ff367e24 */ /* 0x000fce000f8e00ff */
.L_x_12026:
        /* <DEDUP_REMOVED lines=20> */
.L_x_12025:
[----:B------:R-:W0:Y:S01]  /*1ff1a0*/  LDCU.64 UR4, c[0x0][0x3c8] ;  /* 0x00007900ff0477ac */ /* 0x000e220008000a00 */
[----:B------:R-:W-:Y:S01]  /*1ff1b0*/  BSSY.RECONVERGENT B1, `(.L_x_12027) ;  /* 0x0000018000017945 */ /* 0x000fe20003800200 */
[----:B------:R-:W-:Y:S02]  /*1ff1c0*/  IMAD.MOV.U32 R16, RZ, RZ, RZ ;  /* 0x000000ffff107224 */ /* 0x000fe400078e00ff */
[----:B------:R-:W-:Y:S02]  /*1ff1d0*/  IMAD.MOV.U32 R57, RZ, RZ, RZ ;  /* 0x000000ffff397224 */ /* 0x000fe400078e00ff */
[----:B0-----:R-:W-:Y:S02]  /*1ff1e0*/  IMAD.U32 R55, RZ, RZ, UR4 ;  /* 0x00000004ff377e24 */ /* 0x001fe4000f8e00ff */
[----:B------:R-:W-:-:S07]  /*1ff1f0*/  IMAD.U32 R54, RZ, RZ, UR5 ;  /* 0x00000005ff367e24 */ /* 0x000fce000f8e00ff */
.L_x_12028:
        /* <DEDUP_REMOVED lines=20> */
.L_x_12027:
[----:B------:R-:W0:Y:S01]  /*1ff340*/  LDCU.64 UR4, c[0x0][0x3c8] ;  /* 0x00007900ff0477ac */ /* 0x000e220008000a00 */
[----:B------:R-:W-:Y:S01]  /*1ff350*/  BSSY.RECONVERGENT B1, `(.L_x_12029) ;  /* 0x0000018000017945 */ /* 0x000fe20003800200 */
[----:B------:R-:W-:Y:S02]  /*1ff360*/  IMAD.MOV.U32 R17, RZ, RZ, RZ ;  /* 0x000000ffff117224 */ /* 0x000fe400078e00ff */
[----:B------:R-:W-:Y:S02]  /*1ff370*/  IMAD.MOV.U32 R56, RZ, RZ, RZ ;  /* 0x000000ffff387224 */ /* 0x000fe400078e00ff */
[----:B0-----:R-:W-:Y:S02]  /*1ff380*/  IMAD.U32 R55, RZ, RZ, UR4 ;  /* 0x00000004ff377e24 */ /* 0x001fe4000f8e00ff */
[----:B------:R-:W-:-:S07]  /*1ff390*/  IMAD.U32 R54, RZ, RZ, UR5 ;  /* 0x00000005ff367e24 */ /* 0x000fce000f8e00ff */
.L_x_12030:
        /* <DEDUP_REMOVED lines=20> */
.L_x_12029:
[----:B------:R-:W0:Y:S01]  /*1ff4e0*/  LDCU.64 UR4, c[0x0][0x3c8] ;  /* 0x00007900ff0477ac */ /* 0x000e220008000a00 */
[----:B------:R-:W-:Y:S01]  /*1ff4f0*/  BSSY.RECONVERGENT B1, `(.L_x_12031) ;  /* 0x0000018000017945 */ /* 0x000fe20003800200 */
[----:B------:R-:W-:Y:S02]  /*1ff500*/  IMAD.MOV.U32 R15, RZ, RZ, RZ ;  /* 0x000000ffff0f7224 */ /* 0x000fe400078e00ff */
[----:B------:R-:W-:Y:S02]  /*1ff510*/  IMAD.MOV.U32 R56, RZ, RZ, RZ ;  /* 0x000000ffff387224 */ /* 0x000fe400078e00ff */
[----:B0-----:R-:W-:Y:S02]  /*1ff520*/  IMAD.U32 R55, RZ, RZ, UR4 ;  /* 0x00000004ff377e24 */ /* 0x001fe4000f8e00ff */
[----:B------:R-:W-:-:S07]  /*1ff530*/  IMAD.U32 R54, RZ, RZ, UR5 ;  /* 0x00000005ff367e24 */ /* 0x000fce000f8e00ff */
.L_x_12032:
        /* <DEDUP_REMOVED lines=20> */
.L_x_12031:
[----:B------:R-:W0:Y:S01]  /*1ff680*/  LDCU.64 UR4, c[0x0][0x3c8] ;  /* 0x00007900ff0477ac */ /* 0x000e220008000a00 */
[----:B------:R-:W-:Y:S01]  /*1ff690*/  BSSY.RECONVERGENT B1, `(.L_x_12033) ;  /* 0x0000018000017945 */ /* 0x000fe20003800200 */
[----:B------:R-:W-:Y:S02]  /*1ff6a0*/  IMAD.MOV.U32 R16, RZ, RZ, RZ ;  /* 0x000000ffff107224 */ /* 0x000fe400078e00ff */
[----:B------:R-:W-:Y:S02]  /*1ff6b0*/  IMAD.MOV.U32 R57, RZ, RZ, RZ ;  /* 0x000000ffff397224 */ /* 0x000fe400078e00ff */
[----:B0-----:R-:W-:Y:S02]  /*1ff6c0*/  IMAD.U32 R55, RZ, RZ, UR4 ;  /* 0x00000004ff377e24 */ /* 0x001fe4000f8e00ff */
[----:B------:R-:W-:-:S07]  /*1ff6d0*/  IMAD.U32 R54, RZ, RZ, UR5 ;  /* 0x00000005ff367e24 */ /* 0x000fce000f8e00ff */
.L_x_12034:
        /* <DEDUP_REMOVED lines=20> */
.L_x_12033:
[----:B------:R-:W0:Y:S01]  /*1ff820*/  LDCU.64 UR4, c[0x0][0x3c8] ;  /* 0x00007900ff0477ac */ /* 0x000e220008000a00 */
[----:B------:R-:W-:Y:S01]  /*1ff830*/  BSSY.RECONVERGENT B1, `(.L_x_12035) ;  /* 0x0000018000017945 */ /* 0x000fe20003800200 */
[----:B------:R-:W-:Y:S02]  /*1ff840*/  IMAD.MOV.U32 R17, RZ, RZ, RZ ;  /* 0x000000ffff117224 */ /* 0x000fe400078e00ff */
[----:B------:R-:W-:Y:S02]  /*1ff850*/  IMAD.MOV.U32 R56, RZ, RZ, RZ ;  /* 0x000000ffff387224 */ /* 0x000fe400078e00ff */
[----:B0-----:R-:W-:Y:S02]  /*1ff860*/  IMAD.U32 R55, RZ, RZ, UR4 ;  /* 0x00000004ff377e24 */ /* 0x001fe4000f8e00ff */
[----:B------:R-:W-:-:S07]  /*1ff870*/  IMAD.U32 R54, RZ, RZ, UR5 ;  /* 0x00000005ff367e24 */ /* 0x000fce000f8e00ff */
.L_x_12036:
        /* <DEDUP_REMOVED lines=20> */
.L_x_12035:
[----:B------:R-:W0:Y:S01]  /*1ff9c0*/  LDCU.64 UR4, c[0x0][0x3c8] ;  /* 0x00007900ff0477ac */ /* 0x000e220008000a00 */
[----:B------:R-:W-:Y:S01]  /*1ff9d0*/  BSSY.RECONVERGENT B1, `(.L_x_12037) ;  /* 0x0000018000017945 */ /* 0x000fe20003800200 */
[----:B------:R-:W-:Y:S02]  /*1ff9e0*/  IMAD.MOV.U32 R15, RZ, RZ, RZ ;  /* 0x000000ffff0f7224 */ /* 0x000fe400078e00ff */
[----:B------:R-:W-:Y:S02]  /*1ff9f0*/  IMAD.MOV.U32 R56, RZ, RZ, RZ ;  /* 0x000000ffff387224 */ /* 0x000fe400078e00ff */
[----:B0-----:R-:W-:Y:S02]  /*1ffa00*/  IMAD.U32 R55, RZ, RZ, UR4 ;  /* 0x00000004ff377e24 */ /* 0x001fe4000f8e00ff */
[----:B------:R-:W-:-:S07]  /*1ffa10*/  IMAD.U32 R54, RZ, RZ, UR5 ;  /* 0x00000005ff367e24 */ /* 0x000fce000f8e00ff */
.L_x_12038:
        /* <DEDUP_REMOVED lines=20> */
.L_x_12037:
[----:B------:R-:W0:Y:S01]  /*1ffb60*/  LDCU.64 UR4, c[0x0][0x3c8] ;  /* 0x00007900ff0477ac */ /* 0x000e220008000a00 */
[----:B------:R-:W-:Y:S01]  /*1ffb70*/  BSSY.RECONVERGENT B1, `(.L_x_12039) ;  /* 0x0000018000017945 */ /* 0x000fe20003800200 */
[----:B------:R-:W-:Y:S02]  /*1ffb80*/  IMAD.MOV.U32 R16, RZ, RZ, RZ ;  /* 0x000000ffff107224 */ /* 0x000fe400078e00ff */
[----:B------:R-:W-:Y:S02]  /*1ffb90*/  IMAD.MOV.U32 R57, RZ, RZ, RZ ;  /* 0x000000ffff397224 */ /* 0x000fe400078e00ff */
[----:B0-----:R-:W-:Y:S02]  /*1ffba0*/  IMAD.U32 R55, RZ, RZ, UR4 ;  /* 0x00000004ff377e24 */ /* 0x001fe4000f8e00ff */
[----:B------:R-:W-:-:S07]  /*1ffbb0*/  IMAD.U32 R54, RZ, RZ, UR5 ;  /* 0x00000005ff367e24 */ /* 0x000fce000f8e00ff */
.L_x_12040:
        /* <DEDUP_REMOVED lines=20> */
.L_x_12039:
[----:B------:R-:W0:Y:S01]  /*1ffd00*/  LDCU.64 UR4, c[0x0][0x3c8] ;  /* 0x00007900ff0477ac */ /* 0x000e220008000a00 */
[----:B------:R-:W-:Y:S01]  /*1ffd10*/  BSSY.RECONVERGENT B1, `(.L_x_12041) ;  /* 0x0000018000017945 */ /* 0x000fe20003800200 */
[----:B------:R-:W-:Y:S02]  /*1ffd20*/  IMAD.MOV.U32 R17, RZ, RZ, RZ ;  /* 0x000000ffff117224 */ /* 0x000fe400078e00ff */
[----:B------:R-:W-:Y:S02]  /*1ffd30*/  IMAD.MOV.U32 R56, RZ, RZ, RZ ;  /* 0x000000ffff387224 */ /* 0x000fe400078e00ff */
[----:B0-----:R-:W-:Y:S02]  /*1ffd40*/  IMAD.U32 R55, RZ, RZ, UR4 ;  /* 0x00000004ff377e24 */ /* 0x001fe4000f8e00ff */
[----:B------:R-:W-:-:S07]  /*1ffd50*/  IMAD.U32 R54, RZ, RZ, UR5 ;  /* 0x00000005ff367e24 */ /* 0x000fce000f8e00ff */
.L_x_12042:
        /* <DEDUP_REMOVED lines=20> */
.L_x_12041:
[----:B------:R-:W0:Y:S01]  /*1ffea0*/  LDCU.64 UR4, c[0x0][0x3c8] ;  /* 0x00007900ff0477ac */ /* 0x000e220008000a00 */
[----:B------:R-:W-:Y:S01]  /*1ffeb0*/  BSSY.RECONVERGENT B1, `(.L_x_12043) ;  /* 0x0000018000017945 */ /* 0x000fe20003800200 */
[----:B------:R-:W-:Y:S02]  /*1ffec0*/  IMAD.MOV.U32 R15, RZ, RZ, RZ ;  /* 0x000000ffff0f7224 */ /* 0x000fe400078e00ff */
[----:B------:R-:W-:Y:S02]  /*1ffed0*/  IMAD.MOV.U32 R56, RZ, RZ, RZ ;  /* 0x000000ffff387224 */ /* 0x000fe400078e00ff */
[----:B0-----:R-:W-:Y:S02]  /*1ffee0*/  IMAD.U32 R55, RZ, RZ, UR4 ;  /* 0x00000004ff377e24 */ /* 0x001fe4000f8e00ff */
[----:B------:R-:W-:-:S07]  /*1ffef0*/  IMAD.U32 R54, RZ, RZ, UR5 ;  /* 0x00000005ff367e24 */ /* 0x000fce000f8e00ff */
.L_x_12044:
        /* <DEDUP_REMOVED lines=20> */
.L_x_12043:
[----:B------:R-:W0:Y:S01]  /*200040*/  LDCU.64 UR4, c[0x0][0x3c8] ;  /* 0x00007900ff0477ac */ /* 0x000e220008000a00 */
[----:B------:R-:W-:Y:S01]  /*200050*/  BSSY.RECONVERGENT B1, `(.L_x_12045) ;  /* 0x0000018000017945 */ /* 0x000fe20003800200 */
[----:B------:R-:W-:Y:S02]  /*200060*/  IMAD.MOV.U32 R16, RZ, RZ, RZ ;  /* 0x000000ffff107224 */ /* 0x000fe400078e00ff */
[----:B------:R-:W-:Y:S02]  /*200070*/  IMAD.MOV.U32 R57, RZ, RZ, RZ ;  /* 0x000000ffff397224 */ /* 0x000fe400078e00ff */
[----:B0-----:R-:W-:Y:S02]  /*200080*/  IMAD.U32 R55, RZ, RZ, UR4 ;  /* 0x00000004ff377e24 */ /* 0x001fe4000f8e00ff */
[----:B------:R-:W-:-:S07]  /*200090*/  IMAD.U32 R54, RZ, RZ, UR5 ;  /* 0x00000005ff367e24 */ /* 0x000fce000f8e00ff */
.L_x_12046:
        /* <DEDUP_REMOVED lines=20> */
.L_x_12045:
[----:B------:R-:W0:Y:S01]  /*2001e0*/  LDCU.64 UR4, c[0x0][0x3c8] ;  /* 0x00007900ff0477ac */ /* 0x000e220008000a00 */
[----:B------:R-:W-:Y:S01]  /*2001f0*/  BSSY.RECONVERGENT B1, `(.L_x_12047) ;  /* 0x0000018000017945 */ /* 0x000fe20003800200 */
[----:B------:R-:W-:Y:S02]  /*200200*/  IMAD.MOV.U32 R17, RZ, RZ, RZ ;  /* 0x000000ffff117224 */ /* 0x000fe400078e00ff */
[----:B------:R-:W-:Y:S02]  /*200210*/  IMAD.MOV.U32 R56, RZ, RZ, RZ ;  /* 0x000000ffff387224 */ /* 0x000fe400078e00ff */
[----:B0-----:R-:W-:Y:S02]  /*200220*/  IMAD.U32 R55, RZ, RZ, UR4 ;  /* 0x00000004ff377e24 */ /* 0x001fe4000f8e00ff */
[----:B------:R-:W-:-:S07]  /*200230*/  IMAD.U32 R54, RZ, RZ, UR5 ;  /* 0x00000005ff367e24 */ /* 0x000fce000f8e00ff */
.L_x_12048:
        /* <DEDUP_REMOVED lines=20> */
.L_x_12047:
[----:B------:R-:W0:Y:S01]  /*200380*/  LDCU.64 UR4, c[0x0][0x3c8] ;  /* 0x00007900ff0477ac */ /* 0x000e220008000a00 */
[----:B------:R-:W-:Y:S01]  /*200390*/  BSSY.RECONVERGENT B1, `(.L_x_12049) ;  /* 0x0000018000017945 */ /* 0x000fe20003800200 */
[----:B------:R-:W-:Y:S02]  /*2003a0*/  IMAD.MOV.U32 R15, RZ, RZ, RZ ;  /* 0x000000ffff0f7224 */ /* 0x000fe400078e00ff */
[----:B------:R-:W-:Y:S02]  /*2003b0*/  IMAD.MOV.U32 R56, RZ, RZ, RZ ;  /* 0x000000ffff387224 */ /* 0x000fe400078e00ff */
[----:B0-----:R-:W-:Y:S02]  /*2003c0*/  IMAD.U32 R55, RZ, RZ, UR4 ;  /* 0x00000004ff377e24 */ /* 0x001fe4000f8e00ff */
[----:B------:R-:W-:-:S07]  /*2003d0*/  IMAD.U32 R54, RZ, RZ, UR5 ;  /* 0x00000005ff367e24 */ /* 0x000fce000f8e00ff */
.L_x_12050:
        /* <DEDUP_REMOVED lines=20> */
.L_x_12049:
[----:B------:R-:W0:Y:S01]  /*200520*/  LDCU.64 UR4, c[0x0][0x3c8] ;  /* 0x00007900ff0477ac */ /* 0x000e220008000a00 */
[----:B------:R-:W-:Y:S01]  /*200530*/  BSSY.RECONVERGENT B1, `(.L_x_12051) ;  /* 0x0000018000017945 */ /* 0x000fe20003800200 */
[----:B------:R-:W-:Y:S02]  /*200540*/  IMAD.MOV.U32 R16, RZ, RZ, RZ ;  /* 0x000000ffff107224 */ /* 0x000fe400078e00ff */
[----:B------:R-:W-:Y:S02]  /*200550*/  IMAD.MOV.U32 R57, RZ, RZ, RZ ;  /* 0x000000ffff397224 */ /* 0x000fe400078e00ff */
[----:B0-----:R-:W-:Y:S02]  /*200560*/  IMAD.U32 R55, RZ, RZ, UR4 ;  /* 0x00000004ff377e24 */ /* 0x001fe4000f8e00ff */
[----:B------:R-:W-:-:S07]  /*200570*/  IMAD.U32 R54, RZ, RZ, UR5 ;  /* 0x00000005ff367e24 */ /* 0x000fce000f8e00ff */
.L_x_12052:
        /* <DEDUP_REMOVED lines=20> */
.L_x_12051:
[----:B------:R-:W0:Y:S01]  /*2006c0*/  LDCU.64 UR4, c[0x0][0x3c8] ;  /* 0x00007900ff0477ac */ /* 0x000e220008000a00 */
[----:B------:R-:W-:Y:S01]  /*2006d0*/  BSSY.RECONVERGENT B1, `(.L_x_12053) ;  /* 0x0000018000017945 */ /* 0x000fe20003800200 */
[----:B------:R-:W-:Y:S02]  /*2006e0*/  IMAD.MOV.U32 R55, RZ, RZ, RZ ;  /* 0x000000ffff377224 */ /* 0x000fe400078e00ff */
[----:B------:R-:W-:Y:S02]  /*2006f0*/  IMAD.MOV.U32 R57, RZ, RZ, RZ ;  /* 0x000000ffff397224 */ /* 0x000fe400078e00ff */
[----:B0-----:R-:W-:Y:S02]  /*200700*/  IMAD.U32 R54, RZ, RZ, UR4 ;  /* 0x00000004ff367e24 */ /* 0x001fe4000f8e00ff */
[----:B------:R-:W-:-:S07]  /*200710*/  IMAD.U32 R53, RZ, RZ, UR5 ;  /* 0x00000005ff357e24 */ /* 0x000fce000f8e00ff */
.L_x_12054:
        /* <DEDUP_REMOVED lines=20> */
.L_x_12053:
        /* <DEDUP_REMOVED lines=9> */
.L_x_12056:
        /* <DEDUP_REMOVED lines=20> */
.L_x_12055:
[----:B------:R-:W0:Y:S01]  /*200a30*/  LDCU.64 UR4, c[0x0][0x3c8] ;  /* 0x00007900ff0477ac */ /* 0x000e220008000a00 */
[----:B------:R-:W-:Y:S01]  /*200a40*/  BSSY.RECONVERGENT B1, `(.L_x_12057) ;  /* 0x0000018000017945 */ /* 0x000fe20003800200 */
[----:B------:R-:W-:Y:S02]  /*200a50*/  IMAD.MOV.U32 R40, RZ, RZ, RZ ;  /* 0x000000ffff287224 */ /* 0x000fe400078e00ff */
[----:B------:R-:W-:Y:S02]  /*200a60*/  IMAD.MOV.U32 R55, RZ, RZ, RZ ;  /* 0x000000ffff377224 */ /* 0x000fe400078e00ff */
[----:B0-----:R-:W-:Y:S02]  /*200a70*/  IMAD.U32 R54, RZ, RZ, UR4 ;  /* 0x00000004ff367e24 */ /* 0x001fe4000f8e00ff */
[----:B------:R-:W-:-:S07]  /*200a80*/  IMAD.U32 R53, RZ, RZ, UR5 ;  /* 0x00000005ff357e24 */ /* 0x000fce000f8e00ff */
.L_x_12058:
        /* <DEDUP_REMOVED lines=20> */
.L_x_12057:
[----:B------:R-:W0:Y:S01]  /*200bd0*/  LDCU.64 UR4, c[0x0][0x3c8] ;  /* 0x00007900ff0477ac */ /* 0x000e220008000a00 */
[----:B------:R-:W-:Y:S01]  /*200be0*/  BSSY.RECONVERGENT B1, `(.L_x_12059) ;  /* 0x0000018000017945 */ /* 0x000fe20003800200 */
[----:B------:R-:W-:Y:S02]  /*200bf0*/  IMAD.MOV.U32 R15, RZ, RZ, RZ ;  /* 0x000000ffff0f7224 */ /* 0x000fe400078e00ff */
[----:B------:R-:W-:Y:S02]  /*200c00*/  IMAD.MOV.U32 R56, RZ, RZ, RZ ;  /* 0x000000ffff387224 */ /* 0x000fe400078e00ff */
[----:B0-----:R-:W-:Y:S02]  /*200c10*/  IMAD.U32 R54, RZ, RZ, UR4 ;  /* 0x00000004ff367e24 */ /* 0x001fe4000f8e00ff */
[----:B------:R-:W-:-:S07]  /*200c20*/  IMAD.U32 R55, RZ, RZ, UR5 ;  /* 0x00000005ff377e24 */ /* 0x000fce000f8e00ff */
.L_x_12060:
        /* <DEDUP_REMOVED lines=20> */
.L_x_12059:
[----:B------:R-:W0:Y:S01]  /*200d70*/  LDCU.64 UR4, c[0x0][0x3c8] ;  /* 0x00007900ff0477ac */ /* 0x000e220008000a00 */
[----:B------:R-:W-:Y:S01]  /*200d80*/  BSSY.RECONVERGENT B1, `(.L_x_12061) ;  /* 0x0000018000017945 */ /* 0x000fe20003800200 */
[----:B------:R-:W-:Y:S02]  /*200d90*/  IMAD.MOV.U32 R16, RZ, RZ, RZ ;  /* 0x000000ffff107224 */ /* 0x000fe400078e00ff */
[----:B------:R-:W-:Y:S02]  /*200da0*/  IMAD.MOV.U32 R57, RZ, RZ, RZ ;  /* 0x000000ffff397224 */ /* 0x000fe400078e00ff */
[----:B0-----:R-:W-:Y:S02]  /*200db0*/  IMAD.U32 R54, RZ, RZ, UR4 ;  /* 0x00000004ff367e24 */ /* 0x001fe4000f8e00ff */
[----:B------:R-:W-:-:S07]  /*200dc0*/  IMAD.U32 R55, RZ, RZ, UR5 ;  /* 0x00000005ff377e24 */ /* 0x000fce000f8e00ff */
.L_x_12062:
        /* <DEDUP_REMOVED lines=20> */
.L_x_12061:
[----:B------:R-:W0:Y:S01]  /*200f10*/  LDCU.64 UR4, c[0x0][0x3c8] ;  /* 0x00007900ff0477ac */ /* 0x000e220008000a00 */
[----:B------:R-:W-:Y:S01]  /*200f20*/  BSSY.RECONVERGENT B1, `(.L_x_12063) ;  /* 0x0000018000017945 */ /* 0x000fe20003800200 */
[----:B------:R-:W-:Y:S02]  /*200f30*/  IMAD.MOV.U32 R40, RZ, RZ, RZ ;  /* 0x000000ffff287224 */ /* 0x000fe400078e00ff */
[----:B------:R-:W-:Y:S02]  /*200f40*/  IMAD.MOV.U32 R57, RZ, RZ, RZ ;  /* 0x000000ffff397224 */ /* 0x000fe400078e00ff */
[----:B0-----:R-:W-:Y:S02]  /*200f50*/  IMAD.U32 R54, RZ, RZ, UR4 ;  /* 0x00000004ff367e24 */ /* 0x001fe4000f8e00ff */
[----:B------:R-:W-:-:S07]  /*200f60*/  IMAD.U32 R55, RZ, RZ, UR5 ;  /* 0x00000005ff377e24 */ /* 0x000fce000f8e00ff */
.L_x_12064:
        /* <DEDUP_REMOVED lines=20> */
.L_x_12063:
[----:B------:R-:W0:Y:S01]  /*2010b0*/  LDCU.64 UR4, c[0x0][0x3c8] ;  /* 0x00007900ff0477ac */ /* 0x000e220008000a00 */
[----:B------:R-:W-:Y:S01]  /*2010c0*/  BSSY.RECONVERGENT B1, `(.L_x_12065) ;  /* 0x0000018000017945 */ /* 0x000fe20003800200 */
[----:B------:R-:W-:Y:S02]  /*2010d0*/  IMAD.MOV.U32 R15, RZ, RZ, RZ ;  /* 0x000000ffff0f7224 */ /* 0x000fe400078e00ff */
[----:B------:R-:W-:Y:S02]  /*2010e0*/  IMAD.MOV.U32 R56, RZ, RZ, RZ ;  /* 0x000000ffff387224 */ /* 0x000fe400078e00ff */
[----:B0-----:R-:W-:Y:S02]  /*2010f0*/  IMAD.U32 R54, RZ, RZ, UR4 ;  /* 0x00000004ff367e24 */ /* 0x001fe4000f8e00ff */
[----:B------:R-:W-:-:S07]  /*201100*/  IMAD.U32 R55, RZ, RZ, UR5 ;  /* 0x00000005ff377e24 */ /* 0x000fce000f8e00ff */
.L_x_12066:
        /* <DEDUP_REMOVED lines=20> */
.L_x_12065:
[----:B------:R-:W0:Y:S01]  /*201250*/  LDCU.64 UR4, c[0x0][0x3c8] ;  /* 0x00007900ff0477ac */ /* 0x000e220008000a00 */
[----:B------:R-:W-:Y:S01]  /*201260*/  BSSY.RECONVERGENT B1, `(.L_x_12067) ;  /* 0x0000018000017945 */ /* 0x000fe20003800200 */
[----:B------:R-:W-:Y:S02]  /*201270*/  IMAD.MOV.U32 R16, RZ, RZ, RZ ;  /* 0x000000ffff107224 */ /* 0x000fe400078e00ff */
[----:B------:R-:W-:Y:S02]  /*201280*/  IMAD.MOV.U32 R57, RZ, RZ, RZ ;  /* 0x000000ffff397224 */ /* 0x000fe400078e00ff */
[----:B0-----:R-:W-:Y:S02]  /*201290*/  IMAD.U32 R54, RZ, RZ, UR4 ;  /* 0x00000004ff367e24 */ /* 0x001fe4000f8e00ff */
[----:B------:R-:W-:-:S07]  /*2012a0*/  IMAD.U32 R55, RZ, RZ, UR5 ;  /* 0x00000005ff377e24 */ /* 0x000fce000f8e00ff */
.L_x_12068:
        /* <DEDUP_REMOVED lines=20> */
.L_x_12067:
[----:B------:R-:W0:Y:S01]  /*2013f0*/  LDCU.64 UR4, c[0x0][0x3c8] ;  /* 0x00007900ff0477ac */ /* 0x000e220008000a00 */
[----:B------:R-:W-:Y:S01]  /*201400*/  BSSY.RECONVERGENT B1, `(.L_x_12069) ;  /* 0x0000018000017945 */ /* 0x000fe20003800200 */
[----:B------:R-:W-:Y:S02]  /*201410*/  IMAD.MOV.U32 R40, RZ, RZ, RZ ;  /* 0x000000ffff287224 */ /* 0x000fe400078e00ff */
[----:B------:R-:W-:Y:S02]  /*201420*/  IMAD.MOV.U32 R57, RZ, RZ, RZ ;  /* 0x000000ffff397224 */ /* 0x000fe400078e00ff */
[----:B0-----:R-:W-:Y:S02]  /*201430*/  IMAD.U32 R54, RZ, RZ, UR4 ;  /* 0x00000004ff367e24 */ /* 0x001fe4000f8e00ff */
[----:B------:R-:W-:-:S07]  /*201440*/  IMAD.U32 R55, RZ, RZ, UR5 ;  /* 0x00000005ff377e24 */ /* 0x000fce000f8e00ff */
.L_x_12070:
        /* <DEDUP_REMOVED lines=20> */
.L_x_12069:
[----:B------:R-:W0:Y:S01]  /*201590*/  LDCU.64 UR4, c[0x0][0x3c8] ;  /* 0x00007900ff0477ac */ /* 0x000e220008000a00 */
[----:B------:R-:W-:Y:S01]  /*2015a0*/  BSSY.RECONVERGENT B1, `(.L_x_12071) ;  /* 0x0000018000017945 */ /* 0x000fe20003800200 */
[----:B------:R-:W-:Y:S02]  /*2015b0*/  IMAD.MOV.U32 R15, RZ, RZ, RZ ;  /* 0x000000ffff0f7224 */ /* 0x000fe400078e00ff */
[----:B------:R-:W-:Y:S02]  /*2015c0*/  IMAD.MOV.U32 R56, RZ, RZ, RZ ;  /* 0x000000ffff387224 */ /* 0x000fe400078e00ff */
[----:B0-----:R-:W-:Y:S02]  /*2015d0*/  IMAD.U32 R54, RZ, RZ, UR4 ;  /* 0x00000004ff367e24 */ /* 0x001fe4000f8e00ff */
[----:B------:R-:W-:-:S07]  /*2015e0*/  IMAD.U32 R55, RZ, RZ, UR5 ;  /* 0x00000005ff377e24 */ /* 0x000fce000f8e00ff */
.L_x_12072:
        /* <DEDUP_REMOVED lines=20> */
.L_x_12071:
[----:B------:R-:W0:Y:S01]  /*201730*/  LDCU.64 UR4, c[0x0][0x3c8] ;  /* 0x00007900ff0477ac */ /* 0x000e220008000a00 */
[----:B------:R-:W-:Y:S01]  /*201740*/  BSSY.RECONVERGENT B1, `(.L_x_12073) ;  /* 0x0000018000017945 */ /* 0x000fe20003800200 */
[----:B------:R-:W-:Y:S02]  /*201750*/  IMAD.MOV.U32 R16, RZ, RZ, RZ ;  /* 0x000000ffff107224 */ /* 0x000fe400078e00ff */
[----:B------:R-:W-:Y:S02]  /*201760*/  IMAD.MOV.U32 R57, RZ, RZ, RZ ;  /* 0x000000ffff397224 */ /* 0x000fe400078e00ff */
[----:B0-----:R-:W-:Y:S02]  /*201770*/  IMAD.U32 R54, RZ, RZ, UR4 ;  /* 0x00000004ff367e24 */ /* 0x001fe4000f8e00ff */
[----:B------:R-:W-:-:S07]  /*201780*/  IMAD.U32 R55, RZ, RZ, UR5 ;  /* 0x00000005ff377e24 */ /* 0x000fce000f8e00ff */
.L_x_12074:
        /* <DEDUP_REMOVED lines=20> */
.L_x_12073:
[----:B------:R-:W0:Y:S01]  /*2018d0*/  LDCU.64 UR4, c[0x0][0x3c8] ;  /* 0x00007900ff0477ac */ /* 0x000e220008000a00 */
[----:B------:R-:W-:Y:S01]  /*2018e0*/  BSSY.RECONVERGENT B1, `(.L_x_12075) ;  /* 0x0000018000017945 */ /* 0x000fe20003800200 */
[----:B------:R-:W-:Y:S02]  /*2018f0*/  IMAD.MOV.U32 R40, RZ, RZ, RZ ;  /* 0x000000ffff287224 */ /* 0x000fe400078e00ff */
[----:B------:R-:W-:Y:S02]  /*201900*/  IMAD.MOV.U32 R57, RZ, RZ, RZ ;  /* 0x000000ffff397224 */ /* 0x000fe400078e00ff */
[----:B0-----:R-:W-:Y:S02]  /*201910*/  IMAD.U32 R54, RZ, RZ, UR4 ;  /* 0x00000004ff367e24 */ /* 0x001fe4000f8e00ff */
[----:B------:R-:W-:-:S07]  /*201920*/  IMAD.U32 R55, RZ, RZ, UR5 ;  /* 0x00000005ff377e24 */ /* 0x000fce000f8e00ff */
.L_x_12076:
        /* <DEDUP_REMOVED lines=20> */
.L_x_12075:
[----:B------:R-:W0:Y:S01]  /*201a70*/  LDCU.64 UR4, c[0x0][0x3c8] ;  /* 0x00007900ff0477ac */ /* 0x000e220008000a00 */
[----:B------:R-:W-:Y:S01]  /*201a80*/  BSSY.RECONVERGENT B1, `(.L_x_12077) ;  /* 0x0000018000017945 */ /* 0x000fe20003800200 */
[----:B------:R-:W-:Y:S02]  /*201a90*/  IMAD.MOV.U32 R15, RZ, RZ, RZ ;  /* 0x000000ffff0f7224 */ /* 0x000fe400078e00ff */
[----:B------:R-:W-:Y:S02]  /*201aa0*/  IMAD.MOV.U32 R56, RZ, RZ, RZ ;  /* 0x000000ffff387224 */ /* 0x000fe400078e00ff */
[----:B0-----:R-:W-:Y:S02]  /*201ab0*/  IMAD.U32 R54, RZ, RZ, UR4 ;  /* 0x00000004ff367e24 */ /* 0x001fe4000f8e00ff */
[----:B------:R-:W-:-:S07]  /*201ac0*/  IMAD.U32 R55, RZ, RZ, UR5 ;  /* 0x00000005ff377e24 */ /* 0x000fce000f8e00ff */
.L_x_12078:
        /* <DEDUP_REMOVED lines=20> */
.L_x_12077:
[----:B------:R-:W0:Y:S01]  /*201c10*/  LDCU.64 UR4, c[0x0][0x3c8] ;  /* 0x00007900ff0477ac */ /* 0x000e220008000a00 */
[----:B------:R-:W-:Y:S01]  /*201c20*/  BSSY.RECONVERGENT B1, `(.L_x_12079) ;  /* 0x0000018000017945 */ /* 0x000fe20003800200 */
[----:B------:R-:W-:Y:S02]  /*201c30*/  IMAD.MOV.U32 R16, RZ, RZ, RZ ;  /* 0x000000ffff107224 */ /* 0x000fe400078e00ff */
[----:B------:R-:W-:Y:S02]  /*201c40*/  IMAD.MOV.U32 R57, RZ, RZ, RZ ;  /* 0x000000ffff397224 */ /* 0x000fe400078e00ff */
[----:B0-----:R-:W-:Y:S02]  /*201c50*/  IMAD.U32 R54, RZ, RZ, UR4 ;  /* 0x00000004ff367e24 */ /* 0x001fe4000f8e00ff */
[----:B------:R-:W-:-:S07]  /*201c60*/  IMAD.U32 R55, RZ, RZ, UR5 ;  /* 0x00000005ff377e24 */ /* 0x000fce000f8e00ff */
.L_x_12080:
        /* <DEDUP_REMOVED lines=20> */
.L_x_12079:
[----:B------:R-:W0:Y:S01]  /*201db0*/  LDCU.64 UR4, c[0x0][0x3c8] ;  /* 0x00007900ff0477ac */ /* 0x000e220008000a00 */
[----:B------:R-:W-:Y:S01]  /*201dc0*/  BSSY.RECONVERGENT B1, `(.L_x_12081) ;  /* 0x0000018000017945 */ /* 0x000fe20003800200 */
[----:B------:R-:W-:Y:S02]  /*201dd0*/  IMAD.MOV.U32 R40, RZ, RZ, RZ ;  /* 0x000000ffff287224 */ /* 0x000fe400078e00ff */
[----:B------:R-:W-:Y:S02]  /*201de0*/  IMAD.MOV.U32 R57, RZ, RZ, RZ ;  /* 0x000000ffff397224 */ /* 0x000fe400078e00ff */
[----:B0-----:R-:W-:Y:S02]  /*201df0*/  IMAD.U32 R54, RZ, RZ, UR4 ;  /* 0x00000004ff367e24 */ /* 0x001fe4000f8e00ff */
[----:B------:R-:W-:-:S07]  /*201e00*/  IMAD.U32 R55, RZ, RZ, UR5 ;  /* 0x00000005ff377e24 */ /* 0x000fce000f8e00ff */
.L_x_12082:
        /* <DEDUP_REMOVED lines=20> */
.L_x_12081:
[----:B------:R-:W0:Y:S01]  /*201f50*/  LDCU.64 UR4, c[0x0][0x3c8] ;  /* 0x00007900ff0477ac */ /* 0x000e220008000a00 */
[----:B------:R-:W-:Y:S01]  /*201f60*/  BSSY.RECONVERGENT B1, `(.L_x_12083) ;  /* 0x0000018000017945 */ /* 0x000fe20003800200 */
[----:B------:R-:W-:Y:S02]  /*201f70*/  IMAD.MOV.U32 R15, RZ, RZ, RZ ;  /* 0x000000ffff0f7224 */ /* 0x000fe400078e00ff */
[----:B------:R-:W-:Y:S02]  /*201f80*/  IMAD.MOV.U32 R56, RZ, RZ, RZ ;  /* 0x000000ffff387224 */ /* 0x000fe400078e00ff */
[----:B0-----:R-:W-:Y:S02]  /*201f90*/  IMAD.U32 R54, RZ, RZ, UR4 ;  /* 0x00000004ff367e24 */ /* 0x001fe4000f8e00ff */
[----:B------:R-:W-:-:S07]  /*201fa0*/  IMAD.U32 R55, RZ, RZ, UR5 ;  /* 0x00000005ff377e24 */ /* 0x000fce000f8e00ff */
.L_x_12084:
        /* <DEDUP_REMOVED lines=20> */
.L_x_12083:
[----:B------:R-:W0:Y:S01]  /*2020f0*/  LDCU.64 UR4, c[0x0][0x3c8] ;  /* 0x00007900ff0477ac */ /* 0x000e220008000a00 */
[----:B------:R-:W-:Y:S01]  /*202100*/  BSSY.RECONVERGENT B1, `(.L_x_12085) ;  /* 0x0000018000017945 */ /* 0x000fe20003800200 */
[----:B------:R-:W-:Y:S02]  /*202110*/  IMAD.MOV.U32 R16, RZ, RZ, RZ ;  /* 0x000000ffff107224 */ /* 0x000fe400078e00ff */
[----:B------:R-:W-:Y:S02]  /*202120*/  IMAD.MOV.U32 R57, RZ, RZ, RZ ;  /* 0x000000ffff397224 */ /* 0x000fe400078e00ff */
[----:B0-----:R-:W-:Y:S02]  /*202130*/  IMAD.U32 R54, RZ, RZ, UR4 ;  /* 0x00000004ff367e24 */ /* 0x001fe4000f8e00ff */
[----:B------:R-:W-:-:S07]  /*202140*/  IMAD.U32 R55, RZ, RZ, UR5 ;  /* 0x00000005ff377e24 */ /* 0x000fce000f8e00ff */
.L_x_12086:
        /* <DEDUP_REMOVED lines=20> */
.L_x_12085:
[----:B------:R-:W0:Y:S01]  /*202290*/  LDCU.64 UR4, c[0x0][0x3c8] ;  /* 0x00007900ff0477ac */ /* 0x000e220008000a00 */
[----:B------:R-:W-:Y:S01]  /*2022a0*/  BSSY.RECONVERGENT B1, `(.L_x_12087) ;  /* 0x0000018000017945 */ /* 0x000fe20003800200 */
[----:B------:R-:W-:Y:S02]  /*2022b0*/  IMAD.MOV.U32 R40, RZ, RZ, RZ ;  /* 0x000000ffff287224 */ /* 0x000fe400078e00ff */
[----:B------:R-:W-:Y:S02]  /*2022c0*/  IMAD.MOV.U32 R57, RZ, RZ, RZ ;  /* 0x000000ffff397224 */ /* 0x000fe400078e00ff */
[----:B0-----:R-:W-:Y:S02]  /*2022d0*/  IMAD.U32 R54, RZ, RZ, UR4 ;  /* 0x00000004ff367e24 */ /* 0x001fe4000f8e00ff */
[----:B------:R-:W-:-:S07]  /*2022e0*/  IMAD.U32 R55, RZ, RZ, UR5 ;  /* 0x00000005ff377e24 */ /* 0x000fce000f8e00ff */
.L_x_12088:
        /* <DEDUP_REMOVED lines=20> */
.L_x_12087:
[----:B------:R-:W0:Y:S01]  /*202430*/  LDCU.64 UR4, c[0x0][0x3c8] ;  /* 0x00007900ff0477ac */ /* 0x000e220008000a00 */
[----:B------:R-:W-:Y:S01]  /*202440*/  BSSY.RECONVERGENT B1, `(.L_x_12089) ;  /* 0x0000018000017945 */ /* 0x000fe20003800200 */
[----:B------:R-:W-:Y:S02]  /*202450*/  IMAD.MOV.U32 R15, RZ, RZ, RZ ;  /* 0x000000ffff0f7224 */ /* 0x000fe400078e00ff */
[----:B------:R-:W-:Y:S02]  /*202460*/  IMAD.MOV.U32 R56, RZ, RZ, RZ ;  /* 0x000000ffff387224 */ /* 0x000fe400078e00ff */
[----:B0-----:R-:W-:Y:S02]  /*202470*/  IMAD.U32 R54, RZ, RZ, UR4 ;  /* 0x00000004ff367e24 */ /* 0x001fe4000f8e00ff */
[----:B------:R-:W-:-:S07]  /*202480*/  IMAD.U32 R55, RZ, RZ, UR5 ;  /* 0x00000005ff377e24 */ /* 0x000fce000f8e00ff */
.L_x_12090:
        /* <DEDUP_REMOVED lines=20> */
.L_x_12089:
[----:B------:R-:W0:Y:S01]  /*2025d0*/  LDCU.64 UR4, c[0x0][0x3c8] ;  /* 0x00007900ff0477ac */ /* 0x000e220008000a00 */
[----:B------:R-:W-:Y:S01]  /*2025e0*/  BSSY.RECONVERGENT B1, `(.L_x_12091) ;  /* 0x0000018000017945 */ /* 0x000fe20003800200 */
[----:B------:R-:W-:Y:S02]  /*2025f0*/  IMAD.MOV.U32 R16, RZ, RZ, RZ ;  /* 0x000000ffff107224 */ /* 0x000fe400078e00ff */
[----:B------:R-:W-:Y:S02]  /*202600*/  IMAD.MOV.U32 R57, RZ, RZ, RZ ;  /* 0x000000ffff397224 */ /* 0x000fe400078e00ff */
[----:B0-----:R-:W-:Y:S02]  /*202610*/  IMAD.U32 R54, RZ, RZ, UR4 ;  /* 0x00000004ff367e24 */ /* 0x001fe4000f8e00ff */
[----:B------:R-:W-:-:S07]  /*202620*/  IMAD.U32 R55, RZ, RZ, UR5 ;  /* 0x00000005ff377e24 */ /* 0x000fce000f8e00ff */
.L_x_12092:
        /* <DEDUP_REMOVED lines=20> */
.L_x_12091:
[----:B------:R-:W0:Y:S01]  /*202770*/  LDCU.64 UR4, c[0x0][0x3c8] ;  /* 0x00007900ff0477ac */ /* 0x000e220008000a00 */
[----:B------:R-:W-:Y:S01]  /*202780*/  BSSY.RECONVERGENT B1, `(.L_x_12093) ;  /* 0x0000018000017945 */ /* 0x000fe20003800200 */
[----:B------:R-:W-:Y:S02]  /*202790*/  IMAD.MOV.U32 R55, RZ, RZ, RZ ;  /* 0x000000ffff377224 */ /* 0x000fe400078e00ff */
[----:B------:R-:W-:Y:S02]  /*2027a0*/  IMAD.MOV.U32 R57, RZ, RZ, RZ ;  /* 0x000000ffff397224 */ /* 0x000fe400078e00ff */
[----:B0-----:R-:W-:Y:S02]  /*2027b0*/  IMAD.U32 R53, RZ, RZ, UR4 ;  /* 0x00000004ff357e24 */ /* 0x001fe4000f8e00ff */
[----:B------:R-:W-:-:S07]  /*2027c0*/  IMAD.U32 R54, RZ, RZ, UR5 ;  /* 0x00000005ff367e24 */ /* 0x000fce000f8e00ff */
.L_x_12094:
        /* <DEDUP_REMOVED lines=20> */
.L_x_12093:
        /* <DEDUP_REMOVED lines=9> */
.L_x_12096:
        /* <DEDUP_REMOVED lines=20> */
.L_x_12095:
[----:B------:R-:W0:Y:S01]  /*202ae0*/  LDCU.64 UR4, c[0x0][0x3c8] ;  /* 0x00007900ff0477ac */ /* 0x000e220008000a00 */
[----:B------:R-:W-:Y:S01]  /*202af0*/  BSSY.RECONVERGENT B1, `(.L_x_12097) ;  /* 0x0000018000017945 */ /* 0x000fe20003800200 */
[----:B------:R-:W-:Y:S02]  /*202b00*/  IMAD.MOV.U32 R16, RZ, RZ, RZ ;  /* 0x000000ffff107224 */ /* 0x000fe400078e00ff */
[----:B------:R-:W-:Y:S02]  /*202b10*/  IMAD.MOV.U32 R55, RZ, RZ, RZ ;  /* 0x000000ffff377224 */ /* 0x000fe400078e00ff */
[----:B0-----:R-:W-:Y:S02]  /*202b20*/  IMAD.U32 R54, RZ, RZ, UR4 ;  /* 0x00000004ff367e24 */ /* 0x001fe4000f8e00ff */
[----:B------:R-:W-:-:S07]  /*202b30*/  IMAD.U32 R53, RZ, RZ, UR5 ;  /* 0x00000005ff357e24 */ /* 0x000fce000f8e00ff */
.L_x_12098:
        /* <DEDUP_REMOVED lines=20> */
.L_x_12097:
[----:B------:R-:W0:Y:S01]  /*202c80*/  LDCU.64 UR4, c[0x0][0x3c8] ;  /* 0x00007900ff0477ac */ /* 0x000e220008000a00 */
[----:B------:R-:W-:Y:S01]  /*202c90*/  BSSY.RECONVERGENT B1, `(.L_x_12099) ;  /* 0x0000018000017945 */ /* 0x000fe20003800200 */
[----:B------:R-:W-:Y:S02]  /*202ca0*/  IMAD.MOV.U32 R13, RZ, RZ, RZ ;  /* 0x000000ffff0d7224 */ /* 0x000fe400078e00ff */
[----:B------:R-:W-:Y:S02]  /*202cb0*/  IMAD.MOV.U32 R56, RZ, RZ, RZ ;  /* 0x000000ffff387224 */ /* 0x000fe400078e00ff */
[----:B0-----:R-:W-:Y:S02]  /*202cc0*/  IMAD.U32 R54, RZ, RZ, UR4 ;  /* 0x00000004ff367e24 */ /* 0x001fe4000f8e00ff */
[----:B------:R-:W-:-:S07]  /*202cd0*/  IMAD.U32 R55, RZ, RZ, UR5 ;  /* 0x00000005ff377e24 */ /* 0x000fce000f8e00ff */
.L_x_12100:
        /* <DEDUP_REMOVED lines=20> */
.L_x_12099:
[----:B------:R-:W0:Y:S01]  /*202e20*/  LDCU.64 UR4, c[0x0][0x3c8] ;  /* 0x00007900ff0477ac */ /* 0x000e220008000a00 */
[----:B------:R-:W-:Y:S01]  /*202e30*/  BSSY.RECONVERGENT B1, `(.L_x_12101) ;  /* 0x0000018000017945 */ /* 0x000fe20003800200 */
[----:B------:R-:W-:Y:S02]  /*202e40*/  IMAD.MOV.U32 R15, RZ, RZ, RZ ;  /* 0x000000ffff0f7224 */ /* 0x000fe400078e00ff */
[----:B------:R-:W-:Y:S02]  /*202e50*/  IMAD.MOV.U32 R56, RZ, RZ, RZ ;  /* 0x000000ffff387224 */ /* 0x000fe400078e00ff */
[----:B0-----:R-:W-:Y:S02]  /*202e60*/  IMAD.U32 R54, RZ, RZ, UR4 ;  /* 0x00000004ff367e24 */ /* 0x001fe4000f8e00ff */
[----:B------:R-:W-:-:S07]  /*202e70*/  IMAD.U32 R55, RZ, RZ, UR5 ;  /* 0x00000005ff377e24 */ /* 0x000fce000f8e00ff */
.L_x_12102:
        /* <DEDUP_REMOVED lines=20> */
.L_x_12101:
[----:B------:R-:W0:Y:S01]  /*202fc0*/  LDCU.64 UR4, c[0x0][0x3c8] ;  /* 0x00007900ff0477ac */ /* 0x000e220008000a00 */
[----:B------:R-:W-:Y:S01]  /*202fd0*/  BSSY.RECONVERGENT B1, `(.L_x_12103) ;  /* 0x0000018000017945 */ /* 0x000fe20003800200 */
[----:B------:R-:W-:Y:S02]  /*202fe0*/  IMAD.MOV.U32 R16, RZ, RZ, RZ ;  /* 0x000000ffff107224 */ /* 0x000fe400078e00ff */
[----:B------:R-:W-:Y:S02]  /*202ff0*/  IMAD.MOV.U32 R57, RZ, RZ, RZ ;  /* 0x000000ffff397224 */ /* 0x000fe400078e00ff */
[----:B0-----:R-:W-:Y:S02]  /*203000*/  IMAD.U32 R54, RZ, RZ, UR4 ;  /* 0x00000004ff367e24 */ /* 0x001fe4000f8e00ff */
[----:B------:R-:W-:-:S07]  /*203010*/  IMAD.U32 R55, RZ, RZ, UR5 ;  /* 0x00000005ff377e24 */ /* 0x000fce000f8e00ff */
.L_x_12104:
        /* <DEDUP_REMOVED lines=20> */
.L_x_12103:
[----:B------:R-:W0:Y:S01]  /*203160*/  LDCU.64 UR4, c[0x0][0x3c8] ;  /* 0x00007900ff0477ac */ /* 0x000e220008000a00 */
[----:B------:R-:W-:Y:S01]  /*203170*/  BSSY.RECONVERGENT B1, `(.L_x_12105) ;  /* 0x0000018000017945 */ /* 0x000fe20003800200 */
[----:B------:R-:W-:Y:S02]  /*203180*/  IMAD.MOV.U32 R13, RZ, RZ, RZ ;  /* 0x000000ffff0d7224 */ /* 0x000fe400078e00ff */
[----:B------:R-:W-:Y:S02]  /*203190*/  IMAD.MOV.U32 R56, RZ, RZ, RZ ;  /* 0x000000ffff387224 */ /* 0x000fe400078e00ff */
[----:B0-----:R-:W-:Y:S02]  /*2031a0*/  IMAD.U32 R54, RZ, RZ, UR4 ;  /* 0x00000004ff367e24 */ /* 0x001fe4000f8e00ff */
[----:B------:R-:W-:-:S07]  /*2031b0*/  IMAD.U32 R55, RZ, RZ, UR5 ;  /* 0x00000005ff377e24 */ /* 0x000fce000f8e00ff */
.L_x_12106:
        /* <DEDUP_REMOVED lines=20> */
.L_x_12105:
[----:B------:R-:W0:Y:S01]  /*203300*/  LDCU.64 UR4, c[0x0][0x3c8] ;  /* 0x00007900ff0477ac */ /* 0x000e220008000a00 */
[----:B------:R-:W-:Y:S01]  /*203310*/  BSSY.RECONVERGENT B1, `(.L_x_12107) ;  /* 0x0000018000017945 */ /* 0x000fe20003800200 */
[----:B------:R-:W-:Y:S02]  /*203320*/  IMAD.MOV.U32 R15, RZ, RZ, RZ ;  /* 0x000000ffff0f7224 */ /* 0x000fe400078e00ff */
[----:B------:R-:W-:Y:S02]  /*203330*/  IMAD.MOV.U32 R56, RZ, RZ, RZ ;  /* 0x000000ffff387224 */ /* 0x000fe400078e00ff */
[----:B0-----:R-:W-:Y:S02]  /*203340*/  IMAD.U32 R54, RZ, RZ, UR4 ;  /* 0x00000004ff367e24 */ /* 0x001fe4000f8e00ff */
[----:B------:R-:W-:-:S07]  /*203350*/  IMAD.U32 R55, RZ, RZ, UR5 ;  /* 0x00000005ff377e24 */ /* 0x000fce000f8e00ff */
.L_x_12108:
        /* <DEDUP_REMOVED lines=20> */
.L_x_12107:
[----:B------:R-:W0:Y:S01]  /*2034a0*/  LDCU.64 UR4, c[0x0][0x3c8] ;  /* 0x00007900ff0477ac */ /* 0x000e220008000a00 */
[----:B------:R-:W-:Y:S01]  /*2034b0*/  BSSY.RECONVERGENT B1, `(.L_x_12109) ;  /* 0x0000018000017945 */ /* 0x000fe20003800200 */
[----:B------:R-:W-:Y:S02]  /*2034c0*/  IMAD.MOV.U32 R16, RZ, RZ, RZ ;  /* 0x000000ffff107224 */ /* 0x000fe400078e00ff */
[----:B------:R-:W-:Y:S02]  /*2034d0*/  IMAD.MOV.U32 R57, RZ, RZ, RZ ;  /* 0x000000ffff397224 */ /* 0x000fe400078e00ff */
[----:B0-----:R-:W-:Y:S02]  /*2034e0*/  IMAD.U32 R54, RZ, RZ, UR4 ;  /* 0x00000004ff367e24 */ /* 0x001fe4000f8e00ff */
[----:B------:R-:W-:-:S07]  /*2034f0*/  IMAD.U32 R55, RZ, RZ, UR5 ;  /* 0x00000005ff377e24 */ /* 0x000fce000f8e00ff */
.L_x_12110:
        /* <DEDUP_REMOVED lines=20> */
.L_x_12109:
[----:B------:R-:W0:Y:S01]  /*203640*/  LDCU.64 UR4, c[0x0][0x3c8] ;  /* 0x00007900ff0477ac */ /* 0x000e220008000a00 */
[----:B------:R-:W-:Y:S01]  /*203650*/  BSSY.RECONVERGENT B1, `(.L_x_12111) ;  /* 0x0000018000017945 */ /* 0x000fe20003800200 */
[----:B------:R-:W-:Y:S02]  /*203660*/  IMAD.MOV.U32 R13, RZ, RZ, RZ ;  /* 0x000000ffff0d7224 */ /* 0x000fe400078e00ff */
[----:B------:R-:W-:Y:S02]  /*203670*/  IMAD.MOV.U32 R56, RZ, RZ, RZ ;  /* 0x000000ffff387224 */ /* 0x000fe400078e00ff */
[----:B0-----:R-:W-:Y:S02]  /*203680*/  IMAD.U32 R54, RZ, RZ, UR4 ;  /* 0x00000004ff367e24 */ /* 0x001fe4000f8e00ff */
[----:B------:R-:W-:-:S07]  /*203690*/  IMAD.U32 R55, RZ, RZ, UR5 ;  /* 0x00000005ff377e24 */ /* 0x000fce000f8e00ff */
.L_x_12112:
        /* <DEDUP_REMOVED lines=20> */
.L_x_12111:
[----:B------:R-:W0:Y:S01]  /*2037e0*/  LDCU.64 UR4, c[0x0][0x3c8] ;  /* 0x00007900ff0477ac */ /* 0x000e220008000a00 */
[----:B------:R-:W-:Y:S01]  /*2037f0*/  BSSY.RECONVERGENT B1, `(.L_x_12113) ;  /* 0x0000018000017945 */ /* 0x000fe20003800200 */
[----:B------:R-:W-:Y:S02]  /*203800*/  IMAD.MOV.U32 R15, RZ, RZ, RZ ;  /* 0x000000ffff0f7224 */ /* 0x000fe400078e00ff */
[----:B------:R-:W-:Y:S02]  /*203810*/  IMAD.MOV.U32 R56, RZ, RZ, RZ ;  /* 0x000000ffff387224 */ /* 0x000fe400078e00ff */
[----:B0-----:R-:W-:Y:S02]  /*203820*/  IMAD.U32 R54, RZ, RZ, UR4 ;  /* 0x00000004ff367e24 */ /* 0x001fe4000f8e00ff */
[----:B------:R-:W-:-:S07]  /*203830*/  IMAD.U32 R55, RZ, RZ, UR5 ;  /* 0x00000005ff377e24 */ /* 0x000fce000f8e00ff */
.L_x_12114:
        /* <DEDUP_REMOVED lines=20> */
.L_x_12113:
[----:B------:R-:W0:Y:S01]  /*203980*/  LDCU.64 UR4, c[0x0][0x3c8] ;  /* 0x00007900ff0477ac */ /* 0x000e220008000a00 */
[----:B------:R-:W-:Y:S01]  /*203990*/  BSSY.RECONVERGENT B1, `(.L_x_12115) ;  /* 0x0000018000017945 */ /* 0x000fe20003800200 */
[----:B------:R-:W-:Y:S02]  /*2039a0*/  IMAD.MOV.U32 R16, RZ, RZ, RZ ;  /* 0x000000ffff107224 */ /* 0x000fe400078e00ff */
[----:B------:R-:W-:Y:S02]  /*2039b0*/  IMAD.MOV.U32 R57, RZ, RZ, RZ ;  /* 0x000000ffff397224 */ /* 0x000fe400078e00ff */
[----:B0-----:R-:W-:Y:S02]  /*2039c0*/  IMAD.U32 R54, RZ, RZ, UR4 ;  /* 0x00000004ff367e24 */ /* 0x001fe4000f8e00ff */
[----:B------:R-:W-:-:S07]  /*2039d0*/  IMAD.U32 R55, RZ, RZ, UR5 ;  /* 0x00000005ff377e24 */ /* 0x000fce000f8e00ff */
.L_x_12116:
        /* <DEDUP_REMOVED lines=20> */
.L_x_12115:
[----:B------:R-:W0:Y:S01]  /*203b20*/  LDCU.64 UR4, c[0x0][0x3c8] ;  /* 0x00007900ff0477ac */ /* 0x000e220008000a00 */
[----:B------:R-:W-:Y:S01]  /*203b30*/  BSSY.RECONVERGENT B1, `(.L_x_12117) ;  /* 0x0000018000017945 */ /* 0x000fe20003800200 */
[----:B------:R-:W-:Y:S02]  /*203b40*/  IMAD.MOV.U32 R13, RZ, RZ, RZ ;  /* 0x000000ffff0d7224 */ /* 0x000fe400078e00ff */
[----:B------:R-:W-:Y:S02]  /*203b50*/  IMAD.MOV.U32 R56, RZ, RZ, RZ ;  /* 0x000000ffff387224 */ /* 0x000fe400078e00ff */
[----:B0-----:R-:W-:Y:S02]  /*203b60*/  IMAD.U32 R54, RZ, RZ, UR4 ;  /* 0x00000004ff367e24 */ /* 0x001fe4000f8e00ff */
[----:B------:R-:W-:-:S07]  /*203b70*/  IMAD.U32 R55, RZ, RZ, UR5 ;  /* 0x00000005ff377e24 */ /* 0x000fce000f8e00ff */
.L_x_12118:
        /* <DEDUP_REMOVED lines=20> */
.L_x_12117:
[----:B------:R-:W0:Y:S01]  /*203cc0*/  LDCU.64 UR4, c[0x0][0x3c8] ;  /* 0x00007900ff0477ac */ /* 0x000e220008000a00 */
[----:B------:R-:W-:Y:S01]  /*203cd0*/  BSSY.RECONVERGENT B1, `(.L_x_12119) ;  /* 0x0000018000017945 */ /* 0x000fe20003800200 */
[----:B------:R-:W-:Y:S02]  /*203ce0*/  IMAD.MOV.U32 R15, RZ, RZ, RZ ;  /* 0x000000ffff0f7224 */ /* 0x000fe400078e00ff */
[----:B------:R-:W-:Y:S02]  /*203cf0*/  IMAD.MOV.U32 R56, RZ, RZ, RZ ;  /* 0x000000ffff387224 */ /* 0x000fe400078e00ff */
[----:B0-----:R-:W-:Y:S02]  /*203d00*/  IMAD.U32 R54, RZ, RZ, UR4 ;  /* 0x00000004ff367e24 */ /* 0x001fe4000f8e00ff */
[----:B------:R-:W-:-:S07]  /*203d10*/  IMAD.U32 R55, RZ, RZ, UR5 ;  /* 0x00000005ff377e24 */ /* 0x000fce000f8e00ff */
.L_x_12120:
        /* <DEDUP_REMOVED lines=20> */
.L_x_12119:
[----:B------:R-:W0:Y:S01]  /*203e60*/  LDCU.64 UR4, c[0x0][0x3c8] ;  /* 0x00007900ff0477ac */ /* 0x000e220008000a00 */
[----:B------:R-:W-:Y:S01]  /*203e70*/  BSSY.RECONVERGENT B1, `(.L_x_12121) ;  /* 0x0000018000017945 */ /* 0x000fe20003800200 */
[----:B------:R-:W-:Y:S02]  /*203e80*/  IMAD.MOV.U32 R16, RZ, RZ, RZ ;  /* 0x000000ffff107224 */ /* 0x000fe400078e00ff */
[----:B------:R-:W-:Y:S02]  /*203e90*/  IMAD.MOV.U32 R57, RZ, RZ, RZ ;  /* 0x000000ffff397224 */ /* 0x000fe400078e00ff */
[----:B0-----:R-:W-:Y:S02]  /*203ea0*/  IMAD.U32 R54, RZ, RZ, UR4 ;  /* 0x00000004ff367e24 */ /* 0x001fe4000f8e00ff */
[----:B------:R-:W-:-:S07]  /*203eb0*/  IMAD.U32 R55, RZ, RZ, UR5 ;  /* 0x00000005ff377e24 */ /* 0x000fce000f8e00ff */
.L_x_12122:
        /* <DEDUP_REMOVED lines=20> */
.L_x_12121:
[----:B------:R-:W0:Y:S01]  /*204000*/  LDCU.64 UR4, c[0x0][0x3c8] ;  /* 0x00007900ff0477ac */ /* 0x000e220008000a00 */
[----:B------:R-:W-:Y:S01]  /*204010*/  BSSY.RECONVERGENT B1, `(.L_x_12123) ;  /* 0x0000018000017945 */ /* 0x000fe20003800200 */
[----:B------:R-:W-:Y:S02]  /*204020*/  IMAD.MOV.U32 R13, RZ, RZ, RZ ;  /* 0x000000ffff0d7224 */ /* 0x000fe400078e00ff */
[----:B------:R-:W-:Y:S02]  /*204030*/  IMAD.MOV.U32 R56, RZ, RZ, RZ ;  /* 0x000000ffff387224 */ /* 0x000fe400078e00ff */
[----:B0-----:R-:W-:Y:S02]  /*204040*/  IMAD.U32 R54, RZ, RZ, UR4 ;  /* 0x00000004ff367e24 */ /* 0x001fe4000f8e00ff */
[----:B------:R-:W-:-:S07]  /*204050*/  IMAD.U32 R55, RZ, RZ, UR5 ;  /* 0x00000005ff377e24 */ /* 0x000fce000f8e00ff */
.L_x_12124:
        /* <DEDUP_REMOVED lines=20> */
.L_x_12123:
[----:B------:R-:W0:Y:S01]  /*2041a0*/  LDCU.64 UR4, c[0x0][0x3c8] ;  /* 0x00007900ff0477ac */ /* 0x000e220008000a00 */
[----:B------:R-:W-:Y:S01]  /*2041b0*/  BSSY.RECONVERGENT B1, `(.L_x_12125) ;  /* 0x0000018000017945 */ /* 0x000fe20003800200 */
[----:B------:R-:W-:Y:S02]  /*2041c0*/  IMAD.MOV.U32 R15, RZ, RZ, RZ ;  /* 0x000000ffff0f7224 */ /* 0x000fe400078e00ff */
[----:B------:R-:W-:Y:S02]  /*2041d0*/  IMAD.MOV.U32 R56, RZ, RZ, RZ ;  /* 0x000000ffff387224 */ /* 0x000fe400078e00ff */
[----:B0-----:R-:W-:Y:S02]  /*2041e0*/  IMAD.U32 R54, RZ, RZ, UR4 ;  /* 0x00000004ff367e24 */ /* 0x001fe4000f8e00ff */
[----:B------:R-:W-:-:S07]  /*2041f0*/  IMAD.U32 R55, RZ, RZ, UR5 ;  /* 0x00000005ff377e24 */ /* 0x000fce000f8e00ff */
.L_x_12126:
        /* <DEDUP_REMOVED lines=20> */
.L_x_12125:
[----:B------:R-:W0:Y:S01]  /*204340*/  LDCU.64 UR4, c[0x0][0x3c8] ;  /* 0x00007900ff0477ac */ /* 0x000e220008000a00 */
[----:B------:R-:W-:Y:S01]  /*204350*/  BSSY.RECONVERGENT B1, `(.L_x_12127) ;  /* 0x0000018000017945 */ /* 0x000fe20003800200 */
[----:B------:R-:W-:Y:S02]  /*204360*/  IMAD.MOV.U32 R16, RZ, RZ, RZ ;  /* 0x000000ffff107224 */ /* 0x000fe400078e00ff */
[----:B------:R-:W-:Y:S02]  /*204370*/  IMAD.MOV.U32 R57, RZ, RZ, RZ ;  /* 0x000000ffff397224 */ /* 0x000fe400078e00ff */
[----:B0-----:R-:W-:Y:S02]  /*204380*/  IMAD.U32 R54, RZ, RZ, UR4 ;  /* 0x00000004ff367e24 */ /* 0x001fe4000f8e00ff */
[----:B------:R-:W-:-:S07]  /*204390*/  IMAD.U32 R55, RZ, RZ, UR5 ;  /* 0x00000005ff377e24 */ /* 0x000fce000f8e00ff */
.L_x_12128:
        /* <DEDUP_REMOVED lines=20> */
.L_x_12127:
[----:B------:R-:W0:Y:S01]  /*2044e0*/  LDCU.64 UR4, c[0x0][0x3c8] ;  /* 0x00007900ff0477ac */ /* 0x000e220008000a00 */
[----:B------:R-:W-:Y:S01]  /*2044f0*/  BSSY.RECONVERGENT B1, `(.L_x_12129) ;  /* 0x0000018000017945 */ /* 0x000fe20003800200 */
[----:B------:R-:W-:Y:S02]  /*204500*/  IMAD.MOV.U32 R13, RZ, RZ, RZ ;  /* 0x000000ffff0d7224 */ /* 0x000fe400078e00ff */
[----:B------:R-:W-:Y:S02]  /*204510*/  IMAD.MOV.U32 R56, RZ, RZ, RZ ;  /* 0x000000ffff387224 */ /* 0x000fe400078e00ff */
[----:B0-----:R-:W-:Y:S02]  /*204520*/  IMAD.U32 R54, RZ, RZ, UR4 ;  /* 0x00000004ff367e24 */ /* 0x001fe4000f8e00ff */
[----:B------:R-:W-:-:S07]  /*204530*/  IMAD.U32 R55, RZ, RZ, UR5 ;  /* 0x00000005ff377e24 */ /* 0x000fce000f8e00ff */
.L_x_12130:
        /* <DEDUP_REMOVED lines=20> */
.L_x_12129:
[----:B------:R-:W0:Y:S01]  /*204680*/  LDCU.64 UR4, c[0x0][0x3c8] ;  /* 0x00007900ff0477ac */ /* 0x000e220008000a00 */
[----:B------:R-:W-:Y:S01]  /*204690*/  BSSY.RECONVERGENT B1, `(.L_x_12131) ;  /* 0x0000018000017945 */ /* 0x000fe20003800200 */
[----:B------:R-:W-:Y:S02]  /*2046a0*/  IMAD.MOV.U32 R15, RZ, RZ, RZ ;  /* 0x000000ffff0f7224 */ /* 0x000fe400078e00ff */
[----:B------:R-:W-:Y:S02]  /*2046b0*/  IMAD.MOV.U32 R56, RZ, RZ, RZ ;  /* 0x000000ffff387224 */ /* 0x000fe400078e00ff */
[----:B0-----:R-:W-:Y:S02]  /*2046c0*/  IMAD.U32 R54, RZ, RZ, UR4 ;  /* 0x00000004ff367e24 */ /* 0x001fe4000f8e00ff */
[----:B------:R-:W-:-:S07]  /*2046d0*/  IMAD.U32 R55, RZ, RZ, UR5 ;  /* 0x00000005ff377e24 */ /* 0x000fce000f8e00ff */
.L_x_12132:
        /* <DEDUP_REMOVED lines=20> */
.L_x_12131:
[----:B------:R-:W0:Y:S01]  /*204820*/  LDCU.64 UR4, c[0x0][0x3c8] ;  /* 0x00007900ff0477ac */ /* 0x000e220008000a00 */
[----:B------:R-:W-:Y:S01]  /*204830*/  BSSY.RECONVERGENT B1, `(.L_x_12133) ;  /* 0x0000018000017945 */ /* 0x000fe20003800200 */
[----:B------:R-:W-:Y:S02]  /*204840*/  IMAD.MOV.U32 R56, RZ, RZ, RZ ;  /* 0x000000ffff387224 */ /* 0x000fe400078e00ff */
[----:B------:R-:W-:Y:S02]  /*204850*/  IMAD.MOV.U32 R55, RZ, RZ, RZ ;  /* 0x000000ffff377224 */ /* 0x000fe400078e00ff */
[----:B0-----:R-:W-:Y:S02]  /*204860*/  IMAD.U32 R53, RZ, RZ, UR4 ;  /* 0x00000004ff357e24 */ /* 0x001fe4000f8e00ff */
[----:B------:R-:W-:-:S07]  /*204870*/  IMAD.U32 R54, RZ, RZ, UR5 ;  /* 0x00000005ff367e24 */ /* 0x000fce000f8e00ff */
.L_x_12134:
        /* <DEDUP_REMOVED lines=20> */
.L_x_12133:
        /* <DEDUP_REMOVED lines=9> */
.L_x_12136:
        /* <DEDUP_REMOVED lines=20> */
.L_x_12135:
[----:B------:R-:W0:Y:S01]  /*204b90*/  LDCU.64 UR4, c[0x0][0x3c8] ;  /* 0x00007900ff0477ac */ /* 0x000e220008000a00 */
[----:B------:R-:W-:Y:S01]  /*204ba0*/  BSSY.RECONVERGENT B1, `(.L_x_12137) ;  /* 0x0000018000017945 */ /* 0x000fe20003800200 */
[----:B------:R-:W-:Y:S02]  /*204bb0*/  IMAD.MOV.U32 R49, RZ, RZ, RZ ;  /* 0x000000ffff317224 */ /* 0x000fe400078e00ff */
[----:B------:R-:W-:Y:S02]  /*204bc0*/  IMAD.MOV.U32 R56, RZ, RZ, RZ ;  /* 0x000000ffff387224 */ /* 0x000fe400078e00ff */
[----:B0-----:R-:W-:Y:S02]  /*204bd0*/  IMAD.U32 R54, RZ, RZ, UR4 ;  /* 0x00000004ff367e24 */ /* 0x001fe4000f8e00ff */
[----:B------:R-:W-:-:S07]  /*204be0*/  IMAD.U32 R53, RZ, RZ, UR5 ;  /* 0x00000005ff357e24 */ /* 0x000fce000f8e00ff */
.L_x_12138:
        /* <DEDUP_REMOVED lines=20> */
.L_x_12137:
[----:B------:R-:W0:Y:S01]  /*204d30*/  LDCU.64 UR4, c[0x0][0x3c8] ;  /* 0x00007900ff0477ac */ /* 0x000e220008000a00 */
[----:B------:R-:W-:Y:S01]  /*204d40*/  BSSY.RECONVERGENT B1, `(.L_x_12139) ;  /* 0x0000018000017945 */ /* 0x000fe20003800200 */
[----:B------:R-:W-:Y:S02]  /*204d50*/  IMAD.MOV.U32 R13, RZ, RZ, RZ ;  /* 0x000000ffff0d7224 */ /* 0x000fe400078e00ff */
[----:B------:R-:W-:Y:S02]  /*204d60*/  IMAD.MOV.U32 R54, RZ, RZ, RZ ;  /* 0x000000ffff367224 */ /* 0x000fe400078e00ff */
[----:B0-----:R-:W-:Y:S02]  /*204d70*/  IMAD.U32 R51, RZ, RZ, UR4 ;  /* 0x00000004ff337e24 */ /* 0x001fe4000f8e00ff */
[----:B------:R-:W-:-:S07]  /*204d80*/  IMAD.U32 R53, RZ, RZ, UR5 ;  /* 0x00000005ff357e24 */ /* 0x000fce000f8e00ff */
.L_x_12140:
        /* <DEDUP_REMOVED lines=20> */
.L_x_12139:
[----:B------:R-:W0:Y:S01]  /*204ed0*/  LDCU.64 UR4, c[0x0][0x3c8] ;  /* 0x00007900ff0477ac */ /* 0x000e220008000a00 */
[----:B------:R-:W-:Y:S01]  /*204ee0*/  BSSY.RECONVERGENT B1, `(.L_x_12141) ;  /* 0x0000018000017945 */ /* 0x000fe20003800200 */
[----:B------:R-:W-:Y:S02]  /*204ef0*/  IMAD.MOV.U32 R46, RZ, RZ, RZ ;  /* 0x000000ffff2e7224 */ /* 0x000fe400078e00ff */
[----:B------:R-:W-:Y:S02]  /*204f00*/  IMAD.MOV.U32 R55, RZ, RZ, RZ ;  /* 0x000000ffff377224 */ /* 0x000fe400078e00ff */
[----:B0-----:R-:W-:Y:S02]  /*204f10*/  IMAD.U32 R52, RZ, RZ, UR4 ;  /* 0x00000004ff347e24 */ /* 0x001fe4000f8e00ff */
[----:B------:R-:W-:-:S07]  /*204f20*/  IMAD.U32 R53, RZ, RZ, UR5 ;  /* 0x00000005ff357e24 */ /* 0x000fce000f8e00ff */
.L_x_12142:
        /* <DEDUP_REMOVED lines=20> */
.L_x_12141:
[----:B------:R-:W0:Y:S01]  /*205070*/  LDCU.64 UR4, c[0x0][0x3c8] ;  /* 0x00007900ff0477ac */ /* 0x000e220008000a00 */
[----:B------:R-:W-:Y:S01]  /*205080*/  BSSY.RECONVERGENT B1, `(.L_x_12143) ;  /* 0x0000018000017945 */ /* 0x000fe20003800200 */
[----:B------:R-:W-:Y:S02]  /*205090*/  IMAD.MOV.U32 R38, RZ, RZ, RZ ;  /* 0x000000ffff267224 */ /* 0x000fe400078e00ff */
[----:B------:R-:W-:Y:S02]  /*2050a0*/  IMAD.MOV.U32 R53, RZ, RZ, RZ ;  /* 0x000000ffff357224 */ /* 0x000fe400078e00ff */
[----:B0-----:R-:W-:Y:S02]  /*2050b0*/  IMAD.U32 R52, RZ, RZ, UR4 ;  /* 0x00000004ff347e24 */ /* 0x001fe4000f8e00ff */
[----:B------:R-:W-:-:S07]  /*2050c0*/  IMAD.U32 R51, RZ, RZ, UR5 ;  /* 0x00000005ff337e24 */ /* 0x000fce000f8e00ff */
.L_x_12144:
        /* <DEDUP_REMOVED lines=20> */
.L_x_12143:
[----:B------:R-:W0:Y:S01]  /*205210*/  LDCU.64 UR4, c[0x0][0x3c8] ;  /* 0x00007900ff0477ac */ /* 0x000e220008000a00 */
[----:B------:R-:W-:Y:S01]  /*205220*/  BSSY.RECONVERGENT B1, `(.L_x_12145) ;  /* 0x0000018000017945 */ /* 0x000fe20003800200 */
[----:B------:R-:W-:Y:S02]  /*205230*/  IMAD.MOV.U32 R13, RZ, RZ, RZ ;  /* 0x000000ffff0d7224 */ /* 0x000fe400078e00ff */
[----:B------:R-:W-:Y:S02]  /*205240*/  IMAD.MOV.U32 R54, RZ, RZ, RZ ;  /* 0x000000ffff367224 */ /* 0x000fe400078e00ff */
[----:B0-----:R-:W-:Y:S02]  /*205250*/  IMAD.U32 R52, RZ, RZ, UR4 ;  /* 0x00000004ff347e24 */ /* 0x001fe4000f8e00ff */
[----:B------:R-:W-:-:S07]  /*205260*/  IMAD.U32 R51, RZ, RZ, UR5 ;  /* 0x00000005ff337e24 */ /* 0x000fce000f8e00ff */
.L_x_12146:
        /* <DEDUP_REMOVED lines=20> */
.L_x_12145:
[----:B------:R-:W0:Y:S01]  /*2053b0*/  LDCU.64 UR4, c[0x0][0x3c8] ;  /* 0x00007900ff0477ac */ /* 0x000e220008000a00 */
[----:B------:R-:W-:Y:S01]  /*2053c0*/  BSSY.RECONVERGENT B1, `(.L_x_12147) ;  /* 0x0000018000017945 */ /* 0x000fe20003800200 */
[----:B------:R-:W-:Y:S02]  /*2053d0*/  IMAD.MOV.U32 R37, RZ, RZ, RZ ;  /* 0x000000ffff257224 */ /* 0x000fe400078e00ff */
[----:B------:R-:W-:Y:S02]  /*2053e0*/  IMAD.MOV.U32 R52, RZ, RZ, RZ ;  /* 0x000000ffff347224 */ /* 0x000fe400078e00ff */
[----:B0-----:R-:W-:Y:S02]  /*2053f0*/  IMAD.U32 R49, RZ, RZ, UR4 ;  /* 0x00000004ff317e24 */ /* 0x001fe4000f8e00ff */
[----:B------:R-:W-:-:S07]  /*205400*/  IMAD.U32 R50, RZ, RZ, UR5 ;  /* 0x00000005ff327e24 */ /* 0x000fce000f8e00ff */
.L_x_12148:
        /* <DEDUP_REMOVED lines=20> */
.L_x_12147:
[----:B------:R-:W0:Y:S01]  /*205550*/  LDCU.64 UR4, c[0x0][0x3c8] ;  /* 0x00007900ff0477ac */ /* 0x000e220008000a00 */
[----:B------:R-:W-:Y:S01]  /*205560*/  BSSY.RECONVERGENT B1, `(.L_x_12149) ;  /* 0x0000018000017945 */ /* 0x000fe20003800200 */
[----:B------:R-:W-:Y:S02]  /*205570*/  IMAD.MOV.U32 R36, RZ, RZ, RZ ;  /* 0x000000ffff247224 */ /* 0x000fe400078e00ff */
[----:B------:R-:W-:Y:S02]  /*205580*/  IMAD.MOV.U32 R51, RZ, RZ, RZ ;  /* 0x000000ffff337224 */ /* 0x000fe400078e00ff */
[----:B0-----:R-:W-:Y:S02]  /*205590*/  IMAD.U32 R49, RZ, RZ, UR4 ;  /* 0x00000004ff317e24 */ /* 0x001fe4000f8e00ff */
[----:B------:R-:W-:-:S07]  /*2055a0*/  IMAD.U32 R50, RZ, RZ, UR5 ;  /* 0x00000005ff327e24 */ /* 0x000fce000f8e00ff */
.L_x_12150:
        /* <DEDUP_REMOVED lines=20> */
.L_x_12149:
[----:B------:R-:W0:Y:S01]  /*2056f0*/  LDCU.64 UR4, c[0x0][0x3c8] ;  /* 0x00007900ff0477ac */ /* 0x000e220008000a00 */
[----:B------:R-:W-:Y:S01]  /*205700*/  BSSY.RECONVERGENT B1, `(.L_x_12151) ;  /* 0x0000018000017945 */ /* 0x000fe20003800200 */
[----:B------:R-:W-:Y:S02]  /*205710*/  IMAD.MOV.U32 R13, RZ, RZ, RZ ;  /* 0x000000ffff0d7224 */ /* 0x000fe400078e00ff */
[----:B------:R-:W-:Y:S02]  /*205720*/  IMAD.MOV.U32 R50, RZ, RZ, RZ ;  /* 0x000000ffff327224 */ /* 0x000fe400078e00ff */
[----:B0-----:R-:W-:Y:S02]  /*205730*/  IMAD.U32 R47, RZ, RZ, UR4 ;  /* 0x00000004ff2f7e24 */ /* 0x001fe4000f8e00ff */
[----:B------:R-:W-:-:S07]  /*205740*/  IMAD.U32 R46, RZ, RZ, UR5 ;  /* 0x00000005ff2e7e24 */ /* 0x000fce000f8e00ff */
.L_x_12152:
        /* <DEDUP_REMOVED lines=20> */
.L_x_12151:
[----:B------:R-:W0:Y:S01]  /*205890*/  LDCU.64 UR4, c[0x0][0x3c8] ;  /* 0x00007900ff0477ac */ /* 0x000e220008000a00 */
[----:B------:R-:W-:Y:S01]  /*2058a0*/  BSSY.RECONVERGENT B1, `(.L_x_12153) ;  /* 0x0000018000017945 */ /* 0x000fe20003800200 */
[----:B------:R-:W-:Y:S02]  /*2058b0*/  IMAD.MOV.U32 R34, RZ, RZ, RZ ;  /* 0x000000ffff227224 */ /* 0x000fe400078e00ff */
[----:B------:R-:W-:Y:S02]  /*2058c0*/  IMAD.MOV.U32 R49, RZ, RZ, RZ ;  /* 0x000000ffff317224 */ /* 0x000fe400078e00ff */
[----:B0-----:R-:W-:Y:S02]  /*2058d0*/  IMAD.U32 R46, RZ, RZ, UR4 ;  /* 0x00000004ff2e7e24 */ /* 0x001fe4000f8e00ff */
[----:B------:R-:W-:-:S07]  /*2058e0*/  IMAD.U32 R47, RZ, RZ, UR5 ;  /* 0x00000005ff2f7e24 */ /* 0x000fce000f8e00ff */
.L_x_12154:
        /* <DEDUP_REMOVED lines=20> */
.L_x_12153:
[----:B------:R-:W0:Y:S01]  /*205a30*/  LDCU.64 UR4, c[0x0][0x3c8] ;  /* 0x00007900ff0477ac */ /* 0x000e220008000a00 */
[----:B------:R-:W-:Y:S01]  /*205a40*/  BSSY.RECONVERGENT B1, `(.L_x_12155) ;  /* 0x0000018000017945 */ /* 0x000fe20003800200 */
[----:B------:R-:W-:Y:S02]  /*205a50*/  IMAD.MOV.U32 R32, RZ, RZ, RZ ;  /* 0x000000ffff207224 */ /* 0x000fe400078e00ff */
[----:B------:R-:W-:Y:S02]  /*205a60*/  IMAD.MOV.U32 R47, RZ, RZ, RZ ;  /* 0x000000ffff2f7224 */ /* 0x000fe400078e00ff */
[----:B0-----:R-:W-:Y:S02]  /*205a70*/  IMAD.U32 R38, RZ, RZ, UR4 ;  /* 0x00000004ff267e24 */ /* 0x001fe4000f8e00ff */
[----:B------:R-:W-:-:S07]  /*205a80*/  IMAD.U32 R39, RZ, RZ, UR5 ;  /* 0x00000005ff277e24 */ /* 0x000fce000f8e00ff */
.L_x_12156:
        /* <DEDUP_REMOVED lines=20> */
.L_x_12155:
[----:B------:R-:W0:Y:S01]  /*205bd0*/  LDCU.64 UR4, c[0x0][0x3c8] ;  /* 0x00007900ff0477ac */ /* 0x000e220008000a00 */
[----:B------:R-:W-:Y:S01]  /*205be0*/  BSSY.RECONVERGENT B1, `(.L_x_12157) ;  /* 0x0000018000017945 */ /* 0x000fe20003800200 */
[----:B------:R-:W-:Y:S02]  /*205bf0*/  IMAD.MOV.U32 R13, RZ, RZ, RZ ;  /* 0x000000ffff0d7224 */ /* 0x000fe400078e00ff */
[----:B------:R-:W-:Y:S02]  /*205c00*/  IMAD.MOV.U32 R46, RZ, RZ, RZ ;  /* 0x000000ffff2e7224 */ /* 0x000fe400078e00ff */
[----:B0-----:R-:W-:Y:S02]  /*205c10*/  IMAD.U32 R38, RZ, RZ, UR4 ;  /* 0x00000004ff267e24 */ /* 0x001fe4000f8e00ff */
[----:B------:R-:W-:-:S07]  /*205c20*/  IMAD.U32 R39, RZ, RZ, UR5 ;  /* 0x00000005ff277e24 */ /* 0x000fce000f8e00ff */
.L_x_12158:
        /* <DEDUP_REMOVED lines=20> */
.L_x_12157:
[----:B------:R-:W0:Y:S01]  /*205d70*/  LDCU.64 UR4, c[0x0][0x3c8] ;  /* 0x00007900ff0477ac */ /* 0x000e220008000a00 */
[----:B------:R-:W-:Y:S01]  /*205d80*/  BSSY.RECONVERGENT B1, `(.L_x_12159) ;  /* 0x0000018000017945 */ /* 0x000fe20003800200 */
[----:B------:R-:W-:Y:S02]  /*205d90*/  IMAD.MOV.U32 R31, RZ, RZ, RZ ;  /* 0x000000ffff1f7224 */ /* 0x000fe400078e00ff */
[----:B------:R-:W-:Y:S02]  /*205da0*/  IMAD.MOV.U32 R38, RZ, RZ, RZ ;  /* 0x000000ffff267224 */ /* 0x000fe400078e00ff */
[----:B0-----:R-:W-:Y:S02]  /*205db0*/  IMAD.U32 R37, RZ, RZ, UR4 ;  /* 0x00000004ff257e24 */ /* 0x001fe4000f8e00ff */
[----:B------:R-:W-:-:S07]  /*205dc0*/  IMAD.U32 R36, RZ, RZ, UR5 ;  /* 0x00000005ff247e24 */ /* 0x000fce000f8e00ff */
.L_x_12160:
        /* <DEDUP_REMOVED lines=20> */
.L_x_12159:
[----:B------:R-:W0:Y:S01]  /*205f10*/  LDCU.64 UR4, c[0x0][0x3c8] ;  /* 0x00007900ff0477ac */ /* 0x000e220008000a00 */
[----:B------:R-:W-:Y:S01]  /*205f20*/  BSSY.RECONVERGENT B1, `(.L_x_12161) ;  /* 0x0000018000017945 */ /* 0x000fe20003800200 */
[----:B------:R-:W-:Y:S02]  /*205f30*/  IMAD.MOV.U32 R30, RZ, RZ, RZ ;  /* 0x000000ffff1e7224 */ /* 0x000fe400078e00ff */
[----:B------:R-:W-:Y:S02]  /*205f40*/  IMAD.MOV.U32 R39, RZ, RZ, RZ ;  /* 0x000000ffff277224 */ /* 0x000fe400078e00ff */
[----:B0-----:R-:W-:Y:S02]  /*205f50*/  IMAD.U32 R37, RZ, RZ, UR4 ;  /* 0x00000004ff257e24 */ /* 0x001fe4000f8e00ff */
[----:B------:R-:W-:-:S07]  /*205f60*/  IMAD.U32 R36, RZ, RZ, UR5 ;  /* 0x00000005ff247e24 */ /* 0x000fce000f8e00ff */
.L_x_12162:
        /* <DEDUP_REMOVED lines=20> */
.L_x_12161:
[----:B------:R-:W0:Y:S01]  /*2060b0*/  LDCU.64 UR4, c[0x0][0x3c8] ;  /* 0x00007900ff0477ac */ /* 0x000e220008000a00 */
[----:B------:R-:W-:Y:S01]  /*2060c0*/  BSSY.RECONVERGENT B1, `(.L_x_12163) ;  /* 0x0000018000017945 */ /* 0x000fe20003800200 */
[----:B------:R-:W-:Y:S02]  /*2060d0*/  IMAD.MOV.U32 R13, RZ, RZ, RZ ;  /* 0x000000ffff0d7224 */ /* 0x000fe400078e00ff */
[----:B------:R-:W-:Y:S02]  /*2060e0*/  IMAD.MOV.U32 R36, RZ, RZ, RZ ;  /* 0x000000ffff247224 */ /* 0x000fe400078e00ff */
[----:B0-----:R-:W-:Y:S02]  /*2060f0*/  IMAD.U32 R35, RZ, RZ, UR4 ;  /* 0x00000004ff237e24 */ /* 0x001fe4000f8e00ff */
[----:B------:R-:W-:-:S07]  /*206100*/  IMAD.U32 R34, RZ, RZ, UR5 ;  /* 0x00000005ff227e24 */ /* 0x000fce000f8e00ff */
.L_x_12164:
        /* <DEDUP_REMOVED lines=20> */
.L_x_12163:
[----:B------:R-:W0:Y:S01]  /*206250*/  LDCU.64 UR4, c[0x0][0x3c8] ;  /* 0x00007900ff0477ac */ /* 0x000e220008000a00 */
[----:B------:R-:W-:Y:S01]  /*206260*/  BSSY.RECONVERGENT B1, `(.L_x_12165) ;  /* 0x0000018000017945 */ /* 0x000fe20003800200 */
[----:B------:R-:W-:Y:S02]  /*206270*/  IMAD.MOV.U32 R28, RZ, RZ, RZ ;  /* 0x000000ffff1c7224 */ /* 0x000fe400078e00ff */
[----:B------:R-:W-:Y:S02]  /*206280*/  IMAD.MOV.U32 R37, RZ, RZ, RZ ;  /* 0x000000ffff257224 */ /* 0x000fe400078e00ff */
[----:B0-----:R-:W-:Y:S02]  /*206290*/  IMAD.U32 R34, RZ, RZ, UR4 ;  /* 0x00000004ff227e24 */ /* 0x001fe4000f8e00ff */
[----:B------:R-:W-:-:S07]  /*2062a0*/  IMAD.U32 R35, RZ, RZ, UR5 ;  /* 0x00000005ff237e24 */ /* 0x000fce000f8e00ff */
.L_x_12166:
        /* <DEDUP_REMOVED lines=20> */
.L_x_12165:
[----:B------:R-:W0:Y:S01]  /*2063f0*/  LDCU.64 UR4, c[0x0][0x3c8] ;  /* 0x00007900ff0477ac */ /* 0x000e220008000a00 */
[----:B------:R-:W-:Y:S01]  /*206400*/  BSSY.RECONVERGENT B1, `(.L_x_12167) ;  /* 0x0000018000017945 */ /* 0x000fe20003800200 */
[----:B------:R-:W-:Y:S02]  /*206410*/  IMAD.MOV.U32 R26, RZ, RZ, RZ ;  /* 0x000000ffff1a7224 */ /* 0x000fe400078e00ff */
[----:B------:R-:W-:Y:S02]  /*206420*/  IMAD.MOV.U32 R35, RZ, RZ, RZ ;  /* 0x000000ffff237224 */ /* 0x000fe400078e00ff */
[----:B0-----:R-:W-:Y:S02]  /*206430*/  IMAD.U32 R32, RZ, RZ, UR4 ;  /* 0x00000004ff207e24 */ /* 0x001fe4000f8e00ff */
[----:B------:R-:W-:-:S07]  /*206440*/  IMAD.U32 R33, RZ, RZ, UR5 ;  /* 0x00000005ff217e24 */ /* 0x000fce000f8e00ff */
.L_x_12168:
        /* <DEDUP_REMOVED lines=20> */
.L_x_12167:
[----:B------:R-:W0:Y:S01]  /*206590*/  LDCU.64 UR4, c[0x0][0x3c8] ;  /* 0x00007900ff0477ac */ /* 0x000e220008000a00 */
[----:B------:R-:W-:Y:S01]  /*2065a0*/  BSSY.RECONVERGENT B1, `(.L_x_12169) ;  /* 0x0000018000017945 */ /* 0x000fe20003800200 */
[----:B------:R-:W-:Y:S02]  /*2065b0*/  IMAD.MOV.U32 R13, RZ, RZ, RZ ;  /* 0x000000ffff0d7224 */ /* 0x000fe400078e00ff */
[----:B------:R-:W-:Y:S02]  /*2065c0*/  IMAD.MOV.U32 R34, RZ, RZ, RZ ;  /* 0x000000ffff227224 */ /* 0x000fe400078e00ff */
[----:B0-----:R-:W-:Y:S02]  /*2065d0*/  IMAD.U32 R32, RZ, RZ, UR4 ;  /* 0x00000004ff207e24 */ /* 0x001fe4000f8e00ff */
[----:B------:R-:W-:-:S07]  /*2065e0*/  IMAD.U32 R33, RZ, RZ, UR5 ;  /* 0x00000005ff217e24 */ /* 0x000fce000f8e00ff */
.L_x_12170:
        /* <DEDUP_REMOVED lines=20> */
.L_x_12169:
[----:B------:R-:W0:Y:S01]  /*206730*/  LDCU.64 UR4, c[0x0][0x3c8] ;  /* 0x00007900ff0477ac */ /* 0x000e220008000a00 */
[----:B------:R-:W-:Y:S01]  /*206740*/  BSSY.RECONVERGENT B1, `(.L_x_12171) ;  /* 0x0000018000017945 */ /* 0x000fe20003800200 */
[----:B------:R-:W-:Y:S02]  /*206750*/  IMAD.MOV.U32 R32, RZ, RZ, RZ ;  /* 0x000000ffff207224 */ /* 0x000fe400078e00ff */
[----:B------:R-:W-:Y:S02]  /*206760*/  IMAD.MOV.U32 R31, RZ, RZ, RZ ;  /* 0x000000ffff1f7224 */ /* 0x000fe400078e00ff */
[----:B0-----:R-:W-:Y:S02]  /*206770*/  IMAD.U32 R29, RZ, RZ, UR4 ;  /* 0x00000004ff1d7e24 */ /* 0x001fe4000f8e00ff */
[----:B------:R-:W-:-:S07]  /*206780*/  IMAD.U32 R30, RZ, RZ, UR5 ;  /* 0x00000005ff1e7e24 */ /* 0x000fce000f8e00ff */
.L_x_12172:
        /* <DEDUP_REMOVED lines=20> */
.L_x_12171:
[----:B------:R-:W0:Y:S01]  /*2068d0*/  LDCU.64 UR4, c[0x0][0x3c8] ;  /* 0x00007900ff0477ac */ /* 0x000e220008000a00 */
[----:B------:R-:W-:Y:S01]  /*2068e0*/  BSSY.RECONVERGENT B1, `(.L_x_12173) ;  /* 0x0000017000017945 */ /* 0x000fe20003800200 */
[----:B------:R-:W-:Y:S01]  /*2068f0*/  CS2R R30, SRZ ;  /* 0x00000000001e7805 */ /* 0x000fe2000001ff00 */
[----:B0-----:R-:W-:Y:S02]  /*206900*/  IMAD.U32 R29, RZ, RZ, UR4 ;  /* 0x00000004ff1d7e24 */ /* 0x001fe4000f8e00ff */
[----:B------:R-:W-:-:S07]  /*206910*/  IMAD.U32 R28, RZ, RZ, UR5 ;  /* 0x00000005ff1c7e24 */ /* 0x000fce000f8e00ff */
.L_x_12174:
        /* <DEDUP_REMOVED lines=20> */
.L_x_12173:
        /* <DEDUP_REMOVED lines=11> */
.L_x_12176:
        /* <DEDUP_REMOVED lines=20> */
.L_x_12175:
[----:B------:R-:W0:Y:S01]  /*206c50*/  LDCU.64 UR4, c[0x0][0x3c8] ;  /* 0x00007900ff0477ac */ /* 0x000e220008000a00 */
[----:B------:R-:W-:Y:S01]  /*206c60*/  BSSY.RECONVERGENT B1, `(.L_x_12177) ;  /* 0x0000018000017945 */ /* 0x000fe20003800200 */
[----:B------:R-:W-:Y:S02]  /*206c70*/  IMAD.MOV.U32 R22, RZ, RZ, RZ ;  /* 0x000000ffff167224 */ /* 0x000fe400078e00ff */
[----:B------:R-:W-:Y:S02]  /*206c80*/  IMAD.MOV.U32 R31, RZ, RZ, RZ ;  /* 0x000000ffff1f7224 */ /* 0x000fe400078e00ff */
[----:B0-----:R-:W-:Y:S02]  /*206c90*/  IMAD.U32 R29, RZ, RZ, UR4 ;  /* 0x00000004ff1d7e24 */ /* 0x001fe4000f8e00ff */
[----:B------:R-:W-:-:S07]  /*206ca0*/  IMAD.U32 R28, RZ, RZ, UR5 ;  /* 0x00000005ff1c7e24 */ /* 0x000fce000f8e00ff */
.L_x_12178:
        /* <DEDUP_REMOVED lines=20> */
.L_x_12177:
        /* <DEDUP_REMOVED lines=8> */
.L_x_12180:
        /* <DEDUP_REMOVED lines=20> */
.L_x_12179:
[----:B------:R-:W0:Y:S01]  /*206fb0*/  LDCU.64 UR4, c[0x0][0x3c8] ;  /* 0x00007900ff0477ac */ /* 0x000e220008000a00 */
[----:B------:R-:W-:Y:S01]  /*206fc0*/  BSSY.RECONVERGENT B1, `(.L_x_12181) ;  /* 0x0000018000017945 */ /* 0x000fe20003800200 */
[----:B------:R-:W-:Y:S02]  /*206fd0*/  IMAD.MOV.U32 R23, RZ, RZ, RZ ;  /* 0x000000ffff177224 */ /* 0x000fe400078e00ff */
[----:B------:R-:W-:Y:S02]  /*206fe0*/  IMAD.MOV.U32 R32, RZ, RZ, RZ ;  /* 0x000000ffff207224 */ /* 0x000fe400078e00ff */
[----:B0-----:R-:W-:Y:S02]  /*206ff0*/  IMAD.U32 R30, RZ, RZ, UR4 ;  /* 0x00000004ff1e7e24 */ /* 0x001fe4000f8e00ff */
[----:B------:R-:W-:-:S07]  /*207000*/  IMAD.U32 R29, RZ, RZ, UR5 ;  /* 0x00000005ff1d7e24 */ /* 0x000fce000f8e00ff */
.L_x_12182:
        /* <DEDUP_REMOVED lines=20> */
.L_x_12181:
        /* <DEDUP_REMOVED lines=8> */
.L_x_12184:
        /* <DEDUP_REMOVED lines=20> */
.L_x_12183:
[----:B------:R-:W0:Y:S01]  /*207310*/  LDCU.64 UR4, c[0x0][0x3c8] ;  /* 0x00007900ff0477ac */ /* 0x000e220008000a00 */
[----:B------:R-:W-:Y:S01]  /*207320*/  BSSY.RECONVERGENT B1, `(.L_x_12185) ;  /* 0x0000018000017945 */ /* 0x000fe20003800200 */
[----:B------:R-:W-:Y:S02]  /*207330*/  IMAD.MOV.U32 R24, RZ, RZ, RZ ;  /* 0x000000ffff187224 */ /* 0x000fe400078e00ff */
[----:B------:R-:W-:Y:S02]  /*207340*/  IMAD.MOV.U32 R31, RZ, RZ, RZ ;  /* 0x000000ffff1f7224 */ /* 0x000fe400078e00ff */
[----:B0-----:R-:W-:Y:S02]  /*207350*/  IMAD.U32 R30, RZ, RZ, UR4 ;  /* 0x00000004ff1e7e24 */ /* 0x001fe4000f8e00ff */
[----:B------:R-:W-:-:S07]  /*207360*/  IMAD.U32 R29, RZ, RZ, UR5 ;  /* 0x00000005ff1d7e24 */ /* 0x000fce000f8e00ff */
.L_x_12186:
        /* <DEDUP_REMOVED lines=20> */
.L_x_12185:
        /* <DEDUP_REMOVED lines=8> */
.L_x_12188:
        /* <DEDUP_REMOVED lines=20> */
.L_x_12187:
[----:B------:R-:W0:Y:S01]  /*207670*/  LDCU.64 UR4, c[0x0][0x3c8] ;  /* 0x00007900ff0477ac */ /* 0x000e220008000a00 */
[----:B------:R-:W-:Y:S01]  /*207680*/  BSSY.RECONVERGENT B1, `(.L_x_12189) ;  /* 0x0000018000017945 */ /* 0x000fe20003800200 */
[----:B------:R-:W-:Y:S02]  /*207690*/  IMAD.MOV.U32 R22, RZ, RZ, RZ ;  /* 0x000000ffff167224 */ /* 0x000fe400078e00ff */
[----:B------:R-:W-:Y:S02]  /*2076a0*/  IMAD.MOV.U32 R31, RZ, RZ, RZ ;  /* 0x000000ffff1f7224 */ /* 0x000fe400078e00ff */
[----:B0-----:R-:W-:Y:S02]  /*2076b0*/  IMAD.U32 R30, RZ, RZ, UR4 ;  /* 0x00000004ff1e7e24 */ /* 0x001fe4000f8e00ff */
[----:B------:R-:W-:-:S07]  /*2076c0*/  IMAD.U32 R29, RZ, RZ, UR5 ;  /* 0x00000005ff1d7e24 */ /* 0x000fce000f8e00ff */
.L_x_12190:
        /* <DEDUP_REMOVED lines=20> */
.L_x_12189:
        /* <DEDUP_REMOVED lines=8> */
.L_x_12192:
        /* <DEDUP_REMOVED lines=20> */
.L_x_12191:
[----:B------:R-:W0:Y:S01]  /*2079d0*/  LDCU.64 UR4, c[0x0][0x3c8] ;  /* 0x00007900ff0477ac */ /* 0x000e220008000a00 */
[----:B------:R-:W-:Y:S01]  /*2079e0*/  BSSY.RECONVERGENT B1, `(.L_x_12193) ;  /* 0x0000018000017945 */ /* 0x000fe20003800200 */
[----:B------:R-:W-:Y:S02]  /*2079f0*/  IMAD.MOV.U32 R23, RZ, RZ, RZ ;  /* 0x000000ffff177224 */ /* 0x000fe400078e00ff */
[----:B------:R-:W-:Y:S02]  /*207a00*/  IMAD.MOV.U32 R48, RZ, RZ, RZ ;  /* 0x000000ffff307224 */ /* 0x000fe400078e00ff */
[----:B0-----:R-:W-:Y:S02]  /*207a10*/  IMAD.U32 R46, RZ, RZ, UR4 ;  /* 0x00000004ff2e7e24 */ /* 0x001fe4000f8e00ff */
[----:B------:R-:W-:-:S07]  /*207a20*/  IMAD.U32 R29, RZ, RZ, UR5 ;  /* 0x00000005ff1d7e24 */ /* 0x000fce000f8e00ff */
.L_x_12194:
        /* <DEDUP_REMOVED lines=20> */
.L_x_12193:
        /* <DEDUP_REMOVED lines=8> */
.L_x_12196:
        /* <DEDUP_REMOVED lines=20> */
.L_x_12195:
[----:B------:R-:W0:Y:S01]  /*207d30*/  LDCU.64 UR4, c[0x0][0x3c8] ;  /* 0x00007900ff0477ac */ /* 0x000e220008000a00 */
[----:B------:R-:W-:Y:S01]  /*207d40*/  BSSY.RECONVERGENT B1, `(.L_x_12197) ;  /* 0x0000018000017945 */ /* 0x000fe20003800200 */
[----:B------:R-:W-:Y:S02]  /*207d50*/  IMAD.MOV.U32 R24, RZ, RZ, RZ ;  /* 0x000000ffff187224 */ /* 0x000fe400078e00ff */
[----:B------:R-:W-:Y:S02]  /*207d60*/  IMAD.MOV.U32 R48, RZ, RZ, RZ ;  /* 0x000000ffff307224 */ /* 0x000fe400078e00ff */
[----:B0-----:R-:W-:Y:S02]  /*207d70*/  IMAD.U32 R46, RZ, RZ, UR4 ;  /* 0x00000004ff2e7e24 */ /* 0x001fe4000f8e00ff */
[----:B------:R-:W-:-:S07]  /*207d80*/  IMAD.U32 R47, RZ, RZ, UR5 ;  /* 0x00000005ff2f7e24 */ /* 0x000fce000f8e00ff */
.L_x_12198:
        /* <DEDUP_REMOVED lines=20> */
.L_x_12197:
        /* <DEDUP_REMOVED lines=8> */
.L_x_12200:
        /* <DEDUP_REMOVED lines=20> */
.L_x_12199:
[----:B------:R-:W0:Y:S01]  /*208090*/  LDCU.64 UR4, c[0x0][0x3c8] ;  /* 0x00007900ff0477ac */ /* 0x000e220008000a00 */
[----:B------:R-:W-:Y:S01]  /*2080a0*/  BSSY.RECONVERGENT B1, `(.L_x_12201) ;  /* 0x0000018000017945 */ /* 0x000fe20003800200 */
[----:B------:R-:W-:Y:S02]  /*2080b0*/  IMAD.MOV.U32 R22, RZ, RZ, RZ ;  /* 0x000000ffff167224 */ /* 0x000fe400078e00ff */
[----:B------:R-:W-:Y:S02]  /*2080c0*/  IMAD.MOV.U32 R53, RZ, RZ, RZ ;  /* 0x000000ffff357224 */ /* 0x000fe400078e00ff */
[----:B0-----:R-:W-:Y:S02]  /*2080d0*/  IMAD.U32 R48, RZ, RZ, UR4 ;  /* 0x00000004ff307e24 */ /* 0x001fe4000f8e00ff */
[----:B------:R-:W-:-:S07]  /*2080e0*/  IMAD.U32 R49, RZ, RZ, UR5 ;  /* 0x00000005ff317e24 */ /* 0x000fce000f8e00ff */
.L_x_12202:
        /* <DEDUP_REMOVED lines=20> */
.L_x_12201:
        /* <DEDUP_REMOVED lines=8> */
.L_x_12204:
        /* <DEDUP_REMOVED lines=20> */
.L_x_12203:
[----:B------:R-:W0:Y:S01]  /*2083f0*/  LDCU.64 UR4, c[0x0][0x3c8] ;  /* 0x00007900ff0477ac */ /* 0x000e220008000a00 */
[----:B------:R-:W-:Y:S01]  /*208400*/  BSSY.RECONVERGENT B1, `(.L_x_12205) ;  /* 0x0000018000017945 */ /* 0x000fe20003800200 */
[----:B------:R-:W-:Y:S02]  /*208410*/  IMAD.MOV.U32 R46, RZ, RZ, RZ ;  /* 0x000000ffff2e7224 */ /* 0x000fe400078e00ff */
[----:B------:R-:W-:Y:S02]  /*208420*/  IMAD.MOV.U32 R53, RZ, RZ, RZ ;  /* 0x000000ffff357224 */ /* 0x000fe400078e00ff */
[----:B0-----:R-:W-:Y:S02]  /*208430*/  IMAD.U32 R50, RZ, RZ, UR4 ;  /* 0x00000004ff327e24 */ /* 0x001fe4000f8e00ff */
[----:B------:R-:W-:-:S07]  /*208440*/  IMAD.U32 R52, RZ, RZ, UR5 ;  /* 0x00000005ff347e24 */ /* 0x000fce000f8e00ff */
.L_x_12206:
        /* <DEDUP_REMOVED lines=20> */
.L_x_12205:
        /* <DEDUP_REMOVED lines=8> */
.L_x_12208:
        /* <DEDUP_REMOVED lines=20> */
.L_x_12207:
[----:B------:R-:W0:Y:S01]  /*208750*/  LDCU.64 UR4, c[0x0][0x3c8] ;  /* 0x00007900ff0477ac */ /* 0x000e220008000a00 */
[----:B------:R-:W-:Y:S01]  /*208760*/  BSSY.RECONVERGENT B1, `(.L_x_12209) ;  /* 0x0000018000017945 */ /* 0x000fe20003800200 */
[----:B------:R-:W-:Y:S02]  /*208770*/  IMAD.MOV.U32 R45, RZ, RZ, RZ ;  /* 0x000000ffff2d7224 */ /* 0x000fe400078e00ff */
[----:B------:R-:W-:Y:S02]  /*208780*/  IMAD.MOV.U32 R55, RZ, RZ, RZ ;  /* 0x000000ffff377224 */ /* 0x000fe400078e00ff */
[----:B0-----:R-:W-:Y:S02]  /*208790*/  IMAD.U32 R52, RZ, RZ, UR4 ;  /* 0x00000004ff347e24 */ /* 0x001fe4000f8e00ff */
[----:B------:R-:W-:-:S07]  /*2087a0*/  IMAD.U32 R53, RZ, RZ, UR5 ;  /* 0x00000005ff357e24 */ /* 0x000fce000f8e00ff */
.L_x_12210:
        /* <DEDUP_REMOVED lines=20> */
.L_x_12209:
        /* <DEDUP_REMOVED lines=8> */
.L_x_12212:
        /* <DEDUP_REMOVED lines=20> */
.L_x_12211:
[----:B------:R-:W0:Y:S01]  /*208ab0*/  LDCU.64 UR4, c[0x0][0x3c8] ;  /* 0x00007900ff0477ac */ /* 0x000e220008000a00 */
[----:B------:R-:W-:Y:S01]  /*208ac0*/  BSSY.RECONVERGENT B1, `(.L_x_12213) ;  /* 0x0000018000017945 */ /* 0x000fe20003800200 */
[----:B------:R-:W-:Y:S02]  /*208ad0*/  IMAD.MOV.U32 R55, RZ, RZ, RZ ;  /* 0x000000ffff377224 */ /* 0x000fe400078e00ff */
[----:B------:R-:W-:Y:S02]  /*208ae0*/  IMAD.MOV.U32 R57, RZ, RZ, RZ ;  /* 0x000000ffff397224 */ /* 0x000fe400078e00ff */
[----:B0-----:R-:W-:Y:S02]  /*208af0*/  IMAD.U32 R54, RZ, RZ, UR4 ;  /* 0x00000004ff367e24 */ /* 0x001fe4000f8e00ff */
[----:B------:R-:W-:-:S07]  /*208b00*/  IMAD.U32 R53, RZ, RZ, UR5 ;  /* 0x00000005ff357e24 */ /* 0x000fce000f8e00ff */
.L_x_12214:
        /* <DEDUP_REMOVED lines=20> */
.L_x_12213:
        /* <DEDUP_REMOVED lines=9> */
.L_x_12216:
        /* <DEDUP_REMOVED lines=20> */
.L_x_12215:
[----:B------:R-:W0:Y:S01]  /*208e20*/  LDCU.64 UR4, c[0x0][0x3c8] ;  /* 0x00007900ff0477ac */ /* 0x000e220008000a00 */
[----:B------:R-:W-:Y:S01]  /*208e30*/  BSSY.RECONVERGENT B1, `(.L_x_12217) ;  /* 0x0000018000017945 */ /* 0x000fe20003800200 */
[----:B------:R-:W-:Y:S02]  /*208e40*/  IMAD.MOV.U32 R49, RZ, RZ, RZ ;  /* 0x000000ffff317224 */ /* 0x000fe400078e00ff */
[----:B------:R-:W-:Y:S02]  /*208e50*/  IMAD.MOV.U32 R55, RZ, RZ, RZ ;  /* 0x000000ffff377224 */ /* 0x000fe400078e00ff */
[----:B0-----:R-:W-:Y:S02]  /*208e60*/  IMAD.U32 R54, RZ, RZ, UR4 ;  /* 0x00000004ff367e24 */ /* 0x001fe4000f8e00ff */
[----:B------:R-:W-:-:S07]  /*208e70*/  IMAD.U32 R53, RZ, RZ, UR5 ;  /* 0x00000005ff357e24 */ /* 0x000fce000f8e00ff */
.L_x_12218:
        /* <DEDUP_REMOVED lines=20> */
.L_x_12217:
[----:B------:R-:W0:Y:S01]  /*208fc0*/  LDCU.64 UR4, c[0x0][0x3c8] ;  /* 0x00007900ff0477ac */ /* 0x000e220008000a00 */
[----:B------:R-:W-:Y:S01]  /*208fd0*/  BSSY.RECONVERGENT B1, `(.L_x_12219) ;  /* 0x0000018000017945 */ /* 0x000fe20003800200 */
[----:B------:R-:W-:Y:S02]  /*208fe0*/  IMAD.MOV.U32 R47, RZ, RZ, RZ ;  /* 0x000000ffff2f7224 */ /* 0x000fe400078e00ff */
[----:B------:R-:W-:Y:S02]  /*208ff0*/  IMAD.MOV.U32 R56, RZ, RZ, RZ ;  /* 0x000000ffff387224 */ /* 0x000fe400078e00ff */
[----:B0-----:R-:W-:Y:S02]  /*209000*/  IMAD.U32 R55, RZ, RZ, UR4 ;  /* 0x00000004ff377e24 */ /* 0x001fe4000f8e00ff */
[----:B------:R-:W-:-:S07]  /*209010*/  IMAD.U32 R54, RZ, RZ, UR5 ;  /* 0x00000005ff367e24 */ /* 0x000fce000f8e00ff */
.L_x_12220:
        /* <DEDUP_REMOVED lines=20> */
.L_x_12219:
[----:B------:R-:W0:Y:S01]  /*209160*/  LDCU.64 UR4, c[0x0][0x3c8] ;  /* 0x00007900ff0477ac */ /* 0x000e220008000a00 */
[----:B------:R-:W-:Y:S01]  /*209170*/  BSSY.RECONVERGENT B1, `(.L_x_12221) ;  /* 0x0000018000017945 */ /* 0x000fe20003800200 */
[----:B------:R-:W-:Y:S02]  /*209180*/  IMAD.MOV.U32 R48, RZ, RZ, RZ ;  /* 0x000000ffff307224 */ /* 0x000fe400078e00ff */
[----:B------:R-:W-:Y:S02]  /*209190*/  IMAD.MOV.U32 R57, RZ, RZ, RZ ;  /* 0x000000ffff397224 */ /* 0x000fe400078e00ff */
[----:B0-----:R-:W-:Y:S02]  /*2091a0*/  IMAD.U32 R55, RZ, RZ, UR4 ;  /* 0x00000004ff377e24 */ /* 0x001fe4000f8e00ff */
[----:B------:R-:W-:-:S07]  /*2091b0*/  IMAD.U32 R54, RZ, RZ, UR5 ;  /* 0x00000005ff367e24 */ /* 0x000fce000f8e00ff */
.L_x_12222:
        /* <DEDUP_REMOVED lines=20> */
.L_x_12221:
[----:B------:R-:W0:Y:S01]  /*209300*/  LDCU.64 UR4, c[0x0][0x3c8] ;  /* 0x00007900ff0477ac */ /* 0x000e220008000a00 */
[----:B------:R-:W-:Y:S01]  /*209310*/  BSSY.RECONVERGENT B1, `(.L_x_12223) ;  /* 0x0000018000017945 */ /* 0x000fe20003800200 */
[----:B------:R-:W-:Y:S02]  /*209320*/  IMAD.MOV.U32 R49, RZ, RZ, RZ ;  /* 0x000000ffff317224 */ /* 0x000fe400078e00ff */
[----:B------:R-:W-:Y:S02]  /*209330*/  IMAD.MOV.U32 R56, RZ, RZ, RZ ;  /* 0x000000ffff387224 */ /* 0x000fe400078e00ff */
[----:B0-----:R-:W-:Y:S02]  /*209340*/  IMAD.U32 R55, RZ, RZ, UR4 ;  /* 0x00000004ff377e24 */ /* 0x001fe4000f8e00ff */
[----:B------:R-:W-:-:S07]  /*209350*/  IMAD.U32 R54, RZ, RZ, UR5 ;  /* 0x00000005ff367e24 */ /* 0x000fce000f8e00ff */
.L_x_12224:
        /* <DEDUP_REMOVED lines=20> */
.L_x_12223:
[----:B------:R-:W0:Y:S01]  /*2094a0*/  LDCU.64 UR4, c[0x0][0x3c8] ;  /* 0x00007900ff0477ac */ /* 0x000e220008000a00 */
[----:B------:R-:W-:Y:S01]  /*2094b0*/  BSSY.RECONVERGENT B1, `(.L_x_12225) ;  /* 0x0000018000017945 */ /* 0x000fe20003800200 */
[----:B------:R-:W-:Y:S02]  /*2094c0*/  IMAD.MOV.U32 R47, RZ, RZ, RZ ;  /* 0x000000ffff2f7224 */ /* 0x000fe400078e00ff */
[----:B------:R-:W-:Y:S02]  /*2094d0*/  IMAD.MOV.U32 R56, RZ, RZ, RZ ;  /* 0x000000ffff387224 */ /* 0x000fe400078e00ff */
[----:B0-----:R-:W-:Y:S02]  /*2094e0*/  IMAD.U32 R55, RZ, RZ, UR4 ;  /* 0x00000004ff377e24 */ /* 0x001fe4000f8e00ff */
[----:B------:R-:W-:-:S07]  /*2094f0*/  IMAD.U32 R54, RZ, RZ, UR5 ;  /* 0x00000005ff367e24 */ /* 0x000fce000f8e00ff */
.L_x_12226:
        /* <DEDUP_REMOVED lines=20> */
.L_x_12225:
[----:B------:R-:W0:Y:S01]  /*209640*/  LDCU.64 UR4, c[0x0][0x3c8] ;  /* 0x00007900ff0477ac */ /* 0x000e220008000a00 */
[----:B------:R-:W-:Y:S01]  /*209650*/  BSSY.RECONVERGENT B1, `(.L_x_12227) ;  /* 0x0000018000017945 */ /* 0x000fe20003800200 */
[----:B------:R-:W-:Y:S02]  /*209660*/  IMAD.MOV.U32 R48, RZ, RZ, RZ ;  /* 0x000000ffff307224 */ /* 0x000fe400078e00ff */
[----:B------:R-:W-:Y:S02]  /*209670*/  IMAD.MOV.U32 R57, RZ, RZ, RZ ;  /* 0x000000ffff397224 */ /* 0x000fe400078e00ff */
[----:B0-----:R-:W-:Y:S02]  /*209680*/  IMAD.U32 R55, RZ, RZ, UR4 ;  /* 0x00000004ff377e24 */ /* 0x001fe4000f8e00ff */
[----:B------:R-:W-:-:S07]  /*209690*/  IMAD.U32 R54, RZ, RZ, UR5 ;  /* 0x00000005ff367e24 */ /* 0x000fce000f8e00ff */
.L_x_12228:
        /* <DEDUP_REMOVED lines=20> */
.L_x_12227:
[----:B------:R-:W0:Y:S01]  /*2097e0*/  LDCU.64 UR4, c[0x0][0x3c8] ;  /* 0x00007900ff0477ac */ /* 0x000e220008000a00 */
[----:B------:R-:W-:Y:S01]  /*2097f0*/  BSSY.RECONVERGENT B1, `(.L_x_12229) ;  /* 0x0000018000017945 */ /* 0x000fe20003800200 */
[----:B------:R-:W-:Y:S02]  /*209800*/  IMAD.MOV.U32 R49, RZ, RZ, RZ ;  /* 0x000000ffff317224 */ /* 0x000fe400078e00ff */
[----:B------:R-:W-:Y:S02]  /*209810*/  IMAD.MOV.U32 R56, RZ, RZ, RZ ;  /* 0x000000ffff387224 */ /* 0x000fe400078e00ff */
[----:B0-----:R-:W-:Y:S02]  /*209820*/  IMAD.U32 R55, RZ, RZ, UR4 ;  /* 0x00000004ff377e24 */ /* 0x001fe4000f8e00ff */
[----:B------:R-:W-:-:S07]  /*209830*/  IMAD.U32 R54, RZ, RZ, UR5 ;  /* 0x00000005ff367e24 */ /* 0x000fce000f8e00ff */
.L_x_12230:
        /* <DEDUP_REMOVED lines=20> */
.L_x_12229:
[----:B------:R-:W0:Y:S01]  /*209980*/  LDCU.64 UR4, c[0x0][0x3c8] ;  /* 0x00007900ff0477ac */ /* 0x000e220008000a00 */
[----:B------:R-:W-:Y:S01]  /*209990*/  BSSY.RECONVERGENT B1, `(.L_x_12231) ;  /* 0x0000018000017945 */ /* 0x000fe20003800200 */
[----:B------:R-:W-:Y:S02]  /*2099a0*/  IMAD.MOV.U32 R47, RZ, RZ, RZ ;  /* 0x000000ffff2f7224 */ /* 0x000fe400078e00ff */
[----:B------:R-:W-:Y:S02]  /*2099b0*/  IMAD.MOV.U32 R56, RZ, RZ, RZ ;  /* 0x000000ffff387224 */ /* 0x000fe400078e00ff */
[----:B0-----:R-:W-:Y:S02]  /*2099c0*/  IMAD.U32 R55, RZ, RZ, UR4 ;  /* 0x00000004ff377e24 */ /* 0x001fe4000f8e00ff */
[----:B------:R-:W-:-:S07]  /*2099d0*/  IMAD.U32 R54, RZ, RZ, UR5 ;  /* 0x00000005ff367e24 */ /* 0x000fce000f8e00ff */
.L_x_12232:
        /* <DEDUP_REMOVED lines=20> */
.L_x_12231:
[----:B------:R-:W0:Y:S01]  /*209b20*/  LDCU.64 UR4, c[0x0][0x3c8] ;  /* 0x00007900ff0477ac */ /* 0x000e220008000a00 */
[----:B------:R-:W-:Y:S01]  /*209b30*/  BSSY.RECONVERGENT B1, `(.L_x_12233) ;  /* 0x0000018000017945 */ /* 0x000fe20003800200 */
[----:B------:R-:W-:Y:S02]  /*209b40*/  IMAD.MOV.U32 R48, RZ, RZ, RZ ;  /* 0x000000ffff307224 */ /* 0x000fe400078e00ff */
[----:B------:R-:W-:Y:S02]  /*209b50*/  IMAD.MOV.U32 R57, RZ, RZ, RZ ;  /* 0x000000ffff397224 */ /* 0x000fe400078e00ff */
[----:B0-----:R-:W-:Y:S02]  /*209b60*/  IMAD.U32 R55, RZ, RZ, UR4 ;  /* 0x00000004ff377e24 */ /* 0x001fe4000f8e00ff */
[----:B------:R-:W-:-:S07]  /*209b70*/  IMAD.U32 R54, RZ, RZ, UR5 ;  /* 0x00000005ff367e24 */ /* 0x000fce000f8e00ff */
.L_x_12234:
        /* <DEDUP_REMOVED lines=20> */
.L_x_12233:
[----:B------:R-:W0:Y:S01]  /*209cc0*/  LDCU.64 UR4, c[0x0][0x3c8] ;  /* 0x00007900ff0477ac */ /* 0x000e220008000a00 */
[----:B------:R-:W-:Y:S01]  /*209cd0*/  BSSY.RECONVERGENT B1, `(.L_x_12235) ;  /* 0x0000018000017945 */ /* 0x000fe20003800200 */
[----:B------:R-:W-:Y:S02]  /*209ce0*/  IMAD.MOV.U32 R49, RZ, RZ, RZ ;  /* 0x000000ffff317224 */ /* 0x000fe400078e00ff */
[----:B------:R-:W-:Y:S02]  /*209cf0*/  IMAD.MOV.U32 R56, RZ, RZ, RZ ;  /* 0x000000ffff387224 */ /* 0x000fe400078e00ff */
[----:B0-----:R-:W-:Y:S02]  /*209d00*/  IMAD.U32 R55, RZ, RZ, UR4 ;  /* 0x00000004ff377e24 */ /* 0x001fe4000f8e00ff */
[----:B------:R-:W-:-:S07]  /*209d10*/  IMAD.U32 R54, RZ, RZ, UR5 ;  /* 0x00000005ff367e24 */ /* 0x000fce000f8e00ff */
.L_x_12236:
        /* <DEDUP_REMOVED lines=20> */
.L_x_12235:
[----:B------:R-:W0:Y:S01]  /*209e60*/  LDCU.64 UR4, c[0x0][0x3c8] ;  /* 0x00007900ff0477ac */ /* 0x000e220008000a00 */
[----:B------:R-:W-:Y:S01]  /*209e70*/  BSSY.RECONVERGENT B1, `(.L_x_12237) ;  /* 0x0000018000017945 */ /* 0x000fe20003800200 */
[----:B------:R-:W-:Y:S02]  /*209e80*/  IMAD.MOV.U32 R47, RZ, RZ, RZ ;  /* 0x000000ffff2f7224 */ /* 0x000fe400078e00ff */
[----:B------:R-:W-:Y:S02]  /*209e90*/  IMAD.MOV.U32 R56, RZ, RZ, RZ ;  /* 0x000000ffff387224 */ /* 0x000fe400078e00ff */
[----:B0-----:R-:W-:Y:S02]  /*209ea0*/  IMAD.U32 R55, RZ, RZ, UR4 ;  /* 0x00000004ff377e24 */ /* 0x001fe4000f8e00ff */
[----:B------:R-:W-:-:S07]  /*209eb0*/  IMAD.U32 R54, RZ, RZ, UR5 ;  /* 0x00000005ff367e24 */ /* 0x000fce000f8e00ff */
.L_x_12238:
        /* <DEDUP_REMOVED lines=20> */
.L_x_12237:
[----:B------:R-:W0:Y:S01]  /*20a000*/  LDCU.64 UR4, c[0x0][0x3c8] ;  /* 0x00007900ff0477ac */ /* 0x000e220008000a00 */
[----:B------:R-:W-:Y:S01]  /*20a010*/  BSSY.RECONVERGENT B1, `(.L_x_12239) ;  /* 0x0000018000017945 */ /* 0x000fe20003800200 */
[----:B------:R-:W-:Y:S02]  /*20a020*/  IMAD.MOV.U32 R48, RZ, RZ, RZ ;  /* 0x000000ffff307224 */ /* 0x000fe400078e00ff */
[----:B------:R-:W-:Y:S02]  /*20a030*/  IMAD.MOV.U32 R57, RZ, RZ, RZ ;  /* 0x000000ffff397224 */ /* 0x000fe400078e00ff */
[----:B0-----:R-:W-:Y:S02]  /*20a040*/  IMAD.U32 R55, RZ, RZ, UR4 ;  /* 0x00000004ff377e24 */ /* 0x001fe4000f8e00ff */
[----:B------:R-:W-:-:S07]  /*20a050*/  IMAD.U32 R54, RZ, RZ, UR5 ;  /* 0x00000005ff367e24 */ /* 0x000fce000f8e00ff */
.L_x_12240:
        /* <DEDUP_REMOVED lines=20> */
.L_x_12239:
[----:B------:R-:W0:Y:S01]  /*20a1a0*/  LDCU.64 UR4, c[0x0][0x3c8] ;  /* 0x00007900ff0477ac */ /* 0x000e220008000a00 */
[----:B------:R-:W-:Y:S01]  /*20a1b0*/  BSSY.RECONVERGENT B1, `(.L_x_12241) ;  /* 0x0000018000017945 */ /* 0x000fe20003800200 */
[----:B------:R-:W-:Y:S02]  /*20a1c0*/  IMAD.MOV.U32 R49, RZ, RZ, RZ ;  /* 0x000000ffff317224 */ /* 0x000fe400078e00ff */
[----:B------:R-:W-:Y:S02]  /*20a1d0*/  IMAD.MOV.U32 R56, RZ, RZ, RZ ;  /* 0x000000ffff387224 */ /* 0x000fe400078e00ff */
[----:B0-----:R-:W-:Y:S02]  /*20a1e0*/  IMAD.U32 R55, RZ, RZ, UR4 ;  /* 0x00000004ff377e24 */ /* 0x001fe4000f8e00ff */
[----:B------:R-:W-:-:S07]  /*20a1f0*/  IMAD.U32 R54, RZ, RZ, UR5 ;  /* 0x00000005ff367e24 */ /* 0x000fce000f8e00ff */
.L_x_12242:
        /* <DEDUP_REMOVED lines=20> */
.L_x_12241:
[----:B------:R-:W0:Y:S01]  /*20a340*/  LDCU.64 UR4, c[0x0][0x3c8] ;  /* 0x00007900ff0477ac */ /* 0x000e220008000a00 */
[----:B------:R-:W-:Y:S01]  /*20a350*/  BSSY.RECONVERGENT B1, `(.L_x_12243) ;  /* 0x0000018000017945 */ /* 0x000fe20003800200 */
[----:B------:R-:W-:Y:S02]  /*20a360*/  IMAD.MOV.U32 R47, RZ, RZ, RZ ;  /* 0x000000ffff2f7224 */ /* 0x000fe400078e00ff */
[----:B------:R-:W-:Y:S02]  /*20a370*/  IMAD.MOV.U32 R56, RZ, RZ, RZ ;  /* 0x000000ffff387224 */ /* 0x000fe400078e00ff */
[----:B0-----:R-:W-:Y:S02]  /*20a380*/  IMAD.U32 R55, RZ, RZ, UR4 ;  /* 0x00000004ff377e24 */ /* 0x001fe4000f8e00ff */
[----:B------:R-:W-:-:S07]  /*20a390*/  IMAD.U32 R54, RZ, RZ, UR5 ;  /* 0x00000005ff367e24 */ /* 0x000fce000f8e00ff */
.L_x_12244:
        /* <DEDUP_REMOVED lines=20> */
.L_x_12243:
[----:B------:R-:W0:Y:S01]  /*20a4e0*/  LDCU.64 UR4, c[0x0][0x3c8] ;  /* 0x00007900ff0477ac */ /* 0x000e220008000a00 */
[----:B------:R-:W-:Y:S01]  /*20a4f0*/  BSSY.RECONVERGENT B1, `(.L_x_12245) ;  /* 0x0000018000017945 */ /* 0x000fe20003800200 */
[----:B------:R-:W-:Y:S02]  /*20a500*/  IMAD.MOV.U32 R48, RZ, RZ, RZ ;  /* 0x000000ffff307224 */ /* 0x000fe400078e00ff */
[----:B------:R-:W-:Y:S02]  /*20a510*/  IMAD.MOV.U32 R57, RZ, RZ, RZ ;  /* 0x000000ffff397224 */ /* 0x000fe400078e00ff */
[----:B0-----:R-:W-:Y:S02]  /*20a520*/  IMAD.U32 R55, RZ, RZ, UR4 ;  /* 0x00000004ff377e24 */ /* 0x001fe4000f8e00ff */
[----:B------:R-:W-:-:S07]  /*20a530*/  IMAD.U32 R54, RZ, RZ, UR5 ;  /* 0x00000005ff367e24 */ /* 0x000fce000f8e00ff */
.L_x_12246:
        /* <DEDUP_REMOVED lines=20> */
.L_x_12245:
[----:B------:R-:W0:Y:S01]  /*20a680*/  LDCU.64 UR4, c[0x0][0x3c8] ;  /* 0x00007900ff0477ac */ /* 0x000e220008000a00 */
[----:B------:R-:W-:Y:S01]  /*20a690*/  BSSY.RECONVERGENT B1, `(.L_x_12247) ;  /* 0x0000018000017945 */ /* 0x000fe20003800200 */
[----:B------:R-:W-:Y:S02]  /*20a6a0*/  IMAD.MOV.U32 R49, RZ, RZ, RZ ;  /* 0x000000ffff317224 */ /* 0x000fe400078e00ff */
[----:B------:R-:W-:Y:S02]  /*20a6b0*/  IMAD.MOV.U32 R56, RZ, RZ, RZ ;  /* 0x000000ffff387224 */ /* 0x000fe400078e00ff */
[----:B0-----:R-:W-:Y:S02]  /*20a6c0*/  IMAD.U32 R55, RZ, RZ, UR4 ;  /* 0x00000004ff377e24 */ /* 0x001fe4000f8e00ff */
[----:B------:R-:W-:-:S07]  /*20a6d0*/  IMAD.U32 R54, RZ, RZ, UR5 ;  /* 0x00000005ff367e24 */ /* 0x000fce000f8e00ff */
.L_x_12248:
        /* <DEDUP_REMOVED lines=20> */
.L_x_12247:
[----:B------:R-:W0:Y:S01]  /*20a820*/  LDCU.64 UR4, c[0x0][0x3c8] ;  /* 0x00007900ff0477ac */ /* 0x000e220008000a00 */
[----:B------:R-:W-:Y:S01]  /*20a830*/  BSSY.RECONVERGENT B1, `(.L_x_12249) ;  /* 0x0000018000017945 */ /* 0x000fe20003800200 */
[----:B------:R-:W-:Y:S02]  /*20a840*/  IMAD.MOV.U32 R47, RZ, RZ, RZ ;  /* 0x000000ffff2f7224 */ /* 0x000fe400078e00ff */
[----:B------:R-:W-:Y:S02]  /*20a850*/  IMAD.MOV.U32 R56, RZ, RZ, RZ ;  /* 0x000000ffff387224 */ /* 0x000fe400078e00ff */
[----:B0-----:R-:W-:Y:S02]  /*20a860*/  IMAD.U32 R55, RZ, RZ, UR4 ;  /* 0x00000004ff377e24 */ /* 0x001fe4000f8e00ff */
[----:B------:R-:W-:-:S07]  /*20a870*/  IMAD.U32 R54, RZ, RZ, UR5 ;  /* 0x00000005ff367e24 */ /* 0x000fce000f8e00ff */
.L_x_12250:
        /* <DEDUP_REMOVED lines=20> */
.L_x_12249:
[----:B------:R-:W0:Y:S01]  /*20a9c0*/  LDCU.64 UR4, c[0x0][0x3c8] ;  /* 0x00007900ff0477ac */ /* 0x000e220008000a00 */
[----:B------:R-:W-:Y:S01]  /*20a9d0*/  BSSY.RECONVERGENT B1, `(.L_x_12251) ;  /* 0x0000018000017945 */ /* 0x000fe20003800200 */
[----:B------:R-:W-:Y:S02]  /*20a9e0*/  IMAD.MOV.U32 R48, RZ, RZ, RZ ;  /* 0x000000ffff307224 */ /* 0x000fe400078e00ff */
[----:B------:R-:W-:Y:S02]  /*20a9f0*/  IMAD.MOV.U32 R57, RZ, RZ, RZ ;  /* 0x000000ffff397224 */ /* 0x000fe400078e00ff */
[----:B0-----:R-:W-:Y:S02]  /*20aa00*/  IMAD.U32 R55, RZ, RZ, UR4 ;  /* 0x00000004ff377e24 */ /* 0x001fe4000f8e00ff */
[----:B------:R-:W-:-:S07]  /*20aa10*/  IMAD.U32 R54, RZ, RZ, UR5 ;  /* 0x00000005ff367e24 */ /* 0x000fce000f8e00ff */
.L_x_12252:
        /* <DEDUP_REMOVED lines=20> */
.L_x_12251:
[----:B------:R-:W0:Y:S01]  /*20ab60*/  LDCU.64 UR4, c[0x0][0x3c8] ;  /* 0x00007900ff0477ac */ /* 0x000e220008000a00 */
[----:B------:R-:W-:Y:S01]  /*20ab70*/  BSSY.RECONVERGENT B1, `(.L_x_12253) ;  /* 0x0000018000017945 */ /* 0x000fe20003800200 */
[----:B------:R-:W-:Y:S02]  /*20ab80*/  IMAD.MOV.U32 R55, RZ, RZ, RZ ;  /* 0x000000ffff377224 */ /* 0x000fe400078e00ff */
[----:B------:R-:W-:Y:S02]  /*20ab90*/  IMAD.MOV.U32 R57, RZ, RZ, RZ ;  /* 0x000000ffff397224 */ /* 0x000fe400078e00ff */
[----:B0-----:R-:W-:Y:S02]  /*20aba0*/  IMAD.U32 R54, RZ, RZ, UR4 ;  /* 0x00000004ff367e24 */ /* 0x001fe4000f8e00ff */
[----:B------:R-:W-:-:S07]  /*20abb0*/  IMAD.U32 R53, RZ, RZ, UR5 ;  /* 0x00000005ff357e24 */ /* 0x000fce000f8e00ff */
.L_x_12254:
        /* <DEDUP_REMOVED lines=20> */
.L_x_12253:
        /* <DEDUP_REMOVED lines=9> */
.L_x_12256:
        /* <DEDUP_REMOVED lines=20> */
.L_x_12255:
[----:B------:R-:W0:Y:S01]  /*20aed0*/  LDCU.64 UR4, c[0x0][0x3c8] ;  /* 0x00007900ff0477ac */ /* 0x000e220008000a00 */
[----:B------:R-:W-:Y:S01]  /*20aee0*/  BSSY.RECONVERGENT B1, `(.L_x_12257) ;  /* 0x0000018000017945 */ /* 0x000fe20003800200 */
[----:B------:R-:W-:Y:S02]  /*20aef0*/  IMAD.MOV.U32 R48, RZ, RZ, RZ ;  /* 0x000000ffff307224 */ /* 0x000fe400078e00ff */
[----:B------:R-:W-:Y:S02]  /*20af00*/  IMAD.MOV.U32 R55, RZ, RZ, RZ ;  /* 0x000000ffff377224 */ /* 0x000fe400078e00ff */
[----:B0-----:R-:W-:Y:S02]  /*20af10*/  IMAD.U32 R54, RZ, RZ, UR4 ;  /* 0x00000004ff367e24 */ /* 0x001fe4000f8e00ff */
[----:B------:R-:W-:-:S07]  /*20af20*/  IMAD.U32 R53, RZ, RZ, UR5 ;  /* 0x00000005ff357e24 */ /* 0x000fce000f8e00ff */
.L_x_12258:
        /* <DEDUP_REMOVED lines=20> */
.L_x_12257:
[----:B------:R-:W0:Y:S01]  /*20b070*/  LDCU.64 UR4, c[0x0][0x3c8] ;  /* 0x00007900ff0477ac */ /* 0x000e220008000a00 */
[----:B------:R-:W-:Y:S01]  /*20b080*/  BSSY.RECONVERGENT B1, `(.L_x_12259) ;  /* 0x0000018000017945 */ /* 0x000fe20003800200 */
[----:B------:R-:W-:Y:S02]  /*20b090*/  IMAD.MOV.U32 R9, RZ, RZ, RZ ;  /* 0x000000ffff097224 */ /* 0x000fe400078e00ff */
[----:B------:R-:W-:Y:S02]  /*20b0a0*/  IMAD.MOV.U32 R56, RZ, RZ, RZ ;  /* 0x000000ffff387224 */ /* 0x000fe400078e00ff */
[----:B0-----:R-:W-:Y:S02]  /*20b0b0*/  IMAD.U32 R54, RZ, RZ, UR4 ;  /* 0x00000004ff367e24 */ /* 0x001fe4000f8e00ff */
[----:B------:R-:W-:-:S07]  /*20b0c0*/  IMAD.U32 R55, RZ, RZ, UR5 ;  /* 0x00000005ff377e24 */ /* 0x000fce000f8e00ff */
.L_x_12260:
        /* <DEDUP_REMOVED lines=20> */
.L_x_12259:
[----:B------:R-:W0:Y:S01]  /*20b210*/  LDCU.64 UR4, c[0x0][0x3c8] ;  /* 0x00007900ff0477ac */ /* 0x000e220008000a00 */
[----:B------:R-:W-:Y:S01]  /*20b220*/  BSSY.RECONVERGENT B1, `(.L_x_12261) ;  /* 0x0000018000017945 */ /* 0x000fe20003800200 */
[----:B------:R-:W-:Y:S02]  /*20b230*/  IMAD.MOV.U32 R42, RZ, RZ, RZ ;  /* 0x000000ffff2a7224 */ /* 0x000fe400078e00ff */
[----:B------:R-:W-:Y:S02]  /*20b240*/  IMAD.MOV.U32 R57, RZ, RZ, RZ ;  /* 0x000000ffff397224 */ /* 0x000fe400078e00ff */
[----:B0-----:R-:W-:Y:S02]  /*20b250*/  IMAD.U32 R54, RZ, RZ, UR4 ;  /* 0x00000004ff367e24 */ /* 0x001fe4000f8e00ff */
[----:B------:R-:W-:-:S07]  /*20b260*/  IMAD.U32 R55, RZ, RZ, UR5 ;  /* 0x00000005ff377e24 */ /* 0x000fce000f8e00ff */
.L_x_12262:
        /* <DEDUP_REMOVED lines=20> */
.L_x_12261:
[----:B------:R-:W0:Y:S01]  /*20b3b0*/  LDCU.64 UR4, c[0x0][0x3c8] ;  /* 0x00007900ff0477ac */ /* 0x000e220008000a00 */
[----:B------:R-:W-:Y:S01]  /*20b3c0*/  BSSY.RECONVERGENT B1, `(.L_x_12263) ;  /* 0x0000018000017945 */ /* 0x000fe20003800200 */
[----:B------:R-:W-:Y:S02]  /*20b3d0*/  IMAD.MOV.U32 R48, RZ, RZ, RZ ;  /* 0x000000ffff307224 */ /* 0x000fe400078e00ff */
[----:B------:R-:W-:Y:S02]  /*20b3e0*/  IMAD.MOV.U32 R57, RZ, RZ, RZ ;  /* 0x000000ffff397224 */ /* 0x000fe400078e00ff */
[----:B0-----:R-:W-:Y:S02]  /*20b3f0*/  IMAD.U32 R54, RZ, RZ, UR4 ;  /* 0x00000004ff367e24 */ /* 0x001fe4000f8e00ff */
[----:B------:R-:W-:-:S07]  /*20b400*/  IMAD.U32 R55, RZ, RZ, UR5 ;  /* 0x00000005ff377e24 */ /* 0x000fce000f8e00ff */
.L_x_12264:
        /* <DEDUP_REMOVED lines=20> */
.L_x_12263:
[----:B------:R-:W0:Y:S01]  /*20b550*/  LDCU.64 UR4, c[0x0][0x3c8] ;  /* 0x00007900ff0477ac */ /* 0x000e220008000a00 */
[----:B------:R-:W-:Y:S01]  /*20b560*/  BSSY.RECONVERGENT B1, `(.L_x_12265) ;  /* 0x0000018000017945 */ /* 0x000fe20003800200 */
[----:B------:R-:W-:Y:S02]  /*20b570*/  IMAD.MOV.U32 R9, RZ, RZ, RZ ;  /* 0x000000ffff097224 */ /* 0x000fe400078e00ff */
[----:B------:R-:W-:Y:S02]  /*20b580*/  IMAD.MOV.U32 R56, RZ, RZ, RZ ;  /* 0x000000ffff387224 */ /* 0x000fe400078e00ff */
[----:B0-----:R-:W-:Y:S02]  /*20b590*/  IMAD.U32 R54, RZ, RZ, UR4 ;  /* 0x00000004ff367e24 */ /* 0x001fe4000f8e00ff */
[----:B------:R-:W-:-:S07]  /*20b5a0*/  IMAD.U32 R55, RZ, RZ, UR5 ;  /* 0x00000005ff377e24 */ /* 0x000fce000f8e00ff */
.L_x_12266:
        /* <DEDUP_REMOVED lines=20> */
.L_x_12265:
[----:B------:R-:W0:Y:S01]  /*20b6f0*/  LDCU.64 UR4, c[0x0][0x3c8] ;  /* 0x00007900ff0477ac */ /* 0x000e220008000a00 */
[----:B------:R-:W-:Y:S01]  /*20b700*/  BSSY.RECONVERGENT B1, `(.L_x_12267) ;  /* 0x0000018000017945 */ /* 0x000fe20003800200 */
[----:B------:R-:W-:Y:S02]  /*20b710*/  IMAD.MOV.U32 R42, RZ, RZ, RZ ;  /* 0x000000ffff2a7224 */ /* 0x000fe400078e00ff */
[----:B------:R-:W-:Y:S02]  /*20b720*/  IMAD.MOV.U32 R57, RZ, RZ, RZ ;  /* 0x000000ffff397224 */ /* 0x000fe400078e00ff */
[----:B0-----:R-:W-:Y:S02]  /*20b730*/  IMAD.U32 R54, RZ, RZ, UR4 ;  /* 0x00000004ff367e24 */ /* 0x001fe4000f8e00ff */
[----:B------:R-:W-:-:S07]  /*20b740*/  IMAD.U32 R55, RZ, RZ, UR5 ;  /* 0x00000005ff377e24 */ /* 0x000fce000f8e00ff */
.L_x_12268:
        /* <DEDUP_REMOVED lines=20> */
.L_x_12267:
[----:B------:R-:W0:Y:S01]  /*20b890*/  LDCU.64 UR4, c[0x0][0x3c8] ;  /* 0x00007900ff0477ac */ /* 0x000e220008000a00 */
[----:B------:R-:W-:Y:S01]  /*20b8a0*/  BSSY.RECONVERGENT B1, `(.L_x_12269) ;  /* 0x0000018000017945 */ /* 0x000fe20003800200 */
[----:B------:R-:W-:Y:S02]  /*20b8b0*/  IMAD.MOV.U32 R48, RZ, RZ, RZ ;  /* 0x000000ffff307224 */ /* 0x000fe400078e00ff */
[----:B------:R-:W-:Y:S02]  /*20b8c0*/  IMAD.MOV.U32 R57, RZ, RZ, RZ ;  /* 0x000000ffff397224 */ /* 0x000fe400078e00ff */
[----:B0-----:R-:W-:Y:S02]  /*20b8d0*/  IMAD.U32 R54, RZ, RZ, UR4 ;  /* 0x00000004ff367e24 */ /* 0x001fe4000f8e00ff */
[----:B------:R-:W-:-:S07]  /*20b8e0*/  IMAD.U32 R55, RZ, RZ, UR5 ;  /* 0x00000005ff377e24 */ /* 0x000fce000f8e00ff */
.L_x_12270:
        /* <DEDUP_REMOVED lines=20> */
.L_x_12269:
[----:B------:R-:W0:Y:S01]  /*20ba30*/  LDCU.64 UR4, c[0x0][0x3c8] ;  /* 0x00007900ff0477ac */ /* 0x000e220008000a00 */
[----:B------:R-:W-:Y:S01]  /*20ba40*/  BSSY.RECONVERGENT B1, `(.L_x_12271) ;  /* 0x0000018000017945 */ /* 0x000fe20003800200 */
[----:B------:R-:W-:Y:S02]  /*20ba50*/  IMAD.MOV.U32 R9, RZ, RZ, RZ ;  /* 0x000000ffff097224 */ /* 0x000fe400078e00ff */
[----:B------:R-:W-:Y:S02]  /*20ba60*/  IMAD.MOV.U32 R56, RZ, RZ, RZ ;  /* 0x000000ffff387224 */ /* 0x000fe400078e00ff */
[----:B0-----:R-:W-:Y:S02]  /*20ba70*/  IMAD.U32 R54, RZ, RZ, UR4 ;  /* 0x00000004ff367e24 */ /* 0x001fe4000f8e00ff */
[----:B------:R-:W-:-:S07]  /*20ba80*/  IMAD.U32 R55, RZ, RZ, UR5 ;  /* 0x00000005ff377e24 */ /* 0x000fce000f8e00ff */
.L_x_12272:
        /* <DEDUP_REMOVED lines=20> */
.L_x_12271:
[----:B------:R-:W0:Y:S01]  /*20bbd0*/  LDCU.64 UR4, c[0x0][0x3c8] ;  /* 0x00007900ff0477ac */ /* 0x000e220008000a00 */
[----:B------:R-:W-:Y:S01]  /*20bbe0*/  BSSY.RECONVERGENT B1, `(.L_x_12273) ;  /* 0x0000018000017945 */ /* 0x000fe20003800200 */
[----:B------:R-:W-:Y:S02]  /*20bbf0*/  IMAD.MOV.U32 R42, RZ, RZ, RZ ;  /* 0x000000ffff2a7224 */ /* 0x000fe400078e00ff */
[----:B------:R-:W-:Y:S02]  /*20bc00*/  IMAD.MOV.U32 R57, RZ, RZ, RZ ;  /* 0x000000ffff397224 */ /* 0x000fe400078e00ff */
[----:B0-----:R-:W-:Y:S02]  /*20bc10*/  IMAD.U32 R54, RZ, RZ, UR4 ;  /* 0x00000004ff367e24 */ /* 0x001fe4000f8e00ff */
[----:B------:R-:W-:-:S07]  /*20bc20*/  IMAD.U32 R55, RZ, RZ, UR5 ;  /* 0x00000005ff377e24 */ /* 0x000fce000f8e00ff */
.L_x_12274:
        /* <DEDUP_REMOVED lines=20> */
.L_x_12273:
[----:B------:R-:W0:Y:S01]  /*20bd70*/  LDCU.64 UR4, c[0x0][0x3c8] ;  /* 0x00007900ff0477ac */ /* 0x000e220008000a00 */
[----:B------:R-:W-:Y:S01]  /*20bd80*/  BSSY.RECONVERGENT B1, `(.L_x_12275) ;  /* 0x0000018000017945 */ /* 0x000fe20003800200 */
[----:B------:R-:W-:Y:S02]  /*20bd90*/  IMAD.MOV.U32 R48, RZ, RZ, RZ ;  /* 0x000000ffff307224 */ /* 0x000fe400078e00ff */
[----:B------:R-:W-:Y:S02]  /*20bda0*/  IMAD.MOV.U32 R57, RZ, RZ, RZ ;  /* 0x000000ffff397224 */ /* 0x000fe400078e00ff */
[----:B0-----:R-:W-:Y:S02]  /*20bdb0*/  IMAD.U32 R54, RZ, RZ, UR4 ;  /* 0x00000004ff367e24 */ /* 0x001fe4000f8e00ff */
[----:B------:R-:W-:-:S07]  /*20bdc0*/  IMAD.U32 R55, RZ, RZ, UR5 ;  /* 0x00000005ff377e24 */ /* 0x000fce000f8e00ff */
.L_x_12276:
        /* <DEDUP_REMOVED lines=20> */
.L_x_12275:
[----:B------:R-:W0:Y:S01]  /*20bf10*/  LDCU.64 UR4, c[0x0][0x3c8] ;  /* 0x00007900ff0477ac */ /* 0x000e220008000a00 */
[----:B------:R-:W-:Y:S01]  /*20bf20*/  BSSY.RECONVERGENT B1, `(.L_x_12277) ;  /* 0x0000018000017945 */ /* 0x000fe20003800200 */
[----:B------:R-:W-:Y:S02]  /*20bf30*/  IMAD.MOV.U32 R9, RZ, RZ, RZ ;  /* 0x000000ffff097224 */ /* 0x000fe400078e00ff */
[----:B------:R-:W-:Y:S02]  /*20bf40*/  IMAD.MOV.U32 R56, RZ, RZ, RZ ;  /* 0x000000ffff387224 */ /* 0x000fe400078e00ff */
[----:B0-----:R-:W-:Y:S02]  /*20bf50*/  IMAD.U32 R54, RZ, RZ, UR4 ;  /* 0x00000004ff367e24 */ /* 0x001fe4000f8e00ff */
[----:B------:R-:W-:-:S07]  /*20bf60*/  IMAD.U32 R55, RZ, RZ, UR5 ;  /* 0x00000005ff377e24 */ /* 0x000fce000f8e00ff */
.L_x_12278:
        /* <DEDUP_REMOVED lines=20> */
.L_x_12277:
[----:B------:R-:W0:Y:S01]  /*20c0b0*/  LDCU.64 UR4, c[0x0][0x3c8] ;  /* 0x00007900ff0477ac */ /* 0x000e220008000a00 */
[----:B------:R-:W-:Y:S01]  /*20c0c0*/  BSSY.RECONVERGENT B1, `(.L_x_12279) ;  /* 0x0000018000017945 */ /* 0x000fe20003800200 */
[----:B------:R-:W-:Y:S02]  /*20c0d0*/  IMAD.MOV.U32 R42, RZ, RZ, RZ ;  /* 0x000000ffff2a7224 */ /* 0x000fe400078e00ff */
[----:B------:R-:W-:Y:S02]  /*20c0e0*/  IMAD.MOV.U32 R57, RZ, RZ, RZ ;  /* 0x000000ffff397224 */ /* 0x000fe400078e00ff */
[----:B0-----:R-:W-:Y:S02]  /*20c0f0*/  IMAD.U32 R54, RZ, RZ, UR4 ;  /* 0x00000004ff367e24 */ /* 0x001fe4000f8e00ff */
[----:B------:R-:W-:-:S07]  /*20c100*/  IMAD.U32 R55, RZ, RZ, UR5 ;  /* 0x00000005ff377e24 */ /* 0x000fce000f8e00ff */
.L_x_12280:
        /* <DEDUP_REMOVED lines=20> */
.L_x_12279:
[----:B------:R-:W0:Y:S01]  /*20c250*/  LDCU.64 UR4, c[0x0][0x3c8] ;  /* 0x00007900ff0477ac */ /* 0x000e220008000a00 */
[----:B------:R-:W-:Y:S01]  /*20c260*/  BSSY.RECONVERGENT B1, `(.L_x_12281) ;  /* 0x0000018000017945 */ /* 0x000fe20003800200 */
[----:B------:R-:W-:Y:S02]  /*20c270*/  IMAD.MOV.U32 R48, RZ, RZ, RZ ;  /* 0x000000ffff307224 */ /* 0x000fe400078e00ff */
[----:B------:R-:W-:Y:S02]  /*20c280*/  IMAD.MOV.U32 R57, RZ, RZ, RZ ;  /* 0x000000ffff397224 */ /* 0x000fe400078e00ff */
[----:B0-----:R-:W-:Y:S02]  /*20c290*/  IMAD.U32 R54, RZ, RZ, UR4 ;  /* 0x00000004ff367e24 */ /* 0x001fe4000f8e00ff */
[----:B------:R-:W-:-:S07]  /*20c2a0*/  IMAD.U32 R55, RZ, RZ, UR5 ;  /* 0x00000005ff377e24 */ /* 0x000fce000f8e00ff */
.L_x_12282:
        /* <DEDUP_REMOVED lines=20> */
.L_x_12281:
[----:B------:R-:W0:Y:S01]  /*20c3f0*/  LDCU.64 UR4, c[0x0][0x3c8] ;  /* 0x00007900ff0477ac */ /* 0x000e220008000a00 */
[----:B------:R-:W-:Y:S01]  /*20c400*/  BSSY.RECONVERGENT B1, `(.L_x_12283) ;  /* 0x0000018000017945 */ /* 0x000fe20003800200 */
[----:B------:R-:W-:Y:S02]  /*20c410*/  IMAD.MOV.U32 R9, RZ, RZ, RZ ;  /* 0x000000ffff097224 */ /* 0x000fe400078e00ff */
[----:B------:R-:W-:Y:S02]  /*20c420*/  IMAD.MOV.U32 R56, RZ, RZ, RZ ;  /* 0x000000ffff387224 */ /* 0x000fe400078e00ff */
[----:B0-----:R-:W-:Y:S02]  /*20c430*/  IMAD.U32 R54, RZ, RZ, UR4 ;  /* 0x00000004ff367e24 */ /* 0x001fe4000f8e00ff */
[----:B------:R-:W-:-:S07]  /*20c440*/  IMAD.U32 R55, RZ, RZ, UR5 ;  /* 0x00000005ff377e24 */ /* 0x000fce000f8e00ff */
.L_x_12284:
        /* <DEDUP_REMOVED lines=20> */
.L_x_12283:
[----:B------:R-:W0:Y:S01]  /*20c590*/  LDCU.64 UR4, c[0x0][0x3c8] ;  /* 0x00007900ff0477ac */ /* 0x000e220008000a00 */
[----:B------:R-:W-:Y:S01]  /*20c5a0*/  BSSY.RECONVERGENT B1, `(.L_x_12285) ;  /* 0x0000018000017945 */ /* 0x000fe20003800200 */
[----:B------:R-:W-:Y:S02]  /*20c5b0*/  IMAD.MOV.U32 R42, RZ, RZ, RZ ;  /* 0x000000ffff2a7224 */ /* 0x000fe400078e00ff */
[----:B------:R-:W-:Y:S02]  /*20c5c0*/  IMAD.MOV.U32 R57, RZ, RZ, RZ ;  /* 0x000000ffff397224 */ /* 0x000fe400078e00ff */
[----:B0-----:R-:W-:Y:S02]  /*20c5d0*/  IMAD.U32 R54, RZ, RZ, UR4 ;  /* 0x00000004ff367e24 */ /* 0x001fe4000f8e00ff */
[----:B------:R-:W-:-:S07]  /*20c5e0*/  IMAD.U32 R55, RZ, RZ, UR5 ;  /* 0x00000005ff377e24 */ /* 0x000fce000f8e00ff */
.L_x_12286:
        /* <DEDUP_REMOVED lines=20> */
.L_x_12285:
[----:B------:R-:W0:Y:S01]  /*20c730*/  LDCU.64 UR4, c[0x0][0x3c8] ;  /* 0x00007900ff0477ac */ /* 0x000e220008000a00 */
[----:B------:R-:W-:Y:S01]  /*20c740*/  BSSY.RECONVERGENT B1, `(.L_x_12287) ;  /* 0x0000018000017945 */ /* 0x000fe20003800200 */
[----:B------:R-:W-:Y:S02]  /*20c750*/  IMAD.MOV.U32 R48, RZ, RZ, RZ ;  /* 0x000000ffff307224 */ /* 0x000fe400078e00ff */
[----:B------:R-:W-:Y:S02]  /*20c760*/  IMAD.MOV.U32 R57, RZ, RZ, RZ ;  /* 0x000000ffff397224 */ /* 0x000fe400078e00ff */
[----:B0-----:R-:W-:Y:S02]  /*20c770*/  IMAD.U32 R54, RZ, RZ, UR4 ;  /* 0x00000004ff367e24 */ /* 0x001fe4000f8e00ff */
[----:B------:R-:W-:-:S07]  /*20c780*/  IMAD.U32 R55, RZ, RZ, UR5 ;  /* 0x00000005ff377e24 */ /* 0x000fce000f8e00ff */
.L_x_12288:
        /* <DEDUP_REMOVED lines=20> */
.L_x_12287:
[----:B------:R-:W0:Y:S01]  /*20c8d0*/  LDCU.64 UR4, c[0x0][0x3c8] ;  /* 0x00007900ff0477ac */ /* 0x000e220008000a00 */
[----:B------:R-:W-:Y:S01]  /*20c8e0*/  BSSY.RECONVERGENT B1, `(.L_x_12289) ;  /* 0x0000018000017945 */ /* 0x000fe20003800200 */
[----:B------:R-:W-:Y:S02]  /*20c8f0*/  IMAD.MOV.U32 R9, RZ, RZ, RZ ;  /* 0x000000ffff097224 */ /* 0x000fe400078e00ff */
[----:B------:R-:W-:Y:S02]  /*20c900*/  IMAD.MOV.U32 R56, RZ, RZ, RZ ;  /* 0x000000ffff387224 */ /* 0x000fe400078e00ff */
[----:B0-----:R-:W-:Y:S02]  /*20c910*/  IMAD.U32 R54, RZ, RZ, UR4 ;  /* 0x00000004ff367e24 */ /* 0x001fe4000f8e00ff */
[----:B------:R-:W-:-:S07]  /*20c920*/  IMAD.U32 R55, RZ, RZ, UR5 ;  /* 0x00000005ff377e24 */ /* 0x000fce000f8e00ff */
.L_x_12290:
        /* <DEDUP_REMOVED lines=20> */
.L_x_12289:
[----:B------:R-:W0:Y:S01]  /*20ca70*/  LDCU.64 UR4, c[0x0][0x3c8] ;  /* 0x00007900ff0477ac */ /* 0x000e220008000a00 */
[----:B------:R-:W-:Y:S01]  /*20ca80*/  BSSY.RECONVERGENT B1, `(.L_x_12291) ;  /* 0x0000018000017945 */ /* 0x000fe20003800200 */
[----:B------:R-:W-:Y:S02]  /*20ca90*/  IMAD.MOV.U32 R42, RZ, RZ, RZ ;  /* 0x000000ffff2a7224 */ /* 0x000fe400078e00ff */
[----:B------:R-:W-:Y:S02]  /*20caa0*/  IMAD.MOV.U32 R57, RZ, RZ, RZ ;  /* 0x000000ffff397224 */ /* 0x000fe400078e00ff */
[----:B0-----:R-:W-:Y:S02]  /*20cab0*/  IMAD.U32 R54, RZ, RZ, UR4 ;  /* 0x00000004ff367e24 */ /* 0x001fe4000f8e00ff */
[----:B------:R-:W-:-:S07]  /*20cac0*/  IMAD.U32 R55, RZ, RZ, UR5 ;  /* 0x00000005ff377e24 */ /* 0x000fce000f8e00ff */
.L_x_12292:
        /* <DEDUP_REMOVED lines=20> */
.L_x_12291:
[----:B------:R-:W0:Y:S01]  /*20cc10*/  LDCU.64 UR4, c[0x0][0x3c8] ;  /* 0x00007900ff0477ac */ /* 0x000e220008000a00 */
[----:B------:R-:W-:Y:S01]  /*20cc20*/  BSSY.RECONVERGENT B1, `(.L_x_12293) ;  /* 0x0000018000017945 */ /* 0x000fe20003800200 */
[----:B------:R-:W-:Y:S02]  /*20cc30*/  IMAD.MOV.U32 R55, RZ, RZ, RZ ;  /* 0x000000ffff377224 */ /* 0x000fe400078e00ff */
[----:B------:R-:W-:Y:S02]  /*20cc40*/  IMAD.MOV.U32 R57, RZ, RZ, RZ ;  /* 0x000000ffff397224 */ /* 0x000fe400078e00ff */
[----:B0-----:R-:W-:Y:S02]  /*20cc50*/  IMAD.U32 R53, RZ, RZ, UR4 ;  /* 0x00000004ff357e24 */ /* 0x001fe4000f8e00ff */
[----:B------:R-:W-:-:S07]  /*20cc60*/  IMAD.U32 R54, RZ, RZ, UR5 ;  /* 0x00000005ff367e24 */ /* 0x000fce000f8e00ff */
.L_x_12294:
        /* <DEDUP_REMOVED lines=20> */
.L_x_12293:
        /* <DEDUP_REMOVED lines=9> */
.L_x_12296:
        /* <DEDUP_REMOVED lines=20> */
.L_x_12295:
[----:B------:R-:W0:Y:S01]  /*20cf80*/  LDCU.64 UR4, c[0x0][0x3c8] ;  /* 0x00007900ff0477ac */ /* 0x000e220008000a00 */
[----:B------:R-:W-:Y:S01]  /*20cf90*/  BSSY.RECONVERGENT B1, `(.L_x_12297) ;  /* 0x0000018000017945 */ /* 0x000fe20003800200 */
[----:B------:R-:W-:Y:S02]  /*20cfa0*/  IMAD.MOV.U32 R45, RZ, RZ, RZ ;  /* 0x000000ffff2d7224 */ /* 0x000fe400078e00ff */
[----:B------:R-:W-:Y:S02]  /*20cfb0*/  IMAD.MOV.U32 R55, RZ, RZ, RZ ;  /* 0x000000ffff377224 */ /* 0x000fe400078e00ff */
[----:B0-----:R-:W-:Y:S02]  /*20cfc0*/  IMAD.U32 R53, RZ, RZ, UR4 ;  /* 0x00000004ff357e24 */ /* 0x001fe4000f8e00ff */
[----:B------:R-:W-:-:S07]  /*20cfd0*/  IMAD.U32 R54, RZ, RZ, UR5 ;  /* 0x00000005ff367e24 */ /* 0x000fce000f8e00ff */
.L_x_12298:
        /* <DEDUP_REMOVED lines=20> */
.L_x_12297:
[----:B------:R-:W0:Y:S01]  /*20d120*/  LDCU.64 UR4, c[0x0][0x3c8] ;  /* 0x00007900ff0477ac */ /* 0x000e220008000a00 */
[----:B------:R-:W-:Y:S01]  /*20d130*/  BSSY.RECONVERGENT B1, `(.L_x_12299) ;  /* 0x0000018000017945 */ /* 0x000fe20003800200 */
[----:B------:R-:W-:Y:S02]  /*20d140*/  IMAD.MOV.U32 R10, RZ, RZ, RZ ;  /* 0x000000ffff0a7224 */ /* 0x000fe400078e00ff */
[----:B------:R-:W-:Y:S02]  /*20d150*/  IMAD.MOV.U32 R57, RZ, RZ, RZ ;  /* 0x000000ffff397224 */ /* 0x000fe400078e00ff */
[----:B0-----:R-:W-:Y:S02]  /*20d160*/  IMAD.U32 R55, RZ, RZ, UR4 ;  /* 0x00000004ff377e24 */ /* 0x001fe4000f8e00ff */
[----:B------:R-:W-:-:S07]  /*20d170*/  IMAD.U32 R54, RZ, RZ, UR5 ;  /* 0x00000005ff367e24 */ /* 0x000fce000f8e00ff */
.L_x_12300:
        /* <DEDUP_REMOVED lines=20> */
.L_x_12299:
[----:B------:R-:W0:Y:S01]  /*20d2c0*/  LDCU.64 UR4, c[0x0][0x3c8] ;  /* 0x00007900ff0477ac */ /* 0x000e220008000a00 */
[----:B------:R-:W-:Y:S01]  /*20d2d0*/  BSSY.RECONVERGENT B1, `(.L_x_12301) ;  /* 0x0000018000017945 */ /* 0x000fe20003800200 */
[----:B------:R-:W-:Y:S02]  /*20d2e0*/  IMAD.MOV.U32 R44, RZ, RZ, RZ ;  /* 0x000000ffff2c7224 */ /* 0x000fe400078e00ff */
[----:B------:R-:W-:Y:S02]  /*20d2f0*/  IMAD.MOV.U32 R57, RZ, RZ, RZ ;  /* 0x000000ffff397224 */ /* 0x000fe400078e00ff */
[----:B0-----:R-:W-:Y:S02]  /*20d300*/  IMAD.U32 R55, RZ, RZ, UR4 ;  /* 0x00000004ff377e24 */ /* 0x001fe4000f8e00ff */
[----:B------:R-:W-:-:S07]  /*20d310*/  IMAD.U32 R54, RZ, RZ, UR5 ;  /* 0x00000005ff367e24 */ /* 0x000fce000f8e00ff */
.L_x_12302:
        /* <DEDUP_REMOVED lines=20> */
.L_x_12301:
[----:B------:R-:W0:Y:S01]  /*20d460*/  LDCU.64 UR4, c[0x0][0x3c8] ;  /* 0x00007900ff0477ac */ /* 0x000e220008000a00 */
[----:B------:R-:W-:Y:S01]  /*20d470*/  BSSY.RECONVERGENT B1, `(.L_x_12303) ;  /* 0x0000018000017945 */ /* 0x000fe20003800200 */
[----:B------:R-:W-:Y:S02]  /*20d480*/  IMAD.MOV.U32 R45, RZ, RZ, RZ ;  /* 0x000000ffff2d7224 */ /* 0x000fe400078e00ff */
[----:B------:R-:W-:Y:S02]  /*20d490*/  IMAD.MOV.U32 R56, RZ, RZ, RZ ;  /* 0x000000ffff387224 */ /* 0x000fe400078e00ff */
[----:B0-----:R-:W-:Y:S02]  /*20d4a0*/  IMAD.U32 R55, RZ, RZ, UR4 ;  /* 0x00000004ff377e24 */ /* 0x001fe4000f8e00ff */
[----:B------:R-:W-:-:S07]  /*20d4b0*/  IMAD.U32 R54, RZ, RZ, UR5 ;  /* 0x00000005ff367e24 */ /* 0x000fce000f8e00ff */
.L_x_12304:
        /* <DEDUP_REMOVED lines=20> */
.L_x_12303:
[----:B------:R-:W0:Y:S01]  /*20d600*/  LDCU.64 UR4, c[0x0][0x3c8] ;  /* 0x00007900ff0477ac */ /* 0x000e220008000a00 */
[----:B------:R-:W-:Y:S01]  /*20d610*/  BSSY.RECONVERGENT B1, `(.L_x_12305) ;  /* 0x0000018000017945 */ /* 0x000fe20003800200 */
[----:B------:R-:W-:Y:S02]  /*20d620*/  IMAD.MOV.U32 R10, RZ, RZ, RZ ;  /* 0x000000ffff0a7224 */ /* 0x000fe400078e00ff */
[----:B------:R-:W-:Y:S02]  /*20d630*/  IMAD.MOV.U32 R57, RZ, RZ, RZ ;  /* 0x000000ffff397224 */ /* 0x000fe400078e00ff */
[----:B0-----:R-:W-:Y:S02]  /*20d640*/  IMAD.U32 R55, RZ, RZ, UR4 ;  /* 0x00000004ff377e24 */ /* 0x001fe4000f8e00ff */
[----:B------:R-:W-:-:S07]  /*20d650*/  IMAD.U32 R54, RZ, RZ, UR5 ;  /* 0x00000005ff367e24 */ /* 0x000fce000f8e00ff */
.L_x_12306:
        /* <DEDUP_REMOVED lines=20> */
.L_x_12305:
[----:B------:R-:W0:Y:S01]  /*20d7a0*/  LDCU.64 UR4, c[0x0][0x3c8] ;  /* 0x00007900ff0477ac */ /* 0x000e220008000a00 */
[----:B------:R-:W-:Y:S01]  /*20d7b0*/  BSSY.RECONVERGENT B1, `(.L_x_12307) ;  /* 0x0000018000017945 */ /* 0x000fe20003800200 */
[----:B------:R-:W-:Y:S02]  /*20d7c0*/  IMAD.MOV.U32 R44, RZ, RZ, RZ ;  /* 0x000000ffff2c7224 */ /* 0x000fe400078e00ff */
[----:B------:R-:W-:Y:S02]  /*20d7d0*/  IMAD.MOV.U32 R57, RZ, RZ, RZ ;  /* 0x000000ffff397224 */ /* 0x000fe400078e00ff */
[----:B0-----:R-:W-:Y:S02]  /*20d7e0*/  IMAD.U32 R55, RZ, RZ, UR4 ;  /* 0x00000004ff377e24 */ /* 0x001fe4000f8e00ff */
[----:B------:R-:W-:-:S07]  /*20d7f0*/  IMAD.U32 R54, RZ, RZ, UR5 ;  /* 0x00000005ff367e24 */ /* 0x000fce000f8e00ff */
.L_x_12308:
        /* <DEDUP_REMOVED lines=20> */
.L_x_12307:
[----:B------:R-:W0:Y:S01]  /*20d940*/  LDCU.64 UR4, c[0x0][0x3c8] ;  /* 0x00007900ff0477ac */ /* 0x000e220008000a00 */
[----:B------:R-:W-:Y:S01]  /*20d950*/  BSSY.RECONVERGENT B1, `(.L_x_12309) ;  /* 0x0000018000017945 */ /* 0x000fe20003800200 */
[----:B------:R-:W-:Y:S02]  /*20d960*/  IMAD.MOV.U32 R45, RZ, RZ, RZ ;  /* 0x000000ffff2d7224 */ /* 0x000fe400078e00ff */
[----:B------:R-:W-:Y:S02]  /*20d970*/  IMAD.MOV.U32 R56, RZ, RZ, RZ ;  /* 0x000000ffff387224 */ /* 0x000fe400078e00ff */
[----:B0-----:R-:W-:Y:S02]  /*20d980*/  IMAD.U32 R55, RZ, RZ, UR4 ;  /* 0x00000004ff377e24 */ /* 0x001fe4000f8e00ff */
[----:B------:R-:W-:-:S07]  /*20d990*/  IMAD.U32 R54, RZ, RZ, UR5 ;  /* 0x00000005ff367e24 */ /* 0x000fce000f8e00ff */
.L_x_12310:
        /* <DEDUP_REMOVED lines=20> */
.L_x_12309:
[----:B------:R-:W0:Y:S01]  /*20dae0*/  LDCU.64 UR4, c[0x0][0x3c8] ;  /* 0x00007900ff0477ac */ /* 0x000e220008000a00 */
[----:B------:R-:W-:Y:S01]  /*20daf0*/  BSSY.RECONVERGENT B1, `(.L_x_12311) ;  /* 0x0000018000017945 */ /* 0x000fe20003800200 */
[----:B------:R-:W-:Y:S02]  /*20db00*/  IMAD.MOV.U32 R10, RZ, RZ, RZ ;  /* 0x000000ffff0a7224 */ /* 0x000fe400078e00ff */
[----:B------:R-:W-:Y:S02]  /*20db10*/  IMAD.MOV.U32 R57, RZ, RZ, RZ ;  /* 0x000000ffff397224 */ /* 0x000fe400078e00ff */
[----:B0-----:R-:W-:Y:S02]  /*20db20*/  IMAD.U32 R55, RZ, RZ, UR4 ;  /* 0x00000004ff377e24 */ /* 0x001fe4000f8e00ff */
[----:B------:R-:W-:-:S07]  /*20db30*/  IMAD.U32 R54, RZ, RZ, UR5 ;  /* 0x00000005ff367e24 */ /* 0x000fce000f8e00ff */
.L_x_12312:
        /* <DEDUP_REMOVED lines=20> */
.L_x_12311:
[----:B------:R-:W0:Y:S01]  /*20dc80*/  LDCU.64 UR4, c[0x0][0x3c8] ;  /* 0x00007900ff0477ac */ /* 0x000e220008000a00 */
[----:B------:R-:W-:Y:S01]  /*20dc90*/  BSSY.RECONVERGENT B1, `(.L_x_12313) ;  /* 0x0000018000017945 */ /* 0x000fe20003800200 */
[----:B------:R-:W-:Y:S02]  /*20dca0*/  IMAD.MOV.U32 R44, RZ, RZ, RZ ;  /* 0x000000ffff2c7224 */ /* 0x000fe400078e00ff */
[----:B------:R-:W-:Y:S02]  /*20dcb0*/  IMAD.MOV.U32 R57, RZ, RZ, RZ ;  /* 0x000000ffff397224 */ /* 0x000fe400078e00ff */
[----:B0-----:R-:W-:Y:S02]  /*20dcc0*/  IMAD.U32 R55, RZ, RZ, UR4 ;  /* 0x00000004ff377e24 */ /* 0x001fe4000f8e00ff */
[----:B------:R-:W-:-:S07]  /*20dcd0*/  IMAD.U32 R54, RZ, RZ, UR5 ;  /* 0x00000005ff367e24 */ /* 0x000fce000f8e00ff */
.L_x_12314:
        /* <DEDUP_REMOVED lines=20> */
.L_x_12313:
[----:B------:R-:W0:Y:S01]  /*20de20*/  LDCU.64 UR4, c[0x0][0x3c8] ;  /* 0x00007900ff0477ac */ /* 0x000e220008000a00 */
[----:B------:R-:W-:Y:S01]  /*20de30*/  BSSY.RECONVERGENT B1, `(.L_x_12315) ;  /* 0x0000018000017945 */ /* 0x000fe20003800200 */
[----:B------:R-:W-:Y:S02]  /*20de40*/  IMAD.MOV.U32 R45, RZ, RZ, RZ ;  /* 0x000000ffff2d7224 */ /* 0x000fe400078e00ff */
[----:B------:R-:W-:Y:S02]  /*20de50*/  IMAD.MOV.U32 R56, RZ, RZ, RZ ;  /* 0x000000ffff387224 */ /* 0x000fe400078e00ff */
[----:B0-----:R-:W-:Y:S02]  /*20de60*/  IMAD.U32 R55, RZ, RZ, UR4 ;  /* 0x00000004ff377e24 */ /* 0x001fe4000f8e00ff */
[----:B------:R-:W-:-:S07]  /*20de70*/  IMAD.U32 R54, RZ, RZ, UR5 ;  /* 0x00000005ff367e24 */ /* 0x000fce000f8e00ff */
.L_x_12316:
        /* <DEDUP_REMOVED lines=20> */
.L_x_12315:
[----:B------:R-:W0:Y:S01]  /*20dfc0*/  LDCU.64 UR4, c[0x0][0x3c8] ;  /* 0x00007900ff0477ac */ /* 0x000e220008000a00 */
[----:B------:R-:W-:Y:S01]  /*20dfd0*/  BSSY.RECONVERGENT B1, `(.L_x_12317) ;  /* 0x0000018000017945 */ /* 0x000fe20003800200 */
[----:B------:R-:W-:Y:S02]  /*20dfe0*/  IMAD.MOV.U32 R10, RZ, RZ, RZ ;  /* 0x000000ffff0a7224 */ /* 0x000fe400078e00ff */
[----:B------:R-:W-:Y:S02]  /*20dff0*/  IMAD.MOV.U32 R57, RZ, RZ, RZ ;  /* 0x000000ffff397224 */ /* 0x000fe400078e00ff */
[----:B0-----:R-:W-:Y:S02]  /*20e000*/  IMAD.U32 R55, RZ, RZ, UR4 ;  /* 0x00000004ff377e24 */ /* 0x001fe4000f8e00ff */
[----:B------:R-:W-:-:S07]  /*20e010*/  IMAD.U32 R54, RZ, RZ, UR5 ;  /* 0x00000005ff367e24 */ /* 0x000fce000f8e00ff */
.L_x_12318:
        /* <DEDUP_REMOVED lines=20> */
.L_x_12317:
[----:B------:R-:W0:Y:S01]  /*20e160*/  LDCU.64 UR4, c[0x0][0x3c8] ;  /* 0x00007900ff0477ac */ /* 0x000e220008000a00 */
[----:B------:R-:W-:Y:S01]  /*20e170*/  BSSY.RECONVERGENT B1, `(.L_x_12319) ;  /* 0x0000018000017945 */ /* 0x000fe20003800200 */
[----:B------:R-:W-:Y:S02]  /*20e180*/  IMAD.MOV.U32 R44, RZ, RZ, RZ ;  /* 0x000000ffff2c7224 */ /* 0x000fe400078e00ff */
[----:B------:R-:W-:Y:S02]  /*20e190*/  IMAD.MOV.U32 R57, RZ, RZ, RZ ;  /* 0x000000ffff397224 */ /* 0x000fe400078e00ff */
[----:B0-----:R-:W-:Y:S02]  /*20e1a0*/  IMAD.U32 R55, RZ, RZ, UR4 ;  /* 0x00000004ff377e24 */ /* 0x001fe4000f8e00ff */
[----:B------:R-:W-:-:S07]  /*20e1b0*/  IMAD.U32 R54, RZ, RZ, UR5 ;  /* 0x00000005ff367e24 */ /* 0x000fce000f8e00ff */
.L_x_12320:
        /* <DEDUP_REMOVED lines=20> */
.L_x_12319:
[----:B------:R-:W0:Y:S01]  /*20e300*/  LDCU.64 UR4, c[0x0][0x3c8] ;  /* 0x00007900ff0477ac */ /* 0x000e220008000a00 */
[----:B------:R-:W-:Y:S01]  /*20e310*/  BSSY.RECONVERGENT B1, `(.L_x_12321) ;  /* 0x0000018000017945 */ /* 0x000fe20003800200 */
[----:B------:R-:W-:Y:S02]  /*20e320*/  IMAD.MOV.U32 R45, RZ, RZ, RZ ;  /* 0x000000ffff2d7224 */ /* 0x000fe400078e00ff */
[----:B------:R-:W-:Y:S02]  /*20e330*/  IMAD.MOV.U32 R56, RZ, RZ, RZ ;  /* 0x000000ffff387224 */ /* 0x000fe400078e00ff */
[----:B0-----:R-:W-:Y:S02]  /*20e340*/  IMAD.U32 R55, RZ, RZ, UR4 ;  /* 0x00000004ff377e24 */ /* 0x001fe4000f8e00ff */
[----:B------:R-:W-:-:S07]  /*20e350*/  IMAD.U32 R54, RZ, RZ, UR5 ;  /* 0x00000005ff367e24 */ /* 0x000fce000f8e00ff */
.L_x_12322:
        /* <DEDUP_REMOVED lines=20> */
.L_x_12321:
[----:B------:R-:W0:Y:S01]  /*20e4a0*/  LDCU.64 UR4, c[0x0][0x3c8] ;  /* 0x00007900ff0477ac */ /* 0x000e220008000a00 */
[----:B------:R-:W-:Y:S01]  /*20e4b0*/  BSSY.RECONVERGENT B1, `(.L_x_12323) ;  /* 0x0000018000017945 */ /* 0x000fe20003800200 */
[----:B------:R-:W-:Y:S02]  /*20e4c0*/  IMAD.MOV.U32 R10, RZ, RZ, RZ ;  /* 0x000000ffff0a7224 */ /* 0x000fe400078e00ff */
[----:B------:R-:W-:Y:S02]  /*20e4d0*/  IMAD.MOV.U32 R57, RZ, RZ, RZ ;  /* 0x000000ffff397224 */ /* 0x000fe400078e00ff */
[----:B0-----:R-:W-:Y:S02]  /*20e4e0*/  IMAD.U32 R55, RZ, RZ, UR4 ;  /* 0x00000004ff377e24 */ /* 0x001fe4000f8e00ff */
[----:B------:R-:W-:-:S07]  /*20e4f0*/  IMAD.U32 R54, RZ, RZ, UR5 ;  /* 0x00000005ff367e24 */ /* 0x000fce000f8e00ff */
.L_x_12324:
        /* <DEDUP_REMOVED lines=20> */
.L_x_12323:
[----:B------:R-:W0:Y:S01]  /*20e640*/  LDCU.64 UR4, c[0x0][0x3c8] ;  /* 0x00007900ff0477ac */ /* 0x000e220008000a00 */
[----:B------:R-:W-:Y:S01]  /*20e650*/  BSSY.RECONVERGENT B1, `(.L_x_12325) ;  /* 0x0000018000017945 */ /* 0x000fe20003800200 */
[----:B------:R-:W-:Y:S02]  /*20e660*/  IMAD.MOV.U32 R44, RZ, RZ, RZ ;  /* 0x000000ffff2c7224 */ /* 0x000fe400078e00ff */
[----:B------:R-:W-:Y:S02]  /*20e670*/  IMAD.MOV.U32 R57, RZ, RZ, RZ ;  /* 0x000000ffff397224 */ /* 0x000fe400078e00ff */
[----:B0-----:R-:W-:Y:S02]  /*20e680*/  IMAD.U32 R55, RZ, RZ, UR4 ;  /* 0x00000004ff377e24 */ /* 0x001fe4000f8e00ff */
[----:B------:R-:W-:-:S07]  /*20e690*/  IMAD.U32 R54, RZ, RZ, UR5 ;  /* 0x00000005ff367e24 */ /* 0x000fce000f8e00ff */
.L_x_12326:
        /* <DEDUP_REMOVED lines=20> */
.L_x_12325:
[----:B------:R-:W0:Y:S01]  /*20e7e0*/  LDCU.64 UR4, c[0x0][0x3c8] ;  /* 0x00007900ff0477ac */ /* 0x000e220008000a00 */
[----:B------:R-:W-:Y:S01]  /*20e7f0*/  BSSY.RECONVERGENT B1, `(.L_x_12327) ;  /* 0x0000018000017945 */ /* 0x000fe20003800200 */
[----:B------:R-:W-:Y:S02]  /*20e800*/  IMAD.MOV.U32 R45, RZ, RZ, RZ ;  /* 0x000000ffff2d7224 */ /* 0x000fe400078e00ff */
[----:B------:R-:W-:Y:S02]  /*20e810*/  IMAD.MOV.U32 R56, RZ, RZ, RZ ;  /* 0x000000ffff387224 */ /* 0x000fe400078e00ff */
[----:B0-----:R-:W-:Y:S02]  /*20e820*/  IMAD.U32 R55, RZ, RZ, UR4 ;  /* 0x00000004ff377e24 */ /* 0x001fe4000f8e00ff */
[----:B------:R-:W-:-:S07]  /*20e830*/  IMAD.U32 R54, RZ, RZ, UR5 ;  /* 0x00000005ff367e24 */ /* 0x000fce000f8e00ff */
.L_x_12328:
        /* <DEDUP_REMOVED lines=20> */
.L_x_12327:
[----:B------:R-:W0:Y:S01]  /*20e980*/  LDCU.64 UR4, c[0x0][0x3c8] ;  /* 0x00007900ff0477ac */ /* 0x000e220008000a00 */
[----:B------:R-:W-:Y:S01]  /*20e990*/  BSSY.RECONVERGENT B1, `(.L_x_12329) ;  /* 0x0000018000017945 */ /* 0x000fe20003800200 */
[----:B------:R-:W-:Y:S02]  /*20e9a0*/  IMAD.MOV.U32 R10, RZ, RZ, RZ ;  /* 0x000000ffff0a7224 */ /* 0x000fe400078e00ff */
[----:B------:R-:W-:Y:S02]  /*20e9b0*/  IMAD.MOV.U32 R57, RZ, RZ, RZ ;  /* 0x000000ffff397224 */ /* 0x000fe400078e00ff */
[----:B0-----:R-:W-:Y:S02]  /*20e9c0*/  IMAD.U32 R55, RZ, RZ, UR4 ;  /* 0x00000004ff377e24 */ /* 0x001fe4000f8e00ff */
[----:B------:R-:W-:-:S07]  /*20e9d0*/  IMAD.U32 R54, RZ, RZ, UR5 ;  /* 0x00000005ff367e24 */ /* 0x000fce000f8e00ff */
.L_x_12330:
        /* <DEDUP_REMOVED lines=20> */
.L_x_12329:
[----:B------:R-:W0:Y:S01]  /*20eb20*/  LDCU.64 UR4, c[0x0][0x3c8] ;  /* 0x00007900ff0477ac */ /* 0x000e220008000a00 */
[----:B------:R-:W-:Y:S01]  /*20eb30*/  BSSY.RECONVERGENT B1, `(.L_x_12331) ;  /* 0x0000018000017945 */ /* 0x000fe20003800200 */
[----:B------:R-:W-:Y:S02]  /*20eb40*/  IMAD.MOV.U32 R44, RZ, RZ, RZ ;  /* 0x000000ffff2c7224 */ /* 0x000fe400078e00ff */
[----:B------:R-:W-:Y:S02]  /*20eb50*/  IMAD.MOV.U32 R57, RZ, RZ, RZ ;  /* 0x000000ffff397224 */ /* 0x000fe400078e00ff */
[----:B0-----:R-:W-:Y:S02]  /*20eb60*/  IMAD.U32 R55, RZ, RZ, UR4 ;  /* 0x00000004ff377e24 */ /* 0x001fe4000f8e00ff */
[----:B------:R-:W-:-:S07]  /*20eb70*/  IMAD.U32 R54, RZ, RZ, UR5 ;  /* 0x00000005ff367e24 */ /* 0x000fce000f8e00ff */
.L_x_12332:
        /* <DEDUP_REMOVED lines=20> */
.L_x_12331:
[----:B------:R-:W0:Y:S01]  /*20ecc0*/  LDCU.64 UR4, c[0x0][0x3c8] ;  /* 0x00007900ff0477ac */ /* 0x000e220008000a00 */
[----:B------:R-:W-:Y:S01]  /*20ecd0*/  BSSY.RECONVERGENT B1, `(.L_x_12333) ;  /* 0x0000018000017945 */ /* 0x000fe20003800200 */
[----:B------:R-:W-:Y:S02]  /*20ece0*/  IMAD.MOV.U32 R55, RZ, RZ, RZ ;  /* 0x000000ffff377224 */ /* 0x000fe400078e00ff */
[----:B------:R-:W-:Y:S02]  /*20ecf0*/  IMAD.MOV.U32 R57, RZ, RZ, RZ ;  /* 0x000000ffff397224 */ /* 0x000fe400078e00ff */
[----:B0-----:R-:W-:Y:S02]  /*20ed00*/  IMAD.U32 R54, RZ, RZ, UR4 ;  /* 0x00000004ff367e24 */ /* 0x001fe4000f8e00ff */
[----:B------:R-:W-:-:S07]  /*20ed10*/  IMAD.U32 R53, RZ, RZ, UR5 ;  /* 0x00000005ff357e24 */ /* 0x000fce000f8e00ff */
.L_x_12334:
        /* <DEDUP_REMOVED lines=20> */
.L_x_12333:
        /* <DEDUP_REMOVED lines=9> */
.L_x_12336:
        /* <DEDUP_REMOVED lines=20> */
.L_x_12335:
[----:B------:R-:W0:Y:S01]  /*20f030*/  LDCU.64 UR4, c[0x0][0x3c8] ;  /* 0x00007900ff0477ac */ /* 0x000e220008000a00 */
[----:B------:R-:W-:Y:S01]  /*20f040*/  BSSY.RECONVERGENT B1, `(.L_x_12337) ;  /* 0x0000018000017945 */ /* 0x000fe20003800200 */
[----:B------:R-:W-:Y:S02]  /*20f050*/  IMAD.MOV.U32 R45, RZ, RZ, RZ ;  /* 0x000000ffff2d7224 */ /* 0x000fe400078e00ff */
[----:B------:R-:W-:Y:S02]  /*20f060*/  IMAD.MOV.U32 R55, RZ, RZ, RZ ;  /* 0x000000ffff377224 */ /* 0x000fe400078e00ff */
[----:B0-----:R-:W-:Y:S02]  /*20f070*/  IMAD.U32 R54, RZ, RZ, UR4 ;  /* 0x00000004ff367e24 */ /* 0x001fe4000f8e00ff */
[----:B------:R-:W-:-:S07]  /*20f080*/  IMAD.U32 R53, RZ, RZ, UR5 ;  /* 0x00000005ff357e24 */ /* 0x000fce000f8e00ff */
.L_x_12338:
        /* <DEDUP_REMOVED lines=20> */
.L_x_12337:
[----:B------:R-:W0:Y:S01]  /*20f1d0*/  LDCU.64 UR4, c[0x0][0x3c8] ;  /* 0x00007900ff0477ac */ /* 0x000e220008000a00 */
[----:B------:R-:W-:Y:S01]  /*20f1e0*/  BSSY.RECONVERGENT B1, `(.L_x_12339) ;  /* 0x0000018000017945 */ /* 0x000fe20003800200 */
[----:B------:R-:W-:Y:S02]  /*20f1f0*/  IMAD.MOV.U32 R19, RZ, RZ, RZ ;  /* 0x000000ffff137224 */ /* 0x000fe400078e00ff */
[----:B------:R-:W-:Y:S02]  /*20f200*/  IMAD.MOV.U32 R56, RZ, RZ, RZ ;  /* 0x000000ffff387224 */ /* 0x000fe400078e00ff */
[----:B0-----:R-:W-:Y:S02]  /*20f210*/  IMAD.U32 R55, RZ, RZ, UR4 ;  /* 0x00000004ff377e24 */ /* 0x001fe4000f8e00ff */
[----:B------:R-:W-:-:S07]  /*20f220*/  IMAD.U32 R54, RZ, RZ, UR5 ;  /* 0x00000005ff367e24 */ /* 0x000fce000f8e00ff */
.L_x_12340:
        /* <DEDUP_REMOVED lines=20> */
.L_x_12339:
[----:B------:R-:W0:Y:S01]  /*20f370*/  LDCU.64 UR4, c[0x0][0x3c8] ;  /* 0x00007900ff0477ac */ /* 0x000e220008000a00 */
[----:B------:R-:W-:Y:S01]  /*20f380*/  BSSY.RECONVERGENT B1, `(.L_x_12341) ;  /* 0x0000018000017945 */ /* 0x000fe20003800200 */
[----:B------:R-:W-:Y:S02]  /*20f390*/  IMAD.MOV.U32 R44, RZ, RZ, RZ ;  /* 0x000000ffff2c7224 */ /* 0x000fe400078e00ff */
[----:B------:R-:W-:Y:S02]  /*20f3a0*/  IMAD.MOV.U32 R57, RZ, RZ, RZ ;  /* 0x000000ffff397224 */ /* 0x000fe400078e00ff */
[----:B0-----:R-:W-:Y:S02]  /*20f3b0*/  IMAD.U32 R55, RZ, RZ, UR4 ;  /* 0x00000004ff377e24 */ /* 0x001fe4000f8e00ff */
[----:B------:R-:W-:-:S07]  /*20f3c0*/  IMAD.U32 R54, RZ, RZ, UR5 ;  /* 0x00000005ff367e24 */ /* 0x000fce000f8e00ff */
.L_x_12342:
        /* <DEDUP_REMOVED lines=20> */
.L_x_12341:
[----:B------:R-:W0:Y:S01]  /*20f510*/  LDCU.64 UR4, c[0x0][0x3c8] ;  /* 0x00007900ff0477ac */ /* 0x000e220008000a00 */
[----:B------:R-:W-:Y:S01]  /*20f520*/  BSSY.RECONVERGENT B1, `(.L_x_12343) ;  /* 0x0000018000017945 */ /* 0x000fe20003800200 */
[----:B------:R-:W-:Y:S02]  /*20f530*/  IMAD.MOV.U32 R45, RZ, RZ, RZ ;  /* 0x000000ffff2d7224 */ /* 0x000fe400078e00ff */
[----:B------:R-:W-:Y:S02]  /*20f540*/  IMAD.MOV.U32 R56, RZ, RZ, RZ ;  /* 0x000000ffff387224 */ /* 0x000fe400078e00ff */
[----:B0-----:R-:W-:Y:S02]  /*20f550*/  IMAD.U32 R55, RZ, RZ, UR4 ;  /* 0x00000004ff377e24 */ /* 0x001fe4000f8e00ff */
[----:B------:R-:W-:-:S07]  /*20f560*/  IMAD.U32 R54, RZ, RZ, UR5 ;  /* 0x00000005ff367e24 */ /* 0x000fce000f8e00ff */
.L_x_12344:
        /* <DEDUP_REMOVED lines=20> */
.L_x_12343:
[----:B------:R-:W0:Y:S01]  /*20f6b0*/  LDCU.64 UR4, c[0x0][0x3c8] ;  /* 0x00007900ff0477ac */ /* 0x000e220008000a00 */
[----:B------:R-:W-:Y:S01]  /*20f6c0*/  BSSY.RECONVERGENT B1, `(.L_x_12345) ;  /* 0x0000018000017945 */ /* 0x000fe20003800200 */
[----:B------:R-:W-:Y:S02]  /*20f6d0*/  IMAD.MOV.U32 R19, RZ, RZ, RZ ;  /* 0x000000ffff137224 */ /* 0x000fe400078e00ff */
[----:B------:R-:W-:Y:S02]  /*20f6e0*/  IMAD.MOV.U32 R56, RZ, RZ, RZ ;  /* 0x000000ffff387224 */ /* 0x000fe400078e00ff */
[----:B0-----:R-:W-:Y:S02]  /*20f6f0*/  IMAD.U32 R55, RZ, RZ, UR4 ;  /* 0x00000004ff377e24 */ /* 0x001fe4000f8e00ff */
[----:B------:R-:W-:-:S07]  /*20f700*/  IMAD.U32 R54, RZ, RZ, UR5 ;  /* 0x00000005ff367e24 */ /* 0x000fce000f8e00ff */
.L_x_12346:
        /* <DEDUP_REMOVED lines=20> */
.L_x_12345:
[----:B------:R-:W0:Y:S01]  /*20f850*/  LDCU.64 UR4, c[0x0][0x3c8] ;  /* 0x00007900ff0477ac */ /* 0x000e220008000a00 */
[----:B------:R-:W-:Y:S01]  /*20f860*/  BSSY.RECONVERGENT B1, `(.L_x_12347) ;  /* 0x0000018000017945 */ /* 0x000fe20003800200 */
[----:B------:R-:W-:Y:S02]  /*20f870*/  IMAD.MOV.U32 R44, RZ, RZ, RZ ;  /* 0x000000ffff2c7224 */ /* 0x000fe400078e00ff */
[----:B------:R-:W-:Y:S02]  /*20f880*/  IMAD.MOV.U32 R57, RZ, RZ, RZ ;  /* 0x000000ffff397224 */ /* 0x000fe400078e00ff */
[----:B0-----:R-:W-:Y:S02]  /*20f890*/  IMAD.U32 R55, RZ, RZ, UR4 ;  /* 0x00000004ff377e24 */ /* 0x001fe4000f8e00ff */
[----:B------:R-:W-:-:S07]  /*20f8a0*/  IMAD.U32 R54, RZ, RZ, UR5 ;  /* 0x00000005ff367e24 */ /* 0x000fce000f8e00ff */
.L_x_12348:
        /* <DEDUP_REMOVED lines=20> */
.L_x_12347:
[----:B------:R-:W0:Y:S01]  /*20f9f0*/  LDCU.64 UR4, c[0x0][0x3c8] ;  /* 0x00007900ff0477ac */ /* 0x000e220008000a00 */
[----:B------:R-:W-:Y:S01]  /*20fa00*/  BSSY.RECONVERGENT B1, `(.L_x_12349) ;  /* 0x0000018000017945 */ /* 0x000fe20003800200 */
[----:B------:R-:W-:Y:S02]  /*20fa10*/  IMAD.MOV.U32 R45, RZ, RZ, RZ ;  /* 0x000000ffff2d7224 */ /* 0x000fe400078e00ff */
[----:B------:R-:W-:Y:S02]  /*20fa20*/  IMAD.MOV.U32 R56, RZ, RZ, RZ ;  /* 0x000000ffff387224 */ /* 0x000fe400078e00ff */
[----:B0-----:R-:W-:Y:S02]  /*20fa30*/  IMAD.U32 R55, RZ, RZ, UR4 ;  /* 0x00000004ff377e24 */ /* 0x001fe4000f8e00ff */
[----:B------:R-:W-:-:S07]  /*20fa40*/  IMAD.U32 R54, RZ, RZ, UR5 ;  /* 0x00000005ff367e24 */ /* 0x000fce000f8e00ff */
.L_x_12350:
        /* <DEDUP_REMOVED lines=20> */
.L_x_12349:
[----:B------:R-:W0:Y:S01]  /*20fb90*/  LDCU.64 UR4, c[0x0][0x3c8] ;  /* 0x00007900ff0477ac */ /* 0x000e220008000a00 */
[----:B------:R-:W-:Y:S01]  /*20fba0*/  BSSY.RECONVERGENT B1, `(.L_x_12351) ;  /* 0x0000018000017945 */ /* 0x000fe20003800200 */
[----:B------:R-:W-:Y:S02]  /*20fbb0*/  IMAD.MOV.U32 R19, RZ, RZ, RZ ;  /* 0x000000ffff137224 */ /* 0x000fe400078e00ff */
[----:B------:R-:W-:Y:S02]  /*20fbc0*/  IMAD.MOV.U32 R56, RZ, RZ, RZ ;  /* 0x000000ffff387224 */ /* 0x000fe400078e00ff */
[----:B0-----:R-:W-:Y:S02]  /*20fbd0*/  IMAD.U32 R55, RZ, RZ, UR4 ;  /* 0x00000004ff377e24 */ /* 0x001fe4000f8e00ff */
[----:B------:R-:W-:-:S07]  /*20fbe0*/  IMAD.U32 R54, RZ, RZ, UR5 ;  /* 0x00000005ff367e24 */ /* 0x000fce000f8e00ff */
.L_x_12352:
        /* <DEDUP_REMOVED lines=20> */
.L_x_12351:
[----:B------:R-:W0:Y:S01]  /*20fd30*/  LDCU.64 UR4, c[0x0][0x3c8] ;  /* 0x00007900ff0477ac */ /* 0x000e220008000a00 */
[----:B------:R-:W-:Y:S01]  /*20fd40*/  BSSY.RECONVERGENT B1, `(.L_x_12353) ;  /* 0x0000018000017945 */ /* 0x000fe20003800200 */
[----:B------:R-:W-:Y:S02]  /*20fd50*/  IMAD.MOV.U32 R44, RZ, RZ, RZ ;  /* 0x000000ffff2c7224 */ /* 0x000fe400078e00ff */
[----:B------:R-:W-:Y:S02]  /*20fd60*/  IMAD.MOV.U32 R57, RZ, RZ, RZ ;  /* 0x000000ffff397224 */ /* 0x000fe400078e00ff */
[----:B0-----:R-:W-:Y:S02]  /*20fd70*/  IMAD.U32 R55, RZ, RZ, UR4 ;  /* 0x00000004ff377e24 */ /* 0x001fe4000f8e00ff */
[----:B------:R-:W-:-:S07]  /*20fd80*/  IMAD.U32 R54, RZ, RZ, UR5 ;  /* 0x00000005ff367e24 */ /* 0x000fce000f8e00ff */
.L_x_12354:
        /* <DEDUP_REMOVED lines=20> */
.L_x_12353:
[----:B------:R-:W0:Y:S01]  /*20fed0*/  LDCU.64 UR4, c[0x0][0x3c8] ;  /* 0x00007900ff0477ac */ /* 0x000e220008000a00 */
[----:B------:R-:W-:Y:S01]  /*20fee0*/  BSSY.RECONVERGENT B1, `(.L_x_12355) ;  /* 0x0000018000017945 */ /* 0x000fe20003800200 */
[----:B------:R-:W-:Y:S02]  /*20fef0*/  IMAD.MOV.U32 R45, RZ, RZ, RZ ;  /* 0x000000ffff2d7224 */ /* 0x000fe400078e00ff */
[----:B------:R-:W-:Y:S02]  /*20ff00*/  IMAD.MOV.U32 R56, RZ, RZ, RZ ;  /* 0x000000ffff387224 */ /* 0x000fe400078e00ff */
[----:B0-----:R-:W-:Y:S02]  /*20ff10*/  IMAD.U32 R55, RZ, RZ, UR4 ;  /* 0x00000004ff377e24 */ /* 0x001fe4000f8e00ff */
[----:B------:R-:W-:-:S07]  /*20ff20*/  IMAD.U32 R54, RZ, RZ, UR5 ;  /* 0x00000005ff367e24 */ /* 0x000fce000f8e00ff */
.L_x_12356:
        /* <DEDUP_REMOVED lines=20> */
.L_x_12355:
[----:B------:R-:W0:Y:S01]  /*210070*/  LDCU.64 UR4, c[0x0][0x3c8] ;  /* 0x00007900ff0477ac */ /* 0x000e220008000a00 */
[----:B------:R-:W-:Y:S01]  /*210080*/  BSSY.RECONVERGENT B1, `(.L_x_12357) ;  /* 0x0000018000017945 */ /* 0x000fe20003800200 */
[----:B------:R-:W-:Y:S02]  /*210090*/  IMAD.MOV.U32 R19, RZ, RZ, RZ ;  /* 0x000000ffff137224 */ /* 0x000fe400078e00ff */
[----:B------:R-:W-:Y:S02]  /*2100a0*/  IMAD.MOV.U32 R56, RZ, RZ, RZ ;  /* 0x000000ffff387224 */ /* 0x000fe400078e00ff */
[----:B0-----:R-:W-:Y:S02]  /*2100b0*/  IMAD.U32 R55, RZ, RZ, UR4 ;  /* 0x00000004ff377e24 */ /* 0x001fe4000f8e00ff */
[----:B------:R-:W-:-:S07]  /*2100c0*/  IMAD.U32 R54, RZ, RZ, UR5 ;  /* 0x00000005ff367e24 */ /* 0x000fce000f8e00ff */
.L_x_12358:
        /* <DEDUP_REMOVED lines=20> */
.L_x_12357:
[----:B------:R-:W0:Y:S01]  /*210210*/  LDCU.64 UR4, c[0x0][0x3c8] ;  /* 0x00007900ff0477ac */ /* 0x000e220008000a00 */
[----:B------:R-:W-:Y:S01]  /*210220*/  BSSY.RECONVERGENT B1, `(.L_x_12359) ;  /* 0x0000018000017945 */ /* 0x000fe20003800200 */
[----:B------:R-:W-:Y:S02]  /*210230*/  IMAD.MOV.U32 R44, RZ, RZ, RZ ;  /* 0x000000ffff2c7224 */ /* 0x000fe400078e00ff */
[----:B------:R-:W-:Y:S02]  /*210240*/  IMAD.MOV.U32 R57, RZ, RZ, RZ ;  /* 0x000000ffff397224 */ /* 0x000fe400078e00ff */
[----:B0-----:R-:W-:Y:S02]  /*210250*/  IMAD.U32 R55, RZ, RZ, UR4 ;  /* 0x00000004ff377e24 */ /* 0x001fe4000f8e00ff */
[----:B------:R-:W-:-:S07]  /*210260*/  IMAD.U32 R54, RZ, RZ, UR5 ;  /* 0x00000005ff367e24 */ /* 0x000fce000f8e00ff */
.L_x_12360:
        /* <DEDUP_REMOVED lines=20> */
.L_x_12359:
[----:B------:R-:W0:Y:S01]  /*2103b0*/  LDCU.64 UR4, c[0x0][0x3c8] ;  /* 0x00007900ff0477ac */ /* 0x000e220008000a00 */
[----:B------:R-:W-:Y:S01]  /*2103c0*/  BSSY.RECONVERGENT B1, `(.L_x_12361) ;  /* 0x0000018000017945 */ /* 0x000fe20003800200 */
[----:B------:R-:W-:Y:S02]  /*2103d0*/  IMAD.MOV.U32 R45, RZ, RZ, RZ ;  /* 0x000000ffff2d7224 */ /* 0x000fe400078e00ff */
[----:B------:R-:W-:Y:S02]  /*2103e0*/  IMAD.MOV.U32 R56, RZ, RZ, RZ ;  /* 0x000000ffff387224 */ /* 0x000fe400078e00ff */
[----:B0-----:R-:W-:Y:S02]  /*2103f0*/  IMAD.U32 R55, RZ, RZ, UR4 ;  /* 0x00000004ff377e24 */ /* 0x001fe4000f8e00ff */
[----:B------:R-:W-:-:S07]  /*210400*/  IMAD.U32 R54, RZ, RZ, UR5 ;  /* 0x00000005ff367e24 */ /* 0x000fce000f8e00ff */
.L_x_12362:
        /* <DEDUP_REMOVED lines=20> */
.L_x_12361:
[----:B------:R-:W0:Y:S01]  /*210550*/  LDCU.64 UR4, c[0x0][0x3c8] ;  /* 0x00007900ff0477ac */ /* 0x000e220008000a00 */
[----:B------:R-:W-:Y:S01]  /*210560*/  BSSY.RECONVERGENT B1, `(.L_x_12363) ;  /* 0x0000018000017945 */ /* 0x000fe20003800200 */
[----:B------:R-:W-:Y:S02]  /*210570*/  IMAD.MOV.U32 R19, RZ, RZ, RZ ;  /* 0x000000ffff137224 */ /* 0x000fe400078e00ff */
[----:B------:R-:W-:Y:S02]  /*210580*/  IMAD.MOV.U32 R56, RZ, RZ, RZ ;  /* 0x000000ffff387224 */ /* 0x000fe400078e00ff */
[----:B0-----:R-:W-:Y:S02]  /*210590*/  IMAD.U32 R55, RZ, RZ, UR4 ;  /* 0x00000004ff377e24 */ /* 0x001fe4000f8e00ff */
[----:B------:R-:W-:-:S07]  /*2105a0*/  IMAD.U32 R54, RZ, RZ, UR5 ;  /* 0x00000005ff367e24 */ /* 0x000fce000f8e00ff */
.L_x_12364:
        /* <DEDUP_REMOVED lines=20> */
.L_x_12363:
[----:B------:R-:W0:Y:S01]  /*2106f0*/  LDCU.64 UR4, c[0x0][0x3c8] ;  /* 0x00007900ff0477ac */ /* 0x000e220008000a00 */
[----:B------:R-:W-:Y:S01]  /*210700*/  BSSY.RECONVERGENT B1, `(.L_x_12365) ;  /* 0x0000018000017945 */ /* 0x000fe20003800200 */
[----:B------:R-:W-:Y:S02]  /*210710*/  IMAD.MOV.U32 R44, RZ, RZ, RZ ;  /* 0x000000ffff2c7224 */ /* 0x000fe400078e00ff */
[----:B------:R-:W-:Y:S02]  /*210720*/  IMAD.MOV.U32 R57, RZ, RZ, RZ ;  /* 0x000000ffff397224 */ /* 0x000fe400078e00ff */
[----:B0-----:R-:W-:Y:S02]  /*210730*/  IMAD.U32 R55, RZ, RZ, UR4 ;  /* 0x00000004ff377e24 */ /* 0x001fe4000f8e00ff */
[----:B------:R-:W-:-:S07]  /*210740*/  IMAD.U32 R54, RZ, RZ, UR5 ;  /* 0x00000005ff367e24 */ /* 0x000fce000f8e00ff */
.L_x_12366:
        /* <DEDUP_REMOVED lines=20> */
.L_x_12365:
[----:B------:R-:W0:Y:S01]  /*210890*/  LDCU.64 UR4, c[0x0][0x3c8] ;  /* 0x00007900ff0477ac */ /* 0x000e220008000a00 */
[----:B------:R-:W-:Y:S01]  /*2108a0*/  BSSY.RECONVERGENT B1, `(.L_x_12367) ;  /* 0x0000018000017945 */ /* 0x000fe20003800200 */
[----:B------:R-:W-:Y:S02]  /*2108b0*/  IMAD.MOV.U32 R45, RZ, RZ, RZ ;  /* 0x000000ffff2d7224 */ /* 0x000fe400078e00ff */
[----:B------:R-:W-:Y:S02]  /*2108c0*/  IMAD.MOV.U32 R56, RZ, RZ, RZ ;  /* 0x000000ffff387224 */ /* 0x000fe400078e00ff */
[----:B0-----:R-:W-:Y:S02]  /*2108d0*/  IMAD.U32 R55, RZ, RZ, UR4 ;  /* 0x00000004ff377e24 */ /* 0x001fe4000f8e00ff */
[----:B------:R-:W-:-:S07]  /*2108e0*/  IMAD.U32 R54, RZ, RZ, UR5 ;  /* 0x00000005ff367e24 */ /* 0x000fce000f8e00ff */
.L_x_12368:
        /* <DEDUP_REMOVED lines=20> */
.L_x_12367:
[----:B------:R-:W0:Y:S01]  /*210a30*/  LDCU.64 UR4, c[0x0][0x3c8] ;  /* 0x00007900ff0477ac */ /* 0x000e220008000a00 */
[----:B------:R-:W-:Y:S01]  /*210a40*/  BSSY.RECONVERGENT B1, `(.L_x_12369) ;  /* 0x0000018000017945 */ /* 0x000fe20003800200 */
[----:B------:R-:W-:Y:S02]  /*210a50*/  IMAD.MOV.U32 R19, RZ, RZ, RZ ;  /* 0x000000ffff137224 */ /* 0x000fe400078e00ff */
[----:B------:R-:W-:Y:S02]  /*210a60*/  IMAD.MOV.U32 R56, RZ, RZ, RZ ;  /* 0x000000ffff387224 */ /* 0x000fe400078e00ff */
[----:B0-----:R-:W-:Y:S02]  /*210a70*/  IMAD.U32 R55, RZ, RZ, UR4 ;  /* 0x00000004ff377e24 */ /* 0x001fe4000f8e00ff */
[----:B------:R-:W-:-:S07]  /*210a80*/  IMAD.U32 R54, RZ, RZ, UR5 ;  /* 0x00000005ff367e24 */ /* 0x000fce000f8e00ff */
.L_x_12370:
        /* <DEDUP_REMOVED lines=20> */
.L_x_12369:
[----:B------:R-:W0:Y:S01]  /*210bd0*/  LDCU.64 UR4, c[0x0][0x3c8] ;  /* 0x00007900ff0477ac */ /* 0x000e220008000a00 */
[----:B------:R-:W-:Y:S01]  /*210be0*/  BSSY.RECONVERGENT B1, `(.L_x_12371) ;  /* 0x0000018000017945 */ /* 0x000fe20003800200 */
[----:B------:R-:W-:Y:S02]  /*210bf0*/  IMAD.MOV.U32 R44, RZ, RZ, RZ ;  /* 0x000000ffff2c7224 */ /* 0x000fe400078e00ff */
[----:B------:R-:W-:Y:S02]  /*210c00*/  IMAD.MOV.U32 R57, RZ, RZ, RZ ;  /* 0x000000ffff397224 */ /* 0x000fe400078e00ff */
[----:B0-----:R-:W-:Y:S02]  /*210c10*/  IMAD.U32 R55, RZ, RZ, UR4 ;  /* 0x00000004ff377e24 */ /* 0x001fe4000f8e00ff */
[----:B------:R-:W-:-:S07]  /*210c20*/  IMAD.U32 R54, RZ, RZ, UR5 ;  /* 0x00000005ff367e24 */ /* 0x000fce000f8e00ff */
.L_x_12372:
        /* <DEDUP_REMOVED lines=20> */
.L_x_12371:
[----:B------:R-:W0:Y:S01]  /*210d70*/  LDCU.64 UR4, c[0x0][0x3c8] ;  /* 0x00007900ff0477ac */ /* 0x000e220008000a00 */
[----:B------:R-:W-:Y:S01]  /*210d80*/  BSSY.RECONVERGENT B1, `(.L_x_12373) ;  /* 0x0000018000017945 */ /* 0x000fe20003800200 */
[----:B------:R-:W-:Y:S02]  /*210d90*/  IMAD.MOV.U32 R55, RZ, RZ, RZ ;  /* 0x000000ffff377224 */ /* 0x000fe400078e00ff */
[----:B------:R-:W-:Y:S02]  /*210da0*/  IMAD.MOV.U32 R57, RZ, RZ, RZ ;  /* 0x000000ffff397224 */ /* 0x000fe400078e00ff */
[----:B0-----:R-:W-:Y:S02]  /*210db0*/  IMAD.U32 R54, RZ, RZ, UR4 ;  /* 0x00000004ff367e24 */ /* 0x001fe4000f8e00ff */
[----:B------:R-:W-:-:S07]  /*210dc0*/  IMAD.U32 R53, RZ, RZ, UR5 ;  /* 0x00000005ff357e24 */ /* 0x000fce000f8e00ff */
.L_x_12374:
        /* <DEDUP_REMOVED lines=20> */
.L_x_12373:
        /* <DEDUP_REMOVED lines=9> */
.L_x_12376:
        /* <DEDUP_REMOVED lines=20> */
.L_x_12375:
[----:B------:R-:W0:Y:S01]  /*2110e0*/  LDCU.64 UR4, c[0x0][0x3c8] ;  /* 0x00007900ff0477ac */ /* 0x000e220008000a00 */
[----:B------:R-:W-:Y:S01]  /*2110f0*/  BSSY.RECONVERGENT B1, `(.L_x_12377) ;  /* 0x0000018000017945 */ /* 0x000fe20003800200 */
[----:B------:R-:W-:Y:S02]  /*211100*/  IMAD.MOV.U32 R45, RZ, RZ, RZ ;  /* 0x000000ffff2d7224 */ /* 0x000fe400078e00ff */
[----:B------:R-:W-:Y:S02]  /*211110*/  IMAD.MOV.U32 R55, RZ, RZ, RZ ;  /* 0x000000ffff377224 */ /* 0x000fe400078e00ff */
[----:B0-----:R-:W-:Y:S02]  /*211120*/  IMAD.U32 R53, RZ, RZ, UR4 ;  /* 0x00000004ff357e24 */ /* 0x001fe4000f8e00ff */
[----:B------:R-:W-:-:S07]  /*211130*/  IMAD.U32 R54, RZ, RZ, UR5 ;  /* 0x00000005ff367e24 */ /* 0x000fce000f8e00ff */
.L_x_12378:
        /* <DEDUP_REMOVED lines=20> */
.L_x_12377:
[----:B------:R-:W0:Y:S01]  /*211280*/  LDCU.64 UR4, c[0x0][0x3c8] ;  /* 0x00007900ff0477ac */ /* 0x000e220008000a00 */
[----:B------:R-:W-:Y:S01]  /*211290*/  BSSY.RECONVERGENT B1, `(.L_x_12379) ;  /* 0x0000018000017945 */ /* 0x000fe20003800200 */
[----:B------:R-:W-:Y:S02]  /*2112a0*/  IMAD.MOV.U32 R14, RZ, RZ, RZ ;  /* 0x000000ffff0e7224 */ /* 0x000fe400078e00ff */
[----:B------:R-:W-:Y:S02]  /*2112b0*/  IMAD.MOV.U32 R57, RZ, RZ, RZ ;  /* 0x000000ffff397224 */ /* 0x000fe400078e00ff */
[----:B0-----:R-:W-:Y:S02]  /*2112c0*/  IMAD.U32 R55, RZ, RZ, UR4 ;  /* 0x00000004ff377e24 */ /* 0x001fe4000f8e00ff */
[----:B------:R-:W-:-:S07]  /*2112d0*/  IMAD.U32 R54, RZ, RZ, UR5 ;  /* 0x00000005ff367e24 */ /* 0x000fce000f8e00ff */
.L_x_12380:
        /* <DEDUP_REMOVED lines=20> */
.L_x_12379:
[----:B------:R-:W0:Y:S01]  /*211420*/  LDCU.64 UR4, c[0x0][0x3c8] ;  /* 0x00007900ff0477ac */ /* 0x000e220008000a00 */
[----:B------:R-:W-:Y:S01]  /*211430*/  BSSY.RECONVERGENT B1, `(.L_x_12381) ;  /* 0x0000018000017945 */ /* 0x000fe20003800200 */
[----:B------:R-:W-:Y:S02]  /*211440*/  IMAD.MOV.U32 R19, RZ, RZ, RZ ;  /* 0x000000ffff137224 */ /* 0x000fe400078e00ff */
[----:B------:R-:W-:Y:S02]  /*211450*/  IMAD.MOV.U32 R56, RZ, RZ, RZ ;  /* 0x000000ffff387224 */ /* 0x000fe400078e00ff */
[----:B0-----:R-:W-:Y:S02]  /*211460*/  IMAD.U32 R55, RZ, RZ, UR4 ;  /* 0x00000004ff377e24 */ /* 0x001fe4000f8e00ff */
[----:B------:R-:W-:-:S07]  /*211470*/  IMAD.U32 R54, RZ, RZ, UR5 ;  /* 0x00000005ff367e24 */ /* 0x000fce000f8e00ff */
.L_x_12382:
        /* <DEDUP_REMOVED lines=20> */
.L_x_12381:
[----:B------:R-:W0:Y:S01]  /*2115c0*/  LDCU.64 UR4, c[0x0][0x3c8] ;  /* 0x00007900ff0477ac */ /* 0x000e220008000a00 */
[----:B------:R-:W-:Y:S01]  /*2115d0*/  BSSY.RECONVERGENT B1, `(.L_x_12383) ;  /* 0x0000018000017945 */ /* 0x000fe20003800200 */
[----:B------:R-:W-:Y:S02]  /*2115e0*/  IMAD.MOV.U32 R45, RZ, RZ, RZ ;  /* 0x000000ffff2d7224 */ /* 0x000fe400078e00ff */
[----:B------:R-:W-:Y:S02]  /*2115f0*/  IMAD.MOV.U32 R56, RZ, RZ, RZ ;  /* 0x000000ffff387224 */ /* 0x000fe400078e00ff */
[----:B0-----:R-:W-:Y:S02]  /*211600*/  IMAD.U32 R55, RZ, RZ, UR4 ;  /* 0x00000004ff377e24 */ /* 0x001fe4000f8e00ff */
[----:B------:R-:W-:-:S07]  /*211610*/  IMAD.U32 R54, RZ, RZ, UR5 ;  /* 0x00000005ff367e24 */ /* 0x000fce000f8e00ff */
.L_x_12384:
        /* <DEDUP_REMOVED lines=20> */
.L_x_12383:
[----:B------:R-:W0:Y:S01]  /*211760*/  LDCU.64 UR4, c[0x0][0x3c8] ;  /* 0x00007900ff0477ac */ /* 0x000e220008000a00 */
[----:B------:R-:W-:Y:S01]  /*211770*/  BSSY.RECONVERGENT B1, `(.L_x_12385) ;  /* 0x0000018000017945 */ /* 0x000fe20003800200 */
[----:B------:R-:W-:Y:S02]  /*211780*/  IMAD.MOV.U32 R14, RZ, RZ, RZ ;  /* 0x000000ffff0e7224 */ /* 0x000fe400078e00ff */
[----:B------:R-:W-:Y:S02]  /*211790*/  IMAD.MOV.U32 R57, RZ, RZ, RZ ;  /* 0x000000ffff397224 */ /* 0x000fe400078e00ff */
[----:B0-----:R-:W-:Y:S02]  /*2117a0*/  IMAD.U32 R55, RZ, RZ, UR4 ;  /* 0x00000004ff377e24 */ /* 0x001fe4000f8e00ff */
[----:B------:R-:W-:-:S07]  /*2117b0*/  IMAD.U32 R54, RZ, RZ, UR5 ;  /* 0x00000005ff367e24 */ /* 0x000fce000f8e00ff */
.L_x_12386:
        /* <DEDUP_REMOVED lines=20> */
.L_x_12385:
[----:B------:R-:W0:Y:S01]  /*211900*/  LDCU.64 UR4, c[0x0][0x3c8] ;  /* 0x00007900ff0477ac */ /* 0x000e220008000a00 */
[----:B------:R-:W-:Y:S01]  /*211910*/  BSSY.RECONVERGENT B1, `(.L_x_12387) ;  /* 0x0000018000017945 */ /* 0x000fe20003800200 */
[----:B------:R-:W-:Y:S02]  /*211920*/  IMAD.MOV.U32 R19, RZ, RZ, RZ ;  /* 0x000000ffff137224 */ /* 0x000fe400078e00ff */
[----:B------:R-:W-:Y:S02]  /*211930*/  IMAD.MOV.U32 R56, RZ, RZ, RZ ;  /* 0x000000ffff387224 */ /* 0x000fe400078e00ff */
[----:B0-----:R-:W-:Y:S02]  /*211940*/  IMAD.U32 R55, RZ, RZ, UR4 ;  /* 0x00000004ff377e24 */ /* 0x001fe4000f8e00ff */
[----:B------:R-:W-:-:S07]  /*211950*/  IMAD.U32 R54, RZ, RZ, UR5 ;  /* 0x00000005ff367e24 */ /* 0x000fce000f8e00ff */
.L_x_12388:
        /* <DEDUP_REMOVED lines=20> */
.L_x_12387:
[----:B------:R-:W0:Y:S01]  /*211aa0*/  LDCU.64 UR4, c[0x0][0x3c8] ;  /* 0x00007900ff0477ac */ /* 0x000e220008000a00 */
[----:B------:R-:W-:Y:S01]  /*211ab0*/  BSSY.RECONVERGENT B1, `(.L_x_12389) ;  /* 0x0000018000017945 */ /* 0x000fe20003800200 */
[----:B------:R-:W-:Y:S02]  /*211ac0*/  IMAD.MOV.U32 R45, RZ, RZ, RZ ;  /* 0x000000ffff2d7224 */ /* 0x000fe400078e00ff */
[----:B------:R-:W-:Y:S02]  /*211ad0*/  IMAD.MOV.U32 R56, RZ, RZ, RZ ;  /* 0x000000ffff387224 */ /* 0x000fe400078e00ff */
[----:B0-----:R-:W-:Y:S02]  /*211ae0*/  IMAD.U32 R55, RZ, RZ, UR4 ;  /* 0x00000004ff377e24 */ /* 0x001fe4000f8e00ff */
[----:B------:R-:W-:-:S07]  /*211af0*/  IMAD.U32 R54, RZ, RZ, UR5 ;  /* 0x00000005ff367e24 */ /* 0x000fce000f8e00ff */
.L_x_12390:
        /* <DEDUP_REMOVED lines=20> */
.L_x_12389:
[----:B------:R-:W0:Y:S01]  /*211c40*/  LDCU.64 UR4, c[0x0][0x3c8] ;  /* 0x00007900ff0477ac */ /* 0x000e220008000a00 */
[----:B------:R-:W-:Y:S01]  /*211c50*/  BSSY.RECONVERGENT B1, `(.L_x_12391) ;  /* 0x0000018000017945 */ /* 0x000fe20003800200 */
[----:B------:R-:W-:Y:S02]  /*211c60*/  IMAD.MOV.U32 R14, RZ, RZ, RZ ;  /* 0x000000ffff0e7224 */ /* 0x000fe400078e00ff */
[----:B------:R-:W-:Y:S02]  /*211c70*/  IMAD.MOV.U32 R57, RZ, RZ, RZ ;  /* 0x000000ffff397224 */ /* 0x000fe400078e00ff */
[----:B0-----:R-:W-:Y:S02]  /*211c80*/  IMAD.U32 R55, RZ, RZ, UR4 ;  /* 0x00000004ff377e24 */ /* 0x001fe4000f8e00ff */
[----:B------:R-:W-:-:S07]  /*211c90*/  IMAD.U32 R54, RZ, RZ, UR5 ;  /* 0x00000005ff367e24 */ /* 0x000fce000f8e00ff */
.L_x_12392:
        /* <DEDUP_REMOVED lines=20> */
.L_x_12391:
[----:B------:R-:W0:Y:S01]  /*211de0*/  LDCU.64 UR4, c[0x0][0x3c8] ;  /* 0x00007900ff0477ac */ /* 0x000e220008000a00 */
[----:B------:R-:W-:Y:S01]  /*211df0*/  BSSY.RECONVERGENT B1, `(.L_x_12393) ;  /* 0x0000018000017945 */ /* 0x000fe20003800200 */
[----:B------:R-:W-:Y:S02]  /*211e00*/  IMAD.MOV.U32 R19, RZ, RZ, RZ ;  /* 0x000000ffff137224 */ /* 0x000fe400078e00ff */
[----:B------:R-:W-:Y:S02]  /*211e10*/  IMAD.MOV.U32 R56, RZ, RZ, RZ ;  /* 0x000000ffff387224 */ /* 0x000fe400078e00ff */
[----:B0-----:R-:W-:Y:S02]  /*211e20*/  IMAD.U32 R55, RZ, RZ, UR4 ;  /* 0x00000004ff377e24 */ /* 0x001fe4000f8e00ff */
[----:B------:R-:W-:-:S07]  /*211e30*/  IMAD.U32 R54, RZ, RZ, UR5 ;  /* 0x00000005ff367e24 */ /* 0x000fce000f8e00ff */
.L_x_12394:
        /* <DEDUP_REMOVED lines=20> */
.L_x_12393:
[----:B------:R-:W0:Y:S01]  /*211f80*/  LDCU.64 UR4, c[0x0][0x3c8] ;  /* 0x00007900ff0477ac */ /* 0x000e220008000a00 */
[----:B------:R-:W-:Y:S01]  /*211f90*/  BSSY.RECONVERGENT B1, `(.L_x_12395) ;  /* 0x0000018000017945 */ /* 0x000fe20003800200 */
[----:B------:R-:W-:Y:S02]  /*211fa0*/  IMAD.MOV.U32 R45, RZ, RZ, RZ ;  /* 0x000000ffff2d7224 */ /* 0x000fe400078e00ff */
[----:B------:R-:W-:Y:S02]  /*211fb0*/  IMAD.MOV.U32 R56, RZ, RZ, RZ ;  /* 0x000000ffff387224 */ /* 0x000fe400078e00ff */
[----:B0-----:R-:W-:Y:S02]  /*211fc0*/  IMAD.U32 R55, RZ, RZ, UR4 ;  /* 0x00000004ff377e24 */ /* 0x001fe4000f8e00ff */
[----:B------:R-:W-:-:S07]  /*211fd0*/  IMAD.U32 R54, RZ, RZ, UR5 ;  /* 0x00000005ff367e24 */ /* 0x000fce000f8e00ff */
.L_x_12396:
        /* <DEDUP_REMOVED lines=20> */
.L_x_12395:
[----:B------:R-:W0:Y:S01]  /*212120*/  LDCU.64 UR4, c[0x0][0x3c8] ;  /* 0x00007900ff0477ac */ /* 0x000e220008000a00 */
[----:B------:R-:W-:Y:S01]  /*212130*/  BSSY.RECONVERGENT B1, `(.L_x_12397) ;  /* 0x0000018000017945 */ /* 0x000fe20003800200 */
[----:B------:R-:W-:Y:S02]  /*212140*/  IMAD.MOV.U32 R14, RZ, RZ, RZ ;  /* 0x000000ffff0e7224 */ /* 0x000fe400078e00ff */
[----:B------:R-:W-:Y:S02]  /*212150*/  IMAD.MOV.U32 R57, RZ, RZ, RZ ;  /* 0x000000ffff397224 */ /* 0x000fe400078e00ff */
[----:B0-----:R-:W-:Y:S02]  /*212160*/  IMAD.U32 R55, RZ, RZ, UR4 ;  /* 0x00000004ff377e24 */ /* 0x001fe4000f8e00ff */
[----:B------:R-:W-:-:S07]  /*212170*/  IMAD.U32 R54, RZ, RZ, UR5 ;  /* 0x00000005ff367e24 */ /* 0x000fce000f8e00ff */
.L_x_12398:
        /* <DEDUP_REMOVED lines=20> */
.L_x_12397:
[----:B------:R-:W0:Y:S01]  /*2122c0*/  LDCU.64 UR4, c[0x0][0x3c8] ;  /* 0x00007900ff0477ac */ /* 0x000e220008000a00 */
[----:B------:R-:W-:Y:S01]  /*2122d0*/  BSSY.RECONVERGENT B1, `(.L_x_12399) ;  /* 0x0000018000017945 */ /* 0x000fe20003800200 */
[----:B------:R-:W-:Y:S02]  /*2122e0*/  IMAD.MOV.U32 R19, RZ, RZ, RZ ;  /* 0x000000ffff137224 */ /* 0x000fe400078e00ff */
[----:B------:R-:W-:Y:S02]  /*2122f0*/  IMAD.MOV.U32 R56, RZ, RZ, RZ ;  /* 0x000000ffff387224 */ /* 0x000fe400078e00ff */
[----:B0-----:R-:W-:Y:S02]  /*212300*/  IMAD.U32 R55, RZ, RZ, UR4 ;  /* 0x00000004ff377e24 */ /* 0x001fe4000f8e00ff */
[----:B------:R-:W-:-:S07]  /*212310*/  IMAD.U32 R54, RZ, RZ, UR5 ;  /* 0x00000005ff367e24 */ /* 0x000fce000f8e00ff */
.L_x_12400:
        /* <DEDUP_REMOVED lines=20> */
.L_x_12399:
[----:B------:R-:W0:Y:S01]  /*212460*/  LDCU.64 UR4, c[0x0][0x3c8] ;  /* 0x00007900ff0477ac */ /* 0x000e220008000a00 */
[----:B------:R-:W-:Y:S01]  /*212470*/  BSSY.RECONVERGENT B1, `(.L_x_12401) ;  /* 0x0000018000017945 */ /* 0x000fe20003800200 */
[----:B------:R-:W-:Y:S02]  /*212480*/  IMAD.MOV.U32 R45, RZ, RZ, RZ ;  /* 0x000000ffff2d7224 */ /* 0x000fe400078e00ff */
[----:B------:R-:W-:Y:S02]  /*212490*/  IMAD.MOV.U32 R56, RZ, RZ, RZ ;  /* 0x000000ffff387224 */ /* 0x000fe400078e00ff */
[----:B0-----:R-:W-:Y:S02]  /*2124a0*/  IMAD.U32 R55, RZ, RZ, UR4 ;  /* 0x00000004ff377e24 */ /* 0x001fe4000f8e00ff */
[----:B------:R-:W-:-:S07]  /*2124b0*/  IMAD.U32 R54, RZ, RZ, UR5 ;  /* 0x00000005ff367e24 */ /* 0x000fce000f8e00ff */
.L_x_12402:
        /* <DEDUP_REMOVED lines=20> */
.L_x_12401:
[----:B------:R-:W0:Y:S01]  /*212600*/  LDCU.64 UR4, c[0x0][0x3c8] ;  /* 0x00007900ff0477ac */ /* 0x000e220008000a00 */
[----:B------:R-:W-:Y:S01]  /*212610*/  BSSY.RECONVERGENT B1, `(.L_x_12403) ;  /* 0x0000018000017945 */ /* 0x000fe20003800200 */
[----:B------:R-:W-:Y:S02]  /*212620*/  IMAD.MOV.U32 R14, RZ, RZ, RZ ;  /* 0x000000ffff0e7224 */ /* 0x000fe400078e00ff */
[----:B------:R-:W-:Y:S02]  /*212630*/  IMAD.MOV.U32 R57, RZ, RZ, RZ ;  /* 0x000000ffff397224 */ /* 0x000fe400078e00ff */
[----:B0-----:R-:W-:Y:S02]  /*212640*/  IMAD.U32 R55, RZ, RZ, UR4 ;  /* 0x00000004ff377e24 */ /* 0x001fe4000f8e00ff */
[----:B------:R-:W-:-:S07]  /*212650*/  IMAD.U32 R54, RZ, RZ, UR5 ;  /* 0x00000005ff367e24 */ /* 0x000fce000f8e00ff */
.L_x_12404:
        /* <DEDUP_REMOVED lines=20> */
.L_x_12403:
[----:B------:R-:W0:Y:S01]  /*2127a0*/  LDCU.64 UR4, c[0x0][0x3c8] ;  /* 0x00007900ff0477ac */ /* 0x000e220008000a00 */
[----:B------:R-:W-:Y:S01]  /*2127b0*/  BSSY.RECONVERGENT B1, `(.L_x_12405) ;  /* 0x0000018000017945 */ /* 0x000fe20003800200 */
[----:B------:R-:W-:Y:S02]  /*2127c0*/  IMAD.MOV.U32 R19, RZ, RZ, RZ ;  /* 0x000000ffff137224 */ /* 0x000fe400078e00ff */
[----:B------:R-:W-:Y:S02]  /*2127d0*/  IMAD.MOV.U32 R56, RZ, RZ, RZ ;  /* 0x000000ffff387224 */ /* 0x000fe400078e00ff */
[----:B0-----:R-:W-:Y:S02]  /*2127e0*/  IMAD.U32 R55, RZ, RZ, UR4 ;  /* 0x00000004ff377e24 */ /* 0x001fe4000f8e00ff */
[----:B------:R-:W-:-:S07]  /*2127f0*/  IMAD.U32 R54, RZ, RZ, UR5 ;  /* 0x00000005ff367e24 */ /* 0x000fce000f8e00ff */
.L_x_12406:
        /* <DEDUP_REMOVED lines=20> */
.L_x_12405:
[----:B------:R-:W0:Y:S01]  /*212940*/  LDCU.64 UR4, c[0x0][0x3c8] ;  /* 0x00007900ff0477ac */ /* 0x000e220008000a00 */
[----:B------:R-:W-:Y:S01]  /*212950*/  BSSY.RECONVERGENT B1, `(.L_x_12407) ;  /* 0x0000018000017945 */ /* 0x000fe20003800200 */
[----:B------:R-:W-:Y:S02]  /*212960*/  IMAD.MOV.U32 R45, RZ, RZ, RZ ;  /* 0x000000ffff2d7224 */ /* 0x000fe400078e00ff */
[----:B------:R-:W-:Y:S02]  /*212970*/  IMAD.MOV.U32 R56, RZ, RZ, RZ ;  /* 0x000000ffff387224 */ /* 0x000fe400078e00ff */
[----:B0-----:R-:W-:Y:S02]  /*212980*/  IMAD.U32 R55, RZ, RZ, UR4 ;  /* 0x00000004ff377e24 */ /* 0x001fe4000f8e00ff */
[----:B------:R-:W-:-:S07]  /*212990*/  IMAD.U32 R54, RZ, RZ, UR5 ;  /* 0x00000005ff367e24 */ /* 0x000fce000f8e00ff */
.L_x_12408:
        /* <DEDUP_REMOVED lines=20> */
.L_x_12407:
[----:B------:R-:W0:Y:S01]  /*212ae0*/  LDCU.64 UR4, c[0x0][0x3c8] ;  /* 0x00007900ff0477ac */ /* 0x000e220008000a00 */
[----:B------:R-:W-:Y:S01]  /*212af0*/  BSSY.RECONVERGENT B1, `(.L_x_12409) ;  /* 0x0000018000017945 */ /* 0x000fe20003800200 */
[----:B------:R-:W-:Y:S02]  /*212b00*/  IMAD.MOV.U32 R14, RZ, RZ, RZ ;  /* 0x000000ffff0e7224 */ /* 0x000fe400078e00ff */
[----:B------:R-:W-:Y:S02]  /*212b10*/  IMAD.MOV.U32 R57, RZ, RZ, RZ ;  /* 0x000000ffff397224 */ /* 0x000fe400078e00ff */
[----:B0-----:R-:W-:Y:S02]  /*212b20*/  IMAD.U32 R55, RZ, RZ, UR4 ;  /* 0x00000004ff377e24 */ /* 0x001fe4000f8e00ff */
[----:B------:R-:W-:-:S07]  /*212b30*/  IMAD.U32 R54, RZ, RZ, UR5 ;  /* 0x00000005ff367e24 */ /* 0x000fce000f8e00ff */
.L_x_12410:
        /* <DEDUP_REMOVED lines=20> */
.L_x_12409:
[----:B------:R-:W0:Y:S01]  /*212c80*/  LDCU.64 UR4, c[0x0][0x3c8] ;  /* 0x00007900ff0477ac */ /* 0x000e220008000a00 */
[----:B------:R-:W-:Y:S01]  /*212c90*/  BSSY.RECONVERGENT B1, `(.L_x_12411) ;  /* 0x0000018000017945 */ /* 0x000fe20003800200 */
[----:B------:R-:W-:Y:S02]  /*212ca0*/  IMAD.MOV.U32 R19, RZ, RZ, RZ ;  /* 0x000000ffff137224 */ /* 0x000fe400078e00ff */
[----:B------:R-:W-:Y:S02]  /*212cb0*/  IMAD.MOV.U32 R56, RZ, RZ, RZ ;  /* 0x000000ffff387224 */ /* 0x000fe400078e00ff */
[----:B0-----:R-:W-:Y:S02]  /*212cc0*/  IMAD.U32 R55, RZ, RZ, UR4 ;  /* 0x00000004ff377e24 */ /* 0x001fe4000f8e00ff */
[----:B------:R-:W-:-:S07]  /*212cd0*/  IMAD.U32 R54, RZ, RZ, UR5 ;  /* 0x00000005ff367e24 */ /* 0x000fce000f8e00ff */
.L_x_12412:
        /* <DEDUP_REMOVED lines=20> */
.L_x_12411:
[----:B------:R-:W0:Y:S01]  /*212e20*/  LDCU.64 UR4, c[0x0][0x3c8] ;  /* 0x00007900ff0477ac */ /* 0x000e220008000a00 */
[----:B------:R-:W-:Y:S01]  /*212e30*/  BSSY.RECONVERGENT B1, `(.L_x_12413) ;  /* 0x0000018000017945 */ /* 0x000fe20003800200 */
[----:B------:R-:W-:Y:S02]  /*212e40*/  IMAD.MOV.U32 R55, RZ, RZ, RZ ;  /* 0x000000ffff377224 */ /* 0x000fe400078e00ff */
[----:B------:R-:W-:Y:S02]  /*212e50*/  IMAD.MOV.U32 R57, RZ, RZ, RZ ;  /* 0x000000ffff397224 */ /* 0x000fe400078e00ff */
[----:B0-----:R-:W-:Y:S02]  /*212e60*/  IMAD.U32 R54, RZ, RZ, UR4 ;  /* 0x00000004ff367e24 */ /* 0x001fe4000f8e00ff */
[----:B------:R-:W-:-:S07]  /*212e70*/  IMAD.U32 R53, RZ, RZ, UR5 ;  /* 0x00000005ff357e24 */ /* 0x000fce000f8e00ff */
.L_x_12414:
        /* <DEDUP_REMOVED lines=20> */
.L_x_12413:
        /* <DEDUP_REMOVED lines=9> */
.L_x_12416:
        /* <DEDUP_REMOVED lines=20> */
.L_x_12415:
[----:B------:R-:W0:Y:S01]  /*213190*/  LDCU.64 UR4, c[0x0][0x3c8] ;  /* 0x00007900ff0477ac */ /* 0x000e220008000a00 */
[----:B------:R-:W-:Y:S01]  /*2131a0*/  BSSY.RECONVERGENT B1, `(.L_x_12417) ;  /* 0x0000018000017945 */ /* 0x000fe20003800200 */
[----:B------:R-:W-:Y:S02]  /*2131b0*/  IMAD.MOV.U32 R19, RZ, RZ, RZ ;  /* 0x000000ffff137224 */ /* 0x000fe400078e00ff */
[----:B------:R-:W-:Y:S02]  /*2131c0*/  IMAD.MOV.U32 R55, RZ, RZ, RZ ;  /* 0x000000ffff377224 */ /* 0x000fe400078e00ff */
[----:B0-----:R-:W-:Y:S02]  /*2131d0*/  IMAD.U32 R53, RZ, RZ, UR4 ;  /* 0x00000004ff357e24 */ /* 0x001fe4000f8e00ff */
[----:B------:R-:W-:-:S07]  /*2131e0*/  IMAD.U32 R54, RZ, RZ, UR5 ;  /* 0x00000005ff367e24 */ /* 0x000fce000f8e00ff */
.L_x_12418:
        /* <DEDUP_REMOVED lines=20> */
.L_x_12417:
[----:B------:R-:W0:Y:S01]  /*213330*/  LDCU.64 UR4, c[0x0][0x3c8] ;  /* 0x00007900ff0477ac */ /* 0x000e220008000a00 */
[----:B------:R-:W-:Y:S01]  /*213340*/  BSSY.RECONVERGENT B1, `(.L_x_12419) ;  /* 0x0000018000017945 */ /* 0x000fe20003800200 */
[----:B------:R-:W-:Y:S02]  /*213350*/  IMAD.MOV.U32 R12, RZ, RZ, RZ ;  /* 0x000000ffff0c7224 */ /* 0x000fe400078e00ff */
[----:B------:R-:W-:Y:S02]  /*213360*/  IMAD.MOV.U32 R57, RZ, RZ, RZ ;  /* 0x000000ffff397224 */ /* 0x000fe400078e00ff */
[----:B0-----:R-:W-:Y:S02]  /*213370*/  IMAD.U32 R55, RZ, RZ, UR4 ;  /* 0x00000004ff377e24 */ /* 0x001fe4000f8e00ff */
[----:B------:R-:W-:-:S07]  /*213380*/  IMAD.U32 R54, RZ, RZ, UR5 ;  /* 0x00000005ff367e24 */ /* 0x000fce000f8e00ff */
.L_x_12420:
        /* <DEDUP_REMOVED lines=20> */
.L_x_12419:
[----:B------:R-:W0:Y:S01]  /*2134d0*/  LDCU.64 UR4, c[0x0][0x3c8] ;  /* 0x00007900ff0477ac */ /* 0x000e220008000a00 */
[----:B------:R-:W-:Y:S01]  /*2134e0*/  BSSY.RECONVERGENT B1, `(.L_x_12421) ;  /* 0x0000018000017945 */ /* 0x000fe20003800200 */
[----:B------:R-:W-:Y:S02]  /*2134f0*/  IMAD.MOV.U32 R14, RZ, RZ, RZ ;  /* 0x000000ffff0e7224 */ /* 0x000fe400078e00ff */
[----:B------:R-:W-:Y:S02]  /*213500*/  IMAD.MOV.U32 R57, RZ, RZ, RZ ;  /* 0x000000ffff397224 */ /* 0x000fe400078e00ff */
[----:B0-----:R-:W-:Y:S02]  /*213510*/  IMAD.U32 R55, RZ, RZ, UR4 ;  /* 0x00000004ff377e24 */ /* 0x001fe4000f8e00ff */
[----:B------:R-:W-:-:S07]  /*213520*/  IMAD.U32 R54, RZ, RZ, UR5 ;  /* 0x00000005ff367e24 */ /* 0x000fce000f8e00ff */
.L_x_12422:
        /* <DEDUP_REMOVED lines=20> */
.L_x_12421:
[----:B------:R-:W0:Y:S01]  /*213670*/  LDCU.64 UR4, c[0x0][0x3c8] ;  /* 0x00007900ff0477ac */ /* 0x000e220008000a00 */
[----:B------:R-:W-:Y:S01]  /*213680*/  BSSY.RECONVERGENT B1, `(.L_x_12423) ;  /* 0x0000018000017945 */ /* 0x000fe20003800200 */
[----:B------:R-:W-:Y:S02]  /*213690*/  IMAD.MOV.U32 R19, RZ, RZ, RZ ;  /* 0x000000ffff137224 */ /* 0x000fe400078e00ff */
[----:B------:R-:W-:Y:S02]  /*2136a0*/  IMAD.MOV.U32 R56, RZ, RZ, RZ ;  /* 0x000000ffff387224 */ /* 0x000fe400078e00ff */
[----:B0-----:R-:W-:Y:S02]  /*2136b0*/  IMAD.U32 R55, RZ, RZ, UR4 ;  /* 0x00000004ff377e24 */ /* 0x001fe4000f8e00ff */
[----:B------:R-:W-:-:S07]  /*2136c0*/  IMAD.U32 R54, RZ, RZ, UR5 ;  /* 0x00000005ff367e24 */ /* 0x000fce000f8e00ff */
.L_x_12424:
        /* <DEDUP_REMOVED lines=20> */
.L_x_12423:
[----:B------:R-:W0:Y:S01]  /*213810*/  LDCU.64 UR4, c[0x0][0x3c8] ;  /* 0x00007900ff0477ac */ /* 0x000e220008000a00 */
[----:B------:R-:W-:Y:S01]  /*213820*/  BSSY.RECONVERGENT B1, `(.L_x_12425) ;  /* 0x0000018000017945 */ /* 0x000fe20003800200 */
[----:B------:R-:W-:Y:S02]  /*213830*/  IMAD.MOV.U32 R12, RZ, RZ, RZ ;  /* 0x000000ffff0c7224 */ /* 0x000fe400078e00ff */
[----:B------:R-:W-:Y:S02]  /*213840*/  IMAD.MOV.U32 R57, RZ, RZ, RZ ;  /* 0x000000ffff397224 */ /* 0x000fe400078e00ff */
[----:B0-----:R-:W-:Y:S02]  /*213850*/  IMAD.U32 R55, RZ, RZ, UR4 ;  /* 0x00000004ff377e24 */ /* 0x001fe4000f8e00ff */
[----:B------:R-:W-:-:S07]  /*213860*/  IMAD.U32 R54, RZ, RZ, UR5 ;  /* 0x00000005ff367e24 */ /* 0x000fce000f8e00ff */
.L_x_12426:
        /* <DEDUP_REMOVED lines=20> */
.L_x_12425:
[----:B------:R-:W0:Y:S01]  /*2139b0*/  LDCU.64 UR4, c[0x0][0x3c8] ;  /* 0x00007900ff0477ac */ /* 0x000e220008000a00 */
[----:B------:R-:W-:Y:S01]  /*2139c0*/  BSSY.RECONVERGENT B1, `(.L_x_12427) ;  /* 0x0000018000017945 */ /* 0x000fe20003800200 */
[----:B------:R-:W-:Y:S02]  /*2139d0*/  IMAD.MOV.U32 R14, RZ, RZ, RZ ;  /* 0x000000ffff0e7224 */ /* 0x000fe400078e00ff */
[----:B------:R-:W-:Y:S02]  /*2139e0*/  IMAD.MOV.U32 R57, RZ, RZ, RZ ;  /* 0x000000ffff397224 */ /* 0x000fe400078e00ff */
[----:B0-----:R-:W-:Y:S02]  /*2139f0*/  IMAD.U32 R55, RZ, RZ, UR4 ;  /* 0x00000004ff377e24 */ /* 0x001fe4000f8e00ff */
[----:B------:R-:W-:-:S07]  /*213a00*/  IMAD.U32 R54, RZ, RZ, UR5 ;  /* 0x00000005ff367e24 */ /* 0x000fce000f8e00ff */
.L_x_12428:
        /* <DEDUP_REMOVED lines=20> */
.L_x_12427:
[----:B------:R-:W0:Y:S01]  /*213b50*/  LDCU.64 UR4, c[0x0][0x3c8] ;  /* 0x00007900ff0477ac */ /* 0x000e220008000a00 */
[----:B------:R-:W-:Y:S01]  /*213b60*/  BSSY.RECONVERGENT B1, `(.L_x_12429) ;  /* 0x0000018000017945 */ /* 0x000fe20003800200 */
[----:B------:R-:W-:Y:S02]  /*213b70*/  IMAD.MOV.U32 R19, RZ, RZ, RZ ;  /* 0x000000ffff137224 */ /* 0x000fe400078e00ff */
[----:B------:R-:W-:Y:S02]  /*213b80*/  IMAD.MOV.U32 R56, RZ, RZ, RZ ;  /* 0x000000ffff387224 */ /* 0x000fe400078e00ff */
[----:B0-----:R-:W-:Y:S02]  /*213b90*/  IMAD.U32 R55, RZ, RZ, UR4 ;  /* 0x00000004ff377e24 */ /* 0x001fe4000f8e00ff */
[----:B------:R-:W-:-:S07]  /*213ba0*/  IMAD.U32 R54, RZ, RZ, UR5 ;  /* 0x00000005ff367e24 */ /* 0x000fce000f8e00ff */
.L_x_12430:
        /* <DEDUP_REMOVED lines=20> */
.L_x_12429:
[----:B------:R-:W0:Y:S01]  /*213cf0*/  LDCU.64 UR4, c[0x0][0x3c8] ;  /* 0x00007900ff0477ac */ /* 0x000e220008000a00 */
[----:B------:R-:W-:Y:S01]  /*213d00*/  BSSY.RECONVERGENT B1, `(.L_x_12431) ;  /* 0x0000018000017945 */ /* 0x000fe20003800200 */
[----:B------:R-:W-:Y:S02]  /*213d10*/  IMAD.MOV.U32 R12, RZ, RZ, RZ ;  /* 0x000000ffff0c7224 */ /* 0x000fe400078e00ff */
[----:B------:R-:W-:Y:S02]  /*213d20*/  IMAD.MOV.U32 R57, RZ, RZ, RZ ;  /* 0x000000ffff397224 */ /* 0x000fe400078e00ff */
[----:B0-----:R-:W-:Y:S02]  /*213d30*/  IMAD.U32 R55, RZ, RZ, UR4 ;  /* 0x00000004ff377e24 */ /* 0x001fe4000f8e00ff */
[----:B------:R-:W-:-:S07]  /*213d40*/  IMAD.U32 R54, RZ, RZ, UR5 ;  /* 0x00000005ff367e24 */ /* 0x000fce000f8e00ff */
.L_x_12432:
        /* <DEDUP_REMOVED lines=20> */
.L_x_12431:
[----:B------:R-:W0:Y:S01]  /*213e90*/  LDCU.64 UR4, c[0x0][0x3c8] ;  /* 0x00007900ff0477ac */ /* 0x000e220008000a00 */
[----:B------:R-:W-:Y:S01]  /*213ea0*/  BSSY.RECONVERGENT B1, `(.L_x_12433) ;  /* 0x0000018000017945 */ /* 0x000fe20003800200 */
[----:B------:R-:W-:Y:S02]  /*213eb0*/  IMAD.MOV.U32 R14, RZ, RZ, RZ ;  /* 0x000000ffff0e7224 */ /* 0x000fe400078e00ff */
[----:B------:R-:W-:Y:S02]  /*213ec0*/  IMAD.MOV.U32 R57, RZ, RZ, RZ ;  /* 0x000000ffff397224 */ /* 0x000fe400078e00ff */
[----:B0-----:R-:W-:Y:S02]  /*213ed0*/  IMAD.U32 R55, RZ, RZ, UR4 ;  /* 0x00000004ff377e24 */ /* 0x001fe4000f8e00ff */
[----:B------:R-:W-:-:S07]  /*213ee0*/  IMAD.U32 R54, RZ, RZ, UR5 ;  /* 0x00000005ff367e24 */ /* 0x000fce000f8e00ff */
.L_x_12434:
        /* <DEDUP_REMOVED lines=20> */
.L_x_12433:
[----:B------:R-:W0:Y:S01]  /*214030*/  LDCU.64 UR4, c[0x0][0x3c8] ;  /* 0x00007900ff0477ac */ /* 0x000e220008000a00 */
[----:B------:R-:W-:Y:S01]  /*214040*/  BSSY.RECONVERGENT B1, `(.L_x_12435) ;  /* 0x0000018000017945 */ /* 0x000fe20003800200 */
[----:B------:R-:W-:Y:S02]  /*214050*/  IMAD.MOV.U32 R19, RZ, RZ, RZ ;  /* 0x000000ffff137224 */ /* 0x000fe400078e00ff */
[----:B------:R-:W-:Y:S02]  /*214060*/  IMAD.MOV.U32 R56, RZ, RZ, RZ ;  /* 0x000000ffff387224 */ /* 0x000fe400078e00ff */
[----:B0-----:R-:W-:Y:S02]  /*214070*/  IMAD.U32 R55, RZ, RZ, UR4 ;  /* 0x00000004ff377e24 */ /* 0x001fe4000f8e00ff */
[----:B------:R-:W-:-:S07]  /*214080*/  IMAD.U32 R54, RZ, RZ, UR5 ;  /* 0x00000005ff367e24 */ /* 0x000fce000f8e00ff */
.L_x_12436:
        /* <DEDUP_REMOVED lines=20> */
.L_x_12435:
[----:B------:R-:W0:Y:S01]  /*2141d0*/  LDCU.64 UR4, c[0x0][0x3c8] ;  /* 0x00007900ff0477ac */ /* 0x000e220008000a00 */
[----:B------:R-:W-:Y:S01]  /*2141e0*/  BSSY.RECONVERGENT B1, `(.L_x_12437) ;  /* 0x0000018000017945 */ /* 0x000fe20003800200 */
[----:B------:R-:W-:Y:S02]  /*2141f0*/  IMAD.MOV.U32 R12, RZ, RZ, RZ ;  /* 0x000000ffff0c7224 */ /* 0x000fe400078e00ff */
[----:B------:R-:W-:Y:S02]  /*214200*/  IMAD.MOV.U32 R57, RZ, RZ, RZ ;  /* 0x000000ffff397224 */ /* 0x000fe400078e00ff */
[----:B0-----:R-:W-:Y:S02]  /*214210*/  IMAD.U32 R55, RZ, RZ, UR4 ;  /* 0x00000004ff377e24 */ /* 0x001fe4000f8e00ff */
[----:B------:R-:W-:-:S07]  /*214220*/  IMAD.U32 R54, RZ, RZ, UR5 ;  /* 0x00000005ff367e24 */ /* 0x000fce000f8e00ff */
.L_x_12438:
        /* <DEDUP_REMOVED lines=20> */
.L_x_12437:
[----:B------:R-:W0:Y:S01]  /*214370*/  LDCU.64 UR4, c[0x0][0x3c8] ;  /* 0x00007900ff0477ac */ /* 0x000e220008000a00 */
[----:B------:R-:W-:Y:S01]  /*214380*/  BSSY.RECONVERGENT B1, `(.L_x_12439) ;  /* 0x0000018000017945 */ /* 0x000fe20003800200 */
[----:B------:R-:W-:Y:S02]  /*214390*/  IMAD.MOV.U32 R14, RZ, RZ, RZ ;  /* 0x000000ffff0e7224 */ /* 0x000fe400078e00ff */
[----:B------:R-:W-:Y:S02]  /*2143a0*/  IMAD.MOV.U32 R57, RZ, RZ, RZ ;  /* 0x000000ffff397224 */ /* 0x000fe400078e00ff */
[----:B0-----:R-:W-:Y:S02]  /*2143b0*/  IMAD.U32 R55, RZ, RZ, UR4 ;  /* 0x00000004ff377e24 */ /* 0x001fe4000f8e00ff */
[----:B------:R-:W-:-:S07]  /*2143c0*/  IMAD.U32 R54, RZ, RZ, UR5 ;  /* 0x00000005ff367e24 */ /* 0x000fce000f8e00ff */
.L_x_12440:
        /* <DEDUP_REMOVED lines=20> */
.L_x_12439:
[----:B------:R-:W0:Y:S01]  /*214510*/  LDCU.64 UR4, c[0x0][0x3c8] ;  /* 0x00007900ff0477ac */ /* 0x000e220008000a00 */
[----:B------:R-:W-:Y:S01]  /*214520*/  BSSY.RECONVERGENT B1, `(.L_x_12441) ;  /* 0x0000018000017945 */ /* 0x000fe20003800200 */
[----:B------:R-:W-:Y:S02]  /*214530*/  IMAD.MOV.U32 R19, RZ, RZ, RZ ;  /* 0x000000ffff137224 */ /* 0x000fe400078e00ff */
[----:B------:R-:W-:Y:S02]  /*214540*/  IMAD.MOV.U32 R56, RZ, RZ, RZ ;  /* 0x000000ffff387224 */ /* 0x000fe400078e00ff */
[----:B0-----:R-:W-:Y:S02]  /*214550*/  IMAD.U32 R55, RZ, RZ, UR4 ;  /* 0x00000004ff377e24 */ /* 0x001fe4000f8e00ff */
[----:B------:R-:W-:-:S07]  /*214560*/  IMAD.U32 R54, RZ, RZ, UR5 ;  /* 0x00000005ff367e24 */ /* 0x000fce000f8e00ff */
.L_x_12442:
        /* <DEDUP_REMOVED lines=20> */
.L_x_12441:
[----:B------:R-:W0:Y:S01]  /*2146b0*/  LDCU.64 UR4, c[0x0][0x3c8] ;  /* 0x00007900ff0477ac */ /* 0x000e220008000a00 */
[----:B------:R-:W-:Y:S01]  /*2146c0*/  BSSY.RECONVERGENT B1, `(.L_x_12443) ;  /* 0x0000018000017945 */ /* 0x000fe20003800200 */
[----:B------:R-:W-:Y:S02]  /*2146d0*/  IMAD.MOV.U32 R12, RZ, RZ, RZ ;  /* 0x000000ffff0c7224 */ /* 0x000fe400078e00ff */
[----:B------:R-:W-:Y:S02]  /*2146e0*/  IMAD.MOV.U32 R57, RZ, RZ, RZ ;  /* 0x000000ffff397224 */ /* 0x000fe400078e00ff */
[----:B0-----:R-:W-:Y:S02]  /*2146f0*/  IMAD.U32 R55, RZ, RZ, UR4 ;  /* 0x00000004ff377e24 */ /* 0x001fe4000f8e00ff */
[----:B------:R-:W-:-:S07]  /*214700*/  IMAD.U32 R54, RZ, RZ, UR5 ;  /* 0x00000005ff367e24 */ /* 0x000fce000f8e00ff */
.L_x_12444:
        /* <DEDUP_REMOVED lines=20> */
.L_x_12443:
[----:B------:R-:W0:Y:S01]  /*214850*/  LDCU.64 UR4, c[0x0][0x3c8] ;  /* 0x00007900ff0477ac */ /* 0x000e220008000a00 */
[----:B------:R-:W-:Y:S01]  /*214860*/  BSSY.RECONVERGENT B1, `(.L_x_12445) ;  /* 0x0000018000017945 */ /* 0x000fe20003800200 */
[----:B------:R-:W-:Y:S02]  /*214870*/  IMAD.MOV.U32 R14, RZ, RZ, RZ ;  /* 0x000000ffff0e7224 */ /* 0x000fe400078e00ff */
[----:B------:R-:W-:Y:S02]  /*214880*/  IMAD.MOV.U32 R57, RZ, RZ, RZ ;  /* 0x000000ffff397224 */ /* 0x000fe400078e00ff */
[----:B0-----:R-:W-:Y:S02]  /*214890*/  IMAD.U32 R55, RZ, RZ, UR4 ;  /* 0x00000004ff377e24 */ /* 0x001fe4000f8e00ff */
[----:B------:R-:W-:-:S07]  /*2148a0*/  IMAD.U32 R54, RZ, RZ, UR5 ;  /* 0x00000005ff367e24 */ /* 0x000fce000f8e00ff */
.L_x_12446:
        /* <DEDUP_REMOVED lines=20> */
.L_x_12445:
[----:B------:R-:W0:Y:S01]  /*2149f0*/  LDCU.64 UR4, c[0x0][0x3c8] ;  /* 0x00007900ff0477ac */ /* 0x000e220008000a00 */
[----:B------:R-:W-:Y:S01]  /*214a00*/  BSSY.RECONVERGENT B1, `(.L_x_12447) ;  /* 0x0000018000017945 */ /* 0x000fe20003800200 */
[----:B------:R-:W-:Y:S02]  /*214a10*/  IMAD.MOV.U32 R19, RZ, RZ, RZ ;  /* 0x000000ffff137224 */ /* 0x000fe400078e00ff */
[----:B------:R-:W-:Y:S02]  /*214a20*/  IMAD.MOV.U32 R56, RZ, RZ, RZ ;  /* 0x000000ffff387224 */ /* 0x000fe400078e00ff */
[----:B0-----:R-:W-:Y:S02]  /*214a30*/  IMAD.U32 R55, RZ, RZ, UR4 ;  /* 0x00000004ff377e24 */ /* 0x001fe4000f8e00ff */
[----:B------:R-:W-:-:S07]  /*214a40*/  IMAD.U32 R54, RZ, RZ, UR5 ;  /* 0x00000005ff367e24 */ /* 0x000fce000f8e00ff */
.L_x_12448:
        /* <DEDUP_REMOVED lines=20> */
.L_x_12447:
[----:B------:R-:W0:Y:S01]  /*214b90*/  LDCU.64 UR4, c[0x0][0x3c8] ;  /* 0x00007900ff0477ac */ /* 0x000e220008000a00 */
[----:B------:R-:W-:Y:S01]  /*214ba0*/  BSSY.RECONVERGENT B1, `(.L_x_12449) ;  /* 0x0000018000017945 */ /* 0x000fe20003800200 */
[----:B------:R-:W-:Y:S02]  /*214bb0*/  IMAD.MOV.U32 R12, RZ, RZ, RZ ;  /* 0x000000ffff0c7224 */ /* 0x000fe400078e00ff */
[----:B------:R-:W-:Y:S02]  /*214bc0*/  IMAD.MOV.U32 R57, RZ, RZ, RZ ;  /* 0x000000ffff397224 */ /* 0x000fe400078e00ff */
[----:B0-----:R-:W-:Y:S02]  /*214bd0*/  IMAD.U32 R55, RZ, RZ, UR4 ;  /* 0x00000004ff377e24 */ /* 0x001fe4000f8e00ff */
[----:B------:R-:W-:-:S07]  /*214be0*/  IMAD.U32 R54, RZ, RZ, UR5 ;  /* 0x00000005ff367e24 */ /* 0x000fce000f8e00ff */
.L_x_12450:
        /* <DEDUP_REMOVED lines=20> */
.L_x_12449:
[----:B------:R-:W0:Y:S01]  /*214d30*/  LDCU.64 UR4, c[0x0][0x3c8] ;  /* 0x00007900ff0477ac */ /* 0x000e220008000a00 */
[----:B------:R-:W-:Y:S01]  /*214d40*/  BSSY.RECONVERGENT B1, `(.L_x_12451) ;  /* 0x0000018000017945 */ /* 0x000fe20003800200 */
[----:B------:R-:W-:Y:S02]  /*214d50*/  IMAD.MOV.U32 R14, RZ, RZ, RZ ;  /* 0x000000ffff0e7224 */ /* 0x000fe400078e00ff */
[----:B------:R-:W-:Y:S02]  /*214d60*/  IMAD.MOV.U32 R57, RZ, RZ, RZ ;  /* 0x000000ffff397224 */ /* 0x000fe400078e00ff */
[----:B0-----:R-:W-:Y:S02]  /*214d70*/  IMAD.U32 R55, RZ, RZ, UR4 ;  /* 0x00000004ff377e24 */ /* 0x001fe4000f8e00ff */
[----:B------:R-:W-:-:S07]  /*214d80*/  IMAD.U32 R54, RZ, RZ, UR5 ;  /* 0x00000005ff367e24 */ /* 0x000fce000f8e00ff */
.L_x_12452:
        /* <DEDUP_REMOVED lines=20> */
.L_x_12451:
[----:B------:R-:W0:Y:S01]  /*214ed0*/  LDCU.64 UR4, c[0x0][0x3c8] ;  /* 0x00007900ff0477ac */ /* 0x000e220008000a00 */
[----:B------:R-:W-:Y:S01]  /*214ee0*/  BSSY.RECONVERGENT B1, `(.L_x_12453) ;  /* 0x0000018000017945 */ /* 0x000fe20003800200 */
[----:B------:R-:W-:Y:S02]  /*214ef0*/  IMAD.MOV.U32 R55, RZ, RZ, RZ ;  /* 0x000000ffff377224 */ /* 0x000fe400078e00ff */
[----:B------:R-:W-:Y:S02]  /*214f00*/  IMAD.MOV.U32 R57, RZ, RZ, RZ ;  /* 0x000000ffff397224 */ /* 0x000fe400078e00ff */
[----:B0-----:R-:W-:Y:S02]  /*214f10*/  IMAD.U32 R54, RZ, RZ, UR4 ;  /* 0x00000004ff367e24 */ /* 0x001fe4000f8e00ff */
[----:B------:R-:W-:-:S07]  /*214f20*/  IMAD.U32 R53, RZ, RZ, UR5 ;  /* 0x00000005ff357e24 */ /* 0x000fce000f8e00ff */
.L_x_12454:
        /* <DEDUP_REMOVED lines=20> */
.L_x_12453:
        /* <DEDUP_REMOVED lines=9> */
.L_x_12456:
        /* <DEDUP_REMOVED lines=20> */
.L_x_12455:
[----:B------:R-:W0:Y:S01]  /*215240*/  LDCU.64 UR4, c[0x0][0x3c8] ;  /* 0x00007900ff0477ac */ /* 0x000e220008000a00 */
[----:B------:R-:W-:Y:S01]  /*215250*/  BSSY.RECONVERGENT B1, `(.L_x_12457) ;  /* 0x0000018000017945 */ /* 0x000fe20003800200 */
[----:B------:R-:W-:Y:S02]  /*215260*/  IMAD.MOV.U32 R43, RZ, RZ, RZ ;  /* 0x000000ffff2b7224 */ /* 0x000fe400078e00ff */
[----:B------:R-:W-:Y:S02]  /*215270*/  IMAD.MOV.U32 R55, RZ, RZ, RZ ;  /* 0x000000ffff377224 */ /* 0x000fe400078e00ff */
[----:B0-----:R-:W-:Y:S02]  /*215280*/  IMAD.U32 R53, RZ, RZ, UR4 ;  /* 0x00000004ff357e24 */ /* 0x001fe4000f8e00ff */
[----:B------:R-:W-:-:S07]  /*215290*/  IMAD.U32 R54, RZ, RZ, UR5 ;  /* 0x00000005ff367e24 */ /* 0x000fce000f8e00ff */
.L_x_12458:
        /* <DEDUP_REMOVED lines=20> */
.L_x_12457:
[----:B------:R-:W0:Y:S01]  /*2153e0*/  LDCU.64 UR4, c[0x0][0x3c8] ;  /* 0x00007900ff0477ac */ /* 0x000e220008000a00 */
[----:B------:R-:W-:Y:S01]  /*2153f0*/  BSSY.RECONVERGENT B1, `(.L_x_12459) ;  /* 0x0000018000017945 */ /* 0x000fe20003800200 */
[----:B------:R-:W-:Y:S02]  /*215400*/  IMAD.MOV.U32 R12, RZ, RZ, RZ ;  /* 0x000000ffff0c7224 */ /* 0x000fe400078e00ff */
[----:B------:R-:W-:Y:S02]  /*215410*/  IMAD.MOV.U32 R57, RZ, RZ, RZ ;  /* 0x000000ffff397224 */ /* 0x000fe400078e00ff */
[----:B0-----:R-:W-:Y:S02]  /*215420*/  IMAD.U32 R55, RZ, RZ, UR4 ;  /* 0x00000004ff377e24 */ /* 0x001fe4000f8e00ff */
[----:B------:R-:W-:-:S07]  /*215430*/  IMAD.U32 R54, RZ, RZ, UR5 ;  /* 0x00000005ff367e24 */ /* 0x000fce000f8e00ff */
.L_x_12460:
        /* <DEDUP_REMOVED lines=20> */
.L_x_12459:
[----:B------:R-:W0:Y:S01]  /*215580*/  LDCU.64 UR4, c[0x0][0x3c8] ;  /* 0x00007900ff0477ac */ /* 0x000e220008000a00 */
[----:B------:R-:W-:Y:S01]  /*215590*/  BSSY.RECONVERGENT B1, `(.L_x_12461) ;  /* 0x0000018000017945 */ /* 0x000fe20003800200 */
[----:B------:R-:W-:Y:S02]  /*2155a0*/  IMAD.MOV.U32 R42, RZ, RZ, RZ ;  /* 0x000000ffff2a7224 */ /* 0x000fe400078e00ff */
[----:B------:R-:W-:Y:S02]  /*2155b0*/  IMAD.MOV.U32 R57, RZ, RZ, RZ ;  /* 0x000000ffff397224 */ /* 0x000fe400078e00ff */
[----:B0-----:R-:W-:Y:S02]  /*2155c0*/  IMAD.U32 R55, RZ, RZ, UR4 ;  /* 0x00000004ff377e24 */ /* 0x001fe4000f8e00ff */
[----:B------:R-:W-:-:S07]  /*2155d0*/  IMAD.U32 R54, RZ, RZ, UR5 ;  /* 0x00000005ff367e24 */ /* 0x000fce000f8e00ff */
.L_x_12462:
        /* <DEDUP_REMOVED lines=20> */
.L_x_12461:
[----:B------:R-:W0:Y:S01]  /*215720*/  LDCU.64 UR4, c[0x0][0x3c8] ;  /* 0x00007900ff0477ac */ /* 0x000e220008000a00 */
[----:B------:R-:W-:Y:S01]  /*215730*/  BSSY.RECONVERGENT B1, `(.L_x_12463) ;  /* 0x0000018000017945 */ /* 0x000fe20003800200 */
[----:B------:R-:W-:Y:S02]  /*215740*/  IMAD.MOV.U32 R43, RZ, RZ, RZ ;  /* 0x000000ffff2b7224 */ /* 0x000fe400078e00ff */
[----:B------:R-:W-:Y:S02]  /*215750*/  IMAD.MOV.U32 R56, RZ, RZ, RZ ;  /* 0x000000ffff387224 */ /* 0x000fe400078e00ff */
[----:B0-----:R-:W-:Y:S02]  /*215760*/  IMAD.U32 R55, RZ, RZ, UR4 ;  /* 0x00000004ff377e24 */ /* 0x001fe4000f8e00ff */
[----:B------:R-:W-:-:S07]  /*215770*/  IMAD.U32 R54, RZ, RZ, UR5 ;  /* 0x00000005ff367e24 */ /* 0x000fce000f8e00ff */
.L_x_12464:
        /* <DEDUP_REMOVED lines=20> */
.L_x_12463:
[----:B------:R-:W0:Y:S01]  /*2158c0*/  LDCU.64 UR4, c[0x0][0x3c8] ;  /* 0x00007900ff0477ac */ /* 0x000e220008000a00 */
[----:B------:R-:W-:Y:S01]  /*2158d0*/  BSSY.RECONVERGENT B1, `(.L_x_12465) ;  /* 0x0000018000017945 */ /* 0x000fe20003800200 */
[----:B------:R-:W-:Y:S02]  /*2158e0*/  IMAD.MOV.U32 R12, RZ, RZ, RZ ;  /* 0x000000ffff0c7224 */ /* 0x000fe400078e00ff */
[----:B------:R-:W-:Y:S02]  /*2158f0*/  IMAD.MOV.U32 R57, RZ, RZ, RZ ;  /* 0x000000ffff397224 */ /* 0x000fe400078e00ff */
[----:B0-----:R-:W-:Y:S02]  /*215900*/  IMAD.U32 R55, RZ, RZ, UR4 ;  /* 0x00000004ff377e24 */ /* 0x001fe4000f8e00ff */
[----:B------:R-:W-:-:S07]  /*215910*/  IMAD.U32 R54, RZ, RZ, UR5 ;  /* 0x00000005ff367e24 */ /* 0x000fce000f8e00ff */
.L_x_12466:
        /* <DEDUP_REMOVED lines=20> */
.L_x_12465:
[----:B------:R-:W0:Y:S01]  /*215a60*/  LDCU.64 UR4, c[0x0][0x3c8] ;  /* 0x00007900ff0477ac */ /* 0x000e220008000a00 */
[----:B------:R-:W-:Y:S01]  /*215a70*/  BSSY.RECONVERGENT B1, `(.L_x_12467) ;  /* 0x0000018000017945 */ /* 0x000fe20003800200 */
[----:B------:R-:W-:Y:S02]  /*215a80*/  IMAD.MOV.U32 R42, RZ, RZ, RZ ;  /* 0x000000ffff2a7224 */ /* 0x000fe400078e00ff */
[----:B------:R-:W-:Y:S02]  /*215a90*/  IMAD.MOV.U32 R57, RZ, RZ, RZ ;  /* 0x000000ffff397224 */ /* 0x000fe400078e00ff */
[----:B0-----:R-:W-:Y:S02]  /*215aa0*/  IMAD.U32 R55, RZ, RZ, UR4 ;  /* 0x00000004ff377e24 */ /* 0x001fe4000f8e00ff */
[----:B------:R-:W-:-:S07]  /*215ab0*/  IMAD.U32 R54, RZ, RZ, UR5 ;  /* 0x00000005ff367e24 */ /* 0x000fce000f8e00ff */
.L_x_12468:
        /* <DEDUP_REMOVED lines=20> */
.L_x_12467:
[----:B------:R-:W0:Y:S01]  /*215c00*/  LDCU.64 UR4, c[0x0][0x3c8] ;  /* 0x00007900ff0477ac */ /* 0x000e220008000a00 */
[----:B------:R-:W-:Y:S01]  /*215c10*/  BSSY.RECONVERGENT B1, `(.L_x_12469) ;  /* 0x0000018000017945 */ /* 0x000fe20003800200 */
[----:B------:R-:W-:Y:S02]  /*215c20*/  IMAD.MOV.U32 R43, RZ, RZ, RZ ;  /* 0x000000ffff2b7224 */ /* 0x000fe400078e00ff */
[----:B------:R-:W-:Y:S02]  /*215c30*/  IMAD.MOV.U32 R56, RZ, RZ, RZ ;  /* 0x000000ffff387224 */ /* 0x000fe400078e00ff */
[----:B0-----:R-:W-:Y:S02]  /*215c40*/  IMAD.U32 R55, RZ, RZ, UR4 ;  /* 0x00000004ff377e24 */ /* 0x001fe4000f8e00ff */
[----:B------:R-:W-:-:S07]  /*215c50*/  IMAD.U32 R54, RZ, RZ, UR5 ;  /* 0x00000005ff367e24 */ /* 0x000fce000f8e00ff */
.L_x_12470:
        /* <DEDUP_REMOVED lines=20> */
.L_x_12469:
[----:B------:R-:W0:Y:S01]  /*215da0*/  LDCU.64 UR4, c[0x0][0x3c8] ;  /* 0x00007900ff0477ac */ /* 0x000e220008000a00 */
[----:B------:R-:W-:Y:S01]  /*215db0*/  BSSY.RECONVERGENT B1, `(.L_x_12471) ;  /* 0x0000018000017945 */ /* 0x000fe20003800200 */
[----:B------:R-:W-:Y:S02]  /*215dc0*/  IMAD.MOV.U32 R12, RZ, RZ, RZ ;  /* 0x000000ffff0c7224 */ /* 0x000fe400078e00ff */
[----:B------:R-:W-:Y:S02]  /*215dd0*/  IMAD.MOV.U32 R57, RZ, RZ, RZ ;  /* 0x000000ffff397224 */ /* 0x000fe400078e00ff */
[----:B0-----:R-:W-:Y:S02]  /*215de0*/  IMAD.U32 R55, RZ, RZ, UR4 ;  /* 0x00000004ff377e24 */ /* 0x001fe4000f8e00ff */
[----:B------:R-:W-:-:S07]  /*215df0*/  IMAD.U32 R54, RZ, RZ, UR5 ;  /* 0x00000005ff367e24 */ /* 0x000fce000f8e00ff */
.L_x_12472:
        /* <DEDUP_REMOVED lines=20> */
.L_x_12471:
[----:B------:R-:W0:Y:S01]  /*215f40*/  LDCU.64 UR4, c[0x0][0x3c8] ;  /* 0x00007900ff0477ac */ /* 0x000e220008000a00 */
[----:B------:R-:W-:Y:S01]  /*215f50*/  BSSY.RECONVERGENT B1, `(.L_x_12473) ;  /* 0x0000018000017945 */ /* 0x000fe20003800200 */
[----:B------:R-:W-:Y:S02]  /*215f60*/  IMAD.MOV.U32 R42, RZ, RZ, RZ ;  /* 0x000000ffff2a7224 */ /* 0x000fe400078e00ff */
[----:B------:R-:W-:Y:S02]  /*215f70*/  IMAD.MOV.U32 R57, RZ, RZ, RZ ;  /* 0x000000ffff397224 */ /* 0x000fe400078e00ff */
[----:B0-----:R-:W-:Y:S02]  /*215f80*/  IMAD.U32 R55, RZ, RZ, UR4 ;  /* 0x00000004ff377e24 */ /* 0x001fe4000f8e00ff */
[----:B------:R-:W-:-:S07]  /*215f90*/  IMAD.U32 R54, RZ, RZ, UR5 ;  /* 0x00000005ff367e24 */ /* 0x000fce000f8e00ff */
.L_x_12474:
        /* <DEDUP_REMOVED lines=20> */
.L_x_12473:
[----:B------:R-:W0:Y:S01]  /*2160e0*/  LDCU.64 UR4, c[0x0][0x3c8] ;  /* 0x00007900ff0477ac */ /* 0x000e220008000a00 */
[----:B------:R-:W-:Y:S01]  /*2160f0*/  BSSY.RECONVERGENT B1, `(.L_x_12475) ;  /* 0x0000018000017945 */ /* 0x000fe20003800200 */
[----:B------:R-:W-:Y:S02]  /*216100*/  IMAD.MOV.U32 R43, RZ, RZ, RZ ;  /* 0x000000ffff2b7224 */ /* 0x000fe400078e00ff */
[----:B------:R-:W-:Y:S02]  /*216110*/  IMAD.MOV.U32 R56, RZ, RZ, RZ ;  /* 0x000000ffff387224 */ /* 0x000fe400078e00ff */
[----:B0-----:R-:W-:Y:S02]  /*216120*/  IMAD.U32 R55, RZ, RZ, UR4 ;  /* 0x00000004ff377e24 */ /* 0x001fe4000f8e00ff */
[----:B------:R-:W-:-:S07]  /*216130*/  IMAD.U32 R54, RZ, RZ, UR5 ;  /* 0x00000005ff367e24 */ /* 0x000fce000f8e00ff */
.L_x_12476:
        /* <DEDUP_REMOVED lines=20> */
.L_x_12475:
[----:B------:R-:W0:Y:S01]  /*216280*/  LDCU.64 UR4, c[0x0][0x3c8] ;  /* 0x00007900ff0477ac */ /* 0x000e220008000a00 */
[----:B------:R-:W-:Y:S01]  /*216290*/  BSSY.RECONVERGENT B1, `(.L_x_12477) ;  /* 0x0000018000017945 */ /* 0x000fe20003800200 */
[----:B------:R-:W-:Y:S02]  /*2162a0*/  IMAD.MOV.U32 R12, RZ, RZ, RZ ;  /* 0x000000ffff0c7224 */ /* 0x000fe400078e00ff */
[----:B------:R-:W-:Y:S02]  /*2162b0*/  IMAD.MOV.U32 R57, RZ, RZ, RZ ;  /* 0x000000ffff397224 */ /* 0x000fe400078e00ff */
[----:B0-----:R-:W-:Y:S02]  /*2162c0*/  IMAD.U32 R55, RZ, RZ, UR4 ;  /* 0x00000004ff377e24 */ /* 0x001fe4000f8e00ff */
[----:B------:R-:W-:-:S07]  /*2162d0*/  IMAD.U32 R54, RZ, RZ, UR5 ;  /* 0x00000005ff367e24 */ /* 0x000fce000f8e00ff */
.L_x_12478:
        /* <DEDUP_REMOVED lines=20> */
.L_x_12477:
[----:B------:R-:W0:Y:S01]  /*216420*/  LDCU.64 UR4, c[0x0][0x3c8] ;  /* 0x00007900ff0477ac */ /* 0x000e220008000a00 */
[----:B------:R-:W-:Y:S01]  /*216430*/  BSSY.RECONVERGENT B1, `(.L_x_12479) ;  /* 0x0000018000017945 */ /* 0x000fe20003800200 */
[----:B------:R-:W-:Y:S02]  /*216440*/  IMAD.MOV.U32 R42, RZ, RZ, RZ ;  /* 0x000000ffff2a7224 */ /* 0x000fe400078e00ff */
[----:B------:R-:W-:Y:S02]  /*216450*/  IMAD.MOV.U32 R57, RZ, RZ, RZ ;  /* 0x000000ffff397224 */ /* 0x000fe400078e00ff */
[----:B0-----:R-:W-:Y:S02]  /*216460*/  IMAD.U32 R55, RZ, RZ, UR4 ;  /* 0x00000004ff377e24 */ /* 0x001fe4000f8e00ff */
[----:B------:R-:W-:-:S07]  /*216470*/  IMAD.U32 R54, RZ, RZ, UR5 ;  /* 0x00000005ff367e24 */ /* 0x000fce000f8e00ff */
.L_x_12480:
        /* <DEDUP_REMOVED lines=20> */
.L_x_12479:
[----:B------:R-:W0:Y:S01]  /*2165c0*/  LDCU.64 UR4, c[0x0][0x3c8] ;  /* 0x00007900ff0477ac */ /* 0x000e220008000a00 */
[----:B------:R-:W-:Y:S01]  /*2165d0*/  BSSY.RECONVERGENT B1, `(.L_x_12481) ;  /* 0x0000018000017945 */ /* 0x000fe20003800200 */
[----:B------:R-:W-:Y:S02]  /*2165e0*/  IMAD.MOV.U32 R43, RZ, RZ, RZ ;  /* 0x000000ffff2b7224 */ /* 0x000fe400078e00ff */
[----:B------:R-:W-:Y:S02]  /*2165f0*/  IMAD.MOV.U32 R56, RZ, RZ, RZ ;  /* 0x000000ffff387224 */ /* 0x000fe400078e00ff */
[----:B0-----:R-:W-:Y:S02]  /*216600*/  IMAD.U32 R55, RZ, RZ, UR4 ;  /* 0x00000004ff377e24 */ /* 0x001fe4000f8e00ff */
[----:B------:R-:W-:-:S07]  /*216610*/  IMAD.U32 R54, RZ, RZ, UR5 ;  /* 0x00000005ff367e24 */ /* 0x000fce000f8e00ff */
.L_x_12482:
        /* <DEDUP_REMOVED lines=20> */
.L_x_12481:
[----:B------:R-:W0:Y:S01]  /*216760*/  LDCU.64 UR4, c[0x0][0x3c8] ;  /* 0x00007900ff0477ac */ /* 0x000e220008000a00 */
[----:B------:R-:W-:Y:S01]  /*216770*/  BSSY.RECONVERGENT B1, `(.L_x_12483) ;  /* 0x0000018000017945 */ /* 0x000fe20003800200 */
[----:B------:R-:W-:Y:S02]  /*216780*/  IMAD.MOV.U32 R12, RZ, RZ, RZ ;  /* 0x000000ffff0c7224 */ /* 0x000fe400078e00ff */
[----:B------:R-:W-:Y:S02]  /*216790*/  IMAD.MOV.U32 R57, RZ, RZ, RZ ;  /* 0x000000ffff397224 */ /* 0x000fe400078e00ff */
[----:B0-----:R-:W-:Y:S02]  /*2167a0*/  IMAD.U32 R55, RZ, RZ, UR4 ;  /* 0x00000004ff377e24 */ /* 0x001fe4000f8e00ff */
[----:B------:R-:W-:-:S07]  /*2167b0*/  IMAD.U32 R54, RZ, RZ, UR5 ;  /* 0x00000005ff367e24 */ /* 0x000fce000f8e00ff */
.L_x_12484:
        /* <DEDUP_REMOVED lines=20> */
.L_x_12483:
[----:B------:R-:W0:Y:S01]  /*216900*/  LDCU.64 UR4, c[0x0][0x3c8] ;  /* 0x00007900ff0477ac */ /* 0x000e220008000a00 */
[----:B------:R-:W-:Y:S01]  /*216910*/  BSSY.RECONVERGENT B1, `(.L_x_12485) ;  /* 0x0000018000017945 */ /* 0x000fe20003800200 */
[----:B------:R-:W-:Y:S02]  /*216920*/  IMAD.MOV.U32 R42, RZ, RZ, RZ ;  /* 0x000000ffff2a7224 */ /* 0x000fe400078e00ff */
[----:B------:R-:W-:Y:S02]  /*216930*/  IMAD.MOV.U32 R57, RZ, RZ, RZ ;  /* 0x000000ffff397224 */ /* 0x000fe400078e00ff */
[----:B0-----:R-:W-:Y:S02]  /*216940*/  IMAD.U32 R55, RZ, RZ, UR4 ;  /* 0x00000004ff377e24 */ /* 0x001fe4000f8e00ff */
[----:B------:R-:W-:-:S07]  /*216950*/  IMAD.U32 R54, RZ, RZ, UR5 ;  /* 0x00000005ff367e24 */ /* 0x000fce000f8e00ff */
.L_x_12486:
        /* <DEDUP_REMOVED lines=20> */
.L_x_12485:
[----:B------:R-:W0:Y:S01]  /*216aa0*/  LDCU.64 UR4, c[0x0][0x3c8] ;  /* 0x00007900ff0477ac */ /* 0x000e220008000a00 */
[----:B------:R-:W-:Y:S01]  /*216ab0*/  BSSY.RECONVERGENT B1, `(.L_x_12487) ;  /* 0x0000018000017945 */ /* 0x000fe20003800200 */
[----:B------:R-:W-:Y:S02]  /*216ac0*/  IMAD.MOV.U32 R43, RZ, RZ, RZ ;  /* 0x000000ffff2b7224 */ /* 0x000fe400078e00ff */
[----:B------:R-:W-:Y:S02]  /*216ad0*/  IMAD.MOV.U32 R56, RZ, RZ, RZ ;  /* 0x000000ffff387224 */ /* 0x000fe400078e00ff */
[----:B0-----:R-:W-:Y:S02]  /*216ae0*/  IMAD.U32 R55, RZ, RZ, UR4 ;  /* 0x00000004ff377e24 */ /* 0x001fe4000f8e00ff */
[----:B------:R-:W-:-:S07]  /*216af0*/  IMAD.U32 R54, RZ, RZ, UR5 ;  /* 0x00000005ff367e24 */ /* 0x000fce000f8e00ff */
.L_x_12488:
        /* <DEDUP_REMOVED lines=20> */
.L_x_12487:
[----:B------:R-:W0:Y:S01]  /*216c40*/  LDCU.64 UR4, c[0x0][0x3c8] ;  /* 0x00007900ff0477ac */ /* 0x000e220008000a00 */
[----:B------:R-:W-:Y:S01]  /*216c50*/  BSSY.RECONVERGENT B1, `(.L_x_12489) ;  /* 0x0000018000017945 */ /* 0x000fe20003800200 */
[----:B------:R-:W-:Y:S02]  /*216c60*/  IMAD.MOV.U32 R12, RZ, RZ, RZ ;  /* 0x000000ffff0c7224 */ /* 0x000fe400078e00ff */
[----:B------:R-:W-:Y:S02]  /*216c70*/  IMAD.MOV.U32 R57, RZ, RZ, RZ ;  /* 0x000000ffff397224 */ /* 0x000fe400078e00ff */
[----:B0-----:R-:W-:Y:S02]  /*216c80*/  IMAD.U32 R55, RZ, RZ, UR4 ;  /* 0x00000004ff377e24 */ /* 0x001fe4000f8e00ff */
[----:B------:R-:W-:-:S07]  /*216c90*/  IMAD.U32 R54, RZ, RZ, UR5 ;  /* 0x00000005ff367e24 */ /* 0x000fce000f8e00ff */
.L_x_12490:
        /* <DEDUP_REMOVED lines=20> */
.L_x_12489:
[----:B------:R-:W0:Y:S01]  /*216de0*/  LDCU.64 UR4, c[0x0][0x3c8] ;  /* 0x00007900ff0477ac */ /* 0x000e220008000a00 */
[----:B------:R-:W-:Y:S01]  /*216df0*/  BSSY.RECONVERGENT B1, `(.L_x_12491) ;  /* 0x0000018000017945 */ /* 0x000fe20003800200 */
[----:B------:R-:W-:Y:S02]  /*216e00*/  IMAD.MOV.U32 R42, RZ, RZ, RZ ;  /* 0x000000ffff2a7224 */ /* 0x000fe400078e00ff */
[----:B------:R-:W-:Y:S02]  /*216e10*/  IMAD.MOV.U32 R57, RZ, RZ, RZ ;  /* 0x000000ffff397224 */ /* 0x000fe400078e00ff */
[----:B0-----:R-:W-:Y:S02]  /*216e20*/  IMAD.U32 R55, RZ, RZ, UR4 ;  /* 0x00000004ff377e24 */ /* 0x001fe4000f8e00ff */
[----:B------:R-:W-:-:S07]  /*216e30*/  IMAD.U32 R54, RZ, RZ, UR5 ;  /* 0x00000005ff367e24 */ /* 0x000fce000f8e00ff */
.L_x_12492:
        /* <DEDUP_REMOVED lines=20> */
.L_x_12491:
[----:B------:R-:W0:Y:S01]  /*216f80*/  LDCU.64 UR4, c[0x0][0x3c8] ;  /* 0x00007900ff0477ac */ /* 0x000e220008000a00 */
[----:B------:R-:W-:Y:S01]  /*216f90*/  BSSY.RECONVERGENT B1, `(.L_x_12493) ;  /* 0x0000018000017945 */ /* 0x000fe20003800200 */
[----:B------:R-:W-:Y:S02]  /*216fa0*/  IMAD.MOV.U32 R55, RZ, RZ, RZ ;  /* 0x000000ffff377224 */ /* 0x000fe400078e00ff */
[----:B------:R-:W-:Y:S02]  /*216fb0*/  IMAD.MOV.U32 R57, RZ, RZ, RZ ;  /* 0x000000ffff397224 */ /* 0x000fe400078e00ff */
[----:B0-----:R-:W-:Y:S02]  /*216fc0*/  IMAD.U32 R54, RZ, RZ, UR4 ;  /* 0x00000004ff367e24 */ /* 0x001fe4000f8e00ff */
[----:B------:R-:W-:-:S07]  /*216fd0*/  IMAD.U32 R53, RZ, RZ, UR5 ;  /* 0x00000005ff357e24 */ /* 0x000fce000f8e00ff */
.L_x_12494:
        /* <DEDUP_REMOVED lines=20> */
.L_x_12493:
        /* <DEDUP_REMOVED lines=9> */
.L_x_12496:
        /* <DEDUP_REMOVED lines=20> */
.L_x_12495:
[----:B------:R-:W0:Y:S01]  /*2172f0*/  LDCU.64 UR4, c[0x0][0x3c8] ;  /* 0x00007900ff0477ac */ /* 0x000e220008000a00 */
[----:B------:R-:W-:Y:S01]  /*217300*/  BSSY.RECONVERGENT B1, `(.L_x_12497) ;  /* 0x0000018000017945 */ /* 0x000fe20003800200 */
[----:B------:R-:W-:Y:S02]  /*217310*/  IMAD.MOV.U32 R48, RZ, RZ, RZ ;  /* 0x000000ffff307224 */ /* 0x000fe400078e00ff */
[----:B------:R-:W-:Y:S02]  /*217320*/  IMAD.MOV.U32 R55, RZ, RZ, RZ ;  /* 0x000000ffff377224 */ /* 0x000fe400078e00ff */
[----:B0-----:R-:W-:Y:S02]  /*217330*/  IMAD.U32 R53, RZ, RZ, UR4 ;  /* 0x00000004ff357e24 */ /* 0x001fe4000f8e00ff */
[----:B------:R-:W-:-:S07]  /*217340*/  IMAD.U32 R54, RZ, RZ, UR5 ;  /* 0x00000005ff367e24 */ /* 0x000fce000f8e00ff */
.L_x_12498:
        /* <DEDUP_REMOVED lines=20> */
.L_x_12497:
[----:B------:R-:W0:Y:S01]  /*217490*/  LDCU.64 UR4, c[0x0][0x3c8] ;  /* 0x00007900ff0477ac */ /* 0x000e220008000a00 */
[----:B------:R-:W-:Y:S01]  /*2174a0*/  BSSY.RECONVERGENT B1, `(.L_x_12499) ;  /* 0x0000018000017945 */ /* 0x000fe20003800200 */
[----:B------:R-:W-:Y:S02]  /*2174b0*/  IMAD.MOV.U32 R42, RZ, RZ, RZ ;  /* 0x000000ffff2a7224 */ /* 0x000fe400078e00ff */
[----:B------:R-:W-:Y:S02]  /*2174c0*/  IMAD.MOV.U32 R57, RZ, RZ, RZ ;  /* 0x000000ffff397224 */ /* 0x000fe400078e00ff */
[----:B0-----:R-:W-:Y:S02]  /*2174d0*/  IMAD.U32 R54, RZ, RZ, UR4 ;  /* 0x00000004ff367e24 */ /* 0x001fe4000f8e00ff */
[----:B------:R-:W-:-:S07]  /*2174e0*/  IMAD.U32 R55, RZ, RZ, UR5 ;  /* 0x00000005ff377e24 */ /* 0x000fce000f8e00ff */
.L_x_12500:
        /* <DEDUP_REMOVED lines=20> */
.L_x_12499:
[----:B------:R-:W0:Y:S01]  /*217630*/  LDCU.64 UR4, c[0x0][0x3c8] ;  /* 0x00007900ff0477ac */ /* 0x000e220008000a00 */
[----:B------:R-:W-:Y:S01]  /*217640*/  BSSY.RECONVERGENT B1, `(.L_x_12501) ;  /* 0x0000018000017945 */ /* 0x000fe20003800200 */
[----:B------:R-:W-:Y:S02]  /*217650*/  IMAD.MOV.U32 R43, RZ, RZ, RZ ;  /* 0x000000ffff2b7224 */ /* 0x000fe400078e00ff */
[----:B------:R-:W-:Y:S02]  /*217660*/  IMAD.MOV.U32 R56, RZ, RZ, RZ ;  /* 0x000000ffff387224 */ /* 0x000fe400078e00ff */
[----:B0-----:R-:W-:Y:S02]  /*217670*/  IMAD.U32 R54, RZ, RZ, UR4 ;  /* 0x00000004ff367e24 */ /* 0x001fe4000f8e00ff */
[----:B------:R-:W-:-:S07]  /*217680*/  IMAD.U32 R55, RZ, RZ, UR5 ;  /* 0x00000005ff377e24 */ /* 0x000fce000f8e00ff */
.L_x_12502:
        /* <DEDUP_REMOVED lines=20> */
.L_x_12501:
[----:B------:R-:W0:Y:S01]  /*2177d0*/  LDCU.64 UR4, c[0x0][0x3c8] ;  /* 0x00007900ff0477ac */ /* 0x000e220008000a00 */
[----:B------:R-:W-:Y:S01]  /*2177e0*/  BSSY.RECONVERGENT B1, `(.L_x_12503) ;  /* 0x0000018000017945 */ /* 0x000fe20003800200 */
[----:B------:R-:W-:Y:S02]  /*2177f0*/  IMAD.MOV.U32 R48, RZ, RZ, RZ ;  /* 0x000000ffff307224 */ /* 0x000fe400078e00ff */
[----:B------:R-:W-:Y:S02]  /*217800*/  IMAD.MOV.U32 R57, RZ, RZ, RZ ;  /* 0x000000ffff397224 */ /* 0x000fe400078e00ff */
[----:B0-----:R-:W-:Y:S02]  /*217810*/  IMAD.U32 R54, RZ, RZ, UR4 ;  /* 0x00000004ff367e24 */ /* 0x001fe4000f8e00ff */
[----:B------:R-:W-:-:S07]  /*217820*/  IMAD.U32 R55, RZ, RZ, UR5 ;  /* 0x00000005ff377e24 */ /* 0x000fce000f8e00ff */
.L_x_12504:
        /* <DEDUP_REMOVED lines=20> */
.L_x_12503:
[----:B------:R-:W0:Y:S01]  /*217970*/  LDCU.64 UR4, c[0x0][0x3c8] ;  /* 0x00007900ff0477ac */ /* 0x000e220008000a00 */
[----:B------:R-:W-:Y:S01]  /*217980*/  BSSY.RECONVERGENT B1, `(.L_x_12505) ;  /* 0x0000018000017945 */ /* 0x000fe20003800200 */
[----:B------:R-:W-:Y:S02]  /*217990*/  IMAD.MOV.U32 R42, RZ, RZ, RZ ;  /* 0x000000ffff2a7224 */ /* 0x000fe400078e00ff */
[----:B------:R-:W-:Y:S02]  /*2179a0*/  IMAD.MOV.U32 R57, RZ, RZ, RZ ;  /* 0x000000ffff397224 */ /* 0x000fe400078e00ff */
[----:B0-----:R-:W-:Y:S02]  /*2179b0*/  IMAD.U32 R54, RZ, RZ, UR4 ;  /* 0x00000004ff367e24 */ /* 0x001fe4000f8e00ff */
[----:B------:R-:W-:-:S07]  /*2179c0*/  IMAD.U32 R55, RZ, RZ, UR5 ;  /* 0x00000005ff377e24 */ /* 0x000fce000f8e00ff */
.L_x_12506:
        /* <DEDUP_REMOVED lines=20> */
.L_x_12505:
[----:B------:R-:W0:Y:S01]  /*217b10*/  LDCU.64 UR4, c[0x0][0x3c8] ;  /* 0x00007900ff0477ac */ /* 0x000e220008000a00 */
[----:B------:R-:W-:Y:S01]  /*217b20*/  BSSY.RECONVERGENT B1, `(.L_x_12507) ;  /* 0x0000018000017945 */ /* 0x000fe20003800200 */
[----:B------:R-:W-:Y:S02]  /*217b30*/  IMAD.MOV.U32 R43, RZ, RZ, RZ ;  /* 0x000000ffff2b7224 */ /* 0x000fe400078e00ff */
[----:B------:R-:W-:Y:S02]  /*217b40*/  IMAD.MOV.U32 R56, RZ, RZ, RZ ;  /* 0x000000ffff387224 */ /* 0x000fe400078e00ff */
[----:B0-----:R-:W-:Y:S02]  /*217b50*/  IMAD.U32 R54, RZ, RZ, UR4 ;  /* 0x00000004ff367e24 */ /* 0x001fe4000f8e00ff */
[----:B------:R-:W-:-:S07]  /*217b60*/  IMAD.U32 R55, RZ, RZ, UR5 ;  /* 0x00000005ff377e24 */ /* 0x000fce000f8e00ff */
.L_x_12508:
        /* <DEDUP_REMOVED lines=20> */
.L_x_12507:
[----:B------:R-:W0:Y:S01]  /*217cb0*/  LDCU.64 UR4, c[0x0][0x3c8] ;  /* 0x00007900ff0477ac */ /* 0x000e220008000a00 */
[----:B------:R-:W-:Y:S01]  /*217cc0*/  BSSY.RECONVERGENT B1, `(.L_x_12509) ;  /* 0x0000018000017945 */ /* 0x000fe20003800200 */
[----:B------:R-:W-:Y:S02]  /*217cd0*/  IMAD.MOV.U32 R48, RZ, RZ, RZ ;  /* 0x000000ffff307224 */ /* 0x000fe400078e00ff */
[----:B------:R-:W-:Y:S02]  /*217ce0*/  IMAD.MOV.U32 R57, RZ, RZ, RZ ;  /* 0x000000ffff397224 */ /* 0x000fe400078e00ff */
[----:B0-----:R-:W-:Y:S02]  /*217cf0*/  IMAD.U32 R54, RZ, RZ, UR4 ;  /* 0x00000004ff367e24 */ /* 0x001fe4000f8e00ff */
[----:B------:R-:W-:-:S07]  /*217d00*/  IMAD.U32 R55, RZ, RZ, UR5 ;  /* 0x00000005ff377e24 */ /* 0x000fce000f8e00ff */
.L_x_12510:
        /* <DEDUP_REMOVED lines=20> */
.L_x_12509:
[----:B------:R-:W0:Y:S01]  /*217e50*/  LDCU.64 UR4, c[0x0][0x3c8] ;  /* 0x00007900ff0477ac */ /* 0x000e220008000a00 */
[----:B------:R-:W-:Y:S01]  /*217e60*/  BSSY.RECONVERGENT B1, `(.L_x_12511) ;  /* 0x0000018000017945 */ /* 0x000fe20003800200 */
[----:B------:R-:W-:Y:S02]  /*217e70*/  IMAD.MOV.U32 R42, RZ, RZ, RZ ;  /* 0x000000ffff2a7224 */ /* 0x000fe400078e00ff */
[----:B------:R-:W-:Y:S02]  /*217e80*/  IMAD.MOV.U32 R57, RZ, RZ, RZ ;  /* 0x000000ffff397224 */ /* 0x000fe400078e00ff */
[----:B0-----:R-:W-:Y:S02]  /*217e90*/  IMAD.U32 R54, RZ, RZ, UR4 ;  /* 0x00000004ff367e24 */ /* 0x001fe4000f8e00ff */
[----:B------:R-:W-:-:S07]  /*217ea0*/  IMAD.U32 R55, RZ, RZ, UR5 ;  /* 0x00000005ff377e24 */ /* 0x000fce000f8e00ff */
.L_x_12512:
        /* <DEDUP_REMOVED lines=20> */
.L_x_12511:
[----:B------:R-:W0:Y:S01]  /*217ff0*/  LDCU.64 UR4, c[0x0][0x3c8] ;  /* 0x00007900ff0477ac */ /* 0x000e220008000a00 */
[----:B------:R-:W-:Y:S01]  /*218000*/  BSSY.RECONVERGENT B1, `(.L_x_12513) ;  /* 0x0000018000017945 */ /* 0x000fe20003800200 */
[----:B------:R-:W-:Y:S02]  /*218010*/  IMAD.MOV.U32 R43, RZ, RZ, RZ ;  /* 0x000000ffff2b7224 */ /* 0x000fe400078e00ff */
[----:B------:R-:W-:Y:S02]  /*218020*/  IMAD.MOV.U32 R56, RZ, RZ, RZ ;  /* 0x000000ffff387224 */ /* 0x000fe400078e00ff */
[----:B0-----:R-:W-:Y:S02]  /*218030*/  IMAD.U32 R54, RZ, RZ, UR4 ;  /* 0x00000004ff367e24 */ /* 0x001fe4000f8e00ff */
[----:B------:R-:W-:-:S07]  /*218040*/  IMAD.U32 R55, RZ, RZ, UR5 ;  /* 0x00000005ff377e24 */ /* 0x000fce000f8e00ff */
.L_x_12514:
        /* <DEDUP_REMOVED lines=20> */
.L_x_12513:
[----:B------:R-:W0:Y:S01]  /*218190*/  LDCU.64 UR4, c[0x0][0x3c8] ;  /* 0x00007900ff0477ac */ /* 0x000e220008000a00 */
[----:B------:R-:W-:Y:S01]  /*2181a0*/  BSSY.RECONVERGENT B1, `(.L_x_12515) ;  /* 0x0000018000017945 */ /* 0x000fe20003800200 */
[----:B------:R-:W-:Y:S02]  /*2181b0*/  IMAD.MOV.U32 R48, RZ, RZ, RZ ;  /* 0x000000ffff307224 */ /* 0x000fe400078e00ff */
[----:B------:R-:W-:Y:S02]  /*2181c0*/  IMAD.MOV.U32 R57, RZ, RZ, RZ ;  /* 0x000000ffff397224 */ /* 0x000fe400078e00ff */
[----:B0-----:R-:W-:Y:S02]  /*2181d0*/  IMAD.U32 R54, RZ, RZ, UR4 ;  /* 0x00000004ff367e24 */ /* 0x001fe4000f8e00ff */
[----:B------:R-:W-:-:S07]  /*2181e0*/  IMAD.U32 R55, RZ, RZ, UR5 ;  /* 0x00000005ff377e24 */ /* 0x000fce000f8e00ff */
.L_x_12516:
        /* <DEDUP_REMOVED lines=20> */
.L_x_12515:
[----:B------:R-:W0:Y:S01]  /*218330*/  LDCU.64 UR4, c[0x0][0x3c8] ;  /* 0x00007900ff0477ac */ /* 0x000e220008000a00 */
[----:B------:R-:W-:Y:S01]  /*218340*/  BSSY.RECONVERGENT B1, `(.L_x_12517) ;  /* 0x0000018000017945 */ /* 0x000fe20003800200 */
[----:B------:R-:W-:Y:S02]  /*218350*/  IMAD.MOV.U32 R42, RZ, RZ, RZ ;  /* 0x000000ffff2a7224 */ /* 0x000fe400078e00ff */
[----:B------:R-:W-:Y:S02]  /*218360*/  IMAD.MOV.U32 R57, RZ, RZ, RZ ;  /* 0x000000ffff397224 */ /* 0x000fe400078e00ff */
[----:B0-----:R-:W-:Y:S02]  /*218370*/  IMAD.U32 R54, RZ, RZ, UR4 ;  /* 0x00000004ff367e24 */ /* 0x001fe4000f8e00ff */
[----:B------:R-:W-:-:S07]  /*218380*/  IMAD.U32 R55, RZ, RZ, UR5 ;  /* 0x00000005ff377e24 */ /* 0x000fce000f8e00ff */
.L_x_12518:
        /* <DEDUP_REMOVED lines=20> */
.L_x_12517:
[----:B------:R-:W0:Y:S01]  /*2184d0*/  LDCU.64 UR4, c[0x0][0x3c8] ;  /* 0x00007900ff0477ac */ /* 0x000e220008000a00 */
[----:B------:R-:W-:Y:S01]  /*2184e0*/  BSSY.RECONVERGENT B1, `(.L_x_12519) ;  /* 0x0000018000017945 */ /* 0x000fe20003800200 */
[----:B------:R-:W-:Y:S02]  /*2184f0*/  IMAD.MOV.U32 R43, RZ, RZ, RZ ;  /* 0x000000ffff2b7224 */ /* 0x000fe400078e00ff */
[----:B------:R-:W-:Y:S02]  /*218500*/  IMAD.MOV.U32 R56, RZ, RZ, RZ ;  /* 0x000000ffff387224 */ /* 0x000fe400078e00ff */
[----:B0-----:R-:W-:Y:S02]  /*218510*/  IMAD.U32 R54, RZ, RZ, UR4 ;  /* 0x00000004ff367e24 */ /* 0x001fe4000f8e00ff */
[----:B------:R-:W-:-:S07]  /*218520*/  IMAD.U32 R55, RZ, RZ, UR5 ;  /* 0x00000005ff377e24 */ /* 0x000fce000f8e00ff */
.L_x_12520:
        /* <DEDUP_REMOVED lines=20> */
.L_x_12519:
[----:B------:R-:W0:Y:S01]  /*218670*/  LDCU.64 UR4, c[0x0][0x3c8] ;  /* 0x00007900ff0477ac */ /* 0x000e220008000a00 */
[----:B------:R-:W-:Y:S01]  /*218680*/  BSSY.RECONVERGENT B1, `(.L_x_12521) ;  /* 0x0000018000017945 */ /* 0x000fe20003800200 */
[----:B------:R-:W-:Y:S02]  /*218690*/  IMAD.MOV.U32 R48, RZ, RZ, RZ ;  /* 0x000000ffff307224 */ /* 0x000fe400078e00ff */
[----:B------:R-:W-:Y:S02]  /*2186a0*/  IMAD.MOV.U32 R57, RZ, RZ, RZ ;  /* 0x000000ffff397224 */ /* 0x000fe400078e00ff */
[----:B0-----:R-:W-:Y:S02]  /*2186b0*/  IMAD.U32 R54, RZ, RZ, UR4 ;  /* 0x00000004ff367e24 */ /* 0x001fe4000f8e00ff */
[----:B------:R-:W-:-:S07]  /*2186c0*/  IMAD.U32 R55, RZ, RZ, UR5 ;  /* 0x00000005ff377e24 */ /* 0x000fce000f8e00ff */
.L_x_12522:
        /* <DEDUP_REMOVED lines=20> */
.L_x_12521:
[----:B------:R-:W0:Y:S01]  /*218810*/  LDCU.64 UR4, c[0x0][0x3c8] ;  /* 0x00007900ff0477ac */ /* 0x000e220008000a00 */
[----:B------:R-:W-:Y:S01]  /*218820*/  BSSY.RECONVERGENT B1, `(.L_x_12523) ;  /* 0x0000018000017945 */ /* 0x000fe20003800200 */
[----:B------:R-:W-:Y:S02]  /*218830*/  IMAD.MOV.U32 R42, RZ, RZ, RZ ;  /* 0x000000ffff2a7224 */ /* 0x000fe400078e00ff */
[----:B------:R-:W-:Y:S02]  /*218840*/  IMAD.MOV.U32 R57, RZ, RZ, RZ ;  /* 0x000000ffff397224 */ /* 0x000fe400078e00ff */
[----:B0-----:R-:W-:Y:S02]  /*218850*/  IMAD.U32 R54, RZ, RZ, UR4 ;  /* 0x00000004ff367e24 */ /* 0x001fe4000f8e00ff */
[----:B------:R-:W-:-:S07]  /*218860*/  IMAD.U32 R55, RZ, RZ, UR5 ;  /* 0x00000005ff377e24 */ /* 0x000fce000f8e00ff */
.L_x_12524:
        /* <DEDUP_REMOVED lines=20> */
.L_x_12523:
[----:B------:R-:W0:Y:S01]  /*2189b0*/  LDCU.64 UR4, c[0x0][0x3c8] ;  /* 0x00007900ff0477ac */ /* 0x000e220008000a00 */
[----:B------:R-:W-:Y:S01]  /*2189c0*/  BSSY.RECONVERGENT B1, `(.L_x_12525) ;  /* 0x0000018000017945 */ /* 0x000fe20003800200 */
[----:B------:R-:W-:Y:S02]  /*2189d0*/  IMAD.MOV.U32 R43, RZ, RZ, RZ ;  /* 0x000000ffff2b7224 */ /* 0x000fe400078e00ff */
[----:B------:R-:W-:Y:S02]  /*2189e0*/  IMAD.MOV.U32 R56, RZ, RZ, RZ ;  /* 0x000000ffff387224 */ /* 0x000fe400078e00ff */
[----:B0-----:R-:W-:Y:S02]  /*2189f0*/  IMAD.U32 R54, RZ, RZ, UR4 ;  /* 0x00000004ff367e24 */ /* 0x001fe4000f8e00ff */
[----:B------:R-:W-:-:S07]  /*218a00*/  IMAD.U32 R55, RZ, RZ, UR5 ;  /* 0x00000005ff377e24 */ /* 0x000fce000f8e00ff */
.L_x_12526:
        /* <DEDUP_REMOVED lines=20> */
.L_x_12525:
[----:B------:R-:W0:Y:S01]  /*218b50*/  LDCU.64 UR4, c[0x0][0x3c8] ;  /* 0x00007900ff0477ac */ /* 0x000e220008000a00 */
[----:B------:R-:W-:Y:S01]  /*218b60*/  BSSY.RECONVERGENT B1, `(.L_x_12527) ;  /* 0x0000018000017945 */ /* 0x000fe20003800200 */
[----:B------:R-:W-:Y:S02]  /*218b70*/  IMAD.MOV.U32 R48, RZ, RZ, RZ ;  /* 0x000000ffff307224 */ /* 0x000fe400078e00ff */
[----:B------:R-:W-:Y:S02]  /*218b80*/  IMAD.MOV.U32 R57, RZ, RZ, RZ ;  /* 0x000000ffff397224 */ /* 0x000fe400078e00ff */
[----:B0-----:R-:W-:Y:S02]  /*218b90*/  IMAD.U32 R54, RZ, RZ, UR4 ;  /* 0x00000004ff367e24 */ /* 0x001fe4000f8e00ff */
[----:B------:R-:W-:-:S07]  /*218ba0*/  IMAD.U32 R55, RZ, RZ, UR5 ;  /* 0x00000005ff377e24 */ /* 0x000fce000f8e00ff */
.L_x_12528:
        /* <DEDUP_REMOVED lines=20> */
.L_x_12527:
[----:B------:R-:W0:Y:S01]  /*218cf0*/  LDCU.64 UR4, c[0x0][0x3c8] ;  /* 0x00007900ff0477ac */ /* 0x000e220008000a00 */
[----:B------:R-:W-:Y:S01]  /*218d00*/  BSSY.RECONVERGENT B1, `(.L_x_12529) ;  /* 0x0000018000017945 */ /* 0x000fe20003800200 */
[----:B------:R-:W-:Y:S02]  /*218d10*/  IMAD.MOV.U32 R42, RZ, RZ, RZ ;  /* 0x000000ffff2a7224 */ /* 0x000fe400078e00ff */
[----:B------:R-:W-:Y:S02]  /*218d20*/  IMAD.MOV.U32 R57, RZ, RZ, RZ ;  /* 0x000000ffff397224 */ /* 0x000fe400078e00ff */
[----:B0-----:R-:W-:Y:S02]  /*218d30*/  IMAD.U32 R54, RZ, RZ, UR4 ;  /* 0x00000004ff367e24 */ /* 0x001fe4000f8e00ff */
[----:B------:R-:W-:-:S07]  /*218d40*/  IMAD.U32 R55, RZ, RZ, UR5 ;  /* 0x00000005ff377e24 */ /* 0x000fce000f8e00ff */
.L_x_12530:
        /* <DEDUP_REMOVED lines=20> */
.L_x_12529:
[----:B------:R-:W0:Y:S01]  /*218e90*/  LDCU.64 UR4, c[0x0][0x3c8] ;  /* 0x00007900ff0477ac */ /* 0x000e220008000a00 */
[----:B------:R-:W-:Y:S01]  /*218ea0*/  BSSY.RECONVERGENT B1, `(.L_x_12531) ;  /* 0x0000018000017945 */ /* 0x000fe20003800200 */
[----:B------:R-:W-:Y:S02]  /*218eb0*/  IMAD.MOV.U32 R43, RZ, RZ, RZ ;  /* 0x000000ffff2b7224 */ /* 0x000fe400078e00ff */
[----:B------:R-:W-:Y:S02]  /*218ec0*/  IMAD.MOV.U32 R56, RZ, RZ, RZ ;  /* 0x000000ffff387224 */ /* 0x000fe400078e00ff */
[----:B0-----:R-:W-:Y:S02]  /*218ed0*/  IMAD.U32 R54, RZ, RZ, UR4 ;  /* 0x00000004ff367e24 */ /* 0x001fe4000f8e00ff */
[----:B------:R-:W-:-:S07]  /*218ee0*/  IMAD.U32 R55, RZ, RZ, UR5 ;  /* 0x00000005ff377e24 */ /* 0x000fce000f8e00ff */
.L_x_12532:
        /* <DEDUP_REMOVED lines=20> */
.L_x_12531:
[----:B------:R-:W0:Y:S01]  /*219030*/  LDCU.64 UR4, c[0x0][0x3c8] ;  /* 0x00007900ff0477ac */ /* 0x000e220008000a00 */
[----:B------:R-:W-:Y:S01]  /*219040*/  BSSY.RECONVERGENT B1, `(.L_x_12533) ;  /* 0x0000018000017945 */ /* 0x000fe20003800200 */
[----:B------:R-:W-:Y:S02]  /*219050*/  IMAD.MOV.U32 R56, RZ, RZ, RZ ;  /* 0x000000ffff387224 */ /* 0x000fe400078e00ff */
[----:B------:R-:W-:Y:S02]  /*219060*/  IMAD.MOV.U32 R55, RZ, RZ, RZ ;  /* 0x000000ffff377224 */ /* 0x000fe400078e00ff */
[----:B0-----:R-:W-:Y:S02]  /*219070*/  IMAD.U32 R53, RZ, RZ, UR4 ;  /* 0x00000004ff357e24 */ /* 0x001fe4000f8e00ff */
[----:B------:R-:W-:-:S07]  /*219080*/  IMAD.U32 R54, RZ, RZ, UR5 ;  /* 0x00000005ff367e24 */ /* 0x000fce000f8e00ff */
.L_x_12534:
        /* <DEDUP_REMOVED lines=20> */
.L_x_12533:
        /* <DEDUP_REMOVED lines=9> */
.L_x_12536:
        /* <DEDUP_REMOVED lines=20> */
.L_x_12535:
[----:B------:R-:W0:Y:S01]  /*2193a0*/  LDCU.64 UR4, c[0x0][0x3c8] ;  /* 0x00007900ff0477ac */ /* 0x000e220008000a00 */
[----:B------:R-:W-:Y:S01]  /*2193b0*/  BSSY.RECONVERGENT B1, `(.L_x_12537) ;  /* 0x0000018000017945 */ /* 0x000fe20003800200 */
[----:B------:R-:W-:Y:S02]  /*2193c0*/  IMAD.MOV.U32 R46, RZ, RZ, RZ ;  /* 0x000000ffff2e7224 */ /* 0x000fe400078e00ff */
[----:B------:R-:W-:Y:S02]  /*2193d0*/  IMAD.MOV.U32 R55, RZ, RZ, RZ ;  /* 0x000000ffff377224 */ /* 0x000fe400078e00ff */
[----:B0-----:R-:W-:Y:S02]  /*2193e0*/  IMAD.U32 R53, RZ, RZ, UR4 ;  /* 0x00000004ff357e24 */ /* 0x001fe4000f8e00ff */
[----:B------:R-:W-:-:S07]  /*2193f0*/  IMAD.U32 R54, RZ, RZ, UR5 ;  /* 0x00000005ff367e24 */ /* 0x000fce000f8e00ff */
.L_x_12538:
        /* <DEDUP_REMOVED lines=20> */
.L_x_12537:
[----:B------:R-:W0:Y:S01]  /*219540*/  LDCU.64 UR4, c[0x0][0x3c8] ;  /* 0x00007900ff0477ac */ /* 0x000e220008000a00 */
[----:B------:R-:W-:Y:S01]  /*219550*/  BSSY.RECONVERGENT B1, `(.L_x_12539) ;  /* 0x0000018000017945 */ /* 0x000fe20003800200 */
[----:B------:R-:W-:Y:S02]  /*219560*/  IMAD.MOV.U32 R43, RZ, RZ, RZ ;  /* 0x000000ffff2b7224 */ /* 0x000fe400078e00ff */
[----:B------:R-:W-:Y:S02]  /*219570*/  IMAD.MOV.U32 R54, RZ, RZ, RZ ;  /* 0x000000ffff367224 */ /* 0x000fe400078e00ff */
[----:B0-----:R-:W-:Y:S02]  /*219580*/  IMAD.U32 R53, RZ, RZ, UR4 ;  /* 0x00000004ff357e24 */ /* 0x001fe4000f8e00ff */
[----:B------:R-:W-:-:S07]  /*219590*/  IMAD.U32 R52, RZ, RZ, UR5 ;  /* 0x00000005ff347e24 */ /* 0x000fce000f8e00ff */
.L_x_12540:
        /* <DEDUP_REMOVED lines=20> */
.L_x_12539:
[----:B------:R-:W0:Y:S01]  /*2196e0*/  LDCU.64 UR4, c[0x0][0x3c8] ;  /* 0x00007900ff0477ac */ /* 0x000e220008000a00 */
[----:B------:R-:W-:Y:S01]  /*2196f0*/  BSSY.RECONVERGENT B1, `(.L_x_12541) ;  /* 0x0000018000017945 */ /* 0x000fe20003800200 */
[----:B------:R-:W-:Y:S02]  /*219700*/  IMAD.MOV.U32 R42, RZ, RZ, RZ ;  /* 0x000000ffff2a7224 */ /* 0x000fe400078e00ff */
[----:B------:R-:W-:Y:S02]  /*219710*/  IMAD.MOV.U32 R55, RZ, RZ, RZ ;  /* 0x000000ffff377224 */ /* 0x000fe400078e00ff */
[----:B0-----:R-:W-:Y:S02]  /*219720*/  IMAD.U32 R52, RZ, RZ, UR4 ;  /* 0x00000004ff347e24 */ /* 0x001fe4000f8e00ff */
[----:B------:R-:W-:-:S07]  /*219730*/  IMAD.U32 R53, RZ, RZ, UR5 ;  /* 0x00000005ff357e24 */ /* 0x000fce000f8e00ff */
.L_x_12542:
        /* <DEDUP_REMOVED lines=20> */
.L_x_12541:
[----:B------:R-:W0:Y:S01]  /*219880*/  LDCU.64 UR4, c[0x0][0x3c8] ;  /* 0x00007900ff0477ac */ /* 0x000e220008000a00 */
[----:B------:R-:W-:Y:S01]  /*219890*/  BSSY.RECONVERGENT B1, `(.L_x_12543) ;  /* 0x0000018000017945 */ /* 0x000fe20003800200 */
[----:B------:R-:W-:Y:S02]  /*2198a0*/  IMAD.MOV.U32 R39, RZ, RZ, RZ ;  /* 0x000000ffff277224 */ /* 0x000fe400078e00ff */
[----:B------:R-:W-:Y:S02]  /*2198b0*/  IMAD.MOV.U32 R54, RZ, RZ, RZ ;  /* 0x000000ffff367224 */ /* 0x000fe400078e00ff */
[----:B0-----:R-:W-:Y:S02]  /*2198c0*/  IMAD.U32 R51, RZ, RZ, UR4 ;  /* 0x00000004ff337e24 */ /* 0x001fe4000f8e00ff */
[----:B------:R-:W-:-:S07]  /*2198d0*/  IMAD.U32 R52, RZ, RZ, UR5 ;  /* 0x00000005ff347e24 */ /* 0x000fce000f8e00ff */
.L_x_12544:
        /* <DEDUP_REMOVED lines=20> */
.L_x_12543:
[----:B------:R-:W0:Y:S01]  /*219a20*/  LDCU.64 UR4, c[0x0][0x3c8] ;  /* 0x00007900ff0477ac */ /* 0x000e220008000a00 */
[----:B------:R-:W-:Y:S01]  /*219a30*/  BSSY.RECONVERGENT B1, `(.L_x_12545) ;  /* 0x0000018000017945 */ /* 0x000fe20003800200 */
[----:B------:R-:W-:Y:S02]  /*219a40*/  IMAD.MOV.U32 R38, RZ, RZ, RZ ;  /* 0x000000ffff267224 */ /* 0x000fe400078e00ff */
[----:B------:R-:W-:Y:S02]  /*219a50*/  IMAD.MOV.U32 R53, RZ, RZ, RZ ;  /* 0x000000ffff357224 */ /* 0x000fe400078e00ff */
[----:B0-----:R-:W-:Y:S02]  /*219a60*/  IMAD.U32 R52, RZ, RZ, UR4 ;  /* 0x00000004ff347e24 */ /* 0x001fe4000f8e00ff */
[----:B------:R-:W-:-:S07]  /*219a70*/  IMAD.U32 R51, RZ, RZ, UR5 ;  /* 0x00000005ff337e24 */ /* 0x000fce000f8e00ff */
.L_x_12546:
        /* <DEDUP_REMOVED lines=20> */
.L_x_12545:
[----:B------:R-:W0:Y:S01]  /*219bc0*/  LDCU.64 UR4, c[0x0][0x3c8] ;  /* 0x00007900ff0477ac */ /* 0x000e220008000a00 */
[----:B------:R-:W-:Y:S01]  /*219bd0*/  BSSY.RECONVERGENT B1, `(.L_x_12547) ;  /* 0x0000018000017945 */ /* 0x000fe20003800200 */
[----:B------:R-:W-:Y:S02]  /*219be0*/  IMAD.MOV.U32 R37, RZ, RZ, RZ ;  /* 0x000000ffff257224 */ /* 0x000fe400078e00ff */
[----:B------:R-:W-:Y:S02]  /*219bf0*/  IMAD.MOV.U32 R52, RZ, RZ, RZ ;  /* 0x000000ffff347224 */ /* 0x000fe400078e00ff */
[----:B0-----:R-:W-:Y:S02]  /*219c00*/  IMAD.U32 R47, RZ, RZ, UR4 ;  /* 0x00000004ff2f7e24 */ /* 0x001fe4000f8e00ff */
[----:B------:R-:W-:-:S07]  /*219c10*/  IMAD.U32 R48, RZ, RZ, UR5 ;  /* 0x00000005ff307e24 */ /* 0x000fce000f8e00ff */
.L_x_12548:
        /* <DEDUP_REMOVED lines=20> */
.L_x_12547:
[----:B------:R-:W0:Y:S01]  /*219d60*/  LDCU.64 UR4, c[0x0][0x3c8] ;  /* 0x00007900ff0477ac */ /* 0x000e220008000a00 */
[----:B------:R-:W-:Y:S01]  /*219d70*/  BSSY.RECONVERGENT B1, `(.L_x_12549) ;  /* 0x0000018000017945 */ /* 0x000fe20003800200 */
[----:B------:R-:W-:Y:S02]  /*219d80*/  IMAD.MOV.U32 R36, RZ, RZ, RZ ;  /* 0x000000ffff247224 */ /* 0x000fe400078e00ff */
[----:B------:R-:W-:Y:S02]  /*219d90*/  IMAD.MOV.U32 R51, RZ, RZ, RZ ;  /* 0x000000ffff337224 */ /* 0x000fe400078e00ff */
[----:B0-----:R-:W-:Y:S02]  /*219da0*/  IMAD.U32 R48, RZ, RZ, UR4 ;  /* 0x00000004ff307e24 */ /* 0x001fe4000f8e00ff */
[----:B------:R-:W-:-:S07]  /*219db0*/  IMAD.U32 R47, RZ, RZ, UR5 ;  /* 0x00000005ff2f7e24 */ /* 0x000fce000f8e00ff */
.L_x_12550:
        /* <DEDUP_REMOVED lines=20> */
.L_x_12549:
[----:B------:R-:W0:Y:S01]  /*219f00*/  LDCU.64 UR4, c[0x0][0x3c8] ;  /* 0x00007900ff0477ac */ /* 0x000e220008000a00 */
[----:B------:R-:W-:Y:S01]  /*219f10*/  BSSY.RECONVERGENT B1, `(.L_x_12551) ;  /* 0x0000018000017945 */ /* 0x000fe20003800200 */
[----:B------:R-:W-:Y:S02]  /*219f20*/  IMAD.MOV.U32 R35, RZ, RZ, RZ ;  /* 0x000000ffff237224 */ /* 0x000fe400078e00ff */
[----:B------:R-:W-:Y:S02]  /*219f30*/  IMAD.MOV.U32 R48, RZ, RZ, RZ ;  /* 0x000000ffff307224 */ /* 0x000fe400078e00ff */
[----:B0-----:R-:W-:Y:S02]  /*219f40*/  IMAD.U32 R43, RZ, RZ, UR4 ;  /* 0x00000004ff2b7e24 */ /* 0x001fe4000f8e00ff */
[----:B------:R-:W-:-:S07]  /*219f50*/  IMAD.U32 R46, RZ, RZ, UR5 ;  /* 0x00000005ff2e7e24 */ /* 0x000fce000f8e00ff */
.L_x_12552:
        /* <DEDUP_REMOVED lines=20> */
.L_x_12551:
[----:B------:R-:W0:Y:S01]  /*21a0a0*/  LDCU.64 UR4, c[0x0][0x3c8] ;  /* 0x00007900ff0477ac */ /* 0x000e220008000a00 */
[----:B------:R-:W-:Y:S01]  /*21a0b0*/  BSSY.RECONVERGENT B1, `(.L_x_12553) ;  /* 0x0000018000017945 */ /* 0x000fe20003800200 */
[----:B------:R-:W-:Y:S02]  /*21a0c0*/  IMAD.MOV.U32 R34, RZ, RZ, RZ ;  /* 0x000000ffff227224 */ /* 0x000fe400078e00ff */
[----:B------:R-:W-:Y:S02]  /*21a0d0*/  IMAD.MOV.U32 R47, RZ, RZ, RZ ;  /* 0x000000ffff2f7224 */ /* 0x000fe400078e00ff */
[----:B0-----:R-:W-:Y:S02]  /*21a0e0*/  IMAD.U32 R46, RZ, RZ, UR4 ;  /* 0x00000004ff2e7e24 */ /* 0x001fe4000f8e00ff */
[----:B------:R-:W-:-:S07]  /*21a0f0*/  IMAD.U32 R43, RZ, RZ, UR5 ;  /* 0x00000005ff2b7e24 */ /* 0x000fce000f8e00ff */
.L_x_12554:
        /* <DEDUP_REMOVED lines=20> */
.L_x_12553:
[----:B------:R-:W0:Y:S01]  /*21a240*/  LDCU.64 UR4, c[0x0][0x3c8] ;  /* 0x00007900ff0477ac */ /* 0x000e220008000a00 */
[----:B------:R-:W-:Y:S01]  /*21a250*/  BSSY.RECONVERGENT B1, `(.L_x_12555) ;  /* 0x0000018000017945 */ /* 0x000fe20003800200 */
[----:B------:R-:W-:Y:S02]  /*21a260*/  IMAD.MOV.U32 R33, RZ, RZ, RZ ;  /* 0x000000ffff217224 */ /* 0x000fe400078e00ff */
[----:B------:R-:W-:Y:S02]  /*21a270*/  IMAD.MOV.U32 R46, RZ, RZ, RZ ;  /* 0x000000ffff2e7224 */ /* 0x000fe400078e00ff */
[----:B0-----:R-:W-:Y:S02]  /*21a280*/  IMAD.U32 R39, RZ, RZ, UR4 ;  /* 0x00000004ff277e24 */ /* 0x001fe4000f8e00ff */
[----:B------:R-:W-:-:S07]  /*21a290*/  IMAD.U32 R42, RZ, RZ, UR5 ;  /* 0x00000005ff2a7e24 */ /* 0x000fce000f8e00ff */
.L_x_12556:
        /* <DEDUP_REMOVED lines=20> */
.L_x_12555:
[----:B------:R-:W0:Y:S01]  /*21a3e0*/  LDCU.64 UR4, c[0x0][0x3c8] ;  /* 0x00007900ff0477ac */ /* 0x000e220008000a00 */
[----:B------:R-:W-:Y:S01]  /*21a3f0*/  BSSY.RECONVERGENT B1, `(.L_x_12557) ;  /* 0x0000018000017945 */ /* 0x000fe20003800200 */
[----:B------:R-:W-:Y:S02]  /*21a400*/  IMAD.MOV.U32 R32, RZ, RZ, RZ ;  /* 0x000000ffff207224 */ /* 0x000fe400078e00ff */
[----:B------:R-:W-:Y:S02]  /*21a410*/  IMAD.MOV.U32 R43, RZ, RZ, RZ ;  /* 0x000000ffff2b7224 */ /* 0x000fe400078e00ff */
[----:B0-----:R-:W-:Y:S02]  /*21a420*/  IMAD.U32 R42, RZ, RZ, UR4 ;  /* 0x00000004ff2a7e24 */ /* 0x001fe4000f8e00ff */
[----:B------:R-:W-:-:S07]  /*21a430*/  IMAD.U32 R39, RZ, RZ, UR5 ;  /* 0x00000005ff277e24 */ /* 0x000fce000f8e00ff */
.L_x_12558:
        /* <DEDUP_REMOVED lines=20> */
.L_x_12557:
[----:B------:R-:W0:Y:S01]  /*21a580*/  LDCU.64 UR4, c[0x0][0x3c8] ;  /* 0x00007900ff0477ac */ /* 0x000e220008000a00 */
[----:B------:R-:W-:Y:S01]  /*21a590*/  BSSY.RECONVERGENT B1, `(.L_x_12559) ;  /* 0x0000018000017945 */ /* 0x000fe20003800200 */
[----:B------:R-:W-:Y:S02]  /*21a5a0*/  IMAD.MOV.U32 R31, RZ, RZ, RZ ;  /* 0x000000ffff1f7224 */ /* 0x000fe400078e00ff */
[----:B------:R-:W-:Y:S02]  /*21a5b0*/  IMAD.MOV.U32 R42, RZ, RZ, RZ ;  /* 0x000000ffff2a7224 */ /* 0x000fe400078e00ff */
[----:B0-----:R-:W-:Y:S02]  /*21a5c0*/  IMAD.U32 R37, RZ, RZ, UR4 ;  /* 0x00000004ff257e24 */ /* 0x001fe4000f8e00ff */
[----:B------:R-:W-:-:S07]  /*21a5d0*/  IMAD.U32 R38, RZ, RZ, UR5 ;  /* 0x00000005ff267e24 */ /* 0x000fce000f8e00ff */
.L_x_12560:
        /* <DEDUP_REMOVED lines=20> */
.L_x_12559:
[----:B------:R-:W0:Y:S01]  /*21a720*/  LDCU.64 UR4, c[0x0][0x3c8] ;  /* 0x00007900ff0477ac */ /* 0x000e220008000a00 */
[----:B------:R-:W-:Y:S01]  /*21a730*/  BSSY.RECONVERGENT B1, `(.L_x_12561) ;  /* 0x0000018000017945 */ /* 0x000fe20003800200 */
[----:B------:R-:W-:Y:S02]  /*21a740*/  IMAD.MOV.U32 R30, RZ, RZ, RZ ;  /* 0x000000ffff1e7224 */ /* 0x000fe400078e00ff */
[----:B------:R-:W-:Y:S02]  /*21a750*/  IMAD.MOV.U32 R39, RZ, RZ, RZ ;  /* 0x000000ffff277224 */ /* 0x000fe400078e00ff */
[----:B0-----:R-:W-:Y:S02]  /*21a760*/  IMAD.U32 R38, RZ, RZ, UR4 ;  /* 0x00000004ff267e24 */ /* 0x001fe4000f8e00ff */
[----:B------:R-:W-:-:S07]  /*21a770*/  IMAD.U32 R37, RZ, RZ, UR5 ;  /* 0x00000005ff257e24 */ /* 0x000fce000f8e00ff */
.L_x_12562:
        /* <DEDUP_REMOVED lines=20> */
.L_x_12561:
[----:B------:R-:W0:Y:S01]  /*21a8c0*/  LDCU.64 UR4, c[0x0][0x3c8] ;  /* 0x00007900ff0477ac */ /* 0x000e220008000a00 */
[----:B------:R-:W-:Y:S01]  /*21a8d0*/  BSSY.RECONVERGENT B1, `(.L_x_12563) ;  /* 0x0000018000017945 */ /* 0x000fe20003800200 */
[----:B------:R-:W-:Y:S02]  /*21a8e0*/  IMAD.MOV.U32 R29, RZ, RZ, RZ ;  /* 0x000000ffff1d7224 */ /* 0x000fe400078e00ff */
[----:B------:R-:W-:Y:S02]  /*21a8f0*/  IMAD.MOV.U32 R38, RZ, RZ, RZ ;  /* 0x000000ffff267224 */ /* 0x000fe400078e00ff */
[----:B0-----:R-:W-:Y:S02]  /*21a900*/  IMAD.U32 R35, RZ, RZ, UR4 ;  /* 0x00000004ff237e24 */ /* 0x001fe4000f8e00ff */
[----:B------:R-:W-:-:S07]  /*21a910*/  IMAD.U32 R36, RZ, RZ, UR5 ;  /* 0x00000005ff247e24 */ /* 0x000fce000f8e00ff */
.L_x_12564:
        /* <DEDUP_REMOVED lines=20> */
.L_x_12563:
[----:B------:R-:W0:Y:S01]  /*21aa60*/  LDCU.64 UR4, c[0x0][0x3c8] ;  /* 0x00007900ff0477ac */ /* 0x000e220008000a00 */
[----:B------:R-:W-:Y:S01]  /*21aa70*/  BSSY.RECONVERGENT B1, `(.L_x_12565) ;  /* 0x0000018000017945 */ /* 0x000fe20003800200 */
[----:B------:R-:W-:Y:S02]  /*21aa80*/  IMAD.MOV.U32 R28, RZ, RZ, RZ ;  /* 0x000000ffff1c7224 */ /* 0x000fe400078e00ff */
[----:B------:R-:W-:Y:S02]  /*21aa90*/  IMAD.MOV.U32 R37, RZ, RZ, RZ ;  /* 0x000000ffff257224 */ /* 0x000fe400078e00ff */
[----:B0-----:R-:W-:Y:S02]  /*21aaa0*/  IMAD.U32 R36, RZ, RZ, UR4 ;  /* 0x00000004ff247e24 */ /* 0x001fe4000f8e00ff */
[----:B------:R-:W-:-:S07]  /*21aab0*/  IMAD.U32 R35, RZ, RZ, UR5 ;  /* 0x00000005ff237e24 */ /* 0x000fce000f8e00ff */
.L_x_12566:
        /* <DEDUP_REMOVED lines=20> */
.L_x_12565:
[----:B------:R-:W0:Y:S01]  /*21ac00*/  LDCU.64 UR4, c[0x0][0x3c8] ;  /* 0x00007900ff0477ac */ /* 0x000e220008000a00 */
[----:B------:R-:W-:Y:S01]  /*21ac10*/  BSSY.RECONVERGENT B1, `(.L_x_12567) ;  /* 0x0000018000017945 */ /* 0x000fe20003800200 */
[----:B------:R-:W-:Y:S02]  /*21ac20*/  IMAD.MOV.U32 R27, RZ, RZ, RZ ;  /* 0x000000ffff1b7224 */ /* 0x000fe400078e00ff */
[----:B------:R-:W-:Y:S02]  /*21ac30*/  IMAD.MOV.U32 R36, RZ, RZ, RZ ;  /* 0x000000ffff247224 */ /* 0x000fe400078e00ff */
[----:B0-----:R-:W-:Y:S02]  /*21ac40*/  IMAD.U32 R33, RZ, RZ, UR4 ;  /* 0x00000004ff217e24 */ /* 0x001fe4000f8e00ff */
[----:B------:R-:W-:-:S07]  /*21ac50*/  IMAD.U32 R34, RZ, RZ, UR5 ;  /* 0x00000005ff227e24 */ /* 0x000fce000f8e00ff */
.L_x_12568:
        /* <DEDUP_REMOVED lines=20> */
.L_x_12567:
[----:B------:R-:W0:Y:S01]  /*21ada0*/  LDCU.64 UR4, c[0x0][0x3c8] ;  /* 0x00007900ff0477ac */ /* 0x000e220008000a00 */
[----:B------:R-:W-:Y:S01]  /*21adb0*/  BSSY.RECONVERGENT B1, `(.L_x_12569) ;  /* 0x0000018000017945 */ /* 0x000fe20003800200 */
[----:B------:R-:W-:Y:S02]  /*21adc0*/  IMAD.MOV.U32 R26, RZ, RZ, RZ ;  /* 0x000000ffff1a7224 */ /* 0x000fe400078e00ff */
[----:B------:R-:W-:Y:S02]  /*21add0*/  IMAD.MOV.U32 R35, RZ, RZ, RZ ;  /* 0x000000ffff237224 */ /* 0x000fe400078e00ff */
[----:B0-----:R-:W-:Y:S02]  /*21ade0*/  IMAD.U32 R34, RZ, RZ, UR4 ;  /* 0x00000004ff227e24 */ /* 0x001fe4000f8e00ff */
[----:B------:R-:W-:-:S07]  /*21adf0*/  IMAD.U32 R33, RZ, RZ, UR5 ;  /* 0x00000005ff217e24 */ /* 0x000fce000f8e00ff */
.L_x_12570:
        /* <DEDUP_REMOVED lines=20> */
.L_x_12569:
[----:B------:R-:W0:Y:S01]  /*21af40*/  LDCU.64 UR4, c[0x0][0x3c8] ;  /* 0x00007900ff0477ac */ /* 0x000e220008000a00 */
[----:B------:R-:W-:Y:S01]  /*21af50*/  BSSY.RECONVERGENT B1, `(.L_x_12571) ;  /* 0x0000017000017945 */ /* 0x000fe20003800200 */
[----:B------:R-:W-:Y:S01]  /*21af60*/  CS2R R32, SRZ ;  /* 0x0000000000207805 */ /* 0x000fe2000001ff00 */
[----:B0-----:R-:W-:Y:S02]  /*21af70*/  IMAD.U32 R31, RZ, RZ, UR4 ;  /* 0x00000004ff1f7e24 */ /* 0x001fe4000f8e00ff */
[----:B------:R-:W-:-:S07]  /*21af80*/  IMAD.U32 R30, RZ, RZ, UR5 ;  /* 0x00000005ff1e7e24 */ /* 0x000fce000f8e00ff */
.L_x_12572:
        /* <DEDUP_REMOVED lines=20> */
.L_x_12571:
[----:B------:R-:W0:Y:S01]  /*21b0d0*/  LDCU.64 UR4, c[0x0][0x3c8] ;  /* 0x00007900ff0477ac */ /* 0x000e220008000a00 */
[----:B------:R-:W-:Y:S01]  /*21b0e0*/  BSSY.RECONVERGENT B1, `(.L_x_12573) ;  /* 0x0000018000017945 */ /* 0x000fe20003800200 */
[----:B------:R-:W-:Y:S02]  /*21b0f0*/  IMAD.MOV.U32 R32, RZ, RZ, RZ ;  /* 0x000000ffff207224 */ /* 0x000fe400078e00ff */
[----:B------:R-:W-:Y:S02]  /*21b100*/  IMAD.MOV.U32 R31, RZ, RZ, RZ ;  /* 0x000000ffff1f7224 */ /* 0x000fe400078e00ff */
[----:B0-----:R-:W-:Y:S02]  /*21b110*/  IMAD.U32 R29, RZ, RZ, UR4 ;  /* 0x00000004ff1d7e24 */ /* 0x001fe4000f8e00ff */
[----:B------:R-:W-:-:S07]  /*21b120*/  IMAD.U32 R30, RZ, RZ, UR5 ;  /* 0x00000005ff1e7e24 */ /* 0x000fce000f8e00ff */
.L_x_12574:
        /* <DEDUP_REMOVED lines=20> */
.L_x_12573:
        /* <DEDUP_REMOVED lines=11> */
.L_x_12576:
        /* <DEDUP_REMOVED lines=20> */
.L_x_12575:
[----:B------:R-:W0:Y:S01]  /*21b460*/  LDCU.64 UR4, c[0x0][0x3c8] ;  /* 0x00007900ff0477ac */ /* 0x000e220008000a00 */
[----:B------:R-:W-:Y:S01]  /*21b470*/  BSSY.RECONVERGENT B1, `(.L_x_12577) ;  /* 0x0000018000017945 */ /* 0x000fe20003800200 */
[----:B------:R-:W-:Y:S02]  /*21b480*/  IMAD.MOV.U32 R22, RZ, RZ, RZ ;  /* 0x000000ffff167224 */ /* 0x000fe400078e00ff */
[----:B------:R-:W-:Y:S02]  /*21b490*/  IMAD.MOV.U32 R31, RZ, RZ, RZ ;  /* 0x000000ffff1f7224 */ /* 0x000fe400078e00ff */
[----:B0-----:R-:W-:Y:S02]  /*21b4a0*/  IMAD.U32 R29, RZ, RZ, UR4 ;  /* 0x00000004ff1d7e24 */ /* 0x001fe4000f8e00ff */
[----:B------:R-:W-:-:S07]  /*21b4b0*/  IMAD.U32 R28, RZ, RZ, UR5 ;  /* 0x00000005ff1c7e24 */ /* 0x000fce000f8e00ff */
.L_x_12578:
        /* <DEDUP_REMOVED lines=20> */
.L_x_12577:
        /* <DEDUP_REMOVED lines=8> */
.L_x_12580:
        /* <DEDUP_REMOVED lines=20> */
.L_x_12579:
[----:B------:R-:W0:Y:S01]  /*21b7c0*/  LDCU.64 UR4, c[0x0][0x3c8] ;  /* 0x00007900ff0477ac */ /* 0x000e220008000a00 */
[----:B------:R-:W-:Y:S01]  /*21b7d0*/  BSSY.RECONVERGENT B1, `(.L_x_12581) ;  /* 0x0000018000017945 */ /* 0x000fe20003800200 */
[----:B------:R-:W-:Y:S02]  /*21b7e0*/  IMAD.MOV.U32 R23, RZ, RZ, RZ ;  /* 0x000000ffff177224 */ /* 0x000fe400078e00ff */
[----:B------:R-:W-:Y:S02]  /*21b7f0*/  IMAD.MOV.U32 R32, RZ, RZ, RZ ;  /* 0x000000ffff207224 */ /* 0x000fe400078e00ff */
[----:B0-----:R-:W-:Y:S02]  /*21b800*/  IMAD.U32 R30, RZ, RZ, UR4 ;  /* 0x00000004ff1e7e24 */ /* 0x001fe4000f8e00ff */
[----:B------:R-:W-:-:S07]  /*21b810*/  IMAD.U32 R29, RZ, RZ, UR5 ;  /* 0x00000005ff1d7e24 */ /* 0x000fce000f8e00ff */
.L_x_12582:
        /* <DEDUP_REMOVED lines=20> */
.L_x_12581:
        /* <DEDUP_REMOVED lines=8> */
.L_x_12584:
        /* <DEDUP_REMOVED lines=20> */
.L_x_12583:
[----:B------:R-:W0:Y:S01]  /*21bb20*/  LDCU.64 UR4, c[0x0][0x3c8] ;  /* 0x00007900ff0477ac */ /* 0x000e220008000a00 */
[----:B------:R-:W-:Y:S01]  /*21bb30*/  BSSY.RECONVERGENT B1, `(.L_x_12585) ;  /* 0x0000018000017945 */ /* 0x000fe20003800200 */
[----:B------:R-:W-:Y:S02]  /*21bb40*/  IMAD.MOV.U32 R24, RZ, RZ, RZ ;  /* 0x000000ffff187224 */ /* 0x000fe400078e00ff */
[----:B------:R-:W-:Y:S02]  /*21bb50*/  IMAD.MOV.U32 R31, RZ, RZ, RZ ;  /* 0x000000ffff1f7224 */ /* 0x000fe400078e00ff */
[----:B0-----:R-:W-:Y:S02]  /*21bb60*/  IMAD.U32 R30, RZ, RZ, UR4 ;  /* 0x00000004ff1e7e24 */ /* 0x001fe4000f8e00ff */
[----:B------:R-:W-:-:S07]  /*21bb70*/  IMAD.U32 R29, RZ, RZ, UR5 ;  /* 0x00000005ff1d7e24 */ /* 0x000fce000f8e00ff */
.L_x_12586:
        /* <DEDUP_REMOVED lines=20> */
.L_x_12585:
        /* <DEDUP_REMOVED lines=8> */
.L_x_12588:
        /* <DEDUP_REMOVED lines=20> */
.L_x_12587:
[----:B------:R-:W0:Y:S01]  /*21be80*/  LDCU.64 UR4, c[0x0][0x3c8] ;  /* 0x00007900ff0477ac */ /* 0x000e220008000a00 */
[----:B------:R-:W-:Y:S01]  /*21be90*/  BSSY.RECONVERGENT B1, `(.L_x_12589) ;  /* 0x0000018000017945 */ /* 0x000fe20003800200 */
[----:B------:R-:W-:Y:S02]  /*21bea0*/  IMAD.MOV.U32 R22, RZ, RZ, RZ ;  /* 0x000000ffff167224 */ /* 0x000fe400078e00ff */
[----:B------:R-:W-:Y:S02]  /*21beb0*/  IMAD.MOV.U32 R31, RZ, RZ, RZ ;  /* 0x000000ffff1f7224 */ /* 0x000fe400078e00ff */
[----:B0-----:R-:W-:Y:S02]  /*21bec0*/  IMAD.U32 R30, RZ, RZ, UR4 ;  /* 0x00000004ff1e7e24 */ /* 0x001fe4000f8e00ff */
[----:B------:R-:W-:-:S07]  /*21bed0*/  IMAD.U32 R29, RZ, RZ, UR5 ;  /* 0x00000005ff1d7e24 */ /* 0x000fce000f8e00ff */
.L_x_12590:
        /* <DEDUP_REMOVED lines=20> */
.L_x_12589:
        /* <DEDUP_REMOVED lines=8> */
.L_x_12592:
        /* <DEDUP_REMOVED lines=20> */
.L_x_12591:
[----:B------:R-:W0:Y:S01]  /*21c1e0*/  LDCU.64 UR4, c[0x0][0x3c8] ;  /* 0x00007900ff0477ac */ /* 0x000e220008000a00 */
[----:B------:R-:W-:Y:S01]  /*21c1f0*/  BSSY.RECONVERGENT B1, `(.L_x_12593) ;  /* 0x0000018000017945 */ /* 0x000fe20003800200 */
[----:B------:R-:W-:Y:S02]  /*21c200*/  IMAD.MOV.U32 R23, RZ, RZ, RZ ;  /* 0x000000ffff177224 */ /* 0x000fe400078e00ff */
[----:B------:R-:W-:Y:S02]  /*21c210*/  IMAD.MOV.U32 R46, RZ, RZ, RZ ;  /* 0x000000ffff2e7224 */ /* 0x000fe400078e00ff */
[----:B0-----:R-:W-:Y:S02]  /*21c220*/  IMAD.U32 R42, RZ, RZ, UR4 ;  /* 0x00000004ff2a7e24 */ /* 0x001fe4000f8e00ff */
[----:B------:R-:W-:-:S07]  /*21c230*/  IMAD.U32 R29, RZ, RZ, UR5 ;  /* 0x00000005ff1d7e24 */ /* 0x000fce000f8e00ff */
.L_x_12594:
        /* <DEDUP_REMOVED lines=20> */
.L_x_12593:
        /* <DEDUP_REMOVED lines=8> */
.L_x_12596:
        /* <DEDUP_REMOVED lines=20> */
.L_x_12595:
[----:B------:R-:W0:Y:S01]  /*21c540*/  LDCU.64 UR4, c[0x0][0x3c8] ;  /* 0x00007900ff0477ac */ /* 0x000e220008000a00 */
[----:B------:R-:W-:Y:S01]  /*21c550*/  BSSY.RECONVERGENT B1, `(.L_x_12597) ;  /* 0x0000018000017945 */ /* 0x000fe20003800200 */
[----:B------:R-:W-:Y:S02]  /*21c560*/  IMAD.MOV.U32 R24, RZ, RZ, RZ ;  /* 0x000000ffff187224 */ /* 0x000fe400078e00ff */
[----:B------:R-:W-:Y:S02]  /*21c570*/  IMAD.MOV.U32 R49, RZ, RZ, RZ ;  /* 0x000000ffff317224 */ /* 0x000fe400078e00ff */
[----:B0-----:R-:W-:Y:S02]  /*21c580*/  IMAD.U32 R46, RZ, RZ, UR4 ;  /* 0x00000004ff2e7e24 */ /* 0x001fe4000f8e00ff */
[----:B------:R-:W-:-:S07]  /*21c590*/  IMAD.U32 R43, RZ, RZ, UR5 ;  /* 0x00000005ff2b7e24 */ /* 0x000fce000f8e00ff */
.L_x_12598:
        /* <DEDUP_REMOVED lines=20> */
.L_x_12597:
        /* <DEDUP_REMOVED lines=8> */
.L_x_12600:
        /* <DEDUP_REMOVED lines=20> */
.L_x_12599:
[----:B------:R-:W0:Y:S01]  /*21c8a0*/  LDCU.64 UR4, c[0x0][0x3c8] ;  /* 0x00007900ff0477ac */ /* 0x000e220008000a00 */
[----:B------:R-:W-:Y:S01]  /*21c8b0*/  BSSY.RECONVERGENT B1, `(.L_x_12601) ;  /* 0x0000018000017945 */ /* 0x000fe20003800200 */
[----:B------:R-:W-:Y:S02]  /*21c8c0*/  IMAD.MOV.U32 R22, RZ, RZ, RZ ;  /* 0x000000ffff167224 */ /* 0x000fe400078e00ff */
[----:B------:R-:W-:Y:S02]  /*21c8d0*/  IMAD.MOV.U32 R51, RZ, RZ, RZ ;  /* 0x000000ffff337224 */ /* 0x000fe400078e00ff */
[----:B0-----:R-:W-:Y:S02]  /*21c8e0*/  IMAD.U32 R48, RZ, RZ, UR4 ;  /* 0x00000004ff307e24 */ /* 0x001fe4000f8e00ff */
[----:B------:R-:W-:-:S07]  /*21c8f0*/  IMAD.U32 R49, RZ, RZ, UR5 ;  /* 0x00000005ff317e24 */ /* 0x000fce000f8e00ff */
.L_x_12602:
        /* <DEDUP_REMOVED lines=20> */
.L_x_12601:
        /* <DEDUP_REMOVED lines=8> */
.L_x_12604:
        /* <DEDUP_REMOVED lines=20> */
.L_x_12603:
[----:B------:R-:W0:Y:S01]  /*21cc00*/  LDCU.64 UR4, c[0x0][0x3c8] ;  /* 0x00007900ff0477ac */ /* 0x000e220008000a00 */
[----:B------:R-:W-:Y:S01]  /*21cc10*/  BSSY.RECONVERGENT B1, `(.L_x_12605) ;  /* 0x0000018000017945 */ /* 0x000fe20003800200 */
[----:B------:R-:W-:Y:S02]  /*21cc20*/  IMAD.MOV.U32 R42, RZ, RZ, RZ ;  /* 0x000000ffff2a7224 */ /* 0x000fe400078e00ff */
[----:B------:R-:W-:Y:S02]  /*21cc30*/  IMAD.MOV.U32 R53, RZ, RZ, RZ ;  /* 0x000000ffff357224 */ /* 0x000fe400078e00ff */
[----:B0-----:R-:W-:Y:S02]  /*21cc40*/  IMAD.U32 R52, RZ, RZ, UR4 ;  /* 0x00000004ff347e24 */ /* 0x001fe4000f8e00ff */
[----:B------:R-:W-:-:S07]  /*21cc50*/  IMAD.U32 R51, RZ, RZ, UR5 ;  /* 0x00000005ff337e24 */ /* 0x000fce000f8e00ff */
.L_x_12606:
        /* <DEDUP_REMOVED lines=20> */
.L_x_12605:
        /* <DEDUP_REMOVED lines=8> */
.L_x_12608:
        /* <DEDUP_REMOVED lines=20> */
.L_x_12607:
[----:B------:R-:W0:Y:S01]  /*21cf60*/  LDCU.64 UR4, c[0x0][0x3c8] ;  /* 0x00007900ff0477ac */ /* 0x000e220008000a00 */
[----:B------:R-:W-:Y:S01]  /*21cf70*/  BSSY.RECONVERGENT B1, `(.L_x_12609) ;  /* 0x0000018000017945 */ /* 0x000fe20003800200 */
[----:B------:R-:W-:Y:S02]  /*21cf80*/  IMAD.MOV.U32 R46, RZ, RZ, RZ ;  /* 0x000000ffff2e7224 */ /* 0x000fe400078e00ff */
[----:B------:R-:W-:Y:S02]  /*21cf90*/  IMAD.MOV.U32 R55, RZ, RZ, RZ ;  /* 0x000000ffff377224 */ /* 0x000fe400078e00ff */
[----:B0-----:R-:W-:Y:S02]  /*21cfa0*/  IMAD.U32 R52, RZ, RZ, UR4 ;  /* 0x00000004ff347e24 */ /* 0x001fe4000f8e00ff */
[----:B------:R-:W-:-:S07]  /*21cfb0*/  IMAD.U32 R53, RZ, RZ, UR5 ;  /* 0x00000005ff357e24 */ /* 0x000fce000f8e00ff */
.L_x_12610:
        /* <DEDUP_REMOVED lines=20> */
.L_x_12609:
        /* <DEDUP_REMOVED lines=8> */
.L_x_12612:
        /* <DEDUP_REMOVED lines=20> */
.L_x_12611:
[----:B------:R-:W0:Y:S01]  /*21d2c0*/  LDCU.64 UR4, c[0x0][0x3c8] ;  /* 0x00007900ff0477ac */ /* 0x000e220008000a00 */
[----:B------:R-:W-:Y:S01]  /*21d2d0*/  BSSY.RECONVERGENT B1, `(.L_x_12613) ;  /* 0x0000018000017945 */ /* 0x000fe20003800200 */
[----:B------:R-:W-:Y:S02]  /*21d2e0*/  IMAD.MOV.U32 R55, RZ, RZ, RZ ;  /* 0x000000ffff377224 */ /* 0x000fe400078e00ff */
[----:B------:R-:W-:Y:S02]  /*21d2f0*/  IMAD.MOV.U32 R57, RZ, RZ, RZ ;  /* 0x000000ffff397224 */ /* 0x000fe400078e00ff */
[----:B0-----:R-:W-:Y:S02]  /*21d300*/  IMAD.U32 R54, RZ, RZ, UR4 ;  /* 0x00000004ff367e24 */ /* 0x001fe4000f8e00ff */
[----:B------:R-:W-:-:S07]  /*21d310*/  IMAD.U32 R53, RZ, RZ, UR5 ;  /* 0x00000005ff357e24 */ /* 0x000fce000f8e00ff */
.L_x_12614:
        /* <DEDUP_REMOVED lines=20> */
.L_x_12613:
        /* <DEDUP_REMOVED lines=9> */
.L_x_12616:
        /* <DEDUP_REMOVED lines=20> */
.L_x_12615:
[----:B------:R-:W0:Y:S01]  /*21d630*/  LDCU.64 UR4, c[0x0][0x3c8] ;  /* 0x00007900ff0477ac */ /* 0x000e220008000a00 */
[----:B------:R-:W-:Y:S01]  /*21d640*/  BSSY.RECONVERGENT B1, `(.L_x_12617) ;  /* 0x0000018000017945 */ /* 0x000fe20003800200 */
[----:B------:R-:W-:Y:S02]  /*21d650*/  IMAD.MOV.U32 R49, RZ, RZ, RZ ;  /* 0x000000ffff317224 */ /* 0x000fe400078e00ff */
[----:B------:R-:W-:Y:S02]  /*21d660*/  IMAD.MOV.U32 R56, RZ, RZ, RZ ;  /* 0x000000ffff387224 */ /* 0x000fe400078e00ff */
[----:B0-----:R-:W-:Y:S02]  /*21d670*/  IMAD.U32 R54, RZ, RZ, UR4 ;  /* 0x00000004ff367e24 */ /* 0x001fe4000f8e00ff */
[----:B------:R-:W-:-:S07]  /*21d680*/  IMAD.U32 R53, RZ, RZ, UR5 ;  /* 0x00000005ff357e24 */ /* 0x000fce000f8e00ff */
.L_x_12618:
        /* <DEDUP_REMOVED lines=20> */
.L_x_12617:
[----:B------:R-:W0:Y:S01]  /*21d7d0*/  LDCU.64 UR4, c[0x0][0x3c8] ;  /* 0x00007900ff0477ac */ /* 0x000e220008000a00 */
[----:B------:R-:W-:Y:S01]  /*21d7e0*/  BSSY.RECONVERGENT B1, `(.L_x_12619) ;  /* 0x0000018000017945 */ /* 0x000fe20003800200 */
[----:B------:R-:W-:Y:S02]  /*21d7f0*/  IMAD.MOV.U32 R9, RZ, RZ, RZ ;  /* 0x000000ffff097224 */ /* 0x000fe400078e00ff */
[----:B------:R-:W-:Y:S02]  /*21d800*/  IMAD.MOV.U32 R56, RZ, RZ, RZ ;  /* 0x000000ffff387224 */ /* 0x000fe400078e00ff */
[----:B0-----:R-:W-:Y:S02]  /*21d810*/  IMAD.U32 R54, RZ, RZ, UR4 ;  /* 0x00000004ff367e24 */ /* 0x001fe4000f8e00ff */
[----:B------:R-:W-:-:S07]  /*21d820*/  IMAD.U32 R55, RZ, RZ, UR5 ;  /* 0x00000005ff377e24 */ /* 0x000fce000f8e00ff */
.L_x_12620:
        /* <DEDUP_REMOVED lines=20> */
.L_x_12619:
[----:B------:R-:W0:Y:S01]  /*21d970*/  LDCU.64 UR4, c[0x0][0x3c8] ;  /* 0x00007900ff0477ac */ /* 0x000e220008000a00 */
[----:B------:R-:W-:Y:S01]  /*21d980*/  BSSY.RECONVERGENT B1, `(.L_x_12621) ;  /* 0x0000018000017945 */ /* 0x000fe20003800200 */
[----:B------:R-:W-:Y:S02]  /*21d990*/  IMAD.MOV.U32 R18, RZ, RZ, RZ ;  /* 0x000000ffff127224 */ /* 0x000fe400078e00ff */
[----:B------:R-:W-:Y:S02]  /*21d9a0*/  IMAD.MOV.U32 R57, RZ, RZ, RZ ;  /* 0x000000ffff397224 */ /* 0x000fe400078e00ff */
[----:B0-----:R-:W-:Y:S02]  /*21d9b0*/  IMAD.U32 R54, RZ, RZ, UR4 ;  /* 0x00000004ff367e24 */ /* 0x001fe4000f8e00ff */
[----:B------:R-:W-:-:S07]  /*21d9c0*/  IMAD.U32 R55, RZ, RZ, UR5 ;  /* 0x00000005ff377e24 */ /* 0x000fce000f8e00ff */
.L_x_12622:
        /* <DEDUP_REMOVED lines=20> */
.L_x_12621:
[----:B------:R-:W0:Y:S01]  /*21db10*/  LDCU.64 UR4, c[0x0][0x3c8] ;  /* 0x00007900ff0477ac */ /* 0x000e220008000a00 */
[----:B------:R-:W-:Y:S01]  /*21db20*/  BSSY.RECONVERGENT B1, `(.L_x_12623) ;  /* 0x0000018000017945 */ /* 0x000fe20003800200 */
[----:B------:R-:W-:Y:S02]  /*21db30*/  IMAD.MOV.U32 R49, RZ, RZ, RZ ;  /* 0x000000ffff317224 */ /* 0x000fe400078e00ff */
[----:B------:R-:W-:Y:S02]  /*21db40*/  IMAD.MOV.U32 R56, RZ, RZ, RZ ;  /* 0x000000ffff387224 */ /* 0x000fe400078e00ff */
[----:B0-----:R-:W-:Y:S02]  /*21db50*/  IMAD.U32 R54, RZ, RZ, UR4 ;  /* 0x00000004ff367e24 */ /* 0x001fe4000f8e00ff */
[----:B------:R-:W-:-:S07]  /*21db60*/  IMAD.U32 R55, RZ, RZ, UR5 ;  /* 0x00000005ff377e24 */ /* 0x000fce000f8e00ff */
.L_x_12624:
        /* <DEDUP_REMOVED lines=20> */
.L_x_12623:
[----:B------:R-:W0:Y:S01]  /*21dcb0*/  LDCU.64 UR4, c[0x0][0x3c8] ;  /* 0x00007900ff0477ac */ /* 0x000e220008000a00 */
[----:B------:R-:W-:Y:S01]  /*21dcc0*/  BSSY.RECONVERGENT B1, `(.L_x_12625) ;  /* 0x0000018000017945 */ /* 0x000fe20003800200 */
[----:B------:R-:W-:Y:S02]  /*21dcd0*/  IMAD.MOV.U32 R9, RZ, RZ, RZ ;  /* 0x000000ffff097224 */ /* 0x000fe400078e00ff */
[----:B------:R-:W-:Y:S02]  /*21dce0*/  IMAD.MOV.U32 R56, RZ, RZ, RZ ;  /* 0x000000ffff387224 */ /* 0x000fe400078e00ff */
[----:B0-----:R-:W-:Y:S02]  /*21dcf0*/  IMAD.U32 R54, RZ, RZ, UR4 ;  /* 0x00000004ff367e24 */ /* 0x001fe4000f8e00ff */
[----:B------:R-:W-:-:S07]  /*21dd00*/  IMAD.U32 R55, RZ, RZ, UR5 ;  /* 0x00000005ff377e24 */ /* 0x000fce000f8e00ff */
.L_x_12626:
        /* <DEDUP_REMOVED lines=20> */
.L_x_12625:
[----:B------:R-:W0:Y:S01]  /*21de50*/  LDCU.64 UR4, c[0x0][0x3c8] ;  /* 0x00007900ff0477ac */ /* 0x000e220008000a00 */
[----:B------:R-:W-:Y:S01]  /*21de60*/  BSSY.RECONVERGENT B1, `(.L_x_12627) ;  /* 0x0000018000017945 */ /* 0x000fe20003800200 */
[----:B------:R-:W-:Y:S02]  /*21de70*/  IMAD.MOV.U32 R18, RZ, RZ, RZ ;  /* 0x000000ffff127224 */ /* 0x000fe400078e00ff */
[----:B------:R-:W-:Y:S02]  /*21de80*/  IMAD.MOV.U32 R57, RZ, RZ, RZ ;  /* 0x000000ffff397224 */ /* 0x000fe400078e00ff */
[----:B0-----:R-:W-:Y:S02]  /*21de90*/  IMAD.U32 R54, RZ, RZ, UR4 ;  /* 0x00000004ff367e24 */ /* 0x001fe4000f8e00ff */
[----:B------:R-:W-:-:S07]  /*21dea0*/  IMAD.U32 R55, RZ, RZ, UR5 ;  /* 0x00000005ff377e24 */ /* 0x000fce000f8e00ff */
.L_x_12628:
        /* <DEDUP_REMOVED lines=20> */
.L_x_12627:
[----:B------:R-:W0:Y:S01]  /*21dff0*/  LDCU.64 UR4, c[0x0][0x3c8] ;  /* 0x00007900ff0477ac */ /* 0x000e220008000a00 */
[----:B------:R-:W-:Y:S01]  /*21e000*/  BSSY.RECONVERGENT B1, `(.L_x_12629) ;  /* 0x0000018000017945 */ /* 0x000fe20003800200 */
[----:B------:R-:W-:Y:S02]  /*21e010*/  IMAD.MOV.U32 R49, RZ, RZ, RZ ;  /* 0x000000ffff317224 */ /* 0x000fe400078e00ff */
[----:B------:R-:W-:Y:S02]  /*21e020*/  IMAD.MOV.U32 R56, RZ, RZ, RZ ;  /* 0x000000ffff387224 */ /* 0x000fe400078e00ff */
[----:B0-----:R-:W-:Y:S02]  /*21e030*/  IMAD.U32 R54, RZ, RZ, UR4 ;  /* 0x00000004ff367e24 */ /* 0x001fe4000f8e00ff */
[----:B------:R-:W-:-:S07]  /*21e040*/  IMAD.U32 R55, RZ, RZ, UR5 ;  /* 0x00000005ff377e24 */ /* 0x000fce000f8e00ff */
.L_x_12630:
        /* <DEDUP_REMOVED lines=20> */
.L_x_12629:
[----:B------:R-:W0:Y:S01]  /*21e190*/  LDCU.64 UR4, c[0x0][0x3c8] ;  /* 0x00007900ff0477ac */ /* 0x000e220008000a00 */
[----:B------:R-:W-:Y:S01]  /*21e1a0*/  BSSY.RECONVERGENT B1, `(.L_x_12631) ;  /* 0x0000018000017945 */ /* 0x000fe20003800200 */
[----:B------:R-:W-:Y:S02]  /*21e1b0*/  IMAD.MOV.U32 R9, RZ, RZ, RZ ;  /* 0x000000ffff097224 */ /* 0x000fe400078e00ff */
[----:B------:R-:W-:Y:S02]  /*21e1c0*/  IMAD.MOV.U32 R56, RZ, RZ, RZ ;  /* 0x000000ffff387224 */ /* 0x000fe400078e00ff */
[----:B0-----:R-:W-:Y:S02]  /*21e1d0*/  IMAD.U32 R54, RZ, RZ, UR4 ;  /* 0x00000004ff367e24 */ /* 0x001fe4000f8e00ff */
[----:B------:R-:W-:-:S07]  /*21e1e0*/  IMAD.U32 R55, RZ, RZ, UR5 ;  /* 0x00000005ff377e24 */ /* 0x000fce000f8e00ff */
.L_x_12632:
        /* <DEDUP_REMOVED lines=20> */
.L_x_12631:
[----:B------:R-:W0:Y:S01]  /*21e330*/  LDCU.64 UR4, c[0x0][0x3c8] ;  /* 0x00007900ff0477ac */ /* 0x000e220008000a00 */
[----:B------:R-:W-:Y:S01]  /*21e340*/  BSSY.RECONVERGENT B1, `(.L_x_12633) ;  /* 0x0000018000017945 */ /* 0x000fe20003800200 */
[----:B------:R-:W-:Y:S02]  /*21e350*/  IMAD.MOV.U32 R18, RZ, RZ, RZ ;  /* 0x000000ffff127224 */ /* 0x000fe400078e00ff */
[----:B------:R-:W-:Y:S02]  /*21e360*/  IMAD.MOV.U32 R57, RZ, RZ, RZ ;  /* 0x000000ffff397224 */ /* 0x000fe400078e00ff */
[----:B0-----:R-:W-:Y:S02]  /*21e370*/  IMAD.U32 R54, RZ, RZ, UR4 ;  /* 0x00000004ff367e24 */ /* 0x001fe4000f8e00ff */
[----:B------:R-:W-:-:S07]  /*21e380*/  IMAD.U32 R55, RZ, RZ, UR5 ;  /* 0x00000005ff377e24 */ /* 0x000fce000f8e00ff */
.L_x_12634:
        /* <DEDUP_REMOVED lines=20> */
.L_x_12633:
[----:B------:R-:W0:Y:S01]  /*21e4d0*/  LDCU.64 UR4, c[0x0][0x3c8] ;  /* 0x00007900ff0477ac */ /* 0x000e220008000a00 */
[----:B------:R-:W-:Y:S01]  /*21e4e0*/  BSSY.RECONVERGENT B1, `(.L_x_12635) ;  /* 0x0000018000017945 */ /* 0x000fe20003800200 */
[----:B------:R-:W-:Y:S02]  /*21e4f0*/  IMAD.MOV.U32 R49, RZ, RZ, RZ ;  /* 0x000000ffff317224 */ /* 0x000fe400078e00ff */
[----:B------:R-:W-:Y:S02]  /*21e500*/  IMAD.MOV.U32 R56, RZ, RZ, RZ ;  /* 0x000000ffff387224 */ /* 0x000fe400078e00ff */
[----:B0-----:R-:W-:Y:S02]  /*21e510*/  IMAD.U32 R54, RZ, RZ, UR4 ;  /* 0x00000004ff367e24 */ /* 0x001fe4000f8e00ff */
[----:B------:R-:W-:-:S07]  /*21e520*/  IMAD.U32 R55, RZ, RZ, UR5 ;  /* 0x00000005ff377e24 */ /* 0x000fce000f8e00ff */
.L_x_12636:
        /* <DEDUP_REMOVED lines=20> */
.L_x_12635:
[----:B------:R-:W0:Y:S01]  /*21e670*/  LDCU.64 UR4, c[0x0][0x3c8] ;  /* 0x00007900ff0477ac */ /* 0x000e220008000a00 */
[----:B------:R-:W-:Y:S01]  /*21e680*/  BSSY.RECONVERGENT B1, `(.L_x_12637) ;  /* 0x0000018000017945 */ /* 0x000fe20003800200 */
[----:B------:R-:W-:Y:S02]  /*21e690*/  IMAD.MOV.U32 R9, RZ, RZ, RZ ;  /* 0x000000ffff097224 */ /* 0x000fe400078e00ff */
[----:B------:R-:W-:Y:S02]  /*21e6a0*/  IMAD.MOV.U32 R56, RZ, RZ, RZ ;  /* 0x000000ffff387224 */ /* 0x000fe400078e00ff */
[----:B0-----:R-:W-:Y:S02]  /*21e6b0*/  IMAD.U32 R54, RZ, RZ, UR4 ;  /* 0x00000004ff367e24 */ /* 0x001fe4000f8e00ff */
[----:B------:R-:W-:-:S07]  /*21e6c0*/  IMAD.U32 R55, RZ, RZ, UR5 ;  /* 0x00000005ff377e24 */ /* 0x000fce000f8e00ff */
.L_x_12638:
        /* <DEDUP_REMOVED lines=20> */
.L_x_12637:
[----:B------:R-:W0:Y:S01]  /*21e810*/  LDCU.64 UR4, c[0x0][0x3c8] ;  /* 0x00007900ff0477ac */ /* 0x000e220008000a00 */
[----:B------:R-:W-:Y:S01]  /*21e820*/  BSSY.RECONVERGENT B1, `(.L_x_12639) ;  /* 0x0000018000017945 */ /* 0x000fe20003800200 */
[----:B------:R-:W-:Y:S02]  /*21e830*/  IMAD.MOV.U32 R18, RZ, RZ, RZ ;  /* 0x000000ffff127224 */ /* 0x000fe400078e00ff */
[----:B------:R-:W-:Y:S02]  /*21e840*/  IMAD.MOV.U32 R57, RZ, RZ, RZ ;  /* 0x000000ffff397224 */ /* 0x000fe400078e00ff */
[----:B0-----:R-:W-:Y:S02]  /*21e850*/  IMAD.U32 R54, RZ, RZ, UR4 ;  /* 0x00000004ff367e24 */ /* 0x001fe4000f8e00ff */
[----:B------:R-:W-:-:S07]  /*21e860*/  IMAD.U32 R55, RZ, RZ, UR5 ;  /* 0x00000005ff377e24 */ /* 0x000fce000f8e00ff */
.L_x_12640:
        /* <DEDUP_REMOVED lines=20> */
.L_x_12639:
[----:B------:R-:W0:Y:S01]  /*21e9b0*/  LDCU.64 UR4, c[0x0][0x3c8] ;  /* 0x00007900ff0477ac */ /* 0x000e220008000a00 */
[----:B------:R-:W-:Y:S01]  /*21e9c0*/  BSSY.RECONVERGENT B1, `(.L_x_12641) ;  /* 0x0000018000017945 */ /* 0x000fe20003800200 */
[----:B------:R-:W-:Y:S02]  /*21e9d0*/  IMAD.MOV.U32 R49, RZ, RZ, RZ ;  /* 0x000000ffff317224 */ /* 0x000fe400078e00ff */
[----:B------:R-:W-:Y:S02]  /*21e9e0*/  IMAD.MOV.U32 R56, RZ, RZ, RZ ;  /* 0x000000ffff387224 */ /* 0x000fe400078e00ff */
[----:B0-----:R-:W-:Y:S02]  /*21e9f0*/  IMAD.U32 R54, RZ, RZ, UR4 ;  /* 0x00000004ff367e24 */ /* 0x001fe4000f8e00ff */
[----:B------:R-:W-:-:S07]  /*21ea00*/  IMAD.U32 R55, RZ, RZ, UR5 ;  /* 0x00000005ff377e24 */ /* 0x000fce000f8e00ff */
.L_x_12642:
        /* <DEDUP_REMOVED lines=20> */
.L_x_12641:
[----:B------:R-:W0:Y:S01]  /*21eb50*/  LDCU.64 UR4, c[0x0][0x3c8] ;  /* 0x00007900ff0477ac */ /* 0x000e220008000a00 */
[----:B------:R-:W-:Y:S01]  /*21eb60*/  BSSY.RECONVERGENT B1, `(.L_x_12643) ;  /* 0x0000018000017945 */ /* 0x000fe20003800200 */
[----:B------:R-:W-:Y:S02]  /*21eb70*/  IMAD.MOV.U32 R9, RZ, RZ, RZ ;  /* 0x000000ffff097224 */ /* 0x000fe400078e00ff */
[----:B------:R-:W-:Y:S02]  /*21eb80*/  IMAD.MOV.U32 R56, RZ, RZ, RZ ;  /* 0x000000ffff387224 */ /* 0x000fe400078e00ff */
[----:B0-----:R-:W-:Y:S02]  /*21eb90*/  IMAD.U32 R54, RZ, RZ, UR4 ;  /* 0x00000004ff367e24 */ /* 0x001fe4000f8e00ff */
[----:B------:R-:W-:-:S07]  /*21eba0*/  IMAD.U32 R55, RZ, RZ, UR5 ;  /* 0x00000005ff377e24 */ /* 0x000fce000f8e00ff */
.L_x_12644:
        /* <DEDUP_REMOVED lines=20> */
.L_x_12643:
[----:B------:R-:W0:Y:S01]  /*21ecf0*/  LDCU.64 UR4, c[0x0][0x3c8] ;  /* 0x00007900ff0477ac */ /* 0x000e220008000a00 */
[----:B------:R-:W-:Y:S01]  /*21ed00*/  BSSY.RECONVERGENT B1, `(.L_x_12645) ;  /* 0x0000018000017945 */ /* 0x000fe20003800200 */
[----:B------:R-:W-:Y:S02]  /*21ed10*/  IMAD.MOV.U32 R18, RZ, RZ, RZ ;  /* 0x000000ffff127224 */ /* 0x000fe400078e00ff */
[----:B------:R-:W-:Y:S02]  /*21ed20*/  IMAD.MOV.U32 R57, RZ, RZ, RZ ;  /* 0x000000ffff397224 */ /* 0x000fe400078e00ff */
[----:B0-----:R-:W-:Y:S02]  /*21ed30*/  IMAD.U32 R54, RZ, RZ, UR4 ;  /* 0x00000004ff367e24 */ /* 0x001fe4000f8e00ff */
[----:B------:R-:W-:-:S07]  /*21ed40*/  IMAD.U32 R55, RZ, RZ, UR5 ;  /* 0x00000005ff377e24 */ /* 0x000fce000f8e00ff */
.L_x_12646:
        /* <DEDUP_REMOVED lines=20> */
.L_x_12645:
[----:B------:R-:W0:Y:S01]  /*21ee90*/  LDCU.64 UR4, c[0x0][0x3c8] ;  /* 0x00007900ff0477ac */ /* 0x000e220008000a00 */
[----:B------:R-:W-:Y:S01]  /*21eea0*/  BSSY.RECONVERGENT B1, `(.L_x_12647) ;  /* 0x0000018000017945 */ /* 0x000fe20003800200 */
[----:B------:R-:W-:Y:S02]  /*21eeb0*/  IMAD.MOV.U32 R49, RZ, RZ, RZ ;  /* 0x000000ffff317224 */ /* 0x000fe400078e00ff */
[----:B------:R-:W-:Y:S02]  /*21eec0*/  IMAD.MOV.U32 R56, RZ, RZ, RZ ;  /* 0x000000ffff387224 */ /* 0x000fe400078e00ff */
[----:B0-----:R-:W-:Y:S02]  /*21eed0*/  IMAD.U32 R54, RZ, RZ, UR4 ;  /* 0x00000004ff367e24 */ /* 0x001fe4000f8e00ff */
[----:B------:R-:W-:-:S07]  /*21eee0*/  IMAD.U32 R55, RZ, RZ, UR5 ;  /* 0x00000005ff377e24 */ /* 0x000fce000f8e00ff */
.L_x_12648:
        /* <DEDUP_REMOVED lines=20> */
.L_x_12647:
[----:B------:R-:W0:Y:S01]  /*21f030*/  LDCU.64 UR4, c[0x0][0x3c8] ;  /* 0x00007900ff0477ac */ /* 0x000e220008000a00 */
[----:B------:R-:W-:Y:S01]  /*21f040*/  BSSY.RECONVERGENT B1, `(.L_x_12649) ;  /* 0x0000018000017945 */ /* 0x000fe20003800200 */
[----:B------:R-:W-:Y:S02]  /*21f050*/  IMAD.MOV.U32 R9, RZ, RZ, RZ ;  /* 0x000000ffff097224 */ /* 0x000fe400078e00ff */
[----:B------:R-:W-:Y:S02]  /*21f060*/  IMAD.MOV.U32 R56, RZ, RZ, RZ ;  /* 0x000000ffff387224 */ /* 0x000fe400078e00ff */
[----:B0-----:R-:W-:Y:S02]  /*21f070*/  IMAD.U32 R54, RZ, RZ, UR4 ;  /* 0x00000004ff367e24 */ /* 0x001fe4000f8e00ff */
[----:B------:R-:W-:-:S07]  /*21f080*/  IMAD.U32 R55, RZ, RZ, UR5 ;  /* 0x00000005ff377e24 */ /* 0x000fce000f8e00ff */
.L_x_12650:
        /* <DEDUP_REMOVED lines=20> */
.L_x_12649:
[----:B------:R-:W0:Y:S01]  /*21f1d0*/  LDCU.64 UR4, c[0x0][0x3c8] ;  /* 0x00007900ff0477ac */ /* 0x000e220008000a00 */
[----:B------:R-:W-:Y:S01]  /*21f1e0*/  BSSY.RECONVERGENT B1, `(.L_x_12651) ;  /* 0x0000018000017945 */ /* 0x000fe20003800200 */
[----:B------:R-:W-:Y:S02]  /*21f1f0*/  IMAD.MOV.U32 R18, RZ, RZ, RZ ;  /* 0x000000ffff127224 */ /* 0x000fe400078e00ff */
[----:B------:R-:W-:Y:S02]  /*21f200*/  IMAD.MOV.U32 R57, RZ, RZ, RZ ;  /* 0x000000ffff397224 */ /* 0x000fe400078e00ff */
[----:B0-----:R-:W-:Y:S02]  /*21f210*/  IMAD.U32 R54, RZ, RZ, UR4 ;  /* 0x00000004ff367e24 */ /* 0x001fe4000f8e00ff */
[----:B------:R-:W-:-:S07]  /*21f220*/  IMAD.U32 R55, RZ, RZ, UR5 ;  /* 0x00000005ff377e24 */ /* 0x000fce000f8e00ff */
.L_x_12652:
        /* <DEDUP_REMOVED lines=20> */
.L_x_12651:
[----:B------:R-:W0:Y:S01]  /*21f370*/  LDCU.64 UR4, c[0x0][0x3c8] ;  /* 0x00007900ff0477ac */ /* 0x000e220008000a00 */
[----:B------:R-:W-:Y:S01]  /*21f380*/  BSSY.RECONVERGENT B1, `(.L_x_12653) ;  /* 0x0000018000017945 */ /* 0x000fe20003800200 */
[----:B------:R-:W-:Y:S02]  /*21f390*/  IMAD.MOV.U32 R55, RZ, RZ, RZ ;  /* 0x000000ffff377224 */ /* 0x000fe400078e00ff */
[----:B------:R-:W-:Y:S02]  /*21f3a0*/  IMAD.MOV.U32 R57, RZ, RZ, RZ ;  /* 0x000000ffff397224 */ /* 0x000fe400078e00ff */
[----:B0-----:R-:W-:Y:S02]  /*21f3b0*/  IMAD.U32 R54, RZ, RZ, UR4 ;  /* 0x00000004ff367e24 */ /* 0x001fe4000f8e00ff */
[----:B------:R-:W-:-:S07]  /*21f3c0*/  IMAD.U32 R53, RZ, RZ, UR5 ;  /* 0x00000005ff357e24 */ /* 0x000fce000f8e00ff */
.L_x_12654:
        /* <DEDUP_REMOVED lines=20> */
.L_x_12653:
        /* <DEDUP_REMOVED lines=9> */
.L_x_12656:
        /* <DEDUP_REMOVED lines=20> */
.L_x_12655:
[----:B------:R-:W0:Y:S01]  /*21f6e0*/  LDCU.64 UR4, c[0x0][0x3c8] ;  /* 0x00007900ff0477ac */ /* 0x000e220008000a00 */
[----:B------:R-:W-:Y:S01]  /*21f6f0*/  BSSY.RECONVERGENT B1, `(.L_x_12657) ;  /* 0x0000018000017945 */ /* 0x000fe20003800200 */
[----:B------:R-:W-:Y:S02]  /*21f700*/  IMAD.MOV.U32 R41, RZ, RZ, RZ ;  /* 0x000000ffff297224 */ /* 0x000fe400078e00ff */
[----:B------:R-:W-:Y:S02]  /*21f710*/  IMAD.MOV.U32 R56, RZ, RZ, RZ ;  /* 0x000000ffff387224 */ /* 0x000fe400078e00ff */
[----:B0-----:R-:W-:Y:S02]  /*21f720*/  IMAD.U32 R53, RZ, RZ, UR4 ;  /* 0x00000004ff357e24 */ /* 0x001fe4000f8e00ff */
[----:B------:R-:W-:-:S07]  /*21f730*/  IMAD.U32 R54, RZ, RZ, UR5 ;  /* 0x00000005ff367e24 */ /* 0x000fce000f8e00ff */
.L_x_12658:
        /* <DEDUP_REMOVED lines=20> */
.L_x_12657:
[----:B------:R-:W0:Y:S01]  /*21f880*/  LDCU.64 UR4, c[0x0][0x3c8] ;  /* 0x00007900ff0477ac */ /* 0x000e220008000a00 */
[----:B------:R-:W-:Y:S01]  /*21f890*/  BSSY.RECONVERGENT B1, `(.L_x_12659) ;  /* 0x0000018000017945 */ /* 0x000fe20003800200 */
[----:B------:R-:W-:Y:S02]  /*21f8a0*/  IMAD.MOV.U32 R10, RZ, RZ, RZ ;  /* 0x000000ffff0a7224 */ /* 0x000fe400078e00ff */
[----:B------:R-:W-:Y:S02]  /*21f8b0*/  IMAD.MOV.U32 R57, RZ, RZ, RZ ;  /* 0x000000ffff397224 */ /* 0x000fe400078e00ff */
[----:B0-----:R-:W-:Y:S02]  /*21f8c0*/  IMAD.U32 R54, RZ, RZ, UR4 ;  /* 0x00000004ff367e24 */ /* 0x001fe4000f8e00ff */
[----:B------:R-:W-:-:S07]  /*21f8d0*/  IMAD.U32 R55, RZ, RZ, UR5 ;  /* 0x00000005ff377e24 */ /* 0x000fce000f8e00ff */
.L_x_12660:
        /* <DEDUP_REMOVED lines=20> */
.L_x_12659:
[----:B------:R-:W0:Y:S01]  /*21fa20*/  LDCU.64 UR4, c[0x0][0x3c8] ;  /* 0x00007900ff0477ac */ /* 0x000e220008000a00 */
[----:B------:R-:W-:Y:S01]  /*21fa30*/  BSSY.RECONVERGENT B1, `(.L_x_12661) ;  /* 0x0000018000017945 */ /* 0x000fe20003800200 */
[----:B------:R-:W-:Y:S02]  /*21fa40*/  IMAD.MOV.U32 R18, RZ, RZ, RZ ;  /* 0x000000ffff127224 */ /* 0x000fe400078e00ff */
[----:B------:R-:W-:Y:S02]  /*21fa50*/  IMAD.MOV.U32 R57, RZ, RZ, RZ ;  /* 0x000000ffff397224 */ /* 0x000fe400078e00ff */
[----:B0-----:R-:W-:Y:S02]  /*21fa60*/  IMAD.U32 R54, RZ, RZ, UR4 ;  /* 0x00000004ff367e24 */ /* 0x001fe4000f8e00ff */
[----:B------:R-:W-:-:S07]  /*21fa70*/  IMAD.U32 R55, RZ, RZ, UR5 ;  /* 0x00000005ff377e24 */ /* 0x000fce000f8e00ff */
.L_x_12662:
        /* <DEDUP_REMOVED lines=20> */
.L_x_12661:
[----:B------:R-:W0:Y:S01]  /*21fbc0*/  LDCU.64 UR4, c[0x0][0x3c8] ;  /* 0x00007900ff0477ac */ /* 0x000e220008000a00 */
[----:B------:R-:W-:Y:S01]  /*21fbd0*/  BSSY.RECONVERGENT B1, `(.L_x_12663) ;  /* 0x0000018000017945 */ /* 0x000fe20003800200 */
[----:B------:R-:W-:Y:S02]  /*21fbe0*/  IMAD.MOV.U32 R41, RZ, RZ, RZ ;  /* 0x000000ffff297224 */ /* 0x000fe400078e00ff */
[----:B------:R-:W-:Y:S02]  /*21fbf0*/  IMAD.MOV.U32 R56, RZ, RZ, RZ ;  /* 0x000000ffff387224 */ /* 0x000fe400078e00ff */
[----:B0-----:R-:W-:Y:S02]  /*21fc00*/  IMAD.U32 R54, RZ, RZ, UR4 ;  /* 0x00000004ff367e24 */ /* 0x001fe4000f8e00ff */
[----:B------:R-:W-:-:S07]  /*21fc10*/  IMAD.U32 R55, RZ, RZ, UR5 ;  /* 0x00000005ff377e24 */ /* 0x000fce000f8e00ff */
.L_x_12664:
        /* <DEDUP_REMOVED lines=20> */
.L_x_12663:
[----:B------:R-:W0:Y:S01]  /*21fd60*/  LDCU.64 UR4, c[0x0][0x3c8] ;  /* 0x00007900ff0477ac */ /* 0x000e220008000a00 */
[----:B------:R-:W-:Y:S01]  /*21fd70*/  BSSY.RECONVERGENT B1, `(.L_x_12665) ;  /* 0x0000018000017945 */ /* 0x000fe20003800200 */
[----:B------:R-:W-:Y:S02]  /*21fd80*/  IMAD.MOV.U32 R10, RZ, RZ, RZ ;  /* 0x000000ffff0a7224 */ /* 0x000fe400078e00ff */
[----:B------:R-:W-:Y:S02]  /*21fd90*/  IMAD.MOV.U32 R57, RZ, RZ, RZ ;  /* 0x000000ffff397224 */ /* 0x000fe400078e00ff */
[----:B0-----:R-:W-:Y:S02]  /*21fda0*/  IMAD.U32 R54, RZ, RZ, UR4 ;  /* 0x00000004ff367e24 */ /* 0x001fe4000f8e00ff */
[----:B------:R-:W-:-:S07]  /*21fdb0*/  IMAD.U32 R55, RZ, RZ, UR5 ;  /* 0x00000005ff377e24 */ /* 0x000fce000f8e00ff */
.L_x_12666:
        /* <DEDUP_REMOVED lines=20> */
.L_x_12665:
[----:B------:R-:W0:Y:S01]  /*21ff00*/  LDCU.64 UR4, c[0x0][0x3c8] ;  /* 0x00007900ff0477ac */ /* 0x000e220008000a00 */
[----:B------:R-:W-:Y:S01]  /*21ff10*/  BSSY.RECONVERGENT B1, `(.L_x_12667) ;  /* 0x0000018000017945 */ /* 0x000fe20003800200 */
[----:B------:R-:W-:Y:S02]  /*21ff20*/  IMAD.MOV.U32 R18, RZ, RZ, RZ ;  /* 0x000000ffff127224 */ /* 0x000fe400078e00ff */
[----:B------:R-:W-:Y:S02]  /*21ff30*/  IMAD.MOV.U32 R57, RZ, RZ, RZ ;  /* 0x000000ffff397224 */ /* 0x000fe400078e00ff */
[----:B0-----:R-:W-:Y:S02]  /*21ff40*/  IMAD.U32 R54, RZ, RZ, UR4 ;  /* 0x00000004ff367e24 */ /* 0x001fe4000f8e00ff */
[----:B------:R-:W-:-:S07]  /*21ff50*/  IMAD.U32 R55, RZ, RZ, UR5 ;  /* 0x00000005ff377e24 */ /* 0x000fce000f8e00ff */
.L_x_12668:
        /* <DEDUP_REMOVED lines=20> */
.L_x_12667:
[----:B------:R-:W0:Y:S01]  /*2200a0*/  LDCU.64 UR4, c[0x0][0x3c8] ;  /* 0x00007900ff0477ac */ /* 0x000e220008000a00 */
[----:B------:R-:W-:Y:S01]  /*2200b0*/  BSSY.RECONVERGENT B1, `(.L_x_12669) ;  /* 0x0000018000017945 */ /* 0x000fe20003800200 */
[----:B------:R-:W-:Y:S02]  /*2200c0*/  IMAD.MOV.U32 R41, RZ, RZ, RZ ;  /* 0x000000ffff297224 */ /* 0x000fe400078e00ff */
[----:B------:R-:W-:Y:S02]  /*2200d0*/  IMAD.MOV.U32 R56, RZ, RZ, RZ ;  /* 0x000000ffff387224 */ /* 0x000fe400078e00ff */
[----:B0-----:R-:W-:Y:S02]  /*2200e0*/  IMAD.U32 R54, RZ, RZ, UR4 ;  /* 0x00000004ff367e24 */ /* 0x001fe4000f8e00ff */
[----:B------:R-:W-:-:S07]  /*2200f0*/  IMAD.U32 R55, RZ, RZ, UR5 ;  /* 0x00000005ff377e24 */ /* 0x000fce000f8e00ff */
.L_x_12670:
        /* <DEDUP_REMOVED lines=20> */
.L_x_12669:
[----:B------:R-:W0:Y:S01]  /*220240*/  LDCU.64 UR4, c[0x0][0x3c8] ;  /* 0x00007900ff0477ac */ /* 0x000e220008000a00 */
[----:B------:R-:W-:Y:S01]  /*220250*/  BSSY.RECONVERGENT B1, `(.L_x_12671) ;  /* 0x0000018000017945 */ /* 0x000fe20003800200 */
[----:B------:R-:W-:Y:S02]  /*220260*/  IMAD.MOV.U32 R10, RZ, RZ, RZ ;  /* 0x000000ffff0a7224 */ /* 0x000fe400078e00ff */
[----:B------:R-:W-:Y:S02]  /*220270*/  IMAD.MOV.U32 R57, RZ, RZ, RZ ;  /* 0x000000ffff397224 */ /* 0x000fe400078e00ff */
[----:B0-----:R-:W-:Y:S02]  /*220280*/  IMAD.U32 R54, RZ, RZ, UR4 ;  /* 0x00000004ff367e24 */ /* 0x001fe4000f8e00ff */
[----:B------:R-:W-:-:S07]  /*220290*/  IMAD.U32 R55, RZ, RZ, UR5 ;  /* 0x00000005ff377e24 */ /* 0x000fce000f8e00ff */
.L_x_12672:
        /* <DEDUP_REMOVED lines=20> */
.L_x_12671:
[----:B------:R-:W0:Y:S01]  /*2203e0*/  LDCU.64 UR4, c[0x0][0x3c8] ;  /* 0x00007900ff0477ac */ /* 0x000e220008000a00 */
[----:B------:R-:W-:Y:S01]  /*2203f0*/  BSSY.RECONVERGENT B1, `(.L_x_12673) ;  /* 0x0000018000017945 */ /* 0x000fe20003800200 */
[----:B------:R-:W-:Y:S02]  /*220400*/  IMAD.MOV.U32 R18, RZ, RZ, RZ ;  /* 0x000000ffff127224 */ /* 0x000fe400078e00ff */
[----:B------:R-:W-:Y:S02]  /*220410*/  IMAD.MOV.U32 R57, RZ, RZ, RZ ;  /* 0x000000ffff397224 */ /* 0x000fe400078e00ff */
[----:B0-----:R-:W-:Y:S02]  /*220420*/  IMAD.U32 R54, RZ, RZ, UR4 ;  /* 0x00000004ff367e24 */ /* 0x001fe4000f8e00ff */
[----:B------:R-:W-:-:S07]  /*220430*/  IMAD.U32 R55, RZ, RZ, UR5 ;  /* 0x00000005ff377e24 */ /* 0x000fce000f8e00ff */
.L_x_12674:
        /* <DEDUP_REMOVED lines=20> */
.L_x_12673:
[----:B------:R-:W0:Y:S01]  /*220580*/  LDCU.64 UR4, c[0x0][0x3c8] ;  /* 0x00007900ff0477ac */ /* 0x000e220008000a00 */
[----:B------:R-:W-:Y:S01]  /*220590*/  BSSY.RECONVERGENT B1, `(.L_x_12675) ;  /* 0x0000018000017945 */ /* 0x000fe20003800200 */
[----:B------:R-:W-:Y:S02]  /*2205a0*/  IMAD.MOV.U32 R41, RZ, RZ, RZ ;  /* 0x000000ffff297224 */ /* 0x000fe400078e00ff */
[----:B------:R-:W-:Y:S02]  /*2205b0*/  IMAD.MOV.U32 R56, RZ, RZ, RZ ;  /* 0x000000ffff387224 */ /* 0x000fe400078e00ff */
[----:B0-----:R-:W-:Y:S02]  /*2205c0*/  IMAD.U32 R54, RZ, RZ, UR4 ;  /* 0x00000004ff367e24 */ /* 0x001fe4000f8e00ff */
[----:B------:R-:W-:-:S07]  /*2205d0*/  IMAD.U32 R55, RZ, RZ, UR5 ;  /* 0x00000005ff377e24 */ /* 0x000fce000f8e00ff */
.L_x_12676:
        /* <DEDUP_REMOVED lines=20> */
.L_x_12675:
[----:B------:R-:W0:Y:S01]  /*220720*/  LDCU.64 UR4, c[0x0][0x3c8] ;  /* 0x00007900ff0477ac */ /* 0x000e220008000a00 */
[----:B------:R-:W-:Y:S01]  /*220730*/  BSSY.RECONVERGENT B1, `(.L_x_12677) ;  /* 0x0000018000017945 */ /* 0x000fe20003800200 */
[----:B------:R-:W-:Y:S02]  /*220740*/  IMAD.MOV.U32 R10, RZ, RZ, RZ ;  /* 0x000000ffff0a7224 */ /* 0x000fe400078e00ff */
[----:B------:R-:W-:Y:S02]  /*220750*/  IMAD.MOV.U32 R57, RZ, RZ, RZ ;  /* 0x000000ffff397224 */ /* 0x000fe400078e00ff */
[----:B0-----:R-:W-:Y:S02]  /*220760*/  IMAD.U32 R54, RZ, RZ, UR4 ;  /* 0x00000004ff367e24 */ /* 0x001fe4000f8e00ff */
[----:B------:R-:W-:-:S07]  /*220770*/  IMAD.U32 R55, RZ, RZ, UR5 ;  /* 0x00000005ff377e24 */ /* 0x000fce000f8e00ff */
.L_x_12678:
        /* <DEDUP_REMOVED lines=20> */
.L_x_12677:
[----:B------:R-:W0:Y:S01]  /*2208c0*/  LDCU.64 UR4, c[0x0][0x3c8] ;  /* 0x00007900ff0477ac */ /* 0x000e220008000a00 */
[----:B------:R-:W-:Y:S01]  /*2208d0*/  BSSY.RECONVERGENT B1, `(.L_x_12679) ;  /* 0x0000018000017945 */ /* 0x000fe20003800200 */
[----:B------:R-:W-:Y:S02]  /*2208e0*/  IMAD.MOV.U32 R18, RZ, RZ, RZ ;  /* 0x000000ffff127224 */ /* 0x000fe400078e00ff */
[----:B------:R-:W-:Y:S02]  /*2208f0*/  IMAD.MOV.U32 R57, RZ, RZ, RZ ;  /* 0x000000ffff397224 */ /* 0x000fe400078e00ff */
[----:B0-----:R-:W-:Y:S02]  /*220900*/  IMAD.U32 R54, RZ, RZ, UR4 ;  /* 0x00000004ff367e24 */ /* 0x001fe4000f8e00ff */
[----:B------:R-:W-:-:S07]  /*220910*/  IMAD.U32 R55, RZ, RZ, UR5 ;  /* 0x00000005ff377e24 */ /* 0x000fce000f8e00ff */
.L_x_12680:
        /* <DEDUP_REMOVED lines=20> */
.L_x_12679:
[----:B------:R-:W0:Y:S01]  /*220a60*/  LDCU.64 UR4, c[0x0][0x3c8] ;  /* 0x00007900ff0477ac */ /* 0x000e220008000a00 */
[----:B------:R-:W-:Y:S01]  /*220a70*/  BSSY.RECONVERGENT B1, `(.L_x_12681) ;  /* 0x0000018000017945 */ /* 0x000fe20003800200 */
[----:B------:R-:W-:Y:S02]  /*220a80*/  IMAD.MOV.U32 R41, RZ, RZ, RZ ;  /* 0x000000ffff297224 */ /* 0x000fe400078e00ff */
[----:B------:R-:W-:Y:S02]  /*220a90*/  IMAD.MOV.U32 R56, RZ, RZ, RZ ;  /* 0x000000ffff387224 */ /* 0x000fe400078e00ff */
[----:B0-----:R-:W-:Y:S02]  /*220aa0*/  IMAD.U32 R54, RZ, RZ, UR4 ;  /* 0x00000004ff367e24 */ /* 0x001fe4000f8e00ff */
[----:B------:R-:W-:-:S07]  /*220ab0*/  IMAD.U32 R55, RZ, RZ, UR5 ;  /* 0x00000005ff377e24 */ /* 0x000fce000f8e00ff */
.L_x_12682:
        /* <DEDUP_REMOVED lines=20> */
.L_x_12681:
[----:B------:R-:W0:Y:S01]  /*220c00*/  LDCU.64 UR4, c[0x0][0x3c8] ;  /* 0x00007900ff0477ac */ /* 0x000e220008000a00 */
[----:B------:R-:W-:Y:S01]  /*220c10*/  BSSY.RECONVERGENT B1, `(.L_x_12683) ;  /* 0x0000018000017945 */ /* 0x000fe20003800200 */
[----:B------:R-:W-:Y:S02]  /*220c20*/  IMAD.MOV.U32 R10, RZ, RZ, RZ ;  /* 0x000000ffff0a7224 */ /* 0x000fe400078e00ff */
[----:B------:R-:W-:Y:S02]  /*220c30*/  IMAD.MOV.U32 R57, RZ, RZ, RZ ;  /* 0x000000ffff397224 */ /* 0x000fe400078e00ff */
[----:B0-----:R-:W-:Y:S02]  /*220c40*/  IMAD.U32 R54, RZ, RZ, UR4 ;  /* 0x00000004ff367e24 */ /* 0x001fe4000f8e00ff */
[----:B------:R-:W-:-:S07]  /*220c50*/  IMAD.U32 R55, RZ, RZ, UR5 ;  /* 0x00000005ff377e24 */ /* 0x000fce000f8e00ff */
.L_x_12684:
        /* <DEDUP_REMOVED lines=20> */
.L_x_12683:
[----:B------:R-:W0:Y:S01]  /*220da0*/  LDCU.64 UR4, c[0x0][0x3c8] ;  /* 0x00007900ff0477ac */ /* 0x000e220008000a00 */
[----:B------:R-:W-:Y:S01]  /*220db0*/  BSSY.RECONVERGENT B1, `(.L_x_12685) ;  /* 0x0000018000017945 */ /* 0x000fe20003800200 */
[----:B------:R-:W-:Y:S02]  /*220dc0*/  IMAD.MOV.U32 R18, RZ, RZ, RZ ;  /* 0x000000ffff127224 */ /* 0x000fe400078e00ff */
[----:B------:R-:W-:Y:S02]  /*220dd0*/  IMAD.MOV.U32 R57, RZ, RZ, RZ ;  /* 0x000000ffff397224 */ /* 0x000fe400078e00ff */
[----:B0-----:R-:W-:Y:S02]  /*220de0*/  IMAD.U32 R54, RZ, RZ, UR4 ;  /* 0x00000004ff367e24 */ /* 0x001fe4000f8e00ff */
[----:B------:R-:W-:-:S07]  /*220df0*/  IMAD.U32 R55, RZ, RZ, UR5 ;  /* 0x00000005ff377e24 */ /* 0x000fce000f8e00ff */
.L_x_12686:
        /* <DEDUP_REMOVED lines=20> */
.L_x_12685:
[----:B------:R-:W0:Y:S01]  /*220f40*/  LDCU.64 UR4, c[0x0][0x3c8] ;  /* 0x00007900ff0477ac */ /* 0x000e220008000a00 */
[----:B------:R-:W-:Y:S01]  /*220f50*/  BSSY.RECONVERGENT B1, `(.L_x_12687) ;  /* 0x0000018000017945 */ /* 0x000fe20003800200 */
[----:B------:R-:W-:Y:S02]  /*220f60*/  IMAD.MOV.U32 R41, RZ, RZ, RZ ;  /* 0x000000ffff297224 */ /* 0x000fe400078e00ff */
[----:B------:R-:W-:Y:S02]  /*220f70*/  IMAD.MOV.U32 R56, RZ, RZ, RZ ;  /* 0x000000ffff387224 */ /* 0x000fe400078e00ff */
[----:B0-----:R-:W-:Y:S02]  /*220f80*/  IMAD.U32 R54, RZ, RZ, UR4 ;  /* 0x00000004ff367e24 */ /* 0x001fe4000f8e00ff */
[----:B------:R-:W-:-:S07]  /*220f90*/  IMAD.U32 R55, RZ, RZ, UR5 ;  /* 0x00000005ff377e24 */ /* 0x000fce000f8e00ff */
.L_x_12688:
        /* <DEDUP_REMOVED lines=20> */
.L_x_12687:
[----:B------:R-:W0:Y:S01]  /*2210e0*/  LDCU.64 UR4, c[0x0][0x3c8] ;  /* 0x00007900ff0477ac */ /* 0x000e220008000a00 */
[----:B------:R-:W-:Y:S01]  /*2210f0*/  BSSY.RECONVERGENT B1, `(.L_x_12689) ;  /* 0x0000018000017945 */ /* 0x000fe20003800200 */
[----:B------:R-:W-:Y:S02]  /*221100*/  IMAD.MOV.U32 R10, RZ, RZ, RZ ;  /* 0x000000ffff0a7224 */ /* 0x000fe400078e00ff */
[----:B------:R-:W-:Y:S02]  /*221110*/  IMAD.MOV.U32 R57, RZ, RZ, RZ ;  /* 0x000000ffff397224 */ /* 0x000fe400078e00ff */
[----:B0-----:R-:W-:Y:S02]  /*221120*/  IMAD.U32 R54, RZ, RZ, UR4 ;  /* 0x00000004ff367e24 */ /* 0x001fe4000f8e00ff */
[----:B------:R-:W-:-:S07]  /*221130*/  IMAD.U32 R55, RZ, RZ, UR5 ;  /* 0x00000005ff377e24 */ /* 0x000fce000f8e00ff */
.L_x_12690:
        /* <DEDUP_REMOVED lines=20> */
.L_x_12689:
[----:B------:R-:W0:Y:S01]  /*221280*/  LDCU.64 UR4, c[0x0][0x3c8] ;  /* 0x00007900ff0477ac */ /* 0x000e220008000a00 */
[----:B------:R-:W-:Y:S01]  /*221290*/  BSSY.RECONVERGENT B1, `(.L_x_12691) ;  /* 0x0000018000017945 */ /* 0x000fe20003800200 */
[----:B------:R-:W-:Y:S02]  /*2212a0*/  IMAD.MOV.U32 R18, RZ, RZ, RZ ;  /* 0x000000ffff127224 */ /* 0x000fe400078e00ff */
[----:B------:R-:W-:Y:S02]  /*2212b0*/  IMAD.MOV.U32 R57, RZ, RZ, RZ ;  /* 0x000000ffff397224 */ /* 0x000fe400078e00ff */
[----:B0-----:R-:W-:Y:S02]  /*2212c0*/  IMAD.U32 R54, RZ, RZ, UR4 ;  /* 0x00000004ff367e24 */ /* 0x001fe4000f8e00ff */
[----:B------:R-:W-:-:S07]  /*2212d0*/  IMAD.U32 R55, RZ, RZ, UR5 ;  /* 0x00000005ff377e24 */ /* 0x000fce000f8e00ff */
.L_x_12692:
        /* <DEDUP_REMOVED lines=20> */
.L_x_12691:
[----:B------:R-:W0:Y:S01]  /*221420*/  LDCU.64 UR4, c[0x0][0x3c8] ;  /* 0x00007900ff0477ac */ /* 0x000e220008000a00 */
[----:B------:R-:W-:Y:S01]  /*221430*/  BSSY.RECONVERGENT B1, `(.L_x_12693) ;  /* 0x0000018000017945 */ /* 0x000fe20003800200 */
[----:B------:R-:W-:Y:S02]  /*221440*/  IMAD.MOV.U32 R55, RZ, RZ, RZ ;  /* 0x000000ffff377224 */ /* 0x000fe400078e00ff */
[----:B------:R-:W-:Y:S02]  /*221450*/  IMAD.MOV.U32 R57, RZ, RZ, RZ ;  /* 0x000000ffff397224 */ /* 0x000fe400078e00ff */
[----:B0-----:R-:W-:Y:S02]  /*221460*/  IMAD.U32 R54, RZ, RZ, UR4 ;  /* 0x00000004ff367e24 */ /* 0x001fe4000f8e00ff */
[----:B------:R-:W-:-:S07]  /*221470*/  IMAD.U32 R53, RZ, RZ, UR5 ;  /* 0x00000005ff357e24 */ /* 0x000fce000f8e00ff */
.L_x_12694:
        /* <DEDUP_REMOVED lines=20> */
.L_x_12693:
        /* <DEDUP_REMOVED lines=9> */
.L_x_12696:
        /* <DEDUP_REMOVED lines=20> */
.L_x_12695:
[----:B------:R-:W0:Y:S01]  /*221790*/  LDCU.64 UR4, c[0x0][0x3c8] ;  /* 0x00007900ff0477ac */ /* 0x000e220008000a00 */
[----:B------:R-:W-:Y:S01]  /*2217a0*/  BSSY.RECONVERGENT B1, `(.L_x_12697) ;  /* 0x0000018000017945 */ /* 0x000fe20003800200 */
[----:B------:R-:W-:Y:S02]  /*2217b0*/  IMAD.MOV.U32 R41, RZ, RZ, RZ ;  /* 0x000000ffff297224 */ /* 0x000fe400078e00ff */
[----:B------:R-:W-:Y:S02]  /*2217c0*/  IMAD.MOV.U32 R56, RZ, RZ, RZ ;  /* 0x000000ffff387224 */ /* 0x000fe400078e00ff */
[----:B0-----:R-:W-:Y:S02]  /*2217d0*/  IMAD.U32 R53, RZ, RZ, UR4 ;  /* 0x00000004ff357e24 */ /* 0x001fe4000f8e00ff */
[----:B------:R-:W-:-:S07]  /*2217e0*/  IMAD.U32 R54, RZ, RZ, UR5 ;  /* 0x00000005ff367e24 */ /* 0x000fce000f8e00ff */
.L_x_12698:
        /* <DEDUP_REMOVED lines=20> */
.L_x_12697:
[----:B------:R-:W0:Y:S01]  /*221930*/  LDCU.64 UR4, c[0x0][0x3c8] ;  /* 0x00007900ff0477ac */ /* 0x000e220008000a00 */
[----:B------:R-:W-:Y:S01]  /*221940*/  BSSY.RECONVERGENT B1, `(.L_x_12699) ;  /* 0x0000018000017945 */ /* 0x000fe20003800200 */
[----:B------:R-:W-:Y:S02]  /*221950*/  IMAD.MOV.U32 R10, RZ, RZ, RZ ;  /* 0x000000ffff0a7224 */ /* 0x000fe400078e00ff */
[----:B------:R-:W-:Y:S02]  /*221960*/  IMAD.MOV.U32 R57, RZ, RZ, RZ ;  /* 0x000000ffff397224 */ /* 0x000fe400078e00ff */
[----:B0-----:R-:W-:Y:S02]  /*221970*/  IMAD.U32 R54, RZ, RZ, UR4 ;  /* 0x00000004ff367e24 */ /* 0x001fe4000f8e00ff */
[----:B------:R-:W-:-:S07]  /*221980*/  IMAD.U32 R55, RZ, RZ, UR5 ;  /* 0x00000005ff377e24 */ /* 0x000fce000f8e00ff */
.L_x_12700:
        /* <DEDUP_REMOVED lines=20> */
.L_x_12699:
[----:B------:R-:W0:Y:S01]  /*221ad0*/  LDCU.64 UR4, c[0x0][0x3c8] ;  /* 0x00007900ff0477ac */ /* 0x000e220008000a00 */
[----:B------:R-:W-:Y:S01]  /*221ae0*/  BSSY.RECONVERGENT B1, `(.L_x_12701) ;  /* 0x0000018000017945 */ /* 0x000fe20003800200 */
[----:B------:R-:W-:Y:S02]  /*221af0*/  IMAD.MOV.U32 R17, RZ, RZ, RZ ;  /* 0x000000ffff117224 */ /* 0x000fe400078e00ff */
[----:B------:R-:W-:Y:S02]  /*221b00*/  IMAD.MOV.U32 R56, RZ, RZ, RZ ;  /* 0x000000ffff387224 */ /* 0x000fe400078e00ff */
[----:B0-----:R-:W-:Y:S02]  /*221b10*/  IMAD.U32 R54, RZ, RZ, UR4 ;  /* 0x00000004ff367e24 */ /* 0x001fe4000f8e00ff */
[----:B------:R-:W-:-:S07]  /*221b20*/  IMAD.U32 R55, RZ, RZ, UR5 ;  /* 0x00000005ff377e24 */ /* 0x000fce000f8e00ff */
.L_x_12702:
        /* <DEDUP_REMOVED lines=20> */
.L_x_12701:
[----:B------:R-:W0:Y:S01]  /*221c70*/  LDCU.64 UR4, c[0x0][0x3c8] ;  /* 0x00007900ff0477ac */ /* 0x000e220008000a00 */
[----:B------:R-:W-:Y:S01]  /*221c80*/  BSSY.RECONVERGENT B1, `(.L_x_12703) ;  /* 0x0000018000017945 */ /* 0x000fe20003800200 */
[----:B------:R-:W-:Y:S02]  /*221c90*/  IMAD.MOV.U32 R41, RZ, RZ, RZ ;  /* 0x000000ffff297224 */ /* 0x000fe400078e00ff */
[----:B------:R-:W-:Y:S02]  /*221ca0*/  IMAD.MOV.U32 R56, RZ, RZ, RZ ;  /* 0x000000ffff387224 */ /* 0x000fe400078e00ff */
[----:B0-----:R-:W-:Y:S02]  /*221cb0*/  IMAD.U32 R54, RZ, RZ, UR4 ;  /* 0x00000004ff367e24 */ /* 0x001fe4000f8e00ff */
[----:B------:R-:W-:-:S07]  /*221cc0*/  IMAD.U32 R55, RZ, RZ, UR5 ;  /* 0x00000005ff377e24 */ /* 0x000fce000f8e00ff */
.L_x_12704:
        /* <DEDUP_REMOVED lines=20> */
.L_x_12703:
[----:B------:R-:W0:Y:S01]  /*221e10*/  LDCU.64 UR4, c[0x0][0x3c8] ;  /* 0x00007900ff0477ac */ /* 0x000e220008000a00 */
[----:B------:R-:W-:Y:S01]  /*221e20*/  BSSY.RECONVERGENT B1, `(.L_x_12705) ;  /* 0x0000018000017945 */ /* 0x000fe20003800200 */
[----:B------:R-:W-:Y:S02]  /*221e30*/  IMAD.MOV.U32 R10, RZ, RZ, RZ ;  /* 0x000000ffff0a7224 */ /* 0x000fe400078e00ff */
[----:B------:R-:W-:Y:S02]  /*221e40*/  IMAD.MOV.U32 R57, RZ, RZ, RZ ;  /* 0x000000ffff397224 */ /* 0x000fe400078e00ff */
[----:B0-----:R-:W-:Y:S02]  /*221e50*/  IMAD.U32 R54, RZ, RZ, UR4 ;  /* 0x00000004ff367e24 */ /* 0x001fe4000f8e00ff */
[----:B------:R-:W-:-:S07]  /*221e60*/  IMAD.U32 R55, RZ, RZ, UR5 ;  /* 0x00000005ff377e24 */ /* 0x000fce000f8e00ff */
.L_x_12706:
        /* <DEDUP_REMOVED lines=20> */
.L_x_12705:
[----:B------:R-:W0:Y:S01]  /*221fb0*/  LDCU.64 UR4, c[0x0][0x3c8] ;  /* 0x00007900ff0477ac */ /* 0x000e220008000a00 */
[----:B------:R-:W-:Y:S01]  /*221fc0*/  BSSY.RECONVERGENT B1, `(.L_x_12707) ;  /* 0x0000018000017945 */ /* 0x000fe20003800200 */
[----:B------:R-:W-:Y:S02]  /*221fd0*/  IMAD.MOV.U32 R17, RZ, RZ, RZ ;  /* 0x000000ffff117224 */ /* 0x000fe400078e00ff */
[----:B------:R-:W-:Y:S02]  /*221fe0*/  IMAD.MOV.U32 R56, RZ, RZ, RZ ;  /* 0x000000ffff387224 */ /* 0x000fe400078e00ff */
[----:B0-----:R-:W-:Y:S02]  /*221ff0*/  IMAD.U32 R54, RZ, RZ, UR4 ;  /* 0x00000004ff367e24 */ /* 0x001fe4000f8e00ff */
[----:B------:R-:W-:-:S07]  /*222000*/  IMAD.U32 R55, RZ, RZ, UR5 ;  /* 0x00000005ff377e24 */ /* 0x000fce000f8e00ff */
.L_x_12708:
        /* <DEDUP_REMOVED lines=20> */
.L_x_12707:
[----:B------:R-:W0:Y:S01]  /*222150*/  LDCU.64 UR4, c[0x0][0x3c8] ;  /* 0x00007900ff0477ac */ /* 0x000e220008000a00 */
[----:B------:R-:W-:Y:S01]  /*222160*/  BSSY.RECONVERGENT B1, `(.L_x_12709) ;  /* 0x0000018000017945 */ /* 0x000fe20003800200 */
[----:B------:R-:W-:Y:S02]  /*222170*/  IMAD.MOV.U32 R41, RZ, RZ, RZ ;  /* 0x000000ffff297224 */ /* 0x000fe400078e00ff */
[----:B------:R-:W-:Y:S02]  /*222180*/  IMAD.MOV.U32 R56, RZ, RZ, RZ ;  /* 0x000000ffff387224 */ /* 0x000fe400078e00ff */
[----:B0-----:R-:W-:Y:S02]  /*222190*/  IMAD.U32 R54, RZ, RZ, UR4 ;  /* 0x00000004ff367e24 */ /* 0x001fe4000f8e00ff */
[----:B------:R-:W-:-:S07]  /*2221a0*/  IMAD.U32 R55, RZ, RZ, UR5 ;  /* 0x00000005ff377e24 */ /* 0x000fce000f8e00ff */
.L_x_12710:
        /* <DEDUP_REMOVED lines=20> */
.L_x_12709:
[----:B------:R-:W0:Y:S01]  /*2222f0*/  LDCU.64 UR4, c[0x0][0x3c8] ;  /* 0x00007900ff0477ac */ /* 0x000e220008000a00 */
[----:B------:R-:W-:Y:S01]  /*222300*/  BSSY.RECONVERGENT B1, `(.L_x_12711) ;  /* 0x0000018000017945 */ /* 0x000fe20003800200 */
[----:B------:R-:W-:Y:S02]  /*222310*/  IMAD.MOV.U32 R10, RZ, RZ, RZ ;  /* 0x000000ffff0a7224 */ /* 0x000fe400078e00ff */
[----:B------:R-:W-:Y:S02]  /*222320*/  IMAD.MOV.U32 R57, RZ, RZ, RZ ;  /* 0x000000ffff397224 */ /* 0x000fe400078e00ff */
[----:B0-----:R-:W-:Y:S02]  /*222330*/  IMAD.U32 R54, RZ, RZ, UR4 ;  /* 0x00000004ff367e24 */ /* 0x001fe4000f8e00ff */
[----:B------:R-:W-:-:S07]  /*222340*/  IMAD.U32 R55, RZ, RZ, UR5 ;  /* 0x00000005ff377e24 */ /* 0x000fce000f8e00ff */
.L_x_12712:
        /* <DEDUP_REMOVED lines=20> */
.L_x_12711:
[----:B------:R-:W0:Y:S01]  /*222490*/  LDCU.64 UR4, c[0x0][0x3c8] ;  /* 0x00007900ff0477ac */ /* 0x000e220008000a00 */
[----:B------:R-:W-:Y:S01]  /*2224a0*/  BSSY.RECONVERGENT B1, `(.L_x_12713) ;  /* 0x0000018000017945 */ /* 0x000fe20003800200 */
[----:B------:R-:W-:Y:S02]  /*2224b0*/  IMAD.MOV.U32 R17, RZ, RZ, RZ ;  /* 0x000000ffff117224 */ /* 0x000fe400078e00ff */
[----:B------:R-:W-:Y:S02]  /*2224c0*/  IMAD.MOV.U32 R56, RZ, RZ, RZ ;  /* 0x000000ffff387224 */ /* 0x000fe400078e00ff */
[----:B0-----:R-:W-:Y:S02]  /*2224d0*/  IMAD.U32 R54, RZ, RZ, UR4 ;  /* 0x00000004ff367e24 */ /* 0x001fe4000f8e00ff */
[----:B------:R-:W-:-:S07]  /*2224e0*/  IMAD.U32 R55, RZ, RZ, UR5 ;  /* 0x00000005ff377e24 */ /* 0x000fce000f8e00ff */
.L_x_12714:
        /* <DEDUP_REMOVED lines=20> */
.L_x_12713:
[----:B------:R-:W0:Y:S01]  /*222630*/  LDCU.64 UR4, c[0x0][0x3c8] ;  /* 0x00007900ff0477ac */ /* 0x000e220008000a00 */
[----:B------:R-:W-:Y:S01]  /*222640*/  BSSY.RECONVERGENT B1, `(.L_x_12715) ;  /* 0x0000018000017945 */ /* 0x000fe20003800200 */
[----:B------:R-:W-:Y:S02]  /*222650*/  IMAD.MOV.U32 R41, RZ, RZ, RZ ;  /* 0x000000ffff297224 */ /* 0x000fe400078e00ff */
[----:B------:R-:W-:Y:S02]  /*222660*/  IMAD.MOV.U32 R56, RZ, RZ, RZ ;  /* 0x000000ffff387224 */ /* 0x000fe400078e00ff */
[----:B0-----:R-:W-:Y:S02]  /*222670*/  IMAD.U32 R54, RZ, RZ, UR4 ;  /* 0x00000004ff367e24 */ /* 0x001fe4000f8e00ff */
[----:B------:R-:W-:-:S07]  /*222680*/  IMAD.U32 R55, RZ, RZ, UR5 ;  /* 0x00000005ff377e24 */ /* 0x000fce000f8e00ff */
.L_x_12716:
        /* <DEDUP_REMOVED lines=20> */
.L_x_12715:
[----:B------:R-:W0:Y:S01]  /*2227d0*/  LDCU.64 UR4, c[0x0][0x3c8] ;  /* 0x00007900ff0477ac */ /* 0x000e220008000a00 */
[----:B------:R-:W-:Y:S01]  /*2227e0*/  BSSY.RECONVERGENT B1, `(.L_x_12717) ;  /* 0x0000018000017945 */ /* 0x000fe20003800200 */
[----:B------:R-:W-:Y:S02]  /*2227f0*/  IMAD.MOV.U32 R10, RZ, RZ, RZ ;  /* 0x000000ffff0a7224 */ /* 0x000fe400078e00ff */
[----:B------:R-:W-:Y:S02]  /*222800*/  IMAD.MOV.U32 R57, RZ, RZ, RZ ;  /* 0x000000ffff397224 */ /* 0x000fe400078e00ff */
[----:B0-----:R-:W-:Y:S02]  /*222810*/  IMAD.U32 R54, RZ, RZ, UR4 ;  /* 0x00000004ff367e24 */ /* 0x001fe4000f8e00ff */
[----:B------:R-:W-:-:S07]  /*222820*/  IMAD.U32 R55, RZ, RZ, UR5 ;  /* 0x00000005ff377e24 */ /* 0x000fce000f8e00ff */
.L_x_12718:
        /* <DEDUP_REMOVED lines=20> */
.L_x_12717:
[----:B------:R-:W0:Y:S01]  /*222970*/  LDCU.64 UR4, c[0x0][0x3c8] ;  /* 0x00007900ff0477ac */ /* 0x000e220008000a00 */
[----:B------:R-:W-:Y:S01]  /*222980*/  BSSY.RECONVERGENT B1, `(.L_x_12719) ;  /* 0x0000018000017945 */ /* 0x000fe20003800200 */
[----:B------:R-:W-:Y:S02]  /*222990*/  IMAD.MOV.U32 R17, RZ, RZ, RZ ;  /* 0x000000ffff117224 */ /* 0x000fe400078e00ff */
[----:B------:R-:W-:Y:S02]  /*2229a0*/  IMAD.MOV.U32 R56, RZ, RZ, RZ ;  /* 0x000000ffff387224 */ /* 0x000fe400078e00ff */
[----:B0-----:R-:W-:Y:S02]  /*2229b0*/  IMAD.U32 R54, RZ, RZ, UR4 ;  /* 0x00000004ff367e24 */ /* 0x001fe4000f8e00ff */
[----:B------:R-:W-:-:S07]  /*2229c0*/  IMAD.U32 R55, RZ, RZ, UR5 ;  /* 0x00000005ff377e24 */ /* 0x000fce000f8e00ff */
.L_x_12720:
        /* <DEDUP_REMOVED lines=20> */
.L_x_12719:
[----:B------:R-:W0:Y:S01]  /*222b10*/  LDCU.64 UR4, c[0x0][0x3c8] ;  /* 0x00007900ff0477ac */ /* 0x000e220008000a00 */
[----:B------:R-:W-:Y:S01]  /*222b20*/  BSSY.RECONVERGENT B1, `(.L_x_12721) ;  /* 0x0000018000017945 */ /* 0x000fe20003800200 */
[----:B------:R-:W-:Y:S02]  /*222b30*/  IMAD.MOV.U32 R41, RZ, RZ, RZ ;  /* 0x000000ffff297224 */ /* 0x000fe400078e00ff */
[----:B------:R-:W-:Y:S02]  /*222b40*/  IMAD.MOV.U32 R56, RZ, RZ, RZ ;  /* 0x000000ffff387224 */ /* 0x000fe400078e00ff */
[----:B0-----:R-:W-:Y:S02]  /*222b50*/  IMAD.U32 R54, RZ, RZ, UR4 ;  /* 0x00000004ff367e24 */ /* 0x001fe4000f8e00ff */
[----:B------:R-:W-:-:S07]  /*222b60*/  IMAD.U32 R55, RZ, RZ, UR5 ;  /* 0x00000005ff377e24 */ /* 0x000fce000f8e00ff */
.L_x_12722:
        /* <DEDUP_REMOVED lines=20> */
.L_x_12721:
[----:B------:R-:W0:Y:S01]  /*222cb0*/  LDCU.64 UR4, c[0x0][0x3c8] ;  /* 0x00007900ff0477ac */ /* 0x000e220008000a00 */
[----:B------:R-:W-:Y:S01]  /*222cc0*/  BSSY.RECONVERGENT B1, `(.L_x_12723) ;  /* 0x0000018000017945 */ /* 0x000fe20003800200 */
[----:B------:R-:W-:Y:S02]  /*222cd0*/  IMAD.MOV.U32 R10, RZ, RZ, RZ ;  /* 0x000000ffff0a7224 */ /* 0x000fe400078e00ff */
[----:B------:R-:W-:Y:S02]  /*222ce0*/  IMAD.MOV.U32 R57, RZ, RZ, RZ ;  /* 0x000000ffff397224 */ /* 0x000fe400078e00ff */
[----:B0-----:R-:W-:Y:S02]  /*222cf0*/  IMAD.U32 R54, RZ, RZ, UR4 ;  /* 0x00000004ff367e24 */ /* 0x001fe4000f8e00ff */
[----:B------:R-:W-:-:S07]  /*222d00*/  IMAD.U32 R55, RZ, RZ, UR5 ;  /* 0x00000005ff377e24 */ /* 0x000fce000f8e00ff */
.L_x_12724:
        /* <DEDUP_REMOVED lines=20> */
.L_x_12723:
[----:B------:R-:W0:Y:S01]  /*222e50*/  LDCU.64 UR4, c[0x0][0x3c8] ;  /* 0x00007900ff0477ac */ /* 0x000e220008000a00 */
[----:B------:R-:W-:Y:S01]  /*222e60*/  BSSY.RECONVERGENT B1, `(.L_x_12725) ;  /* 0x0000018000017945 */ /* 0x000fe20003800200 */
[----:B------:R-:W-:Y:S02]  /*222e70*/  IMAD.MOV.U32 R17, RZ, RZ, RZ ;  /* 0x000000ffff117224 */ /* 0x000fe400078e00ff */
[----:B------:R-:W-:Y:S02]  /*222e80*/  IMAD.MOV.U32 R56, RZ, RZ, RZ ;  /* 0x000000ffff387224 */ /* 0x000fe400078e00ff */
[----:B0-----:R-:W-:Y:S02]  /*222e90*/  IMAD.U32 R54, RZ, RZ, UR4 ;  /* 0x00000004ff367e24 */ /* 0x001fe4000f8e00ff */
[----:B------:R-:W-:-:S07]  /*222ea0*/  IMAD.U32 R55, RZ, RZ, UR5 ;  /* 0x00000005ff377e24 */ /* 0x000fce000f8e00ff */
.L_x_12726:
        /* <DEDUP_REMOVED lines=20> */
.L_x_12725:
[----:B------:R-:W0:Y:S01]  /*222ff0*/  LDCU.64 UR4, c[0x0][0x3c8] ;  /* 0x00007900ff0477ac */ /* 0x000e220008000a00 */
[----:B------:R-:W-:Y:S01]  /*223000*/  BSSY.RECONVERGENT B1, `(.L_x_12727) ;  /* 0x0000018000017945 */ /* 0x000fe20003800200 */
[----:B------:R-:W-:Y:S02]  /*223010*/  IMAD.MOV.U32 R41, RZ, RZ, RZ ;  /* 0x000000ffff297224 */ /* 0x000fe400078e00ff */
[----:B------:R-:W-:Y:S02]  /*223020*/  IMAD.MOV.U32 R56, RZ, RZ, RZ ;  /* 0x000000ffff387224 */ /* 0x000fe400078e00ff */
[----:B0-----:R-:W-:Y:S02]  /*223030*/  IMAD.U32 R54, RZ, RZ, UR4 ;  /* 0x00000004ff367e24 */ /* 0x001fe4000f8e00ff */
[----:B------:R-:W-:-:S07]  /*223040*/  IMAD.U32 R55, RZ, RZ, UR5 ;  /* 0x00000005ff377e24 */ /* 0x000fce000f8e00ff */
.L_x_12728:
        /* <DEDUP_REMOVED lines=20> */
.L_x_12727:
[----:B------:R-:W0:Y:S01]  /*223190*/  LDCU.64 UR4, c[0x0][0x3c8] ;  /* 0x00007900ff0477ac */ /* 0x000e220008000a00 */
[----:B------:R-:W-:Y:S01]  /*2231a0*/  BSSY.RECONVERGENT B1, `(.L_x_12729) ;  /* 0x0000018000017945 */ /* 0x000fe20003800200 */
[----:B------:R-:W-:Y:S02]  /*2231b0*/  IMAD.MOV.U32 R10, RZ, RZ, RZ ;  /* 0x000000ffff0a7224 */ /* 0x000fe400078e00ff */
[----:B------:R-:W-:Y:S02]  /*2231c0*/  IMAD.MOV.U32 R57, RZ, RZ, RZ ;  /* 0x000000ffff397224 */ /* 0x000fe400078e00ff */
[----:B0-----:R-:W-:Y:S02]  /*2231d0*/  IMAD.U32 R54, RZ, RZ, UR4 ;  /* 0x00000004ff367e24 */ /* 0x001fe4000f8e00ff */
[----:B------:R-:W-:-:S07]  /*2231e0*/  IMAD.U32 R55, RZ, RZ, UR5 ;  /* 0x00000005ff377e24 */ /* 0x000fce000f8e00ff */
.L_x_12730:
        /* <DEDUP_REMOVED lines=20> */
.L_x_12729:
[----:B------:R-:W0:Y:S01]  /*223330*/  LDCU.64 UR4, c[0x0][0x3c8] ;  /* 0x00007900ff0477ac */ /* 0x000e220008000a00 */
[----:B------:R-:W-:Y:S01]  /*223340*/  BSSY.RECONVERGENT B1, `(.L_x_12731) ;  /* 0x0000018000017945 */ /* 0x000fe20003800200 */
[----:B------:R-:W-:Y:S02]  /*223350*/  IMAD.MOV.U32 R17, RZ, RZ, RZ ;  /* 0x000000ffff117224 */ /* 0x000fe400078e00ff */
[----:B------:R-:W-:Y:S02]  /*223360*/  IMAD.MOV.U32 R56, RZ, RZ, RZ ;  /* 0x000000ffff387224 */ /* 0x000fe400078e00ff */
[----:B0-----:R-:W-:Y:S02]  /*223370*/  IMAD.U32 R54, RZ, RZ, UR4 ;  /* 0x00000004ff367e24 */ /* 0x001fe4000f8e00ff */
[----:B------:R-:W-:-:S07]  /*223380*/  IMAD.U32 R55, RZ, RZ, UR5 ;  /* 0x00000005ff377e24 */ /* 0x000fce000f8e00ff */
.L_x_12732:
        /* <DEDUP_REMOVED lines=20> */
.L_x_12731:
[----:B------:R-:W0:Y:S01]  /*2234d0*/  LDCU.64 UR4, c[0x0][0x3c8] ;  /* 0x00007900ff0477ac */ /* 0x000e220008000a00 */
[----:B------:R-:W-:Y:S01]  /*2234e0*/  BSSY.RECONVERGENT B1, `(.L_x_12733) ;  /* 0x0000018000017945 */ /* 0x000fe20003800200 */
[----:B------:R-:W-:Y:S02]  /*2234f0*/  IMAD.MOV.U32 R56, RZ, RZ, RZ ;  /* 0x000000ffff387224 */ /* 0x000fe400078e00ff */
[----:B------:R-:W-:Y:S02]  /*223500*/  IMAD.MOV.U32 R55, RZ, RZ, RZ ;  /* 0x000000ffff377224 */ /* 0x000fe400078e00ff */
[----:B0-----:R-:W-:Y:S02]  /*223510*/  IMAD.U32 R54, RZ, RZ, UR4 ;  /* 0x00000004ff367e24 */ /* 0x001fe4000f8e00ff */
[----:B------:R-:W-:-:S07]  /*223520*/  IMAD.U32 R53, RZ, RZ, UR5 ;  /* 0x00000005ff357e24 */ /* 0x000fce000f8e00ff */
.L_x_12734:
        /* <DEDUP_REMOVED lines=20> */
.L_x_12733:
        /* <DEDUP_REMOVED lines=9> */
.L_x_12736:
        /* <DEDUP_REMOVED lines=20> */
.L_x_12735:
[----:B------:R-:W0:Y:S01]  /*223840*/  LDCU.64 UR4, c[0x0][0x3c8] ;  /* 0x00007900ff0477ac */ /* 0x000e220008000a00 */
[----:B------:R-:W-:Y:S01]  /*223850*/  BSSY.RECONVERGENT B1, `(.L_x_12737) ;  /* 0x0000018000017945 */ /* 0x000fe20003800200 */
[----:B------:R-:W-:Y:S02]  /*223860*/  IMAD.MOV.U32 R43, RZ, RZ, RZ ;  /* 0x000000ffff2b7224 */ /* 0x000fe400078e00ff */
[----:B------:R-:W-:Y:S02]  /*223870*/  IMAD.MOV.U32 R56, RZ, RZ, RZ ;  /* 0x000000ffff387224 */ /* 0x000fe400078e00ff */
[----:B0-----:R-:W-:Y:S02]  /*223880*/  IMAD.U32 R54, RZ, RZ, UR4 ;  /* 0x00000004ff367e24 */ /* 0x001fe4000f8e00ff */
[----:B------:R-:W-:-:S07]  /*223890*/  IMAD.U32 R53, RZ, RZ, UR5 ;  /* 0x00000005ff357e24 */ /* 0x000fce000f8e00ff */
.L_x_12738:
        /* <DEDUP_REMOVED lines=20> */
.L_x_12737:
[----:B------:R-:W0:Y:S01]  /*2239e0*/  LDCU.64 UR4, c[0x0][0x3c8] ;  /* 0x00007900ff0477ac */ /* 0x000e220008000a00 */
[----:B------:R-:W-:Y:S01]  /*2239f0*/  BSSY.RECONVERGENT B1, `(.L_x_12739) ;  /* 0x0000018000017945 */ /* 0x000fe20003800200 */
[----:B------:R-:W-:Y:S02]  /*223a00*/  IMAD.MOV.U32 R17, RZ, RZ, RZ ;  /* 0x000000ffff117224 */ /* 0x000fe400078e00ff */
[----:B------:R-:W-:Y:S02]  /*223a10*/  IMAD.MOV.U32 R56, RZ, RZ, RZ ;  /* 0x000000ffff387224 */ /* 0x000fe400078e00ff */
[----:B0-----:R-:W-:Y:S02]  /*223a20*/  IMAD.U32 R54, RZ, RZ, UR4 ;  /* 0x00000004ff367e24 */ /* 0x001fe4000f8e00ff */
[----:B------:R-:W-:-:S07]  /*223a30*/  IMAD.U32 R55, RZ, RZ, UR5 ;  /* 0x00000005ff377e24 */ /* 0x000fce000f8e00ff */
.L_x_12740:
        /* <DEDUP_REMOVED lines=20> */
.L_x_12739:
[----:B------:R-:W0:Y:S01]  /*223b80*/  LDCU.64 UR4, c[0x0][0x3c8] ;  /* 0x00007900ff0477ac */ /* 0x000e220008000a00 */
[----:B------:R-:W-:Y:S01]  /*223b90*/  BSSY.RECONVERGENT B1, `(.L_x_12741) ;  /* 0x0000018000017945 */ /* 0x000fe20003800200 */
[----:B------:R-:W-:Y:S02]  /*223ba0*/  IMAD.MOV.U32 R42, RZ, RZ, RZ ;  /* 0x000000ffff2a7224 */ /* 0x000fe400078e00ff */
[----:B------:R-:W-:Y:S02]  /*223bb0*/  IMAD.MOV.U32 R57, RZ, RZ, RZ ;  /* 0x000000ffff397224 */ /* 0x000fe400078e00ff */
[----:B0-----:R-:W-:Y:S02]  /*223bc0*/  IMAD.U32 R54, RZ, RZ, UR4 ;  /* 0x00000004ff367e24 */ /* 0x001fe4000f8e00ff */
[----:B------:R-:W-:-:S07]  /*223bd0*/  IMAD.U32 R55, RZ, RZ, UR5 ;  /* 0x00000005ff377e24 */ /* 0x000fce000f8e00ff */
.L_x_12742:
        /* <DEDUP_REMOVED lines=20> */
.L_x_12741:
[----:B------:R-:W0:Y:S01]  /*223d20*/  LDCU.64 UR4, c[0x0][0x3c8] ;  /* 0x00007900ff0477ac */ /* 0x000e220008000a00 */
[----:B------:R-:W-:Y:S01]  /*223d30*/  BSSY.RECONVERGENT B1, `(.L_x_12743) ;  /* 0x0000018000017945 */ /* 0x000fe20003800200 */
[----:B------:R-:W-:Y:S02]  /*223d40*/  IMAD.MOV.U32 R43, RZ, RZ, RZ ;  /* 0x000000ffff2b7224 */ /* 0x000fe400078e00ff */
[----:B------:R-:W-:Y:S02]  /*223d50*/  IMAD.MOV.U32 R56, RZ, RZ, RZ ;  /* 0x000000ffff387224 */ /* 0x000fe400078e00ff */
[----:B0-----:R-:W-:Y:S02]  /*223d60*/  IMAD.U32 R54, RZ, RZ, UR4 ;  /* 0x00000004ff367e24 */ /* 0x001fe4000f8e00ff */
[----:B------:R-:W-:-:S07]  /*223d70*/  IMAD.U32 R55, RZ, RZ, UR5 ;  /* 0x00000005ff377e24 */ /* 0x000fce000f8e00ff */
.L_x_12744:
        /* <DEDUP_REMOVED lines=20> */
.L_x_12743:
[----:B------:R-:W0:Y:S01]  /*223ec0*/  LDCU.64 UR4, c[0x0][0x3c8] ;  /* 0x00007900ff0477ac */ /* 0x000e220008000a00 */
[----:B------:R-:W-:Y:S01]  /*223ed0*/  BSSY.RECONVERGENT B1, `(.L_x_12745) ;  /* 0x0000018000017945 */ /* 0x000fe20003800200 */
[----:B------:R-:W-:Y:S02]  /*223ee0*/  IMAD.MOV.U32 R17, RZ, RZ, RZ ;  /* 0x000000ffff117224 */ /* 0x000fe400078e00ff */
[----:B------:R-:W-:Y:S02]  /*223ef0*/  IMAD.MOV.U32 R56, RZ, RZ, RZ ;  /* 0x000000ffff387224 */ /* 0x000fe400078e00ff */
[----:B0-----:R-:W-:Y:S02]  /*223f00*/  IMAD.U32 R54, RZ, RZ, UR4 ;  /* 0x00000004ff367e24 */ /* 0x001fe4000f8e00ff */
[----:B------:R-:W-:-:S07]  /*223f10*/  IMAD.U32 R55, RZ, RZ, UR5 ;  /* 0x00000005ff377e24 */ /* 0x000fce000f8e00ff */
.L_x_12746:
        /* <DEDUP_REMOVED lines=20> */
.L_x_12745:
[----:B------:R-:W0:Y:S01]  /*224060*/  LDCU.64 UR4, c[0x0][0x3c8] ;  /* 0x00007900ff0477ac */ /* 0x000e220008000a00 */
[----:B------:R-:W-:Y:S01]  /*224070*/  BSSY.RECONVERGENT B1, `(.L_x_12747) ;  /* 0x0000018000017945 */ /* 0x000fe20003800200 */
[----:B------:R-:W-:Y:S02]  /*224080*/  IMAD.MOV.U32 R42, RZ, RZ, RZ ;  /* 0x000000ffff2a7224 */ /* 0x000fe400078e00ff */
[----:B------:R-:W-:Y:S02]  /*224090*/  IMAD.MOV.U32 R57, RZ, RZ, RZ ;  /* 0x000000ffff397224 */ /* 0x000fe400078e00ff */
[----:B0-----:R-:W-:Y:S02]  /*2240a0*/  IMAD.U32 R54, RZ, RZ, UR4 ;  /* 0x00000004ff367e24 */ /* 0x001fe4000f8e00ff */
[----:B------:R-:W-:-:S07]  /*2240b0*/  IMAD.U32 R55, RZ, RZ, UR5 ;  /* 0x00000005ff377e24 */ /* 0x000fce000f8e00ff */
.L_x_12748:
        /* <DEDUP_REMOVED lines=20> */
.L_x_12747:
[----:B------:R-:W0:Y:S01]  /*224200*/  LDCU.64 UR4, c[0x0][0x3c8] ;  /* 0x00007900ff0477ac */ /* 0x000e220008000a00 */
[----:B------:R-:W-:Y:S01]  /*224210*/  BSSY.RECONVERGENT B1, `(.L_x_12749) ;  /* 0x0000018000017945 */ /* 0x000fe20003800200 */
[----:B------:R-:W-:Y:S02]  /*224220*/  IMAD.MOV.U32 R43, RZ, RZ, RZ ;  /* 0x000000ffff2b7224 */ /* 0x000fe400078e00ff */
[----:B------:R-:W-:Y:S02]  /*224230*/  IMAD.MOV.U32 R56, RZ, RZ, RZ ;  /* 0x000000ffff387224 */ /* 0x000fe400078e00ff */
[----:B0-----:R-:W-:Y:S02]  /*224240*/  IMAD.U32 R54, RZ, RZ, UR4 ;  /* 0x00000004ff367e24 */ /* 0x001fe4000f8e00ff */
[----:B------:R-:W-:-:S07]  /*224250*/  IMAD.U32 R55, RZ, RZ, UR5 ;  /* 0x00000005ff377e24 */ /* 0x000fce000f8e00ff */
.L_x_12750:
        /* <DEDUP_REMOVED lines=20> */
.L_x_12749:
[----:B------:R-:W0:Y:S01]  /*2243a0*/  LDCU.64 UR4, c[0x0][0x3c8] ;  /* 0x00007900ff0477ac */ /* 0x000e220008000a00 */
[----:B------:R-:W-:Y:S01]  /*2243b0*/  BSSY.RECONVERGENT B1, `(.L_x_12751) ;  /* 0x0000018000017945 */ /* 0x000fe20003800200 */
[----:B------:R-:W-:Y:S02]  /*2243c0*/  IMAD.MOV.U32 R17, RZ, RZ, RZ ;  /* 0x000000ffff117224 */ /* 0x000fe400078e00ff */
[----:B------:R-:W-:Y:S02]  /*2243d0*/  IMAD.MOV.U32 R56, RZ, RZ, RZ ;  /* 0x000000ffff387224 */ /* 0x000fe400078e00ff */
[----:B0-----:R-:W-:Y:S02]  /*2243e0*/  IMAD.U32 R54, RZ, RZ, UR4 ;  /* 0x00000004ff367e24 */ /* 0x001fe4000f8e00ff */
[----:B------:R-:W-:-:S07]  /*2243f0*/  IMAD.U32 R55, RZ, RZ, UR5 ;  /* 0x00000005ff377e24 */ /* 0x000fce000f8e00ff */
.L_x_12752:
        /* <DEDUP_REMOVED lines=20> */
.L_x_12751:
[----:B------:R-:W0:Y:S01]  /*224540*/  LDCU.64 UR4, c[0x0][0x3c8] ;  /* 0x00007900ff0477ac */ /* 0x000e220008000a00 */
[----:B------:R-:W-:Y:S01]  /*224550*/  BSSY.RECONVERGENT B1, `(.L_x_12753) ;  /* 0x0000018000017945 */ /* 0x000fe20003800200 */
[----:B------:R-:W-:Y:S02]  /*224560*/  IMAD.MOV.U32 R42, RZ, RZ, RZ ;  /* 0x000000ffff2a7224 */ /* 0x000fe400078e00ff */
[----:B------:R-:W-:Y:S02]  /*224570*/  IMAD.MOV.U32 R57, RZ, RZ, RZ ;  /* 0x000000ffff397224 */ /* 0x000fe400078e00ff */
[----:B0-----:R-:W-:Y:S02]  /*224580*/  IMAD.U32 R54, RZ, RZ, UR4 ;  /* 0x00000004ff367e24 */ /* 0x001fe4000f8e00ff */
[----:B------:R-:W-:-:S07]  /*224590*/  IMAD.U32 R55, RZ, RZ, UR5 ;  /* 0x00000005ff377e24 */ /* 0x000fce000f8e00ff */
.L_x_12754:
        /* <DEDUP_REMOVED lines=20> */
.L_x_12753:
[----:B------:R-:W0:Y:S01]  /*2246e0*/  LDCU.64 UR4, c[0x0][0x3c8] ;  /* 0x00007900ff0477ac */ /* 0x000e220008000a00 */
[----:B------:R-:W-:Y:S01]  /*2246f0*/  BSSY.RECONVERGENT B1, `(.L_x_12755) ;  /* 0x0000018000017945 */ /* 0x000fe20003800200 */
[----:B------:R-:W-:Y:S02]  /*224700*/  IMAD.MOV.U32 R43, RZ, RZ, RZ ;  /* 0x000000ffff2b7224 */ /* 0x000fe400078e00ff */
[----:B------:R-:W-:Y:S02]  /*224710*/  IMAD.MOV.U32 R56, RZ, RZ, RZ ;  /* 0x000000ffff387224 */ /* 0x000fe400078e00ff */
[----:B0-----:R-:W-:Y:S02]  /*224720*/  IMAD.U32 R54, RZ, RZ, UR4 ;  /* 0x00000004ff367e24 */ /* 0x001fe4000f8e00ff */
[----:B------:R-:W-:-:S07]  /*224730*/  IMAD.U32 R55, RZ, RZ, UR5 ;  /* 0x00000005ff377e24 */ /* 0x000fce000f8e00ff */
.L_x_12756:
        /* <DEDUP_REMOVED lines=20> */
.L_x_12755:
[----:B------:R-:W0:Y:S01]  /*224880*/  LDCU.64 UR4, c[0x0][0x3c8] ;  /* 0x00007900ff0477ac */ /* 0x000e220008000a00 */
[----:B------:R-:W-:Y:S01]  /*224890*/  BSSY.RECONVERGENT B1, `(.L_x_12757) ;  /* 0x0000018000017945 */ /* 0x000fe20003800200 */
[----:B------:R-:W-:Y:S02]  /*2248a0*/  IMAD.MOV.U32 R17, RZ, RZ, RZ ;  /* 0x000000ffff117224 */ /* 0x000fe400078e00ff */
[----:B------:R-:W-:Y:S02]  /*2248b0*/  IMAD.MOV.U32 R56, RZ, RZ, RZ ;  /* 0x000000ffff387224 */ /* 0x000fe400078e00ff */
[----:B0-----:R-:W-:Y:S02]  /*2248c0*/  IMAD.U32 R54, RZ, RZ, UR4 ;  /* 0x00000004ff367e24 */ /* 0x001fe4000f8e00ff */
[----:B------:R-:W-:-:S07]  /*2248d0*/  IMAD.U32 R55, RZ, RZ, UR5 ;  /* 0x00000005ff377e24 */ /* 0x000fce000f8e00ff */
.L_x_12758:
        /* <DEDUP_REMOVED lines=20> */
.L_x_12757:
[----:B------:R-:W0:Y:S01]  /*224a20*/  LDCU.64 UR4, c[0x0][0x3c8] ;  /* 0x00007900ff0477ac */ /* 0x000e220008000a00 */
[----:B------:R-:W-:Y:S01]  /*224a30*/  BSSY.RECONVERGENT B1, `(.L_x_12759) ;  /* 0x0000018000017945 */ /* 0x000fe20003800200 */
[----:B------:R-:W-:Y:S02]  /*224a40*/  IMAD.MOV.U32 R42, RZ, RZ, RZ ;  /* 0x000000ffff2a7224 */ /* 0x000fe400078e00ff */
[----:B------:R-:W-:Y:S02]  /*224a50*/  IMAD.MOV.U32 R57, RZ, RZ, RZ ;  /* 0x000000ffff397224 */ /* 0x000fe400078e00ff */
[----:B0-----:R-:W-:Y:S02]  /*224a60*/  IMAD.U32 R54, RZ, RZ, UR4 ;  /* 0x00000004ff367e24 */ /* 0x001fe4000f8e00ff */
[----:B------:R-:W-:-:S07]  /*224a70*/  IMAD.U32 R55, RZ, RZ, UR5 ;  /* 0x00000005ff377e24 */ /* 0x000fce000f8e00ff */
.L_x_12760:
        /* <DEDUP_REMOVED lines=20> */
.L_x_12759:
[----:B------:R-:W0:Y:S01]  /*224bc0*/  LDCU.64 UR4, c[0x0][0x3c8] ;  /* 0x00007900ff0477ac */ /* 0x000e220008000a00 */
[----:B------:R-:W-:Y:S01]  /*224bd0*/  BSSY.RECONVERGENT B1, `(.L_x_12761) ;  /* 0x0000018000017945 */ /* 0x000fe20003800200 */
[----:B------:R-:W-:Y:S02]  /*224be0*/  IMAD.MOV.U32 R43, RZ, RZ, RZ ;  /* 0x000000ffff2b7224 */ /* 0x000fe400078e00ff */
[----:B------:R-:W-:Y:S02]  /*224bf0*/  IMAD.MOV.U32 R56, RZ, RZ, RZ ;  /* 0x000000ffff387224 */ /* 0x000fe400078e00ff */
[----:B0-----:R-:W-:Y:S02]  /*224c00*/  IMAD.U32 R54, RZ, RZ, UR4 ;  /* 0x00000004ff367e24 */ /* 0x001fe4000f8e00ff */
[----:B------:R-:W-:-:S07]  /*224c10*/  IMAD.U32 R55, RZ, RZ, UR5 ;  /* 0x00000005ff377e24 */ /* 0x000fce000f8e00ff */
.L_x_12762:
        /* <DEDUP_REMOVED lines=20> */
.L_x_12761:
[----:B------:R-:W0:Y:S01]  /*224d60*/  LDCU.64 UR4, c[0x0][0x3c8] ;  /* 0x00007900ff0477ac */ /* 0x000e220008000a00 */
[----:B------:R-:W-:Y:S01]  /*224d70*/  BSSY.RECONVERGENT B1, `(.L_x_12763) ;  /* 0x0000018000017945 */ /* 0x000fe20003800200 */
[----:B------:R-:W-:Y:S02]  /*224d80*/  IMAD.MOV.U32 R17, RZ, RZ, RZ ;  /* 0x000000ffff117224 */ /* 0x000fe400078e00ff */
[----:B------:R-:W-:Y:S02]  /*224d90*/  IMAD.MOV.U32 R56, RZ, RZ, RZ ;  /* 0x000000ffff387224 */ /* 0x000fe400078e00ff */
[----:B0-----:R-:W-:Y:S02]  /*224da0*/  IMAD.U32 R54, RZ, RZ, UR4 ;  /* 0x00000004ff367e24 */ /* 0x001fe4000f8e00ff */
[----:B------:R-:W-:-:S07]  /*224db0*/  IMAD.U32 R55, RZ, RZ, UR5 ;  /* 0x00000005ff377e24 */ /* 0x000fce000f8e00ff */
.L_x_12764:
        /* <DEDUP_REMOVED lines=20> */
.L_x_12763:
[----:B------:R-:W0:Y:S01]  /*224f00*/  LDCU.64 UR4, c[0x0][0x3c8] ;  /* 0x00007900ff0477ac */ /* 0x000e220008000a00 */
[----:B------:R-:W-:Y:S01]  /*224f10*/  BSSY.RECONVERGENT B1, `(.L_x_12765) ;  /* 0x0000018000017945 */ /* 0x000fe20003800200 */
[----:B------:R-:W-:Y:S02]  /*224f20*/  IMAD.MOV.U32 R42, RZ, RZ, RZ ;  /* 0x000000ffff2a7224 */ /* 0x000fe400078e00ff */
[----:B------:R-:W-:Y:S02]  /*224f30*/  IMAD.MOV.U32 R57, RZ, RZ, RZ ;  /* 0x000000ffff397224 */ /* 0x000fe400078e00ff */
[----:B0-----:R-:W-:Y:S02]  /*224f40*/  IMAD.U32 R54, RZ, RZ, UR4 ;  /* 0x00000004ff367e24 */ /* 0x001fe4000f8e00ff */
[----:B------:R-:W-:-:S07]  /*224f50*/  IMAD.U32 R55, RZ, RZ, UR5 ;  /* 0x00000005ff377e24 */ /* 0x000fce000f8e00ff */
.L_x_12766:
        /* <DEDUP_REMOVED lines=20> */
.L_x_12765:
[----:B------:R-:W0:Y:S01]  /*2250a0*/  LDCU.64 UR4, c[0x0][0x3c8] ;  /* 0x00007900ff0477ac */ /* 0x000e220008000a00 */
[----:B------:R-:W-:Y:S01]  /*2250b0*/  BSSY.RECONVERGENT B1, `(.L_x_12767) ;  /* 0x0000018000017945 */ /* 0x000fe20003800200 */
[----:B------:R-:W-:Y:S02]  /*2250c0*/  IMAD.MOV.U32 R43, RZ, RZ, RZ ;  /* 0x000000ffff2b7224 */ /* 0x000fe400078e00ff */
[----:B------:R-:W-:Y:S02]  /*2250d0*/  IMAD.MOV.U32 R56, RZ, RZ, RZ ;  /* 0x000000ffff387224 */ /* 0x000fe400078e00ff */
[----:B0-----:R-:W-:Y:S02]  /*2250e0*/  IMAD.U32 R54, RZ, RZ, UR4 ;  /* 0x00000004ff367e24 */ /* 0x001fe4000f8e00ff */
[----:B------:R-:W-:-:S07]  /*2250f0*/  IMAD.U32 R55, RZ, RZ, UR5 ;  /* 0x00000005ff377e24 */ /* 0x000fce000f8e00ff */
.L_x_12768:
        /* <DEDUP_REMOVED lines=20> */
.L_x_12767:
[----:B------:R-:W0:Y:S01]  /*225240*/  LDCU.64 UR4, c[0x0][0x3c8] ;  /* 0x00007900ff0477ac */ /* 0x000e220008000a00 */
[----:B------:R-:W-:Y:S01]  /*225250*/  BSSY.RECONVERGENT B1, `(.L_x_12769) ;  /* 0x0000018000017945 */ /* 0x000fe20003800200 */
[----:B------:R-:W-:Y:S02]  /*225260*/  IMAD.MOV.U32 R17, RZ, RZ, RZ ;  /* 0x000000ffff117224 */ /* 0x000fe400078e00ff */
[----:B------:R-:W-:Y:S02]  /*225270*/  IMAD.MOV.U32 R56, RZ, RZ, RZ ;  /* 0x000000ffff387224 */ /* 0x000fe400078e00ff */
[----:B0-----:R-:W-:Y:S02]  /*225280*/  IMAD.U32 R54, RZ, RZ, UR4 ;  /* 0x00000004ff367e24 */ /* 0x001fe4000f8e00ff */
[----:B------:R-:W-:-:S07]  /*225290*/  IMAD.U32 R55, RZ, RZ, UR5 ;  /* 0x00000005ff377e24 */ /* 0x000fce000f8e00ff */
.L_x_12770:
        /* <DEDUP_REMOVED lines=20> */
.L_x_12769:
[----:B------:R-:W0:Y:S01]  /*2253e0*/  LDCU.64 UR4, c[0x0][0x3c8] ;  /* 0x00007900ff0477ac */ /* 0x000e220008000a00 */
[----:B------:R-:W-:Y:S01]  /*2253f0*/  BSSY.RECONVERGENT B1, `(.L_x_12771) ;  /* 0x0000018000017945 */ /* 0x000fe20003800200 */
[----:B------:R-:W-:Y:S02]  /*225400*/  IMAD.MOV.U32 R42, RZ, RZ, RZ ;  /* 0x000000ffff2a7224 */ /* 0x000fe400078e00ff */
[----:B------:R-:W-:Y:S02]  /*225410*/  IMAD.MOV.U32 R57, RZ, RZ, RZ ;  /* 0x000000ffff397224 */ /* 0x000fe400078e00ff */
[----:B0-----:R-:W-:Y:S02]  /*225420*/  IMAD.U32 R54, RZ, RZ, UR4 ;  /* 0x00000004ff367e24 */ /* 0x001fe4000f8e00ff */
[----:B------:R-:W-:-:S07]  /*225430*/  IMAD.U32 R55, RZ, RZ, UR5 ;  /* 0x00000005ff377e24 */ /* 0x000fce000f8e00ff */
.L_x_12772:
        /* <DEDUP_REMOVED lines=20> */
.L_x_12771:
[----:B------:R-:W0:Y:S01]  /*225580*/  LDCU.64 UR4, c[0x0][0x3c8] ;  /* 0x00007900ff0477ac */ /* 0x000e220008000a00 */
[----:B------:R-:W-:Y:S01]  /*225590*/  BSSY.RECONVERGENT B1, `(.L_x_12773) ;  /* 0x0000018000017945 */ /* 0x000fe20003800200 */
[----:B------:R-:W-:Y:S02]  /*2255a0*/  IMAD.MOV.U32 R55, RZ, RZ, RZ ;  /* 0x000000ffff377224 */ /* 0x000fe400078e00ff */
[----:B------:R-:W-:Y:S02]  /*2255b0*/  IMAD.MOV.U32 R57, RZ, RZ, RZ ;  /* 0x000000ffff397224 */ /* 0x000fe400078e00ff */
[----:B0-----:R-:W-:Y:S02]  /*2255c0*/  IMAD.U32 R54, RZ, RZ, UR4 ;  /* 0x00000004ff367e24 */ /* 0x001fe4000f8e00ff */
[----:B------:R-:W-:-:S07]  /*2255d0*/  IMAD.U32 R53, RZ, RZ, UR5 ;  /* 0x00000005ff357e24 */ /* 0x000fce000f8e00ff */
.L_x_12774:
        /* <DEDUP_REMOVED lines=20> */
.L_x_12773:
        /* <DEDUP_REMOVED lines=9> */
.L_x_12776:
        /* <DEDUP_REMOVED lines=20> */
.L_x_12775:
[----:B------:R-:W0:Y:S01]  /*2258f0*/  LDCU.64 UR4, c[0x0][0x3c8] ;  /* 0x00007900ff0477ac */ /* 0x000e220008000a00 */
[----:B------:R-:W-:Y:S01]  /*225900*/  BSSY.RECONVERGENT B1, `(.L_x_12777) ;  /* 0x0000018000017945 */ /* 0x000fe20003800200 */
[----:B------:R-:W-:Y:S02]  /*225910*/  IMAD.MOV.U32 R43, RZ, RZ, RZ ;  /* 0x000000ffff2b7224 */ /* 0x000fe400078e00ff */
[----:B------:R-:W-:Y:S02]  /*225920*/  IMAD.MOV.U32 R56, RZ, RZ, RZ ;  /* 0x000000ffff387224 */ /* 0x000fe400078e00ff */
[----:B0-----:R-:W-:Y:S02]  /*225930*/  IMAD.U32 R53, RZ, RZ, UR4 ;  /* 0x00000004ff357e24 */ /* 0x001fe4000f8e00ff */
[----:B------:R-:W-:-:S07]  /*225940*/  IMAD.U32 R54, RZ, RZ, UR5 ;  /* 0x00000005ff367e24 */ /* 0x000fce000f8e00ff */
.L_x_12778:
        /* <DEDUP_REMOVED lines=20> */
.L_x_12777:
[----:B------:R-:W0:Y:S01]  /*225a90*/  LDCU.64 UR4, c[0x0][0x3c8] ;  /* 0x00007900ff0477ac */ /* 0x000e220008000a00 */
[----:B------:R-:W-:Y:S01]  /*225aa0*/  BSSY.RECONVERGENT B1, `(.L_x_12779) ;  /* 0x0000018000017945 */ /* 0x000fe20003800200 */
[----:B------:R-:W-:Y:S02]  /*225ab0*/  IMAD.MOV.U32 R40, RZ, RZ, RZ ;  /* 0x000000ffff287224 */ /* 0x000fe400078e00ff */
[----:B------:R-:W-:Y:S02]  /*225ac0*/  IMAD.MOV.U32 R57, RZ, RZ, RZ ;  /* 0x000000ffff397224 */ /* 0x000fe400078e00ff */
[----:B0-----:R-:W-:Y:S02]  /*225ad0*/  IMAD.U32 R54, RZ, RZ, UR4 ;  /* 0x00000004ff367e24 */ /* 0x001fe4000f8e00ff */
[----:B------:R-:W-:-:S07]  /*225ae0*/  IMAD.U32 R55, RZ, RZ, UR5 ;  /* 0x00000005ff377e24 */ /* 0x000fce000f8e00ff */
.L_x_12780:
        /* <DEDUP_REMOVED lines=20> */
.L_x_12779:
[----:B------:R-:W0:Y:S01]  /*225c30*/  LDCU.64 UR4, c[0x0][0x3c8] ;  /* 0x00007900ff0477ac */ /* 0x000e220008000a00 */
[----:B------:R-:W-:Y:S01]  /*225c40*/  BSSY.RECONVERGENT B1, `(.L_x_12781) ;  /* 0x0000018000017945 */ /* 0x000fe20003800200 */
[----:B------:R-:W-:Y:S02]  /*225c50*/  IMAD.MOV.U32 R41, RZ, RZ, RZ ;  /* 0x000000ffff297224 */ /* 0x000fe400078e00ff */
[----:B------:R-:W-:Y:S02]  /*225c60*/  IMAD.MOV.U32 R56, RZ, RZ, RZ ;  /* 0x000000ffff387224 */ /* 0x000fe400078e00ff */
[----:B0-----:R-:W-:Y:S02]  /*225c70*/  IMAD.U32 R54, RZ, RZ, UR4 ;  /* 0x00000004ff367e24 */ /* 0x001fe4000f8e00ff */
[----:B------:R-:W-:-:S07]  /*225c80*/  IMAD.U32 R55, RZ, RZ, UR5 ;  /* 0x00000005ff377e24 */ /* 0x000fce000f8e00ff */
.L_x_12782:
        /* <DEDUP_REMOVED lines=20> */
.L_x_12781:
[----:B------:R-:W0:Y:S01]  /*225dd0*/  LDCU.64 UR4, c[0x0][0x3c8] ;  /* 0x00007900ff0477ac */ /* 0x000e220008000a00 */
[----:B------:R-:W-:Y:S01]  /*225de0*/  BSSY.RECONVERGENT B1, `(.L_x_12783) ;  /* 0x0000018000017945 */ /* 0x000fe20003800200 */
[----:B------:R-:W-:Y:S02]  /*225df0*/  IMAD.MOV.U32 R43, RZ, RZ, RZ ;  /* 0x000000ffff2b7224 */ /* 0x000fe400078e00ff */
[----:B------:R-:W-:Y:S02]  /*225e00*/  IMAD.MOV.U32 R56, RZ, RZ, RZ ;  /* 0x000000ffff387224 */ /* 0x000fe400078e00ff */
[----:B0-----:R-:W-:Y:S02]  /*225e10*/  IMAD.U32 R54, RZ, RZ, UR4 ;  /* 0x00000004ff367e24 */ /* 0x001fe4000f8e00ff */
[----:B------:R-:W-:-:S07]  /*225e20*/  IMAD.U32 R55, RZ, RZ, UR5 ;  /* 0x00000005ff377e24 */ /* 0x000fce000f8e00ff */
.L_x_12784:
        /* <DEDUP_REMOVED lines=20> */
.L_x_12783:
[----:B------:R-:W0:Y:S01]  /*225f70*/  LDCU.64 UR4, c[0x0][0x3c8] ;  /* 0x00007900ff0477ac */ /* 0x000e220008000a00 */
[----:B------:R-:W-:Y:S01]  /*225f80*/  BSSY.RECONVERGENT B1, `(.L_x_12785) ;  /* 0x0000018000017945 */ /* 0x000fe20003800200 */
[----:B------:R-:W-:Y:S02]  /*225f90*/  IMAD.MOV.U32 R40, RZ, RZ, RZ ;  /* 0x000000ffff287224 */ /* 0x000fe400078e00ff */
[----:B------:R-:W-:Y:S02]  /*225fa0*/  IMAD.MOV.U32 R57, RZ, RZ, RZ ;  /* 0x000000ffff397224 */ /* 0x000fe400078e00ff */
[----:B0-----:R-:W-:Y:S02]  /*225fb0*/  IMAD.U32 R54, RZ, RZ, UR4 ;  /* 0x00000004ff367e24 */ /* 0x001fe4000f8e00ff */
[----:B------:R-:W-:-:S07]  /*225fc0*/  IMAD.U32 R55, RZ, RZ, UR5 ;  /* 0x00000005ff377e24 */ /* 0x000fce000f8e00ff */
.L_x_12786:
        /* <DEDUP_REMOVED lines=20> */
.L_x_12785:
[----:B------:R-:W0:Y:S01]  /*226110*/  LDCU.64 UR4, c[0x0][0x3c8] ;  /* 0x00007900ff0477ac */ /* 0x000e220008000a00 */
[----:B------:R-:W-:Y:S01]  /*226120*/  BSSY.RECONVERGENT B1, `(.L_x_12787) ;  /* 0x0000018000017945 */ /* 0x000fe20003800200 */
[----:B------:R-:W-:Y:S02]  /*226130*/  IMAD.MOV.U32 R41, RZ, RZ, RZ ;  /* 0x000000ffff297224 */ /* 0x000fe400078e00ff */
[----:B------:R-:W-:Y:S02]  /*226140*/  IMAD.MOV.U32 R56, RZ, RZ, RZ ;  /* 0x000000ffff387224 */ /* 0x000fe400078e00ff */
[----:B0-----:R-:W-:Y:S02]  /*226150*/  IMAD.U32 R54, RZ, RZ, UR4 ;  /* 0x00000004ff367e24 */ /* 0x001fe4000f8e00ff */
[----:B------:R-:W-:-:S07]  /*226160*/  IMAD.U32 R55, RZ, RZ, UR5 ;  /* 0x00000005ff377e24 */ /* 0x000fce000f8e00ff */
.L_x_12788:
        /* <DEDUP_REMOVED lines=20> */
.L_x_12787:
[----:B------:R-:W0:Y:S01]  /*2262b0*/  LDCU.64 UR4, c[0x0][0x3c8] ;  /* 0x00007900ff0477ac */ /* 0x000e220008000a00 */
[----:B------:R-:W-:Y:S01]  /*2262c0*/  BSSY.RECONVERGENT B1, `(.L_x_12789) ;  /* 0x0000018000017945 */ /* 0x000fe20003800200 */
[----:B------:R-:W-:Y:S02]  /*2262d0*/  IMAD.MOV.U32 R43, RZ, RZ, RZ ;  /* 0x000000ffff2b7224 */ /* 0x000fe400078e00ff */
[----:B------:R-:W-:Y:S02]  /*2262e0*/  IMAD.MOV.U32 R56, RZ, RZ, RZ ;  /* 0x000000ffff387224 */ /* 0x000fe400078e00ff */
[----:B0-----:R-:W-:Y:S02]  /*2262f0*/  IMAD.U32 R54, RZ, RZ, UR4 ;  /* 0x00000004ff367e24 */ /* 0x001fe4000f8e00ff */
[----:B------:R-:W-:-:S07]  /*226300*/  IMAD.U32 R55, RZ, RZ, UR5 ;  /* 0x00000005ff377e24 */ /* 0x000fce000f8e00ff */
.L_x_12790:
        /* <DEDUP_REMOVED lines=20> */
.L_x_12789:
[----:B------:R-:W0:Y:S01]  /*226450*/  LDCU.64 UR4, c[0x0][0x3c8] ;  /* 0x00007900ff0477ac */ /* 0x000e220008000a00 */
[----:B------:R-:W-:Y:S01]  /*226460*/  BSSY.RECONVERGENT B1, `(.L_x_12791) ;  /* 0x0000018000017945 */ /* 0x000fe20003800200 */
[----:B------:R-:W-:Y:S02]  /*226470*/  IMAD.MOV.U32 R40, RZ, RZ, RZ ;  /* 0x000000ffff287224 */ /* 0x000fe400078e00ff */
[----:B------:R-:W-:Y:S02]  /*226480*/  IMAD.MOV.U32 R57, RZ, RZ, RZ ;  /* 0x000000ffff397224 */ /* 0x000fe400078e00ff */
[----:B0-----:R-:W-:Y:S02]  /*226490*/  IMAD.U32 R54, RZ, RZ, UR4 ;  /* 0x00000004ff367e24 */ /* 0x001fe4000f8e00ff */
[----:B------:R-:W-:-:S07]  /*2264a0*/  IMAD.U32 R55, RZ, RZ, UR5 ;  /* 0x00000005ff377e24 */ /* 0x000fce000f8e00ff */
.L_x_12792:
        /* <DEDUP_REMOVED lines=20> */
.L_x_12791:
[----:B------:R-:W0:Y:S01]  /*2265f0*/  LDCU.64 UR4, c[0x0][0x3c8] ;  /* 0x00007900ff0477ac */ /* 0x000e220008000a00 */
[----:B------:R-:W-:Y:S01]  /*226600*/  BSSY.RECONVERGENT B1, `(.L_x_12793) ;  /* 0x0000018000017945 */ /* 0x000fe20003800200 */
[----:B------:R-:W-:Y:S02]  /*226610*/  IMAD.MOV.U32 R41, RZ, RZ, RZ ;  /* 0x000000ffff297224 */ /* 0x000fe400078e00ff */
[----:B------:R-:W-:Y:S02]  /*226620*/  IMAD.MOV.U32 R56, RZ, RZ, RZ ;  /* 0x000000ffff387224 */ /* 0x000fe400078e00ff */
[----:B0-----:R-:W-:Y:S02]  /*226630*/  IMAD.U32 R54, RZ, RZ, UR4 ;  /* 0x00000004ff367e24 */ /* 0x001fe4000f8e00ff */
[----:B------:R-:W-:-:S07]  /*226640*/  IMAD.U32 R55, RZ, RZ, UR5 ;  /* 0x00000005ff377e24 */ /* 0x000fce000f8e00ff */
.L_x_12794:
        /* <DEDUP_REMOVED lines=20> */
.L_x_12793:
[----:B------:R-:W0:Y:S01]  /*226790*/  LDCU.64 UR4, c[0x0][0x3c8] ;  /* 0x00007900ff0477ac */ /* 0x000e220008000a00 */
[----:B------:R-:W-:Y:S01]  /*2267a0*/  BSSY.RECONVERGENT B1, `(.L_x_12795) ;  /* 0x0000018000017945 */ /* 0x000fe20003800200 */
[----:B------:R-:W-:Y:S02]  /*2267b0*/  IMAD.MOV.U32 R43, RZ, RZ, RZ ;  /* 0x000000ffff2b7224 */ /* 0x000fe400078e00ff */
[----:B------:R-:W-:Y:S02]  /*2267c0*/  IMAD.MOV.U32 R56, RZ, RZ, RZ ;  /* 0x000000ffff387224 */ /* 0x000fe400078e00ff */
[----:B0-----:R-:W-:Y:S02]  /*2267d0*/  IMAD.U32 R54, RZ, RZ, UR4 ;  /* 0x00000004ff367e24 */ /* 0x001fe4000f8e00ff */
[----:B------:R-:W-:-:S07]  /*2267e0*/  IMAD.U32 R55, RZ, RZ, UR5 ;  /* 0x00000005ff377e24 */ /* 0x000fce000f8e00ff */
.L_x_12796:
        /* <DEDUP_REMOVED lines=20> */
.L_x_12795:
[----:B------:R-:W0:Y:S01]  /*226930*/  LDCU.64 UR4, c[0x0][0x3c8] ;  /* 0x00007900ff0477ac */ /* 0x000e220008000a00 */
[----:B------:R-:W-:Y:S01]  /*226940*/  BSSY.RECONVERGENT B1, `(.L_x_12797) ;  /* 0x0000018000017945 */ /* 0x000fe20003800200 */
[----:B------:R-:W-:Y:S02]  /*226950*/  IMAD.MOV.U32 R40, RZ, RZ, RZ ;  /* 0x000000ffff287224 */ /* 0x000fe400078e00ff */
[----:B------:R-:W-:Y:S02]  /*226960*/  IMAD.MOV.U32 R57, RZ, RZ, RZ ;  /* 0x000000ffff397224 */ /* 0x000fe400078e00ff */
[----:B0-----:R-:W-:Y:S02]  /*226970*/  IMAD.U32 R54, RZ, RZ, UR4 ;  /* 0x00000004ff367e24 */ /* 0x001fe4000f8e00ff */
[----:B------:R-:W-:-:S07]  /*226980*/  IMAD.U32 R55, RZ, RZ, UR5 ;  /* 0x00000005ff377e24 */ /* 0x000fce000f8e00ff */
.L_x_12798:
        /* <DEDUP_REMOVED lines=20> */
.L_x_12797:
[----:B------:R-:W0:Y:S01]  /*226ad0*/  LDCU.64 UR4, c[0x0][0x3c8] ;  /* 0x00007900ff0477ac */ /* 0x000e220008000a00 */
[----:B------:R-:W-:Y:S01]  /*226ae0*/  BSSY.RECONVERGENT B1, `(.L_x_12799) ;  /* 0x0000018000017945 */ /* 0x000fe20003800200 */
[----:B------:R-:W-:Y:S02]  /*226af0*/  IMAD.MOV.U32 R41, RZ, RZ, RZ ;  /* 0x000000ffff297224 */ /* 0x000fe400078e00ff */
[----:B------:R-:W-:Y:S02]  /*226b00*/  IMAD.MOV.U32 R56, RZ, RZ, RZ ;  /* 0x000000ffff387224 */ /* 0x000fe400078e00ff */
[----:B0-----:R-:W-:Y:S02]  /*226b10*/  IMAD.U32 R54, RZ, RZ, UR4 ;  /* 0x00000004ff367e24 */ /* 0x001fe4000f8e00ff */
[----:B------:R-:W-:-:S07]  /*226b20*/  IMAD.U32 R55, RZ, RZ, UR5 ;  /* 0x00000005ff377e24 */ /* 0x000fce000f8e00ff */
.L_x_12800:
        /* <DEDUP_REMOVED lines=20> */
.L_x_12799:
[----:B------:R-:W0:Y:S01]  /*226c70*/  LDCU.64 UR4, c[0x0][0x3c8] ;  /* 0x00007900ff0477ac */ /* 0x000e220008000a00 */
[----:B------:R-:W-:Y:S01]  /*226c80*/  BSSY.RECONVERGENT B1, `(.L_x_12801) ;  /* 0x0000018000017945 */ /* 0x000fe20003800200 */
[----:B------:R-:W-:Y:S02]  /*226c90*/  IMAD.MOV.U32 R43, RZ, RZ, RZ ;  /* 0x000000ffff2b7224 */ /* 0x000fe400078e00ff */
[----:B------:R-:W-:Y:S02]  /*226ca0*/  IMAD.MOV.U32 R56, RZ, RZ, RZ ;  /* 0x000000ffff387224 */ /* 0x000fe400078e00ff */
[----:B0-----:R-:W-:Y:S02]  /*226cb0*/  IMAD.U32 R54, RZ, RZ, UR4 ;  /* 0x00000004ff367e24 */ /* 0x001fe4000f8e00ff */
[----:B------:R-:W-:-:S07]  /*226cc0*/  IMAD.U32 R55, RZ, RZ, UR5 ;  /* 0x00000005ff377e24 */ /* 0x000fce000f8e00ff */
.L_x_12802:
        /* <DEDUP_REMOVED lines=20> */
.L_x_12801:
[----:B------:R-:W0:Y:S01]  /*226e10*/  LDCU.64 UR4, c[0x0][0x3c8] ;  /* 0x00007900ff0477ac */ /* 0x000e220008000a00 */
[----:B------:R-:W-:Y:S01]  /*226e20*/  BSSY.RECONVERGENT B1, `(.L_x_12803) ;  /* 0x0000018000017945 */ /* 0x000fe20003800200 */
[----:B------:R-:W-:Y:S02]  /*226e30*/  IMAD.MOV.U32 R40, RZ, RZ, RZ ;  /* 0x000000ffff287224 */ /* 0x000fe400078e00ff */
[----:B------:R-:W-:Y:S02]  /*226e40*/  IMAD.MOV.U32 R57, RZ, RZ, RZ ;  /* 0x000000ffff397224 */ /* 0x000fe400078e00ff */
[----:B0-----:R-:W-:Y:S02]  /*226e50*/  IMAD.U32 R54, RZ, RZ, UR4 ;  /* 0x00000004ff367e24 */ /* 0x001fe4000f8e00ff */
[----:B------:R-:W-:-:S07]  /*226e60*/  IMAD.U32 R55, RZ, RZ, UR5 ;  /* 0x00000005ff377e24 */ /* 0x000fce000f8e00ff */
.L_x_12804:
        /* <DEDUP_REMOVED lines=20> */
.L_x_12803:
[----:B------:R-:W0:Y:S01]  /*226fb0*/  LDCU.64 UR4, c[0x0][0x3c8] ;  /* 0x00007900ff0477ac */ /* 0x000e220008000a00 */
[----:B------:R-:W-:Y:S01]  /*226fc0*/  BSSY.RECONVERGENT B1, `(.L_x_12805) ;  /* 0x0000018000017945 */ /* 0x000fe20003800200 */
[----:B------:R-:W-:Y:S02]  /*226fd0*/  IMAD.MOV.U32 R41, RZ, RZ, RZ ;  /* 0x000000ffff297224 */ /* 0x000fe400078e00ff */
[----:B------:R-:W-:Y:S02]  /*226fe0*/  IMAD.MOV.U32 R56, RZ, RZ, RZ ;  /* 0x000000ffff387224 */ /* 0x000fe400078e00ff */
[----:B0-----:R-:W-:Y:S02]  /*226ff0*/  IMAD.U32 R54, RZ, RZ, UR4 ;  /* 0x00000004ff367e24 */ /* 0x001fe4000f8e00ff */
[----:B------:R-:W-:-:S07]  /*227000*/  IMAD.U32 R55, RZ, RZ, UR5 ;  /* 0x00000005ff377e24 */ /* 0x000fce000f8e00ff */
.L_x_12806:
        /* <DEDUP_REMOVED lines=20> */
.L_x_12805:
[----:B------:R-:W0:Y:S01]  /*227150*/  LDCU.64 UR4, c[0x0][0x3c8] ;  /* 0x00007900ff0477ac */ /* 0x000e220008000a00 */
[----:B------:R-:W-:Y:S01]  /*227160*/  BSSY.RECONVERGENT B1, `(.L_x_12807) ;  /* 0x0000018000017945 */ /* 0x000fe20003800200 */
[----:B------:R-:W-:Y:S02]  /*227170*/  IMAD.MOV.U32 R43, RZ, RZ, RZ ;  /* 0x000000ffff2b7224 */ /* 0x000fe400078e00ff */
[----:B------:R-:W-:Y:S02]  /*227180*/  IMAD.MOV.U32 R56, RZ, RZ, RZ ;  /* 0x000000ffff387224 */ /* 0x000fe400078e00ff */
[----:B0-----:R-:W-:Y:S02]  /*227190*/  IMAD.U32 R54, RZ, RZ, UR4 ;  /* 0x00000004ff367e24 */ /* 0x001fe4000f8e00ff */
[----:B------:R-:W-:-:S07]  /*2271a0*/  IMAD.U32 R55, RZ, RZ, UR5 ;  /* 0x00000005ff377e24 */ /* 0x000fce000f8e00ff */
.L_x_12808:
        /* <DEDUP_REMOVED lines=20> */
.L_x_12807:
[----:B------:R-:W0:Y:S01]  /*2272f0*/  LDCU.64 UR4, c[0x0][0x3c8] ;  /* 0x00007900ff0477ac */ /* 0x000e220008000a00 */
[----:B------:R-:W-:Y:S01]  /*227300*/  BSSY.RECONVERGENT B1, `(.L_x_12809) ;  /* 0x0000018000017945 */ /* 0x000fe20003800200 */
[----:B------:R-:W-:Y:S02]  /*227310*/  IMAD.MOV.U32 R40, RZ, RZ, RZ ;  /* 0x000000ffff287224 */ /* 0x000fe400078e00ff */
[----:B------:R-:W-:Y:S02]  /*227320*/  IMAD.MOV.U32 R57, RZ, RZ, RZ ;  /* 0x000000ffff397224 */ /* 0x000fe400078e00ff */
[----:B0-----:R-:W-:Y:S02]  /*227330*/  IMAD.U32 R54, RZ, RZ, UR4 ;  /* 0x00000004ff367e24 */ /* 0x001fe4000f8e00ff */
[----:B------:R-:W-:-:S07]  /*227340*/  IMAD.U32 R55, RZ, RZ, UR5 ;  /* 0x00000005ff377e24 */ /* 0x000fce000f8e00ff */
.L_x_12810:
        /* <DEDUP_REMOVED lines=20> */
.L_x_12809:
[----:B------:R-:W0:Y:S01]  /*227490*/  LDCU.64 UR4, c[0x0][0x3c8] ;  /* 0x00007900ff0477ac */ /* 0x000e220008000a00 */
[----:B------:R-:W-:Y:S01]  /*2274a0*/  BSSY.RECONVERGENT B1, `(.L_x_12811) ;  /* 0x0000018000017945 */ /* 0x000fe20003800200 */
[----:B------:R-:W-:Y:S02]  /*2274b0*/  IMAD.MOV.U32 R41, RZ, RZ, RZ ;  /* 0x000000ffff297224 */ /* 0x000fe400078e00ff */
[----:B------:R-:W-:Y:S02]  /*2274c0*/  IMAD.MOV.U32 R56, RZ, RZ, RZ ;  /* 0x000000ffff387224 */ /* 0x000fe400078e00ff */
[----:B0-----:R-:W-:Y:S02]  /*2274d0*/  IMAD.U32 R54, RZ, RZ, UR4 ;  /* 0x00000004ff367e24 */ /* 0x001fe4000f8e00ff */
[----:B------:R-:W-:-:S07]  /*2274e0*/  IMAD.U32 R55, RZ, RZ, UR5 ;  /* 0x00000005ff377e24 */ /* 0x000fce000f8e00ff */
.L_x_12812:
        /* <DEDUP_REMOVED lines=20> */
.L_x_12811:
[----:B------:R-:W0:Y:S01]  /*227630*/  LDCU.64 UR4, c[0x0][0x3c8] ;  /* 0x00007900ff0477ac */ /* 0x000e220008000a00 */
[----:B------:R-:W-:Y:S01]  /*227640*/  BSSY.RECONVERGENT B1, `(.L_x_12813) ;  /* 0x0000018000017945 */ /* 0x000fe20003800200 */
[----:B------:R-:W-:Y:S02]  /*227650*/  IMAD.MOV.U32 R56, RZ, RZ, RZ ;  /* 0x000000ffff387224 */ /* 0x000fe400078e00ff */
[----:B------:R-:W-:Y:S02]  /*227660*/  IMAD.MOV.U32 R55, RZ, RZ, RZ ;  /* 0x000000ffff377224 */ /* 0x000fe400078e00ff */
[----:B0-----:R-:W-:Y:S02]  /*227670*/  IMAD.U32 R54, RZ, RZ, UR4 ;  /* 0x00000004ff367e24 */ /* 0x001fe4000f8e00ff */
[----:B------:R-:W-:-:S07]  /*227680*/  IMAD.U32 R53, RZ, RZ, UR5 ;  /* 0x00000005ff357e24 */ /* 0x000fce000f8e00ff */
.L_x_12814:
        /* <DEDUP_REMOVED lines=20> */
.L_x_12813:
        /* <DEDUP_REMOVED lines=9> */
.L_x_12816:
        /* <DEDUP_REMOVED lines=20> */
.L_x_12815:
[----:B------:R-:W0:Y:S01]  /*2279a0*/  LDCU.64 UR4, c[0x0][0x3c8] ;  /* 0x00007900ff0477ac */ /* 0x000e220008000a00 */
[----:B------:R-:W-:Y:S01]  /*2279b0*/  BSSY.RECONVERGENT B1, `(.L_x_12817) ;  /* 0x0000018000017945 */ /* 0x000fe20003800200 */
[----:B------:R-:W-:Y:S02]  /*2279c0*/  IMAD.MOV.U32 R41, RZ, RZ, RZ ;  /* 0x000000ffff297224 */ /* 0x000fe400078e00ff */
[----:B------:R-:W-:Y:S02]  /*2279d0*/  IMAD.MOV.U32 R56, RZ, RZ, RZ ;  /* 0x000000ffff387224 */ /* 0x000fe400078e00ff */
[----:B0-----:R-:W-:Y:S02]  /*2279e0*/  IMAD.U32 R53, RZ, RZ, UR4 ;  /* 0x00000004ff357e24 */ /* 0x001fe4000f8e00ff */
[----:B------:R-:W-:-:S07]  /*2279f0*/  IMAD.U32 R54, RZ, RZ, UR5 ;  /* 0x00000005ff367e24 */ /* 0x000fce000f8e00ff */
.L_x_12818:
        /* <DEDUP_REMOVED lines=20> */
.L_x_12817:
[----:B------:R-:W0:Y:S01]  /*227b40*/  LDCU.64 UR4, c[0x0][0x3c8] ;  /* 0x00007900ff0477ac */ /* 0x000e220008000a00 */
[----:B------:R-:W-:Y:S01]  /*227b50*/  BSSY.RECONVERGENT B1, `(.L_x_12819) ;  /* 0x0000018000017945 */ /* 0x000fe20003800200 */
[----:B------:R-:W-:Y:S02]  /*227b60*/  IMAD.MOV.U32 R12, RZ, RZ, RZ ;  /* 0x000000ffff0c7224 */ /* 0x000fe400078e00ff */
[----:B------:R-:W-:Y:S02]  /*227b70*/  IMAD.MOV.U32 R57, RZ, RZ, RZ ;  /* 0x000000ffff397224 */ /* 0x000fe400078e00ff */
[----:B0-----:R-:W-:Y:S02]  /*227b80*/  IMAD.U32 R54, RZ, RZ, UR4 ;  /* 0x00000004ff367e24 */ /* 0x001fe4000f8e00ff */
[----:B------:R-:W-:-:S07]  /*227b90*/  IMAD.U32 R55, RZ, RZ, UR5 ;  /* 0x00000005ff377e24 */ /* 0x000fce000f8e00ff */
.L_x_12820:
        /* <DEDUP_REMOVED lines=20> */
.L_x_12819:
[----:B------:R-:W0:Y:S01]  /*227ce0*/  LDCU.64 UR4, c[0x0][0x3c8] ;  /* 0x00007900ff0477ac */ /* 0x000e220008000a00 */
[----:B------:R-:W-:Y:S01]  /*227cf0*/  BSSY.RECONVERGENT B1, `(.L_x_12821) ;  /* 0x0000018000017945 */ /* 0x000fe20003800200 */
[----:B------:R-:W-:Y:S02]  /*227d00*/  IMAD.MOV.U32 R40, RZ, RZ, RZ ;  /* 0x000000ffff287224 */ /* 0x000fe400078e00ff */
[----:B------:R-:W-:Y:S02]  /*227d10*/  IMAD.MOV.U32 R57, RZ, RZ, RZ ;  /* 0x000000ffff397224 */ /* 0x000fe400078e00ff */
[----:B0-----:R-:W-:Y:S02]  /*227d20*/  IMAD.U32 R54, RZ, RZ, UR4 ;  /* 0x00000004ff367e24 */ /* 0x001fe4000f8e00ff */
[----:B------:R-:W-:-:S07]  /*227d30*/  IMAD.U32 R55, RZ, RZ, UR5 ;  /* 0x00000005ff377e24 */ /* 0x000fce000f8e00ff */
.L_x_12822:
        /* <DEDUP_REMOVED lines=20> */
.L_x_12821:
[----:B------:R-:W0:Y:S01]  /*227e80*/  LDCU.64 UR4, c[0x0][0x3c8] ;  /* 0x00007900ff0477ac */ /* 0x000e220008000a00 */
[----:B------:R-:W-:Y:S01]  /*227e90*/  BSSY.RECONVERGENT B1, `(.L_x_12823) ;  /* 0x0000018000017945 */ /* 0x000fe20003800200 */
[----:B------:R-:W-:Y:S02]  /*227ea0*/  IMAD.MOV.U32 R41, RZ, RZ, RZ ;  /* 0x000000ffff297224 */ /* 0x000fe400078e00ff */
[----:B------:R-:W-:Y:S02]  /*227eb0*/  IMAD.MOV.U32 R56, RZ, RZ, RZ ;  /* 0x000000ffff387224 */ /* 0x000fe400078e00ff */
[----:B0-----:R-:W-:Y:S02]  /*227ec0*/  IMAD.U32 R54, RZ, RZ, UR4 ;  /* 0x00000004ff367e24 */ /* 0x001fe4000f8e00ff */
[----:B------:R-:W-:-:S07]  /*227ed0*/  IMAD.U32 R55, RZ, RZ, UR5 ;  /* 0x00000005ff377e24 */ /* 0x000fce000f8e00ff */
.L_x_12824:
        /* <DEDUP_REMOVED lines=20> */
.L_x_12823:
[----:B------:R-:W0:Y:S01]  /*228020*/  LDCU.64 UR4, c[0x0][0x3c8] ;  /* 0x00007900ff0477ac */ /* 0x000e220008000a00 */
[----:B------:R-:W-:Y:S01]  /*228030*/  BSSY.RECONVERGENT B1, `(.L_x_12825) ;  /* 0x0000018000017945 */ /* 0x000fe20003800200 */
[----:B------:R-:W-:Y:S02]  /*228040*/  IMAD.MOV.U32 R12, RZ, RZ, RZ ;  /* 0x000000ffff0c7224 */ /* 0x000fe400078e00ff */
[----:B------:R-:W-:Y:S02]  /*228050*/  IMAD.MOV.U32 R57, RZ, RZ, RZ ;  /* 0x000000ffff397224 */ /* 0x000fe400078e00ff */
[----:B0-----:R-:W-:Y:S02]  /*228060*/  IMAD.U32 R54, RZ, RZ, UR4 ;  /* 0x00000004ff367e24 */ /* 0x001fe4000f8e00ff */
[----:B------:R-:W-:-:S07]  /*228070*/  IMAD.U32 R55, RZ, RZ, UR5 ;  /* 0x00000005ff377e24 */ /* 0x000fce000f8e00ff */
.L_x_12826:
        /* <DEDUP_REMOVED lines=20> */
.L_x_12825:
[----:B------:R-:W0:Y:S01]  /*2281c0*/  LDCU.64 UR4, c[0x0][0x3c8] ;  /* 0x00007900ff0477ac */ /* 0x000e220008000a00 */
[----:B------:R-:W-:Y:S01]  /*2281d0*/  BSSY.RECONVERGENT B1, `(.L_x_12827) ;  /* 0x0000018000017945 */ /* 0x000fe20003800200 */
[----:B------:R-:W-:Y:S02]  /*2281e0*/  IMAD.MOV.U32 R40, RZ, RZ, RZ ;  /* 0x000000ffff287224 */ /* 0x000fe400078e00ff */
[----:B------:R-:W-:Y:S02]  /*2281f0*/  IMAD.MOV.U32 R57, RZ, RZ, RZ ;  /* 0x000000ffff397224 */ /* 0x000fe400078e00ff */
[----:B0-----:R-:W-:Y:S02]  /*228200*/  IMAD.U32 R54, RZ, RZ, UR4 ;  /* 0x00000004ff367e24 */ /* 0x001fe4000f8e00ff */
[----:B------:R-:W-:-:S07]  /*228210*/  IMAD.U32 R55, RZ, RZ, UR5 ;  /* 0x00000005ff377e24 */ /* 0x000fce000f8e00ff */
.L_x_12828:
        /* <DEDUP_REMOVED lines=20> */
.L_x_12827:
[----:B------:R-:W0:Y:S01]  /*228360*/  LDCU.64 UR4, c[0x0][0x3c8] ;  /* 0x00007900ff0477ac */ /* 0x000e220008000a00 */
[----:B------:R-:W-:Y:S01]  /*228370*/  BSSY.RECONVERGENT B1, `(.L_x_12829) ;  /* 0x0000018000017945 */ /* 0x000fe20003800200 */
[----:B------:R-:W-:Y:S02]  /*228380*/  IMAD.MOV.U32 R41, RZ, RZ, RZ ;  /* 0x000000ffff297224 */ /* 0x000fe400078e00ff */
[----:B------:R-:W-:Y:S02]  /*228390*/  IMAD.MOV.U32 R56, RZ, RZ, RZ ;  /* 0x000000ffff387224 */ /* 0x000fe400078e00ff */
[----:B0-----:R-:W-:Y:S02]  /*2283a0*/  IMAD.U32 R54, RZ, RZ, UR4 ;  /* 0x00000004ff367e24 */ /* 0x001fe4000f8e00ff */
[----:B------:R-:W-:-:S07]  /*2283b0*/  IMAD.U32 R55, RZ, RZ, UR5 ;  /* 0x00000005ff377e24 */ /* 0x000fce000f8e00ff */
.L_x_12830:
        /* <DEDUP_REMOVED lines=20> */
.L_x_12829:
[----:B------:R-:W0:Y:S01]  /*228500*/  LDCU.64 UR4, c[0x0][0x3c8] ;  /* 0x00007900ff0477ac */ /* 0x000e220008000a00 */
[----:B------:R-:W-:Y:S01]  /*228510*/  BSSY.RECONVERGENT B1, `(.L_x_12831) ;  /* 0x0000018000017945 */ /* 0x000fe20003800200 */
[----:B------:R-:W-:Y:S02]  /*228520*/  IMAD.MOV.U32 R12, RZ, RZ, RZ ;  /* 0x000000ffff0c7224 */ /* 0x000fe400078e00ff */
[----:B------:R-:W-:Y:S02]  /*228530*/  IMAD.MOV.U32 R57, RZ, RZ, RZ ;  /* 0x000000ffff397224 */ /* 0x000fe400078e00ff */
[----:B0-----:R-:W-:Y:S02]  /*228540*/  IMAD.U32 R54, RZ, RZ, UR4 ;  /* 0x00000004ff367e24 */ /* 0x001fe4000f8e00ff */
[----:B------:R-:W-:-:S07]  /*228550*/  IMAD.U32 R55, RZ, RZ, UR5 ;  /* 0x00000005ff377e24 */ /* 0x000fce000f8e00ff */
.L_x_12832:
        /* <DEDUP_REMOVED lines=20> */
.L_x_12831:
[----:B------:R-:W0:Y:S01]  /*2286a0*/  LDCU.64 UR4, c[0x0][0x3c8] ;  /* 0x00007900ff0477ac */ /* 0x000e220008000a00 */
[----:B------:R-:W-:Y:S01]  /*2286b0*/  BSSY.RECONVERGENT B1, `(.L_x_12833) ;  /* 0x0000018000017945 */ /* 0x000fe20003800200 */
[----:B------:R-:W-:Y:S02]  /*2286c0*/  IMAD.MOV.U32 R40, RZ, RZ, RZ ;  /* 0x000000ffff287224 */ /* 0x000fe400078e00ff */
[----:B------:R-:W-:Y:S02]  /*2286d0*/  IMAD.MOV.U32 R57, RZ, RZ, RZ ;  /* 0x000000ffff397224 */ /* 0x000fe400078e00ff */
[----:B0-----:R-:W-:Y:S02]  /*2286e0*/  IMAD.U32 R54, RZ, RZ, UR4 ;  /* 0x00000004ff367e24 */ /* 0x001fe4000f8e00ff */
[----:B------:R-:W-:-:S07]  /*2286f0*/  IMAD.U32 R55, RZ, RZ, UR5 ;  /* 0x00000005ff377e24 */ /* 0x000fce000f8e00ff */
.L_x_12834:
        /* <DEDUP_REMOVED lines=20> */
.L_x_12833:
[----:B------:R-:W0:Y:S01]  /*228840*/  LDCU.64 UR4, c[0x0][0x3c8] ;  /* 0x00007900ff0477ac */ /* 0x000e220008000a00 */
[----:B------:R-:W-:Y:S01]  /*228850*/  BSSY.RECONVERGENT B1, `(.L_x_12835) ;  /* 0x0000018000017945 */ /* 0x000fe20003800200 */
[----:B------:R-:W-:Y:S02]  /*228860*/  IMAD.MOV.U32 R41, RZ, RZ, RZ ;  /* 0x000000ffff297224 */ /* 0x000fe400078e00ff */
[----:B------:R-:W-:Y:S02]  /*228870*/  IMAD.MOV.U32 R56, RZ, RZ, RZ ;  /* 0x000000ffff387224 */ /* 0x000fe400078e00ff */
[----:B0-----:R-:W-:Y:S02]  /*228880*/  IMAD.U32 R54, RZ, RZ, UR4 ;  /* 0x00000004ff367e24 */ /* 0x001fe4000f8e00ff */
[----:B------:R-:W-:-:S07]  /*228890*/  IMAD.U32 R55, RZ, RZ, UR5 ;  /* 0x00000005ff377e24 */ /* 0x000fce000f8e00ff */
.L_x_12836:
        /* <DEDUP_REMOVED lines=20> */
.L_x_12835:
[----:B------:R-:W0:Y:S01]  /*2289e0*/  LDCU.64 UR4, c[0x0][0x3c8] ;  /* 0x00007900ff0477ac */ /* 0x000e220008000a00 */
[----:B------:R-:W-:Y:S01]  /*2289f0*/  BSSY.RECONVERGENT B1, `(.L_x_12837) ;  /* 0x0000018000017945 */ /* 0x000fe20003800200 */
[----:B------:R-:W-:Y:S02]  /*228a00*/  IMAD.MOV.U32 R12, RZ, RZ, RZ ;  /* 0x000000ffff0c7224 */ /* 0x000fe400078e00ff */
[----:B------:R-:W-:Y:S02]  /*228a10*/  IMAD.MOV.U32 R57, RZ, RZ, RZ ;  /* 0x000000ffff397224 */ /* 0x000fe400078e00ff */
[----:B0-----:R-:W-:Y:S02]  /*228a20*/  IMAD.U32 R54, RZ, RZ, UR4 ;  /* 0x00000004ff367e24 */ /* 0x001fe4000f8e00ff */
[----:B------:R-:W-:-:S07]  /*228a30*/  IMAD.U32 R55, RZ, RZ, UR5 ;  /* 0x00000005ff377e24 */ /* 0x000fce000f8e00ff */
.L_x_12838:
        /* <DEDUP_REMOVED lines=20> */
.L_x_12837:
[----:B------:R-:W0:Y:S01]  /*228b80*/  LDCU.64 UR4, c[0x0][0x3c8] ;  /* 0x00007900ff0477ac */ /* 0x000e220008000a00 */
[----:B------:R-:W-:Y:S01]  /*228b90*/  BSSY.RECONVERGENT B1, `(.L_x_12839) ;  /* 0x0000018000017945 */ /* 0x000fe20003800200 */
[----:B------:R-:W-:Y:S02]  /*228ba0*/  IMAD.MOV.U32 R40, RZ, RZ, RZ ;  /* 0x000000ffff287224 */ /* 0x000fe400078e00ff */
[----:B------:R-:W-:Y:S02]  /*228bb0*/  IMAD.MOV.U32 R57, RZ, RZ, RZ ;  /* 0x000000ffff397224 */ /* 0x000fe400078e00ff */
[----:B0-----:R-:W-:Y:S02]  /*228bc0*/  IMAD.U32 R54, RZ, RZ, UR4 ;  /* 0x00000004ff367e24 */ /* 0x001fe4000f8e00ff */
[----:B------:R-:W-:-:S07]  /*228bd0*/  IMAD.U32 R55, RZ, RZ, UR5 ;  /* 0x00000005ff377e24 */ /* 0x000fce000f8e00ff */
.L_x_12840:
        /* <DEDUP_REMOVED lines=20> */
.L_x_12839:
[----:B------:R-:W0:Y:S01]  /*228d20*/  LDCU.64 UR4, c[0x0][0x3c8] ;  /* 0x00007900ff0477ac */ /* 0x000e220008000a00 */
[----:B------:R-:W-:Y:S01]  /*228d30*/  BSSY.RECONVERGENT B1, `(.L_x_12841) ;  /* 0x0000018000017945 */ /* 0x000fe20003800200 */
[----:B------:R-:W-:Y:S02]  /*228d40*/  IMAD.MOV.U32 R41, RZ, RZ, RZ ;  /* 0x000000ffff297224 */ /* 0x000fe400078e00ff */
[----:B------:R-:W-:Y:S02]  /*228d50*/  IMAD.MOV.U32 R56, RZ, RZ, RZ ;  /* 0x000000ffff387224 */ /* 0x000fe400078e00ff */
[----:B0-----:R-:W-:Y:S02]  /*228d60*/  IMAD.U32 R54, RZ, RZ, UR4 ;  /* 0x00000004ff367e24 */ /* 0x001fe4000f8e00ff */
[----:B------:R-:W-:-:S07]  /*228d70*/  IMAD.U32 R55, RZ, RZ, UR5 ;  /* 0x00000005ff377e24 */ /* 0x000fce000f8e00ff */
.L_x_12842:
        /* <DEDUP_REMOVED lines=20> */
.L_x_12841:
[----:B------:R-:W0:Y:S01]  /*228ec0*/  LDCU.64 UR4, c[0x0][0x3c8] ;  /* 0x00007900ff0477ac */ /* 0x000e220008000a00 */
[----:B------:R-:W-:Y:S01]  /*228ed0*/  BSSY.RECONVERGENT B1, `(.L_x_12843) ;  /* 0x0000018000017945 */ /* 0x000fe20003800200 */
[----:B------:R-:W-:Y:S02]  /*228ee0*/  IMAD.MOV.U32 R12, RZ, RZ, RZ ;  /* 0x000000ffff0c7224 */ /* 0x000fe400078e00ff */
[----:B------:R-:W-:Y:S02]  /*228ef0*/  IMAD.MOV.U32 R57, RZ, RZ, RZ ;  /* 0x000000ffff397224 */ /* 0x000fe400078e00ff */
[----:B0-----:R-:W-:Y:S02]  /*228f00*/  IMAD.U32 R54, RZ, RZ, UR4 ;  /* 0x00000004ff367e24 */ /* 0x001fe4000f8e00ff */
[----:B------:R-:W-:-:S07]  /*228f10*/  IMAD.U32 R55, RZ, RZ, UR5 ;  /* 0x00000005ff377e24 */ /* 0x000fce000f8e00ff */
.L_x_12844:
        /* <DEDUP_REMOVED lines=20> */
.L_x_12843:
[----:B------:R-:W0:Y:S01]  /*229060*/  LDCU.64 UR4, c[0x0][0x3c8] ;  /* 0x00007900ff0477ac */ /* 0x000e220008000a00 */
[----:B------:R-:W-:Y:S01]  /*229070*/  BSSY.RECONVERGENT B1, `(.L_x_12845) ;  /* 0x0000018000017945 */ /* 0x000fe20003800200 */
[----:B------:R-:W-:Y:S02]  /*229080*/  IMAD.MOV.U32 R40, RZ, RZ, RZ ;  /* 0x000000ffff287224 */ /* 0x000fe400078e00ff */
[----:B------:R-:W-:Y:S02]  /*229090*/  IMAD.MOV.U32 R57, RZ, RZ, RZ ;  /* 0x000000ffff397224 */ /* 0x000fe400078e00ff */
[----:B0-----:R-:W-:Y:S02]  /*2290a0*/  IMAD.U32 R54, RZ, RZ, UR4 ;  /* 0x00000004ff367e24 */ /* 0x001fe4000f8e00ff */
[----:B------:R-:W-:-:S07]  /*2290b0*/  IMAD.U32 R55, RZ, RZ, UR5 ;  /* 0x00000005ff377e24 */ /* 0x000fce000f8e00ff */
.L_x_12846:
        /* <DEDUP_REMOVED lines=20> */
.L_x_12845:
[----:B------:R-:W0:Y:S01]  /*229200*/  LDCU.64 UR4, c[0x0][0x3c8] ;  /* 0x00007900ff0477ac */ /* 0x000e220008000a00 */
[----:B------:R-:W-:Y:S01]  /*229210*/  BSSY.RECONVERGENT B1, `(.L_x_12847) ;  /* 0x0000018000017945 */ /* 0x000fe20003800200 */
[----:B------:R-:W-:Y:S02]  /*229220*/  IMAD.MOV.U32 R41, RZ, RZ, RZ ;  /* 0x000000ffff297224 */ /* 0x000fe400078e00ff */
[----:B------:R-:W-:Y:S02]  /*229230*/  IMAD.MOV.U32 R56, RZ, RZ, RZ ;  /* 0x000000ffff387224 */ /* 0x000fe400078e00ff */
[----:B0-----:R-:W-:Y:S02]  /*229240*/  IMAD.U32 R54, RZ, RZ, UR4 ;  /* 0x00000004ff367e24 */ /* 0x001fe4000f8e00ff */
[----:B------:R-:W-:-:S07]  /*229250*/  IMAD.U32 R55, RZ, RZ, UR5 ;  /* 0x00000005ff377e24 */ /* 0x000fce000f8e00ff */
.L_x_12848:
        /* <DEDUP_REMOVED lines=20> */
.L_x_12847:
[----:B------:R-:W0:Y:S01]  /*2293a0*/  LDCU.64 UR4, c[0x0][0x3c8] ;  /* 0x00007900ff0477ac */ /* 0x000e220008000a00 */
[----:B------:R-:W-:Y:S01]  /*2293b0*/  BSSY.RECONVERGENT B1, `(.L_x_12849) ;  /* 0x0000018000017945 */ /* 0x000fe20003800200 */
[----:B------:R-:W-:Y:S02]  /*2293c0*/  IMAD.MOV.U32 R12, RZ, RZ, RZ ;  /* 0x000000ffff0c7224 */ /* 0x000fe400078e00ff */
[----:B------:R-:W-:Y:S02]  /*2293d0*/  IMAD.MOV.U32 R57, RZ, RZ, RZ ;  /* 0x000000ffff397224 */ /* 0x000fe400078e00ff */
[----:B0-----:R-:W-:Y:S02]  /*2293e0*/  IMAD.U32 R54, RZ, RZ, UR4 ;  /* 0x00000004ff367e24 */ /* 0x001fe4000f8e00ff */
[----:B------:R-:W-:-:S07]  /*2293f0*/  IMAD.U32 R55, RZ, RZ, UR5 ;  /* 0x00000005ff377e24 */ /* 0x000fce000f8e00ff */
.L_x_12850:
        /* <DEDUP_REMOVED lines=20> */
.L_x_12849:
[----:B------:R-:W0:Y:S01]  /*229540*/  LDCU.64 UR4, c[0x0][0x3c8] ;  /* 0x00007900ff0477ac */ /* 0x000e220008000a00 */
[----:B------:R-:W-:Y:S01]  /*229550*/  BSSY.RECONVERGENT B1, `(.L_x_12851) ;  /* 0x0000018000017945 */ /* 0x000fe20003800200 */
[----:B------:R-:W-:Y:S02]  /*229560*/  IMAD.MOV.U32 R40, RZ, RZ, RZ ;  /* 0x000000ffff287224 */ /* 0x000fe400078e00ff */
[----:B------:R-:W-:Y:S02]  /*229570*/  IMAD.MOV.U32 R57, RZ, RZ, RZ ;  /* 0x000000ffff397224 */ /* 0x000fe400078e00ff */
[----:B0-----:R-:W-:Y:S02]  /*229580*/  IMAD.U32 R54, RZ, RZ, UR4 ;  /* 0x00000004ff367e24 */ /* 0x001fe4000f8e00ff */
[----:B------:R-:W-:-:S07]  /*229590*/  IMAD.U32 R55, RZ, RZ, UR5 ;  /* 0x00000005ff377e24 */ /* 0x000fce000f8e00ff */
.L_x_12852:
        /* <DEDUP_REMOVED lines=20> */
.L_x_12851:
[----:B------:R-:W0:Y:S01]  /*2296e0*/  LDCU.64 UR4, c[0x0][0x3c8] ;  /* 0x00007900ff0477ac */ /* 0x000e220008000a00 */
[----:B------:R-:W-:Y:S01]  /*2296f0*/  BSSY.RECONVERGENT B1, `(.L_x_12853) ;  /* 0x0000018000017945 */ /* 0x000fe20003800200 */
[----:B------:R-:W-:Y:S02]  /*229700*/  IMAD.MOV.U32 R55, RZ, RZ, RZ ;  /* 0x000000ffff377224 */ /* 0x000fe400078e00ff */
[----:B------:R-:W-:Y:S02]  /*229710*/  IMAD.MOV.U32 R57, RZ, RZ, RZ ;  /* 0x000000ffff397224 */ /* 0x000fe400078e00ff */
[----:B0-----:R-:W-:Y:S02]  /*229720*/  IMAD.U32 R54, RZ, RZ, UR4 ;  /* 0x00000004ff367e24 */ /* 0x001fe4000f8e00ff */
[----:B------:R-:W-:-:S07]  /*229730*/  IMAD.U32 R53, RZ, RZ, UR5 ;  /* 0x00000005ff357e24 */ /* 0x000fce000f8e00ff */
.L_x_12854:
        /* <DEDUP_REMOVED lines=20> */
.L_x_12853:
        /* <DEDUP_REMOVED lines=9> */
.L_x_12856:
        /* <DEDUP_REMOVED lines=20> */
.L_x_12855:
[----:B------:R-:W0:Y:S01]  /*229a50*/  LDCU.64 UR4, c[0x0][0x3c8] ;  /* 0x00007900ff0477ac */ /* 0x000e220008000a00 */
[----:B------:R-:W-:Y:S01]  /*229a60*/  BSSY.RECONVERGENT B1, `(.L_x_12857) ;  /* 0x0000018000017945 */ /* 0x000fe20003800200 */
[----:B------:R-:W-:Y:S02]  /*229a70*/  IMAD.MOV.U32 R41, RZ, RZ, RZ ;  /* 0x000000ffff297224 */ /* 0x000fe400078e00ff */
[----:B------:R-:W-:Y:S02]  /*229a80*/  IMAD.MOV.U32 R56, RZ, RZ, RZ ;  /* 0x000000ffff387224 */ /* 0x000fe400078e00ff */
[----:B0-----:R-:W-:Y:S02]  /*229a90*/  IMAD.U32 R53, RZ, RZ, UR4 ;  /* 0x00000004ff357e24 */ /* 0x001fe4000f8e00ff */
[----:B------:R-:W-:-:S07]  /*229aa0*/  IMAD.U32 R54, RZ, RZ, UR5 ;  /* 0x00000005ff367e24 */ /* 0x000fce000f8e00ff */
.L_x_12858:
        /* <DEDUP_REMOVED lines=20> */
.L_x_12857:
[----:B------:R-:W0:Y:S01]  /*229bf0*/  LDCU.64 UR4, c[0x0][0x3c8] ;  /* 0x00007900ff0477ac */ /* 0x000e220008000a00 */
[----:B------:R-:W-:Y:S01]  /*229c00*/  BSSY.RECONVERGENT B1, `(.L_x_12859) ;  /* 0x0000018000017945 */ /* 0x000fe20003800200 */
[----:B------:R-:W-:Y:S02]  /*229c10*/  IMAD.MOV.U32 R14, RZ, RZ, RZ ;  /* 0x000000ffff0e7224 */ /* 0x000fe400078e00ff */
[----:B------:R-:W-:Y:S02]  /*229c20*/  IMAD.MOV.U32 R57, RZ, RZ, RZ ;  /* 0x000000ffff397224 */ /* 0x000fe400078e00ff */
[----:B0-----:R-:W-:Y:S02]  /*229c30*/  IMAD.U32 R54, RZ, RZ, UR4 ;  /* 0x00000004ff367e24 */ /* 0x001fe4000f8e00ff */
[----:B------:R-:W-:-:S07]  /*229c40*/  IMAD.U32 R55, RZ, RZ, UR5 ;  /* 0x00000005ff377e24 */ /* 0x000fce000f8e00ff */
.L_x_12860:
        /* <DEDUP_REMOVED lines=20> */
.L_x_12859:
[----:B------:R-:W0:Y:S01]  /*229d90*/  LDCU.64 UR4, c[0x0][0x3c8] ;  /* 0x00007900ff0477ac */ /* 0x000e220008000a00 */
[----:B------:R-:W-:Y:S01]  /*229da0*/  BSSY.RECONVERGENT B1, `(.L_x_12861) ;  /* 0x0000018000017945 */ /* 0x000fe20003800200 */
[----:B------:R-:W-:Y:S02]  /*229db0*/  IMAD.MOV.U32 R40, RZ, RZ, RZ ;  /* 0x000000ffff287224 */ /* 0x000fe400078e00ff */
[----:B------:R-:W-:Y:S02]  /*229dc0*/  IMAD.MOV.U32 R57, RZ, RZ, RZ ;  /* 0x000000ffff397224 */ /* 0x000fe400078e00ff */
[----:B0-----:R-:W-:Y:S02]  /*229dd0*/  IMAD.U32 R54, RZ, RZ, UR4 ;  /* 0x00000004ff367e24 */ /* 0x001fe4000f8e00ff */
[----:B------:R-:W-:-:S07]  /*229de0*/  IMAD.U32 R55, RZ, RZ, UR5 ;  /* 0x00000005ff377e24 */ /* 0x000fce000f8e00ff */
.L_x_12862:
        /* <DEDUP_REMOVED lines=20> */
.L_x_12861:
[----:B------:R-:W0:Y:S01]  /*229f30*/  LDCU.64 UR4, c[0x0][0x3c8] ;  /* 0x00007900ff0477ac */ /* 0x000e220008000a00 */
[----:B------:R-:W-:Y:S01]  /*229f40*/  BSSY.RECONVERGENT B1, `(.L_x_12863) ;  /* 0x0000018000017945 */ /* 0x000fe20003800200 */
[----:B------:R-:W-:Y:S02]  /*229f50*/  IMAD.MOV.U32 R41, RZ, RZ, RZ ;  /* 0x000000ffff297224 */ /* 0x000fe400078e00ff */
[----:B------:R-:W-:Y:S02]  /*229f60*/  IMAD.MOV.U32 R56, RZ, RZ, RZ ;  /* 0x000000ffff387224 */ /* 0x000fe400078e00ff */
[----:B0-----:R-:W-:Y:S02]  /*229f70*/  IMAD.U32 R54, RZ, RZ, UR4 ;  /* 0x00000004ff367e24 */ /* 0x001fe4000f8e00ff */
[----:B------:R-:W-:-:S07]  /*229f80*/  IMAD.U32 R55, RZ, RZ, UR5 ;  /* 0x00000005ff377e24 */ /* 0x000fce000f8e00ff */
.L_x_12864:
        /* <DEDUP_REMOVED lines=20> */
.L_x_12863:
[----:B------:R-:W0:Y:S01]  /*22a0d0*/  LDCU.64 UR4, c[0x0][0x3c8] ;  /* 0x00007900ff0477ac */ /* 0x000e220008000a00 */
[----:B------:R-:W-:Y:S01]  /*22a0e0*/  BSSY.RECONVERGENT B1, `(.L_x_12865) ;  /* 0x0000018000017945 */ /* 0x000fe20003800200 */
[----:B------:R-:W-:Y:S02]  /*22a0f0*/  IMAD.MOV.U32 R14, RZ, RZ, RZ ;  /* 0x000000ffff0e7224 */ /* 0x000fe400078e00ff */
[----:B------:R-:W-:Y:S02]  /*22a100*/  IMAD.MOV.U32 R57, RZ, RZ, RZ ;  /* 0x000000ffff397224 */ /* 0x000fe400078e00ff */
[----:B0-----:R-:W-:Y:S02]  /*22a110*/  IMAD.U32 R54, RZ, RZ, UR4 ;  /* 0x00000004ff367e24 */ /* 0x001fe4000f8e00ff */
[----:B------:R-:W-:-:S07]  /*22a120*/  IMAD.U32 R55, RZ, RZ, UR5 ;  /* 0x00000005ff377e24 */ /* 0x000fce000f8e00ff */
.L_x_12866:
        /* <DEDUP_REMOVED lines=20> */
.L_x_12865:
[----:B------:R-:W0:Y:S01]  /*22a270*/  LDCU.64 UR4, c[0x0][0x3c8] ;  /* 0x00007900ff0477ac */ /* 0x000e220008000a00 */
[----:B------:R-:W-:Y:S01]  /*22a280*/  BSSY.RECONVERGENT B1, `(.L_x_12867) ;  /* 0x0000018000017945 */ /* 0x000fe20003800200 */
[----:B------:R-:W-:Y:S02]  /*22a290*/  IMAD.MOV.U32 R40, RZ, RZ, RZ ;  /* 0x000000ffff287224 */ /* 0x000fe400078e00ff */
[----:B------:R-:W-:Y:S02]  /*22a2a0*/  IMAD.MOV.U32 R57, RZ, RZ, RZ ;  /* 0x000000ffff397224 */ /* 0x000fe400078e00ff */
[----:B0-----:R-:W-:Y:S02]  /*22a2b0*/  IMAD.U32 R54, RZ, RZ, UR4 ;  /* 0x00000004ff367e24 */ /* 0x001fe4000f8e00ff */
[----:B------:R-:W-:-:S07]  /*22a2c0*/  IMAD.U32 R55, RZ, RZ, UR5 ;  /* 0x00000005ff377e24 */ /* 0x000fce000f8e00ff */
.L_x_12868:
        /* <DEDUP_REMOVED lines=20> */
.L_x_12867:
[----:B------:R-:W0:Y:S01]  /*22a410*/  LDCU.64 UR4, c[0x0][0x3c8] ;  /* 0x00007900ff0477ac */ /* 0x000e220008000a00 */
[----:B------:R-:W-:Y:S01]  /*22a420*/  BSSY.RECONVERGENT B1, `(.L_x_12869) ;  /* 0x0000018000017945 */ /* 0x000fe20003800200 */
[----:B------:R-:W-:Y:S02]  /*22a430*/  IMAD.MOV.U32 R41, RZ, RZ, RZ ;  /* 0x000000ffff297224 */ /* 0x000fe400078e00ff */
[----:B------:R-:W-:Y:S02]  /*22a440*/  IMAD.MOV.U32 R56, RZ, RZ, RZ ;  /* 0x000000ffff387224 */ /* 0x000fe400078e00ff */
[----:B0-----:R-:W-:Y:S02]  /*22a450*/  IMAD.U32 R54, RZ, RZ, UR4 ;  /* 0x00000004ff367e24 */ /* 0x001fe4000f8e00ff */
[----:B------:R-:W-:-:S07]  /*22a460*/  IMAD.U32 R55, RZ, RZ, UR5 ;  /* 0x00000005ff377e24 */ /* 0x000fce000f8e00ff */
.L_x_12870:
        /* <DEDUP_REMOVED lines=20> */
.L_x_12869:
[----:B------:R-:W0:Y:S01]  /*22a5b0*/  LDCU.64 UR4, c[0x0][0x3c8] ;  /* 0x00007900ff0477ac */ /* 0x000e220008000a00 */
[----:B------:R-:W-:Y:S01]  /*22a5c0*/  BSSY.RECONVERGENT B1, `(.L_x_12871) ;  /* 0x0000018000017945 */ /* 0x000fe20003800200 */
[----:B------:R-:W-:Y:S02]  /*22a5d0*/  IMAD.MOV.U32 R14, RZ, RZ, RZ ;  /* 0x000000ffff0e7224 */ /* 0x000fe400078e00ff */
[----:B------:R-:W-:Y:S02]  /*22a5e0*/  IMAD.MOV.U32 R57, RZ, RZ, RZ ;  /* 0x000000ffff397224 */ /* 0x000fe400078e00ff */
[----:B0-----:R-:W-:Y:S02]  /*22a5f0*/  IMAD.U32 R54, RZ, RZ, UR4 ;  /* 0x00000004ff367e24 */ /* 0x001fe4000f8e00ff */
[----:B------:R-:W-:-:S07]  /*22a600*/  IMAD.U32 R55, RZ, RZ, UR5 ;  /* 0x00000005ff377e24 */ /* 0x000fce000f8e00ff */
.L_x_12872:
        /* <DEDUP_REMOVED lines=20> */
.L_x_12871:
[----:B------:R-:W0:Y:S01]  /*22a750*/  LDCU.64 UR4, c[0x0][0x3c8] ;  /* 0x00007900ff0477ac */ /* 0x000e220008000a00 */
[----:B------:R-:W-:Y:S01]  /*22a760*/  BSSY.RECONVERGENT B1, `(.L_x_12873) ;  /* 0x0000018000017945 */ /* 0x000fe20003800200 */
[----:B------:R-:W-:Y:S02]  /*22a770*/  IMAD.MOV.U32 R40, RZ, RZ, RZ ;  /* 0x000000ffff287224 */ /* 0x000fe400078e00ff */
[----:B------:R-:W-:Y:S02]  /*22a780*/  IMAD.MOV.U32 R57, RZ, RZ, RZ ;  /* 0x000000ffff397224 */ /* 0x000fe400078e00ff */
[----:B0-----:R-:W-:Y:S02]  /*22a790*/  IMAD.U32 R54, RZ, RZ, UR4 ;  /* 0x00000004ff367e24 */ /* 0x001fe4000f8e00ff */
[----:B------:R-:W-:-:S07]  /*22a7a0*/  IMAD.U32 R55, RZ, RZ, UR5 ;  /* 0x00000005ff377e24 */ /* 0x000fce000f8e00ff */
.L_x_12874:
        /* <DEDUP_REMOVED lines=20> */
.L_x_12873:
[----:B------:R-:W0:Y:S01]  /*22a8f0*/  LDCU.64 UR4, c[0x0][0x3c8] ;  /* 0x00007900ff0477ac */ /* 0x000e220008000a00 */
[----:B------:R-:W-:Y:S01]  /*22a900*/  BSSY.RECONVERGENT B1, `(.L_x_12875) ;  /* 0x0000018000017945 */ /* 0x000fe20003800200 */
[----:B------:R-:W-:Y:S02]  /*22a910*/  IMAD.MOV.U32 R41, RZ, RZ, RZ ;  /* 0x000000ffff297224 */ /* 0x000fe400078e00ff */
[----:B------:R-:W-:Y:S02]  /*22a920*/  IMAD.MOV.U32 R56, RZ, RZ, RZ ;  /* 0x000000ffff387224 */ /* 0x000fe400078e00ff */
[----:B0-----:R-:W-:Y:S02]  /*22a930*/  IMAD.U32 R54, RZ, RZ, UR4 ;  /* 0x00000004ff367e24 */ /* 0x001fe4000f8e00ff */
[----:B------:R-:W-:-:S07]  /*22a940*/  IMAD.U32 R55, RZ, RZ, UR5 ;  /* 0x00000005ff377e24 */ /* 0x000fce000f8e00ff */
.L_x_12876:
        /* <DEDUP_REMOVED lines=20> */
.L_x_12875:
[----:B------:R-:W0:Y:S01]  /*22aa90*/  LDCU.64 UR4, c[0x0][0x3c8] ;  /* 0x00007900ff0477ac */ /* 0x000e220008000a00 */
[----:B------:R-:W-:Y:S01]  /*22aaa0*/  BSSY.RECONVERGENT B1, `(.L_x_12877) ;  /* 0x0000018000017945 */ /* 0x000fe20003800200 */
[----:B------:R-:W-:Y:S02]  /*22aab0*/  IMAD.MOV.U32 R14, RZ, RZ, RZ ;  /* 0x000000ffff0e7224 */ /* 0x000fe400078e00ff */
[----:B------:R-:W-:Y:S02]  /*22aac0*/  IMAD.MOV.U32 R57, RZ, RZ, RZ ;  /* 0x000000ffff397224 */ /* 0x000fe400078e00ff */
[----:B0-----:R-:W-:Y:S02]  /*22aad0*/  IMAD.U32 R54, RZ, RZ, UR4 ;  /* 0x00000004ff367e24 */ /* 0x001fe4000f8e00ff */
[----:B------:R-:W-:-:S07]  /*22aae0*/  IMAD.U32 R55, RZ, RZ, UR5 ;  /* 0x00000005ff377e24 */ /* 0x000fce000f8e00ff */
.L_x_12878:
        /* <DEDUP_REMOVED lines=20> */
.L_x_12877:
[----:B------:R-:W0:Y:S01]  /*22ac30*/  LDCU.64 UR4, c[0x0][0x3c8] ;  /* 0x00007900ff0477ac */ /* 0x000e220008000a00 */
[----:B------:R-:W-:Y:S01]  /*22ac40*/  BSSY.RECONVERGENT B1, `(.L_x_12879) ;  /* 0x0000018000017945 */ /* 0x000fe20003800200 */
[----:B------:R-:W-:Y:S02]  /*22ac50*/  IMAD.MOV.U32 R40, RZ, RZ, RZ ;  /* 0x000000ffff287224 */ /* 0x000fe400078e00ff */
[----:B------:R-:W-:Y:S02]  /*22ac60*/  IMAD.MOV.U32 R57, RZ, RZ, RZ ;  /* 0x000000ffff397224 */ /* 0x000fe400078e00ff */
[----:B0-----:R-:W-:Y:S02]  /*22ac70*/  IMAD.U32 R54, RZ, RZ, UR4 ;  /* 0x00000004ff367e24 */ /* 0x001fe4000f8e00ff */
[----:B------:R-:W-:-:S07]  /*22ac80*/  IMAD.U32 R55, RZ, RZ, UR5 ;  /* 0x00000005ff377e24 */ /* 0x000fce000f8e00ff */
.L_x_12880:
        /* <DEDUP_REMOVED lines=20> */
.L_x_12879:
[----:B------:R-:W0:Y:S01]  /*22add0*/  LDCU.64 UR4, c[0x0][0x3c8] ;  /* 0x00007900ff0477ac */ /* 0x000e220008000a00 */
[----:B------:R-:W-:Y:S01]  /*22ade0*/  BSSY.RECONVERGENT B1, `(.L_x_12881) ;  /* 0x0000018000017945 */ /* 0x000fe20003800200 */
[----:B------:R-:W-:Y:S02]  /*22adf0*/  IMAD.MOV.U32 R41, RZ, RZ, RZ ;  /* 0x000000ffff297224 */ /* 0x000fe400078e00ff */
[----:B------:R-:W-:Y:S02]  /*22ae00*/  IMAD.MOV.U32 R56, RZ, RZ, RZ ;  /* 0x000000ffff387224 */ /* 0x000fe400078e00ff */
[----:B0-----:R-:W-:Y:S02]  /*22ae10*/  IMAD.U32 R54, RZ, RZ, UR4 ;  /* 0x00000004ff367e24 */ /* 0x001fe4000f8e00ff */
[----:B------:R-:W-:-:S07]  /*22ae20*/  IMAD.U32 R55, RZ, RZ, UR5 ;  /* 0x00000005ff377e24 */ /* 0x000fce000f8e00ff */
.L_x_12882:
        /* <DEDUP_REMOVED lines=20> */
.L_x_12881:
[----:B------:R-:W0:Y:S01]  /*22af70*/  LDCU.64 UR4, c[0x0][0x3c8] ;  /* 0x00007900ff0477ac */ /* 0x000e220008000a00 */
[----:B------:R-:W-:Y:S01]  /*22af80*/  BSSY.RECONVERGENT B1, `(.L_x_12883) ;  /* 0x0000018000017945 */ /* 0x000fe20003800200 */
[----:B------:R-:W-:Y:S02]  /*22af90*/  IMAD.MOV.U32 R14, RZ, RZ, RZ ;  /* 0x000000ffff0e7224 */ /* 0x000fe400078e00ff */
[----:B------:R-:W-:Y:S02]  /*22afa0*/  IMAD.MOV.U32 R57, RZ, RZ, RZ ;  /* 0x000000ffff397224 */ /* 0x000fe400078e00ff */
[----:B0-----:R-:W-:Y:S02]  /*22afb0*/  IMAD.U32 R54, RZ, RZ, UR4 ;  /* 0x00000004ff367e24 */ /* 0x001fe4000f8e00ff */
[----:B------:R-:W-:-:S07]  /*22afc0*/  IMAD.U32 R55, RZ, RZ, UR5 ;  /* 0x00000005ff377e24 */ /* 0x000fce000f8e00ff */
.L_x_12884:
        /* <DEDUP_REMOVED lines=20> */
.L_x_12883:
[----:B------:R-:W0:Y:S01]  /*22b110*/  LDCU.64 UR4, c[0x0][0x3c8] ;  /* 0x00007900ff0477ac */ /* 0x000e220008000a00 */
[----:B------:R-:W-:Y:S01]  /*22b120*/  BSSY.RECONVERGENT B1, `(.L_x_12885) ;  /* 0x0000018000017945 */ /* 0x000fe20003800200 */
[----:B------:R-:W-:Y:S02]  /*22b130*/  IMAD.MOV.U32 R40, RZ, RZ, RZ ;  /* 0x000000ffff287224 */ /* 0x000fe400078e00ff */
[----:B------:R-:W-:Y:S02]  /*22b140*/  IMAD.MOV.U32 R57, RZ, RZ, RZ ;  /* 0x000000ffff397224 */ /* 0x000fe400078e00ff */
[----:B0-----:R-:W-:Y:S02]  /*22b150*/  IMAD.U32 R54, RZ, RZ, UR4 ;  /* 0x00000004ff367e24 */ /* 0x001fe4000f8e00ff */
[----:B------:R-:W-:-:S07]  /*22b160*/  IMAD.U32 R55, RZ, RZ, UR5 ;  /* 0x00000005ff377e24 */ /* 0x000fce000f8e00ff */
.L_x_12886:
        /* <DEDUP_REMOVED lines=20> */
.L_x_12885:
[----:B------:R-:W0:Y:S01]  /*22b2b0*/  LDCU.64 UR4, c[0x0][0x3c8] ;  /* 0x00007900ff0477ac */ /* 0x000e220008000a00 */
[----:B------:R-:W-:Y:S01]  /*22b2c0*/  BSSY.RECONVERGENT B1, `(.L_x_12887) ;  /* 0x0000018000017945 */ /* 0x000fe20003800200 */
[----:B------:R-:W-:Y:S02]  /*22b2d0*/  IMAD.MOV.U32 R41, RZ, RZ, RZ ;  /* 0x000000ffff297224 */ /* 0x000fe400078e00ff */
[----:B------:R-:W-:Y:S02]  /*22b2e0*/  IMAD.MOV.U32 R56, RZ, RZ, RZ ;  /* 0x000000ffff387224 */ /* 0x000fe400078e00ff */
[----:B0-----:R-:W-:Y:S02]  /*22b2f0*/  IMAD.U32 R54, RZ, RZ, UR4 ;  /* 0x00000004ff367e24 */ /* 0x001fe4000f8e00ff */
[----:B------:R-:W-:-:S07]  /*22b300*/  IMAD.U32 R55, RZ, RZ, UR5 ;  /* 0x00000005ff377e24 */ /* 0x000fce000f8e00ff */
.L_x_12888:
        /* <DEDUP_REMOVED lines=20> */
.L_x_12887:
[----:B------:R-:W0:Y:S01]  /*22b450*/  LDCU.64 UR4, c[0x0][0x3c8] ;  /* 0x00007900ff0477ac */ /* 0x000e220008000a00 */
[----:B------:R-:W-:Y:S01]  /*22b460*/  BSSY.RECONVERGENT B1, `(.L_x_12889) ;  /* 0x0000018000017945 */ /* 0x000fe20003800200 */
[----:B------:R-:W-:Y:S02]  /*22b470*/  IMAD.MOV.U32 R14, RZ, RZ, RZ ;  /* 0x000000ffff0e7224 */ /* 0x000fe400078e00ff */
[----:B------:R-:W-:Y:S02]  /*22b480*/  IMAD.MOV.U32 R57, RZ, RZ, RZ ;  /* 0x000000ffff397224 */ /* 0x000fe400078e00ff */
[----:B0-----:R-:W-:Y:S02]  /*22b490*/  IMAD.U32 R54, RZ, RZ, UR4 ;  /* 0x00000004ff367e24 */ /* 0x001fe4000f8e00ff */
[----:B------:R-:W-:-:S07]  /*22b4a0*/  IMAD.U32 R55, RZ, RZ, UR5 ;  /* 0x00000005ff377e24 */ /* 0x000fce000f8e00ff */
.L_x_12890:
        /* <DEDUP_REMOVED lines=20> */
.L_x_12889:
[----:B------:R-:W0:Y:S01]  /*22b5f0*/  LDCU.64 UR4, c[0x0][0x3c8] ;  /* 0x00007900ff0477ac */ /* 0x000e220008000a00 */
[----:B------:R-:W-:Y:S01]  /*22b600*/  BSSY.RECONVERGENT B1, `(.L_x_12891) ;  /* 0x0000018000017945 */ /* 0x000fe20003800200 */
[----:B------:R-:W-:Y:S02]  /*22b610*/  IMAD.MOV.U32 R40, RZ, RZ, RZ ;  /* 0x000000ffff287224 */ /* 0x000fe400078e00ff */
[----:B------:R-:W-:Y:S02]  /*22b620*/  IMAD.MOV.U32 R57, RZ, RZ, RZ ;  /* 0x000000ffff397224 */ /* 0x000fe400078e00ff */
[----:B0-----:R-:W-:Y:S02]  /*22b630*/  IMAD.U32 R54, RZ, RZ, UR4 ;  /* 0x00000004ff367e24 */ /* 0x001fe4000f8e00ff */
[----:B------:R-:W-:-:S07]  /*22b640*/  IMAD.U32 R55, RZ, RZ, UR5 ;  /* 0x00000005ff377e24 */ /* 0x000fce000f8e00ff */
.L_x_12892:
        /* <DEDUP_REMOVED lines=20> */
.L_x_12891:
[----:B------:R-:W0:Y:S01]  /*22b790*/  LDCU.64 UR4, c[0x0][0x3c8] ;  /* 0x00007900ff0477ac */ /* 0x000e220008000a00 */
[----:B------:R-:W-:Y:S01]  /*22b7a0*/  BSSY.RECONVERGENT B1, `(.L_x_12893) ;  /* 0x0000018000017945 */ /* 0x000fe20003800200 */
[----:B------:R-:W-:Y:S02]  /*22b7b0*/  IMAD.MOV.U32 R55, RZ, RZ, RZ ;  /* 0x000000ffff377224 */ /* 0x000fe400078e00ff */
[----:B------:R-:W-:Y:S02]  /*22b7c0*/  IMAD.MOV.U32 R57, RZ, RZ, RZ ;  /* 0x000000ffff397224 */ /* 0x000fe400078e00ff */
[----:B0-----:R-:W-:Y:S02]  /*22b7d0*/  IMAD.U32 R54, RZ, RZ, UR4 ;  /* 0x00000004ff367e24 */ /* 0x001fe4000f8e00ff */
[----:B------:R-:W-:-:S07]  /*22b7e0*/  IMAD.U32 R53, RZ, RZ, UR5 ;  /* 0x00000005ff357e24 */ /* 0x000fce000f8e00ff */
.L_x_12894:
        /* <DEDUP_REMOVED lines=20> */
.L_x_12893:
        /* <DEDUP_REMOVED lines=9> */
.L_x_12896:
        /* <DEDUP_REMOVED lines=20> */
.L_x_12895:
[----:B------:R-:W0:Y:S01]  /*22bb00*/  LDCU.64 UR4, c[0x0][0x3c8] ;  /* 0x00007900ff0477ac */ /* 0x000e220008000a00 */
[----:B------:R-:W-:Y:S01]  /*22bb10*/  BSSY.RECONVERGENT B1, `(.L_x_12897) ;  /* 0x0000018000017945 */ /* 0x000fe20003800200 */
[----:B------:R-:W-:Y:S02]  /*22bb20*/  IMAD.MOV.U32 R50, RZ, RZ, RZ ;  /* 0x000000ffff327224 */ /* 0x000fe400078e00ff */
[----:B------:R-:W-:Y:S02]  /*22bb30*/  IMAD.MOV.U32 R55, RZ, RZ, RZ ;  /* 0x000000ffff377224 */ /* 0x000fe400078e00ff */
[----:B0-----:R-:W-:Y:S02]  /*22bb40*/  IMAD.U32 R53, RZ, RZ, UR4 ;  /* 0x00000004ff357e24 */ /* 0x001fe4000f8e00ff */
[----:B------:R-:W-:-:S07]  /*22bb50*/  IMAD.U32 R54, RZ, RZ, UR5 ;  /* 0x00000005ff367e24 */ /* 0x000fce000f8e00ff */
.L_x_12898:
        /* <DEDUP_REMOVED lines=20> */
.L_x_12897:
[----:B------:R-:W0:Y:S01]  /*22bca0*/  LDCU.64 UR4, c[0x0][0x3c8] ;  /* 0x00007900ff0477ac */ /* 0x000e220008000a00 */
[----:B------:R-:W-:Y:S01]  /*22bcb0*/  BSSY.RECONVERGENT B1, `(.L_x_12899) ;  /* 0x0000018000017945 */ /* 0x000fe20003800200 */
[----:B------:R-:W-:Y:S02]  /*22bcc0*/  IMAD.MOV.U32 R40, RZ, RZ, RZ ;  /* 0x000000ffff287224 */ /* 0x000fe400078e00ff */
[----:B------:R-:W-:Y:S02]  /*22bcd0*/  IMAD.MOV.U32 R57, RZ, RZ, RZ ;  /* 0x000000ffff397224 */ /* 0x000fe400078e00ff */
[----:B0-----:R-:W-:Y:S02]  /*22bce0*/  IMAD.U32 R54, RZ, RZ, UR4 ;  /* 0x00000004ff367e24 */ /* 0x001fe4000f8e00ff */
[----:B------:R-:W-:-:S07]  /*22bcf0*/  IMAD.U32 R55, RZ, RZ, UR5 ;  /* 0x00000005ff377e24 */ /* 0x000fce000f8e00ff */
.L_x_12900:
        /* <DEDUP_REMOVED lines=20> */
.L_x_12899:
[----:B------:R-:W0:Y:S01]  /*22be40*/  LDCU.64 UR4, c[0x0][0x3c8] ;  /* 0x00007900ff0477ac */ /* 0x000e220008000a00 */
[----:B------:R-:W-:Y:S01]  /*22be50*/  BSSY.RECONVERGENT B1, `(.L_x_12901) ;  /* 0x0000018000017945 */ /* 0x000fe20003800200 */
[----:B------:R-:W-:Y:S02]  /*22be60*/  IMAD.MOV.U32 R41, RZ, RZ, RZ ;  /* 0x000000ffff297224 */ /* 0x000fe400078e00ff */
[----:B------:R-:W-:Y:S02]  /*22be70*/  IMAD.MOV.U32 R56, RZ, RZ, RZ ;  /* 0x000000ffff387224 */ /* 0x000fe400078e00ff */
[----:B0-----:R-:W-:Y:S02]  /*22be80*/  IMAD.U32 R54, RZ, RZ, UR4 ;  /* 0x00000004ff367e24 */ /* 0x001fe4000f8e00ff */
[----:B------:R-:W-:-:S07]  /*22be90*/  IMAD.U32 R55, RZ, RZ, UR5 ;  /* 0x00000005ff377e24 */ /* 0x000fce000f8e00ff */
.L_x_12902:
        /* <DEDUP_REMOVED lines=20> */
.L_x_12901:
[----:B------:R-:W0:Y:S01]  /*22bfe0*/  LDCU.64 UR4, c[0x0][0x3c8] ;  /* 0x00007900ff0477ac */ /* 0x000e220008000a00 */
[----:B------:R-:W-:Y:S01]  /*22bff0*/  BSSY.RECONVERGENT B1, `(.L_x_12903) ;  /* 0x0000018000017945 */ /* 0x000fe20003800200 */
[----:B------:R-:W-:Y:S02]  /*22c000*/  IMAD.MOV.U32 R50, RZ, RZ, RZ ;  /* 0x000000ffff327224 */ /* 0x000fe400078e00ff */
[----:B------:R-:W-:Y:S02]  /*22c010*/  IMAD.MOV.U32 R57, RZ, RZ, RZ ;  /* 0x000000ffff397224 */ /* 0x000fe400078e00ff */
[----:B0-----:R-:W-:Y:S02]  /*22c020*/  IMAD.U32 R54, RZ, RZ, UR4 ;  /* 0x00000004ff367e24 */ /* 0x001fe4000f8e00ff */
[----:B------:R-:W-:-:S07]  /*22c030*/  IMAD.U32 R55, RZ, RZ, UR5 ;  /* 0x00000005ff377e24 */ /* 0x000fce000f8e00ff */
.L_x_12904:
        /* <DEDUP_REMOVED lines=20> */
.L_x_12903:
[----:B------:R-:W0:Y:S01]  /*22c180*/  LDCU.64 UR4, c[0x0][0x3c8] ;  /* 0x00007900ff0477ac */ /* 0x000e220008000a00 */
[----:B------:R-:W-:Y:S01]  /*22c190*/  BSSY.RECONVERGENT B1, `(.L_x_12905) ;  /* 0x0000018000017945 */ /* 0x000fe20003800200 */
[----:B------:R-:W-:Y:S02]  /*22c1a0*/  IMAD.MOV.U32 R40, RZ, RZ, RZ ;  /* 0x000000ffff287224 */ /* 0x000fe400078e00ff */
[----:B------:R-:W-:Y:S02]  /*22c1b0*/  IMAD.MOV.U32 R57, RZ, RZ, RZ ;  /* 0x000000ffff397224 */ /* 0x000fe400078e00ff */
[----:B0-----:R-:W-:Y:S02]  /*22c1c0*/  IMAD.U32 R54, RZ, RZ, UR4 ;  /* 0x00000004ff367e24 */ /* 0x001fe4000f8e00ff */
[----:B------:R-:W-:-:S07]  /*22c1d0*/  IMAD.U32 R55, RZ, RZ, UR5 ;  /* 0x00000005ff377e24 */ /* 0x000fce000f8e00ff */
.L_x_12906:
        /* <DEDUP_REMOVED lines=20> */
.L_x_12905:
[----:B------:R-:W0:Y:S01]  /*22c320*/  LDCU.64 UR4, c[0x0][0x3c8] ;  /* 0x00007900ff0477ac */ /* 0x000e220008000a00 */
[----:B------:R-:W-:Y:S01]  /*22c330*/  BSSY.RECONVERGENT B1, `(.L_x_12907) ;  /* 0x0000018000017945 */ /* 0x000fe20003800200 */
[----:B------:R-:W-:Y:S02]  /*22c340*/  IMAD.MOV.U32 R41, RZ, RZ, RZ ;  /* 0x000000ffff297224 */ /* 0x000fe400078e00ff */
[----:B------:R-:W-:Y:S02]  /*22c350*/  IMAD.MOV.U32 R56, RZ, RZ, RZ ;  /* 0x000000ffff387224 */ /* 0x000fe400078e00ff */
[----:B0-----:R-:W-:Y:S02]  /*22c360*/  IMAD.U32 R54, RZ, RZ, UR4 ;  /* 0x00000004ff367e24 */ /* 0x001fe4000f8e00ff */
[----:B------:R-:W-:-:S07]  /*22c370*/  IMAD.U32 R55, RZ, RZ, UR5 ;  /* 0x00000005ff377e24 */ /* 0x000fce000f8e00ff */
.L_x_12908:
        /* <DEDUP_REMOVED lines=20> */
.L_x_12907:
[----:B------:R-:W0:Y:S01]  /*22c4c0*/  LDCU.64 UR4, c[0x0][0x3c8] ;  /* 0x00007900ff0477ac */ /* 0x000e220008000a00 */
[----:B------:R-:W-:Y:S01]  /*22c4d0*/  BSSY.RECONVERGENT B1, `(.L_x_12909) ;  /* 0x0000018000017945 */ /* 0x000fe20003800200 */
[----:B------:R-:W-:Y:S02]  /*22c4e0*/  IMAD.MOV.U32 R50, RZ, RZ, RZ ;  /* 0x000000ffff327224 */ /* 0x000fe400078e00ff */
[----:B------:R-:W-:Y:S02]  /*22c4f0*/  IMAD.MOV.U32 R57, RZ, RZ, RZ ;  /* 0x000000ffff397224 */ /* 0x000fe400078e00ff */
[----:B0-----:R-:W-:Y:S02]  /*22c500*/  IMAD.U32 R54, RZ, RZ, UR4 ;  /* 0x00000004ff367e24 */ /* 0x001fe4000f8e00ff */
[----:B------:R-:W-:-:S07]  /*22c510*/  IMAD.U32 R55, RZ, RZ, UR5 ;  /* 0x00000005ff377e24 */ /* 0x000fce000f8e00ff */
.L_x_12910:
        /* <DEDUP_REMOVED lines=20> */
.L_x_12909:
[----:B------:R-:W0:Y:S01]  /*22c660*/  LDCU.64 UR4, c[0x0][0x3c8] ;  /* 0x00007900ff0477ac */ /* 0x000e220008000a00 */
[----:B------:R-:W-:Y:S01]  /*22c670*/  BSSY.RECONVERGENT B1, `(.L_x_12911) ;  /* 0x0000018000017945 */ /* 0x000fe20003800200 */
[----:B------:R-:W-:Y:S02]  /*22c680*/  IMAD.MOV.U32 R40, RZ, RZ, RZ ;  /* 0x000000ffff287224 */ /* 0x000fe400078e00ff */
[----:B------:R-:W-:Y:S02]  /*22c690*/  IMAD.MOV.U32 R57, RZ, RZ, RZ ;  /* 0x000000ffff397224 */ /* 0x000fe400078e00ff */
[----:B0-----:R-:W-:Y:S02]  /*22c6a0*/  IMAD.U32 R54, RZ, RZ, UR4 ;  /* 0x00000004ff367e24 */ /* 0x001fe4000f8e00ff */
[----:B------:R-:W-:-:S07]  /*22c6b0*/  IMAD.U32 R55, RZ, RZ, UR5 ;  /* 0x00000005ff377e24 */ /* 0x000fce000f8e00ff */
.L_x_12912:
        /* <DEDUP_REMOVED lines=20> */
.L_x_12911:
[----:B------:R-:W0:Y:S01]  /*22c800*/  LDCU.64 UR4, c[0x0][0x3c8] ;  /* 0x00007900ff0477ac */ /* 0x000e220008000a00 */
[----:B------:R-:W-:Y:S01]  /*22c810*/  BSSY.RECONVERGENT B1, `(.L_x_12913) ;  /* 0x0000018000017945 */ /* 0x000fe20003800200 */
[----:B------:R-:W-:Y:S02]  /*22c820*/  IMAD.MOV.U32 R41, RZ, RZ, RZ ;  /* 0x000000ffff297224 */ /* 0x000fe400078e00ff */
[----:B------:R-:W-:Y:S02]  /*22c830*/  IMAD.MOV.U32 R56, RZ, RZ, RZ ;  /* 0x000000ffff387224 */ /* 0x000fe400078e00ff */
[----:B0-----:R-:W-:Y:S02]  /*22c840*/  IMAD.U32 R54, RZ, RZ, UR4 ;  /* 0x00000004ff367e24 */ /* 0x001fe4000f8e00ff */
[----:B------:R-:W-:-:S07]  /*22c850*/  IMAD.U32 R55, RZ, RZ, UR5 ;  /* 0x00000005ff377e24 */ /* 0x000fce000f8e00ff */
.L_x_12914:
        /* <DEDUP_REMOVED lines=20> */
.L_x_12913:
[----:B------:R-:W0:Y:S01]  /*22c9a0*/  LDCU.64 UR4, c[0x0][0x3c8] ;  /* 0x00007900ff0477ac */ /* 0x000e220008000a00 */
[----:B------:R-:W-:Y:S01]  /*22c9b0*/  BSSY.RECONVERGENT B1, `(.L_x_12915) ;  /* 0x0000018000017945 */ /* 0x000fe20003800200 */
[----:B------:R-:W-:Y:S02]  /*22c9c0*/  IMAD.MOV.U32 R50, RZ, RZ, RZ ;  /* 0x000000ffff327224 */ /* 0x000fe400078e00ff */
[----:B------:R-:W-:Y:S02]  /*22c9d0*/  IMAD.MOV.U32 R57, RZ, RZ, RZ ;  /* 0x000000ffff397224 */ /* 0x000fe400078e00ff */
[----:B0-----:R-:W-:Y:S02]  /*22c9e0*/  IMAD.U32 R54, RZ, RZ, UR4 ;  /* 0x00000004ff367e24 */ /* 0x001fe4000f8e00ff */
[----:B------:R-:W-:-:S07]  /*22c9f0*/  IMAD.U32 R55, RZ, RZ, UR5 ;  /* 0x00000005ff377e24 */ /* 0x000fce000f8e00ff */
.L_x_12916:
        /* <DEDUP_REMOVED lines=20> */
.L_x_12915:
[----:B------:R-:W0:Y:S01]  /*22cb40*/  LDCU.64 UR4, c[0x0][0x3c8] ;  /* 0x00007900ff0477ac */ /* 0x000e220008000a00 */
[----:B------:R-:W-:Y:S01]  /*22cb50*/  BSSY.RECONVERGENT B1, `(.L_x_12917) ;  /* 0x0000018000017945 */ /* 0x000fe20003800200 */
[----:B------:R-:W-:Y:S02]  /*22cb60*/  IMAD.MOV.U32 R40, RZ, RZ, RZ ;  /* 0x000000ffff287224 */ /* 0x000fe400078e00ff */
[----:B------:R-:W-:Y:S02]  /*22cb70*/  IMAD.MOV.U32 R57, RZ, RZ, RZ ;  /* 0x000000ffff397224 */ /* 0x000fe400078e00ff */
[----:B0-----:R-:W-:Y:S02]  /*22cb80*/  IMAD.U32 R54, RZ, RZ, UR4 ;  /* 0x00000004ff367e24 */ /* 0x001fe4000f8e00ff */
[----:B------:R-:W-:-:S07]  /*22cb90*/  IMAD.U32 R55, RZ, RZ, UR5 ;  /* 0x00000005ff377e24 */ /* 0x000fce000f8e00ff */
.L_x_12918:
        /* <DEDUP_REMOVED lines=20> */
.L_x_12917:
[----:B------:R-:W0:Y:S01]  /*22cce0*/  LDCU.64 UR4, c[0x0][0x3c8] ;  /* 0x00007900ff0477ac */ /* 0x000e220008000a00 */
[----:B------:R-:W-:Y:S01]  /*22ccf0*/  BSSY.RECONVERGENT B1, `(.L_x_12919) ;  /* 0x0000018000017945 */ /* 0x000fe20003800200 */
[----:B------:R-:W-:Y:S02]  /*22cd00*/  IMAD.MOV.U32 R41, RZ, RZ, RZ ;  /* 0x000000ffff297224 */ /* 0x000fe400078e00ff */
[----:B------:R-:W-:Y:S02]  /*22cd10*/  IMAD.MOV.U32 R56, RZ, RZ, RZ ;  /* 0x000000ffff387224 */ /* 0x000fe400078e00ff */
[----:B0-----:R-:W-:Y:S02]  /*22cd20*/  IMAD.U32 R54, RZ, RZ, UR4 ;  /* 0x00000004ff367e24 */ /* 0x001fe4000f8e00ff */
[----:B------:R-:W-:-:S07]  /*22cd30*/  IMAD.U32 R55, RZ, RZ, UR5 ;  /* 0x00000005ff377e24 */ /* 0x000fce000f8e00ff */
.L_x_12920:
        /* <DEDUP_REMOVED lines=20> */
.L_x_12919:
[----:B------:R-:W0:Y:S01]  /*22ce80*/  LDCU.64 UR4, c[0x0][0x3c8] ;  /* 0x00007900ff0477ac */ /* 0x000e220008000a00 */
[----:B------:R-:W-:Y:S01]  /*22ce90*/  BSSY.RECONVERGENT B1, `(.L_x_12921) ;  /* 0x0000018000017945 */ /* 0x000fe20003800200 */
[----:B------:R-:W-:Y:S02]  /*22cea0*/  IMAD.MOV.U32 R50, RZ, RZ, RZ ;  /* 0x000000ffff327224 */ /* 0x000fe400078e00ff */
[----:B------:R-:W-:Y:S02]  /*22ceb0*/  IMAD.MOV.U32 R57, RZ, RZ, RZ ;  /* 0x000000ffff397224 */ /* 0x000fe400078e00ff */
[----:B0-----:R-:W-:Y:S02]  /*22cec0*/  IMAD.U32 R54, RZ, RZ, UR4 ;  /* 0x00000004ff367e24 */ /* 0x001fe4000f8e00ff */
[----:B------:R-:W-:-:S07]  /*22ced0*/  IMAD.U32 R55, RZ, RZ, UR5 ;  /* 0x00000005ff377e24 */ /* 0x000fce000f8e00ff */
.L_x_12922:
        /* <DEDUP_REMOVED lines=20> */
.L_x_12921:
[----:B------:R-:W0:Y:S01]  /*22d020*/  LDCU.64 UR4, c[0x0][0x3c8] ;  /* 0x00007900ff0477ac */ /* 0x000e220008000a00 */
[----:B------:R-:W-:Y:S01]  /*22d030*/  BSSY.RECONVERGENT B1, `(.L_x_12923) ;  /* 0x0000018000017945 */ /* 0x000fe20003800200 */
[----:B------:R-:W-:Y:S02]  /*22d040*/  IMAD.MOV.U32 R40, RZ, RZ, RZ ;  /* 0x000000ffff287224 */ /* 0x000fe400078e00ff */
[----:B------:R-:W-:Y:S02]  /*22d050*/  IMAD.MOV.U32 R57, RZ, RZ, RZ ;  /* 0x000000ffff397224 */ /* 0x000fe400078e00ff */
[----:B0-----:R-:W-:Y:S02]  /*22d060*/  IMAD.U32 R54, RZ, RZ, UR4 ;  /* 0x00000004ff367e24 */ /* 0x001fe4000f8e00ff */
[----:B------:R-:W-:-:S07]  /*22d070*/  IMAD.U32 R55, RZ, RZ, UR5 ;  /* 0x00000005ff377e24 */ /* 0x000fce000f8e00ff */
.L_x_12924:
        /* <DEDUP_REMOVED lines=20> */
.L_x_12923:
[----:B------:R-:W0:Y:S01]  /*22d1c0*/  LDCU.64 UR4, c[0x0][0x3c8] ;  /* 0x00007900ff0477ac */ /* 0x000e220008000a00 */
[----:B------:R-:W-:Y:S01]  /*22d1d0*/  BSSY.RECONVERGENT B1, `(.L_x_12925) ;  /* 0x0000018000017945 */ /* 0x000fe20003800200 */
[----:B------:R-:W-:Y:S02]  /*22d1e0*/  IMAD.MOV.U32 R41, RZ, RZ, RZ ;  /* 0x000000ffff297224 */ /* 0x000fe400078e00ff */
[----:B------:R-:W-:Y:S02]  /*22d1f0*/  IMAD.MOV.U32 R56, RZ, RZ, RZ ;  /* 0x000000ffff387224 */ /* 0x000fe400078e00ff */
[----:B0-----:R-:W-:Y:S02]  /*22d200*/  IMAD.U32 R54, RZ, RZ, UR4 ;  /* 0x00000004ff367e24 */ /* 0x001fe4000f8e00ff */
[----:B------:R-:W-:-:S07]  /*22d210*/  IMAD.U32 R55, RZ, RZ, UR5 ;  /* 0x00000005ff377e24 */ /* 0x000fce000f8e00ff */
.L_x_12926:
        /* <DEDUP_REMOVED lines=20> */
.L_x_12925:
[----:B------:R-:W0:Y:S01]  /*22d360*/  LDCU.64 UR4, c[0x0][0x3c8] ;  /* 0x00007900ff0477ac */ /* 0x000e220008000a00 */
[----:B------:R-:W-:Y:S01]  /*22d370*/  BSSY.RECONVERGENT B1, `(.L_x_12927) ;  /* 0x0000018000017945 */ /* 0x000fe20003800200 */
[----:B------:R-:W-:Y:S02]  /*22d380*/  IMAD.MOV.U32 R50, RZ, RZ, RZ ;  /* 0x000000ffff327224 */ /* 0x000fe400078e00ff */
[----:B------:R-:W-:Y:S02]  /*22d390*/  IMAD.MOV.U32 R57, RZ, RZ, RZ ;  /* 0x000000ffff397224 */ /* 0x000fe400078e00ff */
[----:B0-----:R-:W-:Y:S02]  /*22d3a0*/  IMAD.U32 R54, RZ, RZ, UR4 ;  /* 0x00000004ff367e24 */ /* 0x001fe4000f8e00ff */
[----:B------:R-:W-:-:S07]  /*22d3b0*/  IMAD.U32 R55, RZ, RZ, UR5 ;  /* 0x00000005ff377e24 */ /* 0x000fce000f8e00ff */
.L_x_12928:
        /* <DEDUP_REMOVED lines=20> */
.L_x_12927:
[----:B------:R-:W0:Y:S01]  /*22d500*/  LDCU.64 UR4, c[0x0][0x3c8] ;  /* 0x00007900ff0477ac */ /* 0x000e220008000a00 */
[----:B------:R-:W-:Y:S01]  /*22d510*/  BSSY.RECONVERGENT B1, `(.L_x_12929) ;  /* 0x0000018000017945 */ /* 0x000fe20003800200 */
[----:B------:R-:W-:Y:S02]  /*22d520*/  IMAD.MOV.U32 R40, RZ, RZ, RZ ;  /* 0x000000ffff287224 */ /* 0x000fe400078e00ff */
[----:B------:R-:W-:Y:S02]  /*22d530*/  IMAD.MOV.U32 R57, RZ, RZ, RZ ;  /* 0x000000ffff397224 */ /* 0x000fe400078e00ff */
[----:B0-----:R-:W-:Y:S02]  /*22d540*/  IMAD.U32 R54, RZ, RZ, UR4 ;  /* 0x00000004ff367e24 */ /* 0x001fe4000f8e00ff */
[----:B------:R-:W-:-:S07]  /*22d550*/  IMAD.U32 R55, RZ, RZ, UR5 ;  /* 0x00000005ff377e24 */ /* 0x000fce000f8e00ff */
.L_x_12930:
        /* <DEDUP_REMOVED lines=20> */
.L_x_12929:
[----:B------:R-:W0:Y:S01]  /*22d6a0*/  LDCU.64 UR4, c[0x0][0x3c8] ;  /* 0x00007900ff0477ac */ /* 0x000e220008000a00 */
[----:B------:R-:W-:Y:S01]  /*22d6b0*/  BSSY.RECONVERGENT B1, `(.L_x_12931) ;  /* 0x0000018000017945 */ /* 0x000fe20003800200 */
[----:B------:R-:W-:Y:S02]  /*22d6c0*/  IMAD.MOV.U32 R41, RZ, RZ, RZ ;  /* 0x000000ffff297224 */ /* 0x000fe400078e00ff */
[----:B------:R-:W-:Y:S02]  /*22d6d0*/  IMAD.MOV.U32 R56, RZ, RZ, RZ ;  /* 0x000000ffff387224 */ /* 0x000fe400078e00ff */
[----:B0-----:R-:W-:Y:S02]  /*22d6e0*/  IMAD.U32 R54, RZ, RZ, UR4 ;  /* 0x00000004ff367e24 */ /* 0x001fe4000f8e00ff */
[----:B------:R-:W-:-:S07]  /*22d6f0*/  IMAD.U32 R55, RZ, RZ, UR5 ;  /* 0x00000005ff377e24 */ /* 0x000fce000f8e00ff */
.L_x_12932:
        /* <DEDUP_REMOVED lines=20> */
.L_x_12931:
[----:B------:R-:W0:Y:S01]  /*22d840*/  LDCU.64 UR4, c[0x0][0x3c8] ;  /* 0x00007900ff0477ac */ /* 0x000e220008000a00 */
[----:B------:R-:W-:Y:S01]  /*22d850*/  BSSY.RECONVERGENT B1, `(.L_x_12933) ;  /* 0x0000018000017945 */ /* 0x000fe20003800200 */
[----:B------:R-:W-:Y:S02]  /*22d860*/  IMAD.MOV.U32 R56, RZ, RZ, RZ ;  /* 0x000000ffff387224 */ /* 0x000fe400078e00ff */
[----:B------:R-:W-:Y:S02]  /*22d870*/  IMAD.MOV.U32 R55, RZ, RZ, RZ ;  /* 0x000000ffff377224 */ /* 0x000fe400078e00ff */
[----:B0-----:R-:W-:Y:S02]  /*22d880*/  IMAD.U32 R53, RZ, RZ, UR4 ;  /* 0x00000004ff357e24 */ /* 0x001fe4000f8e00ff */
[----:B------:R-:W-:-:S07]  /*22d890*/  IMAD.U32 R54, RZ, RZ, UR5 ;  /* 0x00000005ff367e24 */ /* 0x000fce000f8e00ff */
.L_x_12934:
        /* <DEDUP_REMOVED lines=20> */
.L_x_12933:
        /* <DEDUP_REMOVED lines=9> */
.L_x_12936:
        /* <DEDUP_REMOVED lines=20> */
.L_x_12935:
[----:B------:R-:W0:Y:S01]  /*22dbb0*/  LDCU.64 UR4, c[0x0][0x3c8] ;  /* 0x00007900ff0477ac */ /* 0x000e220008000a00 */
[----:B------:R-:W-:Y:S01]  /*22dbc0*/  BSSY.RECONVERGENT B1, `(.L_x_12937) ;  /* 0x0000018000017945 */ /* 0x000fe20003800200 */
[----:B------:R-:W-:Y:S02]  /*22dbd0*/  IMAD.MOV.U32 R47, RZ, RZ, RZ ;  /* 0x000000ffff2f7224 */ /* 0x000fe400078e00ff */
[----:B------:R-:W-:Y:S02]  /*22dbe0*/  IMAD.MOV.U32 R56, RZ, RZ, RZ ;  /* 0x000000ffff387224 */ /* 0x000fe400078e00ff */
[----:B0-----:R-:W-:Y:S02]  /*22dbf0*/  IMAD.U32 R53, RZ, RZ, UR4 ;  /* 0x00000004ff357e24 */ /* 0x001fe4000f8e00ff */
[----:B------:R-:W-:-:S07]  /*22dc00*/  IMAD.U32 R54, RZ, RZ, UR5 ;  /* 0x00000005ff367e24 */ /* 0x000fce000f8e00ff */
.L_x_12938:
        /* <DEDUP_REMOVED lines=20> */
.L_x_12937:
[----:B------:R-:W0:Y:S01]  /*22dd50*/  LDCU.64 UR4, c[0x0][0x3c8] ;  /* 0x00007900ff0477ac */ /* 0x000e220008000a00 */
[----:B------:R-:W-:Y:S01]  /*22dd60*/  BSSY.RECONVERGENT B1, `(.L_x_12939) ;  /* 0x0000018000017945 */ /* 0x000fe20003800200 */
[----:B------:R-:W-:Y:S02]  /*22dd70*/  IMAD.MOV.U32 R41, RZ, RZ, RZ ;  /* 0x000000ffff297224 */ /* 0x000fe400078e00ff */
[----:B------:R-:W-:Y:S02]  /*22dd80*/  IMAD.MOV.U32 R54, RZ, RZ, RZ ;  /* 0x000000ffff367224 */ /* 0x000fe400078e00ff */
[----:B0-----:R-:W-:Y:S02]  /*22dd90*/  IMAD.U32 R53, RZ, RZ, UR4 ;  /* 0x00000004ff357e24 */ /* 0x001fe4000f8e00ff */
[----:B------:R-:W-:-:S07]  /*22dda0*/  IMAD.U32 R52, RZ, RZ, UR5 ;  /* 0x00000005ff347e24 */ /* 0x000fce000f8e00ff */
.L_x_12940:
        /* <DEDUP_REMOVED lines=20> */
.L_x_12939:
[----:B------:R-:W0:Y:S01]  /*22def0*/  LDCU.64 UR4, c[0x0][0x3c8] ;  /* 0x00007900ff0477ac */ /* 0x000e220008000a00 */
[----:B------:R-:W-:Y:S01]  /*22df00*/  BSSY.RECONVERGENT B1, `(.L_x_12941) ;  /* 0x0000018000017945 */ /* 0x000fe20003800200 */
[----:B------:R-:W-:Y:S02]  /*22df10*/  IMAD.MOV.U32 R40, RZ, RZ, RZ ;  /* 0x000000ffff287224 */ /* 0x000fe400078e00ff */
[----:B------:R-:W-:Y:S02]  /*22df20*/  IMAD.MOV.U32 R55, RZ, RZ, RZ ;  /* 0x000000ffff377224 */ /* 0x000fe400078e00ff */
[----:B0-----:R-:W-:Y:S02]  /*22df30*/  IMAD.U32 R53, RZ, RZ, UR4 ;  /* 0x00000004ff357e24 */ /* 0x001fe4000f8e00ff */
[----:B------:R-:W-:-:S07]  /*22df40*/  IMAD.U32 R52, RZ, RZ, UR5 ;  /* 0x00000005ff347e24 */ /* 0x000fce000f8e00ff */
.L_x_12942:
        /* <DEDUP_REMOVED lines=20> */
.L_x_12941:
[----:B------:R-:W0:Y:S01]  /*22e090*/  LDCU.64 UR4, c[0x0][0x3c8] ;  /* 0x00007900ff0477ac */ /* 0x000e220008000a00 */
[----:B------:R-:W-:Y:S01]  /*22e0a0*/  BSSY.RECONVERGENT B1, `(.L_x_12943) ;  /* 0x0000018000017945 */ /* 0x000fe20003800200 */
[----:B------:R-:W-:Y:S02]  /*22e0b0*/  IMAD.MOV.U32 R39, RZ, RZ, RZ ;  /* 0x000000ffff277224 */ /* 0x000fe400078e00ff */
[----:B------:R-:W-:Y:S02]  /*22e0c0*/  IMAD.MOV.U32 R53, RZ, RZ, RZ ;  /* 0x000000ffff357224 */ /* 0x000fe400078e00ff */
[----:B0-----:R-:W-:Y:S02]  /*22e0d0*/  IMAD.U32 R51, RZ, RZ, UR4 ;  /* 0x00000004ff337e24 */ /* 0x001fe4000f8e00ff */
[----:B------:R-:W-:-:S07]  /*22e0e0*/  IMAD.U32 R52, RZ, RZ, UR5 ;  /* 0x00000005ff347e24 */ /* 0x000fce000f8e00ff */
.L_x_12944:
        /* <DEDUP_REMOVED lines=20> */
.L_x_12943:
[----:B------:R-:W0:Y:S01]  /*22e230*/  LDCU.64 UR4, c[0x0][0x3c8] ;  /* 0x00007900ff0477ac */ /* 0x000e220008000a00 */
[----:B------:R-:W-:Y:S01]  /*22e240*/  BSSY.RECONVERGENT B1, `(.L_x_12945) ;  /* 0x0000018000017945 */ /* 0x000fe20003800200 */
[----:B------:R-:W-:Y:S02]  /*22e250*/  IMAD.MOV.U32 R38, RZ, RZ, RZ ;  /* 0x000000ffff267224 */ /* 0x000fe400078e00ff */
[----:B------:R-:W-:Y:S02]  /*22e260*/  IMAD.MOV.U32 R53, RZ, RZ, RZ ;  /* 0x000000ffff357224 */ /* 0x000fe400078e00ff */
[----:B0-----:R-:W-:Y:S02]  /*22e270*/  IMAD.U32 R50, RZ, RZ, UR4 ;  /* 0x00000004ff327e24 */ /* 0x001fe4000f8e00ff */
[----:B------:R-:W-:-:S07]  /*22e280*/  IMAD.U32 R52, RZ, RZ, UR5 ;  /* 0x00000005ff347e24 */ /* 0x000fce000f8e00ff */
.L_x_12946:
        /* <DEDUP_REMOVED lines=20> */
.L_x_12945:
[----:B------:R-:W0:Y:S01]  /*22e3d0*/  LDCU.64 UR4, c[0x0][0x3c8] ;  /* 0x00007900ff0477ac */ /* 0x000e220008000a00 */
[----:B------:R-:W-:Y:S01]  /*22e3e0*/  BSSY.RECONVERGENT B1, `(.L_x_12947) ;  /* 0x0000018000017945 */ /* 0x000fe20003800200 */
[----:B------:R-:W-:Y:S02]  /*22e3f0*/  IMAD.MOV.U32 R37, RZ, RZ, RZ ;  /* 0x000000ffff257224 */ /* 0x000fe400078e00ff */
[----:B------:R-:W-:Y:S02]  /*22e400*/  IMAD.MOV.U32 R52, RZ, RZ, RZ ;  /* 0x000000ffff347224 */ /* 0x000fe400078e00ff */
[----:B0-----:R-:W-:Y:S02]  /*22e410*/  IMAD.U32 R47, RZ, RZ, UR4 ;  /* 0x00000004ff2f7e24 */ /* 0x001fe4000f8e00ff */
[----:B------:R-:W-:-:S07]  /*22e420*/  IMAD.U32 R50, RZ, RZ, UR5 ;  /* 0x00000005ff327e24 */ /* 0x000fce000f8e00ff */
.L_x_12948:
        /* <DEDUP_REMOVED lines=20> */
.L_x_12947:
[----:B------:R-:W0:Y:S01]  /*22e570*/  LDCU.64 UR4, c[0x0][0x3c8] ;  /* 0x00007900ff0477ac */ /* 0x000e220008000a00 */
[----:B------:R-:W-:Y:S01]  /*22e580*/  BSSY.RECONVERGENT B1, `(.L_x_12949) ;  /* 0x0000018000017945 */ /* 0x000fe20003800200 */
[----:B------:R-:W-:Y:S02]  /*22e590*/  IMAD.MOV.U32 R36, RZ, RZ, RZ ;  /* 0x000000ffff247224 */ /* 0x000fe400078e00ff */
[----:B------:R-:W-:Y:S02]  /*22e5a0*/  IMAD.MOV.U32 R50, RZ, RZ, RZ ;  /* 0x000000ffff327224 */ /* 0x000fe400078e00ff */
[----:B0-----:R-:W-:Y:S02]  /*22e5b0*/  IMAD.U32 R48, RZ, RZ, UR4 ;  /* 0x00000004ff307e24 */ /* 0x001fe4000f8e00ff */
[----:B------:R-:W-:-:S07]  /*22e5c0*/  IMAD.U32 R51, RZ, RZ, UR5 ;  /* 0x00000005ff337e24 */ /* 0x000fce000f8e00ff */
.L_x_12950:
        /* <DEDUP_REMOVED lines=20> */
.L_x_12949:
[----:B------:R-:W0:Y:S01]  /*22e710*/  LDCU.64 UR4, c[0x0][0x3c8] ;  /* 0x00007900ff0477ac */ /* 0x000e220008000a00 */
[----:B------:R-:W-:Y:S01]  /*22e720*/  BSSY.RECONVERGENT B1, `(.L_x_12951) ;  /* 0x0000018000017945 */ /* 0x000fe20003800200 */
[----:B------:R-:W-:Y:S02]  /*22e730*/  IMAD.MOV.U32 R35, RZ, RZ, RZ ;  /* 0x000000ffff237224 */ /* 0x000fe400078e00ff */
[----:B------:R-:W-:Y:S02]  /*22e740*/  IMAD.MOV.U32 R48, RZ, RZ, RZ ;  /* 0x000000ffff307224 */ /* 0x000fe400078e00ff */
[----:B0-----:R-:W-:Y:S02]  /*22e750*/  IMAD.U32 R41, RZ, RZ, UR4 ;  /* 0x00000004ff297e24 */ /* 0x001fe4000f8e00ff */
[----:B------:R-:W-:-:S07]  /*22e760*/  IMAD.U32 R47, RZ, RZ, UR5 ;  /* 0x00000005ff2f7e24 */ /* 0x000fce000f8e00ff */
.L_x_12952:
        /* <DEDUP_REMOVED lines=20> */
.L_x_12951:
[----:B------:R-:W0:Y:S01]  /*22e8b0*/  LDCU.64 UR4, c[0x0][0x3c8] ;  /* 0x00007900ff0477ac */ /* 0x000e220008000a00 */
[----:B------:R-:W-:Y:S01]  /*22e8c0*/  BSSY.RECONVERGENT B1, `(.L_x_12953) ;  /* 0x0000018000017945 */ /* 0x000fe20003800200 */
[----:B------:R-:W-:Y:S02]  /*22e8d0*/  IMAD.MOV.U32 R34, RZ, RZ, RZ ;  /* 0x000000ffff227224 */ /* 0x000fe400078e00ff */
[----:B------:R-:W-:Y:S02]  /*22e8e0*/  IMAD.MOV.U32 R47, RZ, RZ, RZ ;  /* 0x000000ffff2f7224 */ /* 0x000fe400078e00ff */
[----:B0-----:R-:W-:Y:S02]  /*22e8f0*/  IMAD.U32 R48, RZ, RZ, UR4 ;  /* 0x00000004ff307e24 */ /* 0x001fe4000f8e00ff */
[----:B------:R-:W-:-:S07]  /*22e900*/  IMAD.U32 R41, RZ, RZ, UR5 ;  /* 0x00000005ff297e24 */ /* 0x000fce000f8e00ff */
.L_x_12954:
        /* <DEDUP_REMOVED lines=20> */
.L_x_12953:
[----:B------:R-:W0:Y:S01]  /*22ea50*/  LDCU.64 UR4, c[0x0][0x3c8] ;  /* 0x00007900ff0477ac */ /* 0x000e220008000a00 */
[----:B------:R-:W-:Y:S01]  /*22ea60*/  BSSY.RECONVERGENT B1, `(.L_x_12955) ;  /* 0x0000018000017945 */ /* 0x000fe20003800200 */
[----:B------:R-:W-:Y:S02]  /*22ea70*/  IMAD.MOV.U32 R33, RZ, RZ, RZ ;  /* 0x000000ffff217224 */ /* 0x000fe400078e00ff */
[----:B------:R-:W-:Y:S02]  /*22ea80*/  IMAD.MOV.U32 R48, RZ, RZ, RZ ;  /* 0x000000ffff307224 */ /* 0x000fe400078e00ff */
[----:B0-----:R-:W-:Y:S02]  /*22ea90*/  IMAD.U32 R39, RZ, RZ, UR4 ;  /* 0x00000004ff277e24 */ /* 0x001fe4000f8e00ff */
[----:B------:R-:W-:-:S07]  /*22eaa0*/  IMAD.U32 R40, RZ, RZ, UR5 ;  /* 0x00000005ff287e24 */ /* 0x000fce000f8e00ff */
.L_x_12956:
        /* <DEDUP_REMOVED lines=20> */
.L_x_12955:
[----:B------:R-:W0:Y:S01]  /*22ebf0*/  LDCU.64 UR4, c[0x0][0x3c8] ;  /* 0x00007900ff0477ac */ /* 0x000e220008000a00 */
[----:B------:R-:W-:Y:S01]  /*22ec00*/  BSSY.RECONVERGENT B1, `(.L_x_12957) ;  /* 0x0000018000017945 */ /* 0x000fe20003800200 */
[----:B------:R-:W-:Y:S02]  /*22ec10*/  IMAD.MOV.U32 R32, RZ, RZ, RZ ;  /* 0x000000ffff207224 */ /* 0x000fe400078e00ff */
[----:B------:R-:W-:Y:S02]  /*22ec20*/  IMAD.MOV.U32 R41, RZ, RZ, RZ ;  /* 0x000000ffff297224 */ /* 0x000fe400078e00ff */
[----:B0-----:R-:W-:Y:S02]  /*22ec30*/  IMAD.U32 R40, RZ, RZ, UR4 ;  /* 0x00000004ff287e24 */ /* 0x001fe4000f8e00ff */
[----:B------:R-:W-:-:S07]  /*22ec40*/  IMAD.U32 R39, RZ, RZ, UR5 ;  /* 0x00000005ff277e24 */ /* 0x000fce000f8e00ff */
.L_x_12958:
        /* <DEDUP_REMOVED lines=20> */
.L_x_12957:
[----:B------:R-:W0:Y:S01]  /*22ed90*/  LDCU.64 UR4, c[0x0][0x3c8] ;  /* 0x00007900ff0477ac */ /* 0x000e220008000a00 */
[----:B------:R-:W-:Y:S01]  /*22eda0*/  BSSY.RECONVERGENT B1, `(.L_x_12959) ;  /* 0x0000018000017945 */ /* 0x000fe20003800200 */
[----:B------:R-:W-:Y:S02]  /*22edb0*/  IMAD.MOV.U32 R31, RZ, RZ, RZ ;  /* 0x000000ffff1f7224 */ /* 0x000fe400078e00ff */
[----:B------:R-:W-:Y:S02]  /*22edc0*/  IMAD.MOV.U32 R40, RZ, RZ, RZ ;  /* 0x000000ffff287224 */ /* 0x000fe400078e00ff */
[----:B0-----:R-:W-:Y:S02]  /*22edd0*/  IMAD.U32 R37, RZ, RZ, UR4 ;  /* 0x00000004ff257e24 */ /* 0x001fe4000f8e00ff */
[----:B------:R-:W-:-:S07]  /*22ede0*/  IMAD.U32 R38, RZ, RZ, UR5 ;  /* 0x00000005ff267e24 */ /* 0x000fce000f8e00ff */
.L_x_12960:
        /* <DEDUP_REMOVED lines=20> */
.L_x_12959:
[----:B------:R-:W0:Y:S01]  /*22ef30*/  LDCU.64 UR4, c[0x0][0x3c8] ;  /* 0x00007900ff0477ac */ /* 0x000e220008000a00 */
[----:B------:R-:W-:Y:S01]  /*22ef40*/  BSSY.RECONVERGENT B1, `(.L_x_12961) ;  /* 0x0000018000017945 */ /* 0x000fe20003800200 */
[----:B------:R-:W-:Y:S02]  /*22ef50*/  IMAD.MOV.U32 R30, RZ, RZ, RZ ;  /* 0x000000ffff1e7224 */ /* 0x000fe400078e00ff */
[----:B------:R-:W-:Y:S02]  /*22ef60*/  IMAD.MOV.U32 R39, RZ, RZ, RZ ;  /* 0x000000ffff277224 */ /* 0x000fe400078e00ff */
[----:B0-----:R-:W-:Y:S02]  /*22ef70*/  IMAD.U32 R38, RZ, RZ, UR4 ;  /* 0x00000004ff267e24 */ /* 0x001fe4000f8e00ff */
[----:B------:R-:W-:-:S07]  /*22ef80*/  IMAD.U32 R37, RZ, RZ, UR5 ;  /* 0x00000005ff257e24 */ /* 0x000fce000f8e00ff */
.L_x_12962:
        /* <DEDUP_REMOVED lines=20> */
.L_x_12961:
[----:B------:R-:W0:Y:S01]  /*22f0d0*/  LDCU.64 UR4, c[0x0][0x3c8] ;  /* 0x00007900ff0477ac */ /* 0x000e220008000a00 */
[----:B------:R-:W-:Y:S01]  /*22f0e0*/  BSSY.RECONVERGENT B1, `(.L_x_12963) ;  /* 0x0000018000017945 */ /* 0x000fe20003800200 */
[----:B------:R-:W-:Y:S02]  /*22f0f0*/  IMAD.MOV.U32 R29, RZ, RZ, RZ ;  /* 0x000000ffff1d7224 */ /* 0x000fe400078e00ff */
[----:B------:R-:W-:Y:S02]  /*22f100*/  IMAD.MOV.U32 R38, RZ, RZ, RZ ;  /* 0x000000ffff267224 */ /* 0x000fe400078e00ff */
[----:B0-----:R-:W-:Y:S02]  /*22f110*/  IMAD.U32 R35, RZ, RZ, UR4 ;  /* 0x00000004ff237e24 */ /* 0x001fe4000f8e00ff */
[----:B------:R-:W-:-:S07]  /*22f120*/  IMAD.U32 R36, RZ, RZ, UR5 ;  /* 0x00000005ff247e24 */ /* 0x000fce000f8e00ff */
.L_x_12964:
        /* <DEDUP_REMOVED lines=20> */
.L_x_12963:
[----:B------:R-:W0:Y:S01]  /*22f270*/  LDCU.64 UR4, c[0x0][0x3c8] ;  /* 0x00007900ff0477ac */ /* 0x000e220008000a00 */
[----:B------:R-:W-:Y:S01]  /*22f280*/  BSSY.RECONVERGENT B1, `(.L_x_12965) ;  /* 0x0000018000017945 */ /* 0x000fe20003800200 */
[----:B------:R-:W-:Y:S02]  /*22f290*/  IMAD.MOV.U32 R28, RZ, RZ, RZ ;  /* 0x000000ffff1c7224 */ /* 0x000fe400078e00ff */
[----:B------:R-:W-:Y:S02]  /*22f2a0*/  IMAD.MOV.U32 R37, RZ, RZ, RZ ;  /* 0x000000ffff257224 */ /* 0x000fe400078e00ff */
[----:B0-----:R-:W-:Y:S02]  /*22f2b0*/  IMAD.U32 R36, RZ, RZ, UR4 ;  /* 0x00000004ff247e24 */ /* 0x001fe4000f8e00ff */
[----:B------:R-:W-:-:S07]  /*22f2c0*/  IMAD.U32 R35, RZ, RZ, UR5 ;  /* 0x00000005ff237e24 */ /* 0x000fce000f8e00ff */
.L_x_12966:
        /* <DEDUP_REMOVED lines=20> */
.L_x_12965:
[----:B------:R-:W0:Y:S01]  /*22f410*/  LDCU.64 UR4, c[0x0][0x3c8] ;  /* 0x00007900ff0477ac */ /* 0x000e220008000a00 */
[----:B------:R-:W-:Y:S01]  /*22f420*/  BSSY.RECONVERGENT B1, `(.L_x_12967) ;  /* 0x0000018000017945 */ /* 0x000fe20003800200 */
[----:B------:R-:W-:Y:S02]  /*22f430*/  IMAD.MOV.U32 R27, RZ, RZ, RZ ;  /* 0x000000ffff1b7224 */ /* 0x000fe400078e00ff */
[----:B------:R-:W-:Y:S02]  /*22f440*/  IMAD.MOV.U32 R36, RZ, RZ, RZ ;  /* 0x000000ffff247224 */ /* 0x000fe400078e00ff */
[----:B0-----:R-:W-:Y:S02]  /*22f450*/  IMAD.U32 R33, RZ, RZ, UR4 ;  /* 0x00000004ff217e24 */ /* 0x001fe4000f8e00ff */
[----:B------:R-:W-:-:S07]  /*22f460*/  IMAD.U32 R34, RZ, RZ, UR5 ;  /* 0x00000005ff227e24 */ /* 0x000fce000f8e00ff */
.L_x_12968:
        /* <DEDUP_REMOVED lines=20> */
.L_x_12967:
[----:B------:R-:W0:Y:S01]  /*22f5b0*/  LDCU.64 UR4, c[0x0][0x3c8] ;  /* 0x00007900ff0477ac */ /* 0x000e220008000a00 */
[----:B------:R-:W-:Y:S01]  /*22f5c0*/  BSSY.RECONVERGENT B1, `(.L_x_12969) ;  /* 0x0000018000017945 */ /* 0x000fe20003800200 */
[----:B------:R-:W-:Y:S02]  /*22f5d0*/  IMAD.MOV.U32 R26, RZ, RZ, RZ ;  /* 0x000000ffff1a7224 */ /* 0x000fe400078e00ff */
[----:B------:R-:W-:Y:S02]  /*22f5e0*/  IMAD.MOV.U32 R35, RZ, RZ, RZ ;  /* 0x000000ffff237224 */ /* 0x000fe400078e00ff */
[----:B0-----:R-:W-:Y:S02]  /*22f5f0*/  IMAD.U32 R34, RZ, RZ, UR4 ;  /* 0x00000004ff227e24 */ /* 0x001fe4000f8e00ff */
[----:B------:R-:W-:-:S07]  /*22f600*/  IMAD.U32 R33, RZ, RZ, UR5 ;  /* 0x00000005ff217e24 */ /* 0x000fce000f8e00ff */
.L_x_12970:
        /* <DEDUP_REMOVED lines=20> */
.L_x_12969:
[----:B------:R-:W0:Y:S01]  /*22f750*/  LDCU.64 UR4, c[0x0][0x3c8] ;  /* 0x00007900ff0477ac */ /* 0x000e220008000a00 */
[----:B------:R-:W-:Y:S01]  /*22f760*/  BSSY.RECONVERGENT B1, `(.L_x_12971) ;  /* 0x0000017000017945 */ /* 0x000fe20003800200 */
[----:B------:R-:W-:Y:S01]  /*22f770*/  CS2R R32, SRZ ;  /* 0x0000000000207805 */ /* 0x000fe2000001ff00 */
[----:B0-----:R-:W-:Y:S02]  /*22f780*/  IMAD.U32 R31, RZ, RZ, UR4 ;  /* 0x00000004ff1f7e24 */ /* 0x001fe4000f8e00ff */
[----:B------:R-:W-:-:S07]  /*22f790*/  IMAD.U32 R30, RZ, RZ, UR5 ;  /* 0x00000005ff1e7e24 */ /* 0x000fce000f8e00ff */
.L_x_12972:
        /* <DEDUP_REMOVED lines=20> */
.L_x_12971:
[----:B------:R-:W0:Y:S01]  /*22f8e0*/  LDCU.64 UR4, c[0x0][0x3c8] ;  /* 0x00007900ff0477ac */ /* 0x000e220008000a00 */
[----:B------:R-:W-:Y:S01]  /*22f8f0*/  BSSY.RECONVERGENT B1, `(.L_x_12973) ;  /* 0x0000018000017945 */ /* 0x000fe20003800200 */
[----:B------:R-:W-:Y:S02]  /*22f900*/  IMAD.MOV.U32 R32, RZ, RZ, RZ ;  /* 0x000000ffff207224 */ /* 0x000fe400078e00ff */
[----:B------:R-:W-:Y:S02]  /*22f910*/  IMAD.MOV.U32 R31, RZ, RZ, RZ ;  /* 0x000000ffff1f7224 */ /* 0x000fe400078e00ff */
[----:B0-----:R-:W-:Y:S02]  /*22f920*/  IMAD.U32 R29, RZ, RZ, UR4 ;  /* 0x00000004ff1d7e24 */ /* 0x001fe4000f8e00ff */
[----:B------:R-:W-:-:S07]  /*22f930*/  IMAD.U32 R30, RZ, RZ, UR5 ;  /* 0x00000005ff1e7e24 */ /* 0x000fce000f8e00ff */
.L_x_12974:
        /* <DEDUP_REMOVED lines=20> */
.L_x_12973:
        /* <DEDUP_REMOVED lines=11> */
.L_x_12976:
        /* <DEDUP_REMOVED lines=20> */
.L_x_12975:
[----:B------:R-:W0:Y:S01]  /*22fc70*/  LDCU.64 UR4, c[0x0][0x3c8] ;  /* 0x00007900ff0477ac */ /* 0x000e220008000a00 */
[----:B------:R-:W-:Y:S01]  /*22fc80*/  BSSY.RECONVERGENT B1, `(.L_x_12977) ;  /* 0x0000018000017945 */ /* 0x000fe20003800200 */
[----:B------:R-:W-:Y:S02]  /*22fc90*/  IMAD.MOV.U32 R24, RZ, RZ, RZ ;  /* 0x000000ffff187224 */ /* 0x000fe400078e00ff */
[----:B------:R-:W-:Y:S02]  /*22fca0*/  IMAD.MOV.U32 R31, RZ, RZ, RZ ;  /* 0x000000ffff1f7224 */ /* 0x000fe400078e00ff */
[----:B0-----:R-:W-:Y:S02]  /*22fcb0*/  IMAD.U32 R30, RZ, RZ, UR4 ;  /* 0x00000004ff1e7e24 */ /* 0x001fe4000f8e00ff */
[----:B------:R-:W-:-:S07]  /*22fcc0*/  IMAD.U32 R29, RZ, RZ, UR5 ;  /* 0x00000005ff1d7e24 */ /* 0x000fce000f8e00ff */
.L_x_12978:
        /* <DEDUP_REMOVED lines=20> */
.L_x_12977:
        /* <DEDUP_REMOVED lines=8> */
.L_x_12980:
        /* <DEDUP_REMOVED lines=20> */
.L_x_12979:
[----:B------:R-:W0:Y:S01]  /*22ffd0*/  LDCU.64 UR4, c[0x0][0x3c8] ;  /* 0x00007900ff0477ac */ /* 0x000e220008000a00 */
[----:B------:R-:W-:Y:S01]  /*22ffe0*/  BSSY.RECONVERGENT B1, `(.L_x_12981) ;  /* 0x0000018000017945 */ /* 0x000fe20003800200 */
[----:B------:R-:W-:Y:S02]  /*22fff0*/  IMAD.MOV.U32 R25, RZ, RZ, RZ ;  /* 0x000000ffff197224 */ /* 0x000fe400078e00ff */
[----:B------:R-:W-:Y:S02]  /*230000*/  IMAD.MOV.U32 R32, RZ, RZ, RZ ;  /* 0x000000ffff207224 */ /* 0x000fe400078e00ff */
[----:B0-----:R-:W-:Y:S02]  /*230010*/  IMAD.U32 R31, RZ, RZ, UR4 ;  /* 0x00000004ff1f7e24 */ /* 0x001fe4000f8e00ff */
[----:B------:R-:W-:-:S07]  /*230020*/  IMAD.U32 R30, RZ, RZ, UR5 ;  /* 0x00000005ff1e7e24 */ /* 0x000fce000f8e00ff */
.L_x_12982:
        /* <DEDUP_REMOVED lines=20> */
.L_x_12981:
        /* <DEDUP_REMOVED lines=8> */
.L_x_12984:
        /* <DEDUP_REMOVED lines=20> */
.L_x_12983:
[----:B------:R-:W0:Y:S01]  /*230330*/  LDCU.64 UR4, c[0x0][0x3c8] ;  /* 0x00007900ff0477ac */ /* 0x000e220008000a00 */
[----:B------:R-:W-:Y:S01]  /*230340*/  BSSY.RECONVERGENT B1, `(.L_x_12985) ;  /* 0x0000018000017945 */ /* 0x000fe20003800200 */
[----:B------:R-:W-:Y:S02]  /*230350*/  IMAD.MOV.U32 R21, RZ, RZ, RZ ;  /* 0x000000ffff157224 */ /* 0x000fe400078e00ff */
[----:B------:R-:W-:Y:S02]  /*230360*/  IMAD.MOV.U32 R32, RZ, RZ, RZ ;  /* 0x000000ffff207224 */ /* 0x000fe400078e00ff */
[----:B0-----:R-:W-:Y:S02]  /*230370*/  IMAD.U32 R31, RZ, RZ, UR4 ;  /* 0x00000004ff1f7e24 */ /* 0x001fe4000f8e00ff */
[----:B------:R-:W-:-:S07]  /*230380*/  IMAD.U32 R30, RZ, RZ, UR5 ;  /* 0x00000005ff1e7e24 */ /* 0x000fce000f8e00ff */
.L_x_12986:
        /* <DEDUP_REMOVED lines=20> */
.L_x_12985:
        /* <DEDUP_REMOVED lines=8> */
.L_x_12988:
        /* <DEDUP_REMOVED lines=20> */
.L_x_12987:
[----:B------:R-:W0:Y:S01]  /*230690*/  LDCU.64 UR4, c[0x0][0x3c8] ;  /* 0x00007900ff0477ac */ /* 0x000e220008000a00 */
[----:B------:R-:W-:Y:S01]  /*2306a0*/  BSSY.RECONVERGENT B1, `(.L_x_12989) ;  /* 0x0000018000017945 */ /* 0x000fe20003800200 */
[----:B------:R-:W-:Y:S02]  /*2306b0*/  IMAD.MOV.U32 R24, RZ, RZ, RZ ;  /* 0x000000ffff187224 */ /* 0x000fe400078e00ff */
[----:B------:R-:W-:Y:S02]  /*2306c0*/  IMAD.MOV.U32 R33, RZ, RZ, RZ ;  /* 0x000000ffff217224 */ /* 0x000fe400078e00ff */
[----:B0-----:R-:W-:Y:S02]  /*2306d0*/  IMAD.U32 R31, RZ, RZ, UR4 ;  /* 0x00000004ff1f7e24 */ /* 0x001fe4000f8e00ff */
[----:B------:R-:W-:-:S07]  /*2306e0*/  IMAD.U32 R30, RZ, RZ, UR5 ;  /* 0x00000005ff1e7e24 */ /* 0x000fce000f8e00ff */
.L_x_12990:
        /* <DEDUP_REMOVED lines=20> */
.L_x_12989:
        /* <DEDUP_REMOVED lines=8> */
.L_x_12992:
        /* <DEDUP_REMOVED lines=20> */
.L_x_12991:
[----:B------:R-:W0:Y:S01]  /*2309f0*/  LDCU.64 UR4, c[0x0][0x3c8] ;  /* 0x00007900ff0477ac */ /* 0x000e220008000a00 */
[----:B------:R-:W-:Y:S01]  /*230a00*/  BSSY.RECONVERGENT B1, `(.L_x_12993) ;  /* 0x0000018000017945 */ /* 0x000fe20003800200 */
[----:B------:R-:W-:Y:S02]  /*230a10*/  IMAD.MOV.U32 R25, RZ, RZ, RZ ;  /* 0x000000ffff197224 */ /* 0x000fe400078e00ff */
[----:B------:R-:W-:Y:S02]  /*230a20*/  IMAD.MOV.U32 R46, RZ, RZ, RZ ;  /* 0x000000ffff2e7224 */ /* 0x000fe400078e00ff */
[----:B0-----:R-:W-:Y:S02]  /*230a30*/  IMAD.U32 R31, RZ, RZ, UR4 ;  /* 0x00000004ff1f7e24 */ /* 0x001fe4000f8e00ff */
[----:B------:R-:W-:-:S07]  /*230a40*/  IMAD.U32 R30, RZ, RZ, UR5 ;  /* 0x00000005ff1e7e24 */ /* 0x000fce000f8e00ff */
.L_x_12994:
        /* <DEDUP_REMOVED lines=20> */
.L_x_12993:
        /* <DEDUP_REMOVED lines=8> */
.L_x_12996:
        /* <DEDUP_REMOVED lines=20> */
.L_x_12995:
[----:B------:R-:W0:Y:S01]  /*230d50*/  LDCU.64 UR4, c[0x0][0x3c8] ;  /* 0x00007900ff0477ac */ /* 0x000e220008000a00 */
[----:B------:R-:W-:Y:S01]  /*230d60*/  BSSY.RECONVERGENT B1, `(.L_x_12997) ;  /* 0x0000018000017945 */ /* 0x000fe20003800200 */
[----:B------:R-:W-:Y:S02]  /*230d70*/  IMAD.MOV.U32 R21, RZ, RZ, RZ ;  /* 0x000000ffff157224 */ /* 0x000fe400078e00ff */
[----:B------:R-:W-:Y:S02]  /*230d80*/  IMAD.MOV.U32 R48, RZ, RZ, RZ ;  /* 0x000000ffff307224 */ /* 0x000fe400078e00ff */
[----:B0-----:R-:W-:Y:S02]  /*230d90*/  IMAD.U32 R47, RZ, RZ, UR4 ;  /* 0x00000004ff2f7e24 */ /* 0x001fe4000f8e00ff */
[----:B------:R-:W-:-:S07]  /*230da0*/  IMAD.U32 R46, RZ, RZ, UR5 ;  /* 0x00000005ff2e7e24 */ /* 0x000fce000f8e00ff */
.L_x_12998:
        /* <DEDUP_REMOVED lines=20> */
.L_x_12997:
        /* <DEDUP_REMOVED lines=8> */
.L_x_13000:
        /* <DEDUP_REMOVED lines=20> */
.L_x_12999:
[----:B------:R-:W0:Y:S01]  /*2310b0*/  LDCU.64 UR4, c[0x0][0x3c8] ;  /* 0x00007900ff0477ac */ /* 0x000e220008000a00 */
[----:B------:R-:W-:Y:S01]  /*2310c0*/  BSSY.RECONVERGENT B1, `(.L_x_13001) ;  /* 0x0000018000017945 */ /* 0x000fe20003800200 */
[----:B------:R-:W-:Y:S02]  /*2310d0*/  IMAD.MOV.U32 R24, RZ, RZ, RZ ;  /* 0x000000ffff187224 */ /* 0x000fe400078e00ff */
[----:B------:R-:W-:Y:S02]  /*2310e0*/  IMAD.MOV.U32 R53, RZ, RZ, RZ ;  /* 0x000000ffff357224 */ /* 0x000fe400078e00ff */
[----:B0-----:R-:W-:Y:S02]  /*2310f0*/  IMAD.U32 R51, RZ, RZ, UR4 ;  /* 0x00000004ff337e24 */ /* 0x001fe4000f8e00ff */
[----:B------:R-:W-:-:S07]  /*231100*/  IMAD.U32 R48, RZ, RZ, UR5 ;  /* 0x00000005ff307e24 */ /* 0x000fce000f8e00ff */
.L_x_13002:
        /* <DEDUP_REMOVED lines=20> */
.L_x_13001:
        /* <DEDUP_REMOVED lines=8> */
.L_x_13004:
        /* <DEDUP_REMOVED lines=20> */
.L_x_13003:
[----:B------:R-:W0:Y:S01]  /*231410*/  LDCU.64 UR4, c[0x0][0x3c8] ;  /* 0x00007900ff0477ac */ /* 0x000e220008000a00 */
[----:B------:R-:W-:Y:S01]  /*231420*/  BSSY.RECONVERGENT B1, `(.L_x_13005) ;  /* 0x0000018000017945 */ /* 0x000fe20003800200 */
[----:B------:R-:W-:Y:S02]  /*231430*/  IMAD.MOV.U32 R46, RZ, RZ, RZ ;  /* 0x000000ffff2e7224 */ /* 0x000fe400078e00ff */
[----:B------:R-:W-:Y:S02]  /*231440*/  IMAD.MOV.U32 R53, RZ, RZ, RZ ;  /* 0x000000ffff357224 */ /* 0x000fe400078e00ff */
[----:B0-----:R-:W-:Y:S02]  /*231450*/  IMAD.U32 R50, RZ, RZ, UR4 ;  /* 0x00000004ff327e24 */ /* 0x001fe4000f8e00ff */
[----:B------:R-:W-:-:S07]  /*231460*/  IMAD.U32 R52, RZ, RZ, UR5 ;  /* 0x00000005ff347e24 */ /* 0x000fce000f8e00ff */
.L_x_13006:
        /* <DEDUP_REMOVED lines=20> */
.L_x_13005:
        /* <DEDUP_REMOVED lines=8> */
.L_x_13008:
        /* <DEDUP_REMOVED lines=20> */
.L_x_13007:
[----:B------:R-:W0:Y:S01]  /*231770*/  LDCU.64 UR4, c[0x0][0x3c8] ;  /* 0x00007900ff0477ac */ /* 0x000e220008000a00 */
[----:B------:R-:W-:Y:S01]  /*231780*/  BSSY.RECONVERGENT B1, `(.L_x_13009) ;  /* 0x0000018000017945 */ /* 0x000fe20003800200 */
[----:B------:R-:W-:Y:S02]  /*231790*/  IMAD.MOV.U32 R21, RZ, RZ, RZ ;  /* 0x000000ffff157224 */ /* 0x000fe400078e00ff */
[----:B------:R-:W-:Y:S02]  /*2317a0*/  IMAD.MOV.U32 R54, RZ, RZ, RZ ;  /* 0x000000ffff367224 */ /* 0x000fe400078e00ff */
[----:B0-----:R-:W-:Y:S02]  /*2317b0*/  IMAD.U32 R52, RZ, RZ, UR4 ;  /* 0x00000004ff347e24 */ /* 0x001fe4000f8e00ff */
[----:B------:R-:W-:-:S07]  /*2317c0*/  IMAD.U32 R53, RZ, RZ, UR5 ;  /* 0x00000005ff357e24 */ /* 0x000fce000f8e00ff */
.L_x_13010:
        /* <DEDUP_REMOVED lines=20> */
.L_x_13009:
        /* <DEDUP_REMOVED lines=8> */
.L_x_13012:
        /* <DEDUP_REMOVED lines=20> */
.L_x_13011:
[----:B------:R-:W0:Y:S01]  /*231ad0*/  LDCU.64 UR4, c[0x0][0x3c8] ;  /* 0x00007900ff0477ac */ /* 0x000e220008000a00 */
[----:B------:R-:W-:Y:S01]  /*231ae0*/  BSSY.RECONVERGENT B1, `(.L_x_13013) ;  /* 0x0000018000017945 */ /* 0x000fe20003800200 */
[----:B------:R-:W-:Y:S02]  /*231af0*/  IMAD.MOV.U32 R55, RZ, RZ, RZ ;  /* 0x000000ffff377224 */ /* 0x000fe400078e00ff */
[----:B------:R-:W-:Y:S02]  /*231b00*/  IMAD.MOV.U32 R57, RZ, RZ, RZ ;  /* 0x000000ffff397224 */ /* 0x000fe400078e00ff */
[----:B0-----:R-:W-:Y:S02]  /*231b10*/  IMAD.U32 R53, RZ, RZ, UR4 ;  /* 0x00000004ff357e24 */ /* 0x001fe4000f8e00ff */
[----:B------:R-:W-:-:S07]  /*231b20*/  IMAD.U32 R54, RZ, RZ, UR5 ;  /* 0x00000005ff367e24 */ /* 0x000fce000f8e00ff */
.L_x_13014:
        /* <DEDUP_REMOVED lines=20> */
.L_x_13013:
        /* <DEDUP_REMOVED lines=9> */
.L_x_13016:
        /* <DEDUP_REMOVED lines=20> */
.L_x_13015:
[----:B------:R-:W0:Y:S01]  /*231e40*/  LDCU.64 UR4, c[0x0][0x3c8] ;  /* 0x00007900ff0477ac */ /* 0x000e220008000a00 */
[----:B------:R-:W-:Y:S01]  /*231e50*/  BSSY.RECONVERGENT B1, `(.L_x_13017) ;  /* 0x0000018000017945 */ /* 0x000fe20003800200 */
[----:B------:R-:W-:Y:S02]  /*231e60*/  IMAD.MOV.U32 R47, RZ, RZ, RZ ;  /* 0x000000ffff2f7224 */ /* 0x000fe400078e00ff */
[----:B------:R-:W-:Y:S02]  /*231e70*/  IMAD.MOV.U32 R55, RZ, RZ, RZ ;  /* 0x000000ffff377224 */ /* 0x000fe400078e00ff */
[----:B0-----:R-:W-:Y:S02]  /*231e80*/  IMAD.U32 R54, RZ, RZ, UR4 ;  /* 0x00000004ff367e24 */ /* 0x001fe4000f8e00ff */
[----:B------:R-:W-:-:S07]  /*231e90*/  IMAD.U32 R53, RZ, RZ, UR5 ;  /* 0x00000005ff357e24 */ /* 0x000fce000f8e00ff */
.L_x_13018:
        /* <DEDUP_REMOVED lines=20> */
.L_x_13017:
[----:B------:R-:W0:Y:S01]  /*231fe0*/  LDCU.64 UR4, c[0x0][0x3c8] ;  /* 0x00007900ff0477ac */ /* 0x000e220008000a00 */
[----:B------:R-:W-:Y:S01]  /*231ff0*/  BSSY.RECONVERGENT B1, `(.L_x_13019) ;  /* 0x0000018000017945 */ /* 0x000fe20003800200 */
[----:B------:R-:W-:Y:S02]  /*232000*/  IMAD.MOV.U32 R9, RZ, RZ, RZ ;  /* 0x000000ffff097224 */ /* 0x000fe400078e00ff */
[----:B------:R-:W-:Y:S02]  /*232010*/  IMAD.MOV.U32 R56, RZ, RZ, RZ ;  /* 0x000000ffff387224 */ /* 0x000fe400078e00ff */
[----:B0-----:R-:W-:Y:S02]  /*232020*/  IMAD.U32 R55, RZ, RZ, UR4 ;  /* 0x00000004ff377e24 */ /* 0x001fe4000f8e00ff */
[----:B------:R-:W-:-:S07]  /*232030*/  IMAD.U32 R54, RZ, RZ, UR5 ;  /* 0x00000005ff367e24 */ /* 0x000fce000f8e00ff */
.L_x_13020:
        /* <DEDUP_REMOVED lines=20> */
.L_x_13019:
[----:B------:R-:W0:Y:S01]  /*232180*/  LDCU.64 UR4, c[0x0][0x3c8] ;  /* 0x00007900ff0477ac */ /* 0x000e220008000a00 */
[----:B------:R-:W-:Y:S01]  /*232190*/  BSSY.RECONVERGENT B1, `(.L_x_13021) ;  /* 0x0000018000017945 */ /* 0x000fe20003800200 */
[----:B------:R-:W-:Y:S02]  /*2321a0*/  IMAD.MOV.U32 R44, RZ, RZ, RZ ;  /* 0x000000ffff2c7224 */ /* 0x000fe400078e00ff */
[----:B------:R-:W-:Y:S02]  /*2321b0*/  IMAD.MOV.U32 R57, RZ, RZ, RZ ;  /* 0x000000ffff397224 */ /* 0x000fe400078e00ff */
[----:B0-----:R-:W-:Y:S02]  /*2321c0*/  IMAD.U32 R55, RZ, RZ, UR4 ;  /* 0x00000004ff377e24 */ /* 0x001fe4000f8e00ff */
[----:B------:R-:W-:-:S07]  /*2321d0*/  IMAD.U32 R54, RZ, RZ, UR5 ;  /* 0x00000005ff367e24 */ /* 0x000fce000f8e00ff */
.L_x_13022:
        /* <DEDUP_REMOVED lines=20> */
.L_x_13021:
[----:B------:R-:W0:Y:S01]  /*232320*/  LDCU.64 UR4, c[0x0][0x3c8] ;  /* 0x00007900ff0477ac */ /* 0x000e220008000a00 */
[----:B------:R-:W-:Y:S01]  /*232330*/  BSSY.RECONVERGENT B1, `(.L_x_13023) ;  /* 0x0000018000017945 */ /* 0x000fe20003800200 */
[----:B------:R-:W-:Y:S02]  /*232340*/  IMAD.MOV.U32 R47, RZ, RZ, RZ ;  /* 0x000000ffff2f7224 */ /* 0x000fe400078e00ff */
[----:B------:R-:W-:Y:S02]  /*232350*/  IMAD.MOV.U32 R56, RZ, RZ, RZ ;  /* 0x000000ffff387224 */ /* 0x000fe400078e00ff */
[----:B0-----:R-:W-:Y:S02]  /*232360*/  IMAD.U32 R55, RZ, RZ, UR4 ;  /* 0x00000004ff377e24 */ /* 0x001fe4000f8e00ff */
[----:B------:R-:W-:-:S07]  /*232370*/  IMAD.U32 R54, RZ, RZ, UR5 ;  /* 0x00000005ff367e24 */ /* 0x000fce000f8e00ff */
.L_x_13024:
        /* <DEDUP_REMOVED lines=20> */
.L_x_13023:
[----:B------:R-:W0:Y:S01]  /*2324c0*/  LDCU.64 UR4, c[0x0][0x3c8] ;  /* 0x00007900ff0477ac */ /* 0x000e220008000a00 */
[----:B------:R-:W-:Y:S01]  /*2324d0*/  BSSY.RECONVERGENT B1, `(.L_x_13025) ;  /* 0x0000018000017945 */ /* 0x000fe20003800200 */
[----:B------:R-:W-:Y:S02]  /*2324e0*/  IMAD.MOV.U32 R9, RZ, RZ, RZ ;  /* 0x000000ffff097224 */ /* 0x000fe400078e00ff */
[----:B------:R-:W-:Y:S02]  /*2324f0*/  IMAD.MOV.U32 R56, RZ, RZ, RZ ;  /* 0x000000ffff387224 */ /* 0x000fe400078e00ff */
[----:B0-----:R-:W-:Y:S02]  /*232500*/  IMAD.U32 R55, RZ, RZ, UR4 ;  /* 0x00000004ff377e24 */ /* 0x001fe4000f8e00ff */
[----:B------:R-:W-:-:S07]  /*232510*/  IMAD.U32 R54, RZ, RZ, UR5 ;  /* 0x00000005ff367e24 */ /* 0x000fce000f8e00ff */
.L_x_13026:
        /* <DEDUP_REMOVED lines=20> */
.L_x_13025:
[----:B------:R-:W0:Y:S01]  /*232660*/  LDCU.64 UR4, c[0x0][0x3c8] ;  /* 0x00007900ff0477ac */ /* 0x000e220008000a00 */
[----:B------:R-:W-:Y:S01]  /*232670*/  BSSY.RECONVERGENT B1, `(.L_x_13027) ;  /* 0x0000018000017945 */ /* 0x000fe20003800200 */
[----:B------:R-:W-:Y:S02]  /*232680*/  IMAD.MOV.U32 R44, RZ, RZ, RZ ;  /* 0x000000ffff2c7224 */ /* 0x000fe400078e00ff */
[----:B------:R-:W-:Y:S02]  /*232690*/  IMAD.MOV.U32 R57, RZ, RZ, RZ ;  /* 0x000000ffff397224 */ /* 0x000fe400078e00ff */
[----:B0-----:R-:W-:Y:S02]  /*2326a0*/  IMAD.U32 R55, RZ, RZ, UR4 ;  /* 0x00000004ff377e24 */ /* 0x001fe4000f8e00ff */
[----:B------:R-:W-:-:S07]  /*2326b0*/  IMAD.U32 R54, RZ, RZ, UR5 ;  /* 0x00000005ff367e24 */ /* 0x000fce000f8e00ff */
.L_x_13028:
        /* <DEDUP_REMOVED lines=20> */
.L_x_13027:
[----:B------:R-:W0:Y:S01]  /*232800*/  LDCU.64 UR4, c[0x0][0x3c8] ;  /* 0x00007900ff0477ac */ /* 0x000e220008000a00 */
[----:B------:R-:W-:Y:S01]  /*232810*/  BSSY.RECONVERGENT B1, `(.L_x_13029) ;  /* 0x0000018000017945 */ /* 0x000fe20003800200 */
[----:B------:R-:W-:Y:S02]  /*232820*/  IMAD.MOV.U32 R47, RZ, RZ, RZ ;  /* 0x000000ffff2f7224 */ /* 0x000fe400078e00ff */
[----:B------:R-:W-:Y:S02]  /*232830*/  IMAD.MOV.U32 R56, RZ, RZ, RZ ;  /* 0x000000ffff387224 */ /* 0x000fe400078e00ff */
[----:B0-----:R-:W-:Y:S02]  /*232840*/  IMAD.U32 R55, RZ, RZ, UR4 ;  /* 0x00000004ff377e24 */ /* 0x001fe4000f8e00ff */
[----:B------:R-:W-:-:S07]  /*232850*/  IMAD.U32 R54, RZ, RZ, UR5 ;  /* 0x00000005ff367e24 */ /* 0x000fce000f8e00ff */
.L_x_13030:
        /* <DEDUP_REMOVED lines=20> */
.L_x_13029:
[----:B------:R-:W0:Y:S01]  /*2329a0*/  LDCU.64 UR4, c[0x0][0x3c8] ;  /* 0x00007900ff0477ac */ /* 0x000e220008000a00 */
[----:B------:R-:W-:Y:S01]  /*2329b0*/  BSSY.RECONVERGENT B1, `(.L_x_13031) ;  /* 0x0000018000017945 */ /* 0x000fe20003800200 */
[----:B------:R-:W-:Y:S02]  /*2329c0*/  IMAD.MOV.U32 R9, RZ, RZ, RZ ;  /* 0x000000ffff097224 */ /* 0x000fe400078e00ff */
[----:B------:R-:W-:Y:S02]  /*2329d0*/  IMAD.MOV.U32 R56, RZ, RZ, RZ ;  /* 0x000000ffff387224 */ /* 0x000fe400078e00ff */
[----:B0-----:R-:W-:Y:S02]  /*2329e0*/  IMAD.U32 R55, RZ, RZ, UR4 ;  /* 0x00000004ff377e24 */ /* 0x001fe4000f8e00ff */
[----:B------:R-:W-:-:S07]  /*2329f0*/  IMAD.U32 R54, RZ, RZ, UR5 ;  /* 0x00000005ff367e24 */ /* 0x000fce000f8e00ff */
.L_x_13032:
        /* <DEDUP_REMOVED lines=20> */
.L_x_13031:
[----:B------:R-:W0:Y:S01]  /*232b40*/  LDCU.64 UR4, c[0x0][0x3c8] ;  /* 0x00007900ff0477ac */ /* 0x000e220008000a00 */
[----:B------:R-:W-:Y:S01]  /*232b50*/  BSSY.RECONVERGENT B1, `(.L_x_13033) ;  /* 0x0000018000017945 */ /* 0x000fe20003800200 */
[----:B------:R-:W-:Y:S02]  /*232b60*/  IMAD.MOV.U32 R44, RZ, RZ, RZ ;  /* 0x000000ffff2c7224 */ /* 0x000fe400078e00ff */
[----:B------:R-:W-:Y:S02]  /*232b70*/  IMAD.MOV.U32 R57, RZ, RZ, RZ ;  /* 0x000000ffff397224 */ /* 0x000fe400078e00ff */
[----:B0-----:R-:W-:Y:S02]  /*232b80*/  IMAD.U32 R55, RZ, RZ, UR4 ;  /* 0x00000004ff377e24 */ /* 0x001fe4000f8e00ff */
[----:B------:R-:W-:-:S07]  /*232b90*/  IMAD.U32 R54, RZ, RZ, UR5 ;  /* 0x00000005ff367e24 */ /* 0x000fce000f8e00ff */
.L_x_13034:
        /* <DEDUP_REMOVED lines=20> */
.L_x_13033:
[----:B------:R-:W0:Y:S01]  /*232ce0*/  LDCU.64 UR4, c[0x0][0x3c8] ;  /* 0x00007900ff0477ac */ /* 0x000e220008000a00 */
[----:B------:R-:W-:Y:S01]  /*232cf0*/  BSSY.RECONVERGENT B1, `(.L_x_13035) ;  /* 0x0000018000017945 */ /* 0x000fe20003800200 */
[----:B------:R-:W-:Y:S02]  /*232d00*/  IMAD.MOV.U32 R47, RZ, RZ, RZ ;  /* 0x000000ffff2f7224 */ /* 0x000fe400078e00ff */
[----:B------:R-:W-:Y:S02]  /*232d10*/  IMAD.MOV.U32 R56, RZ, RZ, RZ ;  /* 0x000000ffff387224 */ /* 0x000fe400078e00ff */
[----:B0-----:R-:W-:Y:S02]  /*232d20*/  IMAD.U32 R55, RZ, RZ, UR4 ;  /* 0x00000004ff377e24 */ /* 0x001fe4000f8e00ff */
[----:B------:R-:W-:-:S07]  /*232d30*/  IMAD.U32 R54, RZ, RZ, UR5 ;  /* 0x00000005ff367e24 */ /* 0x000fce000f8e00ff */
.L_x_13036:
        /* <DEDUP_REMOVED lines=20> */
.L_x_13035:
[----:B------:R-:W0:Y:S01]  /*232e80*/  LDCU.64 UR4, c[0x0][0x3c8] ;  /* 0x00007900ff0477ac */ /* 0x000e220008000a00 */
[----:B------:R-:W-:Y:S01]  /*232e90*/  BSSY.RECONVERGENT B1, `(.L_x_13037) ;  /* 0x0000018000017945 */ /* 0x000fe20003800200 */
[----:B------:R-:W-:Y:S02]  /*232ea0*/  IMAD.MOV.U32 R9, RZ, RZ, RZ ;  /* 0x000000ffff097224 */ /* 0x000fe400078e00ff */
[----:B------:R-:W-:Y:S02]  /*232eb0*/  IMAD.MOV.U32 R56, RZ, RZ, RZ ;  /* 0x000000ffff387224 */ /* 0x000fe400078e00ff */
[----:B0-----:R-:W-:Y:S02]  /*232ec0*/  IMAD.U32 R55, RZ, RZ, UR4 ;  /* 0x00000004ff377e24 */ /* 0x001fe4000f8e00ff */
[----:B------:R-:W-:-:S07]  /*232ed0*/  IMAD.U32 R54, RZ, RZ, UR5 ;  /* 0x00000005ff367e24 */ /* 0x000fce000f8e00ff */
.L_x_13038:
        /* <DEDUP_REMOVED lines=20> */
.L_x_13037:
[----:B------:R-:W0:Y:S01]  /*233020*/  LDCU.64 UR4, c[0x0][0x3c8] ;  /* 0x00007900ff0477ac */ /* 0x000e220008000a00 */
[----:B------:R-:W-:Y:S01]  /*233030*/  BSSY.RECONVERGENT B1, `(.L_x_13039) ;  /* 0x0000018000017945 */ /* 0x000fe20003800200 */
[----:B------:R-:W-:Y:S02]  /*233040*/  IMAD.MOV.U32 R44, RZ, RZ, RZ ;  /* 0x000000ffff2c7224 */ /* 0x000fe400078e00ff */
[----:B------:R-:W-:Y:S02]  /*233050*/  IMAD.MOV.U32 R57, RZ, RZ, RZ ;  /* 0x000000ffff397224 */ /* 0x000fe400078e00ff */
[----:B0-----:R-:W-:Y:S02]  /*233060*/  IMAD.U32 R55, RZ, RZ, UR4 ;  /* 0x00000004ff377e24 */ /* 0x001fe4000f8e00ff */
[----:B------:R-:W-:-:S07]  /*233070*/  IMAD.U32 R54, RZ, RZ, UR5 ;  /* 0x00000005ff367e24 */ /* 0x000fce000f8e00ff */
.L_x_13040:
        /* <DEDUP_REMOVED lines=20> */
.L_x_13039:
[----:B------:R-:W0:Y:S01]  /*2331c0*/  LDCU.64 UR4, c[0x0][0x3c8] ;  /* 0x00007900ff0477ac */ /* 0x000e220008000a00 */
[----:B------:R-:W-:Y:S01]  /*2331d0*/  BSSY.RECONVERGENT B1, `(.L_x_13041) ;  /* 0x0000018000017945 */ /* 0x000fe20003800200 */
[----:B------:R-:W-:Y:S02]  /*2331e0*/  IMAD.MOV.U32 R47, RZ, RZ, RZ ;  /* 0x000000ffff2f7224 */ /* 0x000fe400078e00ff */
[----:B------:R-:W-:Y:S02]  /*2331f0*/  IMAD.MOV.U32 R56, RZ, RZ, RZ ;  /* 0x000000ffff387224 */ /* 0x000fe400078e00ff */
[----:B0-----:R-:W-:Y:S02]  /*233200*/  IMAD.U32 R55, RZ, RZ, UR4 ;  /* 0x00000004ff377e24 */ /* 0x001fe4000f8e00ff */
[----:B------:R-:W-:-:S07]  /*233210*/  IMAD.U32 R54, RZ, RZ, UR5 ;  /* 0x00000005ff367e24 */ /* 0x000fce000f8e00ff */
.L_x_13042:
        /* <DEDUP_REMOVED lines=20> */
.L_x_13041:
[----:B------:R-:W0:Y:S01]  /*233360*/  LDCU.64 UR4, c[0x0][0x3c8] ;  /* 0x00007900ff0477ac */ /* 0x000e220008000a00 */
[----:B------:R-:W-:Y:S01]  /*233370*/  BSSY.RECONVERGENT B1, `(.L_x_13043) ;  /* 0x0000018000017945 */ /* 0x000fe20003800200 */
[----:B------:R-:W-:Y:S02]  /*233380*/  IMAD.MOV.U32 R9, RZ, RZ, RZ ;  /* 0x000000ffff097224 */ /* 0x000fe400078e00ff */
[----:B------:R-:W-:Y:S02]  /*233390*/  IMAD.MOV.U32 R56, RZ, RZ, RZ ;  /* 0x000000ffff387224 */ /* 0x000fe400078e00ff */
[----:B0-----:R-:W-:Y:S02]  /*2333a0*/  IMAD.U32 R55, RZ, RZ, UR4 ;  /* 0x00000004ff377e24 */ /* 0x001fe4000f8e00ff */
[----:B------:R-:W-:-:S07]  /*2333b0*/  IMAD.U32 R54, RZ, RZ, UR5 ;  /* 0x00000005ff367e24 */ /* 0x000fce000f8e00ff */
.L_x_13044:
        /* <DEDUP_REMOVED lines=20> */
.L_x_13043:
[----:B------:R-:W0:Y:S01]  /*233500*/  LDCU.64 UR4, c[0x0][0x3c8] ;  /* 0x00007900ff0477ac */ /* 0x000e220008000a00 */
[----:B------:R-:W-:Y:S01]  /*233510*/  BSSY.RECONVERGENT B1, `(.L_x_13045) ;  /* 0x0000018000017945 */ /* 0x000fe20003800200 */
[----:B------:R-:W-:Y:S02]  /*233520*/  IMAD.MOV.U32 R44, RZ, RZ, RZ ;  /* 0x000000ffff2c7224 */ /* 0x000fe400078e00ff */
[----:B------:R-:W-:Y:S02]  /*233530*/  IMAD.MOV.U32 R57, RZ, RZ, RZ ;  /* 0x000000ffff397224 */ /* 0x000fe400078e00ff */
[----:B0-----:R-:W-:Y:S02]  /*233540*/  IMAD.U32 R55, RZ, RZ, UR4 ;  /* 0x00000004ff377e24 */ /* 0x001fe4000f8e00ff */
[----:B------:R-:W-:-:S07]  /*233550*/  IMAD.U32 R54, RZ, RZ, UR5 ;  /* 0x00000005ff367e24 */ /* 0x000fce000f8e00ff */
.L_x_13046:
        /* <DEDUP_REMOVED lines=20> */
.L_x_13045:
[----:B------:R-:W0:Y:S01]  /*2336a0*/  LDCU.64 UR4, c[0x0][0x3c8] ;  /* 0x00007900ff0477ac */ /* 0x000e220008000a00 */
[----:B------:R-:W-:Y:S01]  /*2336b0*/  BSSY.RECONVERGENT B1, `(.L_x_13047) ;  /* 0x0000018000017945 */ /* 0x000fe20003800200 */
[----:B------:R-:W-:Y:S02]  /*2336c0*/  IMAD.MOV.U32 R47, RZ, RZ, RZ ;  /* 0x000000ffff2f7224 */ /* 0x000fe400078e00ff */
[----:B------:R-:W-:Y:S02]  /*2336d0*/  IMAD.MOV.U32 R56, RZ, RZ, RZ ;  /* 0x000000ffff387224 */ /* 0x000fe400078e00ff */
[----:B0-----:R-:W-:Y:S02]  /*2336e0*/  IMAD.U32 R55, RZ, RZ, UR4 ;  /* 0x00000004ff377e24 */ /* 0x001fe4000f8e00ff */
[----:B------:R-:W-:-:S07]  /*2336f0*/  IMAD.U32 R54, RZ, RZ, UR5 ;  /* 0x00000005ff367e24 */ /* 0x000fce000f8e00ff */
.L_x_13048:
        /* <DEDUP_REMOVED lines=20> */
.L_x_13047:
[----:B------:R-:W0:Y:S01]  /*233840*/  LDCU.64 UR4, c[0x0][0x3c8] ;  /* 0x00007900ff0477ac */ /* 0x000e220008000a00 */
[----:B------:R-:W-:Y:S01]  /*233850*/  BSSY.RECONVERGENT B1, `(.L_x_13049) ;  /* 0x0000018000017945 */ /* 0x000fe20003800200 */
[----:B------:R-:W-:Y:S02]  /*233860*/  IMAD.MOV.U32 R9, RZ, RZ, RZ ;  /* 0x000000ffff097224 */ /* 0x000fe400078e00ff */
[----:B------:R-:W-:Y:S02]  /*233870*/  IMAD.MOV.U32 R56, RZ, RZ, RZ ;  /* 0x000000ffff387224 */ /* 0x000fe400078e00ff */
[----:B0-----:R-:W-:Y:S02]  /*233880*/  IMAD.U32 R55, RZ, RZ, UR4 ;  /* 0x00000004ff377e24 */ /* 0x001fe4000f8e00ff */
[----:B------:R-:W-:-:S07]  /*233890*/  IMAD.U32 R54, RZ, RZ, UR5 ;  /* 0x00000005ff367e24 */ /* 0x000fce000f8e00ff */
.L_x_13050:
        /* <DEDUP_REMOVED lines=20> */
.L_x_13049:
[----:B------:R-:W0:Y:S01]  /*2339e0*/  LDCU.64 UR4, c[0x0][0x3c8] ;  /* 0x00007900ff0477ac */ /* 0x000e220008000a00 */
[----:B------:R-:W-:Y:S01]  /*2339f0*/  BSSY.RECONVERGENT B1, `(.L_x_13051) ;  /* 0x0000018000017945 */ /* 0x000fe20003800200 */
[----:B------:R-:W-:Y:S02]  /*233a00*/  IMAD.MOV.U32 R44, RZ, RZ, RZ ;  /* 0x000000ffff2c7224 */ /* 0x000fe400078e00ff */
[----:B------:R-:W-:Y:S02]  /*233a10*/  IMAD.MOV.U32 R57, RZ, RZ, RZ ;  /* 0x000000ffff397224 */ /* 0x000fe400078e00ff */
[----:B0-----:R-:W-:Y:S02]  /*233a20*/  IMAD.U32 R55, RZ, RZ, UR4 ;  /* 0x00000004ff377e24 */ /* 0x001fe4000f8e00ff */
[----:B------:R-:W-:-:S07]  /*233a30*/  IMAD.U32 R54, RZ, RZ, UR5 ;  /* 0x00000005ff367e24 */ /* 0x000fce000f8e00ff */
.L_x_13052:
        /* <DEDUP_REMOVED lines=20> */
.L_x_13051:
[----:B------:R-:W0:Y:S01]  /*233b80*/  LDCU.64 UR4, c[0x0][0x3c8] ;  /* 0x00007900ff0477ac */ /* 0x000e220008000a00 */
[----:B------:R-:W-:Y:S01]  /*233b90*/  BSSY.RECONVERGENT B1, `(.L_x_13053) ;  /* 0x0000018000017945 */ /* 0x000fe20003800200 */
[----:B------:R-:W-:Y:S02]  /*233ba0*/  IMAD.MOV.U32 R55, RZ, RZ, RZ ;  /* 0x000000ffff377224 */ /* 0x000fe400078e00ff */
[----:B------:R-:W-:Y:S02]  /*233bb0*/  IMAD.MOV.U32 R57, RZ, RZ, RZ ;  /* 0x000000ffff397224 */ /* 0x000fe400078e00ff */
[----:B0-----:R-:W-:Y:S02]  /*233bc0*/  IMAD.U32 R54, RZ, RZ, UR4 ;  /* 0x00000004ff367e24 */ /* 0x001fe4000f8e00ff */
[----:B------:R-:W-:-:S07]  /*233bd0*/  IMAD.U32 R53, RZ, RZ, UR5 ;  /* 0x00000005ff357e24 */ /* 0x000fce000f8e00ff */
.L_x_13054:
        /* <DEDUP_REMOVED lines=20> */
.L_x_13053:
        /* <DEDUP_REMOVED lines=9> */
.L_x_13056:
        /* <DEDUP_REMOVED lines=20> */
.L_x_13055:
[----:B------:R-:W0:Y:S01]  /*233ef0*/  LDCU.64 UR4, c[0x0][0x3c8] ;  /* 0x00007900ff0477ac */ /* 0x000e220008000a00 */
[----:B------:R-:W-:Y:S01]  /*233f00*/  BSSY.RECONVERGENT B1, `(.L_x_13057) ;  /* 0x0000018000017945 */ /* 0x000fe20003800200 */
[----:B------:R-:W-:Y:S02]  /*233f10*/  IMAD.MOV.U32 R44, RZ, RZ, RZ ;  /* 0x000000ffff2c7224 */ /* 0x000fe400078e00ff */
[----:B------:R-:W-:Y:S02]  /*233f20*/  IMAD.MOV.U32 R55, RZ, RZ, RZ ;  /* 0x000000ffff377224 */ /* 0x000fe400078e00ff */
[----:B0-----:R-:W-:Y:S02]  /*233f30*/  IMAD.U32 R54, RZ, RZ, UR4 ;  /* 0x00000004ff367e24 */ /* 0x001fe4000f8e00ff */
[----:B------:R-:W-:-:S07]  /*233f40*/  IMAD.U32 R53, RZ, RZ, UR5 ;  /* 0x00000005ff357e24 */ /* 0x000fce000f8e00ff */
.L_x_13058:
        /* <DEDUP_REMOVED lines=20> */
.L_x_13057:
[----:B------:R-:W0:Y:S01]  /*234090*/  LDCU.64 UR4, c[0x0][0x3c8] ;  /* 0x00007900ff0477ac */ /* 0x000e220008000a00 */
[----:B------:R-:W-:Y:S01]  /*2340a0*/  BSSY.RECONVERGENT B1, `(.L_x_13059) ;  /* 0x0000018000017945 */ /* 0x000fe20003800200 */
[----:B------:R-:W-:Y:S02]  /*2340b0*/  IMAD.MOV.U32 R9, RZ, RZ, RZ ;  /* 0x000000ffff097224 */ /* 0x000fe400078e00ff */
[----:B------:R-:W-:Y:S02]  /*2340c0*/  IMAD.MOV.U32 R56, RZ, RZ, RZ ;  /* 0x000000ffff387224 */ /* 0x000fe400078e00ff */
[----:B0-----:R-:W-:Y:S02]  /*2340d0*/  IMAD.U32 R54, RZ, RZ, UR4 ;  /* 0x00000004ff367e24 */ /* 0x001fe4000f8e00ff */
[----:B------:R-:W-:-:S07]  /*2340e0*/  IMAD.U32 R55, RZ, RZ, UR5 ;  /* 0x00000005ff377e24 */ /* 0x000fce000f8e00ff */
.L_x_13060:
        /* <DEDUP_REMOVED lines=20> */
.L_x_13059:
[----:B------:R-:W0:Y:S01]  /*234230*/  LDCU.64 UR4, c[0x0][0x3c8] ;  /* 0x00007900ff0477ac */ /* 0x000e220008000a00 */
[----:B------:R-:W-:Y:S01]  /*234240*/  BSSY.RECONVERGENT B1, `(.L_x_13061) ;  /* 0x0000018000017945 */ /* 0x000fe20003800200 */
[----:B------:R-:W-:Y:S02]  /*234250*/  IMAD.MOV.U32 R18, RZ, RZ, RZ ;  /* 0x000000ffff127224 */ /* 0x000fe400078e00ff */
[----:B------:R-:W-:Y:S02]  /*234260*/  IMAD.MOV.U32 R57, RZ, RZ, RZ ;  /* 0x000000ffff397224 */ /* 0x000fe400078e00ff */
[----:B0-----:R-:W-:Y:S02]  /*234270*/  IMAD.U32 R54, RZ, RZ, UR4 ;  /* 0x00000004ff367e24 */ /* 0x001fe4000f8e00ff */
[----:B------:R-:W-:-:S07]  /*234280*/  IMAD.U32 R55, RZ, RZ, UR5 ;  /* 0x00000005ff377e24 */ /* 0x000fce000f8e00ff */
.L_x_13062:
        /* <DEDUP_REMOVED lines=20> */
.L_x_13061:
[----:B------:R-:W0:Y:S01]  /*2343d0*/  LDCU.64 UR4, c[0x0][0x3c8] ;  /* 0x00007900ff0477ac */ /* 0x000e220008000a00 */
[----:B------:R-:W-:Y:S01]  /*2343e0*/  BSSY.RECONVERGENT B1, `(.L_x_13063) ;  /* 0x0000018000017945 */ /* 0x000fe20003800200 */
[----:B------:R-:W-:Y:S02]  /*2343f0*/  IMAD.MOV.U32 R44, RZ, RZ, RZ ;  /* 0x000000ffff2c7224 */ /* 0x000fe400078e00ff */
[----:B------:R-:W-:Y:S02]  /*234400*/  IMAD.MOV.U32 R57, RZ, RZ, RZ ;  /* 0x000000ffff397224 */ /* 0x000fe400078e00ff */
[----:B0-----:R-:W-:Y:S02]  /*234410*/  IMAD.U32 R54, RZ, RZ, UR4 ;  /* 0x00000004ff367e24 */ /* 0x001fe4000f8e00ff */
[----:B------:R-:W-:-:S07]  /*234420*/  IMAD.U32 R55, RZ, RZ, UR5 ;  /* 0x00000005ff377e24 */ /* 0x000fce000f8e00ff */
.L_x_13064:
        /* <DEDUP_REMOVED lines=20> */
.L_x_13063:
[----:B------:R-:W0:Y:S01]  /*234570*/  LDCU.64 UR4, c[0x0][0x3c8] ;  /* 0x00007900ff0477ac */ /* 0x000e220008000a00 */
[----:B------:R-:W-:Y:S01]  /*234580*/  BSSY.RECONVERGENT B1, `(.L_x_13065) ;  /* 0x0000018000017945 */ /* 0x000fe20003800200 */
[----:B------:R-:W-:Y:S02]  /*234590*/  IMAD.MOV.U32 R9, RZ, RZ, RZ ;  /* 0x000000ffff097224 */ /* 0x000fe400078e00ff */
[----:B------:R-:W-:Y:S02]  /*2345a0*/  IMAD.MOV.U32 R56, RZ, RZ, RZ ;  /* 0x000000ffff387224 */ /* 0x000fe400078e00ff */
[----:B0-----:R-:W-:Y:S02]  /*2345b0*/  IMAD.U32 R54, RZ, RZ, UR4 ;  /* 0x00000004ff367e24 */ /* 0x001fe4000f8e00ff */
[----:B------:R-:W-:-:S07]  /*2345c0*/  IMAD.U32 R55, RZ, RZ, UR5 ;  /* 0x00000005ff377e24 */ /* 0x000fce000f8e00ff */
.L_x_13066:
        /* <DEDUP_REMOVED lines=20> */
.L_x_13065:
[----:B------:R-:W0:Y:S01]  /*234710*/  LDCU.64 UR4, c[0x0][0x3c8] ;  /* 0x00007900ff0477ac */ /* 0x000e220008000a00 */
[----:B------:R-:W-:Y:S01]  /*234720*/  BSSY.RECONVERGENT B1, `(.L_x_13067) ;  /* 0x0000018000017945 */ /* 0x000fe20003800200 */
[----:B------:R-:W-:Y:S02]  /*234730*/  IMAD.MOV.U32 R18, RZ, RZ, RZ ;  /* 0x000000ffff127224 */ /* 0x000fe400078e00ff */
[----:B------:R-:W-:Y:S02]  /*234740*/  IMAD.MOV.U32 R57, RZ, RZ, RZ ;  /* 0x000000ffff397224 */ /* 0x000fe400078e00ff */
[----:B0-----:R-:W-:Y:S02]  /*234750*/  IMAD.U32 R54, RZ, RZ, UR4 ;  /* 0x00000004ff367e24 */ /* 0x001fe4000f8e00ff */
[----:B------:R-:W-:-:S07]  /*234760*/  IMAD.U32 R55, RZ, RZ, UR5 ;  /* 0x00000005ff377e24 */ /* 0x000fce000f8e00ff */
.L_x_13068:
        /* <DEDUP_REMOVED lines=20> */
.L_x_13067:
[----:B------:R-:W0:Y:S01]  /*2348b0*/  LDCU.64 UR4, c[0x0][0x3c8] ;  /* 0x00007900ff0477ac */ /* 0x000e220008000a00 */
[----:B------:R-:W-:Y:S01]  /*2348c0*/  BSSY.RECONVERGENT B1, `(.L_x_13069) ;  /* 0x0000018000017945 */ /* 0x000fe20003800200 */
[----:B------:R-:W-:Y:S02]  /*2348d0*/  IMAD.MOV.U32 R44, RZ, RZ, RZ ;  /* 0x000000ffff2c7224 */ /* 0x000fe400078e00ff */
[----:B------:R-:W-:Y:S02]  /*2348e0*/  IMAD.MOV.U32 R57, RZ, RZ, RZ ;  /* 0x000000ffff397224 */ /* 0x000fe400078e00ff */
[----:B0-----:R-:W-:Y:S02]  /*2348f0*/  IMAD.U32 R54, RZ, RZ, UR4 ;  /* 0x00000004ff367e24 */ /* 0x001fe4000f8e00ff */
[----:B------:R-:W-:-:S07]  /*234900*/  IMAD.U32 R55, RZ, RZ, UR5 ;  /* 0x00000005ff377e24 */ /* 0x000fce000f8e00ff */
.L_x_13070:
        /* <DEDUP_REMOVED lines=20> */
.L_x_13069:
[----:B------:R-:W0:Y:S01]  /*234a50*/  LDCU.64 UR4, c[0x0][0x3c8] ;  /* 0x00007900ff0477ac */ /* 0x000e220008000a00 */
[----:B------:R-:W-:Y:S01]  /*234a60*/  BSSY.RECONVERGENT B1, `(.L_x_13071) ;  /* 0x0000018000017945 */ /* 0x000fe20003800200 */
[----:B------:R-:W-:Y:S02]  /*234a70*/  IMAD.MOV.U32 R9, RZ, RZ, RZ ;  /* 0x000000ffff097224 */ /* 0x000fe400078e00ff */
[----:B------:R-:W-:Y:S02]  /*234a80*/  IMAD.MOV.U32 R56, RZ, RZ, RZ ;  /* 0x000000ffff387224 */ /* 0x000fe400078e00ff */
[----:B0-----:R-:W-:Y:S02]  /*234a90*/  IMAD.U32 R54, RZ, RZ, UR4 ;  /* 0x00000004ff367e24 */ /* 0x001fe4000f8e00ff */
[----:B------:R-:W-:-:S07]  /*234aa0*/  IMAD.U32 R55, RZ, RZ, UR5 ;  /* 0x00000005ff377e24 */ /* 0x000fce000f8e00ff */
.L_x_13072:
        /* <DEDUP_REMOVED lines=20> */
.L_x_13071:
[----:B------:R-:W0:Y:S01]  /*234bf0*/  LDCU.64 UR4, c[0x0][0x3c8] ;  /* 0x00007900ff0477ac */ /* 0x000e220008000a00 */
[----:B------:R-:W-:Y:S01]  /*234c00*/  BSSY.RECONVERGENT B1, `(.L_x_13073) ;  /* 0x0000018000017945 */ /* 0x000fe20003800200 */
[----:B------:R-:W-:Y:S02]  /*234c10*/  IMAD.MOV.U32 R18, RZ, RZ, RZ ;  /* 0x000000ffff127224 */ /* 0x000fe400078e00ff */
[----:B------:R-:W-:Y:S02]  /*234c20*/  IMAD.MOV.U32 R57, RZ, RZ, RZ ;  /* 0x000000ffff397224 */ /* 0x000fe400078e00ff */
[----:B0-----:R-:W-:Y:S02]  /*234c30*/  IMAD.U32 R54, RZ, RZ, UR4 ;  /* 0x00000004ff367e24 */ /* 0x001fe4000f8e00ff */
[----:B------:R-:W-:-:S07]  /*234c40*/  IMAD.U32 R55, RZ, RZ, UR5 ;  /* 0x00000005ff377e24 */ /* 0x000fce000f8e00ff */
.L_x_13074:
        /* <DEDUP_REMOVED lines=20> */
.L_x_13073:
[----:B------:R-:W0:Y:S01]  /*234d90*/  LDCU.64 UR4, c[0x0][0x3c8] ;  /* 0x00007900ff0477ac */ /* 0x000e220008000a00 */
[----:B------:R-:W-:Y:S01]  /*234da0*/  BSSY.RECONVERGENT B1, `(.L_x_13075) ;  /* 0x0000018000017945 */ /* 0x000fe20003800200 */
[----:B------:R-:W-:Y:S02]  /*234db0*/  IMAD.MOV.U32 R44, RZ, RZ, RZ ;  /* 0x000000ffff2c7224 */ /* 0x000fe400078e00ff */
[----:B------:R-:W-:Y:S02]  /*234dc0*/  IMAD.MOV.U32 R57, RZ, RZ, RZ ;  /* 0x000000ffff397224 */ /* 0x000fe400078e00ff */
[----:B0-----:R-:W-:Y:S02]  /*234dd0*/  IMAD.U32 R54, RZ, RZ, UR4 ;  /* 0x00000004ff367e24 */ /* 0x001fe4000f8e00ff */
[----:B------:R-:W-:-:S07]  /*234de0*/  IMAD.U32 R55, RZ, RZ, UR5 ;  /* 0x00000005ff377e24 */ /* 0x000fce000f8e00ff */
.L_x_13076:
        /* <DEDUP_REMOVED lines=20> */
.L_x_13075:
[----:B------:R-:W0:Y:S01]  /*234f30*/  LDCU.64 UR4, c[0x0][0x3c8] ;  /* 0x00007900ff0477ac */ /* 0x000e220008000a00 */
[----:B------:R-:W-:Y:S01]  /*234f40*/  BSSY.RECONVERGENT B1, `(.L_x_13077) ;  /* 0x0000018000017945 */ /* 0x000fe20003800200 */
[----:B------:R-:W-:Y:S02]  /*234f50*/  IMAD.MOV.U32 R9, RZ, RZ, RZ ;  /* 0x000000ffff097224 */ /* 0x000fe400078e00ff */
[----:B------:R-:W-:Y:S02]  /*234f60*/  IMAD.MOV.U32 R56, RZ, RZ, RZ ;  /* 0x000000ffff387224 */ /* 0x000fe400078e00ff */
[----:B0-----:R-:W-:Y:S02]  /*234f70*/  IMAD.U32 R54, RZ, RZ, UR4 ;  /* 0x00000004ff367e24 */ /* 0x001fe4000f8e00ff */
[----:B------:R-:W-:-:S07]  /*234f80*/  IMAD.U32 R55, RZ, RZ, UR5 ;  /* 0x00000005ff377e24 */ /* 0x000fce000f8e00ff */
.L_x_13078:
        /* <DEDUP_REMOVED lines=20> */
.L_x_13077:
[----:B------:R-:W0:Y:S01]  /*2350d0*/  LDCU.64 UR4, c[0x0][0x3c8] ;  /* 0x00007900ff0477ac */ /* 0x000e220008000a00 */
[----:B------:R-:W-:Y:S01]  /*2350e0*/  BSSY.RECONVERGENT B1, `(.L_x_13079) ;  /* 0x0000018000017945 */ /* 0x000fe20003800200 */
[----:B------:R-:W-:Y:S02]  /*2350f0*/  IMAD.MOV.U32 R18, RZ, RZ, RZ ;  /* 0x000000ffff127224 */ /* 0x000fe400078e00ff */
[----:B------:R-:W-:Y:S02]  /*235100*/  IMAD.MOV.U32 R57, RZ, RZ, RZ ;  /* 0x000000ffff397224 */ /* 0x000fe400078e00ff */
[----:B0-----:R-:W-:Y:S02]  /*235110*/  IMAD.U32 R54, RZ, RZ, UR4 ;  /* 0x00000004ff367e24 */ /* 0x001fe4000f8e00ff */
[----:B------:R-:W-:-:S07]  /*235120*/  IMAD.U32 R55, RZ, RZ, UR5 ;  /* 0x00000005ff377e24 */ /* 0x000fce000f8e00ff */
.L_x_13080:
        /* <DEDUP_REMOVED lines=20> */
.L_x_13079:
[----:B------:R-:W0:Y:S01]  /*235270*/  LDCU.64 UR4, c[0x0][0x3c8] ;  /* 0x00007900ff0477ac */ /* 0x000e220008000a00 */
[----:B------:R-:W-:Y:S01]  /*235280*/  BSSY.RECONVERGENT B1, `(.L_x_13081) ;  /* 0x0000018000017945 */ /* 0x000fe20003800200 */
[----:B------:R-:W-:Y:S02]  /*235290*/  IMAD.MOV.U32 R44, RZ, RZ, RZ ;  /* 0x000000ffff2c7224 */ /* 0x000fe400078e00ff */
[----:B------:R-:W-:Y:S02]  /*2352a0*/  IMAD.MOV.U32 R57, RZ, RZ, RZ ;  /* 0x000000ffff397224 */ /* 0x000fe400078e00ff */
[----:B0-----:R-:W-:Y:S02]  /*2352b0*/  IMAD.U32 R54, RZ, RZ, UR4 ;  /* 0x00000004ff367e24 */ /* 0x001fe4000f8e00ff */
[----:B------:R-:W-:-:S07]  /*2352c0*/  IMAD.U32 R55, RZ, RZ, UR5 ;  /* 0x00000005ff377e24 */ /* 0x000fce000f8e00ff */
.L_x_13082:
        /* <DEDUP_REMOVED lines=20> */
.L_x_13081:
[----:B------:R-:W0:Y:S01]  /*235410*/  LDCU.64 UR4, c[0x0][0x3c8] ;  /* 0x00007900ff0477ac */ /* 0x000e220008000a00 */
[----:B------:R-:W-:Y:S01]  /*235420*/  BSSY.RECONVERGENT B1, `(.L_x_13083) ;  /* 0x0000018000017945 */ /* 0x000fe20003800200 */
[----:B------:R-:W-:Y:S02]  /*235430*/  IMAD.MOV.U32 R9, RZ, RZ, RZ ;  /* 0x000000ffff097224 */ /* 0x000fe400078e00ff */
[----:B------:R-:W-:Y:S02]  /*235440*/  IMAD.MOV.U32 R56, RZ, RZ, RZ ;  /* 0x000000ffff387224 */ /* 0x000fe400078e00ff */
[----:B0-----:R-:W-:Y:S02]  /*235450*/  IMAD.U32 R54, RZ, RZ, UR4 ;  /* 0x00000004ff367e24 */ /* 0x001fe4000f8e00ff */
[----:B------:R-:W-:-:S07]  /*235460*/  IMAD.U32 R55, RZ, RZ, UR5 ;  /* 0x00000005ff377e24 */ /* 0x000fce000f8e00ff */
.L_x_13084:
        /* <DEDUP_REMOVED lines=20> */
.L_x_13083:
[----:B------:R-:W0:Y:S01]  /*2355b0*/  LDCU.64 UR4, c[0x0][0x3c8] ;  /* 0x00007900ff0477ac */ /* 0x000e220008000a00 */
[----:B------:R-:W-:Y:S01]  /*2355c0*/  BSSY.RECONVERGENT B1, `(.L_x_13085) ;  /* 0x0000018000017945 */ /* 0x000fe20003800200 */
[----:B------:R-:W-:Y:S02]  /*2355d0*/  IMAD.MOV.U32 R18, RZ, RZ, RZ ;  /* 0x000000ffff127224 */ /* 0x000fe400078e00ff */
[----:B------:R-:W-:Y:S02]  /*2355e0*/  IMAD.MOV.U32 R57, RZ, RZ, RZ ;  /* 0x000000ffff397224 */ /* 0x000fe400078e00ff */
[----:B0-----:R-:W-:Y:S02]  /*2355f0*/  IMAD.U32 R54, RZ, RZ, UR4 ;  /* 0x00000004ff367e24 */ /* 0x001fe4000f8e00ff */
[----:B------:R-:W-:-:S07]  /*235600*/  IMAD.U32 R55, RZ, RZ, UR5 ;  /* 0x00000005ff377e24 */ /* 0x000fce000f8e00ff */
.L_x_13086:
        /* <DEDUP_REMOVED lines=20> */
.L_x_13085:
[----:B------:R-:W0:Y:S01]  /*235750*/  LDCU.64 UR4, c[0x0][0x3c8] ;  /* 0x00007900ff0477ac */ /* 0x000e220008000a00 */
[----:B------:R-:W-:Y:S01]  /*235760*/  BSSY.RECONVERGENT B1, `(.L_x_13087) ;  /* 0x0000018000017945 */ /* 0x000fe20003800200 */
[----:B------:R-:W-:Y:S02]  /*235770*/  IMAD.MOV.U32 R44, RZ, RZ, RZ ;  /* 0x000000ffff2c7224 */ /* 0x000fe400078e00ff */
[----:B------:R-:W-:Y:S02]  /*235780*/  IMAD.MOV.U32 R57, RZ, RZ, RZ ;  /* 0x000000ffff397224 */ /* 0x000fe400078e00ff */
[----:B0-----:R-:W-:Y:S02]  /*235790*/  IMAD.U32 R54, RZ, RZ, UR4 ;  /* 0x00000004ff367e24 */ /* 0x001fe4000f8e00ff */
[----:B------:R-:W-:-:S07]  /*2357a0*/  IMAD.U32 R55, RZ, RZ, UR5 ;  /* 0x00000005ff377e24 */ /* 0x000fce000f8e00ff */
.L_x_13088:
        /* <DEDUP_REMOVED lines=20> */
.L_x_13087:
[----:B------:R-:W0:Y:S01]  /*2358f0*/  LDCU.64 UR4, c[0x0][0x3c8] ;  /* 0x00007900ff0477ac */ /* 0x000e220008000a00 */
[----:B------:R-:W-:Y:S01]  /*235900*/  BSSY.RECONVERGENT B1, `(.L_x_13089) ;  /* 0x0000018000017945 */ /* 0x000fe20003800200 */
[----:B------:R-:W-:Y:S02]  /*235910*/  IMAD.MOV.U32 R9, RZ, RZ, RZ ;  /* 0x000000ffff097224 */ /* 0x000fe400078e00ff */
[----:B------:R-:W-:Y:S02]  /*235920*/  IMAD.MOV.U32 R56, RZ, RZ, RZ ;  /* 0x000000ffff387224 */ /* 0x000fe400078e00ff */
[----:B0-----:R-:W-:Y:S02]  /*235930*/  IMAD.U32 R54, RZ, RZ, UR4 ;  /* 0x00000004ff367e24 */ /* 0x001fe4000f8e00ff */
[----:B------:R-:W-:-:S07]  /*235940*/  IMAD.U32 R55, RZ, RZ, UR5 ;  /* 0x00000005ff377e24 */ /* 0x000fce000f8e00ff */
.L_x_13090:
        /* <DEDUP_REMOVED lines=20> */
.L_x_13089:
[----:B------:R-:W0:Y:S01]  /*235a90*/  LDCU.64 UR4, c[0x0][0x3c8] ;  /* 0x00007900ff0477ac */ /* 0x000e220008000a00 */
[----:B------:R-:W-:Y:S01]  /*235aa0*/  BSSY.RECONVERGENT B1, `(.L_x_13091) ;  /* 0x0000018000017945 */ /* 0x000fe20003800200 */
[----:B------:R-:W-:Y:S02]  /*235ab0*/  IMAD.MOV.U32 R18, RZ, RZ, RZ ;  /* 0x000000ffff127224 */ /* 0x000fe400078e00ff */
[----:B------:R-:W-:Y:S02]  /*235ac0*/  IMAD.MOV.U32 R57, RZ, RZ, RZ ;  /* 0x000000ffff397224 */ /* 0x000fe400078e00ff */
[----:B0-----:R-:W-:Y:S02]  /*235ad0*/  IMAD.U32 R54, RZ, RZ, UR4 ;  /* 0x00000004ff367e24 */ /* 0x001fe4000f8e00ff */
[----:B------:R-:W-:-:S07]  /*235ae0*/  IMAD.U32 R55, RZ, RZ, UR5 ;  /* 0x00000005ff377e24 */ /* 0x000fce000f8e00ff */
.L_x_13092:
        /* <DEDUP_REMOVED lines=20> */
.L_x_13091:
[----:B------:R-:W0:Y:S01]  /*235c30*/  LDCU.64 UR4, c[0x0][0x3c8] ;  /* 0x00007900ff0477ac */ /* 0x000e220008000a00 */
[----:B------:R-:W-:Y:S01]  /*235c40*/  BSSY.RECONVERGENT B1, `(.L_x_13093) ;  /* 0x0000018000017945 */ /* 0x000fe20003800200 */
[----:B------:R-:W-:Y:S02]  /*235c50*/  IMAD.MOV.U32 R55, RZ, RZ, RZ ;  /* 0x000000ffff377224 */ /* 0x000fe400078e00ff */
[----:B------:R-:W-:Y:S02]  /*235c60*/  IMAD.MOV.U32 R57, RZ, RZ, RZ ;  /* 0x000000ffff397224 */ /* 0x000fe400078e00ff */
[----:B0-----:R-:W-:Y:S02]  /*235c70*/  IMAD.U32 R53, RZ, RZ, UR4 ;  /* 0x00000004ff357e24 */ /* 0x001fe4000f8e00ff */
[----:B------:R-:W-:-:S07]  /*235c80*/  IMAD.U32 R54, RZ, RZ, UR5 ;  /* 0x00000005ff367e24 */ /* 0x000fce000f8e00ff */
.L_x_13094:
        /* <DEDUP_REMOVED lines=20> */
.L_x_13093:
        /* <DEDUP_REMOVED lines=9> */
.L_x_13096:
        /* <DEDUP_REMOVED lines=20> */
.L_x_13095:
[----:B------:R-:W0:Y:S01]  /*235fa0*/  LDCU.64 UR4, c[0x0][0x3c8] ;  /* 0x00007900ff0477ac */ /* 0x000e220008000a00 */
[----:B------:R-:W-:Y:S01]  /*235fb0*/  BSSY.RECONVERGENT B1, `(.L_x_13097) ;  /* 0x0000018000017945 */ /* 0x000fe20003800200 */
[----:B------:R-:W-:Y:S02]  /*235fc0*/  IMAD.MOV.U32 R50, RZ, RZ, RZ ;  /* 0x000000ffff327224 */ /* 0x000fe400078e00ff */
[----:B------:R-:W-:Y:S02]  /*235fd0*/  IMAD.MOV.U32 R55, RZ, RZ, RZ ;  /* 0x000000ffff377224 */ /* 0x000fe400078e00ff */
[----:B0-----:R-:W-:Y:S02]  /*235fe0*/  IMAD.U32 R53, RZ, RZ, UR4 ;  /* 0x00000004ff357e24 */ /* 0x001fe4000f8e00ff */
[----:B------:R-:W-:-:S07]  /*235ff0*/  IMAD.U32 R54, RZ, RZ, UR5 ;  /* 0x00000005ff367e24 */ /* 0x000fce000f8e00ff */
.L_x_13098:
        /* <DEDUP_REMOVED lines=20> */
.L_x_13097:
[----:B------:R-:W0:Y:S01]  /*236140*/  LDCU.64 UR4, c[0x0][0x3c8] ;  /* 0x00007900ff0477ac */ /* 0x000e220008000a00 */
[----:B------:R-:W-:Y:S01]  /*236150*/  BSSY.RECONVERGENT B1, `(.L_x_13099) ;  /* 0x0000018000017945 */ /* 0x000fe20003800200 */
[----:B------:R-:W-:Y:S02]  /*236160*/  IMAD.MOV.U32 R10, RZ, RZ, RZ ;  /* 0x000000ffff0a7224 */ /* 0x000fe400078e00ff */
[----:B------:R-:W-:Y:S02]  /*236170*/  IMAD.MOV.U32 R57, RZ, RZ, RZ ;  /* 0x000000ffff397224 */ /* 0x000fe400078e00ff */
[----:B0-----:R-:W-:Y:S02]  /*236180*/  IMAD.U32 R54, RZ, RZ, UR4 ;  /* 0x00000004ff367e24 */ /* 0x001fe4000f8e00ff */
[----:B------:R-:W-:-:S07]  /*236190*/  IMAD.U32 R55, RZ, RZ, UR5 ;  /* 0x00000005ff377e24 */ /* 0x000fce000f8e00ff */
.L_x_13100:
        /* <DEDUP_REMOVED lines=20> */
.L_x_13099:
[----:B------:R-:W0:Y:S01]  /*2362e0*/  LDCU.64 UR4, c[0x0][0x3c8] ;  /* 0x00007900ff0477ac */ /* 0x000e220008000a00 */
[----:B------:R-:W-:Y:S01]  /*2362f0*/  BSSY.RECONVERGENT B1, `(.L_x_13101) ;  /* 0x0000018000017945 */ /* 0x000fe20003800200 */
[----:B------:R-:W-:Y:S02]  /*236300*/  IMAD.MOV.U32 R44, RZ, RZ, RZ ;  /* 0x000000ffff2c7224 */ /* 0x000fe400078e00ff */
[----:B------:R-:W-:Y:S02]  /*236310*/  IMAD.MOV.U32 R57, RZ, RZ, RZ ;  /* 0x000000ffff397224 */ /* 0x000fe400078e00ff */
[----:B0-----:R-:W-:Y:S02]  /*236320*/  IMAD.U32 R54, RZ, RZ, UR4 ;  /* 0x00000004ff367e24 */ /* 0x001fe4000f8e00ff */
[----:B------:R-:W-:-:S07]  /*236330*/  IMAD.U32 R55, RZ, RZ, UR5 ;  /* 0x00000005ff377e24 */ /* 0x000fce000f8e00ff */
.L_x_13102:
        /* <DEDUP_REMOVED lines=20> */
.L_x_13101:
[----:B------:R-:W0:Y:S01]  /*236480*/  LDCU.64 UR4, c[0x0][0x3c8] ;  /* 0x00007900ff0477ac */ /* 0x000e220008000a00 */
[----:B------:R-:W-:Y:S01]  /*236490*/  BSSY.RECONVERGENT B1, `(.L_x_13103) ;  /* 0x0000018000017945 */ /* 0x000fe20003800200 */
[----:B------:R-:W-:Y:S02]  /*2364a0*/  IMAD.MOV.U32 R50, RZ, RZ, RZ ;  /* 0x000000ffff327224 */ /* 0x000fe400078e00ff */
[----:B------:R-:W-:Y:S02]  /*2364b0*/  IMAD.MOV.U32 R57, RZ, RZ, RZ ;  /* 0x000000ffff397224 */ /* 0x000fe400078e00ff */
[----:B0-----:R-:W-:Y:S02]  /*2364c0*/  IMAD.U32 R54, RZ, RZ, UR4 ;  /* 0x00000004ff367e24 */ /* 0x001fe4000f8e00ff */
[----:B------:R-:W-:-:S07]  /*2364d0*/  IMAD.U32 R55, RZ, RZ, UR5 ;  /* 0x00000005ff377e24 */ /* 0x000fce000f8e00ff */
.L_x_13104:
        /* <DEDUP_REMOVED lines=20> */
.L_x_13103:
[----:B------:R-:W0:Y:S01]  /*236620*/  LDCU.64 UR4, c[0x0][0x3c8] ;  /* 0x00007900ff0477ac */ /* 0x000e220008000a00 */
[----:B------:R-:W-:Y:S01]  /*236630*/  BSSY.RECONVERGENT B1, `(.L_x_13105) ;  /* 0x0000018000017945 */ /* 0x000fe20003800200 */
[----:B------:R-:W-:Y:S02]  /*236640*/  IMAD.MOV.U32 R10, RZ, RZ, RZ ;  /* 0x000000ffff0a7224 */ /* 0x000fe400078e00ff */
[----:B------:R-:W-:Y:S02]  /*236650*/  IMAD.MOV.U32 R57, RZ, RZ, RZ ;  /* 0x000000ffff397224 */ /* 0x000fe400078e00ff */
[----:B0-----:R-:W-:Y:S02]  /*236660*/  IMAD.U32 R54, RZ, RZ, UR4 ;  /* 0x00000004ff367e24 */ /* 0x001fe4000f8e00ff */
[----:B------:R-:W-:-:S07]  /*236670*/  IMAD.U32 R55, RZ, RZ, UR5 ;  /* 0x00000005ff377e24 */ /* 0x000fce000f8e00ff */
.L_x_13106:
        /* <DEDUP_REMOVED lines=20> */
.L_x_13105:
[----:B------:R-:W0:Y:S01]  /*2367c0*/  LDCU.64 UR4, c[0x0][0x3c8] ;  /* 0x00007900ff0477ac */ /* 0x000e220008000a00 */
[----:B------:R-:W-:Y:S01]  /*2367d0*/  BSSY.RECONVERGENT B1, `(.L_x_13107) ;  /* 0x0000018000017945 */ /* 0x000fe20003800200 */
[----:B------:R-:W-:Y:S02]  /*2367e0*/  IMAD.MOV.U32 R44, RZ, RZ, RZ ;  /* 0x000000ffff2c7224 */ /* 0x000fe400078e00ff */
[----:B------:R-:W-:Y:S02]  /*2367f0*/  IMAD.MOV.U32 R57, RZ, RZ, RZ ;  /* 0x000000ffff397224 */ /* 0x000fe400078e00ff */
[----:B0-----:R-:W-:Y:S02]  /*236800*/  IMAD.U32 R54, RZ, RZ, UR4 ;  /* 0x00000004ff367e24 */ /* 0x001fe4000f8e00ff */
[----:B------:R-:W-:-:S07]  /*236810*/  IMAD.U32 R55, RZ, RZ, UR5 ;  /* 0x00000005ff377e24 */ /* 0x000fce000f8e00ff */
.L_x_13108:
        /* <DEDUP_REMOVED lines=20> */
.L_x_13107:
[----:B------:R-:W0:Y:S01]  /*236960*/  LDCU.64 UR4, c[0x0][0x3c8] ;  /* 0x00007900ff0477ac */ /* 0x000e220008000a00 */
[----:B------:R-:W-:Y:S01]  /*236970*/  BSSY.RECONVERGENT B1, `(.L_x_13109) ;  /* 0x0000018000017945 */ /* 0x000fe20003800200 */
[----:B------:R-:W-:Y:S02]  /*236980*/  IMAD.MOV.U32 R50, RZ, RZ, RZ ;  /* 0x000000ffff327224 */ /* 0x000fe400078e00ff */
[----:B------:R-:W-:Y:S02]  /*236990*/  IMAD.MOV.U32 R57, RZ, RZ, RZ ;  /* 0x000000ffff397224 */ /* 0x000fe400078e00ff */
[----:B0-----:R-:W-:Y:S02]  /*2369a0*/  IMAD.U32 R54, RZ, RZ, UR4 ;  /* 0x00000004ff367e24 */ /* 0x001fe4000f8e00ff */
[----:B------:R-:W-:-:S07]  /*2369b0*/  IMAD.U32 R55, RZ, RZ, UR5 ;  /* 0x00000005ff377e24 */ /* 0x000fce000f8e00ff */
.L_x_13110:
        /* <DEDUP_REMOVED lines=20> */
.L_x_13109:
[----:B------:R-:W0:Y:S01]  /*236b00*/  LDCU.64 UR4, c[0x0][0x3c8] ;  /* 0x00007900ff0477ac */ /* 0x000e220008000a00 */
[----:B------:R-:W-:Y:S01]  /*236b10*/  BSSY.RECONVERGENT B1, `(.L_x_13111) ;  /* 0x0000018000017945 */ /* 0x000fe20003800200 */
[----:B------:R-:W-:Y:S02]  /*236b20*/  IMAD.MOV.U32 R10, RZ, RZ, RZ ;  /* 0x000000ffff0a7224 */ /* 0x000fe400078e00ff */
[----:B------:R-:W-:Y:S02]  /*236b30*/  IMAD.MOV.U32 R57, RZ, RZ, RZ ;  /* 0x000000ffff397224 */ /* 0x000fe400078e00ff */
[----:B0-----:R-:W-:Y:S02]  /*236b40*/  IMAD.U32 R54, RZ, RZ, UR4 ;  /* 0x00000004ff367e24 */ /* 0x001fe4000f8e00ff */
[----:B------:R-:W-:-:S07]  /*236b50*/  IMAD.U32 R55, RZ, RZ, UR5 ;  /* 0x00000005ff377e24 */ /* 0x000fce000f8e00ff */
.L_x_13112:
        /* <DEDUP_REMOVED lines=20> */
.L_x_13111:
[----:B------:R-:W0:Y:S01]  /*236ca0*/  LDCU.64 UR4, c[0x0][0x3c8] ;  /* 0x00007900ff0477ac */ /* 0x000e220008000a00 */
[----:B------:R-:W-:Y:S01]  /*236cb0*/  BSSY.RECONVERGENT B1, `(.L_x_13113) ;  /* 0x0000018000017945 */ /* 0x000fe20003800200 */
[----:B------:R-:W-:Y:S02]  /*236cc0*/  IMAD.MOV.U32 R44, RZ, RZ, RZ ;  /* 0x000000ffff2c7224 */ /* 0x000fe400078e00ff */
[----:B------:R-:W-:Y:S02]  /*236cd0*/  IMAD.MOV.U32 R57, RZ, RZ, RZ ;  /* 0x000000ffff397224 */ /* 0x000fe400078e00ff */
[----:B0-----:R-:W-:Y:S02]  /*236ce0*/  IMAD.U32 R54, RZ, RZ, UR4 ;  /* 0x00000004ff367e24 */ /* 0x001fe4000f8e00ff */
[----:B------:R-:W-:-:S07]  /*236cf0*/  IMAD.U32 R55, RZ, RZ, UR5 ;  /* 0x00000005ff377e24 */ /* 0x000fce000f8e00ff */
.L_x_13114:
        /* <DEDUP_REMOVED lines=20> */
.L_x_13113:
[----:B------:R-:W0:Y:S01]  /*236e40*/  LDCU.64 UR4, c[0x0][0x3c8] ;  /* 0x00007900ff0477ac */ /* 0x000e220008000a00 */
[----:B------:R-:W-:Y:S01]  /*236e50*/  BSSY.RECONVERGENT B1, `(.L_x_13115) ;  /* 0x0000018000017945 */ /* 0x000fe20003800200 */
[----:B------:R-:W-:Y:S02]  /*236e60*/  IMAD.MOV.U32 R50, RZ, RZ, RZ ;  /* 0x000000ffff327224 */ /* 0x000fe400078e00ff */
[----:B------:R-:W-:Y:S02]  /*236e70*/  IMAD.MOV.U32 R57, RZ, RZ, RZ ;  /* 0x000000ffff397224 */ /* 0x000fe400078e00ff */
[----:B0-----:R-:W-:Y:S02]  /*236e80*/  IMAD.U32 R54, RZ, RZ, UR4 ;  /* 0x00000004ff367e24 */ /* 0x001fe4000f8e00ff */
[----:B------:R-:W-:-:S07]  /*236e90*/  IMAD.U32 R55, RZ, RZ, UR5 ;  /* 0x00000005ff377e24 */ /* 0x000fce000f8e00ff */
.L_x_13116:
        /* <DEDUP_REMOVED lines=20> */
.L_x_13115:
[----:B------:R-:W0:Y:S01]  /*236fe0*/  LDCU.64 UR4, c[0x0][0x3c8] ;  /* 0x00007900ff0477ac */ /* 0x000e220008000a00 */
[----:B------:R-:W-:Y:S01]  /*236ff0*/  BSSY.RECONVERGENT B1, `(.L_x_13117) ;  /* 0x0000018000017945 */ /* 0x000fe20003800200 */
[----:B------:R-:W-:Y:S02]  /*237000*/  IMAD.MOV.U32 R10, RZ, RZ, RZ ;  /* 0x000000ffff0a7224 */ /* 0x000fe400078e00ff */
[----:B------:R-:W-:Y:S02]  /*237010*/  IMAD.MOV.U32 R57, RZ, RZ, RZ ;  /* 0x000000ffff397224 */ /* 0x000fe400078e00ff */
[----:B0-----:R-:W-:Y:S02]  /*237020*/  IMAD.U32 R54, RZ, RZ, UR4 ;  /* 0x00000004ff367e24 */ /* 0x001fe4000f8e00ff */
[----:B------:R-:W-:-:S07]  /*237030*/  IMAD.U32 R55, RZ, RZ, UR5 ;  /* 0x00000005ff377e24 */ /* 0x000fce000f8e00ff */
.L_x_13118:
        /* <DEDUP_REMOVED lines=20> */
.L_x_13117:
[----:B------:R-:W0:Y:S01]  /*237180*/  LDCU.64 UR4, c[0x0][0x3c8] ;  /* 0x00007900ff0477ac */ /* 0x000e220008000a00 */
[----:B------:R-:W-:Y:S01]  /*237190*/  BSSY.RECONVERGENT B1, `(.L_x_13119) ;  /* 0x0000018000017945 */ /* 0x000fe20003800200 */
[----:B------:R-:W-:Y:S02]  /*2371a0*/  IMAD.MOV.U32 R44, RZ, RZ, RZ ;  /* 0x000000ffff2c7224 */ /* 0x000fe400078e00ff */
[----:B------:R-:W-:Y:S02]  /*2371b0*/  IMAD.MOV.U32 R57, RZ, RZ, RZ ;  /* 0x000000ffff397224 */ /* 0x000fe400078e00ff */
[----:B0-----:R-:W-:Y:S02]  /*2371c0*/  IMAD.U32 R54, RZ, RZ, UR4 ;  /* 0x00000004ff367e24 */ /* 0x001fe4000f8e00ff */
[----:B------:R-:W-:-:S07]  /*2371d0*/  IMAD.U32 R55, RZ, RZ, UR5 ;  /* 0x00000005ff377e24 */ /* 0x000fce000f8e00ff */
.L_x_13120:
        /* <DEDUP_REMOVED lines=20> */
.L_x_13119:
[----:B------:R-:W0:Y:S01]  /*237320*/  LDCU.64 UR4, c[0x0][0x3c8] ;  /* 0x00007900ff0477ac */ /* 0x000e220008000a00 */
[----:B------:R-:W-:Y:S01]  /*237330*/  BSSY.RECONVERGENT B1, `(.L_x_13121) ;  /* 0x0000018000017945 */ /* 0x000fe20003800200 */
[----:B------:R-:W-:Y:S02]  /*237340*/  IMAD.MOV.U32 R50, RZ, RZ, RZ ;  /* 0x000000ffff327224 */ /* 0x000fe400078e00ff */
[----:B------:R-:W-:Y:S02]  /*237350*/  IMAD.MOV.U32 R57, RZ, RZ, RZ ;  /* 0x000000ffff397224 */ /* 0x000fe400078e00ff */
[----:B0-----:R-:W-:Y:S02]  /*237360*/  IMAD.U32 R54, RZ, RZ, UR4 ;  /* 0x00000004ff367e24 */ /* 0x001fe4000f8e00ff */
[----:B------:R-:W-:-:S07]  /*237370*/  IMAD.U32 R55, RZ, RZ, UR5 ;  /* 0x00000005ff377e24 */ /* 0x000fce000f8e00ff */
.L_x_13122:
        /* <DEDUP_REMOVED lines=20> */
.L_x_13121:
[----:B------:R-:W0:Y:S01]  /*2374c0*/  LDCU.64 UR4, c[0x0][0x3c8] ;  /* 0x00007900ff0477ac */ /* 0x000e220008000a00 */
[----:B------:R-:W-:Y:S01]  /*2374d0*/  BSSY.RECONVERGENT B1, `(.L_x_13123) ;  /* 0x0000018000017945 */ /* 0x000fe20003800200 */
[----:B------:R-:W-:Y:S02]  /*2374e0*/  IMAD.MOV.U32 R10, RZ, RZ, RZ ;  /* 0x000000ffff0a7224 */ /* 0x000fe400078e00ff */
[----:B------:R-:W-:Y:S02]  /*2374f0*/  IMAD.MOV.U32 R57, RZ, RZ, RZ ;  /* 0x000000ffff397224 */ /* 0x000fe400078e00ff */
[----:B0-----:R-:W-:Y:S02]  /*237500*/  IMAD.U32 R54, RZ, RZ, UR4 ;  /* 0x00000004ff367e24 */ /* 0x001fe4000f8e00ff */
[----:B------:R-:W-:-:S07]  /*237510*/  IMAD.U32 R55, RZ, RZ, UR5 ;  /* 0x00000005ff377e24 */ /* 0x000fce000f8e00ff */
.L_x_13124:
        /* <DEDUP_REMOVED lines=20> */
.L_x_13123:
[----:B------:R-:W0:Y:S01]  /*237660*/  LDCU.64 UR4, c[0x0][0x3c8] ;  /* 0x00007900ff0477ac */ /* 0x000e220008000a00 */
[----:B------:R-:W-:Y:S01]  /*237670*/  BSSY.RECONVERGENT B1, `(.L_x_13125) ;  /* 0x0000018000017945 */ /* 0x000fe20003800200 */
[----:B------:R-:W-:Y:S02]  /*237680*/  IMAD.MOV.U32 R44, RZ, RZ, RZ ;  /* 0x000000ffff2c7224 */ /* 0x000fe400078e00ff */
[----:B------:R-:W-:Y:S02]  /*237690*/  IMAD.MOV.U32 R57, RZ, RZ, RZ ;  /* 0x000000ffff397224 */ /* 0x000fe400078e00ff */
[----:B0-----:R-:W-:Y:S02]  /*2376a0*/  IMAD.U32 R54, RZ, RZ, UR4 ;  /* 0x00000004ff367e24 */ /* 0x001fe4000f8e00ff */
[----:B------:R-:W-:-:S07]  /*2376b0*/  IMAD.U32 R55, RZ, RZ, UR5 ;  /* 0x00000005ff377e24 */ /* 0x000fce000f8e00ff */
.L_x_13126:
        /* <DEDUP_REMOVED lines=20> */
.L_x_13125:
[----:B------:R-:W0:Y:S01]  /*237800*/  LDCU.64 UR4, c[0x0][0x3c8] ;  /* 0x00007900ff0477ac */ /* 0x000e220008000a00 */
[----:B------:R-:W-:Y:S01]  /*237810*/  BSSY.RECONVERGENT B1, `(.L_x_13127) ;  /* 0x0000018000017945 */ /* 0x000fe20003800200 */
[----:B------:R-:W-:Y:S02]  /*237820*/  IMAD.MOV.U32 R50, RZ, RZ, RZ ;  /* 0x000000ffff327224 */ /* 0x000fe400078e00ff */
[----:B------:R-:W-:Y:S02]  /*237830*/  IMAD.MOV.U32 R57, RZ, RZ, RZ ;  /* 0x000000ffff397224 */ /* 0x000fe400078e00ff */
[----:B0-----:R-:W-:Y:S02]  /*237840*/  IMAD.U32 R54, RZ, RZ, UR4 ;  /* 0x00000004ff367e24 */ /* 0x001fe4000f8e00ff */
[----:B------:R-:W-:-:S07]  /*237850*/  IMAD.U32 R55, RZ, RZ, UR5 ;  /* 0x00000005ff377e24 */ /* 0x000fce000f8e00ff */
.L_x_13128:
        /* <DEDUP_REMOVED lines=20> */
.L_x_13127:
[----:B------:R-:W0:Y:S01]  /*2379a0*/  LDCU.64 UR4, c[0x0][0x3c8] ;  /* 0x00007900ff0477ac */ /* 0x000e220008000a00 */
[----:B------:R-:W-:Y:S01]  /*2379b0*/  BSSY.RECONVERGENT B1, `(.L_x_13129) ;  /* 0x0000018000017945 */ /* 0x000fe20003800200 */
[----:B------:R-:W-:Y:S02]  /*2379c0*/  IMAD.MOV.U32 R10, RZ, RZ, RZ ;  /* 0x000000ffff0a7224 */ /* 0x000fe400078e00ff */
[----:B------:R-:W-:Y:S02]  /*2379d0*/  IMAD.MOV.U32 R57, RZ, RZ, RZ ;  /* 0x000000ffff397224 */ /* 0x000fe400078e00ff */
[----:B0-----:R-:W-:Y:S02]  /*2379e0*/  IMAD.U32 R54, RZ, RZ, UR4 ;  /* 0x00000004ff367e24 */ /* 0x001fe4000f8e00ff */
[----:B------:R-:W-:-:S07]  /*2379f0*/  IMAD.U32 R55, RZ, RZ, UR5 ;  /* 0x00000005ff377e24 */ /* 0x000fce000f8e00ff */
.L_x_13130:
        /* <DEDUP_REMOVED lines=20> */
.L_x_13129:
[----:B------:R-:W0:Y:S01]  /*237b40*/  LDCU.64 UR4, c[0x0][0x3c8] ;  /* 0x00007900ff0477ac */ /* 0x000e220008000a00 */
[----:B------:R-:W-:Y:S01]  /*237b50*/  BSSY.RECONVERGENT B1, `(.L_x_13131) ;  /* 0x0000018000017945 */ /* 0x000fe20003800200 */
[----:B------:R-:W-:Y:S02]  /*237b60*/  IMAD.MOV.U32 R44, RZ, RZ, RZ ;  /* 0x000000ffff2c7224 */ /* 0x000fe400078e00ff */
[----:B------:R-:W-:Y:S02]  /*237b70*/  IMAD.MOV.U32 R57, RZ, RZ, RZ ;  /* 0x000000ffff397224 */ /* 0x000fe400078e00ff */
[----:B0-----:R-:W-:Y:S02]  /*237b80*/  IMAD.U32 R54, RZ, RZ, UR4 ;  /* 0x00000004ff367e24 */ /* 0x001fe4000f8e00ff */
[----:B------:R-:W-:-:S07]  /*237b90*/  IMAD.U32 R55, RZ, RZ, UR5 ;  /* 0x00000005ff377e24 */ /* 0x000fce000f8e00ff */
.L_x_13132:
        /* <DEDUP_REMOVED lines=20> */
.L_x_13131:
[----:B------:R-:W0:Y:S01]  /*237ce0*/  LDCU.64 UR4, c[0x0][0x3c8] ;  /* 0x00007900ff0477ac */ /* 0x000e220008000a00 */
[----:B------:R-:W-:Y:S01]  /*237cf0*/  BSSY.RECONVERGENT B1, `(.L_x_13133) ;  /* 0x0000018000017945 */ /* 0x000fe20003800200 */
[----:B------:R-:W-:Y:S02]  /*237d00*/  IMAD.MOV.U32 R55, RZ, RZ, RZ ;  /* 0x000000ffff377224 */ /* 0x000fe400078e00ff */
[----:B------:R-:W-:Y:S02]  /*237d10*/  IMAD.MOV.U32 R57, RZ, RZ, RZ ;  /* 0x000000ffff397224 */ /* 0x000fe400078e00ff */
[----:B0-----:R-:W-:Y:S02]  /*237d20*/  IMAD.U32 R53, RZ, RZ, UR4 ;  /* 0x00000004ff357e24 */ /* 0x001fe4000f8e00ff */
[----:B------:R-:W-:-:S07]  /*237d30*/  IMAD.U32 R54, RZ, RZ, UR5 ;  /* 0x00000005ff367e24 */ /* 0x000fce000f8e00ff */
.L_x_13134:
        /* <DEDUP_REMOVED lines=20> */
.L_x_13133:
        /* <DEDUP_REMOVED lines=9> */
.L_x_13136:
        /* <DEDUP_REMOVED lines=20> */
.L_x_13135:
[----:B------:R-:W0:Y:S01]  /*238050*/  LDCU.64 UR4, c[0x0][0x3c8] ;  /* 0x00007900ff0477ac */ /* 0x000e220008000a00 */
[----:B------:R-:W-:Y:S01]  /*238060*/  BSSY.RECONVERGENT B1, `(.L_x_13137) ;  /* 0x0000018000017945 */ /* 0x000fe20003800200 */
[----:B------:R-:W-:Y:S02]  /*238070*/  IMAD.MOV.U32 R50, RZ, RZ, RZ ;  /* 0x000000ffff327224 */ /* 0x000fe400078e00ff */
[----:B------:R-:W-:Y:S02]  /*238080*/  IMAD.MOV.U32 R55, RZ, RZ, RZ ;  /* 0x000000ffff377224 */ /* 0x000fe400078e00ff */
[----:B0-----:R-:W-:Y:S02]  /*238090*/  IMAD.U32 R54, RZ, RZ, UR4 ;  /* 0x00000004ff367e24 */ /* 0x001fe4000f8e00ff */
[----:B------:R-:W-:-:S07]  /*2380a0*/  IMAD.U32 R53, RZ, RZ, UR5 ;  /* 0x00000005ff357e24 */ /* 0x000fce000f8e00ff */
.L_x_13138:
        /* <DEDUP_REMOVED lines=20> */
.L_x_13137:
[----:B------:R-:W0:Y:S01]  /*2381f0*/  LDCU.64 UR4, c[0x0][0x3c8] ;  /* 0x00007900ff0477ac */ /* 0x000e220008000a00 */
[----:B------:R-:W-:Y:S01]  /*238200*/  BSSY.RECONVERGENT B1, `(.L_x_13139) ;  /* 0x0000018000017945 */ /* 0x000fe20003800200 */
[----:B------:R-:W-:Y:S02]  /*238210*/  IMAD.MOV.U32 R13, RZ, RZ, RZ ;  /* 0x000000ffff0d7224 */ /* 0x000fe400078e00ff */
[----:B------:R-:W-:Y:S02]  /*238220*/  IMAD.MOV.U32 R56, RZ, RZ, RZ ;  /* 0x000000ffff387224 */ /* 0x000fe400078e00ff */
[----:B0-----:R-:W-:Y:S02]  /*238230*/  IMAD.U32 R54, RZ, RZ, UR4 ;  /* 0x00000004ff367e24 */ /* 0x001fe4000f8e00ff */
[----:B------:R-:W-:-:S07]  /*238240*/  IMAD.U32 R55, RZ, RZ, UR5 ;  /* 0x00000005ff377e24 */ /* 0x000fce000f8e00ff */
.L_x_13140:
        /* <DEDUP_REMOVED lines=20> */
.L_x_13139:
[----:B------:R-:W0:Y:S01]  /*238390*/  LDCU.64 UR4, c[0x0][0x3c8] ;  /* 0x00007900ff0477ac */ /* 0x000e220008000a00 */
[----:B------:R-:W-:Y:S01]  /*2383a0*/  BSSY.RECONVERGENT B1, `(.L_x_13141) ;  /* 0x0000018000017945 */ /* 0x000fe20003800200 */
[----:B------:R-:W-:Y:S02]  /*2383b0*/  IMAD.MOV.U32 R44, RZ, RZ, RZ ;  /* 0x000000ffff2c7224 */ /* 0x000fe400078e00ff */
[----:B------:R-:W-:Y:S02]  /*2383c0*/  IMAD.MOV.U32 R57, RZ, RZ, RZ ;  /* 0x000000ffff397224 */ /* 0x000fe400078e00ff */
[----:B0-----:R-:W-:Y:S02]  /*2383d0*/  IMAD.U32 R54, RZ, RZ, UR4 ;  /* 0x00000004ff367e24 */ /* 0x001fe4000f8e00ff */
[----:B------:R-:W-:-:S07]  /*2383e0*/  IMAD.U32 R55, RZ, RZ, UR5 ;  /* 0x00000005ff377e24 */ /* 0x000fce000f8e00ff */
.L_x_13142:
        /* <DEDUP_REMOVED lines=20> */
.L_x_13141:
[----:B------:R-:W0:Y:S01]  /*238530*/  LDCU.64 UR4, c[0x0][0x3c8] ;  /* 0x00007900ff0477ac */ /* 0x000e220008000a00 */
[----:B------:R-:W-:Y:S01]  /*238540*/  BSSY.RECONVERGENT B1, `(.L_x_13143) ;  /* 0x0000018000017945 */ /* 0x000fe20003800200 */
[----:B------:R-:W-:Y:S02]  /*238550*/  IMAD.MOV.U32 R50, RZ, RZ, RZ ;  /* 0x000000ffff327224 */ /* 0x000fe400078e00ff */
[----:B------:R-:W-:Y:S02]  /*238560*/  IMAD.MOV.U32 R57, RZ, RZ, RZ ;  /* 0x000000ffff397224 */ /* 0x000fe400078e00ff */
[----:B0-----:R-:W-:Y:S02]  /*238570*/  IMAD.U32 R54, RZ, RZ, UR4 ;  /* 0x00000004ff367e24 */ /* 0x001fe4000f8e00ff */
[----:B------:R-:W-:-:S07]  /*238580*/  IMAD.U32 R55, RZ, RZ, UR5 ;  /* 0x00000005ff377e24 */ /* 0x000fce000f8e00ff */
.L_x_13144:
        /* <DEDUP_REMOVED lines=20> */
.L_x_13143:
[----:B------:R-:W0:Y:S01]  /*2386d0*/  LDCU.64 UR4, c[0x0][0x3c8] ;  /* 0x00007900ff0477ac */ /* 0x000e220008000a00 */
[----:B------:R-:W-:Y:S01]  /*2386e0*/  BSSY.RECONVERGENT B1, `(.L_x_13145) ;  /* 0x0000018000017945 */ /* 0x000fe20003800200 */
[----:B------:R-:W-:Y:S02]  /*2386f0*/  IMAD.MOV.U32 R13, RZ, RZ, RZ ;  /* 0x000000ffff0d7224 */ /* 0x000fe400078e00ff */
[----:B------:R-:W-:Y:S02]  /*238700*/  IMAD.MOV.U32 R56, RZ, RZ, RZ ;  /* 0x000000ffff387224 */ /* 0x000fe400078e00ff */
[----:B0-----:R-:W-:Y:S02]  /*238710*/  IMAD.U32 R54, RZ, RZ, UR4 ;  /* 0x00000004ff367e24 */ /* 0x001fe4000f8e00ff */
[----:B------:R-:W-:-:S07]  /*238720*/  IMAD.U32 R55, RZ, RZ, UR5 ;  /* 0x00000005ff377e24 */ /* 0x000fce000f8e00ff */
.L_x_13146:
        /* <DEDUP_REMOVED lines=20> */
.L_x_13145:
[----:B------:R-:W0:Y:S01]  /*238870*/  LDCU.64 UR4, c[0x0][0x3c8] ;  /* 0x00007900ff0477ac */ /* 0x000e220008000a00 */
[----:B------:R-:W-:Y:S01]  /*238880*/  BSSY.RECONVERGENT B1, `(.L_x_13147) ;  /* 0x0000018000017945 */ /* 0x000fe20003800200 */
[----:B------:R-:W-:Y:S02]  /*238890*/  IMAD.MOV.U32 R44, RZ, RZ, RZ ;  /* 0x000000ffff2c7224 */ /* 0x000fe400078e00ff */
[----:B------:R-:W-:Y:S02]  /*2388a0*/  IMAD.MOV.U32 R57, RZ, RZ, RZ ;  /* 0x000000ffff397224 */ /* 0x000fe400078e00ff */
[----:B0-----:R-:W-:Y:S02]  /*2388b0*/  IMAD.U32 R54, RZ, RZ, UR4 ;  /* 0x00000004ff367e24 */ /* 0x001fe4000f8e00ff */
[----:B------:R-:W-:-:S07]  /*2388c0*/  IMAD.U32 R55, RZ, RZ, UR5 ;  /* 0x00000005ff377e24 */ /* 0x000fce000f8e00ff */
.L_x_13148:
        /* <DEDUP_REMOVED lines=20> */
.L_x_13147:
[----:B------:R-:W0:Y:S01]  /*238a10*/  LDCU.64 UR4, c[0x0][0x3c8] ;  /* 0x00007900ff0477ac */ /* 0x000e220008000a00 */
[----:B------:R-:W-:Y:S01]  /*238a20*/  BSSY.RECONVERGENT B1, `(.L_x_13149) ;  /* 0x0000018000017945 */ /* 0x000fe20003800200 */
[----:B------:R-:W-:Y:S02]  /*238a30*/  IMAD.MOV.U32 R50, RZ, RZ, RZ ;  /* 0x000000ffff327224 */ /* 0x000fe400078e00ff */
[----:B------:R-:W-:Y:S02]  /*238a40*/  IMAD.MOV.U32 R57, RZ, RZ, RZ ;  /* 0x000000ffff397224 */ /* 0x000fe400078e00ff */
[----:B0-----:R-:W-:Y:S02]  /*238a50*/  IMAD.U32 R54, RZ, RZ, UR4 ;  /* 0x00000004ff367e24 */ /* 0x001fe4000f8e00ff */
[----:B------:R-:W-:-:S07]  /*238a60*/  IMAD.U32 R55, RZ, RZ, UR5 ;  /* 0x00000005ff377e24 */ /* 0x000fce000f8e00ff */
.L_x_13150:
        /* <DEDUP_REMOVED lines=20> */
.L_x_13149:
[----:B------:R-:W0:Y:S01]  /*238bb0*/  LDCU.64 UR4, c[0x0][0x3c8] ;  /* 0x00007900ff0477ac */ /* 0x000e220008000a00 */
[----:B------:R-:W-:Y:S01]  /*238bc0*/  BSSY.RECONVERGENT B1, `(.L_x_13151) ;  /* 0x0000018000017945 */ /* 0x000fe20003800200 */
[----:B------:R-:W-:Y:S02]  /*238bd0*/  IMAD.MOV.U32 R13, RZ, RZ, RZ ;  /* 0x000000ffff0d7224 */ /* 0x000fe400078e00ff */
[----:B------:R-:W-:Y:S02]  /*238be0*/  IMAD.MOV.U32 R56, RZ, RZ, RZ ;  /* 0x000000ffff387224 */ /* 0x000fe400078e00ff */
[----:B0-----:R-:W-:Y:S02]  /*238bf0*/  IMAD.U32 R54, RZ, RZ, UR4 ;  /* 0x00000004ff367e24 */ /* 0x001fe4000f8e00ff */
[----:B------:R-:W-:-:S07]  /*238c00*/  IMAD.U32 R55, RZ, RZ, UR5 ;  /* 0x00000005ff377e24 */ /* 0x000fce000f8e00ff */
.L_x_13152:
        /* <DEDUP_REMOVED lines=20> */
.L_x_13151:
[----:B------:R-:W0:Y:S01]  /*238d50*/  LDCU.64 UR4, c[0x0][0x3c8] ;  /* 0x00007900ff0477ac */ /* 0x000e220008000a00 */
[----:B------:R-:W-:Y:S01]  /*238d60*/  BSSY.RECONVERGENT B1, `(.L_x_13153) ;  /* 0x0000018000017945 */ /* 0x000fe20003800200 */
[----:B------:R-:W-:Y:S02]  /*238d70*/  IMAD.MOV.U32 R44, RZ, RZ, RZ ;  /* 0x000000ffff2c7224 */ /* 0x000fe400078e00ff */
[----:B------:R-:W-:Y:S02]  /*238d80*/  IMAD.MOV.U32 R57, RZ, RZ, RZ ;  /* 0x000000ffff397224 */ /* 0x000fe400078e00ff */
[----:B0-----:R-:W-:Y:S02]  /*238d90*/  IMAD.U32 R54, RZ, RZ, UR4 ;  /* 0x00000004ff367e24 */ /* 0x001fe4000f8e00ff */
[----:B------:R-:W-:-:S07]  /*238da0*/  IMAD.U32 R55, RZ, RZ, UR5 ;  /* 0x00000005ff377e24 */ /* 0x000fce000f8e00ff */
.L_x_13154:
        /* <DEDUP_REMOVED lines=20> */
.L_x_13153:
[----:B------:R-:W0:Y:S01]  /*238ef0*/  LDCU.64 UR4, c[0x0][0x3c8] ;  /* 0x00007900ff0477ac */ /* 0x000e220008000a00 */
[----:B------:R-:W-:Y:S01]  /*238f00*/  BSSY.RECONVERGENT B1, `(.L_x_13155) ;  /* 0x0000018000017945 */ /* 0x000fe20003800200 */
[----:B------:R-:W-:Y:S02]  /*238f10*/  IMAD.MOV.U32 R50, RZ, RZ, RZ ;  /* 0x000000ffff327224 */ /* 0x000fe400078e00ff */
[----:B------:R-:W-:Y:S02]  /*238f20*/  IMAD.MOV.U32 R57, RZ, RZ, RZ ;  /* 0x000000ffff397224 */ /* 0x000fe400078e00ff */
[----:B0-----:R-:W-:Y:S02]  /*238f30*/  IMAD.U32 R54, RZ, RZ, UR4 ;  /* 0x00000004ff367e24 */ /* 0x001fe4000f8e00ff */
[----:B------:R-:W-:-:S07]  /*238f40*/  IMAD.U32 R55, RZ, RZ, UR5 ;  /* 0x00000005ff377e24 */ /* 0x000fce000f8e00ff */
.L_x_13156:
        /* <DEDUP_REMOVED lines=20> */
.L_x_13155:
[----:B------:R-:W0:Y:S01]  /*239090*/  LDCU.64 UR4, c[0x0][0x3c8] ;  /* 0x00007900ff0477ac */ /* 0x000e220008000a00 */
[----:B------:R-:W-:Y:S01]  /*2390a0*/  BSSY.RECONVERGENT B1, `(.L_x_13157) ;  /* 0x0000018000017945 */ /* 0x000fe20003800200 */
[----:B------:R-:W-:Y:S02]  /*2390b0*/  IMAD.MOV.U32 R13, RZ, RZ, RZ ;  /* 0x000000ffff0d7224 */ /* 0x000fe400078e00ff */
[----:B------:R-:W-:Y:S02]  /*2390c0*/  IMAD.MOV.U32 R56, RZ, RZ, RZ ;  /* 0x000000ffff387224 */ /* 0x000fe400078e00ff */
[----:B0-----:R-:W-:Y:S02]  /*2390d0*/  IMAD.U32 R54, RZ, RZ, UR4 ;  /* 0x00000004ff367e24 */ /* 0x001fe4000f8e00ff */
[----:B------:R-:W-:-:S07]  /*2390e0*/  IMAD.U32 R55, RZ, RZ, UR5 ;  /* 0x00000005ff377e24 */ /* 0x000fce000f8e00ff */
.L_x_13158:
        /* <DEDUP_REMOVED lines=20> */
.L_x_13157:
[----:B------:R-:W0:Y:S01]  /*239230*/  LDCU.64 UR4, c[0x0][0x3c8] ;  /* 0x00007900ff0477ac */ /* 0x000e220008000a00 */
[----:B------:R-:W-:Y:S01]  /*239240*/  BSSY.RECONVERGENT B1, `(.L_x_13159) ;  /* 0x0000018000017945 */ /* 0x000fe20003800200 */
[----:B------:R-:W-:Y:S02]  /*239250*/  IMAD.MOV.U32 R44, RZ, RZ, RZ ;  /* 0x000000ffff2c7224 */ /* 0x000fe400078e00ff */
[----:B------:R-:W-:Y:S02]  /*239260*/  IMAD.MOV.U32 R57, RZ, RZ, RZ ;  /* 0x000000ffff397224 */ /* 0x000fe400078e00ff */
[----:B0-----:R-:W-:Y:S02]  /*239270*/  IMAD.U32 R54, RZ, RZ, UR4 ;  /* 0x00000004ff367e24 */ /* 0x001fe4000f8e00ff */
[----:B------:R-:W-:-:S07]  /*239280*/  IMAD.U32 R55, RZ, RZ, UR5 ;  /* 0x00000005ff377e24 */ /* 0x000fce000f8e00ff */
.L_x_13160:
        /* <DEDUP_REMOVED lines=20> */
.L_x_13159:
[----:B------:R-:W0:Y:S01]  /*2393d0*/  LDCU.64 UR4, c[0x0][0x3c8] ;  /* 0x00007900ff0477ac */ /* 0x000e220008000a00 */
[----:B------:R-:W-:Y:S01]  /*2393e0*/  BSSY.RECONVERGENT B1, `(.L_x_13161) ;  /* 0x0000018000017945 */ /* 0x000fe20003800200 */
[----:B------:R-:W-:Y:S02]  /*2393f0*/  IMAD.MOV.U32 R50, RZ, RZ, RZ ;  /* 0x000000ffff327224 */ /* 0x000fe400078e00ff */
[----:B------:R-:W-:Y:S02]  /*239400*/  IMAD.MOV.U32 R57, RZ, RZ, RZ ;  /* 0x000000ffff397224 */ /* 0x000fe400078e00ff */
[----:B0-----:R-:W-:Y:S02]  /*239410*/  IMAD.U32 R54, RZ, RZ, UR4 ;  /* 0x00000004ff367e24 */ /* 0x001fe4000f8e00ff */
[----:B------:R-:W-:-:S07]  /*239420*/  IMAD.U32 R55, RZ, RZ, UR5 ;  /* 0x00000005ff377e24 */ /* 0x000fce000f8e00ff */
.L_x_13162:
        /* <DEDUP_REMOVED lines=20> */
.L_x_13161:
[----:B------:R-:W0:Y:S01]  /*239570*/  LDCU.64 UR4, c[0x0][0x3c8] ;  /* 0x00007900ff0477ac */ /* 0x000e220008000a00 */
[----:B------:R-:W-:Y:S01]  /*239580*/  BSSY.RECONVERGENT B1, `(.L_x_13163) ;  /* 0x0000018000017945 */ /* 0x000fe20003800200 */
[----:B------:R-:W-:Y:S02]  /*239590*/  IMAD.MOV.U32 R13, RZ, RZ, RZ ;  /* 0x000000ffff0d7224 */ /* 0x000fe400078e00ff */
[----:B------:R-:W-:Y:S02]  /*2395a0*/  IMAD.MOV.U32 R56, RZ, RZ, RZ ;  /* 0x000000ffff387224 */ /* 0x000fe400078e00ff */
[----:B0-----:R-:W-:Y:S02]  /*2395b0*/  IMAD.U32 R54, RZ, RZ, UR4 ;  /* 0x00000004ff367e24 */ /* 0x001fe4000f8e00ff */
[----:B------:R-:W-:-:S07]  /*2395c0*/  IMAD.U32 R55, RZ, RZ, UR5 ;  /* 0x00000005ff377e24 */ /* 0x000fce000f8e00ff */
.L_x_13164:
        /* <DEDUP_REMOVED lines=20> */
.L_x_13163:
[----:B------:R-:W0:Y:S01]  /*239710*/  LDCU.64 UR4, c[0x0][0x3c8] ;  /* 0x00007900ff0477ac */ /* 0x000e220008000a00 */
[----:B------:R-:W-:Y:S01]  /*239720*/  BSSY.RECONVERGENT B1, `(.L_x_13165) ;  /* 0x0000018000017945 */ /* 0x000fe20003800200 */
[----:B------:R-:W-:Y:S02]  /*239730*/  IMAD.MOV.U32 R44, RZ, RZ, RZ ;  /* 0x000000ffff2c7224 */ /* 0x000fe400078e00ff */
[----:B------:R-:W-:Y:S02]  /*239740*/  IMAD.MOV.U32 R57, RZ, RZ, RZ ;  /* 0x000000ffff397224 */ /* 0x000fe400078e00ff */
[----:B0-----:R-:W-:Y:S02]  /*239750*/  IMAD.U32 R54, RZ, RZ, UR4 ;  /* 0x00000004ff367e24 */ /* 0x001fe4000f8e00ff */
[----:B------:R-:W-:-:S07]  /*239760*/  IMAD.U32 R55, RZ, RZ, UR5 ;  /* 0x00000005ff377e24 */ /* 0x000fce000f8e00ff */
.L_x_13166:
        /* <DEDUP_REMOVED lines=20> */
.L_x_13165:
[----:B------:R-:W0:Y:S01]  /*2398b0*/  LDCU.64 UR4, c[0x0][0x3c8] ;  /* 0x00007900ff0477ac */ /* 0x000e220008000a00 */
[----:B------:R-:W-:Y:S01]  /*2398c0*/  BSSY.RECONVERGENT B1, `(.L_x_13167) ;  /* 0x0000018000017945 */ /* 0x000fe20003800200 */
[----:B------:R-:W-:Y:S02]  /*2398d0*/  IMAD.MOV.U32 R50, RZ, RZ, RZ ;  /* 0x000000ffff327224 */ /* 0x000fe400078e00ff */
[----:B------:R-:W-:Y:S02]  /*2398e0*/  IMAD.MOV.U32 R57, RZ, RZ, RZ ;  /* 0x000000ffff397224 */ /* 0x000fe400078e00ff */
[----:B0-----:R-:W-:Y:S02]  /*2398f0*/  IMAD.U32 R54, RZ, RZ, UR4 ;  /* 0x00000004ff367e24 */ /* 0x001fe4000f8e00ff */
[----:B------:R-:W-:-:S07]  /*239900*/  IMAD.U32 R55, RZ, RZ, UR5 ;  /* 0x00000005ff377e24 */ /* 0x000fce000f8e00ff */
.L_x_13168:
        /* <DEDUP_REMOVED lines=20> */
.L_x_13167:
[----:B------:R-:W0:Y:S01]  /*239a50*/  LDCU.64 UR4, c[0x0][0x3c8] ;  /* 0x00007900ff0477ac */ /* 0x000e220008000a00 */
[----:B------:R-:W-:Y:S01]  /*239a60*/  BSSY.RECONVERGENT B1, `(.L_x_13169) ;  /* 0x0000018000017945 */ /* 0x000fe20003800200 */
[----:B------:R-:W-:Y:S02]  /*239a70*/  IMAD.MOV.U32 R13, RZ, RZ, RZ ;  /* 0x000000ffff0d7224 */ /* 0x000fe400078e00ff */
[----:B------:R-:W-:Y:S02]  /*239a80*/  IMAD.MOV.U32 R56, RZ, RZ, RZ ;  /* 0x000000ffff387224 */ /* 0x000fe400078e00ff */
[----:B0-----:R-:W-:Y:S02]  /*239a90*/  IMAD.U32 R54, RZ, RZ, UR4 ;  /* 0x00000004ff367e24 */ /* 0x001fe4000f8e00ff */
[----:B------:R-:W-:-:S07]  /*239aa0*/  IMAD.U32 R55, RZ, RZ, UR5 ;  /* 0x00000005ff377e24 */ /* 0x000fce000f8e00ff */
.L_x_13170:
        /* <DEDUP_REMOVED lines=20> */
.L_x_13169:
[----:B------:R-:W0:Y:S01]  /*239bf0*/  LDCU.64 UR4, c[0x0][0x3c8] ;  /* 0x00007900ff0477ac */ /* 0x000e220008000a00 */
[----:B------:R-:W-:Y:S01]  /*239c00*/  BSSY.RECONVERGENT B1, `(.L_x_13171) ;  /* 0x0000018000017945 */ /* 0x000fe20003800200 */
[----:B------:R-:W-:Y:S02]  /*239c10*/  IMAD.MOV.U32 R44, RZ, RZ, RZ ;  /* 0x000000ffff2c7224 */ /* 0x000fe400078e00ff */
[----:B------:R-:W-:Y:S02]  /*239c20*/  IMAD.MOV.U32 R57, RZ, RZ, RZ ;  /* 0x000000ffff397224 */ /* 0x000fe400078e00ff */
[----:B0-----:R-:W-:Y:S02]  /*239c30*/  IMAD.U32 R54, RZ, RZ, UR4 ;  /* 0x00000004ff367e24 */ /* 0x001fe4000f8e00ff */
[----:B------:R-:W-:-:S07]  /*239c40*/  IMAD.U32 R55, RZ, RZ, UR5 ;  /* 0x00000005ff377e24 */ /* 0x000fce000f8e00ff */
.L_x_13172:
        /* <DEDUP_REMOVED lines=20> */
.L_x_13171:
[----:B------:R-:W0:Y:S01]  /*239d90*/  LDCU.64 UR4, c[0x0][0x3c8] ;  /* 0x00007900ff0477ac */ /* 0x000e220008000a00 */
[----:B------:R-:W-:Y:S01]  /*239da0*/  BSSY.RECONVERGENT B1, `(.L_x_13173) ;  /* 0x0000018000017945 */ /* 0x000fe20003800200 */
[----:B------:R-:W-:Y:S02]  /*239db0*/  IMAD.MOV.U32 R55, RZ, RZ, RZ ;  /* 0x000000ffff377224 */ /* 0x000fe400078e00ff */
[----:B------:R-:W-:Y:S02]  /*239dc0*/  IMAD.MOV.U32 R57, RZ, RZ, RZ ;  /* 0x000000ffff397224 */ /* 0x000fe400078e00ff */
[----:B0-----:R-:W-:Y:S02]  /*239dd0*/  IMAD.U32 R53, RZ, RZ, UR4 ;  /* 0x00000004ff357e24 */ /* 0x001fe4000f8e00ff */
[----:B------:R-:W-:-:S07]  /*239de0*/  IMAD.U32 R54, RZ, RZ, UR5 ;  /* 0x00000005ff367e24 */ /* 0x000fce000f8e00ff */
.L_x_13174:
        /* <DEDUP_REMOVED lines=20> */
.L_x_13173:
        /* <DEDUP_REMOVED lines=9> */
.L_x_13176:
        /* <DEDUP_REMOVED lines=20> */
.L_x_13175:
[----:B------:R-:W0:Y:S01]  /*23a100*/  LDCU.64 UR4, c[0x0][0x3c8] ;  /* 0x00007900ff0477ac */ /* 0x000e220008000a00 */
[----:B------:R-:W-:Y:S01]  /*23a110*/  BSSY.RECONVERGENT B1, `(.L_x_13177) ;  /* 0x0000018000017945 */ /* 0x000fe20003800200 */
[----:B------:R-:W-:Y:S02]  /*23a120*/  IMAD.MOV.U32 R50, RZ, RZ, RZ ;  /* 0x000000ffff327224 */ /* 0x000fe400078e00ff */
[----:B------:R-:W-:Y:S02]  /*23a130*/  IMAD.MOV.U32 R55, RZ, RZ, RZ ;  /* 0x000000ffff377224 */ /* 0x000fe400078e00ff */
[----:B0-----:R-:W-:Y:S02]  /*23a140*/  IMAD.U32 R54, RZ, RZ, UR4 ;  /* 0x00000004ff367e24 */ /* 0x001fe4000f8e00ff */
[----:B------:R-:W-:-:S07]  /*23a150*/  IMAD.U32 R53, RZ, RZ, UR5 ;  /* 0x00000005ff357e24 */ /* 0x000fce000f8e00ff */
.L_x_13178:
        /* <DEDUP_REMOVED lines=20> */
.L_x_13177:
[----:B------:R-:W0:Y:S01]  /*23a2a0*/  LDCU.64 UR4, c[0x0][0x3c8] ;  /* 0x00007900ff0477ac */ /* 0x000e220008000a00 */
[----:B------:R-:W-:Y:S01]  /*23a2b0*/  BSSY.RECONVERGENT B1, `(.L_x_13179) ;  /* 0x0000018000017945 */ /* 0x000fe20003800200 */
[----:B------:R-:W-:Y:S02]  /*23a2c0*/  IMAD.MOV.U32 R15, RZ, RZ, RZ ;  /* 0x000000ffff0f7224 */ /* 0x000fe400078e00ff */
[----:B------:R-:W-:Y:S02]  /*23a2d0*/  IMAD.MOV.U32 R56, RZ, RZ, RZ ;  /* 0x000000ffff387224 */ /* 0x000fe400078e00ff */
[----:B0-----:R-:W-:Y:S02]  /*23a2e0*/  IMAD.U32 R54, RZ, RZ, UR4 ;  /* 0x00000004ff367e24 */ /* 0x001fe4000f8e00ff */
[----:B------:R-:W-:-:S07]  /*23a2f0*/  IMAD.U32 R55, RZ, RZ, UR5 ;  /* 0x00000005ff377e24 */ /* 0x000fce000f8e00ff */
.L_x_13180:
        /* <DEDUP_REMOVED lines=20> */
.L_x_13179:
[----:B------:R-:W0:Y:S01]  /*23a440*/  LDCU.64 UR4, c[0x0][0x3c8] ;  /* 0x00007900ff0477ac */ /* 0x000e220008000a00 */
[----:B------:R-:W-:Y:S01]  /*23a450*/  BSSY.RECONVERGENT B1, `(.L_x_13181) ;  /* 0x0000018000017945 */ /* 0x000fe20003800200 */
[----:B------:R-:W-:Y:S02]  /*23a460*/  IMAD.MOV.U32 R44, RZ, RZ, RZ ;  /* 0x000000ffff2c7224 */ /* 0x000fe400078e00ff */
[----:B------:R-:W-:Y:S02]  /*23a470*/  IMAD.MOV.U32 R57, RZ, RZ, RZ ;  /* 0x000000ffff397224 */ /* 0x000fe400078e00ff */
[----:B0-----:R-:W-:Y:S02]  /*23a480*/  IMAD.U32 R54, RZ, RZ, UR4 ;  /* 0x00000004ff367e24 */ /* 0x001fe4000f8e00ff */
[----:B------:R-:W-:-:S07]  /*23a490*/  IMAD.U32 R55, RZ, RZ, UR5 ;  /* 0x00000005ff377e24 */ /* 0x000fce000f8e00ff */
.L_x_13182:
        /* <DEDUP_REMOVED lines=20> */
.L_x_13181:
[----:B------:R-:W0:Y:S01]  /*23a5e0*/  LDCU.64 UR4, c[0x0][0x3c8] ;  /* 0x00007900ff0477ac */ /* 0x000e220008000a00 */
[----:B------:R-:W-:Y:S01]  /*23a5f0*/  BSSY.RECONVERGENT B1, `(.L_x_13183) ;  /* 0x0000018000017945 */ /* 0x000fe20003800200 */
[----:B------:R-:W-:Y:S02]  /*23a600*/  IMAD.MOV.U32 R50, RZ, RZ, RZ ;  /* 0x000000ffff327224 */ /* 0x000fe400078e00ff */
[----:B------:R-:W-:Y:S02]  /*23a610*/  IMAD.MOV.U32 R57, RZ, RZ, RZ ;  /* 0x000000ffff397224 */ /* 0x000fe400078e00ff */
[----:B0-----:R-:W-:Y:S02]  /*23a620*/  IMAD.U32 R54, RZ, RZ, UR4 ;  /* 0x00000004ff367e24 */ /* 0x001fe4000f8e00ff */
[----:B------:R-:W-:-:S07]  /*23a630*/  IMAD.U32 R55, RZ, RZ, UR5 ;  /* 0x00000005ff377e24 */ /* 0x000fce000f8e00ff */
.L_x_13184:
        /* <DEDUP_REMOVED lines=20> */
.L_x_13183:
[----:B------:R-:W0:Y:S01]  /*23a780*/  LDCU.64 UR4, c[0x0][0x3c8] ;  /* 0x00007900ff0477ac */ /* 0x000e220008000a00 */
[----:B------:R-:W-:Y:S01]  /*23a790*/  BSSY.RECONVERGENT B1, `(.L_x_13185) ;  /* 0x0000018000017945 */ /* 0x000fe20003800200 */
[----:B------:R-:W-:Y:S02]  /*23a7a0*/  IMAD.MOV.U32 R15, RZ, RZ, RZ ;  /* 0x000000ffff0f7224 */ /* 0x000fe400078e00ff */
[----:B------:R-:W-:Y:S02]  /*23a7b0*/  IMAD.MOV.U32 R56, RZ, RZ, RZ ;  /* 0x000000ffff387224 */ /* 0x000fe400078e00ff */
[----:B0-----:R-:W-:Y:S02]  /*23a7c0*/  IMAD.U32 R54, RZ, RZ, UR4 ;  /* 0x00000004ff367e24 */ /* 0x001fe4000f8e00ff */
[----:B------:R-:W-:-:S07]  /*23a7d0*/  IMAD.U32 R55, RZ, RZ, UR5 ;  /* 0x00000005ff377e24 */ /* 0x000fce000f8e00ff */
.L_x_13186:
        /* <DEDUP_REMOVED lines=20> */
.L_x_13185:
[----:B------:R-:W0:Y:S01]  /*23a920*/  LDCU.64 UR4, c[0x0][0x3c8] ;  /* 0x00007900ff0477ac */ /* 0x000e220008000a00 */
[----:B------:R-:W-:Y:S01]  /*23a930*/  BSSY.RECONVERGENT B1, `(.L_x_13187) ;  /* 0x0000018000017945 */ /* 0x000fe20003800200 */
[----:B------:R-:W-:Y:S02]  /*23a940*/  IMAD.MOV.U32 R44, RZ, RZ, RZ ;  /* 0x000000ffff2c7224 */ /* 0x000fe400078e00ff */
[----:B------:R-:W-:Y:S02]  /*23a950*/  IMAD.MOV.U32 R57, RZ, RZ, RZ ;  /* 0x000000ffff397224 */ /* 0x000fe400078e00ff */
[----:B0-----:R-:W-:Y:S02]  /*23a960*/  IMAD.U32 R54, RZ, RZ, UR4 ;  /* 0x00000004ff367e24 */ /* 0x001fe4000f8e00ff */
[----:B------:R-:W-:-:S07]  /*23a970*/  IMAD.U32 R55, RZ, RZ, UR5 ;  /* 0x00000005ff377e24 */ /* 0x000fce000f8e00ff */
.L_x_13188:
        /* <DEDUP_REMOVED lines=20> */
.L_x_13187:
[----:B------:R-:W0:Y:S01]  /*23aac0*/  LDCU.64 UR4, c[0x0][0x3c8] ;  /* 0x00007900ff0477ac */ /* 0x000e220008000a00 */
[----:B------:R-:W-:Y:S01]  /*23aad0*/  BSSY.RECONVERGENT B1, `(.L_x_13189) ;  /* 0x0000018000017945 */ /* 0x000fe20003800200 */
[----:B------:R-:W-:Y:S02]  /*23aae0*/  IMAD.MOV.U32 R50, RZ, RZ, RZ ;  /* 0x000000ffff327224 */ /* 0x000fe400078e00ff */
[----:B------:R-:W-:Y:S02]  /*23aaf0*/  IMAD.MOV.U32 R57, RZ, RZ, RZ ;  /* 0x000000ffff397224 */ /* 0x000fe400078e00ff */
[----:B0-----:R-:W-:Y:S02]  /*23ab00*/  IMAD.U32 R54, RZ, RZ, UR4 ;  /* 0x00000004ff367e24 */ /* 0x001fe4000f8e00ff */
[----:B------:R-:W-:-:S07]  /*23ab10*/  IMAD.U32 R55, RZ, RZ, UR5 ;  /* 0x00000005ff377e24 */ /* 0x000fce000f8e00ff */
.L_x_13190:
        /* <DEDUP_REMOVED lines=20> */
.L_x_13189:
[----:B------:R-:W0:Y:S01]  /*23ac60*/  LDCU.64 UR4, c[0x0][0x3c8] ;  /* 0x00007900ff0477ac */ /* 0x000e220008000a00 */
[----:B------:R-:W-:Y:S01]  /*23ac70*/  BSSY.RECONVERGENT B1, `(.L_x_13191) ;  /* 0x0000018000017945 */ /* 0x000fe20003800200 */
[----:B------:R-:W-:Y:S02]  /*23ac80*/  IMAD.MOV.U32 R15, RZ, RZ, RZ ;  /* 0x000000ffff0f7224 */ /* 0x000fe400078e00ff */
[----:B------:R-:W-:Y:S02]  /*23ac90*/  IMAD.MOV.U32 R56, RZ, RZ, RZ ;  /* 0x000000ffff387224 */ /* 0x000fe400078e00ff */
[----:B0-----:R-:W-:Y:S02]  /*23aca0*/  IMAD.U32 R54, RZ, RZ, UR4 ;  /* 0x00000004ff367e24 */ /* 0x001fe4000f8e00ff */
[----:B------:R-:W-:-:S07]  /*23acb0*/  IMAD.U32 R55, RZ, RZ, UR5 ;  /* 0x00000005ff377e24 */ /* 0x000fce000f8e00ff */
.L_x_13192:
        /* <DEDUP_REMOVED lines=20> */
.L_x_13191:
[----:B------:R-:W0:Y:S01]  /*23ae00*/  LDCU.64 UR4, c[0x0][0x3c8] ;  /* 0x00007900ff0477ac */ /* 0x000e220008000a00 */
[----:B------:R-:W-:Y:S01]  /*23ae10*/  BSSY.RECONVERGENT B1, `(.L_x_13193) ;  /* 0x0000018000017945 */ /* 0x000fe20003800200 */
[----:B------:R-:W-:Y:S02]  /*23ae20*/  IMAD.MOV.U32 R44, RZ, RZ, RZ ;  /* 0x000000ffff2c7224 */ /* 0x000fe400078e00ff */
[----:B------:R-:W-:Y:S02]  /*23ae30*/  IMAD.MOV.U32 R57, RZ, RZ, RZ ;  /* 0x000000ffff397224 */ /* 0x000fe400078e00ff */
[----:B0-----:R-:W-:Y:S02]  /*23ae40*/  IMAD.U32 R54, RZ, RZ, UR4 ;  /* 0x00000004ff367e24 */ /* 0x001fe4000f8e00ff */
[----:B------:R-:W-:-:S07]  /*23ae50*/  IMAD.U32 R55, RZ, RZ, UR5 ;  /* 0x00000005ff377e24 */ /* 0x000fce000f8e00ff */
.L_x_13194:
        /* <DEDUP_REMOVED lines=20> */
.L_x_13193:
[----:B------:R-:W0:Y:S01]  /*23afa0*/  LDCU.64 UR4, c[0x0][0x3c8] ;  /* 0x00007900ff0477ac */ /* 0x000e220008000a00 */
[----:B------:R-:W-:Y:S01]  /*23afb0*/  BSSY.RECONVERGENT B1, `(.L_x_13195) ;  /* 0x0000018000017945 */ /* 0x000fe20003800200 */
[----:B------:R-:W-:Y:S02]  /*23afc0*/  IMAD.MOV.U32 R50, RZ, RZ, RZ ;  /* 0x000000ffff327224 */ /* 0x000fe400078e00ff */
[----:B------:R-:W-:Y:S02]  /*23afd0*/  IMAD.MOV.U32 R57, RZ, RZ, RZ ;  /* 0x000000ffff397224 */ /* 0x000fe400078e00ff */
[----:B0-----:R-:W-:Y:S02]  /*23afe0*/  IMAD.U32 R54, RZ, RZ, UR4 ;  /* 0x00000004ff367e24 */ /* 0x001fe4000f8e00ff */
[----:B------:R-:W-:-:S07]  /*23aff0*/  IMAD.U32 R55, RZ, RZ, UR5 ;  /* 0x00000005ff377e24 */ /* 0x000fce000f8e00ff */
.L_x_13196:
        /* <DEDUP_REMOVED lines=20> */
.L_x_13195:
[----:B------:R-:W0:Y:S01]  /*23b140*/  LDCU.64 UR4, c[0x0][0x3c8] ;  /* 0x00007900ff0477ac */ /* 0x000e220008000a00 */
[----:B------:R-:W-:Y:S01]  /*23b150*/  BSSY.RECONVERGENT B1, `(.L_x_13197) ;  /* 0x0000018000017945 */ /* 0x000fe20003800200 */
[----:B------:R-:W-:Y:S02]  /*23b160*/  IMAD.MOV.U32 R15, RZ, RZ, RZ ;  /* 0x000000ffff0f7224 */ /* 0x000fe400078e00ff */
[----:B------:R-:W-:Y:S02]  /*23b170*/  IMAD.MOV.U32 R56, RZ, RZ, RZ ;  /* 0x000000ffff387224 */ /* 0x000fe400078e00ff */
[----:B0-----:R-:W-:Y:S02]  /*23b180*/  IMAD.U32 R54, RZ, RZ, UR4 ;  /* 0x00000004ff367e24 */ /* 0x001fe4000f8e00ff */
[----:B------:R-:W-:-:S07]  /*23b190*/  IMAD.U32 R55, RZ, RZ, UR5 ;  /* 0x00000005ff377e24 */ /* 0x000fce000f8e00ff */
.L_x_13198:
        /* <DEDUP_REMOVED lines=20> */
.L_x_13197:
[----:B------:R-:W0:Y:S01]  /*23b2e0*/  LDCU.64 UR4, c[0x0][0x3c8] ;  /* 0x00007900ff0477ac */ /* 0x000e220008000a00 */
[----:B------:R-:W-:Y:S01]  /*23b2f0*/  BSSY.RECONVERGENT B1, `(.L_x_13199) ;  /* 0x0000018000017945 */ /* 0x000fe20003800200 */
[----:B------:R-:W-:Y:S02]  /*23b300*/  IMAD.MOV.U32 R44, RZ, RZ, RZ ;  /* 0x000000ffff2c7224 */ /* 0x000fe400078e00ff */
[----:B------:R-:W-:Y:S02]  /*23b310*/  IMAD.MOV.U32 R57, RZ, RZ, RZ ;  /* 0x000000ffff397224 */ /* 0x000fe400078e00ff */
[----:B0-----:R-:W-:Y:S02]  /*23b320*/  IMAD.U32 R54, RZ, RZ, UR4 ;  /* 0x00000004ff367e24 */ /* 0x001fe4000f8e00ff */
[----:B------:R-:W-:-:S07]  /*23b330*/  IMAD.U32 R55, RZ, RZ, UR5 ;  /* 0x00000005ff377e24 */ /* 0x000fce000f8e00ff */
.L_x_13200:
        /* <DEDUP_REMOVED lines=20> */
.L_x_13199:
[----:B------:R-:W0:Y:S01]  /*23b480*/  LDCU.64 UR4, c[0x0][0x3c8] ;  /* 0x00007900ff0477ac */ /* 0x000e220008000a00 */
[----:B------:R-:W-:Y:S01]  /*23b490*/  BSSY.RECONVERGENT B1, `(.L_x_13201) ;  /* 0x0000018000017945 */ /* 0x000fe20003800200 */
[----:B------:R-:W-:Y:S02]  /*23b4a0*/  IMAD.MOV.U32 R50, RZ, RZ, RZ ;  /* 0x000000ffff327224 */ /* 0x000fe400078e00ff */
[----:B------:R-:W-:Y:S02]  /*23b4b0*/  IMAD.MOV.U32 R57, RZ, RZ, RZ ;  /* 0x000000ffff397224 */ /* 0x000fe400078e00ff */
[----:B0-----:R-:W-:Y:S02]  /*23b4c0*/  IMAD.U32 R54, RZ, RZ, UR4 ;  /* 0x00000004ff367e24 */ /* 0x001fe4000f8e00ff */
[----:B------:R-:W-:-:S07]  /*23b4d0*/  IMAD.U32 R55, RZ, RZ, UR5 ;  /* 0x00000005ff377e24 */ /* 0x000fce000f8e00ff */
.L_x_13202:
        /* <DEDUP_REMOVED lines=20> */
.L_x_13201:
[----:B------:R-:W0:Y:S01]  /*23b620*/  LDCU.64 UR4, c[0x0][0x3c8] ;  /* 0x00007900ff0477ac */ /* 0x000e220008000a00 */
[----:B------:R-:W-:Y:S01]  /*23b630*/  BSSY.RECONVERGENT B1, `(.L_x_13203) ;  /* 0x0000018000017945 */ /* 0x000fe20003800200 */
[----:B------:R-:W-:Y:S02]  /*23b640*/  IMAD.MOV.U32 R15, RZ, RZ, RZ ;  /* 0x000000ffff0f7224 */ /* 0x000fe400078e00ff */
[----:B------:R-:W-:Y:S02]  /*23b650*/  IMAD.MOV.U32 R56, RZ, RZ, RZ ;  /* 0x000000ffff387224 */ /* 0x000fe400078e00ff */
[----:B0-----:R-:W-:Y:S02]  /*23b660*/  IMAD.U32 R54, RZ, RZ, UR4 ;  /* 0x00000004ff367e24 */ /* 0x001fe4000f8e00ff */
[----:B------:R-:W-:-:S07]  /*23b670*/  IMAD.U32 R55, RZ, RZ, UR5 ;  /* 0x00000005ff377e24 */ /* 0x000fce000f8e00ff */
.L_x_13204:
        /* <DEDUP_REMOVED lines=20> */
.L_x_13203:
[----:B------:R-:W0:Y:S01]  /*23b7c0*/  LDCU.64 UR4, c[0x0][0x3c8] ;  /* 0x00007900ff0477ac */ /* 0x000e220008000a00 */
[----:B------:R-:W-:Y:S01]  /*23b7d0*/  BSSY.RECONVERGENT B1, `(.L_x_13205) ;  /* 0x0000018000017945 */ /* 0x000fe20003800200 */
[----:B------:R-:W-:Y:S02]  /*23b7e0*/  IMAD.MOV.U32 R44, RZ, RZ, RZ ;  /* 0x000000ffff2c7224 */ /* 0x000fe400078e00ff */
[----:B------:R-:W-:Y:S02]  /*23b7f0*/  IMAD.MOV.U32 R57, RZ, RZ, RZ ;  /* 0x000000ffff397224 */ /* 0x000fe400078e00ff */
[----:B0-----:R-:W-:Y:S02]  /*23b800*/  IMAD.U32 R54, RZ, RZ, UR4 ;  /* 0x00000004ff367e24 */ /* 0x001fe4000f8e00ff */
[----:B------:R-:W-:-:S07]  /*23b810*/  IMAD.U32 R55, RZ, RZ, UR5 ;  /* 0x00000005ff377e24 */ /* 0x000fce000f8e00ff */
.L_x_13206:
        /* <DEDUP_REMOVED lines=20> */
.L_x_13205:
[----:B------:R-:W0:Y:S01]  /*23b960*/  LDCU.64 UR4, c[0x0][0x3c8] ;  /* 0x00007900ff0477ac */ /* 0x000e220008000a00 */
[----:B------:R-:W-:Y:S01]  /*23b970*/  BSSY.RECONVERGENT B1, `(.L_x_13207) ;  /* 0x0000018000017945 */ /* 0x000fe20003800200 */
[----:B------:R-:W-:Y:S02]  /*23b980*/  IMAD.MOV.U32 R50, RZ, RZ, RZ ;  /* 0x000000ffff327224 */ /* 0x000fe400078e00ff */
[----:B------:R-:W-:Y:S02]  /*23b990*/  IMAD.MOV.U32 R57, RZ, RZ, RZ ;  /* 0x000000ffff397224 */ /* 0x000fe400078e00ff */
[----:B0-----:R-:W-:Y:S02]  /*23b9a0*/  IMAD.U32 R54, RZ, RZ, UR4 ;  /* 0x00000004ff367e24 */ /* 0x001fe4000f8e00ff */
[----:B------:R-:W-:-:S07]  /*23b9b0*/  IMAD.U32 R55, RZ, RZ, UR5 ;  /* 0x00000005ff377e24 */ /* 0x000fce000f8e00ff */
.L_x_13208:
        /* <DEDUP_REMOVED lines=20> */
.L_x_13207:
[----:B------:R-:W0:Y:S01]  /*23bb00*/  LDCU.64 UR4, c[0x0][0x3c8] ;  /* 0x00007900ff0477ac */ /* 0x000e220008000a00 */
[----:B------:R-:W-:Y:S01]  /*23bb10*/  BSSY.RECONVERGENT B1, `(.L_x_13209) ;  /* 0x0000018000017945 */ /* 0x000fe20003800200 */
[----:B------:R-:W-:Y:S02]  /*23bb20*/  IMAD.MOV.U32 R15, RZ, RZ, RZ ;  /* 0x000000ffff0f7224 */ /* 0x000fe400078e00ff */
[----:B------:R-:W-:Y:S02]  /*23bb30*/  IMAD.MOV.U32 R56, RZ, RZ, RZ ;  /* 0x000000ffff387224 */ /* 0x000fe400078e00ff */
[----:B0-----:R-:W-:Y:S02]  /*23bb40*/  IMAD.U32 R54, RZ, RZ, UR4 ;  /* 0x00000004ff367e24 */ /* 0x001fe4000f8e00ff */
[----:B------:R-:W-:-:S07]  /*23bb50*/  IMAD.U32 R55, RZ, RZ, UR5 ;  /* 0x00000005ff377e24 */ /* 0x000fce000f8e00ff */
.L_x_13210:
        /* <DEDUP_REMOVED lines=20> */
.L_x_13209:
[----:B------:R-:W0:Y:S01]  /*23bca0*/  LDCU.64 UR4, c[0x0][0x3c8] ;  /* 0x00007900ff0477ac */ /* 0x000e220008000a00 */
[----:B------:R-:W-:Y:S01]  /*23bcb0*/  BSSY.RECONVERGENT B1, `(.L_x_13211) ;  /* 0x0000018000017945 */ /* 0x000fe20003800200 */
[----:B------:R-:W-:Y:S02]  /*23bcc0*/  IMAD.MOV.U32 R44, RZ, RZ, RZ ;  /* 0x000000ffff2c7224 */ /* 0x000fe400078e00ff */
[----:B------:R-:W-:Y:S02]  /*23bcd0*/  IMAD.MOV.U32 R57, RZ, RZ, RZ ;  /* 0x000000ffff397224 */ /* 0x000fe400078e00ff */
[----:B0-----:R-:W-:Y:S02]  /*23bce0*/  IMAD.U32 R54, RZ, RZ, UR4 ;  /* 0x00000004ff367e24 */ /* 0x001fe4000f8e00ff */
[----:B------:R-:W-:-:S07]  /*23bcf0*/  IMAD.U32 R55, RZ, RZ, UR5 ;  /* 0x00000005ff377e24 */ /* 0x000fce000f8e00ff */
.L_x_13212:
        /* <DEDUP_REMOVED lines=20> */
.L_x_13211:
[----:B------:R-:W0:Y:S01]  /*23be40*/  LDCU.64 UR4, c[0x0][0x3c8] ;  /* 0x00007900ff0477ac */ /* 0x000e220008000a00 */
[----:B------:R-:W-:Y:S01]  /*23be50*/  BSSY.RECONVERGENT B1, `(.L_x_13213) ;  /* 0x0000018000017945 */ /* 0x000fe20003800200 */
[----:B------:R-:W-:Y:S02]  /*23be60*/  IMAD.MOV.U32 R55, RZ, RZ, RZ ;  /* 0x000000ffff377224 */ /* 0x000fe400078e00ff */
[----:B------:R-:W-:Y:S02]  /*23be70*/  IMAD.MOV.U32 R57, RZ, RZ, RZ ;  /* 0x000000ffff397224 */ /* 0x000fe400078e00ff */
[----:B0-----:R-:W-:Y:S02]  /*23be80*/  IMAD.U32 R53, RZ, RZ, UR4 ;  /* 0x00000004ff357e24 */ /* 0x001fe4000f8e00ff */
[----:B------:R-:W-:-:S07]  /*23be90*/  IMAD.U32 R54, RZ, RZ, UR5 ;  /* 0x00000005ff367e24 */ /* 0x000fce000f8e00ff */
.L_x_13214:
        /* <DEDUP_REMOVED lines=20> */
.L_x_13213:
        /* <DEDUP_REMOVED lines=9> */
.L_x_13216:
        /* <DEDUP_REMOVED lines=20> */
.L_x_13215:
[----:B------:R-:W0:Y:S01]  /*23c1b0*/  LDCU.64 UR4, c[0x0][0x3c8] ;  /* 0x00007900ff0477ac */ /* 0x000e220008000a00 */
[----:B------:R-:W-:Y:S01]  /*23c1c0*/  BSSY.RECONVERGENT B1, `(.L_x_13217) ;  /* 0x0000018000017945 */ /* 0x000fe20003800200 */
[----:B------:R-:W-:Y:S02]  /*23c1d0*/  IMAD.MOV.U32 R50, RZ, RZ, RZ ;  /* 0x000000ffff327224 */ /* 0x000fe400078e00ff */
[----:B------:R-:W-:Y:S02]  /*23c1e0*/  IMAD.MOV.U32 R55, RZ, RZ, RZ ;  /* 0x000000ffff377224 */ /* 0x000fe400078e00ff */
[----:B0-----:R-:W-:Y:S02]  /*23c1f0*/  IMAD.U32 R54, RZ, RZ, UR4 ;  /* 0x00000004ff367e24 */ /* 0x001fe4000f8e00ff */
[----:B------:R-:W-:-:S07]  /*23c200*/  IMAD.U32 R53, RZ, RZ, UR5 ;  /* 0x00000005ff357e24 */ /* 0x000fce000f8e00ff */
.L_x_13218:
        /* <DEDUP_REMOVED lines=20> */
.L_x_13217:
[----:B------:R-:W0:Y:S01]  /*23c350*/  LDCU.64 UR4, c[0x0][0x3c8] ;  /* 0x00007900ff0477ac */ /* 0x000e220008000a00 */
[----:B------:R-:W-:Y:S01]  /*23c360*/  BSSY.RECONVERGENT B1, `(.L_x_13219) ;  /* 0x0000018000017945 */ /* 0x000fe20003800200 */
[----:B------:R-:W-:Y:S02]  /*23c370*/  IMAD.MOV.U32 R17, RZ, RZ, RZ ;  /* 0x000000ffff117224 */ /* 0x000fe400078e00ff */
[----:B------:R-:W-:Y:S02]  /*23c380*/  IMAD.MOV.U32 R56, RZ, RZ, RZ ;  /* 0x000000ffff387224 */ /* 0x000fe400078e00ff */
[----:B0-----:R-:W-:Y:S02]  /*23c390*/  IMAD.U32 R54, RZ, RZ, UR4 ;  /* 0x00000004ff367e24 */ /* 0x001fe4000f8e00ff */
[----:B------:R-:W-:-:S07]  /*23c3a0*/  IMAD.U32 R55, RZ, RZ, UR5 ;  /* 0x00000005ff377e24 */ /* 0x000fce000f8e00ff */
.L_x_13220:
        /* <DEDUP_REMOVED lines=20> */
.L_x_13219:
[----:B------:R-:W0:Y:S01]  /*23c4f0*/  LDCU.64 UR4, c[0x0][0x3c8] ;  /* 0x00007900ff0477ac */ /* 0x000e220008000a00 */
[----:B------:R-:W-:Y:S01]  /*23c500*/  BSSY.RECONVERGENT B1, `(.L_x_13221) ;  /* 0x0000018000017945 */ /* 0x000fe20003800200 */
[----:B------:R-:W-:Y:S02]  /*23c510*/  IMAD.MOV.U32 R44, RZ, RZ, RZ ;  /* 0x000000ffff2c7224 */ /* 0x000fe400078e00ff */
[----:B------:R-:W-:Y:S02]  /*23c520*/  IMAD.MOV.U32 R57, RZ, RZ, RZ ;  /* 0x000000ffff397224 */ /* 0x000fe400078e00ff */
[----:B0-----:R-:W-:Y:S02]  /*23c530*/  IMAD.U32 R54, RZ, RZ, UR4 ;  /* 0x00000004ff367e24 */ /* 0x001fe4000f8e00ff */
[----:B------:R-:W-:-:S07]  /*23c540*/  IMAD.U32 R55, RZ, RZ, UR5 ;  /* 0x00000005ff377e24 */ /* 0x000fce000f8e00ff */
.L_x_13222:
        /* <DEDUP_REMOVED lines=20> */
.L_x_13221:
[----:B------:R-:W0:Y:S01]  /*23c690*/  LDCU.64 UR4, c[0x0][0x3c8] ;  /* 0x00007900ff0477ac */ /* 0x000e220008000a00 */
[----:B------:R-:W-:Y:S01]  /*23c6a0*/  BSSY.RECONVERGENT B1, `(.L_x_13223) ;  /* 0x0000018000017945 */ /* 0x000fe20003800200 */
[----:B------:R-:W-:Y:S02]  /*23c6b0*/  IMAD.MOV.U32 R50, RZ, RZ, RZ ;  /* 0x000000ffff327224 */ /* 0x000fe400078e00ff */
[----:B------:R-:W-:Y:S02]  /*23c6c0*/  IMAD.MOV.U32 R57, RZ, RZ, RZ ;  /* 0x000000ffff397224 */ /* 0x000fe400078e00ff */
[----:B0-----:R-:W-:Y:S02]  /*23c6d0*/  IMAD.U32 R54, RZ, RZ, UR4 ;  /* 0x00000004ff367e24 */ /* 0x001fe4000f8e00ff */
[----:B------:R-:W-:-:S07]  /*23c6e0*/  IMAD.U32 R55, RZ, RZ, UR5 ;  /* 0x00000005ff377e24 */ /* 0x000fce000f8e00ff */
.L_x_13224:
        /* <DEDUP_REMOVED lines=20> */
.L_x_13223:
[----:B------:R-:W0:Y:S01]  /*23c830*/  LDCU.64 UR4, c[0x0][0x3c8] ;  /* 0x00007900ff0477ac */ /* 0x000e220008000a00 */
[----:B------:R-:W-:Y:S01]  /*23c840*/  BSSY.RECONVERGENT B1, `(.L_x_13225) ;  /* 0x0000018000017945 */ /* 0x000fe20003800200 */
[----:B------:R-:W-:Y:S02]  /*23c850*/  IMAD.MOV.U32 R17, RZ, RZ, RZ ;  /* 0x000000ffff117224 */ /* 0x000fe400078e00ff */
[----:B------:R-:W-:Y:S02]  /*23c860*/  IMAD.MOV.U32 R56, RZ, RZ, RZ ;  /* 0x000000ffff387224 */ /* 0x000fe400078e00ff */
[----:B0-----:R-:W-:Y:S02]  /*23c870*/  IMAD.U32 R54, RZ, RZ, UR4 ;  /* 0x00000004ff367e24 */ /* 0x001fe4000f8e00ff */
[----:B------:R-:W-:-:S07]  /*23c880*/  IMAD.U32 R55, RZ, RZ, UR5 ;  /* 0x00000005ff377e24 */ /* 0x000fce000f8e00ff */
.L_x_13226:
        /* <DEDUP_REMOVED lines=20> */
.L_x_13225:
[----:B------:R-:W0:Y:S01]  /*23c9d0*/  LDCU.64 UR4, c[0x0][0x3c8] ;  /* 0x00007900ff0477ac */ /* 0x000e220008000a00 */
[----:B------:R-:W-:Y:S01]  /*23c9e0*/  BSSY.RECONVERGENT B1, `(.L_x_13227) ;  /* 0x0000018000017945 */ /* 0x000fe20003800200 */
[----:B------:R-:W-:Y:S02]  /*23c9f0*/  IMAD.MOV.U32 R44, RZ, RZ, RZ ;  /* 0x000000ffff2c7224 */ /* 0x000fe400078e00ff */
[----:B------:R-:W-:Y:S02]  /*23ca00*/  IMAD.MOV.U32 R57, RZ, RZ, RZ ;  /* 0x000000ffff397224 */ /* 0x000fe400078e00ff */
[----:B0-----:R-:W-:Y:S02]  /*23ca10*/  IMAD.U32 R54, RZ, RZ, UR4 ;  /* 0x00000004ff367e24 */ /* 0x001fe4000f8e00ff */
[----:B------:R-:W-:-:S07]  /*23ca20*/  IMAD.U32 R55, RZ, RZ, UR5 ;  /* 0x00000005ff377e24 */ /* 0x000fce000f8e00ff */
.L_x_13228:
        /* <DEDUP_REMOVED lines=20> */
.L_x_13227:
[----:B------:R-:W0:Y:S01]  /*23cb70*/  LDCU.64 UR4, c[0x0][0x3c8] ;  /* 0x00007900ff0477ac */ /* 0x000e220008000a00 */
[----:B------:R-:W-:Y:S01]  /*23cb80*/  BSSY.RECONVERGENT B1, `(.L_x_13229) ;  /* 0x0000018000017945 */ /* 0x000fe20003800200 */
[----:B------:R-:W-:Y:S02]  /*23cb90*/  IMAD.MOV.U32 R50, RZ, RZ, RZ ;  /* 0x000000ffff327224 */ /* 0x000fe400078e00ff */
[----:B------:R-:W-:Y:S02]  /*23cba0*/  IMAD.MOV.U32 R57, RZ, RZ, RZ ;  /* 0x000000ffff397224 */ /* 0x000fe400078e00ff */
[----:B0-----:R-:W-:Y:S02]  /*23cbb0*/  IMAD.U32 R54, RZ, RZ, UR4 ;  /* 0x00000004ff367e24 */ /* 0x001fe4000f8e00ff */
[----:B------:R-:W-:-:S07]  /*23cbc0*/  IMAD.U32 R55, RZ, RZ, UR5 ;  /* 0x00000005ff377e24 */ /* 0x000fce000f8e00ff */
.L_x_13230:
        /* <DEDUP_REMOVED lines=20> */
.L_x_13229:
[----:B------:R-:W0:Y:S01]  /*23cd10*/  LDCU.64 UR4, c[0x0][0x3c8] ;  /* 0x00007900ff0477ac */ /* 0x000e220008000a00 */
[----:B------:R-:W-:Y:S01]  /*23cd20*/  BSSY.RECONVERGENT B1, `(.L_x_13231) ;  /* 0x0000018000017945 */ /* 0x000fe20003800200 */
[----:B------:R-:W-:Y:S02]  /*23cd30*/  IMAD.MOV.U32 R17, RZ, RZ, RZ ;  /* 0x000000ffff117224 */ /* 0x000fe400078e00ff */
[----:B------:R-:W-:Y:S02]  /*23cd40*/  IMAD.MOV.U32 R56, RZ, RZ, RZ ;  /* 0x000000ffff387224 */ /* 0x000fe400078e00ff */
[----:B0-----:R-:W-:Y:S02]  /*23cd50*/  IMAD.U32 R54, RZ, RZ, UR4 ;  /* 0x00000004ff367e24 */ /* 0x001fe4000f8e00ff */
[----:B------:R-:W-:-:S07]  /*23cd60*/  IMAD.U32 R55, RZ, RZ, UR5 ;  /* 0x00000005ff377e24 */ /* 0x000fce000f8e00ff */
.L_x_13232:
        /* <DEDUP_REMOVED lines=20> */
.L_x_13231:
[----:B------:R-:W0:Y:S01]  /*23ceb0*/  LDCU.64 UR4, c[0x0][0x3c8] ;  /* 0x00007900ff0477ac */ /* 0x000e220008000a00 */
[----:B------:R-:W-:Y:S01]  /*23cec0*/  BSSY.RECONVERGENT B1, `(.L_x_13233) ;  /* 0x0000018000017945 */ /* 0x000fe20003800200 */
[----:B------:R-:W-:Y:S02]  /*23ced0*/  IMAD.MOV.U32 R44, RZ, RZ, RZ ;  /* 0x000000ffff2c7224 */ /* 0x000fe400078e00ff */
[----:B------:R-:W-:Y:S02]  /*23cee0*/  IMAD.MOV.U32 R57, RZ, RZ, RZ ;  /* 0x000000ffff397224 */ /* 0x000fe400078e00ff */
[----:B0-----:R-:W-:Y:S02]  /*23cef0*/  IMAD.U32 R54, RZ, RZ, UR4 ;  /* 0x00000004ff367e24 */ /* 0x001fe4000f8e00ff */
[----:B------:R-:W-:-:S07]  /*23cf00*/  IMAD.U32 R55, RZ, RZ, UR5 ;  /* 0x00000005ff377e24 */ /* 0x000fce000f8e00ff */
.L_x_13234:
        /* <DEDUP_REMOVED lines=20> */
.L_x_13233:
[----:B------:R-:W0:Y:S01]  /*23d050*/  LDCU.64 UR4, c[0x0][0x3c8] ;  /* 0x00007900ff0477ac */ /* 0x000e220008000a00 */
[----:B------:R-:W-:Y:S01]  /*23d060*/  BSSY.RECONVERGENT B1, `(.L_x_13235) ;  /* 0x0000018000017945 */ /* 0x000fe20003800200 */
[----:B------:R-:W-:Y:S02]  /*23d070*/  IMAD.MOV.U32 R50, RZ, RZ, RZ ;  /* 0x000000ffff327224 */ /* 0x000fe400078e00ff */
[----:B------:R-:W-:Y:S02]  /*23d080*/  IMAD.MOV.U32 R57, RZ, RZ, RZ ;  /* 0x000000ffff397224 */ /* 0x000fe400078e00ff */
[----:B0-----:R-:W-:Y:S02]  /*23d090*/  IMAD.U32 R54, RZ, RZ, UR4 ;  /* 0x00000004ff367e24 */ /* 0x001fe4000f8e00ff */
[----:B------:R-:W-:-:S07]  /*23d0a0*/  IMAD.U32 R55, RZ, RZ, UR5 ;  /* 0x00000005ff377e24 */ /* 0x000fce000f8e00ff */
.L_x_13236:
        /* <DEDUP_REMOVED lines=20> */
.L_x_13235:
[----:B------:R-:W0:Y:S01]  /*23d1f0*/  LDCU.64 UR4, c[0x0][0x3c8] ;  /* 0x00007900ff0477ac */ /* 0x000e220008000a00 */
[----:B------:R-:W-:Y:S01]  /*23d200*/  BSSY.RECONVERGENT B1, `(.L_x_13237) ;  /* 0x0000018000017945 */ /* 0x000fe20003800200 */
[----:B------:R-:W-:Y:S02]  /*23d210*/  IMAD.MOV.U32 R17, RZ, RZ, RZ ;  /* 0x000000ffff117224 */ /* 0x000fe400078e00ff */
[----:B------:R-:W-:Y:S02]  /*23d220*/  IMAD.MOV.U32 R56, RZ, RZ, RZ ;  /* 0x000000ffff387224 */ /* 0x000fe400078e00ff */
[----:B0-----:R-:W-:Y:S02]  /*23d230*/  IMAD.U32 R54, RZ, RZ, UR4 ;  /* 0x00000004ff367e24 */ /* 0x001fe4000f8e00ff */
[----:B------:R-:W-:-:S07]  /*23d240*/  IMAD.U32 R55, RZ, RZ, UR5 ;  /* 0x00000005ff377e24 */ /* 0x000fce000f8e00ff */
.L_x_13238:
        /* <DEDUP_REMOVED lines=20> */
.L_x_13237:
[----:B------:R-:W0:Y:S01]  /*23d390*/  LDCU.64 UR4, c[0x0][0x3c8] ;  /* 0x00007900ff0477ac */ /* 0x000e220008000a00 */
[----:B------:R-:W-:Y:S01]  /*23d3a0*/  BSSY.RECONVERGENT B1, `(.L_x_13239) ;  /* 0x0000018000017945 */ /* 0x000fe20003800200 */
[----:B------:R-:W-:Y:S02]  /*23d3b0*/  IMAD.MOV.U32 R44, RZ, RZ, RZ ;  /* 0x000000ffff2c7224 */ /* 0x000fe400078e00ff */
[----:B------:R-:W-:Y:S02]  /*23d3c0*/  IMAD.MOV.U32 R57, RZ, RZ, RZ ;  /* 0x000000ffff397224 */ /* 0x000fe400078e00ff */
[----:B0-----:R-:W-:Y:S02]  /*23d3d0*/  IMAD.U32 R54, RZ, RZ, UR4 ;  /* 0x00000004ff367e24 */ /* 0x001fe4000f8e00ff */
[----:B------:R-:W-:-:S07]  /*23d3e0*/  IMAD.U32 R55, RZ, RZ, UR5 ;  /* 0x00000005ff377e24 */ /* 0x000fce000f8e00ff */
.L_x_13240:
        /* <DEDUP_REMOVED lines=20> */
.L_x_13239:
[----:B------:R-:W0:Y:S01]  /*23d530*/  LDCU.64 UR4, c[0x0][0x3c8] ;  /* 0x00007900ff0477ac */ /* 0x000e220008000a00 */
[----:B------:R-:W-:Y:S01]  /*23d540*/  BSSY.RECONVERGENT B1, `(.L_x_13241) ;  /* 0x0000018000017945 */ /* 0x000fe20003800200 */
[----:B------:R-:W-:Y:S02]  /*23d550*/  IMAD.MOV.U32 R50, RZ, RZ, RZ ;  /* 0x000000ffff327224 */ /* 0x000fe400078e00ff */
[----:B------:R-:W-:Y:S02]  /*23d560*/  IMAD.MOV.U32 R57, RZ, RZ, RZ ;  /* 0x000000ffff397224 */ /* 0x000fe400078e00ff */
[----:B0-----:R-:W-:Y:S02]  /*23d570*/  IMAD.U32 R54, RZ, RZ, UR4 ;  /* 0x00000004ff367e24 */ /* 0x001fe4000f8e00ff */
[----:B------:R-:W-:-:S07]  /*23d580*/  IMAD.U32 R55, RZ, RZ, UR5 ;  /* 0x00000005ff377e24 */ /* 0x000fce000f8e00ff */
.L_x_13242:
        /* <DEDUP_REMOVED lines=20> */
.L_x_13241:
[----:B------:R-:W0:Y:S01]  /*23d6d0*/  LDCU.64 UR4, c[0x0][0x3c8] ;  /* 0x00007900ff0477ac */ /* 0x000e220008000a00 */
[----:B------:R-:W-:Y:S01]  /*23d6e0*/  BSSY.RECONVERGENT B1, `(.L_x_13243) ;  /* 0x0000018000017945 */ /* 0x000fe20003800200 */
[----:B------:R-:W-:Y:S02]  /*23d6f0*/  IMAD.MOV.U32 R17, RZ, RZ, RZ ;  /* 0x000000ffff117224 */ /* 0x000fe400078e00ff */
[----:B------:R-:W-:Y:S02]  /*23d700*/  IMAD.MOV.U32 R56, RZ, RZ, RZ ;  /* 0x000000ffff387224 */ /* 0x000fe400078e00ff */
[----:B0-----:R-:W-:Y:S02]  /*23d710*/  IMAD.U32 R54, RZ, RZ, UR4 ;  /* 0x00000004ff367e24 */ /* 0x001fe4000f8e00ff */
[----:B------:R-:W-:-:S07]  /*23d720*/  IMAD.U32 R55, RZ, RZ, UR5 ;  /* 0x00000005ff377e24 */ /* 0x000fce000f8e00ff */
.L_x_13244:
        /* <DEDUP_REMOVED lines=20> */
.L_x_13243:
[----:B------:R-:W0:Y:S01]  /*23d870*/  LDCU.64 UR4, c[0x0][0x3c8] ;  /* 0x00007900ff0477ac */ /* 0x000e220008000a00 */
[----:B------:R-:W-:Y:S01]  /*23d880*/  BSSY.RECONVERGENT B1, `(.L_x_13245) ;  /* 0x0000018000017945 */ /* 0x000fe20003800200 */
[----:B------:R-:W-:Y:S02]  /*23d890*/  IMAD.MOV.U32 R44, RZ, RZ, RZ ;  /* 0x000000ffff2c7224 */ /* 0x000fe400078e00ff */
[----:B------:R-:W-:Y:S02]  /*23d8a0*/  IMAD.MOV.U32 R57, RZ, RZ, RZ ;  /* 0x000000ffff397224 */ /* 0x000fe400078e00ff */
[----:B0-----:R-:W-:Y:S02]  /*23d8b0*/  IMAD.U32 R54, RZ, RZ, UR4 ;  /* 0x00000004ff367e24 */ /* 0x001fe4000f8e00ff */
[----:B------:R-:W-:-:S07]  /*23d8c0*/  IMAD.U32 R55, RZ, RZ, UR5 ;  /* 0x00000005ff377e24 */ /* 0x000fce000f8e00ff */
.L_x_13246:
        /* <DEDUP_REMOVED lines=20> */
.L_x_13245:
[----:B------:R-:W0:Y:S01]  /*23da10*/  LDCU.64 UR4, c[0x0][0x3c8] ;  /* 0x00007900ff0477ac */ /* 0x000e220008000a00 */
[----:B------:R-:W-:Y:S01]  /*23da20*/  BSSY.RECONVERGENT B1, `(.L_x_13247) ;  /* 0x0000018000017945 */ /* 0x000fe20003800200 */
[----:B------:R-:W-:Y:S02]  /*23da30*/  IMAD.MOV.U32 R50, RZ, RZ, RZ ;  /* 0x000000ffff327224 */ /* 0x000fe400078e00ff */
[----:B------:R-:W-:Y:S02]  /*23da40*/  IMAD.MOV.U32 R57, RZ, RZ, RZ ;  /* 0x000000ffff397224 */ /* 0x000fe400078e00ff */
[----:B0-----:R-:W-:Y:S02]  /*23da50*/  IMAD.U32 R54, RZ, RZ, UR4 ;  /* 0x00000004ff367e24 */ /* 0x001fe4000f8e00ff */
[----:B------:R-:W-:-:S07]  /*23da60*/  IMAD.U32 R55, RZ, RZ, UR5 ;  /* 0x00000005ff377e24 */ /* 0x000fce000f8e00ff */
.L_x_13248:
        /* <DEDUP_REMOVED lines=20> */
.L_x_13247:
[----:B------:R-:W0:Y:S01]  /*23dbb0*/  LDCU.64 UR4, c[0x0][0x3c8] ;  /* 0x00007900ff0477ac */ /* 0x000e220008000a00 */
[----:B------:R-:W-:Y:S01]  /*23dbc0*/  BSSY.RECONVERGENT B1, `(.L_x_13249) ;  /* 0x0000018000017945 */ /* 0x000fe20003800200 */
[----:B------:R-:W-:Y:S02]  /*23dbd0*/  IMAD.MOV.U32 R17, RZ, RZ, RZ ;  /* 0x000000ffff117224 */ /* 0x000fe400078e00ff */
[----:B------:R-:W-:Y:S02]  /*23dbe0*/  IMAD.MOV.U32 R56, RZ, RZ, RZ ;  /* 0x000000ffff387224 */ /* 0x000fe400078e00ff */
[----:B0-----:R-:W-:Y:S02]  /*23dbf0*/  IMAD.U32 R54, RZ, RZ, UR4 ;  /* 0x00000004ff367e24 */ /* 0x001fe4000f8e00ff */
[----:B------:R-:W-:-:S07]  /*23dc00*/  IMAD.U32 R55, RZ, RZ, UR5 ;  /* 0x00000005ff377e24 */ /* 0x000fce000f8e00ff */
.L_x_13250:
        /* <DEDUP_REMOVED lines=20> */
.L_x_13249:
[----:B------:R-:W0:Y:S01]  /*23dd50*/  LDCU.64 UR4, c[0x0][0x3c8] ;  /* 0x00007900ff0477ac */ /* 0x000e220008000a00 */
[----:B------:R-:W-:Y:S01]  /*23dd60*/  BSSY.RECONVERGENT B1, `(.L_x_13251) ;  /* 0x0000018000017945 */ /* 0x000fe20003800200 */
[----:B------:R-:W-:Y:S02]  /*23dd70*/  IMAD.MOV.U32 R44, RZ, RZ, RZ ;  /* 0x000000ffff2c7224 */ /* 0x000fe400078e00ff */
[----:B------:R-:W-:Y:S02]  /*23dd80*/  IMAD.MOV.U32 R57, RZ, RZ, RZ ;  /* 0x000000ffff397224 */ /* 0x000fe400078e00ff */
[----:B0-----:R-:W-:Y:S02]  /*23dd90*/  IMAD.U32 R54, RZ, RZ, UR4 ;  /* 0x00000004ff367e24 */ /* 0x001fe4000f8e00ff */
[----:B------:R-:W-:-:S07]  /*23dda0*/  IMAD.U32 R55, RZ, RZ, UR5 ;  /* 0x00000005ff377e24 */ /* 0x000fce000f8e00ff */
.L_x_13252:
        /* <DEDUP_REMOVED lines=20> */
.L_x_13251:
[----:B------:R-:W0:Y:S01]  /*23def0*/  LDCU.64 UR4, c[0x0][0x3c8] ;  /* 0x00007900ff0477ac */ /* 0x000e220008000a00 */
[----:B------:R-:W-:Y:S01]  /*23df00*/  BSSY.RECONVERGENT B1, `(.L_x_13253) ;  /* 0x0000018000017945 */ /* 0x000fe20003800200 */
[----:B------:R-:W-:Y:S02]  /*23df10*/  IMAD.MOV.U32 R55, RZ, RZ, RZ ;  /* 0x000000ffff377224 */ /* 0x000fe400078e00ff */
[----:B------:R-:W-:Y:S02]  /*23df20*/  IMAD.MOV.U32 R57, RZ, RZ, RZ ;  /* 0x000000ffff397224 */ /* 0x000fe400078e00ff */
[----:B0-----:R-:W-:Y:S02]  /*23df30*/  IMAD.U32 R53, RZ, RZ, UR4 ;  /* 0x00000004ff357e24 */ /* 0x001fe4000f8e00ff */
[----:B------:R-:W-:-:S07]  /*23df40*/  IMAD.U32 R54, RZ, RZ, UR5 ;  /* 0x00000005ff367e24 */ /* 0x000fce000f8e00ff */
.L_x_13254:
        /* <DEDUP_REMOVED lines=20> */
.L_x_13253:
        /* <DEDUP_REMOVED lines=9> */
.L_x_13256:
        /* <DEDUP_REMOVED lines=20> */
.L_x_13255:
[----:B------:R-:W0:Y:S01]  /*23e260*/  LDCU.64 UR4, c[0x0][0x3c8] ;  /* 0x00007900ff0477ac */ /* 0x000e220008000a00 */
[----:B------:R-:W-:Y:S01]  /*23e270*/  BSSY.RECONVERGENT B1, `(.L_x_13257) ;  /* 0x0000018000017945 */ /* 0x000fe20003800200 */
[----:B------:R-:W-:Y:S02]  /*23e280*/  IMAD.MOV.U32 R50, RZ, RZ, RZ ;  /* 0x000000ffff327224 */ /* 0x000fe400078e00ff */
[----:B------:R-:W-:Y:S02]  /*23e290*/  IMAD.MOV.U32 R55, RZ, RZ, RZ ;  /* 0x000000ffff377224 */ /* 0x000fe400078e00ff */
[----:B0-----:R-:W-:Y:S02]  /*23e2a0*/  IMAD.U32 R53, RZ, RZ, UR4 ;  /* 0x00000004ff357e24 */ /* 0x001fe4000f8e00ff */
[----:B------:R-:W-:-:S07]  /*23e2b0*/  IMAD.U32 R54, RZ, RZ, UR5 ;  /* 0x00000005ff367e24 */ /* 0x000fce000f8e00ff */
.L_x_13258:
        /* <DEDUP_REMOVED lines=20> */
.L_x_13257:
[----:B------:R-:W0:Y:S01]  /*23e400*/  LDCU.64 UR4, c[0x0][0x3c8] ;  /* 0x00007900ff0477ac */ /* 0x000e220008000a00 */
[----:B------:R-:W-:Y:S01]  /*23e410*/  BSSY.RECONVERGENT B1, `(.L_x_13259) ;  /* 0x0000018000017945 */ /* 0x000fe20003800200 */
[----:B------:R-:W-:Y:S02]  /*23e420*/  IMAD.MOV.U32 R44, RZ, RZ, RZ ;  /* 0x000000ffff2c7224 */ /* 0x000fe400078e00ff */
[----:B------:R-:W-:Y:S02]  /*23e430*/  IMAD.MOV.U32 R57, RZ, RZ, RZ ;  /* 0x000000ffff397224 */ /* 0x000fe400078e00ff */
[----:B0-----:R-:W-:Y:S02]  /*23e440*/  IMAD.U32 R54, RZ, RZ, UR4 ;  /* 0x00000004ff367e24 */ /* 0x001fe4000f8e00ff */
[----:B------:R-:W-:-:S07]  /*23e450*/  IMAD.U32 R55, RZ, RZ, UR5 ;  /* 0x00000005ff377e24 */ /* 0x000fce000f8e00ff */
.L_x_13260:
        /* <DEDUP_REMOVED lines=20> */
.L_x_13259:
[----:B------:R-:W0:Y:S01]  /*23e5a0*/  LDCU.64 UR4, c[0x0][0x3c8] ;  /* 0x00007900ff0477ac */ /* 0x000e220008000a00 */
[----:B------:R-:W-:Y:S01]  /*23e5b0*/  BSSY.RECONVERGENT B1, `(.L_x_13261) ;  /* 0x0000018000017945 */ /* 0x000fe20003800200 */
[----:B------:R-:W-:Y:S02]  /*23e5c0*/  IMAD.MOV.U32 R49, RZ, RZ, RZ ;  /* 0x000000ffff317224 */ /* 0x000fe400078e00ff */
[----:B------:R-:W-:Y:S02]  /*23e5d0*/  IMAD.MOV.U32 R56, RZ, RZ, RZ ;  /* 0x000000ffff387224 */ /* 0x000fe400078e00ff */
[----:B0-----:R-:W-:Y:S02]  /*23e5e0*/  IMAD.U32 R54, RZ, RZ, UR4 ;  /* 0x00000004ff367e24 */ /* 0x001fe4000f8e00ff */
[----:B------:R-:W-:-:S07]  /*23e5f0*/  IMAD.U32 R55, RZ, RZ, UR5 ;  /* 0x00000005ff377e24 */ /* 0x000fce000f8e00ff */
.L_x_13262:
        /* <DEDUP_REMOVED lines=20> */
.L_x_13261:
[----:B------:R-:W0:Y:S01]  /*23e740*/  LDCU.64 UR4, c[0x0][0x3c8] ;  /* 0x00007900ff0477ac */ /* 0x000e220008000a00 */
[----:B------:R-:W-:Y:S01]  /*23e750*/  BSSY.RECONVERGENT B1, `(.L_x_13263) ;  /* 0x0000018000017945 */ /* 0x000fe20003800200 */
[----:B------:R-:W-:Y:S02]  /*23e760*/  IMAD.MOV.U32 R50, RZ, RZ, RZ ;  /* 0x000000ffff327224 */ /* 0x000fe400078e00ff */
[----:B------:R-:W-:Y:S02]  /*23e770*/  IMAD.MOV.U32 R57, RZ, RZ, RZ ;  /* 0x000000ffff397224 */ /* 0x000fe400078e00ff */
[----:B0-----:R-:W-:Y:S02]  /*23e780*/  IMAD.U32 R54, RZ, RZ, UR4 ;  /* 0x00000004ff367e24 */ /* 0x001fe4000f8e00ff */
[----:B------:R-:W-:-:S07]  /*23e790*/  IMAD.U32 R55, RZ, RZ, UR5 ;  /* 0x00000005ff377e24 */ /* 0x000fce000f8e00ff */
.L_x_13264:
        /* <DEDUP_REMOVED lines=20> */
.L_x_13263:
[----:B------:R-:W0:Y:S01]  /*23e8e0*/  LDCU.64 UR4, c[0x0][0x3c8] ;  /* 0x00007900ff0477ac */ /* 0x000e220008000a00 */
[----:B------:R-:W-:Y:S01]  /*23e8f0*/  BSSY.RECONVERGENT B1, `(.L_x_13265) ;  /* 0x0000018000017945 */ /* 0x000fe20003800200 */
[----:B------:R-:W-:Y:S02]  /*23e900*/  IMAD.MOV.U32 R44, RZ, RZ, RZ ;  /* 0x000000ffff2c7224 */ /* 0x000fe400078e00ff */
[----:B------:R-:W-:Y:S02]  /*23e910*/  IMAD.MOV.U32 R57, RZ, RZ, RZ ;  /* 0x000000ffff397224 */ /* 0x000fe400078e00ff */
[----:B0-----:R-:W-:Y:S02]  /*23e920*/  IMAD.U32 R54, RZ, RZ, UR4 ;  /* 0x00000004ff367e24 */ /* 0x001fe4000f8e00ff */
[----:B------:R-:W-:-:S07]  /*23e930*/  IMAD.U32 R55, RZ, RZ, UR5 ;  /* 0x00000005ff377e24 */ /* 0x000fce000f8e00ff */
.L_x_13266:
        /* <DEDUP_REMOVED lines=20> */
.L_x_13265:
[----:B------:R-:W0:Y:S01]  /*23ea80*/  LDCU.64 UR4, c[0x0][0x3c8] ;  /* 0x00007900ff0477ac */ /* 0x000e220008000a00 */
[----:B------:R-:W-:Y:S01]  /*23ea90*/  BSSY.RECONVERGENT B1, `(.L_x_13267) ;  /* 0x0000018000017945 */ /* 0x000fe20003800200 */
[----:B------:R-:W-:Y:S02]  /*23eaa0*/  IMAD.MOV.U32 R49, RZ, RZ, RZ ;  /* 0x000000ffff317224 */ /* 0x000fe400078e00ff */
[----:B------:R-:W-:Y:S02]  /*23eab0*/  IMAD.MOV.U32 R56, RZ, RZ, RZ ;  /* 0x000000ffff387224 */ /* 0x000fe400078e00ff */
[----:B0-----:R-:W-:Y:S02]  /*23eac0*/  IMAD.U32 R54, RZ, RZ, UR4 ;  /* 0x00000004ff367e24 */ /* 0x001fe4000f8e00ff */
[----:B------:R-:W-:-:S07]  /*23ead0*/  IMAD.U32 R55, RZ, RZ, UR5 ;  /* 0x00000005ff377e24 */ /* 0x000fce000f8e00ff */
.L_x_13268:
        /* <DEDUP_REMOVED lines=20> */
.L_x_13267:
[----:B------:R-:W0:Y:S01]  /*23ec20*/  LDCU.64 UR4, c[0x0][0x3c8] ;  /* 0x00007900ff0477ac */ /* 0x000e220008000a00 */
[----:B------:R-:W-:Y:S01]  /*23ec30*/  BSSY.RECONVERGENT B1, `(.L_x_13269) ;  /* 0x0000018000017945 */ /* 0x000fe20003800200 */
[----:B------:R-:W-:Y:S02]  /*23ec40*/  IMAD.MOV.U32 R50, RZ, RZ, RZ ;  /* 0x000000ffff327224 */ /* 0x000fe400078e00ff */
[----:B------:R-:W-:Y:S02]  /*23ec50*/  IMAD.MOV.U32 R57, RZ, RZ, RZ ;  /* 0x000000ffff397224 */ /* 0x000fe400078e00ff */
[----:B0-----:R-:W-:Y:S02]  /*23ec60*/  IMAD.U32 R54, RZ, RZ, UR4 ;  /* 0x00000004ff367e24 */ /* 0x001fe4000f8e00ff */
[----:B------:R-:W-:-:S07]  /*23ec70*/  IMAD.U32 R55, RZ, RZ, UR5 ;  /* 0x00000005ff377e24 */ /* 0x000fce000f8e00ff */
.L_x_13270:
        /* <DEDUP_REMOVED lines=20> */
.L_x_13269:
[----:B------:R-:W0:Y:S01]  /*23edc0*/  LDCU.64 UR4, c[0x0][0x3c8] ;  /* 0x00007900ff0477ac */ /* 0x000e220008000a00 */
[----:B------:R-:W-:Y:S01]  /*23edd0*/  BSSY.RECONVERGENT B1, `(.L_x_13271) ;  /* 0x0000018000017945 */ /* 0x000fe20003800200 */
[----:B------:R-:W-:Y:S02]  /*23ede0*/  IMAD.MOV.U32 R44, RZ, RZ, RZ ;  /* 0x000000ffff2c7224 */ /* 0x000fe400078e00ff */
[----:B------:R-:W-:Y:S02]  /*23edf0*/  IMAD.MOV.U32 R57, RZ, RZ, RZ ;  /* 0x000000ffff397224 */ /* 0x000fe400078e00ff */
[----:B0-----:R-:W-:Y:S02]  /*23ee00*/  IMAD.U32 R54, RZ, RZ, UR4 ;  /* 0x00000004ff367e24 */ /* 0x001fe4000f8e00ff */
[----:B------:R-:W-:-:S07]  /*23ee10*/  IMAD.U32 R55, RZ, RZ, UR5 ;  /* 0x00000005ff377e24 */ /* 0x000fce000f8e00ff */
.L_x_13272:
        /* <DEDUP_REMOVED lines=20> */
.L_x_13271:
[----:B------:R-:W0:Y:S01]  /*23ef60*/  LDCU.64 UR4, c[0x0][0x3c8] ;  /* 0x00007900ff0477ac */ /* 0x000e220008000a00 */
[----:B------:R-:W-:Y:S01]  /*23ef70*/  BSSY.RECONVERGENT B1, `(.L_x_13273) ;  /* 0x0000018000017945 */ /* 0x000fe20003800200 */
[----:B------:R-:W-:Y:S02]  /*23ef80*/  IMAD.MOV.U32 R49, RZ, RZ, RZ ;  /* 0x000000ffff317224 */ /* 0x000fe400078e00ff */
[----:B------:R-:W-:Y:S02]  /*23ef90*/  IMAD.MOV.U32 R56, RZ, RZ, RZ ;  /* 0x000000ffff387224 */ /* 0x000fe400078e00ff */
[----:B0-----:R-:W-:Y:S02]  /*23efa0*/  IMAD.U32 R54, RZ, RZ, UR4 ;  /* 0x00000004ff367e24 */ /* 0x001fe4000f8e00ff */
[----:B------:R-:W-:-:S07]  /*23efb0*/  IMAD.U32 R55, RZ, RZ, UR5 ;  /* 0x00000005ff377e24 */ /* 0x000fce000f8e00ff */
.L_x_13274:
        /* <DEDUP_REMOVED lines=20> */
.L_x_13273:
[----:B------:R-:W0:Y:S01]  /*23f100*/  LDCU.64 UR4, c[0x0][0x3c8] ;  /* 0x00007900ff0477ac */ /* 0x000e220008000a00 */
[----:B------:R-:W-:Y:S01]  /*23f110*/  BSSY.RECONVERGENT B1, `(.L_x_13275) ;  /* 0x0000018000017945 */ /* 0x000fe20003800200 */
[----:B------:R-:W-:Y:S02]  /*23f120*/  IMAD.MOV.U32 R50, RZ, RZ, RZ ;  /* 0x000000ffff327224 */ /* 0x000fe400078e00ff */
[----:B------:R-:W-:Y:S02]  /*23f130*/  IMAD.MOV.U32 R57, RZ, RZ, RZ ;  /* 0x000000ffff397224 */ /* 0x000fe400078e00ff */
[----:B0-----:R-:W-:Y:S02]  /*23f140*/  IMAD.U32 R54, RZ, RZ, UR4 ;  /* 0x00000004ff367e24 */ /* 0x001fe4000f8e00ff */
[----:B------:R-:W-:-:S07]  /*23f150*/  IMAD.U32 R55, RZ, RZ, UR5 ;  /* 0x00000005ff377e24 */ /* 0x000fce000f8e00ff */
.L_x_13276:
        /* <DEDUP_REMOVED lines=20> */
.L_x_13275:
[----:B------:R-:W0:Y:S01]  /*23f2a0*/  LDCU.64 UR4, c[0x0][0x3c8] ;  /* 0x00007900ff0477ac */ /* 0x000e220008000a00 */
[----:B------:R-:W-:Y:S01]  /*23f2b0*/  BSSY.RECONVERGENT B1, `(.L_x_13277) ;  /* 0x0000018000017945 */ /* 0x000fe20003800200 */
[----:B------:R-:W-:Y:S02]  /*23f2c0*/  IMAD.MOV.U32 R44, RZ, RZ, RZ ;  /* 0x000000ffff2c7224 */ /* 0x000fe400078e00ff */
[----:B------:R-:W-:Y:S02]  /*23f2d0*/  IMAD.MOV.U32 R57, RZ, RZ, RZ ;  /* 0x000000ffff397224 */ /* 0x000fe400078e00ff */
[----:B0-----:R-:W-:Y:S02]  /*23f2e0*/  IMAD.U32 R54, RZ, RZ, UR4 ;  /* 0x00000004ff367e24 */ /* 0x001fe4000f8e00ff */
[----:B------:R-:W-:-:S07]  /*23f2f0*/  IMAD.U32 R55, RZ, RZ, UR5 ;  /* 0x00000005ff377e24 */ /* 0x000fce000f8e00ff */
.L_x_13278:
        /* <DEDUP_REMOVED lines=20> */
.L_x_13277:
[----:B------:R-:W0:Y:S01]  /*23f440*/  LDCU.64 UR4, c[0x0][0x3c8] ;  /* 0x00007900ff0477ac */ /* 0x000e220008000a00 */
[----:B------:R-:W-:Y:S01]  /*23f450*/  BSSY.RECONVERGENT B1, `(.L_x_13279) ;  /* 0x0000018000017945 */ /* 0x000fe20003800200 */
[----:B------:R-:W-:Y:S02]  /*23f460*/  IMAD.MOV.U32 R49, RZ, RZ, RZ ;  /* 0x000000ffff317224 */ /* 0x000fe400078e00ff */
[----:B------:R-:W-:Y:S02]  /*23f470*/  IMAD.MOV.U32 R56, RZ, RZ, RZ ;  /* 0x000000ffff387224 */ /* 0x000fe400078e00ff */
[----:B0-----:R-:W-:Y:S02]  /*23f480*/  IMAD.U32 R54, RZ, RZ, UR4 ;  /* 0x00000004ff367e24 */ /* 0x001fe4000f8e00ff */
[----:B------:R-:W-:-:S07]  /*23f490*/  IMAD.U32 R55, RZ, RZ, UR5 ;  /* 0x00000005ff377e24 */ /* 0x000fce000f8e00ff */
.L_x_13280:
        /* <DEDUP_REMOVED lines=20> */
.L_x_13279:
[----:B------:R-:W0:Y:S01]  /*23f5e0*/  LDCU.64 UR4, c[0x0][0x3c8] ;  /* 0x00007900ff0477ac */ /* 0x000e220008000a00 */
[----:B------:R-:W-:Y:S01]  /*23f5f0*/  BSSY.RECONVERGENT B1, `(.L_x_13281) ;  /* 0x0000018000017945 */ /* 0x000fe20003800200 */
[----:B------:R-:W-:Y:S02]  /*23f600*/  IMAD.MOV.U32 R50, RZ, RZ, RZ ;  /* 0x000000ffff327224 */ /* 0x000fe400078e00ff */
[----:B------:R-:W-:Y:S02]  /*23f610*/  IMAD.MOV.U32 R57, RZ, RZ, RZ ;  /* 0x000000ffff397224 */ /* 0x000fe400078e00ff */
[----:B0-----:R-:W-:Y:S02]  /*23f620*/  IMAD.U32 R54, RZ, RZ, UR4 ;  /* 0x00000004ff367e24 */ /* 0x001fe4000f8e00ff */
[----:B------:R-:W-:-:S07]  /*23f630*/  IMAD.U32 R55, RZ, RZ, UR5 ;  /* 0x00000005ff377e24 */ /* 0x000fce000f8e00ff */
.L_x_13282:
        /* <DEDUP_REMOVED lines=20> */
.L_x_13281:
[----:B------:R-:W0:Y:S01]  /*23f780*/  LDCU.64 UR4, c[0x0][0x3c8] ;  /* 0x00007900ff0477ac */ /* 0x000e220008000a00 */
[----:B------:R-:W-:Y:S01]  /*23f790*/  BSSY.RECONVERGENT B1, `(.L_x_13283) ;  /* 0x0000018000017945 */ /* 0x000fe20003800200 */
[----:B------:R-:W-:Y:S02]  /*23f7a0*/  IMAD.MOV.U32 R44, RZ, RZ, RZ ;  /* 0x000000ffff2c7224 */ /* 0x000fe400078e00ff */
[----:B------:R-:W-:Y:S02]  /*23f7b0*/  IMAD.MOV.U32 R57, RZ, RZ, RZ ;  /* 0x000000ffff397224 */ /* 0x000fe400078e00ff */
[----:B0-----:R-:W-:Y:S02]  /*23f7c0*/  IMAD.U32 R54, RZ, RZ, UR4 ;  /* 0x00000004ff367e24 */ /* 0x001fe4000f8e00ff */
[----:B------:R-:W-:-:S07]  /*23f7d0*/  IMAD.U32 R55, RZ, RZ, UR5 ;  /* 0x00000005ff377e24 */ /* 0x000fce000f8e00ff */
.L_x_13284:
        /* <DEDUP_REMOVED lines=20> */
.L_x_13283:
[----:B------:R-:W0:Y:S01]  /*23f920*/  LDCU.64 UR4, c[0x0][0x3c8] ;  /* 0x00007900ff0477ac */ /* 0x000e220008000a00 */
[----:B------:R-:W-:Y:S01]  /*23f930*/  BSSY.RECONVERGENT B1, `(.L_x_13285) ;  /* 0x0000018000017945 */ /* 0x000fe20003800200 */
[----:B------:R-:W-:Y:S02]  /*23f940*/  IMAD.MOV.U32 R49, RZ, RZ, RZ ;  /* 0x000000ffff317224 */ /* 0x000fe400078e00ff */
[----:B------:R-:W-:Y:S02]  /*23f950*/  IMAD.MOV.U32 R56, RZ, RZ, RZ ;  /* 0x000000ffff387224 */ /* 0x000fe400078e00ff */
[----:B0-----:R-:W-:Y:S02]  /*23f960*/  IMAD.U32 R54, RZ, RZ, UR4 ;  /* 0x00000004ff367e24 */ /* 0x001fe4000f8e00ff */
[----:B------:R-:W-:-:S07]  /*23f970*/  IMAD.U32 R55, RZ, RZ, UR5 ;  /* 0x00000005ff377e24 */ /* 0x000fce000f8e00ff */
.L_x_13286:
        /* <DEDUP_REMOVED lines=20> */
.L_x_13285:
[----:B------:R-:W0:Y:S01]  /*23fac0*/  LDCU.64 UR4, c[0x0][0x3c8] ;  /* 0x00007900ff0477ac */ /* 0x000e220008000a00 */
[----:B------:R-:W-:Y:S01]  /*23fad0*/  BSSY.RECONVERGENT B1, `(.L_x_13287) ;  /* 0x0000018000017945 */ /* 0x000fe20003800200 */
[----:B------:R-:W-:Y:S02]  /*23fae0*/  IMAD.MOV.U32 R50, RZ, RZ, RZ ;  /* 0x000000ffff327224 */ /* 0x000fe400078e00ff */
[----:B------:R-:W-:Y:S02]  /*23faf0*/  IMAD.MOV.U32 R57, RZ, RZ, RZ ;  /* 0x000000ffff397224 */ /* 0x000fe400078e00ff */
[----:B0-----:R-:W-:Y:S02]  /*23fb00*/  IMAD.U32 R54, RZ, RZ, UR4 ;  /* 0x00000004ff367e24 */ /* 0x001fe4000f8e00ff */
[----:B------:R-:W-:-:S07]  /*23fb10*/  IMAD.U32 R55, RZ, RZ, UR5 ;  /* 0x00000005ff377e24 */ /* 0x000fce000f8e00ff */
.L_x_13288:
        /* <DEDUP_REMOVED lines=20> */
.L_x_13287:
[----:B------:R-:W0:Y:S01]  /*23fc60*/  LDCU.64 UR4, c[0x0][0x3c8] ;  /* 0x00007900ff0477ac */ /* 0x000e220008000a00 */
[----:B------:R-:W-:Y:S01]  /*23fc70*/  BSSY.RECONVERGENT B1, `(.L_x_13289) ;  /* 0x0000018000017945 */ /* 0x000fe20003800200 */
[----:B------:R-:W-:Y:S02]  /*23fc80*/  IMAD.MOV.U32 R44, RZ, RZ, RZ ;  /* 0x000000ffff2c7224 */ /* 0x000fe400078e00ff */
[----:B------:R-:W-:Y:S02]  /*23fc90*/  IMAD.MOV.U32 R57, RZ, RZ, RZ ;  /* 0x000000ffff397224 */ /* 0x000fe400078e00ff */
[----:B0-----:R-:W-:Y:S02]  /*23fca0*/  IMAD.U32 R54, RZ, RZ, UR4 ;  /* 0x00000004ff367e24 */ /* 0x001fe4000f8e00ff */
[----:B------:R-:W-:-:S07]  /*23fcb0*/  IMAD.U32 R55, RZ, RZ, UR5 ;  /* 0x00000005ff377e24 */ /* 0x000fce000f8e00ff */
.L_x_13290:
        /* <DEDUP_REMOVED lines=20> */
.L_x_13289:
[----:B------:R-:W0:Y:S01]  /*23fe00*/  LDCU.64 UR4, c[0x0][0x3c8] ;  /* 0x00007900ff0477ac */ /* 0x000e220008000a00 */
[----:B------:R-:W-:Y:S01]  /*23fe10*/  BSSY.RECONVERGENT B1, `(.L_x_13291) ;  /* 0x0000018000017945 */ /* 0x000fe20003800200 */
[----:B------:R-:W-:Y:S02]  /*23fe20*/  IMAD.MOV.U32 R49, RZ, RZ, RZ ;  /* 0x000000ffff317224 */ /* 0x000fe400078e00ff */
[----:B------:R-:W-:Y:S02]  /*23fe30*/  IMAD.MOV.U32 R56, RZ, RZ, RZ ;  /* 0x000000ffff387224 */ /* 0x000fe400078e00ff */
[----:B0-----:R-:W-:Y:S02]  /*23fe40*/  IMAD.U32 R54, RZ, RZ, UR4 ;  /* 0x00000004ff367e24 */ /* 0x001fe4000f8e00ff */
[----:B------:R-:W-:-:S07]  /*23fe50*/  IMAD.U32 R55, RZ, RZ, UR5 ;  /* 0x00000005ff377e24 */ /* 0x000fce000f8e00ff */
.L_x_13292:
        /* <DEDUP_REMOVED lines=20> */
.L_x_13291:
[----:B------:R-:W0:Y:S01]  /*23ffa0*/  LDCU.64 UR4, c[0x0][0x3c8] ;  /* 0x00007900ff0477ac */ /* 0x000e220008000a00 */
[----:B------:R-:W-:Y:S01]  /*23ffb0*/  BSSY.RECONVERGENT B1, `(.L_x_13293) ;  /* 0x0000018000017945 */ /* 0x000fe20003800200 */
[----:B------:R-:W-:Y:S02]  /*23ffc0*/  IMAD.MOV.U32 R56, RZ, RZ, RZ ;  /* 0x000000ffff387224 */ /* 0x000fe400078e00ff */
[----:B------:R-:W-:Y:S02]  /*23ffd0*/  IMAD.MOV.U32 R55, RZ, RZ, RZ ;  /* 0x000000ffff377224 */ /* 0x000fe400078e00ff */
[----:B0-----:R-:W-:Y:S02]  /*23ffe0*/  IMAD.U32 R53, RZ, RZ, UR4 ;  /* 0x00000004ff357e24 */ /* 0x001fe4000f8e00ff */
[----:B------:R-:W-:-:S07]  /*23fff0*/  IMAD.U32 R54, RZ, RZ, UR5 ;  /* 0x00000005ff367e24 */ /* 0x000fce000f8e00ff */
.L_x_13294:
        /* <DEDUP_REMOVED lines=20> */
.L_x_13293:
        /* <DEDUP_REMOVED lines=9> */
.L_x_13296:
        /* <DEDUP_REMOVED lines=20> */
.L_x_13295:
[----:B------:R-:W0:Y:S01]  /*240310*/  LDCU.64 UR4, c[0x0][0x3c8] ;  /* 0x00007900ff0477ac */ /* 0x000e220008000a00 */
[----:B------:R-:W-:Y:S01]  /*240320*/  BSSY.RECONVERGENT B1, `(.L_x_13297) ;  /* 0x0000018000017945 */ /* 0x000fe20003800200 */
[----:B------:R-:W-:Y:S02]  /*240330*/  IMAD.MOV.U32 R50, RZ, RZ, RZ ;  /* 0x000000ffff327224 */ /* 0x000fe400078e00ff */
[----:B------:R-:W-:Y:S02]  /*240340*/  IMAD.MOV.U32 R55, RZ, RZ, RZ ;  /* 0x000000ffff377224 */ /* 0x000fe400078e00ff */
[----:B0-----:R-:W-:Y:S02]  /*240350*/  IMAD.U32 R53, RZ, RZ, UR4 ;  /* 0x00000004ff357e24 */ /* 0x001fe4000f8e00ff */
[----:B------:R-:W-:-:S07]  /*240360*/  IMAD.U32 R54, RZ, RZ, UR5 ;  /* 0x00000005ff367e24 */ /* 0x000fce000f8e00ff */
.L_x_13298:
        /* <DEDUP_REMOVED lines=20> */
.L_x_13297:
[----:B------:R-:W0:Y:S01]  /*2404b0*/  LDCU.64 UR4, c[0x0][0x3c8] ;  /* 0x00007900ff0477ac */ /* 0x000e220008000a00 */
[----:B------:R-:W-:Y:S01]  /*2404c0*/  BSSY.RECONVERGENT B1, `(.L_x_13299) ;  /* 0x0000018000017945 */ /* 0x000fe20003800200 */
[----:B------:R-:W-:Y:S02]  /*2404d0*/  IMAD.MOV.U32 R44, RZ, RZ, RZ ;  /* 0x000000ffff2c7224 */ /* 0x000fe400078e00ff */
[----:B------:R-:W-:Y:S02]  /*2404e0*/  IMAD.MOV.U32 R57, RZ, RZ, RZ ;  /* 0x000000ffff397224 */ /* 0x000fe400078e00ff */
[----:B0-----:R-:W-:Y:S02]  /*2404f0*/  IMAD.U32 R54, RZ, RZ, UR4 ;  /* 0x00000004ff367e24 */ /* 0x001fe4000f8e00ff */
[----:B------:R-:W-:-:S07]  /*240500*/  IMAD.U32 R55, RZ, RZ, UR5 ;  /* 0x00000005ff377e24 */ /* 0x000fce000f8e00ff */
.L_x_13300:
        /* <DEDUP_REMOVED lines=20> */
.L_x_13299:
[----:B------:R-:W0:Y:S01]  /*240650*/  LDCU.64 UR4, c[0x0][0x3c8] ;  /* 0x00007900ff0477ac */ /* 0x000e220008000a00 */
[----:B------:R-:W-:Y:S01]  /*240660*/  BSSY.RECONVERGENT B1, `(.L_x_13301) ;  /* 0x0000018000017945 */ /* 0x000fe20003800200 */
[----:B------:R-:W-:Y:S02]  /*240670*/  IMAD.MOV.U32 R49, RZ, RZ, RZ ;  /* 0x000000ffff317224 */ /* 0x000fe400078e00ff */
[----:B------:R-:W-:Y:S02]  /*240680*/  IMAD.MOV.U32 R56, RZ, RZ, RZ ;  /* 0x000000ffff387224 */ /* 0x000fe400078e00ff */
[----:B0-----:R-:W-:Y:S02]  /*240690*/  IMAD.U32 R54, RZ, RZ, UR4 ;  /* 0x00000004ff367e24 */ /* 0x001fe4000f8e00ff */
[----:B------:R-:W-:-:S07]  /*2406a0*/  IMAD.U32 R55, RZ, RZ, UR5 ;  /* 0x00000005ff377e24 */ /* 0x000fce000f8e00ff */
.L_x_13302:
        /* <DEDUP_REMOVED lines=20> */
.L_x_13301:
[----:B------:R-:W0:Y:S01]  /*2407f0*/  LDCU.64 UR4, c[0x0][0x3c8] ;  /* 0x00007900ff0477ac */ /* 0x000e220008000a00 */
[----:B------:R-:W-:Y:S01]  /*240800*/  BSSY.RECONVERGENT B1, `(.L_x_13303) ;  /* 0x0000018000017945 */ /* 0x000fe20003800200 */
[----:B------:R-:W-:Y:S02]  /*240810*/  IMAD.MOV.U32 R50, RZ, RZ, RZ ;  /* 0x000000ffff327224 */ /* 0x000fe400078e00ff */
[----:B------:R-:W-:Y:S02]  /*240820*/  IMAD.MOV.U32 R57, RZ, RZ, RZ ;  /* 0x000000ffff397224 */ /* 0x000fe400078e00ff */
[----:B0-----:R-:W-:Y:S02]  /*240830*/  IMAD.U32 R54, RZ, RZ, UR4 ;  /* 0x00000004ff367e24 */ /* 0x001fe4000f8e00ff */
[----:B------:R-:W-:-:S07]  /*240840*/  IMAD.U32 R55, RZ, RZ, UR5 ;  /* 0x00000005ff377e24 */ /* 0x000fce000f8e00ff */
.L_x_13304:
        /* <DEDUP_REMOVED lines=20> */
.L_x_13303:
[----:B------:R-:W0:Y:S01]  /*240990*/  LDCU.64 UR4, c[0x0][0x3c8] ;  /* 0x00007900ff0477ac */ /* 0x000e220008000a00 */
[----:B------:R-:W-:Y:S01]  /*2409a0*/  BSSY.RECONVERGENT B1, `(.L_x_13305) ;  /* 0x0000018000017945 */ /* 0x000fe20003800200 */
[----:B------:R-:W-:Y:S02]  /*2409b0*/  IMAD.MOV.U32 R44, RZ, RZ, RZ ;  /* 0x000000ffff2c7224 */ /* 0x000fe400078e00ff */
[----:B------:R-:W-:Y:S02]  /*2409c0*/  IMAD.MOV.U32 R57, RZ, RZ, RZ ;  /* 0x000000ffff397224 */ /* 0x000fe400078e00ff */
[----:B0-----:R-:W-:Y:S02]  /*2409d0*/  IMAD.U32 R54, RZ, RZ, UR4 ;  /* 0x00000004ff367e24 */ /* 0x001fe4000f8e00ff */
[----:B------:R-:W-:-:S07]  /*2409e0*/  IMAD.U32 R55, RZ, RZ, UR5 ;  /* 0x00000005ff377e24 */ /* 0x000fce000f8e00ff */
.L_x_13306:
        /* <DEDUP_REMOVED lines=20> */
.L_x_13305:
[----:B------:R-:W0:Y:S01]  /*240b30*/  LDCU.64 UR4, c[0x0][0x3c8] ;  /* 0x00007900ff0477ac */ /* 0x000e220008000a00 */
[----:B------:R-:W-:Y:S01]  /*240b40*/  BSSY.RECONVERGENT B1, `(.L_x_13307) ;  /* 0x0000018000017945 */ /* 0x000fe20003800200 */
[----:B------:R-:W-:Y:S02]  /*240b50*/  IMAD.MOV.U32 R49, RZ, RZ, RZ ;  /* 0x000000ffff317224 */ /* 0x000fe400078e00ff */
[----:B------:R-:W-:Y:S02]  /*240b60*/  IMAD.MOV.U32 R56, RZ, RZ, RZ ;  /* 0x000000ffff387224 */ /* 0x000fe400078e00ff */
[----:B0-----:R-:W-:Y:S02]  /*240b70*/  IMAD.U32 R54, RZ, RZ, UR4 ;  /* 0x00000004ff367e24 */ /* 0x001fe4000f8e00ff */
[----:B------:R-:W-:-:S07]  /*240b80*/  IMAD.U32 R55, RZ, RZ, UR5 ;  /* 0x00000005ff377e24 */ /* 0x000fce000f8e00ff */
.L_x_13308:
        /* <DEDUP_REMOVED lines=20> */
.L_x_13307:
[----:B------:R-:W0:Y:S01]  /*240cd0*/  LDCU.64 UR4, c[0x0][0x3c8] ;  /* 0x00007900ff0477ac */ /* 0x000e220008000a00 */
[----:B------:R-:W-:Y:S01]  /*240ce0*/  BSSY.RECONVERGENT B1, `(.L_x_13309) ;  /* 0x0000018000017945 */ /* 0x000fe20003800200 */
[----:B------:R-:W-:Y:S02]  /*240cf0*/  IMAD.MOV.U32 R50, RZ, RZ, RZ ;  /* 0x000000ffff327224 */ /* 0x000fe400078e00ff */
[----:B------:R-:W-:Y:S02]  /*240d00*/  IMAD.MOV.U32 R57, RZ, RZ, RZ ;  /* 0x000000ffff397224 */ /* 0x000fe400078e00ff */
[----:B0-----:R-:W-:Y:S02]  /*240d10*/  IMAD.U32 R54, RZ, RZ, UR4 ;  /* 0x00000004ff367e24 */ /* 0x001fe4000f8e00ff */
[----:B------:R-:W-:-:S07]  /*240d20*/  IMAD.U32 R55, RZ, RZ, UR5 ;  /* 0x00000005ff377e24 */ /* 0x000fce000f8e00ff */
.L_x_13310:
        /* <DEDUP_REMOVED lines=20> */
.L_x_13309:
[----:B------:R-:W0:Y:S01]  /*240e70*/  LDCU.64 UR4, c[0x0][0x3c8] ;  /* 0x00007900ff0477ac */ /* 0x000e220008000a00 */
[----:B------:R-:W-:Y:S01]  /*240e80*/  BSSY.RECONVERGENT B1, `(.L_x_13311) ;  /* 0x0000018000017945 */ /* 0x000fe20003800200 */
[----:B------:R-:W-:Y:S02]  /*240e90*/  IMAD.MOV.U32 R44, RZ, RZ, RZ ;  /* 0x000000ffff2c7224 */ /* 0x000fe400078e00ff */
[----:B------:R-:W-:Y:S02]  /*240ea0*/  IMAD.MOV.U32 R57, RZ, RZ, RZ ;  /* 0x000000ffff397224 */ /* 0x000fe400078e00ff */
[----:B0-----:R-:W-:Y:S02]  /*240eb0*/  IMAD.U32 R54, RZ, RZ, UR4 ;  /* 0x00000004ff367e24 */ /* 0x001fe4000f8e00ff */
[----:B------:R-:W-:-:S07]  /*240ec0*/  IMAD.U32 R55, RZ, RZ, UR5 ;  /* 0x00000005ff377e24 */ /* 0x000fce000f8e00ff */
.L_x_13312:
        /* <DEDUP_REMOVED lines=20> */
.L_x_13311:
[----:B------:R-:W0:Y:S01]  /*241010*/  LDCU.64 UR4, c[0x0][0x3c8] ;  /* 0x00007900ff0477ac */ /* 0x000e220008000a00 */
[----:B------:R-:W-:Y:S01]  /*241020*/  BSSY.RECONVERGENT B1, `(.L_x_13313) ;  /* 0x0000018000017945 */ /* 0x000fe20003800200 */
[----:B------:R-:W-:Y:S02]  /*241030*/  IMAD.MOV.U32 R49, RZ, RZ, RZ ;  /* 0x000000ffff317224 */ /* 0x000fe400078e00ff */
[----:B------:R-:W-:Y:S02]  /*241040*/  IMAD.MOV.U32 R56, RZ, RZ, RZ ;  /* 0x000000ffff387224 */ /* 0x000fe400078e00ff */
[----:B0-----:R-:W-:Y:S02]  /*241050*/  IMAD.U32 R54, RZ, RZ, UR4 ;  /* 0x00000004ff367e24 */ /* 0x001fe4000f8e00ff */
[----:B------:R-:W-:-:S07]  /*241060*/  IMAD.U32 R55, RZ, RZ, UR5 ;  /* 0x00000005ff377e24 */ /* 0x000fce000f8e00ff */
.L_x_13314:
        /* <DEDUP_REMOVED lines=20> */
.L_x_13313:
[----:B------:R-:W0:Y:S01]  /*2411b0*/  LDCU.64 UR4, c[0x0][0x3c8] ;  /* 0x00007900ff0477ac */ /* 0x000e220008000a00 */
[----:B------:R-:W-:Y:S01]  /*2411c0*/  BSSY.RECONVERGENT B1, `(.L_x_13315) ;  /* 0x0000018000017945 */ /* 0x000fe20003800200 */
[----:B------:R-:W-:Y:S02]  /*2411d0*/  IMAD.MOV.U32 R50, RZ, RZ, RZ ;  /* 0x000000ffff327224 */ /* 0x000fe400078e00ff */
[----:B------:R-:W-:Y:S02]  /*2411e0*/  IMAD.MOV.U32 R57, RZ, RZ, RZ ;  /* 0x000000ffff397224 */ /* 0x000fe400078e00ff */
[----:B0-----:R-:W-:Y:S02]  /*2411f0*/  IMAD.U32 R54, RZ, RZ, UR4 ;  /* 0x00000004ff367e24 */ /* 0x001fe4000f8e00ff */
[----:B------:R-:W-:-:S07]  /*241200*/  IMAD.U32 R55, RZ, RZ, UR5 ;  /* 0x00000005ff377e24 */ /* 0x000fce000f8e00ff */
.L_x_13316:
        /* <DEDUP_REMOVED lines=20> */
.L_x_13315:
[----:B------:R-:W0:Y:S01]  /*241350*/  LDCU.64 UR4, c[0x0][0x3c8] ;  /* 0x00007900ff0477ac */ /* 0x000e220008000a00 */
[----:B------:R-:W-:Y:S01]  /*241360*/  BSSY.RECONVERGENT B1, `(.L_x_13317) ;  /* 0x0000018000017945 */ /* 0x000fe20003800200 */
[----:B------:R-:W-:Y:S02]  /*241370*/  IMAD.MOV.U32 R44, RZ, RZ, RZ ;  /* 0x000000ffff2c7224 */ /* 0x000fe400078e00ff */
[----:B------:R-:W-:Y:S02]  /*241380*/  IMAD.MOV.U32 R57, RZ, RZ, RZ ;  /* 0x000000ffff397224 */ /* 0x000fe400078e00ff */
[----:B0-----:R-:W-:Y:S02]  /*241390*/  IMAD.U32 R54, RZ, RZ, UR4 ;  /* 0x00000004ff367e24 */ /* 0x001fe4000f8e00ff */
[----:B------:R-:W-:-:S07]  /*2413a0*/  IMAD.U32 R55, RZ, RZ, UR5 ;  /* 0x00000005ff377e24 */ /* 0x000fce000f8e00ff */
.L_x_13318:
        /* <DEDUP_REMOVED lines=20> */
.L_x_13317:
[----:B------:R-:W0:Y:S01]  /*2414f0*/  LDCU.64 UR4, c[0x0][0x3c8] ;  /* 0x00007900ff0477ac */ /* 0x000e220008000a00 */
[----:B------:R-:W-:Y:S01]  /*241500*/  BSSY.RECONVERGENT B1, `(.L_x_13319) ;  /* 0x0000018000017945 */ /* 0x000fe20003800200 */
[----:B------:R-:W-:Y:S02]  /*241510*/  IMAD.MOV.U32 R49, RZ, RZ, RZ ;  /* 0x000000ffff317224 */ /* 0x000fe400078e00ff */
[----:B------:R-:W-:Y:S02]  /*241520*/  IMAD.MOV.U32 R56, RZ, RZ, RZ ;  /* 0x000000ffff387224 */ /* 0x000fe400078e00ff */
[----:B0-----:R-:W-:Y:S02]  /*241530*/  IMAD.U32 R54, RZ, RZ, UR4 ;  /* 0x00000004ff367e24 */ /* 0x001fe4000f8e00ff */
[----:B------:R-:W-:-:S07]  /*241540*/  IMAD.U32 R55, RZ, RZ, UR5 ;  /* 0x00000005ff377e24 */ /* 0x000fce000f8e00ff */
.L_x_13320:
        /* <DEDUP_REMOVED lines=20> */
.L_x_13319:
[----:B------:R-:W0:Y:S01]  /*241690*/  LDCU.64 UR4, c[0x0][0x3c8] ;  /* 0x00007900ff0477ac */ /* 0x000e220008000a00 */
[----:B------:R-:W-:Y:S01]  /*2416a0*/  BSSY.RECONVERGENT B1, `(.L_x_13321) ;  /* 0x0000018000017945 */ /* 0x000fe20003800200 */
[----:B------:R-:W-:Y:S02]  /*2416b0*/  IMAD.MOV.U32 R50, RZ, RZ, RZ ;  /* 0x000000ffff327224 */ /* 0x000fe400078e00ff */
[----:B------:R-:W-:Y:S02]  /*2416c0*/  IMAD.MOV.U32 R57, RZ, RZ, RZ ;  /* 0x000000ffff397224 */ /* 0x000fe400078e00ff */
[----:B0-----:R-:W-:Y:S02]  /*2416d0*/  IMAD.U32 R54, RZ, RZ, UR4 ;  /* 0x00000004ff367e24 */ /* 0x001fe4000f8e00ff */
[----:B------:R-:W-:-:S07]  /*2416e0*/  IMAD.U32 R55, RZ, RZ, UR5 ;  /* 0x00000005ff377e24 */ /* 0x000fce000f8e00ff */
.L_x_13322:
        /* <DEDUP_REMOVED lines=20> */
.L_x_13321:
[----:B------:R-:W0:Y:S01]  /*241830*/  LDCU.64 UR4, c[0x0][0x3c8] ;  /* 0x00007900ff0477ac */ /* 0x000e220008000a00 */
[----:B------:R-:W-:Y:S01]  /*241840*/  BSSY.RECONVERGENT B1, `(.L_x_13323) ;  /* 0x0000018000017945 */ /* 0x000fe20003800200 */
[----:B------:R-:W-:Y:S02]  /*241850*/  IMAD.MOV.U32 R44, RZ, RZ, RZ ;  /* 0x000000ffff2c7224 */ /* 0x000fe400078e00ff */
[----:B------:R-:W-:Y:S02]  /*241860*/  IMAD.MOV.U32 R57, RZ, RZ, RZ ;  /* 0x000000ffff397224 */ /* 0x000fe400078e00ff */
[----:B0-----:R-:W-:Y:S02]  /*241870*/  IMAD.U32 R54, RZ, RZ, UR4 ;  /* 0x00000004ff367e24 */ /* 0x001fe4000f8e00ff */
[----:B------:R-:W-:-:S07]  /*241880*/  IMAD.U32 R55, RZ, RZ, UR5 ;  /* 0x00000005ff377e24 */ /* 0x000fce000f8e00ff */
.L_x_13324:
        /* <DEDUP_REMOVED lines=20> */
.L_x_13323:
[----:B------:R-:W0:Y:S01]  /*2419d0*/  LDCU.64 UR4, c[0x0][0x3c8] ;  /* 0x00007900ff0477ac */ /* 0x000e220008000a00 */
[----:B------:R-:W-:Y:S01]  /*2419e0*/  BSSY.RECONVERGENT B1, `(.L_x_13325) ;  /* 0x0000018000017945 */ /* 0x000fe20003800200 */
[----:B------:R-:W-:Y:S02]  /*2419f0*/  IMAD.MOV.U32 R49, RZ, RZ, RZ ;  /* 0x000000ffff317224 */ /* 0x000fe400078e00ff */
[----:B------:R-:W-:Y:S02]  /*241a00*/  IMAD.MOV.U32 R56, RZ, RZ, RZ ;  /* 0x000000ffff387224 */ /* 0x000fe400078e00ff */
[----:B0-----:R-:W-:Y:S02]  /*241a10*/  IMAD.U32 R54, RZ, RZ, UR4 ;  /* 0x00000004ff367e24 */ /* 0x001fe4000f8e00ff */
[----:B------:R-:W-:-:S07]  /*241a20*/  IMAD.U32 R55, RZ, RZ, UR5 ;  /* 0x00000005ff377e24 */ /* 0x000fce000f8e00ff */
.L_x_13326:
        /* <DEDUP_REMOVED lines=20> */
.L_x_13325:
[----:B------:R-:W0:Y:S01]  /*241b70*/  LDCU.64 UR4, c[0x0][0x3c8] ;  /* 0x00007900ff0477ac */ /* 0x000e220008000a00 */
[----:B------:R-:W-:Y:S01]  /*241b80*/  BSSY.RECONVERGENT B1, `(.L_x_13327) ;  /* 0x0000018000017945 */ /* 0x000fe20003800200 */
[----:B------:R-:W-:Y:S02]  /*241b90*/  IMAD.MOV.U32 R50, RZ, RZ, RZ ;  /* 0x000000ffff327224 */ /* 0x000fe400078e00ff */
[----:B------:R-:W-:Y:S02]  /*241ba0*/  IMAD.MOV.U32 R57, RZ, RZ, RZ ;  /* 0x000000ffff397224 */ /* 0x000fe400078e00ff */
[----:B0-----:R-:W-:Y:S02]  /*241bb0*/  IMAD.U32 R54, RZ, RZ, UR4 ;  /* 0x00000004ff367e24 */ /* 0x001fe4000f8e00ff */
[----:B------:R-:W-:-:S07]  /*241bc0*/  IMAD.U32 R55, RZ, RZ, UR5 ;  /* 0x00000005ff377e24 */ /* 0x000fce000f8e00ff */
.L_x_13328:
        /* <DEDUP_REMOVED lines=20> */
.L_x_13327:
[----:B------:R-:W0:Y:S01]  /*241d10*/  LDCU.64 UR4, c[0x0][0x3c8] ;  /* 0x00007900ff0477ac */ /* 0x000e220008000a00 */
[----:B------:R-:W-:Y:S01]  /*241d20*/  BSSY.RECONVERGENT B1, `(.L_x_13329) ;  /* 0x0000018000017945 */ /* 0x000fe20003800200 */
[----:B------:R-:W-:Y:S02]  /*241d30*/  IMAD.MOV.U32 R44, RZ, RZ, RZ ;  /* 0x000000ffff2c7224 */ /* 0x000fe400078e00ff */
[----:B------:R-:W-:Y:S02]  /*241d40*/  IMAD.MOV.U32 R57, RZ, RZ, RZ ;  /* 0x000000ffff397224 */ /* 0x000fe400078e00ff */
[----:B0-----:R-:W-:Y:S02]  /*241d50*/  IMAD.U32 R54, RZ, RZ, UR4 ;  /* 0x00000004ff367e24 */ /* 0x001fe4000f8e00ff */
[----:B------:R-:W-:-:S07]  /*241d60*/  IMAD.U32 R55, RZ, RZ, UR5 ;  /* 0x00000005ff377e24 */ /* 0x000fce000f8e00ff */
.L_x_13330:
        /* <DEDUP_REMOVED lines=20> */
.L_x_13329:
[----:B------:R-:W0:Y:S01]  /*241eb0*/  LDCU.64 UR4, c[0x0][0x3c8] ;  /* 0x00007900ff0477ac */ /* 0x000e220008000a00 */
[----:B------:R-:W-:Y:S01]  /*241ec0*/  BSSY.RECONVERGENT B1, `(.L_x_13331) ;  /* 0x0000018000017945 */ /* 0x000fe20003800200 */
[----:B------:R-:W-:Y:S02]  /*241ed0*/  IMAD.MOV.U32 R49, RZ, RZ, RZ ;  /* 0x000000ffff317224 */ /* 0x000fe400078e00ff */
[----:B------:R-:W-:Y:S02]  /*241ee0*/  IMAD.MOV.U32 R56, RZ, RZ, RZ ;  /* 0x000000ffff387224 */ /* 0x000fe400078e00ff */
[----:B0-----:R-:W-:Y:S02]  /*241ef0*/  IMAD.U32 R54, RZ, RZ, UR4 ;  /* 0x00000004ff367e24 */ /* 0x001fe4000f8e00ff */
[----:B------:R-:W-:-:S07]  /*241f00*/  IMAD.U32 R55, RZ, RZ, UR5 ;  /* 0x00000005ff377e24 */ /* 0x000fce000f8e00ff */
.L_x_13332:
        /* <DEDUP_REMOVED lines=20> */
.L_x_13331:
[----:B------:R-:W0:Y:S01]  /*242050*/  LDCU.64 UR4, c[0x0][0x3c8] ;  /* 0x00007900ff0477ac */ /* 0x000e220008000a00 */
[----:B------:R-:W-:Y:S01]  /*242060*/  BSSY.RECONVERGENT B1, `(.L_x_13333) ;  /* 0x0000018000017945 */ /* 0x000fe20003800200 */
[----:B------:R-:W-:Y:S02]  /*242070*/  IMAD.MOV.U32 R56, RZ, RZ, RZ ;  /* 0x000000ffff387224 */ /* 0x000fe400078e00ff */
[----:B------:R-:W-:Y:S02]  /*242080*/  IMAD.MOV.U32 R55, RZ, RZ, RZ ;  /* 0x000000ffff377224 */ /* 0x000fe400078e00ff */
[----:B0-----:R-:W-:Y:S02]  /*242090*/  IMAD.U32 R53, RZ, RZ, UR4 ;  /* 0x00000004ff357e24 */ /* 0x001fe4000f8e00ff */
[----:B------:R-:W-:-:S07]  /*2420a0*/  IMAD.U32 R54, RZ, RZ, UR5 ;  /* 0x00000005ff367e24 */ /* 0x000fce000f8e00ff */
.L_x_13334:
        /* <DEDUP_REMOVED lines=20> */
.L_x_13333:
        /* <DEDUP_REMOVED lines=9> */
.L_x_13336:
        /* <DEDUP_REMOVED lines=20> */
.L_x_13335:
[----:B------:R-:W0:Y:S01]  /*2423c0*/  LDCU.64 UR4, c[0x0][0x3c8] ;  /* 0x00007900ff0477ac */ /* 0x000e220008000a00 */
[----:B------:R-:W-:Y:S01]  /*2423d0*/  BSSY.RECONVERGENT B1, `(.L_x_13337) ;  /* 0x0000018000017945 */ /* 0x000fe20003800200 */
[----:B------:R-:W-:Y:S02]  /*2423e0*/  IMAD.MOV.U32 R46, RZ, RZ, RZ ;  /* 0x000000ffff2e7224 */ /* 0x000fe400078e00ff */
[----:B------:R-:W-:Y:S02]  /*2423f0*/  IMAD.MOV.U32 R55, RZ, RZ, RZ ;  /* 0x000000ffff377224 */ /* 0x000fe400078e00ff */
[----:B0-----:R-:W-:Y:S02]  /*242400*/  IMAD.U32 R53, RZ, RZ, UR4 ;  /* 0x00000004ff357e24 */ /* 0x001fe4000f8e00ff */
[----:B------:R-:W-:-:S07]  /*242410*/  IMAD.U32 R54, RZ, RZ, UR5 ;  /* 0x00000005ff367e24 */ /* 0x000fce000f8e00ff */
.L_x_13338:
        /* <DEDUP_REMOVED lines=20> */
.L_x_13337:
[----:B------:R-:W0:Y:S01]  /*242560*/  LDCU.64 UR4, c[0x0][0x3c8] ;  /* 0x00007900ff0477ac */ /* 0x000e220008000a00 */
[----:B------:R-:W-:Y:S01]  /*242570*/  BSSY.RECONVERGENT B1, `(.L_x_13339) ;  /* 0x0000018000017945 */ /* 0x000fe20003800200 */
[----:B------:R-:W-:Y:S02]  /*242580*/  IMAD.MOV.U32 R45, RZ, RZ, RZ ;  /* 0x000000ffff2d7224 */ /* 0x000fe400078e00ff */
[----:B------:R-:W-:Y:S02]  /*242590*/  IMAD.MOV.U32 R54, RZ, RZ, RZ ;  /* 0x000000ffff367224 */ /* 0x000fe400078e00ff */
[----:B0-----:R-:W-:Y:S02]  /*2425a0*/  IMAD.U32 R53, RZ, RZ, UR4 ;  /* 0x00000004ff357e24 */ /* 0x001fe4000f8e00ff */
[----:B------:R-:W-:-:S07]  /*2425b0*/  IMAD.U32 R52, RZ, RZ, UR5 ;  /* 0x00000005ff347e24 */ /* 0x000fce000f8e00ff */
.L_x_13340:
        /* <DEDUP_REMOVED lines=20> */
.L_x_13339:
[----:B------:R-:W0:Y:S01]  /*242700*/  LDCU.64 UR4, c[0x0][0x3c8] ;  /* 0x00007900ff0477ac */ /* 0x000e220008000a00 */
[----:B------:R-:W-:Y:S01]  /*242710*/  BSSY.RECONVERGENT B1, `(.L_x_13341) ;  /* 0x0000018000017945 */ /* 0x000fe20003800200 */
[----:B------:R-:W-:Y:S02]  /*242720*/  IMAD.MOV.U32 R44, RZ, RZ, RZ ;  /* 0x000000ffff2c7224 */ /* 0x000fe400078e00ff */
[----:B------:R-:W-:Y:S02]  /*242730*/  IMAD.MOV.U32 R55, RZ, RZ, RZ ;  /* 0x000000ffff377224 */ /* 0x000fe400078e00ff */
[----:B0-----:R-:W-:Y:S02]  /*242740*/  IMAD.U32 R52, RZ, RZ, UR4 ;  /* 0x00000004ff347e24 */ /* 0x001fe4000f8e00ff */
[----:B------:R-:W-:-:S07]  /*242750*/  IMAD.U32 R53, RZ, RZ, UR5 ;  /* 0x00000005ff357e24 */ /* 0x000fce000f8e00ff */
.L_x_13342:
        /* <DEDUP_REMOVED lines=20> */
.L_x_13341:
[----:B------:R-:W0:Y:S01]  /*2428a0*/  LDCU.64 UR4, c[0x0][0x3c8] ;  /* 0x00007900ff0477ac */ /* 0x000e220008000a00 */
[----:B------:R-:W-:Y:S01]  /*2428b0*/  BSSY.RECONVERGENT B1, `(.L_x_13343) ;  /* 0x0000018000017945 */ /* 0x000fe20003800200 */
[----:B------:R-:W-:Y:S02]  /*2428c0*/  IMAD.MOV.U32 R41, RZ, RZ, RZ ;  /* 0x000000ffff297224 */ /* 0x000fe400078e00ff */
[----:B------:R-:W-:Y:S02]  /*2428d0*/  IMAD.MOV.U32 R54, RZ, RZ, RZ ;  /* 0x000000ffff367224 */ /* 0x000fe400078e00ff */
[----:B0-----:R-:W-:Y:S02]  /*2428e0*/  IMAD.U32 R51, RZ, RZ, UR4 ;  /* 0x00000004ff337e24 */ /* 0x001fe4000f8e00ff */
[----:B------:R-:W-:-:S07]  /*2428f0*/  IMAD.U32 R52, RZ, RZ, UR5 ;  /* 0x00000005ff347e24 */ /* 0x000fce000f8e00ff */
.L_x_13344:
        /* <DEDUP_REMOVED lines=20> */
.L_x_13343:
[----:B------:R-:W0:Y:S01]  /*242a40*/  LDCU.64 UR4, c[0x0][0x3c8] ;  /* 0x00007900ff0477ac */ /* 0x000e220008000a00 */
[----:B------:R-:W-:Y:S01]  /*242a50*/  BSSY.RECONVERGENT B1, `(.L_x_13345) ;  /* 0x0000018000017945 */ /* 0x000fe20003800200 */
[----:B------:R-:W-:Y:S02]  /*242a60*/  IMAD.MOV.U32 R40, RZ, RZ, RZ ;  /* 0x000000ffff287224 */ /* 0x000fe400078e00ff */
[----:B------:R-:W-:Y:S02]  /*242a70*/  IMAD.MOV.U32 R53, RZ, RZ, RZ ;  /* 0x000000ffff357224 */ /* 0x000fe400078e00ff */
[----:B0-----:R-:W-:Y:S02]  /*242a80*/  IMAD.U32 R52, RZ, RZ, UR4 ;  /* 0x00000004ff347e24 */ /* 0x001fe4000f8e00ff */
[----:B------:R-:W-:-:S07]  /*242a90*/  IMAD.U32 R51, RZ, RZ, UR5 ;  /* 0x00000005ff337e24 */ /* 0x000fce000f8e00ff */
.L_x_13346:
        /* <DEDUP_REMOVED lines=20> */
.L_x_13345:
[----:B------:R-:W0:Y:S01]  /*242be0*/  LDCU.64 UR4, c[0x0][0x3c8] ;  /* 0x00007900ff0477ac */ /* 0x000e220008000a00 */
[----:B------:R-:W-:Y:S01]  /*242bf0*/  BSSY.RECONVERGENT B1, `(.L_x_13347) ;  /* 0x0000018000017945 */ /* 0x000fe20003800200 */
[----:B------:R-:W-:Y:S02]  /*242c00*/  IMAD.MOV.U32 R39, RZ, RZ, RZ ;  /* 0x000000ffff277224 */ /* 0x000fe400078e00ff */
[----:B------:R-:W-:Y:S02]  /*242c10*/  IMAD.MOV.U32 R52, RZ, RZ, RZ ;  /* 0x000000ffff347224 */ /* 0x000fe400078e00ff */
[----:B0-----:R-:W-:Y:S02]  /*242c20*/  IMAD.U32 R49, RZ, RZ, UR4 ;  /* 0x00000004ff317e24 */ /* 0x001fe4000f8e00ff */
[----:B------:R-:W-:-:S07]  /*242c30*/  IMAD.U32 R50, RZ, RZ, UR5 ;  /* 0x00000005ff327e24 */ /* 0x000fce000f8e00ff */
.L_x_13348:
        /* <DEDUP_REMOVED lines=20> */
.L_x_13347:
[----:B------:R-:W0:Y:S01]  /*242d80*/  LDCU.64 UR4, c[0x0][0x3c8] ;  /* 0x00007900ff0477ac */ /* 0x000e220008000a00 */
[----:B------:R-:W-:Y:S01]  /*242d90*/  BSSY.RECONVERGENT B1, `(.L_x_13349) ;  /* 0x0000018000017945 */ /* 0x000fe20003800200 */
[----:B------:R-:W-:Y:S02]  /*242da0*/  IMAD.MOV.U32 R38, RZ, RZ, RZ ;  /* 0x000000ffff267224 */ /* 0x000fe400078e00ff */
[----:B------:R-:W-:Y:S02]  /*242db0*/  IMAD.MOV.U32 R51, RZ, RZ, RZ ;  /* 0x000000ffff337224 */ /* 0x000fe400078e00ff */
[----:B0-----:R-:W-:Y:S02]  /*242dc0*/  IMAD.U32 R50, RZ, RZ, UR4 ;  /* 0x00000004ff327e24 */ /* 0x001fe4000f8e00ff */
[----:B------:R-:W-:-:S07]  /*242dd0*/  IMAD.U32 R49, RZ, RZ, UR5 ;  /* 0x00000005ff317e24 */ /* 0x000fce000f8e00ff */
.L_x_13350:
        /* <DEDUP_REMOVED lines=20> */
.L_x_13349:
[----:B------:R-:W0:Y:S01]  /*242f20*/  LDCU.64 UR4, c[0x0][0x3c8] ;  /* 0x00007900ff0477ac */ /* 0x000e220008000a00 */
[----:B------:R-:W-:Y:S01]  /*242f30*/  BSSY.RECONVERGENT B1, `(.L_x_13351) ;  /* 0x0000018000017945 */ /* 0x000fe20003800200 */
[----:B------:R-:W-:Y:S02]  /*242f40*/  IMAD.MOV.U32 R37, RZ, RZ, RZ ;  /* 0x000000ffff257224 */ /* 0x000fe400078e00ff */
[----:B------:R-:W-:Y:S02]  /*242f50*/  IMAD.MOV.U32 R50, RZ, RZ, RZ ;  /* 0x000000ffff327224 */ /* 0x000fe400078e00ff */
[----:B0-----:R-:W-:Y:S02]  /*242f60*/  IMAD.U32 R45, RZ, RZ, UR4 ;  /* 0x00000004ff2d7e24 */ /* 0x001fe4000f8e00ff */
[----:B------:R-:W-:-:S07]  /*242f70*/  IMAD.U32 R46, RZ, RZ, UR5 ;  /* 0x00000005ff2e7e24 */ /* 0x000fce000f8e00ff */
.L_x_13352:
        /* <DEDUP_REMOVED lines=20> */
.L_x_13351:
[----:B------:R-:W0:Y:S01]  /*2430c0*/  LDCU.64 UR4, c[0x0][0x3c8] ;  /* 0x00007900ff0477ac */ /* 0x000e220008000a00 */
[----:B------:R-:W-:Y:S01]  /*2430d0*/  BSSY.RECONVERGENT B1, `(.L_x_13353) ;  /* 0x0000018000017945 */ /* 0x000fe20003800200 */
[----:B------:R-:W-:Y:S02]  /*2430e0*/  IMAD.MOV.U32 R36, RZ, RZ, RZ ;  /* 0x000000ffff247224 */ /* 0x000fe400078e00ff */
[----:B------:R-:W-:Y:S02]  /*2430f0*/  IMAD.MOV.U32 R49, RZ, RZ, RZ ;  /* 0x000000ffff317224 */ /* 0x000fe400078e00ff */
[----:B0-----:R-:W-:Y:S02]  /*243100*/  IMAD.U32 R46, RZ, RZ, UR4 ;  /* 0x00000004ff2e7e24 */ /* 0x001fe4000f8e00ff */
[----:B------:R-:W-:-:S07]  /*243110*/  IMAD.U32 R45, RZ, RZ, UR5 ;  /* 0x00000005ff2d7e24 */ /* 0x000fce000f8e00ff */
.L_x_13354:
        /* <DEDUP_REMOVED lines=20> */
.L_x_13353:
[----:B------:R-:W0:Y:S01]  /*243260*/  LDCU.64 UR4, c[0x0][0x3c8] ;  /* 0x00007900ff0477ac */ /* 0x000e220008000a00 */
[----:B------:R-:W-:Y:S01]  /*243270*/  BSSY.RECONVERGENT B1, `(.L_x_13355) ;  /* 0x0000018000017945 */ /* 0x000fe20003800200 */
[----:B------:R-:W-:Y:S02]  /*243280*/  IMAD.MOV.U32 R35, RZ, RZ, RZ ;  /* 0x000000ffff237224 */ /* 0x000fe400078e00ff */
[----:B------:R-:W-:Y:S02]  /*243290*/  IMAD.MOV.U32 R46, RZ, RZ, RZ ;  /* 0x000000ffff2e7224 */ /* 0x000fe400078e00ff */
[----:B0-----:R-:W-:Y:S02]  /*2432a0*/  IMAD.U32 R41, RZ, RZ, UR4 ;  /* 0x00000004ff297e24 */ /* 0x001fe4000f8e00ff */
[----:B------:R-:W-:-:S07]  /*2432b0*/  IMAD.U32 R44, RZ, RZ, UR5 ;  /* 0x00000005ff2c7e24 */ /* 0x000fce000f8e00ff */
.L_x_13356:
        /* <DEDUP_REMOVED lines=20> */
.L_x_13355:
[----:B------:R-:W0:Y:S01]  /*243400*/  LDCU.64 UR4, c[0x0][0x3c8] ;  /* 0x00007900ff0477ac */ /* 0x000e220008000a00 */
[----:B------:R-:W-:Y:S01]  /*243410*/  BSSY.RECONVERGENT B1, `(.L_x_13357) ;  /* 0x0000018000017945 */ /* 0x000fe20003800200 */
[----:B------:R-:W-:Y:S02]  /*243420*/  IMAD.MOV.U32 R34, RZ, RZ, RZ ;  /* 0x000000ffff227224 */ /* 0x000fe400078e00ff */
[----:B------:R-:W-:Y:S02]  /*243430*/  IMAD.MOV.U32 R45, RZ, RZ, RZ ;  /* 0x000000ffff2d7224 */ /* 0x000fe400078e00ff */
[----:B0-----:R-:W-:Y:S02]  /*243440*/  IMAD.U32 R44, RZ, RZ, UR4 ;  /* 0x00000004ff2c7e24 */ /* 0x001fe4000f8e00ff */
[----:B------:R-:W-:-:S07]  /*243450*/  IMAD.U32 R41, RZ, RZ, UR5 ;  /* 0x00000005ff297e24 */ /* 0x000fce000f8e00ff */
.L_x_13358:
        /* <DEDUP_REMOVED lines=20> */
.L_x_13357:
[----:B------:R-:W0:Y:S01]  /*2435a0*/  LDCU.64 UR4, c[0x0][0x3c8] ;  /* 0x00007900ff0477ac */ /* 0x000e220008000a00 */
[----:B------:R-:W-:Y:S01]  /*2435b0*/  BSSY.RECONVERGENT B1, `(.L_x_13359) ;  /* 0x0000018000017945 */ /* 0x000fe20003800200 */
[----:B------:R-:W-:Y:S02]  /*2435c0*/  IMAD.MOV.U32 R33, RZ, RZ, RZ ;  /* 0x000000ffff217224 */ /* 0x000fe400078e00ff */
[----:B------:R-:W-:Y:S02]  /*2435d0*/  IMAD.MOV.U32 R44, RZ, RZ, RZ ;  /* 0x000000ffff2c7224 */ /* 0x000fe400078e00ff */
[----:B0-----:R-:W-:Y:S02]  /*2435e0*/  IMAD.U32 R39, RZ, RZ, UR4 ;  /* 0x00000004ff277e24 */ /* 0x001fe4000f8e00ff */
[----:B------:R-:W-:-:S07]  /*2435f0*/  IMAD.U32 R40, RZ, RZ, UR5 ;  /* 0x00000005ff287e24 */ /* 0x000fce000f8e00ff */
.L_x_13360:
        /* <DEDUP_REMOVED lines=20> */
.L_x_13359:
[----:B------:R-:W0:Y:S01]  /*243740*/  LDCU.64 UR4, c[0x0][0x3c8] ;  /* 0x00007900ff0477ac */ /* 0x000e220008000a00 */
[----:B------:R-:W-:Y:S01]  /*243750*/  BSSY.RECONVERGENT B1, `(.L_x_13361) ;  /* 0x0000018000017945 */ /* 0x000fe20003800200 */
[----:B------:R-:W-:Y:S02]  /*243760*/  IMAD.MOV.U32 R32, RZ, RZ, RZ ;  /* 0x000000ffff207224 */ /* 0x000fe400078e00ff */
[----:B------:R-:W-:Y:S02]  /*243770*/  IMAD.MOV.U32 R41, RZ, RZ, RZ ;  /* 0x000000ffff297224 */ /* 0x000fe400078e00ff */
[----:B0-----:R-:W-:Y:S02]  /*243780*/  IMAD.U32 R40, RZ, RZ, UR4 ;  /* 0x00000004ff287e24 */ /* 0x001fe4000f8e00ff */
[----:B------:R-:W-:-:S07]  /*243790*/  IMAD.U32 R39, RZ, RZ, UR5 ;  /* 0x00000005ff277e24 */ /* 0x000fce000f8e00ff */
.L_x_13362:
        /* <DEDUP_REMOVED lines=20> */
.L_x_13361:
[----:B------:R-:W0:Y:S01]  /*2438e0*/  LDCU.64 UR4, c[0x0][0x3c8] ;  /* 0x00007900ff0477ac */ /* 0x000e220008000a00 */
[----:B------:R-:W-:Y:S01]  /*2438f0*/  BSSY.RECONVERGENT B1, `(.L_x_13363) ;  /* 0x0000018000017945 */ /* 0x000fe20003800200 */
[----:B------:R-:W-:Y:S02]  /*243900*/  IMAD.MOV.U32 R31, RZ, RZ, RZ ;  /* 0x000000ffff1f7224 */ /* 0x000fe400078e00ff */
[----:B------:R-:W-:Y:S02]  /*243910*/  IMAD.MOV.U32 R40, RZ, RZ, RZ ;  /* 0x000000ffff287224 */ /* 0x000fe400078e00ff */
[----:B0-----:R-:W-:Y:S02]  /*243920*/  IMAD.U32 R37, RZ, RZ, UR4 ;  /* 0x00000004ff257e24 */ /* 0x001fe4000f8e00ff */
[----:B------:R-:W-:-:S07]  /*243930*/  IMAD.U32 R38, RZ, RZ, UR5 ;  /* 0x00000005ff267e24 */ /* 0x000fce000f8e00ff */
.L_x_13364:
        /* <DEDUP_REMOVED lines=20> */
.L_x_13363:
[----:B------:R-:W0:Y:S01]  /*243a80*/  LDCU.64 UR4, c[0x0][0x3c8] ;  /* 0x00007900ff0477ac */ /* 0x000e220008000a00 */
[----:B------:R-:W-:Y:S01]  /*243a90*/  BSSY.RECONVERGENT B1, `(.L_x_13365) ;  /* 0x0000018000017945 */ /* 0x000fe20003800200 */
[----:B------:R-:W-:Y:S02]  /*243aa0*/  IMAD.MOV.U32 R30, RZ, RZ, RZ ;  /* 0x000000ffff1e7224 */ /* 0x000fe400078e00ff */
[----:B------:R-:W-:Y:S02]  /*243ab0*/  IMAD.MOV.U32 R39, RZ, RZ, RZ ;  /* 0x000000ffff277224 */ /* 0x000fe400078e00ff */
[----:B0-----:R-:W-:Y:S02]  /*243ac0*/  IMAD.U32 R38, RZ, RZ, UR4 ;  /* 0x00000004ff267e24 */ /* 0x001fe4000f8e00ff */
[----:B------:R-:W-:-:S07]  /*243ad0*/  IMAD.U32 R37, RZ, RZ, UR5 ;  /* 0x00000005ff257e24 */ /* 0x000fce000f8e00ff */
.L_x_13366:
        /* <DEDUP_REMOVED lines=20> */
.L_x_13365:
[----:B------:R-:W0:Y:S01]  /*243c20*/  LDCU.64 UR4, c[0x0][0x3c8] ;  /* 0x00007900ff0477ac */ /* 0x000e220008000a00 */
[----:B------:R-:W-:Y:S01]  /*243c30*/  BSSY.RECONVERGENT B1, `(.L_x_13367) ;  /* 0x0000018000017945 */ /* 0x000fe20003800200 */
[----:B------:R-:W-:Y:S02]  /*243c40*/  IMAD.MOV.U32 R29, RZ, RZ, RZ ;  /* 0x000000ffff1d7224 */ /* 0x000fe400078e00ff */
[----:B------:R-:W-:Y:S02]  /*243c50*/  IMAD.MOV.U32 R38, RZ, RZ, RZ ;  /* 0x000000ffff267224 */ /* 0x000fe400078e00ff */
[----:B0-----:R-:W-:Y:S02]  /*243c60*/  IMAD.U32 R35, RZ, RZ, UR4 ;  /* 0x00000004ff237e24 */ /* 0x001fe4000f8e00ff */
[----:B------:R-:W-:-:S07]  /*243c70*/  IMAD.U32 R36, RZ, RZ, UR5 ;  /* 0x00000005ff247e24 */ /* 0x000fce000f8e00ff */
.L_x_13368:
        /* <DEDUP_REMOVED lines=20> */
.L_x_13367:
[----:B------:R-:W0:Y:S01]  /*243dc0*/  LDCU.64 UR4, c[0x0][0x3c8] ;  /* 0x00007900ff0477ac */ /* 0x000e220008000a00 */
[----:B------:R-:W-:Y:S01]  /*243dd0*/  BSSY.RECONVERGENT B1, `(.L_x_13369) ;  /* 0x0000018000017945 */ /* 0x000fe20003800200 */
[----:B------:R-:W-:Y:S02]  /*243de0*/  IMAD.MOV.U32 R28, RZ, RZ, RZ ;  /* 0x000000ffff1c7224 */ /* 0x000fe400078e00ff */
[----:B------:R-:W-:Y:S02]  /*243df0*/  IMAD.MOV.U32 R37, RZ, RZ, RZ ;  /* 0x000000ffff257224 */ /* 0x000fe400078e00ff */
[----:B0-----:R-:W-:Y:S02]  /*243e00*/  IMAD.U32 R36, RZ, RZ, UR4 ;  /* 0x00000004ff247e24 */ /* 0x001fe4000f8e00ff */
[----:B------:R-:W-:-:S07]  /*243e10*/  IMAD.U32 R35, RZ, RZ, UR5 ;  /* 0x00000005ff237e24 */ /* 0x000fce000f8e00ff */
.L_x_13370:
        /* <DEDUP_REMOVED lines=20> */
.L_x_13369:
[----:B------:R-:W0:Y:S01]  /*243f60*/  LDCU.64 UR4, c[0x0][0x3c8] ;  /* 0x00007900ff0477ac */ /* 0x000e220008000a00 */
[----:B------:R-:W-:Y:S01]  /*243f70*/  BSSY.RECONVERGENT B1, `(.L_x_13371) ;  /* 0x0000017000017945 */ /* 0x000fe20003800200 */
[----:B------:R-:W-:Y:S01]  /*243f80*/  CS2R R34, SRZ ;  /* 0x0000000000227805 */ /* 0x000fe2000001ff00 */
[----:B0-----:R-:W-:Y:S02]  /*243f90*/  IMAD.U32 R33, RZ, RZ, UR4 ;  /* 0x00000004ff217e24 */ /* 0x001fe4000f8e00ff */
[----:B------:R-:W-:-:S07]  /*243fa0*/  IMAD.U32 R32, RZ, RZ, UR5 ;  /* 0x00000005ff207e24 */ /* 0x000fce000f8e00ff */
.L_x_13372:
        /* <DEDUP_REMOVED lines=20> */
.L_x_13371:
[----:B------:R-:W0:Y:S01]  /*2440f0*/  LDCU.64 UR4, c[0x0][0x3c8] ;  /* 0x00007900ff0477ac */ /* 0x000e220008000a00 */
[----:B------:R-:W-:Y:S01]  /*244100*/  BSSY.RECONVERGENT B1, `(.L_x_13373) ;  /* 0x0000018000017945 */ /* 0x000fe20003800200 */
[----:B------:R-:W-:Y:S02]  /*244110*/  IMAD.MOV.U32 R34, RZ, RZ, RZ ;  /* 0x000000ffff227224 */ /* 0x000fe400078e00ff */
[----:B------:R-:W-:Y:S02]  /*244120*/  IMAD.MOV.U32 R33, RZ, RZ, RZ ;  /* 0x000000ffff217224 */ /* 0x000fe400078e00ff */
[----:B0-----:R-:W-:Y:S02]  /*244130*/  IMAD.U32 R31, RZ, RZ, UR4 ;  /* 0x00000004ff1f7e24 */ /* 0x001fe4000f8e00ff */
[----:B------:R-:W-:-:S07]  /*244140*/  IMAD.U32 R32, RZ, RZ, UR5 ;  /* 0x00000005ff207e24 */ /* 0x000fce000f8e00ff */
.L_x_13374:
        /* <DEDUP_REMOVED lines=20> */
.L_x_13373:
        /* <DEDUP_REMOVED lines=11> */
.L_x_13376:
        /* <DEDUP_REMOVED lines=20> */
.L_x_13375:
[----:B------:R-:W0:Y:S01]  /*244480*/  LDCU.64 UR4, c[0x0][0x3c8] ;  /* 0x00007900ff0477ac */ /* 0x000e220008000a00 */
[----:B------:R-:W-:Y:S01]  /*244490*/  BSSY.RECONVERGENT B1, `(.L_x_13377) ;  /* 0x0000018000017945 */ /* 0x000fe20003800200 */
[----:B------:R-:W-:Y:S02]  /*2444a0*/  IMAD.MOV.U32 R24, RZ, RZ, RZ ;  /* 0x000000ffff187224 */ /* 0x000fe400078e00ff */
[----:B------:R-:W-:Y:S02]  /*2444b0*/  IMAD.MOV.U32 R33, RZ, RZ, RZ ;  /* 0x000000ffff217224 */ /* 0x000fe400078e00ff */
[----:B0-----:R-:W-:Y:S02]  /*2444c0*/  IMAD.U32 R31, RZ, RZ, UR4 ;  /* 0x00000004ff1f7e24 */ /* 0x001fe4000f8e00ff */
[----:B------:R-:W-:-:S07]  /*2444d0*/  IMAD.U32 R30, RZ, RZ, UR5 ;  /* 0x00000005ff1e7e24 */ /* 0x000fce000f8e00ff */
.L_x_13378:
        /* <DEDUP_REMOVED lines=20> */
.L_x_13377:
        /* <DEDUP_REMOVED lines=8> */
.L_x_13380:
        /* <DEDUP_REMOVED lines=20> */
.L_x_13379:
[----:B------:R-:W0:Y:S01]  /*2447e0*/  LDCU.64 UR4, c[0x0][0x3c8] ;  /* 0x00007900ff0477ac */ /* 0x000e220008000a00 */
[----:B------:R-:W-:Y:S01]  /*2447f0*/  BSSY.RECONVERGENT B1, `(.L_x_13381) ;  /* 0x0000018000017945 */ /* 0x000fe20003800200 */
[----:B------:R-:W-:Y:S02]  /*244800*/  IMAD.MOV.U32 R25, RZ, RZ, RZ ;  /* 0x000000ffff197224 */ /* 0x000fe400078e00ff */
[----:B------:R-:W-:Y:S02]  /*244810*/  IMAD.MOV.U32 R34, RZ, RZ, RZ ;  /* 0x000000ffff227224 */ /* 0x000fe400078e00ff */
[----:B0-----:R-:W-:Y:S02]  /*244820*/  IMAD.U32 R32, RZ, RZ, UR4 ;  /* 0x00000004ff207e24 */ /* 0x001fe4000f8e00ff */
[----:B------:R-:W-:-:S07]  /*244830*/  IMAD.U32 R31, RZ, RZ, UR5 ;  /* 0x00000005ff1f7e24 */ /* 0x000fce000f8e00ff */
.L_x_13382:
        /* <DEDUP_REMOVED lines=20> */
.L_x_13381:
        /* <DEDUP_REMOVED lines=8> */
.L_x_13384:
        /* <DEDUP_REMOVED lines=20> */
.L_x_13383:
[----:B------:R-:W0:Y:S01]  /*244b40*/  LDCU.64 UR4, c[0x0][0x3c8] ;  /* 0x00007900ff0477ac */ /* 0x000e220008000a00 */
[----:B------:R-:W-:Y:S01]  /*244b50*/  BSSY.RECONVERGENT B1, `(.L_x_13385) ;  /* 0x0000018000017945 */ /* 0x000fe20003800200 */
[----:B------:R-:W-:Y:S02]  /*244b60*/  IMAD.MOV.U32 R26, RZ, RZ, RZ ;  /* 0x000000ffff1a7224 */ /* 0x000fe400078e00ff */
[----:B------:R-:W-:Y:S02]  /*244b70*/  IMAD.MOV.U32 R33, RZ, RZ, RZ ;  /* 0x000000ffff217224 */ /* 0x000fe400078e00ff */
[----:B0-----:R-:W-:Y:S02]  /*244b80*/  IMAD.U32 R32, RZ, RZ, UR4 ;  /* 0x00000004ff207e24 */ /* 0x001fe4000f8e00ff */
[----:B------:R-:W-:-:S07]  /*244b90*/  IMAD.U32 R31, RZ, RZ, UR5 ;  /* 0x00000005ff1f7e24 */ /* 0x000fce000f8e00ff */
.L_x_13386:
        /* <DEDUP_REMOVED lines=20> */
.L_x_13385:
        /* <DEDUP_REMOVED lines=8> */
.L_x_13388:
        /* <DEDUP_REMOVED lines=20> */
.L_x_13387:
[----:B------:R-:W0:Y:S01]  /*244ea0*/  LDCU.64 UR4, c[0x0][0x3c8] ;  /* 0x00007900ff0477ac */ /* 0x000e220008000a00 */
[----:B------:R-:W-:Y:S01]  /*244eb0*/  BSSY.RECONVERGENT B1, `(.L_x_13389) ;  /* 0x0000018000017945 */ /* 0x000fe20003800200 */
[----:B------:R-:W-:Y:S02]  /*244ec0*/  IMAD.MOV.U32 R24, RZ, RZ, RZ ;  /* 0x000000ffff187224 */ /* 0x000fe400078e00ff */
[----:B------:R-:W-:Y:S02]  /*244ed0*/  IMAD.MOV.U32 R33, RZ, RZ, RZ ;  /* 0x000000ffff217224 */ /* 0x000fe400078e00ff */
[----:B0-----:R-:W-:Y:S02]  /*244ee0*/  IMAD.U32 R32, RZ, RZ, UR4 ;  /* 0x00000004ff207e24 */ /* 0x001fe4000f8e00ff */
[----:B------:R-:W-:-:S07]  /*244ef0*/  IMAD.U32 R31, RZ, RZ, UR5 ;  /* 0x00000005ff1f7e24 */ /* 0x000fce000f8e00ff */
.L_x_13390:
        /* <DEDUP_REMOVED lines=20> */
.L_x_13389:
        /* <DEDUP_REMOVED lines=8> */
.L_x_13392:
        /* <DEDUP_REMOVED lines=20> */
.L_x_13391:
[----:B------:R-:W0:Y:S01]  /*245200*/  LDCU.64 UR4, c[0x0][0x3c8] ;  /* 0x00007900ff0477ac */ /* 0x000e220008000a00 */
[----:B------:R-:W-:Y:S01]  /*245210*/  BSSY.RECONVERGENT B1, `(.L_x_13393) ;  /* 0x0000018000017945 */ /* 0x000fe20003800200 */
[----:B------:R-:W-:Y:S02]  /*245220*/  IMAD.MOV.U32 R25, RZ, RZ, RZ ;  /* 0x000000ffff197224 */ /* 0x000fe400078e00ff */
[----:B------:R-:W-:Y:S02]  /*245230*/  IMAD.MOV.U32 R50, RZ, RZ, RZ ;  /* 0x000000ffff327224 */ /* 0x000fe400078e00ff */
[----:B0-----:R-:W-:Y:S02]  /*245240*/  IMAD.U32 R44, RZ, RZ, UR4 ;  /* 0x00000004ff2c7e24 */ /* 0x001fe4000f8e00ff */
[----:B------:R-:W-:-:S07]  /*245250*/  IMAD.U32 R31, RZ, RZ, UR5 ;  /* 0x00000005ff1f7e24 */ /* 0x000fce000f8e00ff */
.L_x_13394:
        /* <DEDUP_REMOVED lines=20> */
.L_x_13393:
        /* <DEDUP_REMOVED lines=8> */
.L_x_13396:
        /* <DEDUP_REMOVED lines=20> */
.L_x_13395:
[----:B------:R-:W0:Y:S01]  /*245560*/  LDCU.64 UR4, c[0x0][0x3c8] ;  /* 0x00007900ff0477ac */ /* 0x000e220008000a00 */
[----:B------:R-:W-:Y:S01]  /*245570*/  BSSY.RECONVERGENT B1, `(.L_x_13397) ;  /* 0x0000018000017945 */ /* 0x000fe20003800200 */
[----:B------:R-:W-:Y:S02]  /*245580*/  IMAD.MOV.U32 R26, RZ, RZ, RZ ;  /* 0x000000ffff1a7224 */ /* 0x000fe400078e00ff */
[----:B------:R-:W-:Y:S02]  /*245590*/  IMAD.MOV.U32 R47, RZ, RZ, RZ ;  /* 0x000000ffff2f7224 */ /* 0x000fe400078e00ff */
[----:B0-----:R-:W-:Y:S02]  /*2455a0*/  IMAD.U32 R50, RZ, RZ, UR4 ;  /* 0x00000004ff327e24 */ /* 0x001fe4000f8e00ff */
[----:B------:R-:W-:-:S07]  /*2455b0*/  IMAD.U32 R45, RZ, RZ, UR5 ;  /* 0x00000005ff2d7e24 */ /* 0x000fce000f8e00ff */
.L_x_13398:
        /* <DEDUP_REMOVED lines=20> */
.L_x_13397:
        /* <DEDUP_REMOVED lines=8> */
.L_x_13400:
        /* <DEDUP_REMOVED lines=20> */
.L_x_13399:
[----:B------:R-:W0:Y:S01]  /*2458c0*/  LDCU.64 UR4, c[0x0][0x3c8] ;  /* 0x00007900ff0477ac */ /* 0x000e220008000a00 */
[----:B------:R-:W-:Y:S01]  /*2458d0*/  BSSY.RECONVERGENT B1, `(.L_x_13401) ;  /* 0x0000018000017945 */ /* 0x000fe20003800200 */
[----:B------:R-:W-:Y:S02]  /*2458e0*/  IMAD.MOV.U32 R24, RZ, RZ, RZ ;  /* 0x000000ffff187224 */ /* 0x000fe400078e00ff */
[----:B------:R-:W-:Y:S02]  /*2458f0*/  IMAD.MOV.U32 R52, RZ, RZ, RZ ;  /* 0x000000ffff347224 */ /* 0x000fe400078e00ff */
[----:B0-----:R-:W-:Y:S02]  /*245900*/  IMAD.U32 R50, RZ, RZ, UR4 ;  /* 0x00000004ff327e24 */ /* 0x001fe4000f8e00ff */
[----:B------:R-:W-:-:S07]  /*245910*/  IMAD.U32 R49, RZ, RZ, UR5 ;  /* 0x00000005ff317e24 */ /* 0x000fce000f8e00ff */
.L_x_13402:
        /* <DEDUP_REMOVED lines=20> */
.L_x_13401:
        /* <DEDUP_REMOVED lines=8> */
.L_x_13404:
        /* <DEDUP_REMOVED lines=20> */
.L_x_13403:
[----:B------:R-:W0:Y:S01]  /*245c20*/  LDCU.64 UR4, c[0x0][0x3c8] ;  /* 0x00007900ff0477ac */ /* 0x000e220008000a00 */
[----:B------:R-:W-:Y:S01]  /*245c30*/  BSSY.RECONVERGENT B1, `(.L_x_13405) ;  /* 0x0000018000017945 */ /* 0x000fe20003800200 */
[----:B------:R-:W-:Y:S02]  /*245c40*/  IMAD.MOV.U32 R44, RZ, RZ, RZ ;  /* 0x000000ffff2c7224 */ /* 0x000fe400078e00ff */
[----:B------:R-:W-:Y:S02]  /*245c50*/  IMAD.MOV.U32 R53, RZ, RZ, RZ ;  /* 0x000000ffff357224 */ /* 0x000fe400078e00ff */
[----:B0-----:R-:W-:Y:S02]  /*245c60*/  IMAD.U32 R52, RZ, RZ, UR4 ;  /* 0x00000004ff347e24 */ /* 0x001fe4000f8e00ff */
[----:B------:R-:W-:-:S07]  /*245c70*/  IMAD.U32 R51, RZ, RZ, UR5 ;  /* 0x00000005ff337e24 */ /* 0x000fce000f8e00ff */
.L_x_13406:
        /* <DEDUP_REMOVED lines=20> */
.L_x_13405:
        /* <DEDUP_REMOVED lines=8> */
.L_x_13408:
        /* <DEDUP_REMOVED lines=20> */
.L_x_13407:
[----:B------:R-:W0:Y:S01]  /*245f80*/  LDCU.64 UR4, c[0x0][0x3c8] ;  /* 0x00007900ff0477ac */ /* 0x000e220008000a00 */
[----:B------:R-:W-:Y:S01]  /*245f90*/  BSSY.RECONVERGENT B1, `(.L_x_13409) ;  /* 0x0000018000017945 */ /* 0x000fe20003800200 */
[----:B------:R-:W-:Y:S02]  /*245fa0*/  IMAD.MOV.U32 R47, RZ, RZ, RZ ;  /* 0x000000ffff2f7224 */ /* 0x000fe400078e00ff */
[----:B------:R-:W-:Y:S02]  /*245fb0*/  IMAD.MOV.U32 R56, RZ, RZ, RZ ;  /* 0x000000ffff387224 */ /* 0x000fe400078e00ff */
[----:B0-----:R-:W-:Y:S02]  /*245fc0*/  IMAD.U32 R54, RZ, RZ, UR4 ;  /* 0x00000004ff367e24 */ /* 0x001fe4000f8e00ff */
[----:B------:R-:W-:-:S07]  /*245fd0*/  IMAD.U32 R51, RZ, RZ, UR5 ;  /* 0x00000005ff337e24 */ /* 0x000fce000f8e00ff */
.L_x_13410:
        /* <DEDUP_REMOVED lines=20> */
.L_x_13409:
        /* <DEDUP_REMOVED lines=8> */
.L_x_13412:
        /* <DEDUP_REMOVED lines=20> */
.L_x_13411:
[----:B------:R-:W0:Y:S01]  /*2462e0*/  LDCU.64 UR4, c[0x0][0x3c8] ;  /* 0x00007900ff0477ac */ /* 0x000e220008000a00 */
[----:B------:R-:W-:Y:S01]  /*2462f0*/  BSSY.RECONVERGENT B1, `(.L_x_13413) ;  /* 0x0000018000017945 */ /* 0x000fe20003800200 */
[----:B------:R-:W-:Y:S02]  /*246300*/  IMAD.MOV.U32 R56, RZ, RZ, RZ ;  /* 0x000000ffff387224 */ /* 0x000fe400078e00ff */
[----:B------:R-:W-:Y:S02]  /*246310*/  IMAD.MOV.U32 R55, RZ, RZ, RZ ;  /* 0x000000ffff377224 */ /* 0x000fe400078e00ff */
[----:B0-----:R-:W-:Y:S02]  /*246320*/  IMAD.U32 R53, RZ, RZ, UR4 ;  /* 0x00000004ff357e24 */ /* 0x001fe4000f8e00ff */
[----:B------:R-:W-:-:S07]  /*246330*/  IMAD.U32 R54, RZ, RZ, UR5 ;  /* 0x00000005ff367e24 */ /* 0x000fce000f8e00ff */
.L_x_13414:
        /* <DEDUP_REMOVED lines=20> */
.L_x_13413:
        /* <DEDUP_REMOVED lines=9> */
.L_x_13416:
        /* <DEDUP_REMOVED lines=20> */
.L_x_13415:
[----:B------:R-:W0:Y:S01]  /*246650*/  LDCU.64 UR4, c[0x0][0x3c8] ;  /* 0x00007900ff0477ac */ /* 0x000e220008000a00 */
[----:B------:R-:W-:Y:S01]  /*246660*/  BSSY.RECONVERGENT B1, `(.L_x_13417) ;  /* 0x0000018000017945 */ /* 0x000fe20003800200 */
[----:B------:R-:W-:Y:S02]  /*246670*/  IMAD.MOV.U32 R45, RZ, RZ, RZ ;  /* 0x000000ffff2d7224 */ /* 0x000fe400078e00ff */
[----:B------:R-:W-:Y:S02]  /*246680*/  IMAD.MOV.U32 R56, RZ, RZ, RZ ;  /* 0x000000ffff387224 */ /* 0x000fe400078e00ff */
[----:B0-----:R-:W-:Y:S02]  /*246690*/  IMAD.U32 R54, RZ, RZ, UR4 ;  /* 0x00000004ff367e24 */ /* 0x001fe4000f8e00ff */
[----:B------:R-:W-:-:S07]  /*2466a0*/  IMAD.U32 R53, RZ, RZ, UR5 ;  /* 0x00000005ff357e24 */ /* 0x000fce000f8e00ff */
.L_x_13418:
        /* <DEDUP_REMOVED lines=20> */
.L_x_13417:
[----:B------:R-:W0:Y:S01]  /*2467f0*/  LDCU.64 UR4, c[0x0][0x3c8] ;  /* 0x00007900ff0477ac */ /* 0x000e220008000a00 */
[----:B------:R-:W-:Y:S01]  /*246800*/  BSSY.RECONVERGENT B1, `(.L_x_13419) ;  /* 0x0000018000017945 */ /* 0x000fe20003800200 */
[----:B------:R-:W-:Y:S02]  /*246810*/  IMAD.MOV.U32 R9, RZ, RZ, RZ ;  /* 0x000000ffff097224 */ /* 0x000fe400078e00ff */
[----:B------:R-:W-:Y:S02]  /*246820*/  IMAD.MOV.U32 R56, RZ, RZ, RZ ;  /* 0x000000ffff387224 */ /* 0x000fe400078e00ff */
[----:B0-----:R-:W-:Y:S02]  /*246830*/  IMAD.U32 R54, RZ, RZ, UR4 ;  /* 0x00000004ff367e24 */ /* 0x001fe4000f8e00ff */
[----:B------:R-:W-:-:S07]  /*246840*/  IMAD.U32 R55, RZ, RZ, UR5 ;  /* 0x00000005ff377e24 */ /* 0x000fce000f8e00ff */
.L_x_13420:
        /* <DEDUP_REMOVED lines=20> */
.L_x_13419:
[----:B------:R-:W0:Y:S01]  /*246990*/  LDCU.64 UR4, c[0x0][0x3c8] ;  /* 0x00007900ff0477ac */ /* 0x000e220008000a00 */
[----:B------:R-:W-:Y:S01]  /*2469a0*/  BSSY.RECONVERGENT B1, `(.L_x_13421) ;  /* 0x0000018000017945 */ /* 0x000fe20003800200 */
[----:B------:R-:W-:Y:S02]  /*2469b0*/  IMAD.MOV.U32 R42, RZ, RZ, RZ ;  /* 0x000000ffff2a7224 */ /* 0x000fe400078e00ff */
[----:B------:R-:W-:Y:S02]  /*2469c0*/  IMAD.MOV.U32 R57, RZ, RZ, RZ ;  /* 0x000000ffff397224 */ /* 0x000fe400078e00ff */
[----:B0-----:R-:W-:Y:S02]  /*2469d0*/  IMAD.U32 R54, RZ, RZ, UR4 ;  /* 0x00000004ff367e24 */ /* 0x001fe4000f8e00ff */
[----:B------:R-:W-:-:S07]  /*2469e0*/  IMAD.U32 R55, RZ, RZ, UR5 ;  /* 0x00000005ff377e24 */ /* 0x000fce000f8e00ff */
.L_x_13422:
        /* <DEDUP_REMOVED lines=20> */
.L_x_13421:
[----:B------:R-:W0:Y:S01]  /*246b30*/  LDCU.64 UR4, c[0x0][0x3c8] ;  /* 0x00007900ff0477ac */ /* 0x000e220008000a00 */
[----:B------:R-:W-:Y:S01]  /*246b40*/  BSSY.RECONVERGENT B1, `(.L_x_13423) ;  /* 0x0000018000017945 */ /* 0x000fe20003800200 */
[----:B------:R-:W-:Y:S02]  /*246b50*/  IMAD.MOV.U32 R45, RZ, RZ, RZ ;  /* 0x000000ffff2d7224 */ /* 0x000fe400078e00ff */
[----:B------:R-:W-:Y:S02]  /*246b60*/  IMAD.MOV.U32 R56, RZ, RZ, RZ ;  /* 0x000000ffff387224 */ /* 0x000fe400078e00ff */
[----:B0-----:R-:W-:Y:S02]  /*246b70*/  IMAD.U32 R54, RZ, RZ, UR4 ;  /* 0x00000004ff367e24 */ /* 0x001fe4000f8e00ff */
[----:B------:R-:W-:-:S07]  /*246b80*/  IMAD.U32 R55, RZ, RZ, UR5 ;  /* 0x00000005ff377e24 */ /* 0x000fce000f8e00ff */
.L_x_13424:
        /* <DEDUP_REMOVED lines=20> */
.L_x_13423:
[----:B------:R-:W0:Y:S01]  /*246cd0*/  LDCU.64 UR4, c[0x0][0x3c8] ;  /* 0x00007900ff0477ac */ /* 0x000e220008000a00 */
[----:B------:R-:W-:Y:S01]  /*246ce0*/  BSSY.RECONVERGENT B1, `(.L_x_13425) ;  /* 0x0000018000017945 */ /* 0x000fe20003800200 */
[----:B------:R-:W-:Y:S02]  /*246cf0*/  IMAD.MOV.U32 R9, RZ, RZ, RZ ;  /* 0x000000ffff097224 */ /* 0x000fe400078e00ff */
[----:B------:R-:W-:Y:S02]  /*246d00*/  IMAD.MOV.U32 R56, RZ, RZ, RZ ;  /* 0x000000ffff387224 */ /* 0x000fe400078e00ff */
[----:B0-----:R-:W-:Y:S02]  /*246d10*/  IMAD.U32 R54, RZ, RZ, UR4 ;  /* 0x00000004ff367e24 */ /* 0x001fe4000f8e00ff */
[----:B------:R-:W-:-:S07]  /*246d20*/  IMAD.U32 R55, RZ, RZ, UR5 ;  /* 0x00000005ff377e24 */ /* 0x000fce000f8e00ff */
.L_x_13426:
        /* <DEDUP_REMOVED lines=20> */
.L_x_13425:
[----:B------:R-:W0:Y:S01]  /*246e70*/  LDCU.64 UR4, c[0x0][0x3c8] ;  /* 0x00007900ff0477ac */ /* 0x000e220008000a00 */
[----:B------:R-:W-:Y:S01]  /*246e80*/  BSSY.RECONVERGENT B1, `(.L_x_13427) ;  /* 0x0000018000017945 */ /* 0x000fe20003800200 */
[----:B------:R-:W-:Y:S02]  /*246e90*/  IMAD.MOV.U32 R42, RZ, RZ, RZ ;  /* 0x000000ffff2a7224 */ /* 0x000fe400078e00ff */
[----:B------:R-:W-:Y:S02]  /*246ea0*/  IMAD.MOV.U32 R57, RZ, RZ, RZ ;  /* 0x000000ffff397224 */ /* 0x000fe400078e00ff */
[----:B0-----:R-:W-:Y:S02]  /*246eb0*/  IMAD.U32 R54, RZ, RZ, UR4 ;  /* 0x00000004ff367e24 */ /* 0x001fe4000f8e00ff */
[----:B------:R-:W-:-:S07]  /*246ec0*/  IMAD.U32 R55, RZ, RZ, UR5 ;  /* 0x00000005ff377e24 */ /* 0x000fce000f8e00ff */
.L_x_13428:
        /* <DEDUP_REMOVED lines=20> */
.L_x_13427:
[----:B------:R-:W0:Y:S01]  /*247010*/  LDCU.64 UR4, c[0x0][0x3c8] ;  /* 0x00007900ff0477ac */ /* 0x000e220008000a00 */
[----:B------:R-:W-:Y:S01]  /*247020*/  BSSY.RECONVERGENT B1, `(.L_x_13429) ;  /* 0x0000018000017945 */ /* 0x000fe20003800200 */
[----:B------:R-:W-:Y:S02]  /*247030*/  IMAD.MOV.U32 R45, RZ, RZ, RZ ;  /* 0x000000ffff2d7224 */ /* 0x000fe400078e00ff */
[----:B------:R-:W-:Y:S02]  /*247040*/  IMAD.MOV.U32 R56, RZ, RZ, RZ ;  /* 0x000000ffff387224 */ /* 0x000fe400078e00ff */
[----:B0-----:R-:W-:Y:S02]  /*247050*/  IMAD.U32 R54, RZ, RZ, UR4 ;  /* 0x00000004ff367e24 */ /* 0x001fe4000f8e00ff */
[----:B------:R-:W-:-:S07]  /*247060*/  IMAD.U32 R55, RZ, RZ, UR5 ;  /* 0x00000005ff377e24 */ /* 0x000fce000f8e00ff */
.L_x_13430:
        /* <DEDUP_REMOVED lines=20> */
.L_x_13429:
[----:B------:R-:W0:Y:S01]  /*2471b0*/  LDCU.64 UR4, c[0x0][0x3c8] ;  /* 0x00007900ff0477ac */ /* 0x000e220008000a00 */
[----:B------:R-:W-:Y:S01]  /*2471c0*/  BSSY.RECONVERGENT B1, `(.L_x_13431) ;  /* 0x0000018000017945 */ /* 0x000fe20003800200 */
[----:B------:R-:W-:Y:S02]  /*2471d0*/  IMAD.MOV.U32 R9, RZ, RZ, RZ ;  /* 0x000000ffff097224 */ /* 0x000fe400078e00ff */
[----:B------:R-:W-:Y:S02]  /*2471e0*/  IMAD.MOV.U32 R56, RZ, RZ, RZ ;  /* 0x000000ffff387224 */ /* 0x000fe400078e00ff */
[----:B0-----:R-:W-:Y:S02]  /*2471f0*/  IMAD.U32 R54, RZ, RZ, UR4 ;  /* 0x00000004ff367e24 */ /* 0x001fe4000f8e00ff */
[----:B------:R-:W-:-:S07]  /*247200*/  IMAD.U32 R55, RZ, RZ, UR5 ;  /* 0x00000005ff377e24 */ /* 0x000fce000f8e00ff */
.L_x_13432:
        /* <DEDUP_REMOVED lines=20> */
.L_x_13431:
[----:B------:R-:W0:Y:S01]  /*247350*/  LDCU.64 UR4, c[0x0][0x3c8] ;  /* 0x00007900ff0477ac */ /* 0x000e220008000a00 */
[----:B------:R-:W-:Y:S01]  /*247360*/  BSSY.RECONVERGENT B1, `(.L_x_13433) ;  /* 0x0000018000017945 */ /* 0x000fe20003800200 */
[----:B------:R-:W-:Y:S02]  /*247370*/  IMAD.MOV.U32 R42, RZ, RZ, RZ ;  /* 0x000000ffff2a7224 */ /* 0x000fe400078e00ff */
[----:B------:R-:W-:Y:S02]  /*247380*/  IMAD.MOV.U32 R57, RZ, RZ, RZ ;  /* 0x000000ffff397224 */ /* 0x000fe400078e00ff */
[----:B0-----:R-:W-:Y:S02]  /*247390*/  IMAD.U32 R54, RZ, RZ, UR4 ;  /* 0x00000004ff367e24 */ /* 0x001fe4000f8e00ff */
[----:B------:R-:W-:-:S07]  /*2473a0*/  IMAD.U32 R55, RZ, RZ, UR5 ;  /* 0x00000005ff377e24 */ /* 0x000fce000f8e00ff */
.L_x_13434:
        /* <DEDUP_REMOVED lines=20> */
.L_x_13433:
[----:B------:R-:W0:Y:S01]  /*2474f0*/  LDCU.64 UR4, c[0x0][0x3c8] ;  /* 0x00007900ff0477ac */ /* 0x000e220008000a00 */
[----:B------:R-:W-:Y:S01]  /*247500*/  BSSY.RECONVERGENT B1, `(.L_x_13435) ;  /* 0x0000018000017945 */ /* 0x000fe20003800200 */
[----:B------:R-:W-:Y:S02]  /*247510*/  IMAD.MOV.U32 R45, RZ, RZ, RZ ;  /* 0x000000ffff2d7224 */ /* 0x000fe400078e00ff */
[----:B------:R-:W-:Y:S02]  /*247520*/  IMAD.MOV.U32 R56, RZ, RZ, RZ ;  /* 0x000000ffff387224 */ /* 0x000fe400078e00ff */
[----:B0-----:R-:W-:Y:S02]  /*247530*/  IMAD.U32 R54, RZ, RZ, UR4 ;  /* 0x00000004ff367e24 */ /* 0x001fe4000f8e00ff */
[----:B------:R-:W-:-:S07]  /*247540*/  IMAD.U32 R55, RZ, RZ, UR5 ;  /* 0x00000005ff377e24 */ /* 0x000fce000f8e00ff */
.L_x_13436:
        /* <DEDUP_REMOVED lines=20> */
.L_x_13435:
[----:B------:R-:W0:Y:S01]  /*247690*/  LDCU.64 UR4, c[0x0][0x3c8] ;  /* 0x00007900ff0477ac */ /* 0x000e220008000a00 */
[----:B------:R-:W-:Y:S01]  /*2476a0*/  BSSY.RECONVERGENT B1, `(.L_x_13437) ;  /* 0x0000018000017945 */ /* 0x000fe20003800200 */
[----:B------:R-:W-:Y:S02]  /*2476b0*/  IMAD.MOV.U32 R9, RZ, RZ, RZ ;  /* 0x000000ffff097224 */ /* 0x000fe400078e00ff */
[----:B------:R-:W-:Y:S02]  /*2476c0*/  IMAD.MOV.U32 R56, RZ, RZ, RZ ;  /* 0x000000ffff387224 */ /* 0x000fe400078e00ff */
[----:B0-----:R-:W-:Y:S02]  /*2476d0*/  IMAD.U32 R54, RZ, RZ, UR4 ;  /* 0x00000004ff367e24 */ /* 0x001fe4000f8e00ff */
[----:B------:R-:W-:-:S07]  /*2476e0*/  IMAD.U32 R55, RZ, RZ, UR5 ;  /* 0x00000005ff377e24 */ /* 0x000fce000f8e00ff */
.L_x_13438:
        /* <DEDUP_REMOVED lines=20> */
.L_x_13437:
[----:B------:R-:W0:Y:S01]  /*247830*/  LDCU.64 UR4, c[0x0][0x3c8] ;  /* 0x00007900ff0477ac */ /* 0x000e220008000a00 */
[----:B------:R-:W-:Y:S01]  /*247840*/  BSSY.RECONVERGENT B1, `(.L_x_13439) ;  /* 0x0000018000017945 */ /* 0x000fe20003800200 */
[----:B------:R-:W-:Y:S02]  /*247850*/  IMAD.MOV.U32 R42, RZ, RZ, RZ ;  /* 0x000000ffff2a7224 */ /* 0x000fe400078e00ff */
[----:B------:R-:W-:Y:S02]  /*247860*/  IMAD.MOV.U32 R57, RZ, RZ, RZ ;  /* 0x000000ffff397224 */ /* 0x000fe400078e00ff */
[----:B0-----:R-:W-:Y:S02]  /*247870*/  IMAD.U32 R54, RZ, RZ, UR4 ;  /* 0x00000004ff367e24 */ /* 0x001fe4000f8e00ff */
[----:B------:R-:W-:-:S07]  /*247880*/  IMAD.U32 R55, RZ, RZ, UR5 ;  /* 0x00000005ff377e24 */ /* 0x000fce000f8e00ff */
.L_x_13440:
        /* <DEDUP_REMOVED lines=20> */
.L_x_13439:
[----:B------:R-:W0:Y:S01]  /*2479d0*/  LDCU.64 UR4, c[0x0][0x3c8] ;  /* 0x00007900ff0477ac */ /* 0x000e220008000a00 */
[----:B------:R-:W-:Y:S01]  /*2479e0*/  BSSY.RECONVERGENT B1, `(.L_x_13441) ;  /* 0x0000018000017945 */ /* 0x000fe20003800200 */
[----:B------:R-:W-:Y:S02]  /*2479f0*/  IMAD.MOV.U32 R45, RZ, RZ, RZ ;  /* 0x000000ffff2d7224 */ /* 0x000fe400078e00ff */
[----:B------:R-:W-:Y:S02]  /*247a00*/  IMAD.MOV.U32 R56, RZ, RZ, RZ ;  /* 0x000000ffff387224 */ /* 0x000fe400078e00ff */
[----:B0-----:R-:W-:Y:S02]  /*247a10*/  IMAD.U32 R54, RZ, RZ, UR4 ;  /* 0x00000004ff367e24 */ /* 0x001fe4000f8e00ff */
[----:B------:R-:W-:-:S07]  /*247a20*/  IMAD.U32 R55, RZ, RZ, UR5 ;  /* 0x00000005ff377e24 */ /* 0x000fce000f8e00ff */
.L_x_13442:
        /* <DEDUP_REMOVED lines=20> */
.L_x_13441:
[----:B------:R-:W0:Y:S01]  /*247b70*/  LDCU.64 UR4, c[0x0][0x3c8] ;  /* 0x00007900ff0477ac */ /* 0x000e220008000a00 */
[----:B------:R-:W-:Y:S01]  /*247b80*/  BSSY.RECONVERGENT B1, `(.L_x_13443) ;  /* 0x0000018000017945 */ /* 0x000fe20003800200 */
[----:B------:R-:W-:Y:S02]  /*247b90*/  IMAD.MOV.U32 R9, RZ, RZ, RZ ;  /* 0x000000ffff097224 */ /* 0x000fe400078e00ff */
[----:B------:R-:W-:Y:S02]  /*247ba0*/  IMAD.MOV.U32 R56, RZ, RZ, RZ ;  /* 0x000000ffff387224 */ /* 0x000fe400078e00ff */
[----:B0-----:R-:W-:Y:S02]  /*247bb0*/  IMAD.U32 R54, RZ, RZ, UR4 ;  /* 0x00000004ff367e24 */ /* 0x001fe4000f8e00ff */
[----:B------:R-:W-:-:S07]  /*247bc0*/  IMAD.U32 R55, RZ, RZ, UR5 ;  /* 0x00000005ff377e24 */ /* 0x000fce000f8e00ff */
.L_x_13444:
        /* <DEDUP_REMOVED lines=20> */
.L_x_13443:
[----:B------:R-:W0:Y:S01]  /*247d10*/  LDCU.64 UR4, c[0x0][0x3c8] ;  /* 0x00007900ff0477ac */ /* 0x000e220008000a00 */
[----:B------:R-:W-:Y:S01]  /*247d20*/  BSSY.RECONVERGENT B1, `(.L_x_13445) ;  /* 0x0000018000017945 */ /* 0x000fe20003800200 */
[----:B------:R-:W-:Y:S02]  /*247d30*/  IMAD.MOV.U32 R42, RZ, RZ, RZ ;  /* 0x000000ffff2a7224 */ /* 0x000fe400078e00ff */
[----:B------:R-:W-:Y:S02]  /*247d40*/  IMAD.MOV.U32 R57, RZ, RZ, RZ ;  /* 0x000000ffff397224 */ /* 0x000fe400078e00ff */
[----:B0-----:R-:W-:Y:S02]  /*247d50*/  IMAD.U32 R54, RZ, RZ, UR4 ;  /* 0x00000004ff367e24 */ /* 0x001fe4000f8e00ff */
[----:B------:R-:W-:-:S07]  /*247d60*/  IMAD.U32 R55, RZ, RZ, UR5 ;  /* 0x00000005ff377e24 */ /* 0x000fce000f8e00ff */
.L_x_13446:
        /* <DEDUP_REMOVED lines=20> */
.L_x_13445:
[----:B------:R-:W0:Y:S01]  /*247eb0*/  LDCU.64 UR4, c[0x0][0x3c8] ;  /* 0x00007900ff0477ac */ /* 0x000e220008000a00 */
[----:B------:R-:W-:Y:S01]  /*247ec0*/  BSSY.RECONVERGENT B1, `(.L_x_13447) ;  /* 0x0000018000017945 */ /* 0x000fe20003800200 */
[----:B------:R-:W-:Y:S02]  /*247ed0*/  IMAD.MOV.U32 R45, RZ, RZ, RZ ;  /* 0x000000ffff2d7224 */ /* 0x000fe400078e00ff */
[----:B------:R-:W-:Y:S02]  /*247ee0*/  IMAD.MOV.U32 R56, RZ, RZ, RZ ;  /* 0x000000ffff387224 */ /* 0x000fe400078e00ff */
[----:B0-----:R-:W-:Y:S02]  /*247ef0*/  IMAD.U32 R54, RZ, RZ, UR4 ;  /* 0x00000004ff367e24 */ /* 0x001fe4000f8e00ff */
[----:B------:R-:W-:-:S07]  /*247f00*/  IMAD.U32 R55, RZ, RZ, UR5 ;  /* 0x00000005ff377e24 */ /* 0x000fce000f8e00ff */
.L_x_13448:
        /* <DEDUP_REMOVED lines=20> */
.L_x_13447:
[----:B------:R-:W0:Y:S01]  /*248050*/  LDCU.64 UR4, c[0x0][0x3c8] ;  /* 0x00007900ff0477ac */ /* 0x000e220008000a00 */
[----:B------:R-:W-:Y:S01]  /*248060*/  BSSY.RECONVERGENT B1, `(.L_x_13449) ;  /* 0x0000018000017945 */ /* 0x000fe20003800200 */
[----:B------:R-:W-:Y:S02]  /*248070*/  IMAD.MOV.U32 R9, RZ, RZ, RZ ;  /* 0x000000ffff097224 */ /* 0x000fe400078e00ff */
[----:B------:R-:W-:Y:S02]  /*248080*/  IMAD.MOV.U32 R56, RZ, RZ, RZ ;  /* 0x000000ffff387224 */ /* 0x000fe400078e00ff */
[----:B0-----:R-:W-:Y:S02]  /*248090*/  IMAD.U32 R54, RZ, RZ, UR4 ;  /* 0x00000004ff367e24 */ /* 0x001fe4000f8e00ff */
[----:B------:R-:W-:-:S07]  /*2480a0*/  IMAD.U32 R55, RZ, RZ, UR5 ;  /* 0x00000005ff377e24 */ /* 0x000fce000f8e00ff */
.L_x_13450:
        /* <DEDUP_REMOVED lines=20> */
.L_x_13449:
[----:B------:R-:W0:Y:S01]  /*2481f0*/  LDCU.64 UR4, c[0x0][0x3c8] ;  /* 0x00007900ff0477ac */ /* 0x000e220008000a00 */
[----:B------:R-:W-:Y:S01]  /*248200*/  BSSY.RECONVERGENT B1, `(.L_x_13451) ;  /* 0x0000018000017945 */ /* 0x000fe20003800200 */
[----:B------:R-:W-:Y:S02]  /*248210*/  IMAD.MOV.U32 R42, RZ, RZ, RZ ;  /* 0x000000ffff2a7224 */ /* 0x000fe400078e00ff */
[----:B------:R-:W-:Y:S02]  /*248220*/  IMAD.MOV.U32 R57, RZ, RZ, RZ ;  /* 0x000000ffff397224 */ /* 0x000fe400078e00ff */
[----:B0-----:R-:W-:Y:S02]  /*248230*/  IMAD.U32 R54, RZ, RZ, UR4 ;  /* 0x00000004ff367e24 */ /* 0x001fe4000f8e00ff */
[----:B------:R-:W-:-:S07]  /*248240*/  IMAD.U32 R55, RZ, RZ, UR5 ;  /* 0x00000005ff377e24 */ /* 0x000fce000f8e00ff */
.L_x_13452:
        /* <DEDUP_REMOVED lines=20> */
.L_x_13451:
[----:B------:R-:W0:Y:S01]  /*248390*/  LDCU.64 UR4, c[0x0][0x3c8] ;  /* 0x00007900ff0477ac */ /* 0x000e220008000a00 */
[----:B------:R-:W-:Y:S01]  /*2483a0*/  BSSY.RECONVERGENT B1, `(.L_x_13453) ;  /* 0x0000018000017945 */ /* 0x000fe20003800200 */
[----:B------:R-:W-:Y:S02]  /*2483b0*/  IMAD.MOV.U32 R55, RZ, RZ, RZ ;  /* 0x000000ffff377224 */ /* 0x000fe400078e00ff */
[----:B------:R-:W-:Y:S02]  /*2483c0*/  IMAD.MOV.U32 R57, RZ, RZ, RZ ;  /* 0x000000ffff397224 */ /* 0x000fe400078e00ff */
[----:B0-----:R-:W-:Y:S02]  /*2483d0*/  IMAD.U32 R54, RZ, RZ, UR4 ;  /* 0x00000004ff367e24 */ /* 0x001fe4000f8e00ff */
[----:B------:R-:W-:-:S07]  /*2483e0*/  IMAD.U32 R53, RZ, RZ, UR5 ;  /* 0x00000005ff357e24 */ /* 0x000fce000f8e00ff */
.L_x_13454:
        /* <DEDUP_REMOVED lines=20> */
.L_x_13453:
        /* <DEDUP_REMOVED lines=9> */
.L_x_13456:
        /* <DEDUP_REMOVED lines=20> */
.L_x_13455:
[----:B------:R-:W0:Y:S01]  /*248700*/  LDCU.64 UR4, c[0x0][0x3c8] ;  /* 0x00007900ff0477ac */ /* 0x000e220008000a00 */
[----:B------:R-:W-:Y:S01]  /*248710*/  BSSY.RECONVERGENT B1, `(.L_x_13457) ;  /* 0x0000018000017945 */ /* 0x000fe20003800200 */
[----:B------:R-:W-:Y:S02]  /*248720*/  IMAD.MOV.U32 R50, RZ, RZ, RZ ;  /* 0x000000ffff327224 */ /* 0x000fe400078e00ff */
[----:B------:R-:W-:Y:S02]  /*248730*/  IMAD.MOV.U32 R55, RZ, RZ, RZ ;  /* 0x000000ffff377224 */ /* 0x000fe400078e00ff */
[----:B0-----:R-:W-:Y:S02]  /*248740*/  IMAD.U32 R53, RZ, RZ, UR4 ;  /* 0x00000004ff357e24 */ /* 0x001fe4000f8e00ff */
[----:B------:R-:W-:-:S07]  /*248750*/  IMAD.U32 R54, RZ, RZ, UR5 ;  /* 0x00000005ff367e24 */ /* 0x000fce000f8e00ff */
.L_x_13458:
        /* <DEDUP_REMOVED lines=20> */
.L_x_13457:
[----:B------:R-:W0:Y:S01]  /*2488a0*/  LDCU.64 UR4, c[0x0][0x3c8] ;  /* 0x00007900ff0477ac */ /* 0x000e220008000a00 */
[----:B------:R-:W-:Y:S01]  /*2488b0*/  BSSY.RECONVERGENT B1, `(.L_x_13459) ;  /* 0x0000018000017945 */ /* 0x000fe20003800200 */
[----:B------:R-:W-:Y:S02]  /*2488c0*/  IMAD.MOV.U32 R10, RZ, RZ, RZ ;  /* 0x000000ffff0a7224 */ /* 0x000fe400078e00ff */
[----:B------:R-:W-:Y:S02]  /*2488d0*/  IMAD.MOV.U32 R57, RZ, RZ, RZ ;  /* 0x000000ffff397224 */ /* 0x000fe400078e00ff */
[----:B0-----:R-:W-:Y:S02]  /*2488e0*/  IMAD.U32 R54, RZ, RZ, UR4 ;  /* 0x00000004ff367e24 */ /* 0x001fe4000f8e00ff */
[----:B------:R-:W-:-:S07]  /*2488f0*/  IMAD.U32 R55, RZ, RZ, UR5 ;  /* 0x00000005ff377e24 */ /* 0x000fce000f8e00ff */
.L_x_13460:
        /* <DEDUP_REMOVED lines=20> */
.L_x_13459:
[----:B------:R-:W0:Y:S01]  /*248a40*/  LDCU.64 UR4, c[0x0][0x3c8] ;  /* 0x00007900ff0477ac */ /* 0x000e220008000a00 */
[----:B------:R-:W-:Y:S01]  /*248a50*/  BSSY.RECONVERGENT B1, `(.L_x_13461) ;  /* 0x0000018000017945 */ /* 0x000fe20003800200 */
[----:B------:R-:W-:Y:S02]  /*248a60*/  IMAD.MOV.U32 R49, RZ, RZ, RZ ;  /* 0x000000ffff317224 */ /* 0x000fe400078e00ff */
[----:B------:R-:W-:Y:S02]  /*248a70*/  IMAD.MOV.U32 R56, RZ, RZ, RZ ;  /* 0x000000ffff387224 */ /* 0x000fe400078e00ff */
[----:B0-----:R-:W-:Y:S02]  /*248a80*/  IMAD.U32 R54, RZ, RZ, UR4 ;  /* 0x00000004ff367e24 */ /* 0x001fe4000f8e00ff */
[----:B------:R-:W-:-:S07]  /*248a90*/  IMAD.U32 R55, RZ, RZ, UR5 ;  /* 0x00000005ff377e24 */ /* 0x000fce000f8e00ff */
.L_x_13462:
        /* <DEDUP_REMOVED lines=20> */
.L_x_13461:
[----:B------:R-:W0:Y:S01]  /*248be0*/  LDCU.64 UR4, c[0x0][0x3c8] ;  /* 0x00007900ff0477ac */ /* 0x000e220008000a00 */
[----:B------:R-:W-:Y:S01]  /*248bf0*/  BSSY.RECONVERGENT B1, `(.L_x_13463) ;  /* 0x0000018000017945 */ /* 0x000fe20003800200 */
[----:B------:R-:W-:Y:S02]  /*248c00*/  IMAD.MOV.U32 R50, RZ, RZ, RZ ;  /* 0x000000ffff327224 */ /* 0x000fe400078e00ff */
[----:B------:R-:W-:Y:S02]  /*248c10*/  IMAD.MOV.U32 R57, RZ, RZ, RZ ;  /* 0x000000ffff397224 */ /* 0x000fe400078e00ff */
[----:B0-----:R-:W-:Y:S02]  /*248c20*/  IMAD.U32 R54, RZ, RZ, UR4 ;  /* 0x00000004ff367e24 */ /* 0x001fe4000f8e00ff */
[----:B------:R-:W-:-:S07]  /*248c30*/  IMAD.U32 R55, RZ, RZ, UR5 ;  /* 0x00000005ff377e24 */ /* 0x000fce000f8e00ff */
.L_x_13464:
        /* <DEDUP_REMOVED lines=20> */
.L_x_13463:
[----:B------:R-:W0:Y:S01]  /*248d80*/  LDCU.64 UR4, c[0x0][0x3c8] ;  /* 0x00007900ff0477ac */ /* 0x000e220008000a00 */
[----:B------:R-:W-:Y:S01]  /*248d90*/  BSSY.RECONVERGENT B1, `(.L_x_13465) ;  /* 0x0000018000017945 */ /* 0x000fe20003800200 */
[----:B------:R-:W-:Y:S02]  /*248da0*/  IMAD.MOV.U32 R10, RZ, RZ, RZ ;  /* 0x000000ffff0a7224 */ /* 0x000fe400078e00ff */
[----:B------:R-:W-:Y:S02]  /*248db0*/  IMAD.MOV.U32 R57, RZ, RZ, RZ ;  /* 0x000000ffff397224 */ /* 0x000fe400078e00ff */
[----:B0-----:R-:W-:Y:S02]  /*248dc0*/  IMAD.U32 R54, RZ, RZ, UR4 ;  /* 0x00000004ff367e24 */ /* 0x001fe4000f8e00ff */
[----:B------:R-:W-:-:S07]  /*248dd0*/  IMAD.U32 R55, RZ, RZ, UR5 ;  /* 0x00000005ff377e24 */ /* 0x000fce000f8e00ff */
.L_x_13466:
        /* <DEDUP_REMOVED lines=20> */
.L_x_13465:
[----:B------:R-:W0:Y:S01]  /*248f20*/  LDCU.64 UR4, c[0x0][0x3c8] ;  /* 0x00007900ff0477ac */ /* 0x000e220008000a00 */
[----:B------:R-:W-:Y:S01]  /*248f30*/  BSSY.RECONVERGENT B1, `(.L_x_13467) ;  /* 0x0000018000017945 */ /* 0x000fe20003800200 */
[----:B------:R-:W-:Y:S02]  /*248f40*/  IMAD.MOV.U32 R49, RZ, RZ, RZ ;  /* 0x000000ffff317224 */ /* 0x000fe400078e00ff */
[----:B------:R-:W-:Y:S02]  /*248f50*/  IMAD.MOV.U32 R56, RZ, RZ, RZ ;  /* 0x000000ffff387224 */ /* 0x000fe400078e00ff */
[----:B0-----:R-:W-:Y:S02]  /*248f60*/  IMAD.U32 R54, RZ, RZ, UR4 ;  /* 0x00000004ff367e24 */ /* 0x001fe4000f8e00ff */
[----:B------:R-:W-:-:S07]  /*248f70*/  IMAD.U32 R55, RZ, RZ, UR5 ;  /* 0x00000005ff377e24 */ /* 0x000fce000f8e00ff */
.L_x_13468:
        /* <DEDUP_REMOVED lines=20> */
.L_x_13467:
[----:B------:R-:W0:Y:S01]  /*2490c0*/  LDCU.64 UR4, c[0x0][0x3c8] ;  /* 0x00007900ff0477ac */ /* 0x000e220008000a00 */
[----:B------:R-:W-:Y:S01]  /*2490d0*/  BSSY.RECONVERGENT B1, `(.L_x_13469) ;  /* 0x0000018000017945 */ /* 0x000fe20003800200 */
[----:B------:R-:W-:Y:S02]  /*2490e0*/  IMAD.MOV.U32 R50, RZ, RZ, RZ ;  /* 0x000000ffff327224 */ /* 0x000fe400078e00ff */
[----:B------:R-:W-:Y:S02]  /*2490f0*/  IMAD.MOV.U32 R57, RZ, RZ, RZ ;  /* 0x000000ffff397224 */ /* 0x000fe400078e00ff */
[----:B0-----:R-:W-:Y:S02]  /*249100*/  IMAD.U32 R54, RZ, RZ, UR4 ;  /* 0x00000004ff367e24 */ /* 0x001fe4000f8e00ff */
[----:B------:R-:W-:-:S07]  /*249110*/  IMAD.U32 R55, RZ, RZ, UR5 ;  /* 0x00000005ff377e24 */ /* 0x000fce000f8e00ff */
.L_x_13470:
        /* <DEDUP_REMOVED lines=20> */
.L_x_13469:
[----:B------:R-:W0:Y:S01]  /*249260*/  LDCU.64 UR4, c[0x0][0x3c8] ;  /* 0x00007900ff0477ac */ /* 0x000e220008000a00 */
[----:B------:R-:W-:Y:S01]  /*249270*/  BSSY.RECONVERGENT B1, `(.L_x_13471) ;  /* 0x0000018000017945 */ /* 0x000fe20003800200 */
[----:B------:R-:W-:Y:S02]  /*249280*/  IMAD.MOV.U32 R10, RZ, RZ, RZ ;  /* 0x000000ffff0a7224 */ /* 0x000fe400078e00ff */
[----:B------:R-:W-:Y:S02]  /*249290*/  IMAD.MOV.U32 R57, RZ, RZ, RZ ;  /* 0x000000ffff397224 */ /* 0x000fe400078e00ff */
[----:B0-----:R-:W-:Y:S02]  /*2492a0*/  IMAD.U32 R54, RZ, RZ, UR4 ;  /* 0x00000004ff367e24 */ /* 0x001fe4000f8e00ff */
[----:B------:R-:W-:-:S07]  /*2492b0*/  IMAD.U32 R55, RZ, RZ, UR5 ;  /* 0x00000005ff377e24 */ /* 0x000fce000f8e00ff */
.L_x_13472:
        /* <DEDUP_REMOVED lines=20> */
.L_x_13471:
[----:B------:R-:W0:Y:S01]  /*249400*/  LDCU.64 UR4, c[0x0][0x3c8] ;  /* 0x00007900ff0477ac */ /* 0x000e220008000a00 */
[----:B------:R-:W-:Y:S01]  /*249410*/  BSSY.RECONVERGENT B1, `(.L_x_13473) ;  /* 0x0000018000017945 */ /* 0x000fe20003800200 */
[----:B------:R-:W-:Y:S02]  /*249420*/  IMAD.MOV.U32 R49, RZ, RZ, RZ ;  /* 0x000000ffff317224 */ /* 0x000fe400078e00ff */
[----:B------:R-:W-:Y:S02]  /*249430*/  IMAD.MOV.U32 R56, RZ, RZ, RZ ;  /* 0x000000ffff387224 */ /* 0x000fe400078e00ff */
[----:B0-----:R-:W-:Y:S02]  /*249440*/  IMAD.U32 R54, RZ, RZ, UR4 ;  /* 0x00000004ff367e24 */ /* 0x001fe4000f8e00ff */
[----:B------:R-:W-:-:S07]  /*249450*/  IMAD.U32 R55, RZ, RZ, UR5 ;  /* 0x00000005ff377e24 */ /* 0x000fce000f8e00ff */
.L_x_13474:
        /* <DEDUP_REMOVED lines=20> */
.L_x_13473:
[----:B------:R-:W0:Y:S01]  /*2495a0*/  LDCU.64 UR4, c[0x0][0x3c8] ;  /* 0x00007900ff0477ac */ /* 0x000e220008000a00 */
[----:B------:R-:W-:Y:S01]  /*2495b0*/  BSSY.RECONVERGENT B1, `(.L_x_13475) ;  /* 0x0000018000017945 */ /* 0x000fe20003800200 */
[----:B------:R-:W-:Y:S02]  /*2495c0*/  IMAD.MOV.U32 R50, RZ, RZ, RZ ;  /* 0x000000ffff327224 */ /* 0x000fe400078e00ff */
[----:B------:R-:W-:Y:S02]  /*2495d0*/  IMAD.MOV.U32 R57, RZ, RZ, RZ ;  /* 0x000000ffff397224 */ /* 0x000fe400078e00ff */
[----:B0-----:R-:W-:Y:S02]  /*2495e0*/  IMAD.U32 R54, RZ, RZ, UR4 ;  /* 0x00000004ff367e24 */ /* 0x001fe4000f8e00ff */
[----:B------:R-:W-:-:S07]  /*2495f0*/  IMAD.U32 R55, RZ, RZ, UR5 ;  /* 0x00000005ff377e24 */ /* 0x000fce000f8e00ff */
.L_x_13476:
        /* <DEDUP_REMOVED lines=20> */
.L_x_13475:
[----:B------:R-:W0:Y:S01]  /*249740*/  LDCU.64 UR4, c[0x0][0x3c8] ;  /* 0x00007900ff0477ac */ /* 0x000e220008000a00 */
[----:B------:R-:W-:Y:S01]  /*249750*/  BSSY.RECONVERGENT B1, `(.L_x_13477) ;  /* 0x0000018000017945 */ /* 0x000fe20003800200 */
[----:B------:R-:W-:Y:S02]  /*249760*/  IMAD.MOV.U32 R10, RZ, RZ, RZ ;  /* 0x000000ffff0a7224 */ /* 0x000fe400078e00ff */
[----:B------:R-:W-:Y:S02]  /*249770*/  IMAD.MOV.U32 R57, RZ, RZ, RZ ;  /* 0x000000ffff397224 */ /* 0x000fe400078e00ff */
[----:B0-----:R-:W-:Y:S02]  /*249780*/  IMAD.U32 R54, RZ, RZ, UR4 ;  /* 0x00000004ff367e24 */ /* 0x001fe4000f8e00ff */
[----:B------:R-:W-:-:S07]  /*249790*/  IMAD.U32 R55, RZ, RZ, UR5 ;  /* 0x00000005ff377e24 */ /* 0x000fce000f8e00ff */
.L_x_13478:
        /* <DEDUP_REMOVED lines=20> */
.L_x_13477:
[----:B------:R-:W0:Y:S01]  /*2498e0*/  LDCU.64 UR4, c[0x0][0x3c8] ;  /* 0x00007900ff0477ac */ /* 0x000e220008000a00 */
[----:B------:R-:W-:Y:S01]  /*2498f0*/  BSSY.RECONVERGENT B1, `(.L_x_13479) ;  /* 0x0000018000017945 */ /* 0x000fe20003800200 */
[----:B------:R-:W-:Y:S02]  /*249900*/  IMAD.MOV.U32 R49, RZ, RZ, RZ ;  /* 0x000000ffff317224 */ /* 0x000fe400078e00ff */
[----:B------:R-:W-:Y:S02]  /*249910*/  IMAD.MOV.U32 R56, RZ, RZ, RZ ;  /* 0x000000ffff387224 */ /* 0x000fe400078e00ff */
[----:B0-----:R-:W-:Y:S02]  /*249920*/  IMAD.U32 R54, RZ, RZ, UR4 ;  /* 0x00000004ff367e24 */ /* 0x001fe4000f8e00ff */
[----:B------:R-:W-:-:S07]  /*249930*/  IMAD.U32 R55, RZ, RZ, UR5 ;  /* 0x00000005ff377e24 */ /* 0x000fce000f8e00ff */
.L_x_13480:
        /* <DEDUP_REMOVED lines=20> */
.L_x_13479:
[----:B------:R-:W0:Y:S01]  /*249a80*/  LDCU.64 UR4, c[0x0][0x3c8] ;  /* 0x00007900ff0477ac */ /* 0x000e220008000a00 */
[----:B------:R-:W-:Y:S01]  /*249a90*/  BSSY.RECONVERGENT B1, `(.L_x_13481) ;  /* 0x0000018000017945 */ /* 0x000fe20003800200 */
[----:B------:R-:W-:Y:S02]  /*249aa0*/  IMAD.MOV.U32 R50, RZ, RZ, RZ ;  /* 0x000000ffff327224 */ /* 0x000fe400078e00ff */
[----:B------:R-:W-:Y:S02]  /*249ab0*/  IMAD.MOV.U32 R57, RZ, RZ, RZ ;  /* 0x000000ffff397224 */ /* 0x000fe400078e00ff */
[----:B0-----:R-:W-:Y:S02]  /*249ac0*/  IMAD.U32 R54, RZ, RZ, UR4 ;  /* 0x00000004ff367e24 */ /* 0x001fe4000f8e00ff */
[----:B------:R-:W-:-:S07]  /*249ad0*/  IMAD.U32 R55, RZ, RZ, UR5 ;  /* 0x00000005ff377e24 */ /* 0x000fce000f8e00ff */
.L_x_13482:
        /* <DEDUP_REMOVED lines=20> */
.L_x_13481:
[----:B------:R-:W0:Y:S01]  /*249c20*/  LDCU.64 UR4, c[0x0][0x3c8] ;  /* 0x00007900ff0477ac */ /* 0x000e220008000a00 */
[----:B------:R-:W-:Y:S01]  /*249c30*/  BSSY.RECONVERGENT B1, `(.L_x_13483) ;  /* 0x0000018000017945 */ /* 0x000fe20003800200 */
[----:B------:R-:W-:Y:S02]  /*249c40*/  IMAD.MOV.U32 R10, RZ, RZ, RZ ;  /* 0x000000ffff0a7224 */ /* 0x000fe400078e00ff */
[----:B------:R-:W-:Y:S02]  /*249c50*/  IMAD.MOV.U32 R57, RZ, RZ, RZ ;  /* 0x000000ffff397224 */ /* 0x000fe400078e00ff */
[----:B0-----:R-:W-:Y:S02]  /*249c60*/  IMAD.U32 R54, RZ, RZ, UR4 ;  /* 0x00000004ff367e24 */ /* 0x001fe4000f8e00ff */
[----:B------:R-:W-:-:S07]  /*249c70*/  IMAD.U32 R55, RZ, RZ, UR5 ;  /* 0x00000005ff377e24 */ /* 0x000fce000f8e00ff */
.L_x_13484:
        /* <DEDUP_REMOVED lines=20> */
.L_x_13483:
[----:B------:R-:W0:Y:S01]  /*249dc0*/  LDCU.64 UR4, c[0x0][0x3c8] ;  /* 0x00007900ff0477ac */ /* 0x000e220008000a00 */
[----:B------:R-:W-:Y:S01]  /*249dd0*/  BSSY.RECONVERGENT B1, `(.L_x_13485) ;  /* 0x0000018000017945 */ /* 0x000fe20003800200 */
[----:B------:R-:W-:Y:S02]  /*249de0*/  IMAD.MOV.U32 R49, RZ, RZ, RZ ;  /* 0x000000ffff317224 */ /* 0x000fe400078e00ff */
[----:B------:R-:W-:Y:S02]  /*249df0*/  IMAD.MOV.U32 R56, RZ, RZ, RZ ;  /* 0x000000ffff387224 */ /* 0x000fe400078e00ff */
[----:B0-----:R-:W-:Y:S02]  /*249e00*/  IMAD.U32 R54, RZ, RZ, UR4 ;  /* 0x00000004ff367e24 */ /* 0x001fe4000f8e00ff */
[----:B------:R-:W-:-:S07]  /*249e10*/  IMAD.U32 R55, RZ, RZ, UR5 ;  /* 0x00000005ff377e24 */ /* 0x000fce000f8e00ff */
.L_x_13486:
        /* <DEDUP_REMOVED lines=20> */
.L_x_13485:
[----:B------:R-:W0:Y:S01]  /*249f60*/  LDCU.64 UR4, c[0x0][0x3c8] ;  /* 0x00007900ff0477ac */ /* 0x000e220008000a00 */
[----:B------:R-:W-:Y:S01]  /*249f70*/  BSSY.RECONVERGENT B1, `(.L_x_13487) ;  /* 0x0000018000017945 */ /* 0x000fe20003800200 */
[----:B------:R-:W-:Y:S02]  /*249f80*/  IMAD.MOV.U32 R50, RZ, RZ, RZ ;  /* 0x000000ffff327224 */ /* 0x000fe400078e00ff */
[----:B------:R-:W-:Y:S02]  /*249f90*/  IMAD.MOV.U32 R57, RZ, RZ, RZ ;  /* 0x000000ffff397224 */ /* 0x000fe400078e00ff */
[----:B0-----:R-:W-:Y:S02]  /*249fa0*/  IMAD.U32 R54, RZ, RZ, UR4 ;  /* 0x00000004ff367e24 */ /* 0x001fe4000f8e00ff */
[----:B------:R-:W-:-:S07]  /*249fb0*/  IMAD.U32 R55, RZ, RZ, UR5 ;  /* 0x00000005ff377e24 */ /* 0x000fce000f8e00ff */
.L_x_13488:
        /* <DEDUP_REMOVED lines=20> */
.L_x_13487:
[----:B------:R-:W0:Y:S01]  /*24a100*/  LDCU.64 UR4, c[0x0][0x3c8] ;  /* 0x00007900ff0477ac */ /* 0x000e220008000a00 */
[----:B------:R-:W-:Y:S01]  /*24a110*/  BSSY.RECONVERGENT B1, `(.L_x_13489) ;  /* 0x0000018000017945 */ /* 0x000fe20003800200 */
[----:B------:R-:W-:Y:S02]  /*24a120*/  IMAD.MOV.U32 R10, RZ, RZ, RZ ;  /* 0x000000ffff0a7224 */ /* 0x000fe400078e00ff */
[----:B------:R-:W-:Y:S02]  /*24a130*/  IMAD.MOV.U32 R57, RZ, RZ, RZ ;  /* 0x000000ffff397224 */ /* 0x000fe400078e00ff */
[----:B0-----:R-:W-:Y:S02]  /*24a140*/  IMAD.U32 R54, RZ, RZ, UR4 ;  /* 0x00000004ff367e24 */ /* 0x001fe4000f8e00ff */
[----:B------:R-:W-:-:S07]  /*24a150*/  IMAD.U32 R55, RZ, RZ, UR5 ;  /* 0x00000005ff377e24 */ /* 0x000fce000f8e00ff */
.L_x_13490:
        /* <DEDUP_REMOVED lines=20> */
.L_x_13489:
[----:B------:R-:W0:Y:S01]  /*24a2a0*/  LDCU.64 UR4, c[0x0][0x3c8] ;  /* 0x00007900ff0477ac */ /* 0x000e220008000a00 */
[----:B------:R-:W-:Y:S01]  /*24a2b0*/  BSSY.RECONVERGENT B1, `(.L_x_13491) ;  /* 0x0000018000017945 */ /* 0x000fe20003800200 */
[----:B------:R-:W-:Y:S02]  /*24a2c0*/  IMAD.MOV.U32 R49, RZ, RZ, RZ ;  /* 0x000000ffff317224 */ /* 0x000fe400078e00ff */
[----:B------:R-:W-:Y:S02]  /*24a2d0*/  IMAD.MOV.U32 R56, RZ, RZ, RZ ;  /* 0x000000ffff387224 */ /* 0x000fe400078e00ff */
[----:B0-----:R-:W-:Y:S02]  /*24a2e0*/  IMAD.U32 R54, RZ, RZ, UR4 ;  /* 0x00000004ff367e24 */ /* 0x001fe4000f8e00ff */
[----:B------:R-:W-:-:S07]  /*24a2f0*/  IMAD.U32 R55, RZ, RZ, UR5 ;  /* 0x00000005ff377e24 */ /* 0x000fce000f8e00ff */
.L_x_13492:
        /* <DEDUP_REMOVED lines=20> */
.L_x_13491:
[----:B------:R-:W0:Y:S01]  /*24a440*/  LDCU.64 UR4, c[0x0][0x3c8] ;  /* 0x00007900ff0477ac */ /* 0x000e220008000a00 */
[----:B------:R-:W-:Y:S01]  /*24a450*/  BSSY.RECONVERGENT B1, `(.L_x_13493) ;  /* 0x0000018000017945 */ /* 0x000fe20003800200 */
[----:B------:R-:W-:Y:S02]  /*24a460*/  IMAD.MOV.U32 R56, RZ, RZ, RZ ;  /* 0x000000ffff387224 */ /* 0x000fe400078e00ff */
[----:B------:R-:W-:Y:S02]  /*24a470*/  IMAD.MOV.U32 R55, RZ, RZ, RZ ;  /* 0x000000ffff377224 */ /* 0x000fe400078e00ff */
[----:B0-----:R-:W-:Y:S02]  /*24a480*/  IMAD.U32 R53, RZ, RZ, UR4 ;  /* 0x00000004ff357e24 */ /* 0x001fe4000f8e00ff */
[----:B------:R-:W-:-:S07]  /*24a490*/  IMAD.U32 R54, RZ, RZ, UR5 ;  /* 0x00000005ff367e24 */ /* 0x000fce000f8e00ff */
.L_x_13494:
        /* <DEDUP_REMOVED lines=20> */
.L_x_13493:
        /* <DEDUP_REMOVED lines=9> */
.L_x_13496:
        /* <DEDUP_REMOVED lines=20> */
.L_x_13495:
[----:B------:R-:W0:Y:S01]  /*24a7b0*/  LDCU.64 UR4, c[0x0][0x3c8] ;  /* 0x00007900ff0477ac */ /* 0x000e220008000a00 */
[----:B------:R-:W-:Y:S01]  /*24a7c0*/  BSSY.RECONVERGENT B1, `(.L_x_13497) ;  /* 0x0000018000017945 */ /* 0x000fe20003800200 */
[----:B------:R-:W-:Y:S02]  /*24a7d0*/  IMAD.MOV.U32 R50, RZ, RZ, RZ ;  /* 0x000000ffff327224 */ /* 0x000fe400078e00ff */
[----:B------:R-:W-:Y:S02]  /*24a7e0*/  IMAD.MOV.U32 R55, RZ, RZ, RZ ;  /* 0x000000ffff377224 */ /* 0x000fe400078e00ff */
[----:B0-----:R-:W-:Y:S02]  /*24a7f0*/  IMAD.U32 R53, RZ, RZ, UR4 ;  /* 0x00000004ff357e24 */ /* 0x001fe4000f8e00ff */
[----:B------:R-:W-:-:S07]  /*24a800*/  IMAD.U32 R54, RZ, RZ, UR5 ;  /* 0x00000005ff367e24 */ /* 0x000fce000f8e00ff */
.L_x_13498:
        /* <DEDUP_REMOVED lines=20> */
.L_x_13497:
[----:B------:R-:W0:Y:S01]  /*24a950*/  LDCU.64 UR4, c[0x0][0x3c8] ;  /* 0x00007900ff0477ac */ /* 0x000e220008000a00 */
[----:B------:R-:W-:Y:S01]  /*24a960*/  BSSY.RECONVERGENT B1, `(.L_x_13499) ;  /* 0x0000018000017945 */ /* 0x000fe20003800200 */
[----:B------:R-:W-:Y:S02]  /*24a970*/  IMAD.MOV.U32 R12, RZ, RZ, RZ ;  /* 0x000000ffff0c7224 */ /* 0x000fe400078e00ff */
[----:B------:R-:W-:Y:S02]  /*24a980*/  IMAD.MOV.U32 R57, RZ, RZ, RZ ;  /* 0x000000ffff397224 */ /* 0x000fe400078e00ff */
[----:B0-----:R-:W-:Y:S02]  /*24a990*/  IMAD.U32 R54, RZ, RZ, UR4 ;  /* 0x00000004ff367e24 */ /* 0x001fe4000f8e00ff */
[----:B------:R-:W-:-:S07]  /*24a9a0*/  IMAD.U32 R55, RZ, RZ, UR5 ;  /* 0x00000005ff377e24 */ /* 0x000fce000f8e00ff */
.L_x_13500:
        /* <DEDUP_REMOVED lines=20> */
.L_x_13499:
[----:B------:R-:W0:Y:S01]  /*24aaf0*/  LDCU.64 UR4, c[0x0][0x3c8] ;  /* 0x00007900ff0477ac */ /* 0x000e220008000a00 */
[----:B------:R-:W-:Y:S01]  /*24ab00*/  BSSY.RECONVERGENT B1, `(.L_x_13501) ;  /* 0x0000018000017945 */ /* 0x000fe20003800200 */
[----:B------:R-:W-:Y:S02]  /*24ab10*/  IMAD.MOV.U32 R49, RZ, RZ, RZ ;  /* 0x000000ffff317224 */ /* 0x000fe400078e00ff */
[----:B------:R-:W-:Y:S02]  /*24ab20*/  IMAD.MOV.U32 R56, RZ, RZ, RZ ;  /* 0x000000ffff387224 */ /* 0x000fe400078e00ff */
[----:B0-----:R-:W-:Y:S02]  /*24ab30*/  IMAD.U32 R54, RZ, RZ, UR4 ;  /* 0x00000004ff367e24 */ /* 0x001fe4000f8e00ff */
[----:B------:R-:W-:-:S07]  /*24ab40*/  IMAD.U32 R55, RZ, RZ, UR5 ;  /* 0x00000005ff377e24 */ /* 0x000fce000f8e00ff */
.L_x_13502:
        /* <DEDUP_REMOVED lines=20> */
.L_x_13501:
[----:B------:R-:W0:Y:S01]  /*24ac90*/  LDCU.64 UR4, c[0x0][0x3c8] ;  /* 0x00007900ff0477ac */ /* 0x000e220008000a00 */
[----:B------:R-:W-:Y:S01]  /*24aca0*/  BSSY.RECONVERGENT B1, `(.L_x_13503) ;  /* 0x0000018000017945 */ /* 0x000fe20003800200 */
[----:B------:R-:W-:Y:S02]  /*24acb0*/  IMAD.MOV.U32 R50, RZ, RZ, RZ ;  /* 0x000000ffff327224 */ /* 0x000fe400078e00ff */
[----:B------:R-:W-:Y:S02]  /*24acc0*/  IMAD.MOV.U32 R57, RZ, RZ, RZ ;  /* 0x000000ffff397224 */ /* 0x000fe400078e00ff */
[----:B0-----:R-:W-:Y:S02]  /*24acd0*/  IMAD.U32 R54, RZ, RZ, UR4 ;  /* 0x00000004ff367e24 */ /* 0x001fe4000f8e00ff */
[----:B------:R-:W-:-:S07]  /*24ace0*/  IMAD.U32 R55, RZ, RZ, UR5 ;  /* 0x00000005ff377e24 */ /* 0x000fce000f8e00ff */
.L_x_13504:
        /* <DEDUP_REMOVED lines=20> */
.L_x_13503:
[----:B------:R-:W0:Y:S01]  /*24ae30*/  LDCU.64 UR4, c[0x0][0x3c8] ;  /* 0x00007900ff0477ac */ /* 0x000e220008000a00 */
[----:B------:R-:W-:Y:S01]  /*24ae40*/  BSSY.RECONVERGENT B1, `(.L_x_13505) ;  /* 0x0000018000017945 */ /* 0x000fe20003800200 */
[----:B------:R-:W-:Y:S02]  /*24ae50*/  IMAD.MOV.U32 R12, RZ, RZ, RZ ;  /* 0x000000ffff0c7224 */ /* 0x000fe400078e00ff */
[----:B------:R-:W-:Y:S02]  /*24ae60*/  IMAD.MOV.U32 R57, RZ, RZ, RZ ;  /* 0x000000ffff397224 */ /* 0x000fe400078e00ff */
[----:B0-----:R-:W-:Y:S02]  /*24ae70*/  IMAD.U32 R54, RZ, RZ, UR4 ;  /* 0x00000004ff367e24 */ /* 0x001fe4000f8e00ff */
[----:B------:R-:W-:-:S07]  /*24ae80*/  IMAD.U32 R55, RZ, RZ, UR5 ;  /* 0x00000005ff377e24 */ /* 0x000fce000f8e00ff */
.L_x_13506:
        /* <DEDUP_REMOVED lines=20> */
.L_x_13505:
[----:B------:R-:W0:Y:S01]  /*24afd0*/  LDCU.64 UR4, c[0x0][0x3c8] ;  /* 0x00007900ff0477ac */ /* 0x000e220008000a00 */
[----:B------:R-:W-:Y:S01]  /*24afe0*/  BSSY.RECONVERGENT B1, `(.L_x_13507) ;  /* 0x0000018000017945 */ /* 0x000fe20003800200 */
[----:B------:R-:W-:Y:S02]  /*24aff0*/  IMAD.MOV.U32 R49, RZ, RZ, RZ ;  /* 0x000000ffff317224 */ /* 0x000fe400078e00ff */
[----:B------:R-:W-:Y:S02]  /*24b000*/  IMAD.MOV.U32 R56, RZ, RZ, RZ ;  /* 0x000000ffff387224 */ /* 0x000fe400078e00ff */
[----:B0-----:R-:W-:Y:S02]  /*24b010*/  IMAD.U32 R54, RZ, RZ, UR4 ;  /* 0x00000004ff367e24 */ /* 0x001fe4000f8e00ff */
[----:B------:R-:W-:-:S07]  /*24b020*/  IMAD.U32 R55, RZ, RZ, UR5 ;  /* 0x00000005ff377e24 */ /* 0x000fce000f8e00ff */
.L_x_13508:
        /* <DEDUP_REMOVED lines=20> */
.L_x_13507:
[----:B------:R-:W0:Y:S01]  /*24b170*/  LDCU.64 UR4, c[0x0][0x3c8] ;  /* 0x00007900ff0477ac */ /* 0x000e220008000a00 */
[----:B------:R-:W-:Y:S01]  /*24b180*/  BSSY.RECONVERGENT B1, `(.L_x_13509) ;  /* 0x0000018000017945 */ /* 0x000fe20003800200 */
[----:B------:R-:W-:Y:S02]  /*24b190*/  IMAD.MOV.U32 R50, RZ, RZ, RZ ;  /* 0x000000ffff327224 */ /* 0x000fe400078e00ff */
[----:B------:R-:W-:Y:S02]  /*24b1a0*/  IMAD.MOV.U32 R57, RZ, RZ, RZ ;  /* 0x000000ffff397224 */ /* 0x000fe400078e00ff */
[----:B0-----:R-:W-:Y:S02]  /*24b1b0*/  IMAD.U32 R54, RZ, RZ, UR4 ;  /* 0x00000004ff367e24 */ /* 0x001fe4000f8e00ff */
[----:B------:R-:W-:-:S07]  /*24b1c0*/  IMAD.U32 R55, RZ, RZ, UR5 ;  /* 0x00000005ff377e24 */ /* 0x000fce000f8e00ff */
.L_x_13510:
        /* <DEDUP_REMOVED lines=20> */
.L_x_13509:
[----:B------:R-:W0:Y:S01]  /*24b310*/  LDCU.64 UR4, c[0x0][0x3c8] ;  /* 0x00007900ff0477ac */ /* 0x000e220008000a00 */
[----:B------:R-:W-:Y:S01]  /*24b320*/  BSSY.RECONVERGENT B1, `(.L_x_13511) ;  /* 0x0000018000017945 */ /* 0x000fe20003800200 */
[----:B------:R-:W-:Y:S02]  /*24b330*/  IMAD.MOV.U32 R12, RZ, RZ, RZ ;  /* 0x000000ffff0c7224 */ /* 0x000fe400078e00ff */
[----:B------:R-:W-:Y:S02]  /*24b340*/  IMAD.MOV.U32 R57, RZ, RZ, RZ ;  /* 0x000000ffff397224 */ /* 0x000fe400078e00ff */
[----:B0-----:R-:W-:Y:S02]  /*24b350*/  IMAD.U32 R54, RZ, RZ, UR4 ;  /* 0x00000004ff367e24 */ /* 0x001fe4000f8e00ff */
[----:B------:R-:W-:-:S07]  /*24b360*/  IMAD.U32 R55, RZ, RZ, UR5 ;  /* 0x00000005ff377e24 */ /* 0x000fce000f8e00ff */
.L_x_13512:
        /* <DEDUP_REMOVED lines=20> */
.L_x_13511:
[----:B------:R-:W0:Y:S01]  /*24b4b0*/  LDCU.64 UR4, c[0x0][0x3c8] ;  /* 0x00007900ff0477ac */ /* 0x000e220008000a00 */
[----:B------:R-:W-:Y:S01]  /*24b4c0*/  BSSY.RECONVERGENT B1, `(.L_x_13513) ;  /* 0x0000018000017945 */ /* 0x000fe20003800200 */
[----:B------:R-:W-:Y:S02]  /*24b4d0*/  IMAD.MOV.U32 R49, RZ, RZ, RZ ;  /* 0x000000ffff317224 */ /* 0x000fe400078e00ff */
[----:B------:R-:W-:Y:S02]  /*24b4e0*/  IMAD.MOV.U32 R56, RZ, RZ, RZ ;  /* 0x000000ffff387224 */ /* 0x000fe400078e00ff */
[----:B0-----:R-:W-:Y:S02]  /*24b4f0*/  IMAD.U32 R54, RZ, RZ, UR4 ;  /* 0x00000004ff367e24 */ /* 0x001fe4000f8e00ff */
[----:B------:R-:W-:-:S07]  /*24b500*/  IMAD.U32 R55, RZ, RZ, UR5 ;  /* 0x00000005ff377e24 */ /* 0x000fce000f8e00ff */
.L_x_13514:
        /* <DEDUP_REMOVED lines=20> */
.L_x_13513:
[----:B------:R-:W0:Y:S01]  /*24b650*/  LDCU.64 UR4, c[0x0][0x3c8] ;  /* 0x00007900ff0477ac */ /* 0x000e220008000a00 */
[----:B------:R-:W-:Y:S01]  /*24b660*/  BSSY.RECONVERGENT B1, `(.L_x_13515) ;  /* 0x0000018000017945 */ /* 0x000fe20003800200 */
[----:B------:R-:W-:Y:S02]  /*24b670*/  IMAD.MOV.U32 R50, RZ, RZ, RZ ;  /* 0x000000ffff327224 */ /* 0x000fe400078e00ff */
[----:B------:R-:W-:Y:S02]  /*24b680*/  IMAD.MOV.U32 R57, RZ, RZ, RZ ;  /* 0x000000ffff397224 */ /* 0x000fe400078e00ff */
[----:B0-----:R-:W-:Y:S02]  /*24b690*/  IMAD.U32 R54, RZ, RZ, UR4 ;  /* 0x00000004ff367e24 */ /* 0x001fe4000f8e00ff */
[----:B------:R-:W-:-:S07]  /*24b6a0*/  IMAD.U32 R55, RZ, RZ, UR5 ;  /* 0x00000005ff377e24 */ /* 0x000fce000f8e00ff */
.L_x_13516:
        /* <DEDUP_REMOVED lines=20> */
.L_x_13515:
[----:B------:R-:W0:Y:S01]  /*24b7f0*/  LDCU.64 UR4, c[0x0][0x3c8] ;  /* 0x00007900ff0477ac */ /* 0x000e220008000a00 */
[----:B------:R-:W-:Y:S01]  /*24b800*/  BSSY.RECONVERGENT B1, `(.L_x_13517) ;  /* 0x0000018000017945 */ /* 0x000fe20003800200 */
[----:B------:R-:W-:Y:S02]  /*24b810*/  IMAD.MOV.U32 R12, RZ, RZ, RZ ;  /* 0x000000ffff0c7224 */ /* 0x000fe400078e00ff */
[----:B------:R-:W-:Y:S02]  /*24b820*/  IMAD.MOV.U32 R57, RZ, RZ, RZ ;  /* 0x000000ffff397224 */ /* 0x000fe400078e00ff */
[----:B0-----:R-:W-:Y:S02]  /*24b830*/  IMAD.U32 R54, RZ, RZ, UR4 ;  /* 0x00000004ff367e24 */ /* 0x001fe4000f8e00ff */
[----:B------:R-:W-:-:S07]  /*24b840*/  IMAD.U32 R55, RZ, RZ, UR5 ;  /* 0x00000005ff377e24 */ /* 0x000fce000f8e00ff */
.L_x_13518:
        /* <DEDUP_REMOVED lines=20> */
.L_x_13517:
[----:B------:R-:W0:Y:S01]  /*24b990*/  LDCU.64 UR4, c[0x0][0x3c8] ;  /* 0x00007900ff0477ac */ /* 0x000e220008000a00 */
[----:B------:R-:W-:Y:S01]  /*24b9a0*/  BSSY.RECONVERGENT B1, `(.L_x_13519) ;  /* 0x0000018000017945 */ /* 0x000fe20003800200 */
[----:B------:R-:W-:Y:S02]  /*24b9b0*/  IMAD.MOV.U32 R49, RZ, RZ, RZ ;  /* 0x000000ffff317224 */ /* 0x000fe400078e00ff */
[----:B------:R-:W-:Y:S02]  /*24b9c0*/  IMAD.MOV.U32 R56, RZ, RZ, RZ ;  /* 0x000000ffff387224 */ /* 0x000fe400078e00ff */
[----:B0-----:R-:W-:Y:S02]  /*24b9d0*/  IMAD.U32 R54, RZ, RZ, UR4 ;  /* 0x00000004ff367e24 */ /* 0x001fe4000f8e00ff */
[----:B------:R-:W-:-:S07]  /*24b9e0*/  IMAD.U32 R55, RZ, RZ, UR5 ;  /* 0x00000005ff377e24 */ /* 0x000fce000f8e00ff */
.L_x_13520:
        /* <DEDUP_REMOVED lines=20> */
.L_x_13519:
[----:B------:R-:W0:Y:S01]  /*24bb30*/  LDCU.64 UR4, c[0x0][0x3c8] ;  /* 0x00007900ff0477ac */ /* 0x000e220008000a00 */
[----:B------:R-:W-:Y:S01]  /*24bb40*/  BSSY.RECONVERGENT B1, `(.L_x_13521) ;  /* 0x0000018000017945 */ /* 0x000fe20003800200 */
[----:B------:R-:W-:Y:S02]  /*24bb50*/  IMAD.MOV.U32 R50, RZ, RZ, RZ ;  /* 0x000000ffff327224 */ /* 0x000fe400078e00ff */
[----:B------:R-:W-:Y:S02]  /*24bb60*/  IMAD.MOV.U32 R57, RZ, RZ, RZ ;  /* 0x000000ffff397224 */ /* 0x000fe400078e00ff */
[----:B0-----:R-:W-:Y:S02]  /*24bb70*/  IMAD.U32 R54, RZ, RZ, UR4 ;  /* 0x00000004ff367e24 */ /* 0x001fe4000f8e00ff */
[----:B------:R-:W-:-:S07]  /*24bb80*/  IMAD.U32 R55, RZ, RZ, UR5 ;  /* 0x00000005ff377e24 */ /* 0x000fce000f8e00ff */
.L_x_13522:
        /* <DEDUP_REMOVED lines=20> */
.L_x_13521:
[----:B------:R-:W0:Y:S01]  /*24bcd0*/  LDCU.64 UR4, c[0x0][0x3c8] ;  /* 0x00007900ff0477ac */ /* 0x000e220008000a00 */
[----:B------:R-:W-:Y:S01]  /*24bce0*/  BSSY.RECONVERGENT B1, `(.L_x_13523) ;  /* 0x0000018000017945 */ /* 0x000fe20003800200 */
[----:B------:R-:W-:Y:S02]  /*24bcf0*/  IMAD.MOV.U32 R12, RZ, RZ, RZ ;  /* 0x000000ffff0c7224 */ /* 0x000fe400078e00ff */
[----:B------:R-:W-:Y:S02]  /*24bd00*/  IMAD.MOV.U32 R57, RZ, RZ, RZ ;  /* 0x000000ffff397224 */ /* 0x000fe400078e00ff */
[----:B0-----:R-:W-:Y:S02]  /*24bd10*/  IMAD.U32 R54, RZ, RZ, UR4 ;  /* 0x00000004ff367e24 */ /* 0x001fe4000f8e00ff */
[----:B------:R-:W-:-:S07]  /*24bd20*/  IMAD.U32 R55, RZ, RZ, UR5 ;  /* 0x00000005ff377e24 */ /* 0x000fce000f8e00ff */
.L_x_13524:
        /* <DEDUP_REMOVED lines=20> */
.L_x_13523:
[----:B------:R-:W0:Y:S01]  /*24be70*/  LDCU.64 UR4, c[0x0][0x3c8] ;  /* 0x00007900ff0477ac */ /* 0x000e220008000a00 */
[----:B------:R-:W-:Y:S01]  /*24be80*/  BSSY.RECONVERGENT B1, `(.L_x_13525) ;  /* 0x0000018000017945 */ /* 0x000fe20003800200 */
[----:B------:R-:W-:Y:S02]  /*24be90*/  IMAD.MOV.U32 R49, RZ, RZ, RZ ;  /* 0x000000ffff317224 */ /* 0x000fe400078e00ff */
[----:B------:R-:W-:Y:S02]  /*24bea0*/  IMAD.MOV.U32 R56, RZ, RZ, RZ ;  /* 0x000000ffff387224 */ /* 0x000fe400078e00ff */
[----:B0-----:R-:W-:Y:S02]  /*24beb0*/  IMAD.U32 R54, RZ, RZ, UR4 ;  /* 0x00000004ff367e24 */ /* 0x001fe4000f8e00ff */
[----:B------:R-:W-:-:S07]  /*24bec0*/  IMAD.U32 R55, RZ, RZ, UR5 ;  /* 0x00000005ff377e24 */ /* 0x000fce000f8e00ff */
.L_x_13526:
        /* <DEDUP_REMOVED lines=20> */
.L_x_13525:
[----:B------:R-:W0:Y:S01]  /*24c010*/  LDCU.64 UR4, c[0x0][0x3c8] ;  /* 0x00007900ff0477ac */ /* 0x000e220008000a00 */
[----:B------:R-:W-:Y:S01]  /*24c020*/  BSSY.RECONVERGENT B1, `(.L_x_13527) ;  /* 0x0000018000017945 */ /* 0x000fe20003800200 */
[----:B------:R-:W-:Y:S02]  /*24c030*/  IMAD.MOV.U32 R50, RZ, RZ, RZ ;  /* 0x000000ffff327224 */ /* 0x000fe400078e00ff */
[----:B------:R-:W-:Y:S02]  /*24c040*/  IMAD.MOV.U32 R57, RZ, RZ, RZ ;  /* 0x000000ffff397224 */ /* 0x000fe400078e00ff */
[----:B0-----:R-:W-:Y:S02]  /*24c050*/  IMAD.U32 R54, RZ, RZ, UR4 ;  /* 0x00000004ff367e24 */ /* 0x001fe4000f8e00ff */
[----:B------:R-:W-:-:S07]  /*24c060*/  IMAD.U32 R55, RZ, RZ, UR5 ;  /* 0x00000005ff377e24 */ /* 0x000fce000f8e00ff */
.L_x_13528:
        /* <DEDUP_REMOVED lines=20> */
.L_x_13527:
[----:B------:R-:W0:Y:S01]  /*24c1b0*/  LDCU.64 UR4, c[0x0][0x3c8] ;  /* 0x00007900ff0477ac */ /* 0x000e220008000a00 */
[----:B------:R-:W-:Y:S01]  /*24c1c0*/  BSSY.RECONVERGENT B1, `(.L_x_13529) ;  /* 0x0000018000017945 */ /* 0x000fe20003800200 */
[----:B------:R-:W-:Y:S02]  /*24c1d0*/  IMAD.MOV.U32 R12, RZ, RZ, RZ ;  /* 0x000000ffff0c7224 */ /* 0x000fe400078e00ff */
[----:B------:R-:W-:Y:S02]  /*24c1e0*/  IMAD.MOV.U32 R57, RZ, RZ, RZ ;  /* 0x000000ffff397224 */ /* 0x000fe400078e00ff */
[----:B0-----:R-:W-:Y:S02]  /*24c1f0*/  IMAD.U32 R54, RZ, RZ, UR4 ;  /* 0x00000004ff367e24 */ /* 0x001fe4000f8e00ff */
[----:B------:R-:W-:-:S07]  /*24c200*/  IMAD.U32 R55, RZ, RZ, UR5 ;  /* 0x00000005ff377e24 */ /* 0x000fce000f8e00ff */
.L_x_13530:
        /* <DEDUP_REMOVED lines=20> */
.L_x_13529:
[----:B------:R-:W0:Y:S01]  /*24c350*/  LDCU.64 UR4, c[0x0][0x3c8] ;  /* 0x00007900ff0477ac */ /* 0x000e220008000a00 */
[----:B------:R-:W-:Y:S01]  /*24c360*/  BSSY.RECONVERGENT B1, `(.L_x_13531) ;  /* 0x0000018000017945 */ /* 0x000fe20003800200 */
[----:B------:R-:W-:Y:S02]  /*24c370*/  IMAD.MOV.U32 R49, RZ, RZ, RZ ;  /* 0x000000ffff317224 */ /* 0x000fe400078e00ff */
[----:B------:R-:W-:Y:S02]  /*24c380*/  IMAD.MOV.U32 R56, RZ, RZ, RZ ;  /* 0x000000ffff387224 */ /* 0x000fe400078e00ff */
[----:B0-----:R-:W-:Y:S02]  /*24c390*/  IMAD.U32 R54, RZ, RZ, UR4 ;  /* 0x00000004ff367e24 */ /* 0x001fe4000f8e00ff */
[----:B------:R-:W-:-:S07]  /*24c3a0*/  IMAD.U32 R55, RZ, RZ, UR5 ;  /* 0x00000005ff377e24 */ /* 0x000fce000f8e00ff */
.L_x_13532:
        /* <DEDUP_REMOVED lines=20> */
.L_x_13531:
[----:B------:R-:W0:Y:S01]  /*24c4f0*/  LDCU.64 UR4, c[0x0][0x3c8] ;  /* 0x00007900ff0477ac */ /* 0x000e220008000a00 */
[----:B------:R-:W-:Y:S01]  /*24c500*/  BSSY.RECONVERGENT B1, `(.L_x_13533) ;  /* 0x0000018000017945 */ /* 0x000fe20003800200 */
[----:B------:R-:W-:Y:S02]  /*24c510*/  IMAD.MOV.U32 R56, RZ, RZ, RZ ;  /* 0x000000ffff387224 */ /* 0x000fe400078e00ff */
[----:B------:R-:W-:Y:S02]  /*24c520*/  IMAD.MOV.U32 R55, RZ, RZ, RZ ;  /* 0x000000ffff377224 */ /* 0x000fe400078e00ff */
[----:B0-----:R-:W-:Y:S02]  /*24c530*/  IMAD.U32 R53, RZ, RZ, UR4 ;  /* 0x00000004ff357e24 */ /* 0x001fe4000f8e00ff */
[----:B------:R-:W-:-:S07]  /*24c540*/  IMAD.U32 R54, RZ, RZ, UR5 ;  /* 0x00000005ff367e24 */ /* 0x000fce000f8e00ff */
.L_x_13534:
        /* <DEDUP_REMOVED lines=20> */
.L_x_13533:
        /* <DEDUP_REMOVED lines=9> */
.L_x_13536:
        /* <DEDUP_REMOVED lines=20> */
.L_x_13535:
[----:B------:R-:W0:Y:S01]  /*24c860*/  LDCU.64 UR4, c[0x0][0x3c8] ;  /* 0x00007900ff0477ac */ /* 0x000e220008000a00 */
[----:B------:R-:W-:Y:S01]  /*24c870*/  BSSY.RECONVERGENT B1, `(.L_x_13537) ;  /* 0x0000018000017945 */ /* 0x000fe20003800200 */
[----:B------:R-:W-:Y:S02]  /*24c880*/  IMAD.MOV.U32 R50, RZ, RZ, RZ ;  /* 0x000000ffff327224 */ /* 0x000fe400078e00ff */
[----:B------:R-:W-:Y:S02]  /*24c890*/  IMAD.MOV.U32 R55, RZ, RZ, RZ ;  /* 0x000000ffff377224 */ /* 0x000fe400078e00ff */
[----:B0-----:R-:W-:Y:S02]  /*24c8a0*/  IMAD.U32 R53, RZ, RZ, UR4 ;  /* 0x00000004ff357e24 */ /* 0x001fe4000f8e00ff */
[----:B------:R-:W-:-:S07]  /*24c8b0*/  IMAD.U32 R54, RZ, RZ, UR5 ;  /* 0x00000005ff367e24 */ /* 0x000fce000f8e00ff */
.L_x_13538:
        /* <DEDUP_REMOVED lines=20> */
.L_x_13537:
[----:B------:R-:W0:Y:S01]  /*24ca00*/  LDCU.64 UR4, c[0x0][0x3c8] ;  /* 0x00007900ff0477ac */ /* 0x000e220008000a00 */
[----:B------:R-:W-:Y:S01]  /*24ca10*/  BSSY.RECONVERGENT B1, `(.L_x_13539) ;  /* 0x0000018000017945 */ /* 0x000fe20003800200 */
[----:B------:R-:W-:Y:S02]  /*24ca20*/  IMAD.MOV.U32 R14, RZ, RZ, RZ ;  /* 0x000000ffff0e7224 */ /* 0x000fe400078e00ff */
[----:B------:R-:W-:Y:S02]  /*24ca30*/  IMAD.MOV.U32 R57, RZ, RZ, RZ ;  /* 0x000000ffff397224 */ /* 0x000fe400078e00ff */
[----:B0-----:R-:W-:Y:S02]  /*24ca40*/  IMAD.U32 R54, RZ, RZ, UR4 ;  /* 0x00000004ff367e24 */ /* 0x001fe4000f8e00ff */
[----:B------:R-:W-:-:S07]  /*24ca50*/  IMAD.U32 R55, RZ, RZ, UR5 ;  /* 0x00000005ff377e24 */ /* 0x000fce000f8e00ff */
.L_x_13540:
        /* <DEDUP_REMOVED lines=20> */
.L_x_13539:
[----:B------:R-:W0:Y:S01]  /*24cba0*/  LDCU.64 UR4, c[0x0][0x3c8] ;  /* 0x00007900ff0477ac */ /* 0x000e220008000a00 */
[----:B------:R-:W-:Y:S01]  /*24cbb0*/  BSSY.RECONVERGENT B1, `(.L_x_13541) ;  /* 0x0000018000017945 */ /* 0x000fe20003800200 */
[----:B------:R-:W-:Y:S02]  /*24cbc0*/  IMAD.MOV.U32 R49, RZ, RZ, RZ ;  /* 0x000000ffff317224 */ /* 0x000fe400078e00ff */
[----:B------:R-:W-:Y:S02]  /*24cbd0*/  IMAD.MOV.U32 R56, RZ, RZ, RZ ;  /* 0x000000ffff387224 */ /* 0x000fe400078e00ff */
[----:B0-----:R-:W-:Y:S02]  /*24cbe0*/  IMAD.U32 R54, RZ, RZ, UR4 ;  /* 0x00000004ff367e24 */ /* 0x001fe4000f8e00ff */
[----:B------:R-:W-:-:S07]  /*24cbf0*/  IMAD.U32 R55, RZ, RZ, UR5 ;  /* 0x00000005ff377e24 */ /* 0x000fce000f8e00ff */
.L_x_13542:
        /* <DEDUP_REMOVED lines=20> */
.L_x_13541:
[----:B------:R-:W0:Y:S01]  /*24cd40*/  LDCU.64 UR4, c[0x0][0x3c8] ;  /* 0x00007900ff0477ac */ /* 0x000e220008000a00 */
[----:B------:R-:W-:Y:S01]  /*24cd50*/  BSSY.RECONVERGENT B1, `(.L_x_13543) ;  /* 0x0000018000017945 */ /* 0x000fe20003800200 */
[----:B------:R-:W-:Y:S02]  /*24cd60*/  IMAD.MOV.U32 R50, RZ, RZ, RZ ;  /* 0x000000ffff327224 */ /* 0x000fe400078e00ff */
[----:B------:R-:W-:Y:S02]  /*24cd70*/  IMAD.MOV.U32 R57, RZ, RZ, RZ ;  /* 0x000000ffff397224 */ /* 0x000fe400078e00ff */
[----:B0-----:R-:W-:Y:S02]  /*24cd80*/  IMAD.U32 R54, RZ, RZ, UR4 ;  /* 0x00000004ff367e24 */ /* 0x001fe4000f8e00ff */
[----:B------:R-:W-:-:S07]  /*24cd90*/  IMAD.U32 R55, RZ, RZ, UR5 ;  /* 0x00000005ff377e24 */ /* 0x000fce000f8e00ff */
.L_x_13544:
        /* <DEDUP_REMOVED lines=20> */
.L_x_13543:
[----:B------:R-:W0:Y:S01]  /*24cee0*/  LDCU.64 UR4, c[0x0][0x3c8] ;  /* 0x00007900ff0477ac */ /* 0x000e220008000a00 */
[----:B------:R-:W-:Y:S01]  /*24cef0*/  BSSY.RECONVERGENT B1, `(.L_x_13545) ;  /* 0x0000018000017945 */ /* 0x000fe20003800200 */
[----:B------:R-:W-:Y:S02]  /*24cf00*/  IMAD.MOV.U32 R14, RZ, RZ, RZ ;  /* 0x000000ffff0e7224 */ /* 0x000fe400078e00ff */
[----:B------:R-:W-:Y:S02]  /*24cf10*/  IMAD.MOV.U32 R57, RZ, RZ, RZ ;  /* 0x000000ffff397224 */ /* 0x000fe400078e00ff */
[----:B0-----:R-:W-:Y:S02]  /*24cf20*/  IMAD.U32 R54, RZ, RZ, UR4 ;  /* 0x00000004ff367e24 */ /* 0x001fe4000f8e00ff */
[----:B------:R-:W-:-:S07]  /*24cf30*/  IMAD.U32 R55, RZ, RZ, UR5 ;  /* 0x00000005ff377e24 */ /* 0x000fce000f8e00ff */
.L_x_13546:
        /* <DEDUP_REMOVED lines=20> */
.L_x_13545:
[----:B------:R-:W0:Y:S01]  /*24d080*/  LDCU.64 UR4, c[0x0][0x3c8] ;  /* 0x00007900ff0477ac */ /* 0x000e220008000a00 */
[----:B------:R-:W-:Y:S01]  /*24d090*/  BSSY.RECONVERGENT B1, `(.L_x_13547) ;  /* 0x0000018000017945 */ /* 0x000fe20003800200 */
[----:B------:R-:W-:Y:S02]  /*24d0a0*/  IMAD.MOV.U32 R49, RZ, RZ, RZ ;  /* 0x000000ffff317224 */ /* 0x000fe400078e00ff */
[----:B------:R-:W-:Y:S02]  /*24d0b0*/  IMAD.MOV.U32 R56, RZ, RZ, RZ ;  /* 0x000000ffff387224 */ /* 0x000fe400078e00ff */
[----:B0-----:R-:W-:Y:S02]  /*24d0c0*/  IMAD.U32 R54, RZ, RZ, UR4 ;  /* 0x00000004ff367e24 */ /* 0x001fe4000f8e00ff */
[----:B------:R-:W-:-:S07]  /*24d0d0*/  IMAD.U32 R55, RZ, RZ, UR5 ;  /* 0x00000005ff377e24 */ /* 0x000fce000f8e00ff */
.L_x_13548:
        /* <DEDUP_REMOVED lines=20> */
.L_x_13547:
[----:B------:R-:W0:Y:S01]  /*24d220*/  LDCU.64 UR4, c[0x0][0x3c8] ;  /* 0x00007900ff0477ac */ /* 0x000e220008000a00 */
[----:B------:R-:W-:Y:S01]  /*24d230*/  BSSY.RECONVERGENT B1, `(.L_x_13549) ;  /* 0x0000018000017945 */ /* 0x000fe20003800200 */
[----:B------:R-:W-:Y:S02]  /*24d240*/  IMAD.MOV.U32 R50, RZ, RZ, RZ ;  /* 0x000000ffff327224 */ /* 0x000fe400078e00ff */
[----:B------:R-:W-:Y:S02]  /*24d250*/  IMAD.MOV.U32 R57, RZ, RZ, RZ ;  /* 0x000000ffff397224 */ /* 0x000fe400078e00ff */
[----:B0-----:R-:W-:Y:S02]  /*24d260*/  IMAD.U32 R54, RZ, RZ, UR4 ;  /* 0x00000004ff367e24 */ /* 0x001fe4000f8e00ff */
[----:B------:R-:W-:-:S07]  /*24d270*/  IMAD.U32 R55, RZ, RZ, UR5 ;  /* 0x00000005ff377e24 */ /* 0x000fce000f8e00ff */
.L_x_13550:
        /* <DEDUP_REMOVED lines=20> */
.L_x_13549:
[----:B------:R-:W0:Y:S01]  /*24d3c0*/  LDCU.64 UR4, c[0x0][0x3c8] ;  /* 0x00007900ff0477ac */ /* 0x000e220008000a00 */
[----:B------:R-:W-:Y:S01]  /*24d3d0*/  BSSY.RECONVERGENT B1, `(.L_x_13551) ;  /* 0x0000018000017945 */ /* 0x000fe20003800200 */
[----:B------:R-:W-:Y:S02]  /*24d3e0*/  IMAD.MOV.U32 R14, RZ, RZ, RZ ;  /* 0x000000ffff0e7224 */ /* 0x000fe400078e00ff */
[----:B------:R-:W-:Y:S02]  /*24d3f0*/  IMAD.MOV.U32 R57, RZ, RZ, RZ ;  /* 0x000000ffff397224 */ /* 0x000fe400078e00ff */
[----:B0-----:R-:W-:Y:S02]  /*24d400*/  IMAD.U32 R54, RZ, RZ, UR4 ;  /* 0x00000004ff367e24 */ /* 0x001fe4000f8e00ff */
[----:B------:R-:W-:-:S07]  /*24d410*/  IMAD.U32 R55, RZ, RZ, UR5 ;  /* 0x00000005ff377e24 */ /* 0x000fce000f8e00ff */
.L_x_13552:
        /* <DEDUP_REMOVED lines=20> */
.L_x_13551:
[----:B------:R-:W0:Y:S01]  /*24d560*/  LDCU.64 UR4, c[0x0][0x3c8] ;  /* 0x00007900ff0477ac */ /* 0x000e220008000a00 */
[----:B------:R-:W-:Y:S01]  /*24d570*/  BSSY.RECONVERGENT B1, `(.L_x_13553) ;  /* 0x0000018000017945 */ /* 0x000fe20003800200 */
[----:B------:R-:W-:Y:S02]  /*24d580*/  IMAD.MOV.U32 R49, RZ, RZ, RZ ;  /* 0x000000ffff317224 */ /* 0x000fe400078e00ff */
[----:B------:R-:W-:Y:S02]  /*24d590*/  IMAD.MOV.U32 R56, RZ, RZ, RZ ;  /* 0x000000ffff387224 */ /* 0x000fe400078e00ff */
[----:B0-----:R-:W-:Y:S02]  /*24d5a0*/  IMAD.U32 R54, RZ, RZ, UR4 ;  /* 0x00000004ff367e24 */ /* 0x001fe4000f8e00ff */
[----:B------:R-:W-:-:S07]  /*24d5b0*/  IMAD.U32 R55, RZ, RZ, UR5 ;  /* 0x00000005ff377e24 */ /* 0x000fce000f8e00ff */
.L_x_13554:
        /* <DEDUP_REMOVED lines=20> */
.L_x_13553:
[----:B------:R-:W0:Y:S01]  /*24d700*/  LDCU.64 UR4, c[0x0][0x3c8] ;  /* 0x00007900ff0477ac */ /* 0x000e220008000a00 */
[----:B------:R-:W-:Y:S01]  /*24d710*/  BSSY.RECONVERGENT B1, `(.L_x_13555) ;  /* 0x0000018000017945 */ /* 0x000fe20003800200 */
[----:B------:R-:W-:Y:S02]  /*24d720*/  IMAD.MOV.U32 R50, RZ, RZ, RZ ;  /* 0x000000ffff327224 */ /* 0x000fe400078e00ff */
[----:B------:R-:W-:Y:S02]  /*24d730*/  IMAD.MOV.U32 R57, RZ, RZ, RZ ;  /* 0x000000ffff397224 */ /* 0x000fe400078e00ff */
[----:B0-----:R-:W-:Y:S02]  /*24d740*/  IMAD.U32 R54, RZ, RZ, UR4 ;  /* 0x00000004ff367e24 */ /* 0x001fe4000f8e00ff */
[----:B------:R-:W-:-:S07]  /*24d750*/  IMAD.U32 R55, RZ, RZ, UR5 ;  /* 0x00000005ff377e24 */ /* 0x000fce000f8e00ff */
.L_x_13556:
        /* <DEDUP_REMOVED lines=20> */
.L_x_13555:
[----:B------:R-:W0:Y:S01]  /*24d8a0*/  LDCU.64 UR4, c[0x0][0x3c8] ;  /* 0x00007900ff0477ac */ /* 0x000e220008000a00 */
[----:B------:R-:W-:Y:S01]  /*24d8b0*/  BSSY.RECONVERGENT B1, `(.L_x_13557) ;  /* 0x0000018000017945 */ /* 0x000fe20003800200 */
[----:B------:R-:W-:Y:S02]  /*24d8c0*/  IMAD.MOV.U32 R14, RZ, RZ, RZ ;  /* 0x000000ffff0e7224 */ /* 0x000fe400078e00ff */
[----:B------:R-:W-:Y:S02]  /*24d8d0*/  IMAD.MOV.U32 R57, RZ, RZ, RZ ;  /* 0x000000ffff397224 */ /* 0x000fe400078e00ff */
[----:B0-----:R-:W-:Y:S02]  /*24d8e0*/  IMAD.U32 R54, RZ, RZ, UR4 ;  /* 0x00000004ff367e24 */ /* 0x001fe4000f8e00ff */
[----:B------:R-:W-:-:S07]  /*24d8f0*/  IMAD.U32 R55, RZ, RZ, UR5 ;  /* 0x00000005ff377e24 */ /* 0x000fce000f8e00ff */
.L_x_13558:
        /* <DEDUP_REMOVED lines=20> */
.L_x_13557:
[----:B------:R-:W0:Y:S01]  /*24da40*/  LDCU.64 UR4, c[0x0][0x3c8] ;  /* 0x00007900ff0477ac */ /* 0x000e220008000a00 */
[----:B------:R-:W-:Y:S01]  /*24da50*/  BSSY.RECONVERGENT B1, `(.L_x_13559) ;  /* 0x0000018000017945 */ /* 0x000fe20003800200 */
[----:B------:R-:W-:Y:S02]  /*24da60*/  IMAD.MOV.U32 R49, RZ, RZ, RZ ;  /* 0x000000ffff317224 */ /* 0x000fe400078e00ff */
[----:B------:R-:W-:Y:S02]  /*24da70*/  IMAD.MOV.U32 R56, RZ, RZ, RZ ;  /* 0x000000ffff387224 */ /* 0x000fe400078e00ff */
[----:B0-----:R-:W-:Y:S02]  /*24da80*/  IMAD.U32 R54, RZ, RZ, UR4 ;  /* 0x00000004ff367e24 */ /* 0x001fe4000f8e00ff */
[----:B------:R-:W-:-:S07]  /*24da90*/  IMAD.U32 R55, RZ, RZ, UR5 ;  /* 0x00000005ff377e24 */ /* 0x000fce000f8e00ff */
.L_x_13560:
        /* <DEDUP_REMOVED lines=20> */
.L_x_13559:
[----:B------:R-:W0:Y:S01]  /*24dbe0*/  LDCU.64 UR4, c[0x0][0x3c8] ;  /* 0x00007900ff0477ac */ /* 0x000e220008000a00 */
[----:B------:R-:W-:Y:S01]  /*24dbf0*/  BSSY.RECONVERGENT B1, `(.L_x_13561) ;  /* 0x0000018000017945 */ /* 0x000fe20003800200 */
[----:B------:R-:W-:Y:S02]  /*24dc00*/  IMAD.MOV.U32 R50, RZ, RZ, RZ ;  /* 0x000000ffff327224 */ /* 0x000fe400078e00ff */
[----:B------:R-:W-:Y:S02]  /*24dc10*/  IMAD.MOV.U32 R57, RZ, RZ, RZ ;  /* 0x000000ffff397224 */ /* 0x000fe400078e00ff */
[----:B0-----:R-:W-:Y:S02]  /*24dc20*/  IMAD.U32 R54, RZ, RZ, UR4 ;  /* 0x00000004ff367e24 */ /* 0x001fe4000f8e00ff */
[----:B------:R-:W-:-:S07]  /*24dc30*/  IMAD.U32 R55, RZ, RZ, UR5 ;  /* 0x00000005ff377e24 */ /* 0x000fce000f8e00ff */
.L_x_13562:
        /* <DEDUP_REMOVED lines=20> */
.L_x_13561:
[----:B------:R-:W0:Y:S01]  /*24dd80*/  LDCU.64 UR4, c[0x0][0x3c8] ;  /* 0x00007900ff0477ac */ /* 0x000e220008000a00 */
[----:B------:R-:W-:Y:S01]  /*24dd90*/  BSSY.RECONVERGENT B1, `(.L_x_13563) ;  /* 0x0000018000017945 */ /* 0x000fe20003800200 */
[----:B------:R-:W-:Y:S02]  /*24dda0*/  IMAD.MOV.U32 R14, RZ, RZ, RZ ;  /* 0x000000ffff0e7224 */ /* 0x000fe400078e00ff */
[----:B------:R-:W-:Y:S02]  /*24ddb0*/  IMAD.MOV.U32 R57, RZ, RZ, RZ ;  /* 0x000000ffff397224 */ /* 0x000fe400078e00ff */
[----:B0-----:R-:W-:Y:S02]  /*24ddc0*/  IMAD.U32 R54, RZ, RZ, UR4 ;  /* 0x00000004ff367e24 */ /* 0x001fe4000f8e00ff */
[----:B------:R-:W-:-:S07]  /*24ddd0*/  IMAD.U32 R55, RZ, RZ, UR5 ;  /* 0x00000005ff377e24 */ /* 0x000fce000f8e00ff */
.L_x_13564:
        /* <DEDUP_REMOVED lines=20> */
.L_x_13563:
[----:B------:R-:W0:Y:S01]  /*24df20*/  LDCU.64 UR4, c[0x0][0x3c8] ;  /* 0x00007900ff0477ac */ /* 0x000e220008000a00 */
[----:B------:R-:W-:Y:S01]  /*24df30*/  BSSY.RECONVERGENT B1, `(.L_x_13565) ;  /* 0x0000018000017945 */ /* 0x000fe20003800200 */
[----:B------:R-:W-:Y:S02]  /*24df40*/  IMAD.MOV.U32 R49, RZ, RZ, RZ ;  /* 0x000000ffff317224 */ /* 0x000fe400078e00ff */
[----:B------:R-:W-:Y:S02]  /*24df50*/  IMAD.MOV.U32 R56, RZ, RZ, RZ ;  /* 0x000000ffff387224 */ /* 0x000fe400078e00ff */
[----:B0-----:R-:W-:Y:S02]  /*24df60*/  IMAD.U32 R54, RZ, RZ, UR4 ;  /* 0x00000004ff367e24 */ /* 0x001fe4000f8e00ff */
[----:B------:R-:W-:-:S07]  /*24df70*/  IMAD.U32 R55, RZ, RZ, UR5 ;  /* 0x00000005ff377e24 */ /* 0x000fce000f8e00ff */
.L_x_13566:
        /* <DEDUP_REMOVED lines=20> */
.L_x_13565:
[----:B------:R-:W0:Y:S01]  /*24e0c0*/  LDCU.64 UR4, c[0x0][0x3c8] ;  /* 0x00007900ff0477ac */ /* 0x000e220008000a00 */
[----:B------:R-:W-:Y:S01]  /*24e0d0*/  BSSY.RECONVERGENT B1, `(.L_x_13567) ;  /* 0x0000018000017945 */ /* 0x000fe20003800200 */
[----:B------:R-:W-:Y:S02]  /*24e0e0*/  IMAD.MOV.U32 R50, RZ, RZ, RZ ;  /* 0x000000ffff327224 */ /* 0x000fe400078e00ff */
[----:B------:R-:W-:Y:S02]  /*24e0f0*/  IMAD.MOV.U32 R57, RZ, RZ, RZ ;  /* 0x000000ffff397224 */ /* 0x000fe400078e00ff */
[----:B0-----:R-:W-:Y:S02]  /*24e100*/  IMAD.U32 R54, RZ, RZ, UR4 ;  /* 0x00000004ff367e24 */ /* 0x001fe4000f8e00ff */
[----:B------:R-:W-:-:S07]  /*24e110*/  IMAD.U32 R55, RZ, RZ, UR5 ;  /* 0x00000005ff377e24 */ /* 0x000fce000f8e00ff */
.L_x_13568:
        /* <DEDUP_REMOVED lines=20> */
.L_x_13567:
[----:B------:R-:W0:Y:S01]  /*24e260*/  LDCU.64 UR4, c[0x0][0x3c8] ;  /* 0x00007900ff0477ac */ /* 0x000e220008000a00 */
[----:B------:R-:W-:Y:S01]  /*24e270*/  BSSY.RECONVERGENT B1, `(.L_x_13569) ;  /* 0x0000018000017945 */ /* 0x000fe20003800200 */
[----:B------:R-:W-:Y:S02]  /*24e280*/  IMAD.MOV.U32 R14, RZ, RZ, RZ ;  /* 0x000000ffff0e7224 */ /* 0x000fe400078e00ff */
[----:B------:R-:W-:Y:S02]  /*24e290*/  IMAD.MOV.U32 R57, RZ, RZ, RZ ;  /* 0x000000ffff397224 */ /* 0x000fe400078e00ff */
[----:B0-----:R-:W-:Y:S02]  /*24e2a0*/  IMAD.U32 R54, RZ, RZ, UR4 ;  /* 0x00000004ff367e24 */ /* 0x001fe4000f8e00ff */
[----:B------:R-:W-:-:S07]  /*24e2b0*/  IMAD.U32 R55, RZ, RZ, UR5 ;  /* 0x00000005ff377e24 */ /* 0x000fce000f8e00ff */
.L_x_13570:
        /* <DEDUP_REMOVED lines=20> */
.L_x_13569:
[----:B------:R-:W0:Y:S01]  /*24e400*/  LDCU.64 UR4, c[0x0][0x3c8] ;  /* 0x00007900ff0477ac */ /* 0x000e220008000a00 */
[----:B------:R-:W-:Y:S01]  /*24e410*/  BSSY.RECONVERGENT B1, `(.L_x_13571) ;  /* 0x0000018000017945 */ /* 0x000fe20003800200 */
[----:B------:R-:W-:Y:S02]  /*24e420*/  IMAD.MOV.U32 R49, RZ, RZ, RZ ;  /* 0x000000ffff317224 */ /* 0x000fe400078e00ff */
[----:B------:R-:W-:Y:S02]  /*24e430*/  IMAD.MOV.U32 R56, RZ, RZ, RZ ;  /* 0x000000ffff387224 */ /* 0x000fe400078e00ff */
[----:B0-----:R-:W-:Y:S02]  /*24e440*/  IMAD.U32 R54, RZ, RZ, UR4 ;  /* 0x00000004ff367e24 */ /* 0x001fe4000f8e00ff */
[----:B------:R-:W-:-:S07]  /*24e450*/  IMAD.U32 R55, RZ, RZ, UR5 ;  /* 0x00000005ff377e24 */ /* 0x000fce000f8e00ff */
.L_x_13572:
        /* <DEDUP_REMOVED lines=20> */
.L_x_13571:
[----:B------:R-:W0:Y:S01]  /*24e5a0*/  LDCU.64 UR4, c[0x0][0x3c8] ;  /* 0x00007900ff0477ac */ /* 0x000e220008000a00 */
[----:B------:R-:W-:Y:S01]  /*24e5b0*/  BSSY.RECONVERGENT B1, `(.L_x_13573) ;  /* 0x0000018000017945 */ /* 0x000fe20003800200 */
[----:B------:R-:W-:Y:S02]  /*24e5c0*/  IMAD.MOV.U32 R56, RZ, RZ, RZ ;  /* 0x000000ffff387224 */ /* 0x000fe400078e00ff */
[----:B------:R-:W-:Y:S02]  /*24e5d0*/  IMAD.MOV.U32 R55, RZ, RZ, RZ ;  /* 0x000000ffff377224 */ /* 0x000fe400078e00ff */
[----:B0-----:R-:W-:Y:S02]  /*24e5e0*/  IMAD.U32 R53, RZ, RZ, UR4 ;  /* 0x00000004ff357e24 */ /* 0x001fe4000f8e00ff */
[----:B------:R-:W-:-:S07]  /*24e5f0*/  IMAD.U32 R54, RZ, RZ, UR5 ;  /* 0x00000005ff367e24 */ /* 0x000fce000f8e00ff */
.L_x_13574:
        /* <DEDUP_REMOVED lines=20> */
.L_x_13573:
        /* <DEDUP_REMOVED lines=9> */
.L_x_13576:
        /* <DEDUP_REMOVED lines=20> */
.L_x_13575:
[----:B------:R-:W0:Y:S01]  /*24e910*/  LDCU.64 UR4, c[0x0][0x3c8] ;  /* 0x00007900ff0477ac */ /* 0x000e220008000a00 */
[----:B------:R-:W-:Y:S01]  /*24e920*/  BSSY.RECONVERGENT B1, `(.L_x_13577) ;  /* 0x0000018000017945 */ /* 0x000fe20003800200 */
[----:B------:R-:W-:Y:S02]  /*24e930*/  IMAD.MOV.U32 R50, RZ, RZ, RZ ;  /* 0x000000ffff327224 */ /* 0x000fe400078e00ff */
[----:B------:R-:W-:Y:S02]  /*24e940*/  IMAD.MOV.U32 R55, RZ, RZ, RZ ;  /* 0x000000ffff377224 */ /* 0x000fe400078e00ff */
[----:B0-----:R-:W-:Y:S02]  /*24e950*/  IMAD.U32 R53, RZ, RZ, UR4 ;  /* 0x00000004ff357e24 */ /* 0x001fe4000f8e00ff */
[----:B------:R-:W-:-:S07]  /*24e960*/  IMAD.U32 R54, RZ, RZ, UR5 ;  /* 0x00000005ff367e24 */ /* 0x000fce000f8e00ff */
.L_x_13578:
        /* <DEDUP_REMOVED lines=20> */
.L_x_13577:
[----:B------:R-:W0:Y:S01]  /*24eab0*/  LDCU.64 UR4, c[0x0][0x3c8] ;  /* 0x00007900ff0477ac */ /* 0x000e220008000a00 */
[----:B------:R-:W-:Y:S01]  /*24eac0*/  BSSY.RECONVERGENT B1, `(.L_x_13579) ;  /* 0x0000018000017945 */ /* 0x000fe20003800200 */
[----:B------:R-:W-:Y:S02]  /*24ead0*/  IMAD.MOV.U32 R16, RZ, RZ, RZ ;  /* 0x000000ffff107224 */ /* 0x000fe400078e00ff */
[----:B------:R-:W-:Y:S02]  /*24eae0*/  IMAD.MOV.U32 R57, RZ, RZ, RZ ;  /* 0x000000ffff397224 */ /* 0x000fe400078e00ff */
[----:B0-----:R-:W-:Y:S02]  /*24eaf0*/  IMAD.U32 R54, RZ, RZ, UR4 ;  /* 0x00000004ff367e24 */ /* 0x001fe4000f8e00ff */
[----:B------:R-:W-:-:S07]  /*24eb00*/  IMAD.U32 R55, RZ, RZ, UR5 ;  /* 0x00000005ff377e24 */ /* 0x000fce000f8e00ff */
.L_x_13580:
        /* <DEDUP_REMOVED lines=20> */
.L_x_13579:
[----:B------:R-:W0:Y:S01]  /*24ec50*/  LDCU.64 UR4, c[0x0][0x3c8] ;  /* 0x00007900ff0477ac */ /* 0x000e220008000a00 */
[----:B------:R-:W-:Y:S01]  /*24ec60*/  BSSY.RECONVERGENT B1, `(.L_x_13581) ;  /* 0x0000018000017945 */ /* 0x000fe20003800200 */
[----:B------:R-:W-:Y:S02]  /*24ec70*/  IMAD.MOV.U32 R49, RZ, RZ, RZ ;  /* 0x000000ffff317224 */ /* 0x000fe400078e00ff */
[----:B------:R-:W-:Y:S02]  /*24ec80*/  IMAD.MOV.U32 R56, RZ, RZ, RZ ;  /* 0x000000ffff387224 */ /* 0x000fe400078e00ff */
[----:B0-----:R-:W-:Y:S02]  /*24ec90*/  IMAD.U32 R54, RZ, RZ, UR4 ;  /* 0x00000004ff367e24 */ /* 0x001fe4000f8e00ff */
[----:B------:R-:W-:-:S07]  /*24eca0*/  IMAD.U32 R55, RZ, RZ, UR5 ;  /* 0x00000005ff377e24 */ /* 0x000fce000f8e00ff */
.L_x_13582:
        /* <DEDUP_REMOVED lines=20> */
.L_x_13581:
[----:B------:R-:W0:Y:S01]  /*24edf0*/  LDCU.64 UR4, c[0x0][0x3c8] ;  /* 0x00007900ff0477ac */ /* 0x000e220008000a00 */
[----:B------:R-:W-:Y:S01]  /*24ee00*/  BSSY.RECONVERGENT B1, `(.L_x_13583) ;  /* 0x0000018000017945 */ /* 0x000fe20003800200 */
[----:B------:R-:W-:Y:S02]  /*24ee10*/  IMAD.MOV.U32 R50, RZ, RZ, RZ ;  /* 0x000000ffff327224 */ /* 0x000fe400078e00ff */
[----:B------:R-:W-:Y:S02]  /*24ee20*/  IMAD.MOV.U32 R57, RZ, RZ, RZ ;  /* 0x000000ffff397224 */ /* 0x000fe400078e00ff */
[----:B0-----:R-:W-:Y:S02]  /*24ee30*/  IMAD.U32 R54, RZ, RZ, UR4 ;  /* 0x00000004ff367e24 */ /* 0x001fe4000f8e00ff */
[----:B------:R-:W-:-:S07]  /*24ee40*/  IMAD.U32 R55, RZ, RZ, UR5 ;  /* 0x00000005ff377e24 */ /* 0x000fce000f8e00ff */
.L_x_13584:
        /* <DEDUP_REMOVED lines=20> */
.L_x_13583:
[----:B------:R-:W0:Y:S01]  /*24ef90*/  LDCU.64 UR4, c[0x0][0x3c8] ;  /* 0x00007900ff0477ac */ /* 0x000e220008000a00 */
[----:B------:R-:W-:Y:S01]  /*24efa0*/  BSSY.RECONVERGENT B1, `(.L_x_13585) ;  /* 0x0000018000017945 */ /* 0x000fe20003800200 */
[----:B------:R-:W-:Y:S02]  /*24efb0*/  IMAD.MOV.U32 R16, RZ, RZ, RZ ;  /* 0x000000ffff107224 */ /* 0x000fe400078e00ff */
[----:B------:R-:W-:Y:S02]  /*24efc0*/  IMAD.MOV.U32 R57, RZ, RZ, RZ ;  /* 0x000000ffff397224 */ /* 0x000fe400078e00ff */
[----:B0-----:R-:W-:Y:S02]  /*24efd0*/  IMAD.U32 R54, RZ, RZ, UR4 ;  /* 0x00000004ff367e24 */ /* 0x001fe4000f8e00ff */
[----:B------:R-:W-:-:S07]  /*24efe0*/  IMAD.U32 R55, RZ, RZ, UR5 ;  /* 0x00000005ff377e24 */ /* 0x000fce000f8e00ff */
.L_x_13586:
        /* <DEDUP_REMOVED lines=20> */
.L_x_13585:
[----:B------:R-:W0:Y:S01]  /*24f130*/  LDCU.64 UR4, c[0x0][0x3c8] ;  /* 0x00007900ff0477ac */ /* 0x000e220008000a00 */
[----:B------:R-:W-:Y:S01]  /*24f140*/  BSSY.RECONVERGENT B1, `(.L_x_13587) ;  /* 0x0000018000017945 */ /* 0x000fe20003800200 */
[----:B------:R-:W-:Y:S02]  /*24f150*/  IMAD.MOV.U32 R49, RZ, RZ, RZ ;  /* 0x000000ffff317224 */ /* 0x000fe400078e00ff */
[----:B------:R-:W-:Y:S02]  /*24f160*/  IMAD.MOV.U32 R56, RZ, RZ, RZ ;  /* 0x000000ffff387224 */ /* 0x000fe400078e00ff */
[----:B0-----:R-:W-:Y:S02]  /*24f170*/  IMAD.U32 R54, RZ, RZ, UR4 ;  /* 0x00000004ff367e24 */ /* 0x001fe4000f8e00ff */
[----:B------:R-:W-:-:S07]  /*24f180*/  IMAD.U32 R55, RZ, RZ, UR5 ;  /* 0x00000005ff377e24 */ /* 0x000fce000f8e00ff */
.L_x_13588:
        /* <DEDUP_REMOVED lines=20> */
.L_x_13587:
[----:B------:R-:W0:Y:S01]  /*24f2d0*/  LDCU.64 UR4, c[0x0][0x3c8] ;  /* 0x00007900ff0477ac */ /* 0x000e220008000a00 */
[----:B------:R-:W-:Y:S01]  /*24f2e0*/  BSSY.RECONVERGENT B1, `(.L_x_13589) ;  /* 0x0000018000017945 */ /* 0x000fe20003800200 */
[----:B------:R-:W-:Y:S02]  /*24f2f0*/  IMAD.MOV.U32 R50, RZ, RZ, RZ ;  /* 0x000000ffff327224 */ /* 0x000fe400078e00ff */
[----:B------:R-:W-:Y:S02]  /*24f300*/  IMAD.MOV.U32 R57, RZ, RZ, RZ ;  /* 0x000000ffff397224 */ /* 0x000fe400078e00ff */
[----:B0-----:R-:W-:Y:S02]  /*24f310*/  IMAD.U32 R54, RZ, RZ, UR4 ;  /* 0x00000004ff367e24 */ /* 0x001fe4000f8e00ff */
[----:B------:R-:W-:-:S07]  /*24f320*/  IMAD.U32 R55, RZ, RZ, UR5 ;  /* 0x00000005ff377e24 */ /* 0x000fce000f8e00ff */
.L_x_13590:
        /* <DEDUP_REMOVED lines=20> */
.L_x_13589:
[----:B------:R-:W0:Y:S01]  /*24f470*/  LDCU.64 UR4, c[0x0][0x3c8] ;  /* 0x00007900ff0477ac */ /* 0x000e220008000a00 */
[----:B------:R-:W-:Y:S01]  /*24f480*/  BSSY.RECONVERGENT B1, `(.L_x_13591) ;  /* 0x0000018000017945 */ /* 0x000fe20003800200 */
[----:B------:R-:W-:Y:S02]  /*24f490*/  IMAD.MOV.U32 R16, RZ, RZ, RZ ;  /* 0x000000ffff107224 */ /* 0x000fe400078e00ff */
[----:B------:R-:W-:Y:S02]  /*24f4a0*/  IMAD.MOV.U32 R57, RZ, RZ, RZ ;  /* 0x000000ffff397224 */ /* 0x000fe400078e00ff */
[----:B0-----:R-:W-:Y:S02]  /*24f4b0*/  IMAD.U32 R54, RZ, RZ, UR4 ;  /* 0x00000004ff367e24 */ /* 0x001fe4000f8e00ff */
[----:B------:R-:W-:-:S07]  /*24f4c0*/  IMAD.U32 R55, RZ, RZ, UR5 ;  /* 0x00000005ff377e24 */ /* 0x000fce000f8e00ff */
.L_x_13592:
        /* <DEDUP_REMOVED lines=20> */
.L_x_13591:
[----:B------:R-:W0:Y:S01]  /*24f610*/  LDCU.64 UR4, c[0x0][0x3c8] ;  /* 0x00007900ff0477ac */ /* 0x000e220008000a00 */
[----:B------:R-:W-:Y:S01]  /*24f620*/  BSSY.RECONVERGENT B1, `(.L_x_13593) ;  /* 0x0000018000017945 */ /* 0x000fe20003800200 */
[----:B------:R-:W-:Y:S02]  /*24f630*/  IMAD.MOV.U32 R49, RZ, RZ, RZ ;  /* 0x000000ffff317224 */ /* 0x000fe400078e00ff */
[----:B------:R-:W-:Y:S02]  /*24f640*/  IMAD.MOV.U32 R56, RZ, RZ, RZ ;  /* 0x000000ffff387224 */ /* 0x000fe400078e00ff */
[----:B0-----:R-:W-:Y:S02]  /*24f650*/  IMAD.U32 R54, RZ, RZ, UR4 ;  /* 0x00000004ff367e24 */ /* 0x001fe4000f8e00ff */
[----:B------:R-:W-:-:S07]  /*24f660*/  IMAD.U32 R55, RZ, RZ, UR5 ;  /* 0x00000005ff377e24 */ /* 0x000fce000f8e00ff */
.L_x_13594:
        /* <DEDUP_REMOVED lines=20> */
.L_x_13593:
[----:B------:R-:W0:Y:S01]  /*24f7b0*/  LDCU.64 UR4, c[0x0][0x3c8] ;  /* 0x00007900ff0477ac */ /* 0x000e220008000a00 */
[----:B------:R-:W-:Y:S01]  /*24f7c0*/  BSSY.RECONVERGENT B1, `(.L_x_13595) ;  /* 0x0000018000017945 */ /* 0x000fe20003800200 */
[----:B------:R-:W-:Y:S02]  /*24f7d0*/  IMAD.MOV.U32 R50, RZ, RZ, RZ ;  /* 0x000000ffff327224 */ /* 0x000fe400078e00ff */
[----:B------:R-:W-:Y:S02]  /*24f7e0*/  IMAD.MOV.U32 R57, RZ, RZ, RZ ;  /* 0x000000ffff397224 */ /* 0x000fe400078e00ff */
[----:B0-----:R-:W-:Y:S02]  /*24f7f0*/  IMAD.U32 R54, RZ, RZ, UR4 ;  /* 0x00000004ff367e24 */ /* 0x001fe4000f8e00ff */
[----:B------:R-:W-:-:S07]  /*24f800*/  IMAD.U32 R55, RZ, RZ, UR5 ;  /* 0x00000005ff377e24 */ /* 0x000fce000f8e00ff */
.L_x_13596:
        /* <DEDUP_REMOVED lines=20> */
.L_x_13595:
[----:B------:R-:W0:Y:S01]  /*24f950*/  LDCU.64 UR4, c[0x0][0x3c8] ;  /* 0x00007900ff0477ac */ /* 0x000e220008000a00 */
[----:B------:R-:W-:Y:S01]  /*24f960*/  BSSY.RECONVERGENT B1, `(.L_x_13597) ;  /* 0x0000018000017945 */ /* 0x000fe20003800200 */
[----:B------:R-:W-:Y:S02]  /*24f970*/  IMAD.MOV.U32 R16, RZ, RZ, RZ ;  /* 0x000000ffff107224 */ /* 0x000fe400078e00ff */
[----:B------:R-:W-:Y:S02]  /*24f980*/  IMAD.MOV.U32 R57, RZ, RZ, RZ ;  /* 0x000000ffff397224 */ /* 0x000fe400078e00ff */
[----:B0-----:R-:W-:Y:S02]  /*24f990*/  IMAD.U32 R54, RZ, RZ, UR4 ;  /* 0x00000004ff367e24 */ /* 0x001fe4000f8e00ff */
[----:B------:R-:W-:-:S07]  /*24f9a0*/  IMAD.U32 R55, RZ, RZ, UR5 ;  /* 0x00000005ff377e24 */ /* 0x000fce000f8e00ff */
.L_x_13598:
        /* <DEDUP_REMOVED lines=20> */
.L_x_13597:
[----:B------:R-:W0:Y:S01]  /*24faf0*/  LDCU.64 UR4, c[0x0][0x3c8] ;  /* 0x00007900ff0477ac */ /* 0x000e220008000a00 */
[----:B------:R-:W-:Y:S01]  /*24fb00*/  BSSY.RECONVERGENT B1, `(.L_x_13599) ;  /* 0x0000018000017945 */ /* 0x000fe20003800200 */
[----:B------:R-:W-:Y:S02]  /*24fb10*/  IMAD.MOV.U32 R49, RZ, RZ, RZ ;  /* 0x000000ffff317224 */ /* 0x000fe400078e00ff */
[----:B------:R-:W-:Y:S02]  /*24fb20*/  IMAD.MOV.U32 R56, RZ, RZ, RZ ;  /* 0x000000ffff387224 */ /* 0x000fe400078e00ff */
[----:B0-----:R-:W-:Y:S02]  /*24fb30*/  IMAD.U32 R54, RZ, RZ, UR4 ;  /* 0x00000004ff367e24 */ /* 0x001fe4000f8e00ff */
[----:B------:R-:W-:-:S07]  /*24fb40*/  IMAD.U32 R55, RZ, RZ, UR5 ;  /* 0x00000005ff377e24 */ /* 0x000fce000f8e00ff */
.L_x_13600:
        /* <DEDUP_REMOVED lines=20> */
.L_x_13599:
[----:B------:R-:W0:Y:S01]  /*24fc90*/  LDCU.64 UR4, c[0x0][0x3c8] ;  /* 0x00007900ff0477ac */ /* 0x000e220008000a00 */
[----:B------:R-:W-:Y:S01]  /*24fca0*/  BSSY.RECONVERGENT B1, `(.L_x_13601) ;  /* 0x0000018000017945 */ /* 0x000fe20003800200 */
[----:B------:R-:W-:Y:S02]  /*24fcb0*/  IMAD.MOV.U32 R50, RZ, RZ, RZ ;  /* 0x000000ffff327224 */ /* 0x000fe400078e00ff */
[----:B------:R-:W-:Y:S02]  /*24fcc0*/  IMAD.MOV.U32 R57, RZ, RZ, RZ ;  /* 0x000000ffff397224 */ /* 0x000fe400078e00ff */
[----:B0-----:R-:W-:Y:S02]  /*24fcd0*/  IMAD.U32 R54, RZ, RZ, UR4 ;  /* 0x00000004ff367e24 */ /* 0x001fe4000f8e00ff */
[----:B------:R-:W-:-:S07]  /*24fce0*/  IMAD.U32 R55, RZ, RZ, UR5 ;  /* 0x00000005ff377e24 */ /* 0x000fce000f8e00ff */
.L_x_13602:
        /* <DEDUP_REMOVED lines=20> */
.L_x_13601:
[----:B------:R-:W0:Y:S01]  /*24fe30*/  LDCU.64 UR4, c[0x0][0x3c8] ;  /* 0x00007900ff0477ac */ /* 0x000e220008000a00 */
[----:B------:R-:W-:Y:S01]  /*24fe40*/  BSSY.RECONVERGENT B1, `(.L_x_13603) ;  /* 0x0000018000017945 */ /* 0x000fe20003800200 */
[----:B------:R-:W-:Y:S02]  /*24fe50*/  IMAD.MOV.U32 R16, RZ, RZ, RZ ;  /* 0x000000ffff107224 */ /* 0x000fe400078e00ff */
[----:B------:R-:W-:Y:S02]  /*24fe60*/  IMAD.MOV.U32 R57, RZ, RZ, RZ ;  /* 0x000000ffff397224 */ /* 0x000fe400078e00ff */
[----:B0-----:R-:W-:Y:S02]  /*24fe70*/  IMAD.U32 R54, RZ, RZ, UR4 ;  /* 0x00000004ff367e24 */ /* 0x001fe4000f8e00ff */
[----:B------:R-:W-:-:S07]  /*24fe80*/  IMAD.U32 R55, RZ, RZ, UR5 ;  /* 0x00000005ff377e24 */ /* 0x000fce000f8e00ff */
.L_x_13604:
        /* <DEDUP_REMOVED lines=20> */
.L_x_13603:
[----:B------:R-:W0:Y:S01]  /*24ffd0*/  LDCU.64 UR4, c[0x0][0x3c8] ;  /* 0x00007900ff0477ac */ /* 0x000e220008000a00 */
[----:B------:R-:W-:Y:S01]  /*24ffe0*/  BSSY.RECONVERGENT B1, `(.L_x_13605) ;  /* 0x0000018000017945 */ /* 0x000fe20003800200 */
[----:B------:R-:W-:Y:S02]  /*24fff0*/  IMAD.MOV.U32 R49, RZ, RZ, RZ ;  /* 0x000000ffff317224 */ /* 0x000fe400078e00ff */
[----:B------:R-:W-:Y:S02]  /*250000*/  IMAD.MOV.U32 R56, RZ, RZ, RZ ;  /* 0x000000ffff387224 */ /* 0x000fe400078e00ff */
[----:B0-----:R-:W-:Y:S02]  /*250010*/  IMAD.U32 R54, RZ, RZ, UR4 ;  /* 0x00000004ff367e24 */ /* 0x001fe4000f8e00ff */
[----:B------:R-:W-:-:S07]  /*250020*/  IMAD.U32 R55, RZ, RZ, UR5 ;  /* 0x00000005ff377e24 */ /* 0x000fce000f8e00ff */
.L_x_13606:
        /* <DEDUP_REMOVED lines=20> */
.L_x_13605:
[----:B------:R-:W0:Y:S01]  /*250170*/  LDCU.64 UR4, c[0x0][0x3c8] ;  /* 0x00007900ff0477ac */ /* 0x000e220008000a00 */
[----:B------:R-:W-:Y:S01]  /*250180*/  BSSY.RECONVERGENT B1, `(.L_x_13607) ;  /* 0x0000018000017945 */ /* 0x000fe20003800200 */
[----:B------:R-:W-:Y:S02]  /*250190*/  IMAD.MOV.U32 R50, RZ, RZ, RZ ;  /* 0x000000ffff327224 */ /* 0x000fe400078e00ff */
[----:B------:R-:W-:Y:S02]  /*2501a0*/  IMAD.MOV.U32 R57, RZ, RZ, RZ ;  /* 0x000000ffff397224 */ /* 0x000fe400078e00ff */
[----:B0-----:R-:W-:Y:S02]  /*2501b0*/  IMAD.U32 R54, RZ, RZ, UR4 ;  /* 0x00000004ff367e24 */ /* 0x001fe4000f8e00ff */
[----:B------:R-:W-:-:S07]  /*2501c0*/  IMAD.U32 R55, RZ, RZ, UR5 ;  /* 0x00000005ff377e24 */ /* 0x000fce000f8e00ff */
.L_x_13608:
        /* <DEDUP_REMOVED lines=20> */
.L_x_13607:
[----:B------:R-:W0:Y:S01]  /*250310*/  LDCU.64 UR4, c[0x0][0x3c8] ;  /* 0x00007900ff0477ac */ /* 0x000e220008000a00 */
[----:B------:R-:W-:Y:S01]  /*250320*/  BSSY.RECONVERGENT B1, `(.L_x_13609) ;  /* 0x0000018000017945 */ /* 0x000fe20003800200 */
[----:B------:R-:W-:Y:S02]  /*250330*/  IMAD.MOV.U32 R16, RZ, RZ, RZ ;  /* 0x000000ffff107224 */ /* 0x000fe400078e00ff */
[----:B------:R-:W-:Y:S02]  /*250340*/  IMAD.MOV.U32 R57, RZ, RZ, RZ ;  /* 0x000000ffff397224 */ /* 0x000fe400078e00ff */
[----:B0-----:R-:W-:Y:S02]  /*250350*/  IMAD.U32 R54, RZ, RZ, UR4 ;  /* 0x00000004ff367e24 */ /* 0x001fe4000f8e00ff */
[----:B------:R-:W-:-:S07]  /*250360*/  IMAD.U32 R55, RZ, RZ, UR5 ;  /* 0x00000005ff377e24 */ /* 0x000fce000f8e00ff */
.L_x_13610:
        /* <DEDUP_REMOVED lines=20> */
.L_x_13609:
[----:B------:R-:W0:Y:S01]  /*2504b0*/  LDCU.64 UR4, c[0x0][0x3c8] ;  /* 0x00007900ff0477ac */ /* 0x000e220008000a00 */
[----:B------:R-:W-:Y:S01]  /*2504c0*/  BSSY.RECONVERGENT B1, `(.L_x_13611) ;  /* 0x0000018000017945 */ /* 0x000fe20003800200 */
[----:B------:R-:W-:Y:S02]  /*2504d0*/  IMAD.MOV.U32 R49, RZ, RZ, RZ ;  /* 0x000000ffff317224 */ /* 0x000fe400078e00ff */
[----:B------:R-:W-:Y:S02]  /*2504e0*/  IMAD.MOV.U32 R56, RZ, RZ, RZ ;  /* 0x000000ffff387224 */ /* 0x000fe400078e00ff */
[----:B0-----:R-:W-:Y:S02]  /*2504f0*/  IMAD.U32 R54, RZ, RZ, UR4 ;  /* 0x00000004ff367e24 */ /* 0x001fe4000f8e00ff */
[----:B------:R-:W-:-:S07]  /*250500*/  IMAD.U32 R55, RZ, RZ, UR5 ;  /* 0x00000005ff377e24 */ /* 0x000fce000f8e00ff */
.L_x_13612:
        /* <DEDUP_REMOVED lines=20> */
.L_x_13611:
[----:B------:R-:W0:Y:S01]  /*250650*/  LDCU.64 UR4, c[0x0][0x3c8] ;  /* 0x00007900ff0477ac */ /* 0x000e220008000a00 */
[----:B------:R-:W-:Y:S01]  /*250660*/  BSSY.RECONVERGENT B1, `(.L_x_13613) ;  /* 0x0000018000017945 */ /* 0x000fe20003800200 */
[----:B------:R-:W-:Y:S02]  /*250670*/  IMAD.MOV.U32 R56, RZ, RZ, RZ ;  /* 0x000000ffff387224 */ /* 0x000fe400078e00ff */
[----:B------:R-:W-:Y:S02]  /*250680*/  IMAD.MOV.U32 R55, RZ, RZ, RZ ;  /* 0x000000ffff377224 */ /* 0x000fe400078e00ff */
[----:B0-----:R-:W-:Y:S02]  /*250690*/  IMAD.U32 R53, RZ, RZ, UR4 ;  /* 0x00000004ff357e24 */ /* 0x001fe4000f8e00ff */
[----:B------:R-:W-:-:S07]  /*2506a0*/  IMAD.U32 R54, RZ, RZ, UR5 ;  /* 0x00000005ff367e24 */ /* 0x000fce000f8e00ff */
.L_x_13614:
        /* <DEDUP_REMOVED lines=20> */
.L_x_13613:
        /* <DEDUP_REMOVED lines=9> */
.L_x_13616:
        /* <DEDUP_REMOVED lines=20> */
.L_x_13615:
[----:B------:R-:W0:Y:S01]  /*2509c0*/  LDCU.64 UR4, c[0x0][0x3c8] ;  /* 0x00007900ff0477ac */ /* 0x000e220008000a00 */
[----:B------:R-:W-:Y:S01]  /*2509d0*/  BSSY.RECONVERGENT B1, `(.L_x_13617) ;  /* 0x0000018000017945 */ /* 0x000fe20003800200 */
[----:B------:R-:W-:Y:S02]  /*2509e0*/  IMAD.MOV.U32 R50, RZ, RZ, RZ ;  /* 0x000000ffff327224 */ /* 0x000fe400078e00ff */
[----:B------:R-:W-:Y:S02]  /*2509f0*/  IMAD.MOV.U32 R55, RZ, RZ, RZ ;  /* 0x000000ffff377224 */ /* 0x000fe400078e00ff */
[----:B0-----:R-:W-:Y:S02]  /*250a00*/  IMAD.U32 R53, RZ, RZ, UR4 ;  /* 0x00000004ff357e24 */ /* 0x001fe4000f8e00ff */
[----:B------:R-:W-:-:S07]  /*250a10*/  IMAD.U32 R54, RZ, RZ, UR5 ;  /* 0x00000005ff367e24 */ /* 0x000fce000f8e00ff */
.L_x_13618:
        /* <DEDUP_REMOVED lines=20> */
.L_x_13617:
[----:B------:R-:W0:Y:S01]  /*250b60*/  LDCU.64 UR4, c[0x0][0x3c8] ;  /* 0x00007900ff0477ac */ /* 0x000e220008000a00 */
[----:B------:R-:W-:Y:S01]  /*250b70*/  BSSY.RECONVERGENT B1, `(.L_x_13619) ;  /* 0x0000018000017945 */ /* 0x000fe20003800200 */
[----:B------:R-:W-:Y:S02]  /*250b80*/  IMAD.MOV.U32 R18, RZ, RZ, RZ ;  /* 0x000000ffff127224 */ /* 0x000fe400078e00ff */
[----:B------:R-:W-:Y:S02]  /*250b90*/  IMAD.MOV.U32 R57, RZ, RZ, RZ ;  /* 0x000000ffff397224 */ /* 0x000fe400078e00ff */
[----:B0-----:R-:W-:Y:S02]  /*250ba0*/  IMAD.U32 R54, RZ, RZ, UR4 ;  /* 0x00000004ff367e24 */ /* 0x001fe4000f8e00ff */
[----:B------:R-:W-:-:S07]  /*250bb0*/  IMAD.U32 R55, RZ, RZ, UR5 ;  /* 0x00000005ff377e24 */ /* 0x000fce000f8e00ff */
.L_x_13620:
        /* <DEDUP_REMOVED lines=20> */
.L_x_13619:
[----:B------:R-:W0:Y:S01]  /*250d00*/  LDCU.64 UR4, c[0x0][0x3c8] ;  /* 0x00007900ff0477ac */ /* 0x000e220008000a00 */
[----:B------:R-:W-:Y:S01]  /*250d10*/  BSSY.RECONVERGENT B1, `(.L_x_13621) ;  /* 0x0000018000017945 */ /* 0x000fe20003800200 */
[----:B------:R-:W-:Y:S02]  /*250d20*/  IMAD.MOV.U32 R49, RZ, RZ, RZ ;  /* 0x000000ffff317224 */ /* 0x000fe400078e00ff */
[----:B------:R-:W-:Y:S02]  /*250d30*/  IMAD.MOV.U32 R56, RZ, RZ, RZ ;  /* 0x000000ffff387224 */ /* 0x000fe400078e00ff */
[----:B0-----:R-:W-:Y:S02]  /*250d40*/  IMAD.U32 R54, RZ, RZ, UR4 ;  /* 0x00000004ff367e24 */ /* 0x001fe4000f8e00ff */
[----:B------:R-:W-:-:S07]  /*250d50*/  IMAD.U32 R55, RZ, RZ, UR5 ;  /* 0x00000005ff377e24 */ /* 0x000fce000f8e00ff */
.L_x_13622:
        /* <DEDUP_REMOVED lines=20> */
.L_x_13621:
[----:B------:R-:W0:Y:S01]  /*250ea0*/  LDCU.64 UR4, c[0x0][0x3c8] ;  /* 0x00007900ff0477ac */ /* 0x000e220008000a00 */
[----:B------:R-:W-:Y:S01]  /*250eb0*/  BSSY.RECONVERGENT B1, `(.L_x_13623) ;  /* 0x0000018000017945 */ /* 0x000fe20003800200 */
[----:B------:R-:W-:Y:S02]  /*250ec0*/  IMAD.MOV.U32 R50, RZ, RZ, RZ ;  /* 0x000000ffff327224 */ /* 0x000fe400078e00ff */
[----:B------:R-:W-:Y:S02]  /*250ed0*/  IMAD.MOV.U32 R57, RZ, RZ, RZ ;  /* 0x000000ffff397224 */ /* 0x000fe400078e00ff */
[----:B0-----:R-:W-:Y:S02]  /*250ee0*/  IMAD.U32 R54, RZ, RZ, UR4 ;  /* 0x00000004ff367e24 */ /* 0x001fe4000f8e00ff */
[----:B------:R-:W-:-:S07]  /*250ef0*/  IMAD.U32 R55, RZ, RZ, UR5 ;  /* 0x00000005ff377e24 */ /* 0x000fce000f8e00ff */
.L_x_13624:
        /* <DEDUP_REMOVED lines=20> */
.L_x_13623:
[----:B------:R-:W0:Y:S01]  /*251040*/  LDCU.64 UR4, c[0x0][0x3c8] ;  /* 0x00007900ff0477ac */ /* 0x000e220008000a00 */
[----:B------:R-:W-:Y:S01]  /*251050*/  BSSY.RECONVERGENT B1, `(.L_x_13625) ;  /* 0x0000018000017945 */ /* 0x000fe20003800200 */
[----:B------:R-:W-:Y:S02]  /*251060*/  IMAD.MOV.U32 R18, RZ, RZ, RZ ;  /* 0x000000ffff127224 */ /* 0x000fe400078e00ff */
[----:B------:R-:W-:Y:S02]  /*251070*/  IMAD.MOV.U32 R57, RZ, RZ, RZ ;  /* 0x000000ffff397224 */ /* 0x000fe400078e00ff */
[----:B0-----:R-:W-:Y:S02]  /*251080*/  IMAD.U32 R54, RZ, RZ, UR4 ;  /* 0x00000004ff367e24 */ /* 0x001fe4000f8e00ff */
[----:B------:R-:W-:-:S07]  /*251090*/  IMAD.U32 R55, RZ, RZ, UR5 ;  /* 0x00000005ff377e24 */ /* 0x000fce000f8e00ff */
.L_x_13626:
        /* <DEDUP_REMOVED lines=20> */
.L_x_13625:
[----:B------:R-:W0:Y:S01]  /*2511e0*/  LDCU.64 UR4, c[0x0][0x3c8] ;  /* 0x00007900ff0477ac */ /* 0x000e220008000a00 */
[----:B------:R-:W-:Y:S01]  /*2511f0*/  BSSY.RECONVERGENT B1, `(.L_x_13627) ;  /* 0x0000018000017945 */ /* 0x000fe20003800200 */
[----:B------:R-:W-:Y:S02]  /*251200*/  IMAD.MOV.U32 R49, RZ, RZ, RZ ;  /* 0x000000ffff317224 */ /* 0x000fe400078e00ff */
[----:B------:R-:W-:Y:S02]  /*251210*/  IMAD.MOV.U32 R56, RZ, RZ, RZ ;  /* 0x000000ffff387224 */ /* 0x000fe400078e00ff */
[----:B0-----:R-:W-:Y:S02]  /*251220*/  IMAD.U32 R54, RZ, RZ, UR4 ;  /* 0x00000004ff367e24 */ /* 0x001fe4000f8e00ff */
[----:B------:R-:W-:-:S07]  /*251230*/  IMAD.U32 R55, RZ, RZ, UR5 ;  /* 0x00000005ff377e24 */ /* 0x000fce000f8e00ff */
.L_x_13628:
        /* <DEDUP_REMOVED lines=20> */
.L_x_13627:
[----:B------:R-:W0:Y:S01]  /*251380*/  LDCU.64 UR4, c[0x0][0x3c8] ;  /* 0x00007900ff0477ac */ /* 0x000e220008000a00 */
[----:B------:R-:W-:Y:S01]  /*251390*/  BSSY.RECONVERGENT B1, `(.L_x_13629) ;  /* 0x0000018000017945 */ /* 0x000fe20003800200 */
[----:B------:R-:W-:Y:S02]  /*2513a0*/  IMAD.MOV.U32 R50, RZ, RZ, RZ ;  /* 0x000000ffff327224 */ /* 0x000fe400078e00ff */
[----:B------:R-:W-:Y:S02]  /*2513b0*/  IMAD.MOV.U32 R57, RZ, RZ, RZ ;  /* 0x000000ffff397224 */ /* 0x000fe400078e00ff */
[----:B0-----:R-:W-:Y:S02]  /*2513c0*/  IMAD.U32 R54, RZ, RZ, UR4 ;  /* 0x00000004ff367e24 */ /* 0x001fe4000f8e00ff */
[----:B------:R-:W-:-:S07]  /*2513d0*/  IMAD.U32 R55, RZ, RZ, UR5 ;  /* 0x00000005ff377e24 */ /* 0x000fce000f8e00ff */
.L_x_13630:
        /* <DEDUP_REMOVED lines=20> */
.L_x_13629:
[----:B------:R-:W0:Y:S01]  /*251520*/  LDCU.64 UR4, c[0x0][0x3c8] ;  /* 0x00007900ff0477ac */ /* 0x000e220008000a00 */
[----:B------:R-:W-:Y:S01]  /*251530*/  BSSY.RECONVERGENT B1, `(.L_x_13631) ;  /* 0x0000018000017945 */ /* 0x000fe20003800200 */
[----:B------:R-:W-:Y:S02]  /*251540*/  IMAD.MOV.U32 R18, RZ, RZ, RZ ;  /* 0x000000ffff127224 */ /* 0x000fe400078e00ff */
[----:B------:R-:W-:Y:S02]  /*251550*/  IMAD.MOV.U32 R57, RZ, RZ, RZ ;  /* 0x000000ffff397224 */ /* 0x000fe400078e00ff */
[----:B0-----:R-:W-:Y:S02]  /*251560*/  IMAD.U32 R54, RZ, RZ, UR4 ;  /* 0x00000004ff367e24 */ /* 0x001fe4000f8e00ff */
[----:B------:R-:W-:-:S07]  /*251570*/  IMAD.U32 R55, RZ, RZ, UR5 ;  /* 0x00000005ff377e24 */ /* 0x000fce000f8e00ff */
.L_x_13632:
        /* <DEDUP_REMOVED lines=20> */
.L_x_13631:
[----:B------:R-:W0:Y:S01]  /*2516c0*/  LDCU.64 UR4, c[0x0][0x3c8] ;  /* 0x00007900ff0477ac */ /* 0x000e220008000a00 */
[----:B------:R-:W-:Y:S01]  /*2516d0*/  BSSY.RECONVERGENT B1, `(.L_x_13633) ;  /* 0x0000018000017945 */ /* 0x000fe20003800200 */
[----:B------:R-:W-:Y:S02]  /*2516e0*/  IMAD.MOV.U32 R49, RZ, RZ, RZ ;  /* 0x000000ffff317224 */ /* 0x000fe400078e00ff */
[----:B------:R-:W-:Y:S02]  /*2516f0*/  IMAD.MOV.U32 R56, RZ, RZ, RZ ;  /* 0x000000ffff387224 */ /* 0x000fe400078e00ff */
[----:B0-----:R-:W-:Y:S02]  /*251700*/  IMAD.U32 R54, RZ, RZ, UR4 ;  /* 0x00000004ff367e24 */ /* 0x001fe4000f8e00ff */
[----:B------:R-:W-:-:S07]  /*251710*/  IMAD.U32 R55, RZ, RZ, UR5 ;  /* 0x00000005ff377e24 */ /* 0x000fce000f8e00ff */
.L_x_13634:
        /* <DEDUP_REMOVED lines=20> */
.L_x_13633:
[----:B------:R-:W0:Y:S01]  /*251860*/  LDCU.64 UR4, c[0x0][0x3c8] ;  /* 0x00007900ff0477ac */ /* 0x000e220008000a00 */
[----:B------:R-:W-:Y:S01]  /*251870*/  BSSY.RECONVERGENT B1, `(.L_x_13635) ;  /* 0x0000018000017945 */ /* 0x000fe20003800200 */
[----:B------:R-:W-:Y:S02]  /*251880*/  IMAD.MOV.U32 R50, RZ, RZ, RZ ;  /* 0x000000ffff327224 */ /* 0x000fe400078e00ff */
[----:B------:R-:W-:Y:S02]  /*251890*/  IMAD.MOV.U32 R57, RZ, RZ, RZ ;  /* 0x000000ffff397224 */ /* 0x000fe400078e00ff */
[----:B0-----:R-:W-:Y:S02]  /*2518a0*/  IMAD.U32 R54, RZ, RZ, UR4 ;  /* 0x00000004ff367e24 */ /* 0x001fe4000f8e00ff */
[----:B------:R-:W-:-:S07]  /*2518b0*/  IMAD.U32 R55, RZ, RZ, UR5 ;  /* 0x00000005ff377e24 */ /* 0x000fce000f8e00ff */
.L_x_13636:
        /* <DEDUP_REMOVED lines=20> */
.L_x_13635:
[----:B------:R-:W0:Y:S01]  /*251a00*/  LDCU.64 UR4, c[0x0][0x3c8] ;  /* 0x00007900ff0477ac */ /* 0x000e220008000a00 */
[----:B------:R-:W-:Y:S01]  /*251a10*/  BSSY.RECONVERGENT B1, `(.L_x_13637) ;  /* 0x0000018000017945 */ /* 0x000fe20003800200 */
[----:B------:R-:W-:Y:S02]  /*251a20*/  IMAD.MOV.U32 R18, RZ, RZ, RZ ;  /* 0x000000ffff127224 */ /* 0x000fe400078e00ff */
[----:B------:R-:W-:Y:S02]  /*251a30*/  IMAD.MOV.U32 R57, RZ, RZ, RZ ;  /* 0x000000ffff397224 */ /* 0x000fe400078e00ff */
[----:B0-----:R-:W-:Y:S02]  /*251a40*/  IMAD.U32 R54, RZ, RZ, UR4 ;  /* 0x00000004ff367e24 */ /* 0x001fe4000f8e00ff */
[----:B------:R-:W-:-:S07]  /*251a50*/  IMAD.U32 R55, RZ, RZ, UR5 ;  /* 0x00000005ff377e24 */ /* 0x000fce000f8e00ff */
.L_x_13638:
        /* <DEDUP_REMOVED lines=20> */
.L_x_13637:
[----:B------:R-:W0:Y:S01]  /*251ba0*/  LDCU.64 UR4, c[0x0][0x3c8] ;  /* 0x00007900ff0477ac */ /* 0x000e220008000a00 */
[----:B------:R-:W-:Y:S01]  /*251bb0*/  BSSY.RECONVERGENT B1, `(.L_x_13639) ;  /* 0x0000018000017945 */ /* 0x000fe20003800200 */
[----:B------:R-:W-:Y:S02]  /*251bc0*/  IMAD.MOV.U32 R49, RZ, RZ, RZ ;  /* 0x000000ffff317224 */ /* 0x000fe400078e00ff */
[----:B------:R-:W-:Y:S02]  /*251bd0*/  IMAD.MOV.U32 R56, RZ, RZ, RZ ;  /* 0x000000ffff387224 */ /* 0x000fe400078e00ff */
[----:B0-----:R-:W-:Y:S02]  /*251be0*/  IMAD.U32 R54, RZ, RZ, UR4 ;  /* 0x00000004ff367e24 */ /* 0x001fe4000f8e00ff */
[----:B------:R-:W-:-:S07]  /*251bf0*/  IMAD.U32 R55, RZ, RZ, UR5 ;  /* 0x00000005ff377e24 */ /* 0x000fce000f8e00ff */
.L_x_13640:
        /* <DEDUP_REMOVED lines=20> */
.L_x_13639:
[----:B------:R-:W0:Y:S01]  /*251d40*/  LDCU.64 UR4, c[0x0][0x3c8] ;  /* 0x00007900ff0477ac */ /* 0x000e220008000a00 */
[----:B------:R-:W-:Y:S01]  /*251d50*/  BSSY.RECONVERGENT B1, `(.L_x_13641) ;  /* 0x0000018000017945 */ /* 0x000fe20003800200 */
[----:B------:R-:W-:Y:S02]  /*251d60*/  IMAD.MOV.U32 R50, RZ, RZ, RZ ;  /* 0x000000ffff327224 */ /* 0x000fe400078e00ff */
[----:B------:R-:W-:Y:S02]  /*251d70*/  IMAD.MOV.U32 R57, RZ, RZ, RZ ;  /* 0x000000ffff397224 */ /* 0x000fe400078e00ff */
[----:B0-----:R-:W-:Y:S02]  /*251d80*/  IMAD.U32 R54, RZ, RZ, UR4 ;  /* 0x00000004ff367e24 */ /* 0x001fe4000f8e00ff */
[----:B------:R-:W-:-:S07]  /*251d90*/  IMAD.U32 R55, RZ, RZ, UR5 ;  /* 0x00000005ff377e24 */ /* 0x000fce000f8e00ff */
.L_x_13642:
        /* <DEDUP_REMOVED lines=20> */
.L_x_13641:
[----:B------:R-:W0:Y:S01]  /*251ee0*/  LDCU.64 UR4, c[0x0][0x3c8] ;  /* 0x00007900ff0477ac */ /* 0x000e220008000a00 */
[----:B------:R-:W-:Y:S01]  /*251ef0*/  BSSY.RECONVERGENT B1, `(.L_x_13643) ;  /* 0x0000018000017945 */ /* 0x000fe20003800200 */
[----:B------:R-:W-:Y:S02]  /*251f00*/  IMAD.MOV.U32 R18, RZ, RZ, RZ ;  /* 0x000000ffff127224 */ /* 0x000fe400078e00ff */
[----:B------:R-:W-:Y:S02]  /*251f10*/  IMAD.MOV.U32 R57, RZ, RZ, RZ ;  /* 0x000000ffff397224 */ /* 0x000fe400078e00ff */
[----:B0-----:R-:W-:Y:S02]  /*251f20*/  IMAD.U32 R54, RZ, RZ, UR4 ;  /* 0x00000004ff367e24 */ /* 0x001fe4000f8e00ff */
[----:B------:R-:W-:-:S07]  /*251f30*/  IMAD.U32 R55, RZ, RZ, UR5 ;  /* 0x00000005ff377e24 */ /* 0x000fce000f8e00ff */
.L_x_13644:
        /* <DEDUP_REMOVED lines=20> */
.L_x_13643:
[----:B------:R-:W0:Y:S01]  /*252080*/  LDCU.64 UR4, c[0x0][0x3c8] ;  /* 0x00007900ff0477ac */ /* 0x000e220008000a00 */
[----:B------:R-:W-:Y:S01]  /*252090*/  BSSY.RECONVERGENT B1, `(.L_x_13645) ;  /* 0x0000018000017945 */ /* 0x000fe20003800200 */
[----:B------:R-:W-:Y:S02]  /*2520a0*/  IMAD.MOV.U32 R49, RZ, RZ, RZ ;  /* 0x000000ffff317224 */ /* 0x000fe400078e00ff */
[----:B------:R-:W-:Y:S02]  /*2520b0*/  IMAD.MOV.U32 R56, RZ, RZ, RZ ;  /* 0x000000ffff387224 */ /* 0x000fe400078e00ff */
[----:B0-----:R-:W-:Y:S02]  /*2520c0*/  IMAD.U32 R54, RZ, RZ, UR4 ;  /* 0x00000004ff367e24 */ /* 0x001fe4000f8e00ff */
[----:B------:R-:W-:-:S07]  /*2520d0*/  IMAD.U32 R55, RZ, RZ, UR5 ;  /* 0x00000005ff377e24 */ /* 0x000fce000f8e00ff */
.L_x_13646:
        /* <DEDUP_REMOVED lines=20> */
.L_x_13645:
[----:B------:R-:W0:Y:S01]  /*252220*/  LDCU.64 UR4, c[0x0][0x3c8] ;  /* 0x00007900ff0477ac */ /* 0x000e220008000a00 */
[----:B------:R-:W-:Y:S01]  /*252230*/  BSSY.RECONVERGENT B1, `(.L_x_13647) ;  /* 0x0000018000017945 */ /* 0x000fe20003800200 */
[----:B------:R-:W-:Y:S02]  /*252240*/  IMAD.MOV.U32 R50, RZ, RZ, RZ ;  /* 0x000000ffff327224 */ /* 0x000fe400078e00ff */
[----:B------:R-:W-:Y:S02]  /*252250*/  IMAD.MOV.U32 R57, RZ, RZ, RZ ;  /* 0x000000ffff397224 */ /* 0x000fe400078e00ff */
[----:B0-----:R-:W-:Y:S02]  /*252260*/  IMAD.U32 R54, RZ, RZ, UR4 ;  /* 0x00000004ff367e24 */ /* 0x001fe4000f8e00ff */
[----:B------:R-:W-:-:S07]  /*252270*/  IMAD.U32 R55, RZ, RZ, UR5 ;  /* 0x00000005ff377e24 */ /* 0x000fce000f8e00ff */
.L_x_13648:
        /* <DEDUP_REMOVED lines=20> */
.L_x_13647:
[----:B------:R-:W0:Y:S01]  /*2523c0*/  LDCU.64 UR4, c[0x0][0x3c8] ;  /* 0x00007900ff0477ac */ /* 0x000e220008000a00 */
[----:B------:R-:W-:Y:S01]  /*2523d0*/  BSSY.RECONVERGENT B1, `(.L_x_13649) ;  /* 0x0000018000017945 */ /* 0x000fe20003800200 */
[----:B------:R-:W-:Y:S02]  /*2523e0*/  IMAD.MOV.U32 R18, RZ, RZ, RZ ;  /* 0x000000ffff127224 */ /* 0x000fe400078e00ff */
[----:B------:R-:W-:Y:S02]  /*2523f0*/  IMAD.MOV.U32 R57, RZ, RZ, RZ ;  /* 0x000000ffff397224 */ /* 0x000fe400078e00ff */
[----:B0-----:R-:W-:Y:S02]  /*252400*/  IMAD.U32 R54, RZ, RZ, UR4 ;  /* 0x00000004ff367e24 */ /* 0x001fe4000f8e00ff */
[----:B------:R-:W-:-:S07]  /*252410*/  IMAD.U32 R55, RZ, RZ, UR5 ;  /* 0x00000005ff377e24 */ /* 0x000fce000f8e00ff */
.L_x_13650:
        /* <DEDUP_REMOVED lines=20> */
.L_x_13649:
[----:B------:R-:W0:Y:S01]  /*252560*/  LDCU.64 UR4, c[0x0][0x3c8] ;  /* 0x00007900ff0477ac */ /* 0x000e220008000a00 */
[----:B------:R-:W-:Y:S01]  /*252570*/  BSSY.RECONVERGENT B1, `(.L_x_13651) ;  /* 0x0000018000017945 */ /* 0x000fe20003800200 */
[----:B------:R-:W-:Y:S02]  /*252580*/  IMAD.MOV.U32 R49, RZ, RZ, RZ ;  /* 0x000000ffff317224 */ /* 0x000fe400078e00ff */
[----:B------:R-:W-:Y:S02]  /*252590*/  IMAD.MOV.U32 R56, RZ, RZ, RZ ;  /* 0x000000ffff387224 */ /* 0x000fe400078e00ff */
[----:B0-----:R-:W-:Y:S02]  /*2525a0*/  IMAD.U32 R54, RZ, RZ, UR4 ;  /* 0x00000004ff367e24 */ /* 0x001fe4000f8e00ff */
[----:B------:R-:W-:-:S07]  /*2525b0*/  IMAD.U32 R55, RZ, RZ, UR5 ;  /* 0x00000005ff377e24 */ /* 0x000fce000f8e00ff */
.L_x_13652:
        /* <DEDUP_REMOVED lines=20> */
.L_x_13651:
[----:B------:R-:W0:Y:S01]  /*252700*/  LDCU.64 UR4, c[0x0][0x3c8] ;  /* 0x00007900ff0477ac */ /* 0x000e220008000a00 */
[----:B------:R-:W-:Y:S01]  /*252710*/  BSSY.RECONVERGENT B1, `(.L_x_13653) ;  /* 0x0000018000017945 */ /* 0x000fe20003800200 */
[----:B------:R-:W-:Y:S02]  /*252720*/  IMAD.MOV.U32 R56, RZ, RZ, RZ ;  /* 0x000000ffff387224 */ /* 0x000fe400078e00ff */
[----:B------:R-:W-:Y:S02]  /*252730*/  IMAD.MOV.U32 R55, RZ, RZ, RZ ;  /* 0x000000ffff377224 */ /* 0x000fe400078e00ff */
[----:B0-----:R-:W-:Y:S02]  /*252740*/  IMAD.U32 R53, RZ, RZ, UR4 ;  /* 0x00000004ff357e24 */ /* 0x001fe4000f8e00ff */
[----:B------:R-:W-:-:S07]  /*252750*/  IMAD.U32 R54, RZ, RZ, UR5 ;  /* 0x00000005ff367e24 */ /* 0x000fce000f8e00ff */
.L_x_13654:
        /* <DEDUP_REMOVED lines=20> */
.L_x_13653:
        /* <DEDUP_REMOVED lines=9> */
.L_x_13656:
        /* <DEDUP_REMOVED lines=20> */
.L_x_13655:
[----:B------:R-:W0:Y:S01]  /*252a70*/  LDCU.64 UR4, c[0x0][0x3c8] ;  /* 0x00007900ff0477ac */ /* 0x000e220008000a00 */
[----:B------:R-:W-:Y:S01]  /*252a80*/  BSSY.RECONVERGENT B1, `(.L_x_13657) ;  /* 0x0000018000017945 */ /* 0x000fe20003800200 */
[----:B------:R-:W-:Y:S02]  /*252a90*/  IMAD.MOV.U32 R50, RZ, RZ, RZ ;  /* 0x000000ffff327224 */ /* 0x000fe400078e00ff */
[----:B------:R-:W-:Y:S02]  /*252aa0*/  IMAD.MOV.U32 R55, RZ, RZ, RZ ;  /* 0x000000ffff377224 */ /* 0x000fe400078e00ff */
[----:B0-----:R-:W-:Y:S02]  /*252ab0*/  IMAD.U32 R53, RZ, RZ, UR4 ;  /* 0x00000004ff357e24 */ /* 0x001fe4000f8e00ff */
[----:B------:R-:W-:-:S07]  /*252ac0*/  IMAD.U32 R54, RZ, RZ, UR5 ;  /* 0x00000005ff367e24 */ /* 0x000fce000f8e00ff */
.L_x_13658:
        /* <DEDUP_REMOVED lines=20> */
.L_x_13657:
[----:B------:R-:W0:Y:S01]  /*252c10*/  LDCU.64 UR4, c[0x0][0x3c8] ;  /* 0x00007900ff0477ac */ /* 0x000e220008000a00 */
[----:B------:R-:W-:Y:S01]  /*252c20*/  BSSY.RECONVERGENT B1, `(.L_x_13659) ;  /* 0x0000018000017945 */ /* 0x000fe20003800200 */
[----:B------:R-:W-:Y:S02]  /*252c30*/  IMAD.MOV.U32 R20, RZ, RZ, RZ ;  /* 0x000000ffff147224 */ /* 0x000fe400078e00ff */
[----:B------:R-:W-:Y:S02]  /*252c40*/  IMAD.MOV.U32 R57, RZ, RZ, RZ ;  /* 0x000000ffff397224 */ /* 0x000fe400078e00ff */
[----:B0-----:R-:W-:Y:S02]  /*252c50*/  IMAD.U32 R54, RZ, RZ, UR4 ;  /* 0x00000004ff367e24 */ /* 0x001fe4000f8e00ff */
[----:B------:R-:W-:-:S07]  /*252c60*/  IMAD.U32 R55, RZ, RZ, UR5 ;  /* 0x00000005ff377e24 */ /* 0x000fce000f8e00ff */
.L_x_13660:
        /* <DEDUP_REMOVED lines=20> */
.L_x_13659:
[----:B------:R-:W0:Y:S01]  /*252db0*/  LDCU.64 UR4, c[0x0][0x3c8] ;  /* 0x00007900ff0477ac */ /* 0x000e220008000a00 */
[----:B------:R-:W-:Y:S01]  /*252dc0*/  BSSY.RECONVERGENT B1, `(.L_x_13661) ;  /* 0x0000018000017945 */ /* 0x000fe20003800200 */
[----:B------:R-:W-:Y:S02]  /*252dd0*/  IMAD.MOV.U32 R49, RZ, RZ, RZ ;  /* 0x000000ffff317224 */ /* 0x000fe400078e00ff */
[----:B------:R-:W-:Y:S02]  /*252de0*/  IMAD.MOV.U32 R56, RZ, RZ, RZ ;  /* 0x000000ffff387224 */ /* 0x000fe400078e00ff */
[----:B0-----:R-:W-:Y:S02]  /*252df0*/  IMAD.U32 R54, RZ, RZ, UR4 ;  /* 0x00000004ff367e24 */ /* 0x001fe4000f8e00ff */
[----:B------:R-:W-:-:S07]  /*252e00*/  IMAD.U32 R55, RZ, RZ, UR5 ;  /* 0x00000005ff377e24 */ /* 0x000fce000f8e00ff */
.L_x_13662:
        /* <DEDUP_REMOVED lines=20> */
.L_x_13661:
[----:B------:R-:W0:Y:S01]  /*252f50*/  LDCU.64 UR4, c[0x0][0x3c8] ;  /* 0x00007900ff0477ac */ /* 0x000e220008000a00 */
[----:B------:R-:W-:Y:S01]  /*252f60*/  BSSY.RECONVERGENT B1, `(.L_x_13663) ;  /* 0x0000018000017945 */ /* 0x000fe20003800200 */
[----:B------:R-:W-:Y:S02]  /*252f70*/  IMAD.MOV.U32 R50, RZ, RZ, RZ ;  /* 0x000000ffff327224 */ /* 0x000fe400078e00ff */
[----:B------:R-:W-:Y:S02]  /*252f80*/  IMAD.MOV.U32 R57, RZ, RZ, RZ ;  /* 0x000000ffff397224 */ /* 0x000fe400078e00ff */
[----:B0-----:R-:W-:Y:S02]  /*252f90*/  IMAD.U32 R54, RZ, RZ, UR4 ;  /* 0x00000004ff367e24 */ /* 0x001fe4000f8e00ff */
[----:B------:R-:W-:-:S07]  /*252fa0*/  IMAD.U32 R55, RZ, RZ, UR5 ;  /* 0x00000005ff377e24 */ /* 0x000fce000f8e00ff */
.L_x_13664:
        /* <DEDUP_REMOVED lines=20> */
.L_x_13663:
[----:B------:R-:W0:Y:S01]  /*2530f0*/  LDCU.64 UR4, c[0x0][0x3c8] ;  /* 0x00007900ff0477ac */ /* 0x000e220008000a00 */
[----:B------:R-:W-:Y:S01]  /*253100*/  BSSY.RECONVERGENT B1, `(.L_x_13665) ;  /* 0x0000018000017945 */ /* 0x000fe20003800200 */
[----:B------:R-:W-:Y:S02]  /*253110*/  IMAD.MOV.U32 R20, RZ, RZ, RZ ;  /* 0x000000ffff147224 */ /* 0x000fe400078e00ff */
[----:B------:R-:W-:Y:S02]  /*253120*/  IMAD.MOV.U32 R57, RZ, RZ, RZ ;  /* 0x000000ffff397224 */ /* 0x000fe400078e00ff */
[----:B0-----:R-:W-:Y:S02]  /*253130*/  IMAD.U32 R54, RZ, RZ, UR4 ;  /* 0x00000004ff367e24 */ /* 0x001fe4000f8e00ff */
[----:B------:R-:W-:-:S07]  /*253140*/  IMAD.U32 R55, RZ, RZ, UR5 ;  /* 0x00000005ff377e24 */ /* 0x000fce000f8e00ff */
.L_x_13666:
        /* <DEDUP_REMOVED lines=20> */
.L_x_13665:
[----:B------:R-:W0:Y:S01]  /*253290*/  LDCU.64 UR4, c[0x0][0x3c8] ;  /* 0x00007900ff0477ac */ /* 0x000e220008000a00 */
[----:B------:R-:W-:Y:S01]  /*2532a0*/  BSSY.RECONVERGENT B1, `(.L_x_13667) ;  /* 0x0000018000017945 */ /* 0x000fe20003800200 */
[----:B------:R-:W-:Y:S02]  /*2532b0*/  IMAD.MOV.U32 R49, RZ, RZ, RZ ;  /* 0x000000ffff317224 */ /* 0x000fe400078e00ff */
[----:B------:R-:W-:Y:S02]  /*2532c0*/  IMAD.MOV.U32 R56, RZ, RZ, RZ ;  /* 0x000000ffff387224 */ /* 0x000fe400078e00ff */
[----:B0-----:R-:W-:Y:S02]  /*2532d0*/  IMAD.U32 R54, RZ, RZ, UR4 ;  /* 0x00000004ff367e24 */ /* 0x001fe4000f8e00ff */
[----:B------:R-:W-:-:S07]  /*2532e0*/  IMAD.U32 R55, RZ, RZ, UR5 ;  /* 0x00000005ff377e24 */ /* 0x000fce000f8e00ff */
.L_x_13668:
        /* <DEDUP_REMOVED lines=20> */
.L_x_13667:
[----:B------:R-:W0:Y:S01]  /*253430*/  LDCU.64 UR4, c[0x0][0x3c8] ;  /* 0x00007900ff0477ac */ /* 0x000e220008000a00 */
[----:B------:R-:W-:Y:S01]  /*253440*/  BSSY.RECONVERGENT B1, `(.L_x_13669) ;  /* 0x0000018000017945 */ /* 0x000fe20003800200 */
[----:B------:R-:W-:Y:S02]  /*253450*/  IMAD.MOV.U32 R50, RZ, RZ, RZ ;  /* 0x000000ffff327224 */ /* 0x000fe400078e00ff */
[----:B------:R-:W-:Y:S02]  /*253460*/  IMAD.MOV.U32 R57, RZ, RZ, RZ ;  /* 0x000000ffff397224 */ /* 0x000fe400078e00ff */
[----:B0-----:R-:W-:Y:S02]  /*253470*/  IMAD.U32 R54, RZ, RZ, UR4 ;  /* 0x00000004ff367e24 */ /* 0x001fe4000f8e00ff */
[----:B------:R-:W-:-:S07]  /*253480*/  IMAD.U32 R55, RZ, RZ, UR5 ;  /* 0x00000005ff377e24 */ /* 0x000fce000f8e00ff */
.L_x_13670:
        /* <DEDUP_REMOVED lines=20> */
.L_x_13669:
[----:B------:R-:W0:Y:S01]  /*2535d0*/  LDCU.64 UR4, c[0x0][0x3c8] ;  /* 0x00007900ff0477ac */ /* 0x000e220008000a00 */
[----:B------:R-:W-:Y:S01]  /*2535e0*/  BSSY.RECONVERGENT B1, `(.L_x_13671) ;  /* 0x0000018000017945 */ /* 0x000fe20003800200 */
[----:B------:R-:W-:Y:S02]  /*2535f0*/  IMAD.MOV.U32 R20, RZ, RZ, RZ ;  /* 0x000000ffff147224 */ /* 0x000fe400078e00ff */
[----:B------:R-:W-:Y:S02]  /*253600*/  IMAD.MOV.U32 R57, RZ, RZ, RZ ;  /* 0x000000ffff397224 */ /* 0x000fe400078e00ff */
[----:B0-----:R-:W-:Y:S02]  /*253610*/  IMAD.U32 R54, RZ, RZ, UR4 ;  /* 0x00000004ff367e24 */ /* 0x001fe4000f8e00ff */
[----:B------:R-:W-:-:S07]  /*253620*/  IMAD.U32 R55, RZ, RZ, UR5 ;  /* 0x00000005ff377e24 */ /* 0x000fce000f8e00ff */
.L_x_13672:
        /* <DEDUP_REMOVED lines=20> */
.L_x_13671:
[----:B------:R-:W0:Y:S01]  /*253770*/  LDCU.64 UR4, c[0x0][0x3c8] ;  /* 0x00007900ff0477ac */ /* 0x000e220008000a00 */
[----:B------:R-:W-:Y:S01]  /*253780*/  BSSY.RECONVERGENT B1, `(.L_x_13673) ;  /* 0x0000018000017945 */ /* 0x000fe20003800200 */
[----:B------:R-:W-:Y:S02]  /*253790*/  IMAD.MOV.U32 R49, RZ, RZ, RZ ;  /* 0x000000ffff317224 */ /* 0x000fe400078e00ff */
[----:B------:R-:W-:Y:S02]  /*2537a0*/  IMAD.MOV.U32 R56, RZ, RZ, RZ ;  /* 0x000000ffff387224 */ /* 0x000fe400078e00ff */
[----:B0-----:R-:W-:Y:S02]  /*2537b0*/  IMAD.U32 R54, RZ, RZ, UR4 ;  /* 0x00000004ff367e24 */ /* 0x001fe4000f8e00ff */
[----:B------:R-:W-:-:S07]  /*2537c0*/  IMAD.U32 R55, RZ, RZ, UR5 ;  /* 0x00000005ff377e24 */ /* 0x000fce000f8e00ff */
.L_x_13674:
        /* <DEDUP_REMOVED lines=20> */
.L_x_13673:
[----:B------:R-:W0:Y:S01]  /*253910*/  LDCU.64 UR4, c[0x0][0x3c8] ;  /* 0x00007900ff0477ac */ /* 0x000e220008000a00 */
[----:B------:R-:W-:Y:S01]  /*253920*/  BSSY.RECONVERGENT B1, `(.L_x_13675) ;  /* 0x0000018000017945 */ /* 0x000fe20003800200 */
[----:B------:R-:W-:Y:S02]  /*253930*/  IMAD.MOV.U32 R50, RZ, RZ, RZ ;  /* 0x000000ffff327224 */ /* 0x000fe400078e00ff */
[----:B------:R-:W-:Y:S02]  /*253940*/  IMAD.MOV.U32 R57, RZ, RZ, RZ ;  /* 0x000000ffff397224 */ /* 0x000fe400078e00ff */
[----:B0-----:R-:W-:Y:S02]  /*253950*/  IMAD.U32 R54, RZ, RZ, UR4 ;  /* 0x00000004ff367e24 */ /* 0x001fe4000f8e00ff */
[----:B------:R-:W-:-:S07]  /*253960*/  IMAD.U32 R55, RZ, RZ, UR5 ;  /* 0x00000005ff377e24 */ /* 0x000fce000f8e00ff */
.L_x_13676:
        /* <DEDUP_REMOVED lines=20> */
.L_x_13675:
[----:B------:R-:W0:Y:S01]  /*253ab0*/  LDCU.64 UR4, c[0x0][0x3c8] ;  /* 0x00007900ff0477ac */ /* 0x000e220008000a00 */
[----:B------:R-:W-:Y:S01]  /*253ac0*/  BSSY.RECONVERGENT B1, `(.L_x_13677) ;  /* 0x0000018000017945 */ /* 0x000fe20003800200 */
[----:B------:R-:W-:Y:S02]  /*253ad0*/  IMAD.MOV.U32 R20, RZ, RZ, RZ ;  /* 0x000000ffff147224 */ /* 0x000fe400078e00ff */
[----:B------:R-:W-:Y:S02]  /*253ae0*/  IMAD.MOV.U32 R57, RZ, RZ, RZ ;  /* 0x000000ffff397224 */ /* 0x000fe400078e00ff */
[----:B0-----:R-:W-:Y:S02]  /*253af0*/  IMAD.U32 R54, RZ, RZ, UR4 ;  /* 0x00000004ff367e24 */ /* 0x001fe4000f8e00ff */
[----:B------:R-:W-:-:S07]  /*253b00*/  IMAD.U32 R55, RZ, RZ, UR5 ;  /* 0x00000005ff377e24 */ /* 0x000fce000f8e00ff */
.L_x_13678:
        /* <DEDUP_REMOVED lines=20> */
.L_x_13677:
[----:B------:R-:W0:Y:S01]  /*253c50*/  LDCU.64 UR4, c[0x0][0x3c8] ;  /* 0x00007900ff0477ac */ /* 0x000e220008000a00 */
[----:B------:R-:W-:Y:S01]  /*253c60*/  BSSY.RECONVERGENT B1, `(.L_x_13679) ;  /* 0x0000018000017945 */ /* 0x000fe20003800200 */
[----:B------:R-:W-:Y:S02]  /*253c70*/  IMAD.MOV.U32 R49, RZ, RZ, RZ ;  /* 0x000000ffff317224 */ /* 0x000fe400078e00ff */
[----:B------:R-:W-:Y:S02]  /*253c80*/  IMAD.MOV.U32 R56, RZ, RZ, RZ ;  /* 0x000000ffff387224 */ /* 0x000fe400078e00ff */
[----:B0-----:R-:W-:Y:S02]  /*253c90*/  IMAD.U32 R54, RZ, RZ, UR4 ;  /* 0x00000004ff367e24 */ /* 0x001fe4000f8e00ff */
[----:B------:R-:W-:-:S07]  /*253ca0*/  IMAD.U32 R55, RZ, RZ, UR5 ;  /* 0x00000005ff377e24 */ /* 0x000fce000f8e00ff */
.L_x_13680:
        /* <DEDUP_REMOVED lines=20> */
.L_x_13679:
[----:B------:R-:W0:Y:S01]  /*253df0*/  LDCU.64 UR4, c[0x0][0x3c8] ;  /* 0x00007900ff0477ac */ /* 0x000e220008000a00 */
[----:B------:R-:W-:Y:S01]  /*253e00*/  BSSY.RECONVERGENT B1, `(.L_x_13681) ;  /* 0x0000018000017945 */ /* 0x000fe20003800200 */
[----:B------:R-:W-:Y:S02]  /*253e10*/  IMAD.MOV.U32 R50, RZ, RZ, RZ ;  /* 0x000000ffff327224 */ /* 0x000fe400078e00ff */
[----:B------:R-:W-:Y:S02]  /*253e20*/  IMAD.MOV.U32 R57, RZ, RZ, RZ ;  /* 0x000000ffff397224 */ /* 0x000fe400078e00ff */
[----:B0-----:R-:W-:Y:S02]  /*253e30*/  IMAD.U32 R54, RZ, RZ, UR4 ;  /* 0x00000004ff367e24 */ /* 0x001fe4000f8e00ff */
[----:B------:R-:W-:-:S07]  /*253e40*/  IMAD.U32 R55, RZ, RZ, UR5 ;  /* 0x00000005ff377e24 */ /* 0x000fce000f8e00ff */
.L_x_13682:
        /* <DEDUP_REMOVED lines=20> */
.L_x_13681:
[----:B------:R-:W0:Y:S01]  /*253f90*/  LDCU.64 UR4, c[0x0][0x3c8] ;  /* 0x00007900ff0477ac */ /* 0x000e220008000a00 */
[----:B------:R-:W-:Y:S01]  /*253fa0*/  BSSY.RECONVERGENT B1, `(.L_x_13683) ;  /* 0x0000018000017945 */ /* 0x000fe20003800200 */
[----:B------:R-:W-:Y:S02]  /*253fb0*/  IMAD.MOV.U32 R20, RZ, RZ, RZ ;  /* 0x000000ffff147224 */ /* 0x000fe400078e00ff */
[----:B------:R-:W-:Y:S02]  /*253fc0*/  IMAD.MOV.U32 R57, RZ, RZ, RZ ;  /* 0x000000ffff397224 */ /* 0x000fe400078e00ff */
[----:B0-----:R-:W-:Y:S02]  /*253fd0*/  IMAD.U32 R54, RZ, RZ, UR4 ;  /* 0x00000004ff367e24 */ /* 0x001fe4000f8e00ff */
[----:B------:R-:W-:-:S07]  /*253fe0*/  IMAD.U32 R55, RZ, RZ, UR5 ;  /* 0x00000005ff377e24 */ /* 0x000fce000f8e00ff */
.L_x_13684:
        /* <DEDUP_REMOVED lines=20> */
.L_x_13683:
[----:B------:R-:W0:Y:S01]  /*254130*/  LDCU.64 UR4, c[0x0][0x3c8] ;  /* 0x00007900ff0477ac */ /* 0x000e220008000a00 */
[----:B------:R-:W-:Y:S01]  /*254140*/  BSSY.RECONVERGENT B1, `(.L_x_13685) ;  /* 0x0000018000017945 */ /* 0x000fe20003800200 */
[----:B------:R-:W-:Y:S02]  /*254150*/  IMAD.MOV.U32 R49, RZ, RZ, RZ ;  /* 0x000000ffff317224 */ /* 0x000fe400078e00ff */
[----:B------:R-:W-:Y:S02]  /*254160*/  IMAD.MOV.U32 R56, RZ, RZ, RZ ;  /* 0x000000ffff387224 */ /* 0x000fe400078e00ff */
[----:B0-----:R-:W-:Y:S02]  /*254170*/  IMAD.U32 R54, RZ, RZ, UR4 ;  /* 0x00000004ff367e24 */ /* 0x001fe4000f8e00ff */
[----:B------:R-:W-:-:S07]  /*254180*/  IMAD.U32 R55, RZ, RZ, UR5 ;  /* 0x00000005ff377e24 */ /* 0x000fce000f8e00ff */
.L_x_13686:
        /* <DEDUP_REMOVED lines=20> */
.L_x_13685:
[----:B------:R-:W0:Y:S01]  /*2542d0*/  LDCU.64 UR4, c[0x0][0x3c8] ;  /* 0x00007900ff0477ac */ /* 0x000e220008000a00 */
[----:B------:R-:W-:Y:S01]  /*2542e0*/  BSSY.RECONVERGENT B1, `(.L_x_13687) ;  /* 0x0000018000017945 */ /* 0x000fe20003800200 */
[----:B------:R-:W-:Y:S02]  /*2542f0*/  IMAD.MOV.U32 R50, RZ, RZ, RZ ;  /* 0x000000ffff327224 */ /* 0x000fe400078e00ff */
[----:B------:R-:W-:Y:S02]  /*254300*/  IMAD.MOV.U32 R57, RZ, RZ, RZ ;  /* 0x000000ffff397224 */ /* 0x000fe400078e00ff */
[----:B0-----:R-:W-:Y:S02]  /*254310*/  IMAD.U32 R54, RZ, RZ, UR4 ;  /* 0x00000004ff367e24 */ /* 0x001fe4000f8e00ff */
[----:B------:R-:W-:-:S07]  /*254320*/  IMAD.U32 R55, RZ, RZ, UR5 ;  /* 0x00000005ff377e24 */ /* 0x000fce000f8e00ff */
.L_x_13688:
        /* <DEDUP_REMOVED lines=20> */
.L_x_13687:
[----:B------:R-:W0:Y:S01]  /*254470*/  LDCU.64 UR4, c[0x0][0x3c8] ;  /* 0x00007900ff0477ac */ /* 0x000e220008000a00 */
[----:B------:R-:W-:Y:S01]  /*254480*/  BSSY.RECONVERGENT B1, `(.L_x_13689) ;  /* 0x0000018000017945 */ /* 0x000fe20003800200 */
[----:B------:R-:W-:Y:S02]  /*254490*/  IMAD.MOV.U32 R20, RZ, RZ, RZ ;  /* 0x000000ffff147224 */ /* 0x000fe400078e00ff */
[----:B------:R-:W-:Y:S02]  /*2544a0*/  IMAD.MOV.U32 R57, RZ, RZ, RZ ;  /* 0x000000ffff397224 */ /* 0x000fe400078e00ff */
[----:B0-----:R-:W-:Y:S02]  /*2544b0*/  IMAD.U32 R54, RZ, RZ, UR4 ;  /* 0x00000004ff367e24 */ /* 0x001fe4000f8e00ff */
[----:B------:R-:W-:-:S07]  /*2544c0*/  IMAD.U32 R55, RZ, RZ, UR5 ;  /* 0x00000005ff377e24 */ /* 0x000fce000f8e00ff */
.L_x_13690:
        /* <DEDUP_REMOVED lines=20> */
.L_x_13689:
[----:B------:R-:W0:Y:S01]  /*254610*/  LDCU.64 UR4, c[0x0][0x3c8] ;  /* 0x00007900ff0477ac */ /* 0x000e220008000a00 */
[----:B------:R-:W-:Y:S01]  /*254620*/  BSSY.RECONVERGENT B1, `(.L_x_13691) ;  /* 0x0000018000017945 */ /* 0x000fe20003800200 */
[----:B------:R-:W-:Y:S02]  /*254630*/  IMAD.MOV.U32 R49, RZ, RZ, RZ ;  /* 0x000000ffff317224 */ /* 0x000fe400078e00ff */
[----:B------:R-:W-:Y:S02]  /*254640*/  IMAD.MOV.U32 R56, RZ, RZ, RZ ;  /* 0x000000ffff387224 */ /* 0x000fe400078e00ff */
[----:B0-----:R-:W-:Y:S02]  /*254650*/  IMAD.U32 R54, RZ, RZ, UR4 ;  /* 0x00000004ff367e24 */ /* 0x001fe4000f8e00ff */
[----:B------:R-:W-:-:S07]  /*254660*/  IMAD.U32 R55, RZ, RZ, UR5 ;  /* 0x00000005ff377e24 */ /* 0x000fce000f8e00ff */
.L_x_13692:
        /* <DEDUP_REMOVED lines=20> */
.L_x_13691:
[----:B------:R-:W0:Y:S01]  /*2547b0*/  LDCU.64 UR4, c[0x0][0x3c8] ;  /* 0x00007900ff0477ac */ /* 0x000e220008000a00 */
[----:B------:R-:W-:Y:S01]  /*2547c0*/  BSSY.RECONVERGENT B1, `(.L_x_13693) ;  /* 0x0000018000017945 */ /* 0x000fe20003800200 */
[----:B------:R-:W-:Y:S02]  /*2547d0*/  IMAD.MOV.U32 R56, RZ, RZ, RZ ;  /* 0x000000ffff387224 */ /* 0x000fe400078e00ff */
[----:B------:R-:W-:Y:S02]  /*2547e0*/  IMAD.MOV.U32 R55, RZ, RZ, RZ ;  /* 0x000000ffff377224 */ /* 0x000fe400078e00ff */
[----:B0-----:R-:W-:Y:S02]  /*2547f0*/  IMAD.U32 R53, RZ, RZ, UR4 ;  /* 0x00000004ff357e24 */ /* 0x001fe4000f8e00ff */
[----:B------:R-:W-:-:S07]  /*254800*/  IMAD.U32 R54, RZ, RZ, UR5 ;  /* 0x00000005ff367e24 */ /* 0x000fce000f8e00ff */
.L_x_13694:
        /* <DEDUP_REMOVED lines=20> */
.L_x_13693:
        /* <DEDUP_REMOVED lines=9> */
.L_x_13696:
        /* <DEDUP_REMOVED lines=20> */
.L_x_13695:
[----:B------:R-:W0:Y:S01]  /*254b20*/  LDCU.64 UR4, c[0x0][0x3c8] ;  /* 0x00007900ff0477ac */ /* 0x000e220008000a00 */
[----:B------:R-:W-:Y:S01]  /*254b30*/  BSSY.RECONVERGENT B1, `(.L_x_13697) ;  /* 0x0000018000017945 */ /* 0x000fe20003800200 */
[----:B------:R-:W-:Y:S02]  /*254b40*/  IMAD.MOV.U32 R50, RZ, RZ, RZ ;  /* 0x000000ffff327224 */ /* 0x000fe400078e00ff */
[----:B------:R-:W-:Y:S02]  /*254b50*/  IMAD.MOV.U32 R55, RZ, RZ, RZ ;  /* 0x000000ffff377224 */ /* 0x000fe400078e00ff */
[----:B0-----:R-:W-:Y:S02]  /*254b60*/  IMAD.U32 R53, RZ, RZ, UR4 ;  /* 0x00000004ff357e24 */ /* 0x001fe4000f8e00ff */
[----:B------:R-:W-:-:S07]  /*254b70*/  IMAD.U32 R54, RZ, RZ, UR5 ;  /* 0x00000005ff367e24 */ /* 0x000fce000f8e00ff */
.L_x_13698:
        /* <DEDUP_REMOVED lines=20> */
.L_x_13697:
[----:B------:R-:W0:Y:S01]  /*254cc0*/  LDCU.64 UR4, c[0x0][0x3c8] ;  /* 0x00007900ff0477ac */ /* 0x000e220008000a00 */
[----:B------:R-:W-:Y:S01]  /*254cd0*/  BSSY.RECONVERGENT B1, `(.L_x_13699) ;  /* 0x0000018000017945 */ /* 0x000fe20003800200 */
[----:B------:R-:W-:Y:S02]  /*254ce0*/  IMAD.MOV.U32 R48, RZ, RZ, RZ ;  /* 0x000000ffff307224 */ /* 0x000fe400078e00ff */
[----:B------:R-:W-:Y:S02]  /*254cf0*/  IMAD.MOV.U32 R57, RZ, RZ, RZ ;  /* 0x000000ffff397224 */ /* 0x000fe400078e00ff */
[----:B0-----:R-:W-:Y:S02]  /*254d00*/  IMAD.U32 R54, RZ, RZ, UR4 ;  /* 0x00000004ff367e24 */ /* 0x001fe4000f8e00ff */
[----:B------:R-:W-:-:S07]  /*254d10*/  IMAD.U32 R55, RZ, RZ, UR5 ;  /* 0x00000005ff377e24 */ /* 0x000fce000f8e00ff */
.L_x_13700:
        /* <DEDUP_REMOVED lines=20> */
.L_x_13699:
[----:B------:R-:W0:Y:S01]  /*254e60*/  LDCU.64 UR4, c[0x0][0x3c8] ;  /* 0x00007900ff0477ac */ /* 0x000e220008000a00 */
[----:B------:R-:W-:Y:S01]  /*254e70*/  BSSY.RECONVERGENT B1, `(.L_x_13701) ;  /* 0x0000018000017945 */ /* 0x000fe20003800200 */
[----:B------:R-:W-:Y:S02]  /*254e80*/  IMAD.MOV.U32 R49, RZ, RZ, RZ ;  /* 0x000000ffff317224 */ /* 0x000fe400078e00ff */
[----:B------:R-:W-:Y:S02]  /*254e90*/  IMAD.MOV.U32 R56, RZ, RZ, RZ ;  /* 0x000000ffff387224 */ /* 0x000fe400078e00ff */
[----:B0-----:R-:W-:Y:S02]  /*254ea0*/  IMAD.U32 R54, RZ, RZ, UR4 ;  /* 0x00000004ff367e24 */ /* 0x001fe4000f8e00ff */
[----:B------:R-:W-:-:S07]  /*254eb0*/  IMAD.U32 R55, RZ, RZ, UR5 ;  /* 0x00000005ff377e24 */ /* 0x000fce000f8e00ff */
.L_x_13702:
        /* <DEDUP_REMOVED lines=20> */
.L_x_13701:
[----:B------:R-:W0:Y:S01]  /*255000*/  LDCU.64 UR4, c[0x0][0x3c8] ;  /* 0x00007900ff0477ac */ /* 0x000e220008000a00 */
[----:B------:R-:W-:Y:S01]  /*255010*/  BSSY.RECONVERGENT B1, `(.L_x_13703) ;  /* 0x0000018000017945 */ /* 0x000fe20003800200 */
[----:B------:R-:W-:Y:S02]  /*255020*/  IMAD.MOV.U32 R50, RZ, RZ, RZ ;  /* 0x000000ffff327224 */ /* 0x000fe400078e00ff */
[----:B------:R-:W-:Y:S02]  /*255030*/  IMAD.MOV.U32 R57, RZ, RZ, RZ ;  /* 0x000000ffff397224 */ /* 0x000fe400078e00ff */
[----:B0-----:R-:W-:Y:S02]  /*255040*/  IMAD.U32 R54, RZ, RZ, UR4 ;  /* 0x00000004ff367e24 */ /* 0x001fe4000f8e00ff */
[----:B------:R-:W-:-:S07]  /*255050*/  IMAD.U32 R55, RZ, RZ, UR5 ;  /* 0x00000005ff377e24 */ /* 0x000fce000f8e00ff */
.L_x_13704:
        /* <DEDUP_REMOVED lines=20> */
.L_x_13703:
[----:B------:R-:W0:Y:S01]  /*2551a0*/  LDCU.64 UR4, c[0x0][0x3c8] ;  /* 0x00007900ff0477ac */ /* 0x000e220008000a00 */
[----:B------:R-:W-:Y:S01]  /*2551b0*/  BSSY.RECONVERGENT B1, `(.L_x_13705) ;  /* 0x0000018000017945 */ /* 0x000fe20003800200 */
[----:B------:R-:W-:Y:S02]  /*2551c0*/  IMAD.MOV.U32 R48, RZ, RZ, RZ ;  /* 0x000000ffff307224 */ /* 0x000fe400078e00ff */
[----:B------:R-:W-:Y:S02]  /*2551d0*/  IMAD.MOV.U32 R57, RZ, RZ, RZ ;  /* 0x000000ffff397224 */ /* 0x000fe400078e00ff */
[----:B0-----:R-:W-:Y:S02]  /*2551e0*/  IMAD.U32 R54, RZ, RZ, UR4 ;  /* 0x00000004ff367e24 */ /* 0x001fe4000f8e00ff */
[----:B------:R-:W-:-:S07]  /*2551f0*/  IMAD.U32 R55, RZ, RZ, UR5 ;  /* 0x00000005ff377e24 */ /* 0x000fce000f8e00ff */
.L_x_13706:
        /* <DEDUP_REMOVED lines=20> */
.L_x_13705:
[----:B------:R-:W0:Y:S01]  /*255340*/  LDCU.64 UR4, c[0x0][0x3c8] ;  /* 0x00007900ff0477ac */ /* 0x000e220008000a00 */
[----:B------:R-:W-:Y:S01]  /*255350*/  BSSY.RECONVERGENT B1, `(.L_x_13707) ;  /* 0x0000018000017945 */ /* 0x000fe20003800200 */
[----:B------:R-:W-:Y:S02]  /*255360*/  IMAD.MOV.U32 R49, RZ, RZ, RZ ;  /* 0x000000ffff317224 */ /* 0x000fe400078e00ff */
[----:B------:R-:W-:Y:S02]  /*255370*/  IMAD.MOV.U32 R56, RZ, RZ, RZ ;  /* 0x000000ffff387224 */ /* 0x000fe400078e00ff */
[----:B0-----:R-:W-:Y:S02]  /*255380*/  IMAD.U32 R54, RZ, RZ, UR4 ;  /* 0x00000004ff367e24 */ /* 0x001fe4000f8e00ff */
[----:B------:R-:W-:-:S07]  /*255390*/  IMAD.U32 R55, RZ, RZ, UR5 ;  /* 0x00000005ff377e24 */ /* 0x000fce000f8e00ff */
.L_x_13708:
        /* <DEDUP_REMOVED lines=20> */
.L_x_13707:
[----:B------:R-:W0:Y:S01]  /*2554e0*/  LDCU.64 UR4, c[0x0][0x3c8] ;  /* 0x00007900ff0477ac */ /* 0x000e220008000a00 */
[----:B------:R-:W-:Y:S01]  /*2554f0*/  BSSY.RECONVERGENT B1, `(.L_x_13709) ;  /* 0x0000018000017945 */ /* 0x000fe20003800200 */
[----:B------:R-:W-:Y:S02]  /*255500*/  IMAD.MOV.U32 R50, RZ, RZ, RZ ;  /* 0x000000ffff327224 */ /* 0x000fe400078e00ff */
[----:B------:R-:W-:Y:S02]  /*255510*/  IMAD.MOV.U32 R57, RZ, RZ, RZ ;  /* 0x000000ffff397224 */ /* 0x000fe400078e00ff */
[----:B0-----:R-:W-:Y:S02]  /*255520*/  IMAD.U32 R54, RZ, RZ, UR4 ;  /* 0x00000004ff367e24 */ /* 0x001fe4000f8e00ff */
[----:B------:R-:W-:-:S07]  /*255530*/  IMAD.U32 R55, RZ, RZ, UR5 ;  /* 0x00000005ff377e24 */ /* 0x000fce000f8e00ff */
.L_x_13710:
        /* <DEDUP_REMOVED lines=20> */
.L_x_13709:
[----:B------:R-:W0:Y:S01]  /*255680*/  LDCU.64 UR4, c[0x0][0x3c8] ;  /* 0x00007900ff0477ac */ /* 0x000e220008000a00 */
[----:B------:R-:W-:Y:S01]  /*255690*/  BSSY.RECONVERGENT B1, `(.L_x_13711) ;  /* 0x0000018000017945 */ /* 0x000fe20003800200 */
[----:B------:R-:W-:Y:S02]  /*2556a0*/  IMAD.MOV.U32 R48, RZ, RZ, RZ ;  /* 0x000000ffff307224 */ /* 0x000fe400078e00ff */
[----:B------:R-:W-:Y:S02]  /*2556b0*/  IMAD.MOV.U32 R57, RZ, RZ, RZ ;  /* 0x000000ffff397224 */ /* 0x000fe400078e00ff */
[----:B0-----:R-:W-:Y:S02]  /*2556c0*/  IMAD.U32 R54, RZ, RZ, UR4 ;  /* 0x00000004ff367e24 */ /* 0x001fe4000f8e00ff */
[----:B------:R-:W-:-:S07]  /*2556d0*/  IMAD.U32 R55, RZ, RZ, UR5 ;  /* 0x00000005ff377e24 */ /* 0x000fce000f8e00ff */
.L_x_13712:
        /* <DEDUP_REMOVED lines=20> */
.L_x_13711:
[----:B------:R-:W0:Y:S01]  /*255820*/  LDCU.64 UR4, c[0x0][0x3c8] ;  /* 0x00007900ff0477ac */ /* 0x000e220008000a00 */
[----:B------:R-:W-:Y:S01]  /*255830*/  BSSY.RECONVERGENT B1, `(.L_x_13713) ;  /* 0x0000018000017945 */ /* 0x000fe20003800200 */
[----:B------:R-:W-:Y:S02]  /*255840*/  IMAD.MOV.U32 R49, RZ, RZ, RZ ;  /* 0x000000ffff317224 */ /* 0x000fe400078e00ff */
[----:B------:R-:W-:Y:S02]  /*255850*/  IMAD.MOV.U32 R56, RZ, RZ, RZ ;  /* 0x000000ffff387224 */ /* 0x000fe400078e00ff */
[----:B0-----:R-:W-:Y:S02]  /*255860*/  IMAD.U32 R54, RZ, RZ, UR4 ;  /* 0x00000004ff367e24 */ /* 0x001fe4000f8e00ff */
[----:B------:R-:W-:-:S07]  /*255870*/  IMAD.U32 R55, RZ, RZ, UR5 ;  /* 0x00000005ff377e24 */ /* 0x000fce000f8e00ff */
.L_x_13714:
        /* <DEDUP_REMOVED lines=20> */
.L_x_13713:
[----:B------:R-:W0:Y:S01]  /*2559c0*/  LDCU.64 UR4, c[0x0][0x3c8] ;  /* 0x00007900ff0477ac */ /* 0x000e220008000a00 */
[----:B------:R-:W-:Y:S01]  /*2559d0*/  BSSY.RECONVERGENT B1, `(.L_x_13715) ;  /* 0x0000018000017945 */ /* 0x000fe20003800200 */
[----:B------:R-:W-:Y:S02]  /*2559e0*/  IMAD.MOV.U32 R50, RZ, RZ, RZ ;  /* 0x000000ffff327224 */ /* 0x000fe400078e00ff */
[----:B------:R-:W-:Y:S02]  /*2559f0*/  IMAD.MOV.U32 R57, RZ, RZ, RZ ;  /* 0x000000ffff397224 */ /* 0x000fe400078e00ff */
[----:B0-----:R-:W-:Y:S02]  /*255a00*/  IMAD.U32 R54, RZ, RZ, UR4 ;  /* 0x00000004ff367e24 */ /* 0x001fe4000f8e00ff */
[----:B------:R-:W-:-:S07]  /*255a10*/  IMAD.U32 R55, RZ, RZ, UR5 ;  /* 0x00000005ff377e24 */ /* 0x000fce000f8e00ff */
.L_x_13716:
        /* <DEDUP_REMOVED lines=20> */
.L_x_13715:
[----:B------:R-:W0:Y:S01]  /*255b60*/  LDCU.64 UR4, c[0x0][0x3c8] ;  /* 0x00007900ff0477ac */ /* 0x000e220008000a00 */
[----:B------:R-:W-:Y:S01]  /*255b70*/  BSSY.RECONVERGENT B1, `(.L_x_13717) ;  /* 0x0000018000017945 */ /* 0x000fe20003800200 */
[----:B------:R-:W-:Y:S02]  /*255b80*/  IMAD.MOV.U32 R48, RZ, RZ, RZ ;  /* 0x000000ffff307224 */ /* 0x000fe400078e00ff */
[----:B------:R-:W-:Y:S02]  /*255b90*/  IMAD.MOV.U32 R57, RZ, RZ, RZ ;  /* 0x000000ffff397224 */ /* 0x000fe400078e00ff */
[----:B0-----:R-:W-:Y:S02]  /*255ba0*/  IMAD.U32 R54, RZ, RZ, UR4 ;  /* 0x00000004ff367e24 */ /* 0x001fe4000f8e00ff */
[----:B------:R-:W-:-:S07]  /*255bb0*/  IMAD.U32 R55, RZ, RZ, UR5 ;  /* 0x00000005ff377e24 */ /* 0x000fce000f8e00ff */
.L_x_13718:
        /* <DEDUP_REMOVED lines=20> */
.L_x_13717:
[----:B------:R-:W0:Y:S01]  /*255d00*/  LDCU.64 UR4, c[0x0][0x3c8] ;  /* 0x00007900ff0477ac */ /* 0x000e220008000a00 */
[----:B------:R-:W-:Y:S01]  /*255d10*/  BSSY.RECONVERGENT B1, `(.L_x_13719) ;  /* 0x0000018000017945 */ /* 0x000fe20003800200 */
[----:B------:R-:W-:Y:S02]  /*255d20*/  IMAD.MOV.U32 R49, RZ, RZ, RZ ;  /* 0x000000ffff317224 */ /* 0x000fe400078e00ff */
[----:B------:R-:W-:Y:S02]  /*255d30*/  IMAD.MOV.U32 R56, RZ, RZ, RZ ;  /* 0x000000ffff387224 */ /* 0x000fe400078e00ff */
[----:B0-----:R-:W-:Y:S02]  /*255d40*/  IMAD.U32 R54, RZ, RZ, UR4 ;  /* 0x00000004ff367e24 */ /* 0x001fe4000f8e00ff */
[----:B------:R-:W-:-:S07]  /*255d50*/  IMAD.U32 R55, RZ, RZ, UR5 ;  /* 0x00000005ff377e24 */ /* 0x000fce000f8e00ff */
.L_x_13720:
        /* <DEDUP_REMOVED lines=20> */
.L_x_13719:
[----:B------:R-:W0:Y:S01]  /*255ea0*/  LDCU.64 UR4, c[0x0][0x3c8] ;  /* 0x00007900ff0477ac */ /* 0x000e220008000a00 */
[----:B------:R-:W-:Y:S01]  /*255eb0*/  BSSY.RECONVERGENT B1, `(.L_x_13721) ;  /* 0x0000018000017945 */ /* 0x000fe20003800200 */
[----:B------:R-:W-:Y:S02]  /*255ec0*/  IMAD.MOV.U32 R50, RZ, RZ, RZ ;  /* 0x000000ffff327224 */ /* 0x000fe400078e00ff */
[----:B------:R-:W-:Y:S02]  /*255ed0*/  IMAD.MOV.U32 R57, RZ, RZ, RZ ;  /* 0x000000ffff397224 */ /* 0x000fe400078e00ff */
[----:B0-----:R-:W-:Y:S02]  /*255ee0*/  IMAD.U32 R54, RZ, RZ, UR4 ;  /* 0x00000004ff367e24 */ /* 0x001fe4000f8e00ff */
[----:B------:R-:W-:-:S07]  /*255ef0*/  IMAD.U32 R55, RZ, RZ, UR5 ;  /* 0x00000005ff377e24 */ /* 0x000fce000f8e00ff */
.L_x_13722:
        /* <DEDUP_REMOVED lines=20> */
.L_x_13721:
[----:B------:R-:W0:Y:S01]  /*256040*/  LDCU.64 UR4, c[0x0][0x3c8] ;  /* 0x00007900ff0477ac */ /* 0x000e220008000a00 */
[----:B------:R-:W-:Y:S01]  /*256050*/  BSSY.RECONVERGENT B1, `(.L_x_13723) ;  /* 0x0000018000017945 */ /* 0x000fe20003800200 */
[----:B------:R-:W-:Y:S02]  /*256060*/  IMAD.MOV.U32 R48, RZ, RZ, RZ ;  /* 0x000000ffff307224 */ /* 0x000fe400078e00ff */
[----:B------:R-:W-:Y:S02]  /*256070*/  IMAD.MOV.U32 R57, RZ, RZ, RZ ;  /* 0x000000ffff397224 */ /* 0x000fe400078e00ff */
[----:B0-----:R-:W-:Y:S02]  /*256080*/  IMAD.U32 R54, RZ, RZ, UR4 ;  /* 0x00000004ff367e24 */ /* 0x001fe4000f8e00ff */
[----:B------:R-:W-:-:S07]  /*256090*/  IMAD.U32 R55, RZ, RZ, UR5 ;  /* 0x00000005ff377e24 */ /* 0x000fce000f8e00ff */
.L_x_13724:
        /* <DEDUP_REMOVED lines=20> */
.L_x_13723:
[----:B------:R-:W0:Y:S01]  /*2561e0*/  LDCU.64 UR4, c[0x0][0x3c8] ;  /* 0x00007900ff0477ac */ /* 0x000e220008000a00 */
[----:B------:R-:W-:Y:S01]  /*2561f0*/  BSSY.RECONVERGENT B1, `(.L_x_13725) ;  /* 0x0000018000017945 */ /* 0x000fe20003800200 */
[----:B------:R-:W-:Y:S02]  /*256200*/  IMAD.MOV.U32 R49, RZ, RZ, RZ ;  /* 0x000000ffff317224 */ /* 0x000fe400078e00ff */
[----:B------:R-:W-:Y:S02]  /*256210*/  IMAD.MOV.U32 R56, RZ, RZ, RZ ;  /* 0x000000ffff387224 */ /* 0x000fe400078e00ff */
[----:B0-----:R-:W-:Y:S02]  /*256220*/  IMAD.U32 R54, RZ, RZ, UR4 ;  /* 0x00000004ff367e24 */ /* 0x001fe4000f8e00ff */
[----:B------:R-:W-:-:S07]  /*256230*/  IMAD.U32 R55, RZ, RZ, UR5 ;  /* 0x00000005ff377e24 */ /* 0x000fce000f8e00ff */
.L_x_13726:
        /* <DEDUP_REMOVED lines=20> */
.L_x_13725:
[----:B------:R-:W0:Y:S01]  /*256380*/  LDCU.64 UR4, c[0x0][0x3c8] ;  /* 0x00007900ff0477ac */ /* 0x000e220008000a00 */
[----:B------:R-:W-:Y:S01]  /*256390*/  BSSY.RECONVERGENT B1, `(.L_x_13727) ;  /* 0x0000018000017945 */ /* 0x000fe20003800200 */
[----:B------:R-:W-:Y:S02]  /*2563a0*/  IMAD.MOV.U32 R50, RZ, RZ, RZ ;  /* 0x000000ffff327224 */ /* 0x000fe400078e00ff */
[----:B------:R-:W-:Y:S02]  /*2563b0*/  IMAD.MOV.U32 R57, RZ, RZ, RZ ;  /* 0x000000ffff397224 */ /* 0x000fe400078e00ff */
[----:B0-----:R-:W-:Y:S02]  /*2563c0*/  IMAD.U32 R54, RZ, RZ, UR4 ;  /* 0x00000004ff367e24 */ /* 0x001fe4000f8e00ff */
[----:B------:R-:W-:-:S07]  /*2563d0*/  IMAD.U32 R55, RZ, RZ, UR5 ;  /* 0x00000005ff377e24 */ /* 0x000fce000f8e00ff */
.L_x_13728:
        /* <DEDUP_REMOVED lines=20> */
.L_x_13727:
[----:B------:R-:W0:Y:S01]  /*256520*/  LDCU.64 UR4, c[0x0][0x3c8] ;  /* 0x00007900ff0477ac */ /* 0x000e220008000a00 */
[----:B------:R-:W-:Y:S01]  /*256530*/  BSSY.RECONVERGENT B1, `(.L_x_13729) ;  /* 0x0000018000017945 */ /* 0x000fe20003800200 */
[----:B------:R-:W-:Y:S02]  /*256540*/  IMAD.MOV.U32 R48, RZ, RZ, RZ ;  /* 0x000000ffff307224 */ /* 0x000fe400078e00ff */
[----:B------:R-:W-:Y:S02]  /*256550*/  IMAD.MOV.U32 R57, RZ, RZ, RZ ;  /* 0x000000ffff397224 */ /* 0x000fe400078e00ff */
[----:B0-----:R-:W-:Y:S02]  /*256560*/  IMAD.U32 R54, RZ, RZ, UR4 ;  /* 0x00000004ff367e24 */ /* 0x001fe4000f8e00ff */
[----:B------:R-:W-:-:S07]  /*256570*/  IMAD.U32 R55, RZ, RZ, UR5 ;  /* 0x00000005ff377e24 */ /* 0x000fce000f8e00ff */
.L_x_13730:
        /* <DEDUP_REMOVED lines=20> */
.L_x_13729:
[----:B------:R-:W0:Y:S01]  /*2566c0*/  LDCU.64 UR4, c[0x0][0x3c8] ;  /* 0x00007900ff0477ac */ /* 0x000e220008000a00 */
[----:B------:R-:W-:Y:S01]  /*2566d0*/  BSSY.RECONVERGENT B1, `(.L_x_13731) ;  /* 0x0000018000017945 */ /* 0x000fe20003800200 */
[----:B------:R-:W-:Y:S02]  /*2566e0*/  IMAD.MOV.U32 R49, RZ, RZ, RZ ;  /* 0x000000ffff317224 */ /* 0x000fe400078e00ff */
[----:B------:R-:W-:Y:S02]  /*2566f0*/  IMAD.MOV.U32 R56, RZ, RZ, RZ ;  /* 0x000000ffff387224 */ /* 0x000fe400078e00ff */
[----:B0-----:R-:W-:Y:S02]  /*256700*/  IMAD.U32 R54, RZ, RZ, UR4 ;  /* 0x00000004ff367e24 */ /* 0x001fe4000f8e00ff */
[----:B------:R-:W-:-:S07]  /*256710*/  IMAD.U32 R55, RZ, RZ, UR5 ;  /* 0x00000005ff377e24 */ /* 0x000fce000f8e00ff */
.L_x_13732:
        /* <DEDUP_REMOVED lines=20> */
.L_x_13731:
[----:B------:R-:W0:Y:S01]  /*256860*/  LDCU.64 UR4, c[0x0][0x3c8] ;  /* 0x00007900ff0477ac */ /* 0x000e220008000a00 */
[----:B------:R-:W-:Y:S01]  /*256870*/  BSSY.RECONVERGENT B1, `(.L_x_13733) ;  /* 0x0000018000017945 */ /* 0x000fe20003800200 */
[----:B------:R-:W-:Y:S02]  /*256880*/  IMAD.MOV.U32 R56, RZ, RZ, RZ ;  /* 0x000000ffff387224 */ /* 0x000fe400078e00ff */
[----:B------:R-:W-:Y:S02]  /*256890*/  IMAD.MOV.U32 R55, RZ, RZ, RZ ;  /* 0x000000ffff377224 */ /* 0x000fe400078e00ff */
[----:B0-----:R-:W-:Y:S02]  /*2568a0*/  IMAD.U32 R53, RZ, RZ, UR4 ;  /* 0x00000004ff357e24 */ /* 0x001fe4000f8e00ff */
[----:B------:R-:W-:-:S07]  /*2568b0*/  IMAD.U32 R54, RZ, RZ, UR5 ;  /* 0x00000005ff367e24 */ /* 0x000fce000f8e00ff */
.L_x_13734:
        /* <DEDUP_REMOVED lines=20> */
.L_x_13733:
        /* <DEDUP_REMOVED lines=9> */
.L_x_13736:
        /* <DEDUP_REMOVED lines=20> */
.L_x_13735:
[----:B------:R-:W0:Y:S01]  /*256bd0*/  LDCU.64 UR4, c[0x0][0x3c8] ;  /* 0x00007900ff0477ac */ /* 0x000e220008000a00 */
[----:B------:R-:W-:Y:S01]  /*256be0*/  BSSY.RECONVERGENT B1, `(.L_x_13737) ;  /* 0x0000018000017945 */ /* 0x000fe20003800200 */
[----:B------:R-:W-:Y:S02]  /*256bf0*/  IMAD.MOV.U32 R48, RZ, RZ, RZ ;  /* 0x000000ffff307224 */ /* 0x000fe400078e00ff */
[----:B------:R-:W-:Y:S02]  /*256c00*/  IMAD.MOV.U32 R55, RZ, RZ, RZ ;  /* 0x000000ffff377224 */ /* 0x000fe400078e00ff */
[----:B0-----:R-:W-:Y:S02]  /*256c10*/  IMAD.U32 R53, RZ, RZ, UR4 ;  /* 0x00000004ff357e24 */ /* 0x001fe4000f8e00ff */
[----:B------:R-:W-:-:S07]  /*256c20*/  IMAD.U32 R54, RZ, RZ, UR5 ;  /* 0x00000005ff367e24 */ /* 0x000fce000f8e00ff */
.L_x_13738:
        /* <DEDUP_REMOVED lines=20> */
.L_x_13737:
[----:B------:R-:W0:Y:S01]  /*256d70*/  LDCU.64 UR4, c[0x0][0x3c8] ;  /* 0x00007900ff0477ac */ /* 0x000e220008000a00 */
[----:B------:R-:W-:Y:S01]  /*256d80*/  BSSY.RECONVERGENT B1, `(.L_x_13739) ;  /* 0x0000018000017945 */ /* 0x000fe20003800200 */
[----:B------:R-:W-:Y:S02]  /*256d90*/  IMAD.MOV.U32 R47, RZ, RZ, RZ ;  /* 0x000000ffff2f7224 */ /* 0x000fe400078e00ff */
[----:B------:R-:W-:Y:S02]  /*256da0*/  IMAD.MOV.U32 R54, RZ, RZ, RZ ;  /* 0x000000ffff367224 */ /* 0x000fe400078e00ff */
[----:B0-----:R-:W-:Y:S02]  /*256db0*/  IMAD.U32 R53, RZ, RZ, UR4 ;  /* 0x00000004ff357e24 */ /* 0x001fe4000f8e00ff */
[----:B------:R-:W-:-:S07]  /*256dc0*/  IMAD.U32 R52, RZ, RZ, UR5 ;  /* 0x00000005ff347e24 */ /* 0x000fce000f8e00ff */
.L_x_13740:
        /* <DEDUP_REMOVED lines=20> */
.L_x_13739:
[----:B------:R-:W0:Y:S01]  /*256f10*/  LDCU.64 UR4, c[0x0][0x3c8] ;  /* 0x00007900ff0477ac */ /* 0x000e220008000a00 */
[----:B------:R-:W-:Y:S01]  /*256f20*/  BSSY.RECONVERGENT B1, `(.L_x_13741) ;  /* 0x0000018000017945 */ /* 0x000fe20003800200 */
[----:B------:R-:W-:Y:S02]  /*256f30*/  IMAD.MOV.U32 R46, RZ, RZ, RZ ;  /* 0x000000ffff2e7224 */ /* 0x000fe400078e00ff */
[----:B------:R-:W-:Y:S02]  /*256f40*/  IMAD.MOV.U32 R55, RZ, RZ, RZ ;  /* 0x000000ffff377224 */ /* 0x000fe400078e00ff */
[----:B0-----:R-:W-:Y:S02]  /*256f50*/  IMAD.U32 R52, RZ, RZ, UR4 ;  /* 0x00000004ff347e24 */ /* 0x001fe4000f8e00ff */
[----:B------:R-:W-:-:S07]  /*256f60*/  IMAD.U32 R53, RZ, RZ, UR5 ;  /* 0x00000005ff357e24 */ /* 0x000fce000f8e00ff */
.L_x_13742:
        /* <DEDUP_REMOVED lines=20> */
.L_x_13741:
[----:B------:R-:W0:Y:S01]  /*2570b0*/  LDCU.64 UR4, c[0x0][0x3c8] ;  /* 0x00007900ff0477ac */ /* 0x000e220008000a00 */
[----:B------:R-:W-:Y:S01]  /*2570c0*/  BSSY.RECONVERGENT B1, `(.L_x_13743) ;  /* 0x0000018000017945 */ /* 0x000fe20003800200 */
[----:B------:R-:W-:Y:S02]  /*2570d0*/  IMAD.MOV.U32 R41, RZ, RZ, RZ ;  /* 0x000000ffff297224 */ /* 0x000fe400078e00ff */
[----:B------:R-:W-:Y:S02]  /*2570e0*/  IMAD.MOV.U32 R54, RZ, RZ, RZ ;  /* 0x000000ffff367224 */ /* 0x000fe400078e00ff */
[----:B0-----:R-:W-:Y:S02]  /*2570f0*/  IMAD.U32 R51, RZ, RZ, UR4 ;  /* 0x00000004ff337e24 */ /* 0x001fe4000f8e00ff */
[----:B------:R-:W-:-:S07]  /*257100*/  IMAD.U32 R52, RZ, RZ, UR5 ;  /* 0x00000005ff347e24 */ /* 0x000fce000f8e00ff */
.L_x_13744:
        /* <DEDUP_REMOVED lines=20> */
.L_x_13743:
[----:B------:R-:W0:Y:S01]  /*257250*/  LDCU.64 UR4, c[0x0][0x3c8] ;  /* 0x00007900ff0477ac */ /* 0x000e220008000a00 */
[----:B------:R-:W-:Y:S01]  /*257260*/  BSSY.RECONVERGENT B1, `(.L_x_13745) ;  /* 0x0000018000017945 */ /* 0x000fe20003800200 */
[----:B------:R-:W-:Y:S02]  /*257270*/  IMAD.MOV.U32 R40, RZ, RZ, RZ ;  /* 0x000000ffff287224 */ /* 0x000fe400078e00ff */
[----:B------:R-:W-:Y:S02]  /*257280*/  IMAD.MOV.U32 R53, RZ, RZ, RZ ;  /* 0x000000ffff357224 */ /* 0x000fe400078e00ff */
[----:B0-----:R-:W-:Y:S02]  /*257290*/  IMAD.U32 R52, RZ, RZ, UR4 ;  /* 0x00000004ff347e24 */ /* 0x001fe4000f8e00ff */
[----:B------:R-:W-:-:S07]  /*2572a0*/  IMAD.U32 R51, RZ, RZ, UR5 ;  /* 0x00000005ff337e24 */ /* 0x000fce000f8e00ff */
.L_x_13746:
        /* <DEDUP_REMOVED lines=20> */
.L_x_13745:
[----:B------:R-:W0:Y:S01]  /*2573f0*/  LDCU.64 UR4, c[0x0][0x3c8] ;  /* 0x00007900ff0477ac */ /* 0x000e220008000a00 */
[----:B------:R-:W-:Y:S01]  /*257400*/  BSSY.RECONVERGENT B1, `(.L_x_13747) ;  /* 0x0000018000017945 */ /* 0x000fe20003800200 */
[----:B------:R-:W-:Y:S02]  /*257410*/  IMAD.MOV.U32 R39, RZ, RZ, RZ ;  /* 0x000000ffff277224 */ /* 0x000fe400078e00ff */
[----:B------:R-:W-:Y:S02]  /*257420*/  IMAD.MOV.U32 R52, RZ, RZ, RZ ;  /* 0x000000ffff347224 */ /* 0x000fe400078e00ff */
[----:B0-----:R-:W-:Y:S02]  /*257430*/  IMAD.U32 R49, RZ, RZ, UR4 ;  /* 0x00000004ff317e24 */ /* 0x001fe4000f8e00ff */
[----:B------:R-:W-:-:S07]  /*257440*/  IMAD.U32 R50, RZ, RZ, UR5 ;  /* 0x00000005ff327e24 */ /* 0x000fce000f8e00ff */
.L_x_13748:
        /* <DEDUP_REMOVED lines=20> */
.L_x_13747:
[----:B------:R-:W0:Y:S01]  /*257590*/  LDCU.64 UR4, c[0x0][0x3c8] ;  /* 0x00007900ff0477ac */ /* 0x000e220008000a00 */
[----:B------:R-:W-:Y:S01]  /*2575a0*/  BSSY.RECONVERGENT B1, `(.L_x_13749) ;  /* 0x0000018000017945 */ /* 0x000fe20003800200 */
[----:B------:R-:W-:Y:S02]  /*2575b0*/  IMAD.MOV.U32 R38, RZ, RZ, RZ ;  /* 0x000000ffff267224 */ /* 0x000fe400078e00ff */
[----:B------:R-:W-:Y:S02]  /*2575c0*/  IMAD.MOV.U32 R51, RZ, RZ, RZ ;  /* 0x000000ffff337224 */ /* 0x000fe400078e00ff */
[----:B0-----:R-:W-:Y:S02]  /*2575d0*/  IMAD.U32 R50, RZ, RZ, UR4 ;  /* 0x00000004ff327e24 */ /* 0x001fe4000f8e00ff */
[----:B------:R-:W-:-:S07]  /*2575e0*/  IMAD.U32 R49, RZ, RZ, UR5 ;  /* 0x00000005ff317e24 */ /* 0x000fce000f8e00ff */
.L_x_13750:
        /* <DEDUP_REMOVED lines=20> */
.L_x_13749:
[----:B------:R-:W0:Y:S01]  /*257730*/  LDCU.64 UR4, c[0x0][0x3c8] ;  /* 0x00007900ff0477ac */ /* 0x000e220008000a00 */
[----:B------:R-:W-:Y:S01]  /*257740*/  BSSY.RECONVERGENT B1, `(.L_x_13751) ;  /* 0x0000018000017945 */ /* 0x000fe20003800200 */
[----:B------:R-:W-:Y:S02]  /*257750*/  IMAD.MOV.U32 R37, RZ, RZ, RZ ;  /* 0x000000ffff257224 */ /* 0x000fe400078e00ff */
[----:B------:R-:W-:Y:S02]  /*257760*/  IMAD.MOV.U32 R50, RZ, RZ, RZ ;  /* 0x000000ffff327224 */ /* 0x000fe400078e00ff */
[----:B0-----:R-:W-:Y:S02]  /*257770*/  IMAD.U32 R47, RZ, RZ, UR4 ;  /* 0x00000004ff2f7e24 */ /* 0x001fe4000f8e00ff */
[----:B------:R-:W-:-:S07]  /*257780*/  IMAD.U32 R48, RZ, RZ, UR5 ;  /* 0x00000005ff307e24 */ /* 0x000fce000f8e00ff */
.L_x_13752:
        /* <DEDUP_REMOVED lines=20> */
.L_x_13751:
[----:B------:R-:W0:Y:S01]  /*2578d0*/  LDCU.64 UR4, c[0x0][0x3c8] ;  /* 0x00007900ff0477ac */ /* 0x000e220008000a00 */
[----:B------:R-:W-:Y:S01]  /*2578e0*/  BSSY.RECONVERGENT B1, `(.L_x_13753) ;  /* 0x0000018000017945 */ /* 0x000fe20003800200 */
[----:B------:R-:W-:Y:S02]  /*2578f0*/  IMAD.MOV.U32 R36, RZ, RZ, RZ ;  /* 0x000000ffff247224 */ /* 0x000fe400078e00ff */
[----:B------:R-:W-:Y:S02]  /*257900*/  IMAD.MOV.U32 R49, RZ, RZ, RZ ;  /* 0x000000ffff317224 */ /* 0x000fe400078e00ff */
[----:B0-----:R-:W-:Y:S02]  /*257910*/  IMAD.U32 R48, RZ, RZ, UR4 ;  /* 0x00000004ff307e24 */ /* 0x001fe4000f8e00ff */
[----:B------:R-:W-:-:S07]  /*257920*/  IMAD.U32 R47, RZ, RZ, UR5 ;  /* 0x00000005ff2f7e24 */ /* 0x000fce000f8e00ff */
.L_x_13754:
        /* <DEDUP_REMOVED lines=20> */
.L_x_13753:
[----:B------:R-:W0:Y:S01]  /*257a70*/  LDCU.64 UR4, c[0x0][0x3c8] ;  /* 0x00007900ff0477ac */ /* 0x000e220008000a00 */
[----:B------:R-:W-:Y:S01]  /*257a80*/  BSSY.RECONVERGENT B1, `(.L_x_13755) ;  /* 0x0000018000017945 */ /* 0x000fe20003800200 */
[----:B------:R-:W-:Y:S02]  /*257a90*/  IMAD.MOV.U32 R35, RZ, RZ, RZ ;  /* 0x000000ffff237224 */ /* 0x000fe400078e00ff */
[----:B------:R-:W-:Y:S02]  /*257aa0*/  IMAD.MOV.U32 R48, RZ, RZ, RZ ;  /* 0x000000ffff307224 */ /* 0x000fe400078e00ff */
[----:B0-----:R-:W-:Y:S02]  /*257ab0*/  IMAD.U32 R41, RZ, RZ, UR4 ;  /* 0x00000004ff297e24 */ /* 0x001fe4000f8e00ff */
[----:B------:R-:W-:-:S07]  /*257ac0*/  IMAD.U32 R46, RZ, RZ, UR5 ;  /* 0x00000005ff2e7e24 */ /* 0x000fce000f8e00ff */
.L_x_13756:
        /* <DEDUP_REMOVED lines=20> */
.L_x_13755:
[----:B------:R-:W0:Y:S01]  /*257c10*/  LDCU.64 UR4, c[0x0][0x3c8] ;  /* 0x00007900ff0477ac */ /* 0x000e220008000a00 */
[----:B------:R-:W-:Y:S01]  /*257c20*/  BSSY.RECONVERGENT B1, `(.L_x_13757) ;  /* 0x0000018000017945 */ /* 0x000fe20003800200 */
[----:B------:R-:W-:Y:S02]  /*257c30*/  IMAD.MOV.U32 R34, RZ, RZ, RZ ;  /* 0x000000ffff227224 */ /* 0x000fe400078e00ff */
[----:B------:R-:W-:Y:S02]  /*257c40*/  IMAD.MOV.U32 R47, RZ, RZ, RZ ;  /* 0x000000ffff2f7224 */ /* 0x000fe400078e00ff */
[----:B0-----:R-:W-:Y:S02]  /*257c50*/  IMAD.U32 R46, RZ, RZ, UR4 ;  /* 0x00000004ff2e7e24 */ /* 0x001fe4000f8e00ff */
[----:B------:R-:W-:-:S07]  /*257c60*/  IMAD.U32 R41, RZ, RZ, UR5 ;  /* 0x00000005ff297e24 */ /* 0x000fce000f8e00ff */
.L_x_13758:
        /* <DEDUP_REMOVED lines=20> */
.L_x_13757:
[----:B------:R-:W0:Y:S01]  /*257db0*/  LDCU.64 UR4, c[0x0][0x3c8] ;  /* 0x00007900ff0477ac */ /* 0x000e220008000a00 */
[----:B------:R-:W-:Y:S01]  /*257dc0*/  BSSY.RECONVERGENT B1, `(.L_x_13759) ;  /* 0x0000018000017945 */ /* 0x000fe20003800200 */
[----:B------:R-:W-:Y:S02]  /*257dd0*/  IMAD.MOV.U32 R33, RZ, RZ, RZ ;  /* 0x000000ffff217224 */ /* 0x000fe400078e00ff */
[----:B------:R-:W-:Y:S02]  /*257de0*/  IMAD.MOV.U32 R46, RZ, RZ, RZ ;  /* 0x000000ffff2e7224 */ /* 0x000fe400078e00ff */
[----:B0-----:R-:W-:Y:S02]  /*257df0*/  IMAD.U32 R39, RZ, RZ, UR4 ;  /* 0x00000004ff277e24 */ /* 0x001fe4000f8e00ff */
[----:B------:R-:W-:-:S07]  /*257e00*/  IMAD.U32 R40, RZ, RZ, UR5 ;  /* 0x00000005ff287e24 */ /* 0x000fce000f8e00ff */
.L_x_13760:
        /* <DEDUP_REMOVED lines=20> */
.L_x_13759:
[----:B------:R-:W0:Y:S01]  /*257f50*/  LDCU.64 UR4, c[0x0][0x3c8] ;  /* 0x00007900ff0477ac */ /* 0x000e220008000a00 */
[----:B------:R-:W-:Y:S01]  /*257f60*/  BSSY.RECONVERGENT B1, `(.L_x_13761) ;  /* 0x0000018000017945 */ /* 0x000fe20003800200 */
[----:B------:R-:W-:Y:S02]  /*257f70*/  IMAD.MOV.U32 R32, RZ, RZ, RZ ;  /* 0x000000ffff207224 */ /* 0x000fe400078e00ff */
[----:B------:R-:W-:Y:S02]  /*257f80*/  IMAD.MOV.U32 R41, RZ, RZ, RZ ;  /* 0x000000ffff297224 */ /* 0x000fe400078e00ff */
[----:B0-----:R-:W-:Y:S02]  /*257f90*/  IMAD.U32 R40, RZ, RZ, UR4 ;  /* 0x00000004ff287e24 */ /* 0x001fe4000f8e00ff */
[----:B------:R-:W-:-:S07]  /*257fa0*/  IMAD.U32 R39, RZ, RZ, UR5 ;  /* 0x00000005ff277e24 */ /* 0x000fce000f8e00ff */
.L_x_13762:
        /* <DEDUP_REMOVED lines=20> */
.L_x_13761:
[----:B------:R-:W0:Y:S01]  /*2580f0*/  LDCU.64 UR4, c[0x0][0x3c8] ;  /* 0x00007900ff0477ac */ /* 0x000e220008000a00 */
[----:B------:R-:W-:Y:S01]  /*258100*/  BSSY.RECONVERGENT B1, `(.L_x_13763) ;  /* 0x0000018000017945 */ /* 0x000fe20003800200 */
[----:B------:R-:W-:Y:S02]  /*258110*/  IMAD.MOV.U32 R31, RZ, RZ, RZ ;  /* 0x000000ffff1f7224 */ /* 0x000fe400078e00ff */
[----:B------:R-:W-:Y:S02]  /*258120*/  IMAD.MOV.U32 R40, RZ, RZ, RZ ;  /* 0x000000ffff287224 */ /* 0x000fe400078e00ff */
[----:B0-----:R-:W-:Y:S02]  /*258130*/  IMAD.U32 R37, RZ, RZ, UR4 ;  /* 0x00000004ff257e24 */ /* 0x001fe4000f8e00ff */
[----:B------:R-:W-:-:S07]  /*258140*/  IMAD.U32 R38, RZ, RZ, UR5 ;  /* 0x00000005ff267e24 */ /* 0x000fce000f8e00ff */
.L_x_13764:
        /* <DEDUP_REMOVED lines=20> */
.L_x_13763:
[----:B------:R-:W0:Y:S01]  /*258290*/  LDCU.64 UR4, c[0x0][0x3c8] ;  /* 0x00007900ff0477ac */ /* 0x000e220008000a00 */
[----:B------:R-:W-:Y:S01]  /*2582a0*/  BSSY.RECONVERGENT B1, `(.L_x_13765) ;  /* 0x0000018000017945 */ /* 0x000fe20003800200 */
[----:B------:R-:W-:Y:S02]  /*2582b0*/  IMAD.MOV.U32 R30, RZ, RZ, RZ ;  /* 0x000000ffff1e7224 */ /* 0x000fe400078e00ff */
[----:B------:R-:W-:Y:S02]  /*2582c0*/  IMAD.MOV.U32 R39, RZ, RZ, RZ ;  /* 0x000000ffff277224 */ /* 0x000fe400078e00ff */
[----:B0-----:R-:W-:Y:S02]  /*2582d0*/  IMAD.U32 R38, RZ, RZ, UR4 ;  /* 0x00000004ff267e24 */ /* 0x001fe4000f8e00ff */
[----:B------:R-:W-:-:S07]  /*2582e0*/  IMAD.U32 R37, RZ, RZ, UR5 ;  /* 0x00000005ff257e24 */ /* 0x000fce000f8e00ff */
.L_x_13766:
        /* <DEDUP_REMOVED lines=20> */
.L_x_13765:
[----:B------:R-:W0:Y:S01]  /*258430*/  LDCU.64 UR4, c[0x0][0x3c8] ;  /* 0x00007900ff0477ac */ /* 0x000e220008000a00 */
[----:B------:R-:W-:Y:S01]  /*258440*/  BSSY.RECONVERGENT B1, `(.L_x_13767) ;  /* 0x0000018000017945 */ /* 0x000fe20003800200 */
[----:B------:R-:W-:Y:S02]  /*258450*/  IMAD.MOV.U32 R29, RZ, RZ, RZ ;  /* 0x000000ffff1d7224 */ /* 0x000fe400078e00ff */
[----:B------:R-:W-:Y:S02]  /*258460*/  IMAD.MOV.U32 R38, RZ, RZ, RZ ;  /* 0x000000ffff267224 */ /* 0x000fe400078e00ff */
[----:B0-----:R-:W-:Y:S02]  /*258470*/  IMAD.U32 R35, RZ, RZ, UR4 ;  /* 0x00000004ff237e24 */ /* 0x001fe4000f8e00ff */
[----:B------:R-:W-:-:S07]  /*258480*/  IMAD.U32 R36, RZ, RZ, UR5 ;  /* 0x00000005ff247e24 */ /* 0x000fce000f8e00ff */
.L_x_13768:
        /* <DEDUP_REMOVED lines=20> */
.L_x_13767:
[----:B------:R-:W0:Y:S01]  /*2585d0*/  LDCU.64 UR4, c[0x0][0x3c8] ;  /* 0x00007900ff0477ac */ /* 0x000e220008000a00 */
[----:B------:R-:W-:Y:S01]  /*2585e0*/  BSSY.RECONVERGENT B1, `(.L_x_13769) ;  /* 0x0000018000017945 */ /* 0x000fe20003800200 */
[----:B------:R-:W-:Y:S02]  /*2585f0*/  IMAD.MOV.U32 R28, RZ, RZ, RZ ;  /* 0x000000ffff1c7224 */ /* 0x000fe400078e00ff */
[----:B------:R-:W-:Y:S02]  /*258600*/  IMAD.MOV.U32 R37, RZ, RZ, RZ ;  /* 0x000000ffff257224 */ /* 0x000fe400078e00ff */
[----:B0-----:R-:W-:Y:S02]  /*258610*/  IMAD.U32 R36, RZ, RZ, UR4 ;  /* 0x00000004ff247e24 */ /* 0x001fe4000f8e00ff */
[----:B------:R-:W-:-:S07]  /*258620*/  IMAD.U32 R35, RZ, RZ, UR5 ;  /* 0x00000005ff237e24 */ /* 0x000fce000f8e00ff */
.L_x_13770:
        /* <DEDUP_REMOVED lines=20> */
.L_x_13769:
[----:B------:R-:W0:Y:S01]  /*258770*/  LDCU.64 UR4, c[0x0][0x3c8] ;  /* 0x00007900ff0477ac */ /* 0x000e220008000a00 */
[----:B------:R-:W-:Y:S01]  /*258780*/  BSSY.RECONVERGENT B1, `(.L_x_13771) ;  /* 0x0000017000017945 */ /* 0x000fe20003800200 */
[----:B------:R-:W-:Y:S01]  /*258790*/  CS2R R34, SRZ ;  /* 0x0000000000227805 */ /* 0x000fe2000001ff00 */
[----:B0-----:R-:W-:Y:S02]  /*2587a0*/  IMAD.U32 R33, RZ, RZ, UR4 ;  /* 0x00000004ff217e24 */ /* 0x001fe4000f8e00ff */
[----:B------:R-:W-:-:S07]  /*2587b0*/  IMAD.U32 R32, RZ, RZ, UR5 ;  /* 0x00000005ff207e24 */ /* 0x000fce000f8e00ff */
.L_x_13772:
        /* <DEDUP_REMOVED lines=20> */
.L_x_13771:
[----:B------:R-:W0:Y:S01]  /*258900*/  LDCU.64 UR4, c[0x0][0x3c8] ;  /* 0x00007900ff0477ac */ /* 0x000e220008000a00 */
[----:B------:R-:W-:Y:S01]  /*258910*/  BSSY.RECONVERGENT B1, `(.L_x_13773) ;  /* 0x0000018000017945 */ /* 0x000fe20003800200 */
[----:B------:R-:W-:Y:S02]  /*258920*/  IMAD.MOV.U32 R34, RZ, RZ, RZ ;  /* 0x000000ffff227224 */ /* 0x000fe400078e00ff */
[----:B------:R-:W-:Y:S02]  /*258930*/  IMAD.MOV.U32 R33, RZ, RZ, RZ ;  /* 0x000000ffff217224 */ /* 0x000fe400078e00ff */
[----:B0-----:R-:W-:Y:S02]  /*258940*/  IMAD.U32 R31, RZ, RZ, UR4 ;  /* 0x00000004ff1f7e24 */ /* 0x001fe4000f8e00ff */
[----:B------:R-:W-:-:S07]  /*258950*/  IMAD.U32 R32, RZ, RZ, UR5 ;  /* 0x00000005ff207e24 */ /* 0x000fce000f8e00ff */
.L_x_13774:
        /* <DEDUP_REMOVED lines=20> */
.L_x_13773:
        /* <DEDUP_REMOVED lines=11> */
.L_x_13776:
        /* <DEDUP_REMOVED lines=20> */
.L_x_13775:
[----:B------:R-:W0:Y:S01]  /*258c90*/  LDCU.64 UR4, c[0x0][0x3c8] ;  /* 0x00007900ff0477ac */ /* 0x000e220008000a00 */
[----:B------:R-:W-:Y:S01]  /*258ca0*/  BSSY.RECONVERGENT B1, `(.L_x_13777) ;  /* 0x0000018000017945 */ /* 0x000fe20003800200 */
[----:B------:R-:W-:Y:S02]  /*258cb0*/  IMAD.MOV.U32 R28, RZ, RZ, RZ ;  /* 0x000000ffff1c7224 */ /* 0x000fe400078e00ff */
[----:B------:R-:W-:Y:S02]  /*258cc0*/  IMAD.MOV.U32 R35, RZ, RZ, RZ ;  /* 0x000000ffff237224 */ /* 0x000fe400078e00ff */
[----:B0-----:R-:W-:Y:S02]  /*258cd0*/  IMAD.U32 R33, RZ, RZ, UR4 ;  /* 0x00000004ff217e24 */ /* 0x001fe4000f8e00ff */
[----:B------:R-:W-:-:S07]  /*258ce0*/  IMAD.U32 R32, RZ, RZ, UR5 ;  /* 0x00000005ff207e24 */ /* 0x000fce000f8e00ff */
.L_x_13778:
        /* <DEDUP_REMOVED lines=20> */
.L_x_13777:
        /* <DEDUP_REMOVED lines=8> */
.L_x_13780:
        /* <DEDUP_REMOVED lines=20> */
.L_x_13779:
[----:B------:R-:W0:Y:S01]  /*258ff0*/  LDCU.64 UR4, c[0x0][0x3c8] ;  /* 0x00007900ff0477ac */ /* 0x000e220008000a00 */
[----:B------:R-:W-:Y:S01]  /*259000*/  BSSY.RECONVERGENT B1, `(.L_x_13781) ;  /* 0x0000018000017945 */ /* 0x000fe20003800200 */
[----:B------:R-:W-:Y:S02]  /*259010*/  IMAD.MOV.U32 R30, RZ, RZ, RZ ;  /* 0x000000ffff1e7224 */ /* 0x000fe400078e00ff */
[----:B------:R-:W-:Y:S02]  /*259020*/  IMAD.MOV.U32 R37, RZ, RZ, RZ ;  /* 0x000000ffff257224 */ /* 0x000fe400078e00ff */
[----:B0-----:R-:W-:Y:S02]  /*259030*/  IMAD.U32 R36, RZ, RZ, UR4 ;  /* 0x00000004ff247e24 */ /* 0x001fe4000f8e00ff */
[----:B------:R-:W-:-:S07]  /*259040*/  IMAD.U32 R35, RZ, RZ, UR5 ;  /* 0x00000005ff237e24 */ /* 0x000fce000f8e00ff */
.L_x_13782:
        /* <DEDUP_REMOVED lines=20> */
.L_x_13781:
        /* <DEDUP_REMOVED lines=8> */
.L_x_13784:
        /* <DEDUP_REMOVED lines=20> */
.L_x_13783:
[----:B------:R-:W0:Y:S01]  /*259350*/  LDCU.64 UR4, c[0x0][0x3c8] ;  /* 0x00007900ff0477ac */ /* 0x000e220008000a00 */
[----:B------:R-:W-:Y:S01]  /*259360*/  BSSY.RECONVERGENT B1, `(.L_x_13785) ;  /* 0x0000018000017945 */ /* 0x000fe20003800200 */
[----:B------:R-:W-:Y:S02]  /*259370*/  IMAD.MOV.U32 R32, RZ, RZ, RZ ;  /* 0x000000ffff207224 */ /* 0x000fe400078e00ff */
[----:B------:R-:W-:Y:S02]  /*259380*/  IMAD.MOV.U32 R39, RZ, RZ, RZ ;  /* 0x000000ffff277224 */ /* 0x000fe400078e00ff */
[----:B0-----:R-:W-:Y:S02]  /*259390*/  IMAD.U32 R38, RZ, RZ, UR4 ;  /* 0x00000004ff267e24 */ /* 0x001fe4000f8e00ff */
[----:B------:R-:W-:-:S07]  /*2593a0*/  IMAD.U32 R37, RZ, RZ, UR5 ;  /* 0x00000005ff257e24 */ /* 0x000fce000f8e00ff */
.L_x_13786:
        /* <DEDUP_REMOVED lines=20> */
.L_x_13785:
        /* <DEDUP_REMOVED lines=8> */
.L_x_13788:
        /* <DEDUP_REMOVED lines=20> */
.L_x_13787:
[----:B------:R-:W0:Y:S01]  /*2596b0*/  LDCU.64 UR4, c[0x0][0x3c8] ;  /* 0x00007900ff0477ac */ /* 0x000e220008000a00 */
[----:B------:R-:W-:Y:S01]  /*2596c0*/  BSSY.RECONVERGENT B1, `(.L_x_13789) ;  /* 0x0000018000017945 */ /* 0x000fe20003800200 */
[----:B------:R-:W-:Y:S02]  /*2596d0*/  IMAD.MOV.U32 R34, RZ, RZ, RZ ;  /* 0x000000ffff227224 */ /* 0x000fe400078e00ff */
[----:B------:R-:W-:Y:S02]  /*2596e0*/  IMAD.MOV.U32 R41, RZ, RZ, RZ ;  /* 0x000000ffff297224 */ /* 0x000fe400078e00ff */
[----:B0-----:R-:W-:Y:S02]  /*2596f0*/  IMAD.U32 R40, RZ, RZ, UR4 ;  /* 0x00000004ff287e24 */ /* 0x001fe4000f8e00ff */
[----:B------:R-:W-:-:S07]  /*259700*/  IMAD.U32 R39, RZ, RZ, UR5 ;  /* 0x00000005ff277e24 */ /* 0x000fce000f8e00ff */
.L_x_13790:
        /* <DEDUP_REMOVED lines=20> */
.L_x_13789:
        /* <DEDUP_REMOVED lines=8> */
.L_x_13792:
        /* <DEDUP_REMOVED lines=20> */
.L_x_13791:
[----:B------:R-:W0:Y:S01]  /*259a10*/  LDCU.64 UR4, c[0x0][0x3c8] ;  /* 0x00007900ff0477ac */ /* 0x000e220008000a00 */
[----:B------:R-:W-:Y:S01]  /*259a20*/  BSSY.RECONVERGENT B1, `(.L_x_13793) ;  /* 0x0000018000017945 */ /* 0x000fe20003800200 */
[----:B------:R-:W-:Y:S02]  /*259a30*/  IMAD.MOV.U32 R36, RZ, RZ, RZ ;  /* 0x000000ffff247224 */ /* 0x000fe400078e00ff */
[----:B------:R-:W-:Y:S02]  /*259a40*/  IMAD.MOV.U32 R45, RZ, RZ, RZ ;  /* 0x000000ffff2d7224 */ /* 0x000fe400078e00ff */
[----:B0-----:R-:W-:Y:S02]  /*259a50*/  IMAD.U32 R44, RZ, RZ, UR4 ;  /* 0x00000004ff2c7e24 */ /* 0x001fe4000f8e00ff */
[----:B------:R-:W-:-:S07]  /*259a60*/  IMAD.U32 R41, RZ, RZ, UR5 ;  /* 0x00000005ff297e24 */ /* 0x000fce000f8e00ff */
.L_x_13794:
        /* <DEDUP_REMOVED lines=20> */
.L_x_13793:
        /* <DEDUP_REMOVED lines=8> */
.L_x_13796:
        /* <DEDUP_REMOVED lines=20> */
.L_x_13795:
[----:B------:R-:W0:Y:S01]  /*259d70*/  LDCU.64 UR4, c[0x0][0x3c8] ;  /* 0x00007900ff0477ac */ /* 0x000e220008000a00 */
[----:B------:R-:W-:Y:S01]  /*259d80*/  BSSY.RECONVERGENT B1, `(.L_x_13797) ;  /* 0x0000018000017945 */ /* 0x000fe20003800200 */
[----:B------:R-:W-:Y:S02]  /*259d90*/  IMAD.MOV.U32 R38, RZ, RZ, RZ ;  /* 0x000000ffff267224 */ /* 0x000fe400078e00ff */
[----:B------:R-:W-:Y:S02]  /*259da0*/  IMAD.MOV.U32 R49, RZ, RZ, RZ ;  /* 0x000000ffff317224 */ /* 0x000fe400078e00ff */
[----:B0-----:R-:W-:Y:S02]  /*259db0*/  IMAD.U32 R46, RZ, RZ, UR4 ;  /* 0x00000004ff2e7e24 */ /* 0x001fe4000f8e00ff */
[----:B------:R-:W-:-:S07]  /*259dc0*/  IMAD.U32 R45, RZ, RZ, UR5 ;  /* 0x00000005ff2d7e24 */ /* 0x000fce000f8e00ff */
.L_x_13798:
        /* <DEDUP_REMOVED lines=20> */
.L_x_13797:
        /* <DEDUP_REMOVED lines=8> */
.L_x_13800:
        /* <DEDUP_REMOVED lines=20> */
.L_x_13799:
[----:B------:R-:W0:Y:S01]  /*25a0d0*/  LDCU.64 UR4, c[0x0][0x3c8] ;  /* 0x00007900ff0477ac */ /* 0x000e220008000a00 */
[----:B------:R-:W-:Y:S01]  /*25a0e0*/  BSSY.RECONVERGENT B1, `(.L_x_13801) ;  /* 0x0000018000017945 */ /* 0x000fe20003800200 */
[----:B------:R-:W-:Y:S02]  /*25a0f0*/  IMAD.MOV.U32 R40, RZ, RZ, RZ ;  /* 0x000000ffff287224 */ /* 0x000fe400078e00ff */
[----:B------:R-:W-:Y:S02]  /*25a100*/  IMAD.MOV.U32 R51, RZ, RZ, RZ ;  /* 0x000000ffff337224 */ /* 0x000fe400078e00ff */
[----:B0-----:R-:W-:Y:S02]  /*25a110*/  IMAD.U32 R50, RZ, RZ, UR4 ;  /* 0x00000004ff327e24 */ /* 0x001fe4000f8e00ff */
[----:B------:R-:W-:-:S07]  /*25a120*/  IMAD.U32 R49, RZ, RZ, UR5 ;  /* 0x00000005ff317e24 */ /* 0x000fce000f8e00ff */
.L_x_13802:
        /* <DEDUP_REMOVED lines=20> */
.L_x_13801:
        /* <DEDUP_REMOVED lines=8> */
.L_x_13804:
        /* <DEDUP_REMOVED lines=20> */
.L_x_13803:
[----:B------:R-:W0:Y:S01]  /*25a430*/  LDCU.64 UR4, c[0x0][0x3c8] ;  /* 0x00007900ff0477ac */ /* 0x000e220008000a00 */
[----:B------:R-:W-:Y:S01]  /*25a440*/  BSSY.RECONVERGENT B1, `(.L_x_13805) ;  /* 0x0000018000017945 */ /* 0x000fe20003800200 */
[----:B------:R-:W-:Y:S02]  /*25a450*/  IMAD.MOV.U32 R44, RZ, RZ, RZ ;  /* 0x000000ffff2c7224 */ /* 0x000fe400078e00ff */
[----:B------:R-:W-:Y:S02]  /*25a460*/  IMAD.MOV.U32 R53, RZ, RZ, RZ ;  /* 0x000000ffff357224 */ /* 0x000fe400078e00ff */
[----:B0-----:R-:W-:Y:S02]  /*25a470*/  IMAD.U32 R52, RZ, RZ, UR4 ;  /* 0x00000004ff347e24 */ /* 0x001fe4000f8e00ff */
[----:B------:R-:W-:-:S07]  /*25a480*/  IMAD.U32 R51, RZ, RZ, UR5 ;  /* 0x00000005ff337e24 */ /* 0x000fce000f8e00ff */
.L_x_13806:
        /* <DEDUP_REMOVED lines=20> */
.L_x_13805:
        /* <DEDUP_REMOVED lines=8> */
.L_x_13808:
        /* <DEDUP_REMOVED lines=20> */
.L_x_13807:
[----:B------:R-:W0:Y:S01]  /*25a790*/  LDCU.64 UR4, c[0x0][0x3c8] ;  /* 0x00007900ff0477ac */ /* 0x000e220008000a00 */
[----:B------:R-:W-:Y:S01]  /*25a7a0*/  BSSY.RECONVERGENT B1, `(.L_x_13809) ;  /* 0x0000018000017945 */ /* 0x000fe20003800200 */
[----:B------:R-:W-:Y:S02]  /*25a7b0*/  IMAD.MOV.U32 R46, RZ, RZ, RZ ;  /* 0x000000ffff2e7224 */ /* 0x000fe400078e00ff */
[----:B------:R-:W-:Y:S02]  /*25a7c0*/  IMAD.MOV.U32 R54, RZ, RZ, RZ ;  /* 0x000000ffff367224 */ /* 0x000fe400078e00ff */
[----:B0-----:R-:W-:Y:S02]  /*25a7d0*/  IMAD.U32 R52, RZ, RZ, UR4 ;  /* 0x00000004ff347e24 */ /* 0x001fe4000f8e00ff */
[----:B------:R-:W-:-:S07]  /*25a7e0*/  IMAD.U32 R53, RZ, RZ, UR5 ;  /* 0x00000005ff357e24 */ /* 0x000fce000f8e00ff */
.L_x_13810:
        /* <DEDUP_REMOVED lines=20> */
.L_x_13809:
        /* <DEDUP_REMOVED lines=8> */
.L_x_13812:
        /* <DEDUP_REMOVED lines=20> */
.L_x_13811:
[----:B------:R-:W0:Y:S01]  /*25aaf0*/  LDCU.64 UR4, c[0x0][0x3c8] ;  /* 0x00007900ff0477ac */ /* 0x000e220008000a00 */
[----:B------:R-:W-:Y:S01]  /*25ab00*/  BSSY.RECONVERGENT B1, `(.L_x_13813) ;  /* 0x0000018000017945 */ /* 0x000fe20003800200 */
[----:B------:R-:W-:Y:S02]  /*25ab10*/  IMAD.MOV.U32 R56, RZ, RZ, RZ ;  /* 0x000000ffff387224 */ /* 0x000fe400078e00ff */
[----:B------:R-:W-:Y:S02]  /*25ab20*/  IMAD.MOV.U32 R55, RZ, RZ, RZ ;  /* 0x000000ffff377224 */ /* 0x000fe400078e00ff */
[----:B0-----:R-:W-:Y:S02]  /*25ab30*/  IMAD.U32 R53, RZ, RZ, UR4 ;  /* 0x00000004ff357e24 */ /* 0x001fe4000f8e00ff */
[----:B------:R-:W-:-:S07]  /*25ab40*/  IMAD.U32 R54, RZ, RZ, UR5 ;  /* 0x00000005ff367e24 */ /* 0x000fce000f8e00ff */
.L_x_13814:
        /* <DEDUP_REMOVED lines=20> */
.L_x_13813:
        /* <DEDUP_REMOVED lines=9> */
.L_x_13816:
        /* <DEDUP_REMOVED lines=20> */
.L_x_13815:
[----:B------:R-:W0:Y:S01]  /*25ae60*/  LDCU.64 UR4, c[0x0][0x3c8] ;  /* 0x00007900ff0477ac */ /* 0x000e220008000a00 */
[----:B------:R-:W-:Y:S01]  /*25ae70*/  BSSY.RECONVERGENT B1, `(.L_x_13817) ;  /* 0x0000018000017945 */ /* 0x000fe20003800200 */
[----:B------:R-:W-:Y:S02]  /*25ae80*/  IMAD.MOV.U32 R46, RZ, RZ, RZ ;  /* 0x000000ffff2e7224 */ /* 0x000fe400078e00ff */
[----:B------:R-:W-:Y:S02]  /*25ae90*/  IMAD.MOV.U32 R55, RZ, RZ, RZ ;  /* 0x000000ffff377224 */ /* 0x000fe400078e00ff */
[----:B0-----:R-:W-:Y:S02]  /*25aea0*/  IMAD.U32 R54, RZ, RZ, UR4 ;  /* 0x00000004ff367e24 */ /* 0x001fe4000f8e00ff */
[----:B------:R-:W-:-:S07]  /*25aeb0*/  IMAD.U32 R53, RZ, RZ, UR5 ;  /* 0x00000005ff357e24 */ /* 0x000fce000f8e00ff */
.L_x_13818:
        /* <DEDUP_REMOVED lines=20> */
.L_x_13817:
[----:B------:R-:W0:Y:S01]  /*25b000*/  LDCU.64 UR4, c[0x0][0x3c8] ;  /* 0x00007900ff0477ac */ /* 0x000e220008000a00 */
[----:B------:R-:W-:Y:S01]  /*25b010*/  BSSY.RECONVERGENT B1, `(.L_x_13819) ;  /* 0x0000018000017945 */ /* 0x000fe20003800200 */
[----:B------:R-:W-:Y:S02]  /*25b020*/  IMAD.MOV.U32 R13, RZ, RZ, RZ ;  /* 0x000000ffff0d7224 */ /* 0x000fe400078e00ff */
[----:B------:R-:W-:Y:S02]  /*25b030*/  IMAD.MOV.U32 R56, RZ, RZ, RZ ;  /* 0x000000ffff387224 */ /* 0x000fe400078e00ff */
[----:B0-----:R-:W-:Y:S02]  /*25b040*/  IMAD.U32 R54, RZ, RZ, UR4 ;  /* 0x00000004ff367e24 */ /* 0x001fe4000f8e00ff */
[----:B------:R-:W-:-:S07]  /*25b050*/  IMAD.U32 R55, RZ, RZ, UR5 ;  /* 0x00000005ff377e24 */ /* 0x000fce000f8e00ff */
.L_x_13820:
        /* <DEDUP_REMOVED lines=20> */
.L_x_13819:
[----:B------:R-:W0:Y:S01]  /*25b1a0*/  LDCU.64 UR4, c[0x0][0x3c8] ;  /* 0x00007900ff0477ac */ /* 0x000e220008000a00 */
[----:B------:R-:W-:Y:S01]  /*25b1b0*/  BSSY.RECONVERGENT B1, `(.L_x_13821) ;  /* 0x0000018000017945 */ /* 0x000fe20003800200 */
[----:B------:R-:W-:Y:S02]  /*25b1c0*/  IMAD.MOV.U32 R45, RZ, RZ, RZ ;  /* 0x000000ffff2d7224 */ /* 0x000fe400078e00ff */
[----:B------:R-:W-:Y:S02]  /*25b1d0*/  IMAD.MOV.U32 R56, RZ, RZ, RZ ;  /* 0x000000ffff387224 */ /* 0x000fe400078e00ff */
[----:B0-----:R-:W-:Y:S02]  /*25b1e0*/  IMAD.U32 R54, RZ, RZ, UR4 ;  /* 0x00000004ff367e24 */ /* 0x001fe4000f8e00ff */
[----:B------:R-:W-:-:S07]  /*25b1f0*/  IMAD.U32 R55, RZ, RZ, UR5 ;  /* 0x00000005ff377e24 */ /* 0x000fce000f8e00ff */
.L_x_13822:
        /* <DEDUP_REMOVED lines=20> */
.L_x_13821:
[----:B------:R-:W0:Y:S01]  /*25b340*/  LDCU.64 UR4, c[0x0][0x3c8] ;  /* 0x00007900ff0477ac */ /* 0x000e220008000a00 */
[----:B------:R-:W-:Y:S01]  /*25b350*/  BSSY.RECONVERGENT B1, `(.L_x_13823) ;  /* 0x0000018000017945 */ /* 0x000fe20003800200 */
[----:B------:R-:W-:Y:S02]  /*25b360*/  IMAD.MOV.U32 R46, RZ, RZ, RZ ;  /* 0x000000ffff2e7224 */ /* 0x000fe400078e00ff */
[----:B------:R-:W-:Y:S02]  /*25b370*/  IMAD.MOV.U32 R57, RZ, RZ, RZ ;  /* 0x000000ffff397224 */ /* 0x000fe400078e00ff */
[----:B0-----:R-:W-:Y:S02]  /*25b380*/  IMAD.U32 R54, RZ, RZ, UR4 ;  /* 0x00000004ff367e24 */ /* 0x001fe4000f8e00ff */
[----:B------:R-:W-:-:S07]  /*25b390*/  IMAD.U32 R55, RZ, RZ, UR5 ;  /* 0x00000005ff377e24 */ /* 0x000fce000f8e00ff */
.L_x_13824:
        /* <DEDUP_REMOVED lines=20> */
.L_x_13823:
[----:B------:R-:W0:Y:S01]  /*25b4e0*/  LDCU.64 UR4, c[0x0][0x3c8] ;  /* 0x00007900ff0477ac */ /* 0x000e220008000a00 */
[----:B------:R-:W-:Y:S01]  /*25b4f0*/  BSSY.RECONVERGENT B1, `(.L_x_13825) ;  /* 0x0000018000017945 */ /* 0x000fe20003800200 */
[----:B------:R-:W-:Y:S02]  /*25b500*/  IMAD.MOV.U32 R13, RZ, RZ, RZ ;  /* 0x000000ffff0d7224 */ /* 0x000fe400078e00ff */
[----:B------:R-:W-:Y:S02]  /*25b510*/  IMAD.MOV.U32 R56, RZ, RZ, RZ ;  /* 0x000000ffff387224 */ /* 0x000fe400078e00ff */
[----:B0-----:R-:W-:Y:S02]  /*25b520*/  IMAD.U32 R54, RZ, RZ, UR4 ;  /* 0x00000004ff367e24 */ /* 0x001fe4000f8e00ff */
[----:B------:R-:W-:-:S07]  /*25b530*/  IMAD.U32 R55, RZ, RZ, UR5 ;  /* 0x00000005ff377e24 */ /* 0x000fce000f8e00ff */
.L_x_13826:
        /* <DEDUP_REMOVED lines=20> */
.L_x_13825:
[----:B------:R-:W0:Y:S01]  /*25b680*/  LDCU.64 UR4, c[0x0][0x3c8] ;  /* 0x00007900ff0477ac */ /* 0x000e220008000a00 */
[----:B------:R-:W-:Y:S01]  /*25b690*/  BSSY.RECONVERGENT B1, `(.L_x_13827) ;  /* 0x0000018000017945 */ /* 0x000fe20003800200 */
[----:B------:R-:W-:Y:S02]  /*25b6a0*/  IMAD.MOV.U32 R45, RZ, RZ, RZ ;  /* 0x000000ffff2d7224 */ /* 0x000fe400078e00ff */
[----:B------:R-:W-:Y:S02]  /*25b6b0*/  IMAD.MOV.U32 R56, RZ, RZ, RZ ;  /* 0x000000ffff387224 */ /* 0x000fe400078e00ff */
[----:B0-----:R-:W-:Y:S02]  /*25b6c0*/  IMAD.U32 R54, RZ, RZ, UR4 ;  /* 0x00000004ff367e24 */ /* 0x001fe4000f8e00ff */
[----:B------:R-:W-:-:S07]  /*25b6d0*/  IMAD.U32 R55, RZ, RZ, UR5 ;  /* 0x00000005ff377e24 */ /* 0x000fce000f8e00ff */
.L_x_13828:
        /* <DEDUP_REMOVED lines=20> */
.L_x_13827:
[----:B------:R-:W0:Y:S01]  /*25b820*/  LDCU.64 UR4, c[0x0][0x3c8] ;  /* 0x00007900ff0477ac */ /* 0x000e220008000a00 */
[----:B------:R-:W-:Y:S01]  /*25b830*/  BSSY.RECONVERGENT B1, `(.L_x_13829) ;  /* 0x0000018000017945 */ /* 0x000fe20003800200 */
[----:B------:R-:W-:Y:S02]  /*25b840*/  IMAD.MOV.U32 R46, RZ, RZ, RZ ;  /* 0x000000ffff2e7224 */ /* 0x000fe400078e00ff */
[----:B------:R-:W-:Y:S02]  /*25b850*/  IMAD.MOV.U32 R57, RZ, RZ, RZ ;  /* 0x000000ffff397224 */ /* 0x000fe400078e00ff */
[----:B0-----:R-:W-:Y:S02]  /*25b860*/  IMAD.U32 R54, RZ, RZ, UR4 ;  /* 0x00000004ff367e24 */ /* 0x001fe4000f8e00ff */
[----:B------:R-:W-:-:S07]  /*25b870*/  IMAD.U32 R55, RZ, RZ, UR5 ;  /* 0x00000005ff377e24 */ /* 0x000fce000f8e00ff */
.L_x_13830:
        /* <DEDUP_REMOVED lines=20> */
.L_x_13829:
[----:B------:R-:W0:Y:S01]  /*25b9c0*/  LDCU.64 UR4, c[0x0][0x3c8] ;  /* 0x00007900ff0477ac */ /* 0x000e220008000a00 */
[----:B------:R-:W-:Y:S01]  /*25b9d0*/  BSSY.RECONVERGENT B1, `(.L_x_13831) ;  /* 0x0000018000017945 */ /* 0x000fe20003800200 */
[----:B------:R-:W-:Y:S02]  /*25b9e0*/  IMAD.MOV.U32 R13, RZ, RZ, RZ ;  /* 0x000000ffff0d7224 */ /* 0x000fe400078e00ff */
[----:B------:R-:W-:Y:S02]  /*25b9f0*/  IMAD.MOV.U32 R56, RZ, RZ, RZ ;  /* 0x000000ffff387224 */ /* 0x000fe400078e00ff */
[----:B0-----:R-:W-:Y:S02]  /*25ba00*/  IMAD.U32 R54, RZ, RZ, UR4 ;  /* 0x00000004ff367e24 */ /* 0x001fe4000f8e00ff */
[----:B------:R-:W-:-:S07]  /*25ba10*/  IMAD.U32 R55, RZ, RZ, UR5 ;  /* 0x00000005ff377e24 */ /* 0x000fce000f8e00ff */
.L_x_13832:
        /* <DEDUP_REMOVED lines=20> */
.L_x_13831:
[----:B------:R-:W0:Y:S01]  /*25bb60*/  LDCU.64 UR4, c[0x0][0x3c8] ;  /* 0x00007900ff0477ac */ /* 0x000e220008000a00 */
[----:B------:R-:W-:Y:S01]  /*25bb70*/  BSSY.RECONVERGENT B1, `(.L_x_13833) ;  /* 0x0000018000017945 */ /* 0x000fe20003800200 */
[----:B------:R-:W-:Y:S02]  /*25bb80*/  IMAD.MOV.U32 R45, RZ, RZ, RZ ;  /* 0x000000ffff2d7224 */ /* 0x000fe400078e00ff */
[----:B------:R-:W-:Y:S02]  /*25bb90*/  IMAD.MOV.U32 R56, RZ, RZ, RZ ;  /* 0x000000ffff387224 */ /* 0x000fe400078e00ff */
[----:B0-----:R-:W-:Y:S02]  /*25bba0*/  IMAD.U32 R54, RZ, RZ, UR4 ;  /* 0x00000004ff367e24 */ /* 0x001fe4000f8e00ff */
[----:B------:R-:W-:-:S07]  /*25bbb0*/  IMAD.U32 R55, RZ, RZ, UR5 ;  /* 0x00000005ff377e24 */ /* 0x000fce000f8e00ff */
.L_x_13834:
        /* <DEDUP_REMOVED lines=20> */
.L_x_13833:
[----:B------:R-:W0:Y:S01]  /*25bd00*/  LDCU.64 UR4, c[0x0][0x3c8] ;  /* 0x00007900ff0477ac */ /* 0x000e220008000a00 */
[----:B------:R-:W-:Y:S01]  /*25bd10*/  BSSY.RECONVERGENT B1, `(.L_x_13835) ;  /* 0x0000018000017945 */ /* 0x000fe20003800200 */
[----:B------:R-:W-:Y:S02]  /*25bd20*/  IMAD.MOV.U32 R46, RZ, RZ, RZ ;  /* 0x000000ffff2e7224 */ /* 0x000fe400078e00ff */
[----:B------:R-:W-:Y:S02]  /*25bd30*/  IMAD.MOV.U32 R57, RZ, RZ, RZ ;  /* 0x000000ffff397224 */ /* 0x000fe400078e00ff */
[----:B0-----:R-:W-:Y:S02]  /*25bd40*/  IMAD.U32 R54, RZ, RZ, UR4 ;  /* 0x00000004ff367e24 */ /* 0x001fe4000f8e00ff */
[----:B------:R-:W-:-:S07]  /*25bd50*/  IMAD.U32 R55, RZ, RZ, UR5 ;  /* 0x00000005ff377e24 */ /* 0x000fce000f8e00ff */
.L_x_13836:
        /* <DEDUP_REMOVED lines=20> */
.L_x_13835:
[----:B------:R-:W0:Y:S01]  /*25bea0*/  LDCU.64 UR4, c[0x0][0x3c8] ;  /* 0x00007900ff0477ac */ /* 0x000e220008000a00 */
[----:B------:R-:W-:Y:S01]  /*25beb0*/  BSSY.RECONVERGENT B1, `(.L_x_13837) ;  /* 0x0000018000017945 */ /* 0x000fe20003800200 */
[----:B------:R-:W-:Y:S02]  /*25bec0*/  IMAD.MOV.U32 R13, RZ, RZ, RZ ;  /* 0x000000ffff0d7224 */ /* 0x000fe400078e00ff */
[----:B------:R-:W-:Y:S02]  /*25bed0*/  IMAD.MOV.U32 R56, RZ, RZ, RZ ;  /* 0x000000ffff387224 */ /* 0x000fe400078e00ff */
[----:B0-----:R-:W-:Y:S02]  /*25bee0*/  IMAD.U32 R54, RZ, RZ, UR4 ;  /* 0x00000004ff367e24 */ /* 0x001fe4000f8e00ff */
[----:B------:R-:W-:-:S07]  /*25bef0*/  IMAD.U32 R55, RZ, RZ, UR5 ;  /* 0x00000005ff377e24 */ /* 0x000fce000f8e00ff */
.L_x_13838:
        /* <DEDUP_REMOVED lines=20> */
.L_x_13837:
[----:B------:R-:W0:Y:S01]  /*25c040*/  LDCU.64 UR4, c[0x0][0x3c8] ;  /* 0x00007900ff0477ac */ /* 0x000e220008000a00 */
[----:B------:R-:W-:Y:S01]  /*25c050*/  BSSY.RECONVERGENT B1, `(.L_x_13839) ;  /* 0x0000018000017945 */ /* 0x000fe20003800200 */
[----:B------:R-:W-:Y:S02]  /*25c060*/  IMAD.MOV.U32 R45, RZ, RZ, RZ ;  /* 0x000000ffff2d7224 */ /* 0x000fe400078e00ff */
[----:B------:R-:W-:Y:S02]  /*25c070*/  IMAD.MOV.U32 R56, RZ, RZ, RZ ;  /* 0x000000ffff387224 */ /* 0x000fe400078e00ff */
[----:B0-----:R-:W-:Y:S02]  /*25c080*/  IMAD.U32 R54, RZ, RZ, UR4 ;  /* 0x00000004ff367e24 */ /* 0x001fe4000f8e00ff */
[----:B------:R-:W-:-:S07]  /*25c090*/  IMAD.U32 R55, RZ, RZ, UR5 ;  /* 0x00000005ff377e24 */ /* 0x000fce000f8e00ff */
.L_x_13840:
        /* <DEDUP_REMOVED lines=20> */
.L_x_13839:
[----:B------:R-:W0:Y:S01]  /*25c1e0*/  LDCU.64 UR4, c[0x0][0x3c8] ;  /* 0x00007900ff0477ac */ /* 0x000e220008000a00 */
[----:B------:R-:W-:Y:S01]  /*25c1f0*/  BSSY.RECONVERGENT B1, `(.L_x_13841) ;  /* 0x0000018000017945 */ /* 0x000fe20003800200 */
[----:B------:R-:W-:Y:S02]  /*25c200*/  IMAD.MOV.U32 R46, RZ, RZ, RZ ;  /* 0x000000ffff2e7224 */ /* 0x000fe400078e00ff */
[----:B------:R-:W-:Y:S02]  /*25c210*/  IMAD.MOV.U32 R57, RZ, RZ, RZ ;  /* 0x000000ffff397224 */ /* 0x000fe400078e00ff */
[----:B0-----:R-:W-:Y:S02]  /*25c220*/  IMAD.U32 R54, RZ, RZ, UR4 ;  /* 0x00000004ff367e24 */ /* 0x001fe4000f8e00ff */
[----:B------:R-:W-:-:S07]  /*25c230*/  IMAD.U32 R55, RZ, RZ, UR5 ;  /* 0x00000005ff377e24 */ /* 0x000fce000f8e00ff */
.L_x_13842:
        /* <DEDUP_REMOVED lines=20> */
.L_x_13841:
[----:B------:R-:W0:Y:S01]  /*25c380*/  LDCU.64 UR4, c[0x0][0x3c8] ;  /* 0x00007900ff0477ac */ /* 0x000e220008000a00 */
[----:B------:R-:W-:Y:S01]  /*25c390*/  BSSY.RECONVERGENT B1, `(.L_x_13843) ;  /* 0x0000018000017945 */ /* 0x000fe20003800200 */
[----:B------:R-:W-:Y:S02]  /*25c3a0*/  IMAD.MOV.U32 R13, RZ, RZ, RZ ;  /* 0x000000ffff0d7224 */ /* 0x000fe400078e00ff */
[----:B------:R-:W-:Y:S02]  /*25c3b0*/  IMAD.MOV.U32 R56, RZ, RZ, RZ ;  /* 0x000000ffff387224 */ /* 0x000fe400078e00ff */
[----:B0-----:R-:W-:Y:S02]  /*25c3c0*/  IMAD.U32 R54, RZ, RZ, UR4 ;  /* 0x00000004ff367e24 */ /* 0x001fe4000f8e00ff */
[----:B------:R-:W-:-:S07]  /*25c3d0*/  IMAD.U32 R55, RZ, RZ, UR5 ;  /* 0x00000005ff377e24 */ /* 0x000fce000f8e00ff */
.L_x_13844:
        /* <DEDUP_REMOVED lines=20> */
.L_x_13843:
[----:B------:R-:W0:Y:S01]  /*25c520*/  LDCU.64 UR4, c[0x0][0x3c8] ;  /* 0x00007900ff0477ac */ /* 0x000e220008000a00 */
[----:B------:R-:W-:Y:S01]  /*25c530*/  BSSY.RECONVERGENT B1, `(.L_x_13845) ;  /* 0x0000018000017945 */ /* 0x000fe20003800200 */
[----:B------:R-:W-:Y:S02]  /*25c540*/  IMAD.MOV.U32 R45, RZ, RZ, RZ ;  /* 0x000000ffff2d7224 */ /* 0x000fe400078e00ff */
[----:B------:R-:W-:Y:S02]  /*25c550*/  IMAD.MOV.U32 R56, RZ, RZ, RZ ;  /* 0x000000ffff387224 */ /* 0x000fe400078e00ff */
[----:B0-----:R-:W-:Y:S02]  /*25c560*/  IMAD.U32 R54, RZ, RZ, UR4 ;  /* 0x00000004ff367e24 */ /* 0x001fe4000f8e00ff */
[----:B------:R-:W-:-:S07]  /*25c570*/  IMAD.U32 R55, RZ, RZ, UR5 ;  /* 0x00000005ff377e24 */ /* 0x000fce000f8e00ff */
.L_x_13846:
        /* <DEDUP_REMOVED lines=20> */
.L_x_13845:
[----:B------:R-:W0:Y:S01]  /*25c6c0*/  LDCU.64 UR4, c[0x0][0x3c8] ;  /* 0x00007900ff0477ac */ /* 0x000e220008000a00 */
[----:B------:R-:W-:Y:S01]  /*25c6d0*/  BSSY.RECONVERGENT B1, `(.L_x_13847) ;  /* 0x0000018000017945 */ /* 0x000fe20003800200 */
[----:B------:R-:W-:Y:S02]  /*25c6e0*/  IMAD.MOV.U32 R46, RZ, RZ, RZ ;  /* 0x000000ffff2e7224 */ /* 0x000fe400078e00ff */
[----:B------:R-:W-:Y:S02]  /*25c6f0*/  IMAD.MOV.U32 R57, RZ, RZ, RZ ;  /* 0x000000ffff397224 */ /* 0x000fe400078e00ff */
[----:B0-----:R-:W-:Y:S02]  /*25c700*/  IMAD.U32 R54, RZ, RZ, UR4 ;  /* 0x00000004ff367e24 */ /* 0x001fe4000f8e00ff */
[----:B------:R-:W-:-:S07]  /*25c710*/  IMAD.U32 R55, RZ, RZ, UR5 ;  /* 0x00000005ff377e24 */ /* 0x000fce000f8e00ff */
.L_x_13848:
        /* <DEDUP_REMOVED lines=20> */
.L_x_13847:
[----:B------:R-:W0:Y:S01]  /*25c860*/  LDCU.64 UR4, c[0x0][0x3c8] ;  /* 0x00007900ff0477ac */ /* 0x000e220008000a00 */
[----:B------:R-:W-:Y:S01]  /*25c870*/  BSSY.RECONVERGENT B1, `(.L_x_13849) ;  /* 0x0000018000017945 */ /* 0x000fe20003800200 */
[----:B------:R-:W-:Y:S02]  /*25c880*/  IMAD.MOV.U32 R13, RZ, RZ, RZ ;  /* 0x000000ffff0d7224 */ /* 0x000fe400078e00ff */
[----:B------:R-:W-:Y:S02]  /*25c890*/  IMAD.MOV.U32 R56, RZ, RZ, RZ ;  /* 0x000000ffff387224 */ /* 0x000fe400078e00ff */
[----:B0-----:R-:W-:Y:S02]  /*25c8a0*/  IMAD.U32 R54, RZ, RZ, UR4 ;  /* 0x00000004ff367e24 */ /* 0x001fe4000f8e00ff */
[----:B------:R-:W-:-:S07]  /*25c8b0*/  IMAD.U32 R55, RZ, RZ, UR5 ;  /* 0x00000005ff377e24 */ /* 0x000fce000f8e00ff */
.L_x_13850:
        /* <DEDUP_REMOVED lines=20> */
.L_x_13849:
[----:B------:R-:W0:Y:S01]  /*25ca00*/  LDCU.64 UR4, c[0x0][0x3c8] ;  /* 0x00007900ff0477ac */ /* 0x000e220008000a00 */
[----:B------:R-:W-:Y:S01]  /*25ca10*/  BSSY.RECONVERGENT B1, `(.L_x_13851) ;  /* 0x0000018000017945 */ /* 0x000fe20003800200 */
[----:B------:R-:W-:Y:S02]  /*25ca20*/  IMAD.MOV.U32 R45, RZ, RZ, RZ ;  /* 0x000000ffff2d7224 */ /* 0x000fe400078e00ff */
[----:B------:R-:W-:Y:S02]  /*25ca30*/  IMAD.MOV.U32 R56, RZ, RZ, RZ ;  /* 0x000000ffff387224 */ /* 0x000fe400078e00ff */
[----:B0-----:R-:W-:Y:S02]  /*25ca40*/  IMAD.U32 R54, RZ, RZ, UR4 ;  /* 0x00000004ff367e24 */ /* 0x001fe4000f8e00ff */
[----:B------:R-:W-:-:S07]  /*25ca50*/  IMAD.U32 R55, RZ, RZ, UR5 ;  /* 0x00000005ff377e24 */ /* 0x000fce000f8e00ff */
.L_x_13852:
        /* <DEDUP_REMOVED lines=20> */
.L_x_13851:
[----:B------:R-:W0:Y:S01]  /*25cba0*/  LDCU.64 UR4, c[0x0][0x3c8] ;  /* 0x00007900ff0477ac */ /* 0x000e220008000a00 */
[----:B------:R-:W-:Y:S01]  /*25cbb0*/  BSSY.RECONVERGENT B1, `(.L_x_13853) ;  /* 0x0000018000017945 */ /* 0x000fe20003800200 */
[----:B------:R-:W-:Y:S02]  /*25cbc0*/  IMAD.MOV.U32 R56, RZ, RZ, RZ ;  /* 0x000000ffff387224 */ /* 0x000fe400078e00ff */
[----:B------:R-:W-:Y:S02]  /*25cbd0*/  IMAD.MOV.U32 R55, RZ, RZ, RZ ;  /* 0x000000ffff377224 */ /* 0x000fe400078e00ff */
[----:B0-----:R-:W-:Y:S02]  /*25cbe0*/  IMAD.U32 R53, RZ, RZ, UR4 ;  /* 0x00000004ff357e24 */ /* 0x001fe4000f8e00ff */
[----:B------:R-:W-:-:S07]  /*25cbf0*/  IMAD.U32 R54, RZ, RZ, UR5 ;  /* 0x00000005ff367e24 */ /* 0x000fce000f8e00ff */
.L_x_13854:
        /* <DEDUP_REMOVED lines=20> */
.L_x_13853:
        /* <DEDUP_REMOVED lines=9> */
.L_x_13856:
        /* <DEDUP_REMOVED lines=20> */
.L_x_13855:
[----:B------:R-:W0:Y:S01]  /*25cf10*/  LDCU.64 UR4, c[0x0][0x3c8] ;  /* 0x00007900ff0477ac */ /* 0x000e220008000a00 */
[----:B------:R-:W-:Y:S01]  /*25cf20*/  BSSY.RECONVERGENT B1, `(.L_x_13857) ;  /* 0x0000018000017945 */ /* 0x000fe20003800200 */
[----:B------:R-:W-:Y:S02]  /*25cf30*/  IMAD.MOV.U32 R46, RZ, RZ, RZ ;  /* 0x000000ffff2e7224 */ /* 0x000fe400078e00ff */
[----:B------:R-:W-:Y:S02]  /*25cf40*/  IMAD.MOV.U32 R55, RZ, RZ, RZ ;  /* 0x000000ffff377224 */ /* 0x000fe400078e00ff */
[----:B0-----:R-:W-:Y:S02]  /*25cf50*/  IMAD.U32 R53, RZ, RZ, UR4 ;  /* 0x00000004ff357e24 */ /* 0x001fe4000f8e00ff */
[----:B------:R-:W-:-:S07]  /*25cf60*/  IMAD.U32 R54, RZ, RZ, UR5 ;  /* 0x00000005ff367e24 */ /* 0x000fce000f8e00ff */
.L_x_13858:
        /* <DEDUP_REMOVED lines=20> */
.L_x_13857:
[----:B------:R-:W0:Y:S01]  /*25d0b0*/  LDCU.64 UR4, c[0x0][0x3c8] ;  /* 0x00007900ff0477ac */ /* 0x000e220008000a00 */
[----:B------:R-:W-:Y:S01]  /*25d0c0*/  BSSY.RECONVERGENT B1, `(.L_x_13859) ;  /* 0x0000018000017945 */ /* 0x000fe20003800200 */
[----:B------:R-:W-:Y:S02]  /*25d0d0*/  IMAD.MOV.U32 R12, RZ, RZ, RZ ;  /* 0x000000ffff0c7224 */ /* 0x000fe400078e00ff */
[----:B------:R-:W-:Y:S02]  /*25d0e0*/  IMAD.MOV.U32 R57, RZ, RZ, RZ ;  /* 0x000000ffff397224 */ /* 0x000fe400078e00ff */
[----:B0-----:R-:W-:Y:S02]  /*25d0f0*/  IMAD.U32 R54, RZ, RZ, UR4 ;  /* 0x00000004ff367e24 */ /* 0x001fe4000f8e00ff */
[----:B------:R-:W-:-:S07]  /*25d100*/  IMAD.U32 R55, RZ, RZ, UR5 ;  /* 0x00000005ff377e24 */ /* 0x000fce000f8e00ff */
.L_x_13860:
        /* <DEDUP_REMOVED lines=20> */
.L_x_13859:
[----:B------:R-:W0:Y:S01]  /*25d250*/  LDCU.64 UR4, c[0x0][0x3c8] ;  /* 0x00007900ff0477ac */ /* 0x000e220008000a00 */
[----:B------:R-:W-:Y:S01]  /*25d260*/  BSSY.RECONVERGENT B1, `(.L_x_13861) ;  /* 0x0000018000017945 */ /* 0x000fe20003800200 */
[----:B------:R-:W-:Y:S02]  /*25d270*/  IMAD.MOV.U32 R15, RZ, RZ, RZ ;  /* 0x000000ffff0f7224 */ /* 0x000fe400078e00ff */
[----:B------:R-:W-:Y:S02]  /*25d280*/  IMAD.MOV.U32 R56, RZ, RZ, RZ ;  /* 0x000000ffff387224 */ /* 0x000fe400078e00ff */
[----:B0-----:R-:W-:Y:S02]  /*25d290*/  IMAD.U32 R54, RZ, RZ, UR4 ;  /* 0x00000004ff367e24 */ /* 0x001fe4000f8e00ff */
[----:B------:R-:W-:-:S07]  /*25d2a0*/  IMAD.U32 R55, RZ, RZ, UR5 ;  /* 0x00000005ff377e24 */ /* 0x000fce000f8e00ff */
.L_x_13862:
        /* <DEDUP_REMOVED lines=20> */
.L_x_13861:
[----:B------:R-:W0:Y:S01]  /*25d3f0*/  LDCU.64 UR4, c[0x0][0x3c8] ;  /* 0x00007900ff0477ac */ /* 0x000e220008000a00 */
[----:B------:R-:W-:Y:S01]  /*25d400*/  BSSY.RECONVERGENT B1, `(.L_x_13863) ;  /* 0x0000018000017945 */ /* 0x000fe20003800200 */
[----:B------:R-:W-:Y:S02]  /*25d410*/  IMAD.MOV.U32 R46, RZ, RZ, RZ ;  /* 0x000000ffff2e7224 */ /* 0x000fe400078e00ff */
[----:B------:R-:W-:Y:S02]  /*25d420*/  IMAD.MOV.U32 R57, RZ, RZ, RZ ;  /* 0x000000ffff397224 */ /* 0x000fe400078e00ff */
[----:B0-----:R-:W-:Y:S02]  /*25d430*/  IMAD.U32 R54, RZ, RZ, UR4 ;  /* 0x00000004ff367e24 */ /* 0x001fe4000f8e00ff */
[----:B------:R-:W-:-:S07]  /*25d440*/  IMAD.U32 R55, RZ, RZ, UR5 ;  /* 0x00000005ff377e24 */ /* 0x000fce000f8e00ff */
.L_x_13864:
        /* <DEDUP_REMOVED lines=20> */
.L_x_13863:
[----:B------:R-:W0:Y:S01]  /*25d590*/  LDCU.64 UR4, c[0x0][0x3c8] ;  /* 0x00007900ff0477ac */ /* 0x000e220008000a00 */
[----:B------:R-:W-:Y:S01]  /*25d5a0*/  BSSY.RECONVERGENT B1, `(.L_x_13865) ;  /* 0x0000018000017945 */ /* 0x000fe20003800200 */
[----:B------:R-:W-:Y:S02]  /*25d5b0*/  IMAD.MOV.U32 R12, RZ, RZ, RZ ;  /* 0x000000ffff0c7224 */ /* 0x000fe400078e00ff */
[----:B------:R-:W-:Y:S02]  /*25d5c0*/  IMAD.MOV.U32 R57, RZ, RZ, RZ ;  /* 0x000000ffff397224 */ /* 0x000fe400078e00ff */
[----:B0-----:R-:W-:Y:S02]  /*25d5d0*/  IMAD.U32 R54, RZ, RZ, UR4 ;  /* 0x00000004ff367e24 */ /* 0x001fe4000f8e00ff */
[----:B------:R-:W-:-:S07]  /*25d5e0*/  IMAD.U32 R55, RZ, RZ, UR5 ;  /* 0x00000005ff377e24 */ /* 0x000fce000f8e00ff */
.L_x_13866:
        /* <DEDUP_REMOVED lines=20> */
.L_x_13865:
[----:B------:R-:W0:Y:S01]  /*25d730*/  LDCU.64 UR4, c[0x0][0x3c8] ;  /* 0x00007900ff0477ac */ /* 0x000e220008000a00 */
[----:B------:R-:W-:Y:S01]  /*25d740*/  BSSY.RECONVERGENT B1, `(.L_x_13867) ;  /* 0x0000018000017945 */ /* 0x000fe20003800200 */
[----:B------:R-:W-:Y:S02]  /*25d750*/  IMAD.MOV.U32 R15, RZ, RZ, RZ ;  /* 0x000000ffff0f7224 */ /* 0x000fe400078e00ff */
[----:B------:R-:W-:Y:S02]  /*25d760*/  IMAD.MOV.U32 R56, RZ, RZ, RZ ;  /* 0x000000ffff387224 */ /* 0x000fe400078e00ff */
[----:B0-----:R-:W-:Y:S02]  /*25d770*/  IMAD.U32 R54, RZ, RZ, UR4 ;  /* 0x00000004ff367e24 */ /* 0x001fe4000f8e00ff */
[----:B------:R-:W-:-:S07]  /*25d780*/  IMAD.U32 R55, RZ, RZ, UR5 ;  /* 0x00000005ff377e24 */ /* 0x000fce000f8e00ff */
.L_x_13868:
        /* <DEDUP_REMOVED lines=20> */
.L_x_13867:
[----:B------:R-:W0:Y:S01]  /*25d8d0*/  LDCU.64 UR4, c[0x0][0x3c8] ;  /* 0x00007900ff0477ac */ /* 0x000e220008000a00 */
[----:B------:R-:W-:Y:S01]  /*25d8e0*/  BSSY.RECONVERGENT B1, `(.L_x_13869) ;  /* 0x0000018000017945 */ /* 0x000fe20003800200 */
[----:B------:R-:W-:Y:S02]  /*25d8f0*/  IMAD.MOV.U32 R46, RZ, RZ, RZ ;  /* 0x000000ffff2e7224 */ /* 0x000fe400078e00ff */
[----:B------:R-:W-:Y:S02]  /*25d900*/  IMAD.MOV.U32 R57, RZ, RZ, RZ ;  /* 0x000000ffff397224 */ /* 0x000fe400078e00ff */
[----:B0-----:R-:W-:Y:S02]  /*25d910*/  IMAD.U32 R54, RZ, RZ, UR4 ;  /* 0x00000004ff367e24 */ /* 0x001fe4000f8e00ff */
[----:B------:R-:W-:-:S07]  /*25d920*/  IMAD.U32 R55, RZ, RZ, UR5 ;  /* 0x00000005ff377e24 */ /* 0x000fce000f8e00ff */
.L_x_13870:
        /* <DEDUP_REMOVED lines=20> */
.L_x_13869:
[----:B------:R-:W0:Y:S01]  /*25da70*/  LDCU.64 UR4, c[0x0][0x3c8] ;  /* 0x00007900ff0477ac */ /* 0x000e220008000a00 */
[----:B------:R-:W-:Y:S01]  /*25da80*/  BSSY.RECONVERGENT B1, `(.L_x_13871) ;  /* 0x0000018000017945 */ /* 0x000fe20003800200 */
[----:B------:R-:W-:Y:S02]  /*25da90*/  IMAD.MOV.U32 R12, RZ, RZ, RZ ;  /* 0x000000ffff0c7224 */ /* 0x000fe400078e00ff */
[----:B------:R-:W-:Y:S02]  /*25daa0*/  IMAD.MOV.U32 R57, RZ, RZ, RZ ;  /* 0x000000ffff397224 */ /* 0x000fe400078e00ff */
[----:B0-----:R-:W-:Y:S02]  /*25dab0*/  IMAD.U32 R54, RZ, RZ, UR4 ;  /* 0x00000004ff367e24 */ /* 0x001fe4000f8e00ff */
[----:B------:R-:W-:-:S07]  /*25dac0*/  IMAD.U32 R55, RZ, RZ, UR5 ;  /* 0x00000005ff377e24 */ /* 0x000fce000f8e00ff */
.L_x_13872:
        /* <DEDUP_REMOVED lines=20> */
.L_x_13871:
[----:B------:R-:W0:Y:S01]  /*25dc10*/  LDCU.64 UR4, c[0x0][0x3c8] ;  /* 0x00007900ff0477ac */ /* 0x000e220008000a00 */
[----:B------:R-:W-:Y:S01]  /*25dc20*/  BSSY.RECONVERGENT B1, `(.L_x_13873) ;  /* 0x0000018000017945 */ /* 0x000fe20003800200 */
[----:B------:R-:W-:Y:S02]  /*25dc30*/  IMAD.MOV.U32 R15, RZ, RZ, RZ ;  /* 0x000000ffff0f7224 */ /* 0x000fe400078e00ff */
[----:B------:R-:W-:Y:S02]  /*25dc40*/  IMAD.MOV.U32 R56, RZ, RZ, RZ ;  /* 0x000000ffff387224 */ /* 0x000fe400078e00ff */
[----:B0-----:R-:W-:Y:S02]  /*25dc50*/  IMAD.U32 R54, RZ, RZ, UR4 ;  /* 0x00000004ff367e24 */ /* 0x001fe4000f8e00ff */
[----:B------:R-:W-:-:S07]  /*25dc60*/  IMAD.U32 R55, RZ, RZ, UR5 ;  /* 0x00000005ff377e24 */ /* 0x000fce000f8e00ff */
.L_x_13874:
        /* <DEDUP_REMOVED lines=20> */
.L_x_13873:
[----:B------:R-:W0:Y:S01]  /*25ddb0*/  LDCU.64 UR4, c[0x0][0x3c8] ;  /* 0x00007900ff0477ac */ /* 0x000e220008000a00 */
[----:B------:R-:W-:Y:S01]  /*25ddc0*/  BSSY.RECONVERGENT B1, `(.L_x_13875) ;  /* 0x0000018000017945 */ /* 0x000fe20003800200 */
[----:B------:R-:W-:Y:S02]  /*25ddd0*/  IMAD.MOV.U32 R46, RZ, RZ, RZ ;  /* 0x000000ffff2e7224 */ /* 0x000fe400078e00ff */
[----:B------:R-:W-:Y:S02]  /*25dde0*/  IMAD.MOV.U32 R57, RZ, RZ, RZ ;  /* 0x000000ffff397224 */ /* 0x000fe400078e00ff */
[----:B0-----:R-:W-:Y:S02]  /*25ddf0*/  IMAD.U32 R54, RZ, RZ, UR4 ;  /* 0x00000004ff367e24 */ /* 0x001fe4000f8e00ff */
[----:B------:R-:W-:-:S07]  /*25de00*/  IMAD.U32 R55, RZ, RZ, UR5 ;  /* 0x00000005ff377e24 */ /* 0x000fce000f8e00ff */
.L_x_13876:
        /* <DEDUP_REMOVED lines=20> */
.L_x_13875:
[----:B------:R-:W0:Y:S01]  /*25df50*/  LDCU.64 UR4, c[0x0][0x3c8] ;  /* 0x00007900ff0477ac */ /* 0x000e220008000a00 */
[----:B------:R-:W-:Y:S01]  /*25df60*/  BSSY.RECONVERGENT B1, `(.L_x_13877) ;  /* 0x0000018000017945 */ /* 0x000fe20003800200 */
[----:B------:R-:W-:Y:S02]  /*25df70*/  IMAD.MOV.U32 R12, RZ, RZ, RZ ;  /* 0x000000ffff0c7224 */ /* 0x000fe400078e00ff */
[----:B------:R-:W-:Y:S02]  /*25df80*/  IMAD.MOV.U32 R57, RZ, RZ, RZ ;  /* 0x000000ffff397224 */ /* 0x000fe400078e00ff */
[----:B0-----:R-:W-:Y:S02]  /*25df90*/  IMAD.U32 R54, RZ, RZ, UR4 ;  /* 0x00000004ff367e24 */ /* 0x001fe4000f8e00ff */
[----:B------:R-:W-:-:S07]  /*25dfa0*/  IMAD.U32 R55, RZ, RZ, UR5 ;  /* 0x00000005ff377e24 */ /* 0x000fce000f8e00ff */
.L_x_13878:
        /* <DEDUP_REMOVED lines=20> */
.L_x_13877:
[----:B------:R-:W0:Y:S01]  /*25e0f0*/  LDCU.64 UR4, c[0x0][0x3c8] ;  /* 0x00007900ff0477ac */ /* 0x000e220008000a00 */
[----:B------:R-:W-:Y:S01]  /*25e100*/  BSSY.RECONVERGENT B1, `(.L_x_13879) ;  /* 0x0000018000017945 */ /* 0x000fe20003800200 */
[----:B------:R-:W-:Y:S02]  /*25e110*/  IMAD.MOV.U32 R15, RZ, RZ, RZ ;  /* 0x000000ffff0f7224 */ /* 0x000fe400078e00ff */
[----:B------:R-:W-:Y:S02]  /*25e120*/  IMAD.MOV.U32 R56, RZ, RZ, RZ ;  /* 0x000000ffff387224 */ /* 0x000fe400078e00ff */
[----:B0-----:R-:W-:Y:S02]  /*25e130*/  IMAD.U32 R54, RZ, RZ, UR4 ;  /* 0x00000004ff367e24 */ /* 0x001fe4000f8e00ff */
[----:B------:R-:W-:-:S07]  /*25e140*/  IMAD.U32 R55, RZ, RZ, UR5 ;  /* 0x00000005ff377e24 */ /* 0x000fce000f8e00ff */
.L_x_13880:
        /* <DEDUP_REMOVED lines=20> */
.L_x_13879:
[----:B------:R-:W0:Y:S01]  /*25e290*/  LDCU.64 UR4, c[0x0][0x3c8] ;  /* 0x00007900ff0477ac */ /* 0x000e220008000a00 */
[----:B------:R-:W-:Y:S01]  /*25e2a0*/  BSSY.RECONVERGENT B1, `(.L_x_13881) ;  /* 0x0000018000017945 */ /* 0x000fe20003800200 */
[----:B------:R-:W-:Y:S02]  /*25e2b0*/  IMAD.MOV.U32 R46, RZ, RZ, RZ ;  /* 0x000000ffff2e7224 */ /* 0x000fe400078e00ff */
[----:B------:R-:W-:Y:S02]  /*25e2c0*/  IMAD.MOV.U32 R57, RZ, RZ, RZ ;  /* 0x000000ffff397224 */ /* 0x000fe400078e00ff */
[----:B0-----:R-:W-:Y:S02]  /*25e2d0*/  IMAD.U32 R54, RZ, RZ, UR4 ;  /* 0x00000004ff367e24 */ /* 0x001fe4000f8e00ff */
[----:B------:R-:W-:-:S07]  /*25e2e0*/  IMAD.U32 R55, RZ, RZ, UR5 ;  /* 0x00000005ff377e24 */ /* 0x000fce000f8e00ff */
.L_x_13882:
        /* <DEDUP_REMOVED lines=20> */
.L_x_13881:
[----:B------:R-:W0:Y:S01]  /*25e430*/  LDCU.64 UR4, c[0x0][0x3c8] ;  /* 0x00007900ff0477ac */ /* 0x000e220008000a00 */
[----:B------:R-:W-:Y:S01]  /*25e440*/  BSSY.RECONVERGENT B1, `(.L_x_13883) ;  /* 0x0000018000017945 */ /* 0x000fe20003800200 */
[----:B------:R-:W-:Y:S02]  /*25e450*/  IMAD.MOV.U32 R12, RZ, RZ, RZ ;  /* 0x000000ffff0c7224 */ /* 0x000fe400078e00ff */
[----:B------:R-:W-:Y:S02]  /*25e460*/  IMAD.MOV.U32 R57, RZ, RZ, RZ ;  /* 0x000000ffff397224 */ /* 0x000fe400078e00ff */
[----:B0-----:R-:W-:Y:S02]  /*25e470*/  IMAD.U32 R54, RZ, RZ, UR4 ;  /* 0x00000004ff367e24 */ /* 0x001fe4000f8e00ff */
[----:B------:R-:W-:-:S07]  /*25e480*/  IMAD.U32 R55, RZ, RZ, UR5 ;  /* 0x00000005ff377e24 */ /* 0x000fce000f8e00ff */
.L_x_13884:
        /* <DEDUP_REMOVED lines=20> */
.L_x_13883:
[----:B------:R-:W0:Y:S01]  /*25e5d0*/  LDCU.64 UR4, c[0x0][0x3c8] ;  /* 0x00007900ff0477ac */ /* 0x000e220008000a00 */
[----:B------:R-:W-:Y:S01]  /*25e5e0*/  BSSY.RECONVERGENT B1, `(.L_x_13885) ;  /* 0x0000018000017945 */ /* 0x000fe20003800200 */
[----:B------:R-:W-:Y:S02]  /*25e5f0*/  IMAD.MOV.U32 R15, RZ, RZ, RZ ;  /* 0x000000ffff0f7224 */ /* 0x000fe400078e00ff */
[----:B------:R-:W-:Y:S02]  /*25e600*/  IMAD.MOV.U32 R56, RZ, RZ, RZ ;  /* 0x000000ffff387224 */ /* 0x000fe400078e00ff */
[----:B0-----:R-:W-:Y:S02]  /*25e610*/  IMAD.U32 R54, RZ, RZ, UR4 ;  /* 0x00000004ff367e24 */ /* 0x001fe4000f8e00ff */
[----:B------:R-:W-:-:S07]  /*25e620*/  IMAD.U32 R55, RZ, RZ, UR5 ;  /* 0x00000005ff377e24 */ /* 0x000fce000f8e00ff */
.L_x_13886:
        /* <DEDUP_REMOVED lines=20> */
.L_x_13885:
[----:B------:R-:W0:Y:S01]  /*25e770*/  LDCU.64 UR4, c[0x0][0x3c8] ;  /* 0x00007900ff0477ac */ /* 0x000e220008000a00 */
[----:B------:R-:W-:Y:S01]  /*25e780*/  BSSY.RECONVERGENT B1, `(.L_x_13887) ;  /* 0x0000018000017945 */ /* 0x000fe20003800200 */
[----:B------:R-:W-:Y:S02]  /*25e790*/  IMAD.MOV.U32 R46, RZ, RZ, RZ ;  /* 0x000000ffff2e7224 */ /* 0x000fe400078e00ff */
[----:B------:R-:W-:Y:S02]  /*25e7a0*/  IMAD.MOV.U32 R57, RZ, RZ, RZ ;  /* 0x000000ffff397224 */ /* 0x000fe400078e00ff */
[----:B0-----:R-:W-:Y:S02]  /*25e7b0*/  IMAD.U32 R54, RZ, RZ, UR4 ;  /* 0x00000004ff367e24 */ /* 0x001fe4000f8e00ff */
[----:B------:R-:W-:-:S07]  /*25e7c0*/  IMAD.U32 R55, RZ, RZ, UR5 ;  /* 0x00000005ff377e24 */ /* 0x000fce000f8e00ff */
.L_x_13888:
        /* <DEDUP_REMOVED lines=20> */
.L_x_13887:
[----:B------:R-:W0:Y:S01]  /*25e910*/  LDCU.64 UR4, c[0x0][0x3c8] ;  /* 0x00007900ff0477ac */ /* 0x000e220008000a00 */
[----:B------:R-:W-:Y:S01]  /*25e920*/  BSSY.RECONVERGENT B1, `(.L_x_13889) ;  /* 0x0000018000017945 */ /* 0x000fe20003800200 */
[----:B------:R-:W-:Y:S02]  /*25e930*/  IMAD.MOV.U32 R12, RZ, RZ, RZ ;  /* 0x000000ffff0c7224 */ /* 0x000fe400078e00ff */
[----:B------:R-:W-:Y:S02]  /*25e940*/  IMAD.MOV.U32 R57, RZ, RZ, RZ ;  /* 0x000000ffff397224 */ /* 0x000fe400078e00ff */
[----:B0-----:R-:W-:Y:S02]  /*25e950*/  IMAD.U32 R54, RZ, RZ, UR4 ;  /* 0x00000004ff367e24 */ /* 0x001fe4000f8e00ff */
[----:B------:R-:W-:-:S07]  /*25e960*/  IMAD.U32 R55, RZ, RZ, UR5 ;  /* 0x00000005ff377e24 */ /* 0x000fce000f8e00ff */
.L_x_13890:
        /* <DEDUP_REMOVED lines=20> */
.L_x_13889:
[----:B------:R-:W0:Y:S01]  /*25eab0*/  LDCU.64 UR4, c[0x0][0x3c8] ;  /* 0x00007900ff0477ac */ /* 0x000e220008000a00 */
[----:B------:R-:W-:Y:S01]  /*25eac0*/  BSSY.RECONVERGENT B1, `(.L_x_13891) ;  /* 0x0000018000017945 */ /* 0x000fe20003800200 */
[----:B------:R-:W-:Y:S02]  /*25ead0*/  IMAD.MOV.U32 R15, RZ, RZ, RZ ;  /* 0x000000ffff0f7224 */ /* 0x000fe400078e00ff */
[----:B------:R-:W-:Y:S02]  /*25eae0*/  IMAD.MOV.U32 R56, RZ, RZ, RZ ;  /* 0x000000ffff387224 */ /* 0x000fe400078e00ff */
[----:B0-----:R-:W-:Y:S02]  /*25eaf0*/  IMAD.U32 R54, RZ, RZ, UR4 ;  /* 0x00000004ff367e24 */ /* 0x001fe4000f8e00ff */
[----:B------:R-:W-:-:S07]  /*25eb00*/  IMAD.U32 R55, RZ, RZ, UR5 ;  /* 0x00000005ff377e24 */ /* 0x000fce000f8e00ff */
.L_x_13892:
        /* <DEDUP_REMOVED lines=20> */
.L_x_13891:
[----:B------:R-:W0:Y:S01]  /*25ec50*/  LDCU.64 UR4, c[0x0][0x3c8] ;  /* 0x00007900ff0477ac */ /* 0x000e220008000a00 */
[----:B------:R-:W-:Y:S01]  /*25ec60*/  BSSY.RECONVERGENT B1, `(.L_x_13893) ;  /* 0x0000018000017945 */ /* 0x000fe20003800200 */
[----:B------:R-:W-:Y:S02]  /*25ec70*/  IMAD.MOV.U32 R56, RZ, RZ, RZ ;  /* 0x000000ffff387224 */ /* 0x000fe400078e00ff */
[----:B------:R-:W-:Y:S02]  /*25ec80*/  IMAD.MOV.U32 R55, RZ, RZ, RZ ;  /* 0x000000ffff377224 */ /* 0x000fe400078e00ff */
[----:B0-----:R-:W-:Y:S02]  /*25ec90*/  IMAD.U32 R53, RZ, RZ, UR4 ;  /* 0x00000004ff357e24 */ /* 0x001fe4000f8e00ff */
[----:B------:R-:W-:-:S07]  /*25eca0*/  IMAD.U32 R54, RZ, RZ, UR5 ;  /* 0x00000005ff367e24 */ /* 0x000fce000f8e00ff */
.L_x_13894:
        /* <DEDUP_REMOVED lines=20> */
.L_x_13893:
        /* <DEDUP_REMOVED lines=9> */
.L_x_13896:
        /* <DEDUP_REMOVED lines=20> */
.L_x_13895:
[----:B------:R-:W0:Y:S01]  /*25efc0*/  LDCU.64 UR4, c[0x0][0x3c8] ;  /* 0x00007900ff0477ac */ /* 0x000e220008000a00 */
[----:B------:R-:W-:Y:S01]  /*25efd0*/  BSSY.RECONVERGENT B1, `(.L_x_13897) ;  /* 0x0000018000017945 */ /* 0x000fe20003800200 */
[----:B------:R-:W-:Y:S02]  /*25efe0*/  IMAD.MOV.U32 R50, RZ, RZ, RZ ;  /* 0x000000ffff327224 */ /* 0x000fe400078e00ff */
[----:B------:R-:W-:Y:S02]  /*25eff0*/  IMAD.MOV.U32 R55, RZ, RZ, RZ ;  /* 0x000000ffff377224 */ /* 0x000fe400078e00ff */
[----:B0-----:R-:W-:Y:S02]  /*25f000*/  IMAD.U32 R54, RZ, RZ, UR4 ;  /* 0x00000004ff367e24 */ /* 0x001fe4000f8e00ff */
[----:B------:R-:W-:-:S07]  /*25f010*/  IMAD.U32 R53, RZ, RZ, UR5 ;  /* 0x00000005ff357e24 */ /* 0x000fce000f8e00ff */
.L_x_13898:
        /* <DEDUP_REMOVED lines=20> */
.L_x_13897:
[----:B------:R-:W0:Y:S01]  /*25f160*/  LDCU.64 UR4, c[0x0][0x3c8] ;  /* 0x00007900ff0477ac */ /* 0x000e220008000a00 */
[----:B------:R-:W-:Y:S01]  /*25f170*/  BSSY.RECONVERGENT B1, `(.L_x_13899) ;  /* 0x0000018000017945 */ /* 0x000fe20003800200 */
[----:B------:R-:W-:Y:S02]  /*25f180*/  IMAD.MOV.U32 R17, RZ, RZ, RZ ;  /* 0x000000ffff117224 */ /* 0x000fe400078e00ff */
[----:B------:R-:W-:Y:S02]  /*25f190*/  IMAD.MOV.U32 R56, RZ, RZ, RZ ;  /* 0x000000ffff387224 */ /* 0x000fe400078e00ff */
[----:B0-----:R-:W-:Y:S02]  /*25f1a0*/  IMAD.U32 R54, RZ, RZ, UR4 ;  /* 0x00000004ff367e24 */ /* 0x001fe4000f8e00ff */
[----:B------:R-:W-:-:S07]  /*25f1b0*/  IMAD.U32 R55, RZ, RZ, UR5 ;  /* 0x00000005ff377e24 */ /* 0x000fce000f8e00ff */
.L_x_13900:
        /* <DEDUP_REMOVED lines=20> */
.L_x_13899:
[----:B------:R-:W0:Y:S01]  /*25f300*/  LDCU.64 UR4, c[0x0][0x3c8] ;  /* 0x00007900ff0477ac */ /* 0x000e220008000a00 */
[----:B------:R-:W-:Y:S01]  /*25f310*/  BSSY.RECONVERGENT B1, `(.L_x_13901) ;  /* 0x0000018000017945 */ /* 0x000fe20003800200 */
[----:B------:R-:W-:Y:S02]  /*25f320*/  IMAD.MOV.U32 R49, RZ, RZ, RZ ;  /* 0x000000ffff317224 */ /* 0x000fe400078e00ff */
[----:B------:R-:W-:Y:S02]  /*25f330*/  IMAD.MOV.U32 R56, RZ, RZ, RZ ;  /* 0x000000ffff387224 */ /* 0x000fe400078e00ff */
[----:B0-----:R-:W-:Y:S02]  /*25f340*/  IMAD.U32 R54, RZ, RZ, UR4 ;  /* 0x00000004ff367e24 */ /* 0x001fe4000f8e00ff */
[----:B------:R-:W-:-:S07]  /*25f350*/  IMAD.U32 R55, RZ, RZ, UR5 ;  /* 0x00000005ff377e24 */ /* 0x000fce000f8e00ff */
.L_x_13902:
        /* <DEDUP_REMOVED lines=20> */
.L_x_13901:
[----:B------:R-:W0:Y:S01]  /*25f4a0*/  LDCU.64 UR4, c[0x0][0x3c8] ;  /* 0x00007900ff0477ac */ /* 0x000e220008000a00 */
[----:B------:R-:W-:Y:S01]  /*25f4b0*/  BSSY.RECONVERGENT B1, `(.L_x_13903) ;  /* 0x0000018000017945 */ /* 0x000fe20003800200 */
[----:B------:R-:W-:Y:S02]  /*25f4c0*/  IMAD.MOV.U32 R50, RZ, RZ, RZ ;  /* 0x000000ffff327224 */ /* 0x000fe400078e00ff */
[----:B------:R-:W-:Y:S02]  /*25f4d0*/  IMAD.MOV.U32 R57, RZ, RZ, RZ ;  /* 0x000000ffff397224 */ /* 0x000fe400078e00ff */
[----:B0-----:R-:W-:Y:S02]  /*25f4e0*/  IMAD.U32 R54, RZ, RZ, UR4 ;  /* 0x00000004ff367e24 */ /* 0x001fe4000f8e00ff */
[----:B------:R-:W-:-:S07]  /*25f4f0*/  IMAD.U32 R55, RZ, RZ, UR5 ;  /* 0x00000005ff377e24 */ /* 0x000fce000f8e00ff */
.L_x_13904:
        /* <DEDUP_REMOVED lines=20> */
.L_x_13903:
[----:B------:R-:W0:Y:S01]  /*25f640*/  LDCU.64 UR4, c[0x0][0x3c8] ;  /* 0x00007900ff0477ac */ /* 0x000e220008000a00 */
[----:B------:R-:W-:Y:S01]  /*25f650*/  BSSY.RECONVERGENT B1, `(.L_x_13905) ;  /* 0x0000018000017945 */ /* 0x000fe20003800200 */
[----:B------:R-:W-:Y:S02]  /*25f660*/  IMAD.MOV.U32 R17, RZ, RZ, RZ ;  /* 0x000000ffff117224 */ /* 0x000fe400078e00ff */
[----:B------:R-:W-:Y:S02]  /*25f670*/  IMAD.MOV.U32 R56, RZ, RZ, RZ ;  /* 0x000000ffff387224 */ /* 0x000fe400078e00ff */
[----:B0-----:R-:W-:Y:S02]  /*25f680*/  IMAD.U32 R54, RZ, RZ, UR4 ;  /* 0x00000004ff367e24 */ /* 0x001fe4000f8e00ff */
[----:B------:R-:W-:-:S07]  /*25f690*/  IMAD.U32 R55, RZ, RZ, UR5 ;  /* 0x00000005ff377e24 */ /* 0x000fce000f8e00ff */
.L_x_13906:
        /* <DEDUP_REMOVED lines=20> */
.L_x_13905:
[----:B------:R-:W0:Y:S01]  /*25f7e0*/  LDCU.64 UR4, c[0x0][0x3c8] ;  /* 0x00007900ff0477ac */ /* 0x000e220008000a00 */
[----:B------:R-:W-:Y:S01]  /*25f7f0*/  BSSY.RECONVERGENT B1, `(.L_x_13907) ;  /* 0x0000018000017945 */ /* 0x000fe20003800200 */
[----:B------:R-:W-:Y:S02]  /*25f800*/  IMAD.MOV.U32 R49, RZ, RZ, RZ ;  /* 0x000000ffff317224 */ /* 0x000fe400078e00ff */
[----:B------:R-:W-:Y:S02]  /*25f810*/  IMAD.MOV.U32 R56, RZ, RZ, RZ ;  /* 0x000000ffff387224 */ /* 0x000fe400078e00ff */
[----:B0-----:R-:W-:Y:S02]  /*25f820*/  IMAD.U32 R54, RZ, RZ, UR4 ;  /* 0x00000004ff367e24 */ /* 0x001fe4000f8e00ff */
[----:B------:R-:W-:-:S07]  /*25f830*/  IMAD.U32 R55, RZ, RZ, UR5 ;  /* 0x00000005ff377e24 */ /* 0x000fce000f8e00ff */
.L_x_13908:
        /* <DEDUP_REMOVED lines=20> */
.L_x_13907:
[----:B------:R-:W0:Y:S01]  /*25f980*/  LDCU.64 UR4, c[0x0][0x3c8] ;  /* 0x00007900ff0477ac */ /* 0x000e220008000a00 */
[----:B------:R-:W-:Y:S01]  /*25f990*/  BSSY.RECONVERGENT B1, `(.L_x_13909) ;  /* 0x0000018000017945 */ /* 0x000fe20003800200 */
[----:B------:R-:W-:Y:S02]  /*25f9a0*/  IMAD.MOV.U32 R50, RZ, RZ, RZ ;  /* 0x000000ffff327224 */ /* 0x000fe400078e00ff */
[----:B------:R-:W-:Y:S02]  /*25f9b0*/  IMAD.MOV.U32 R57, RZ, RZ, RZ ;  /* 0x000000ffff397224 */ /* 0x000fe400078e00ff */
[----:B0-----:R-:W-:Y:S02]  /*25f9c0*/  IMAD.U32 R54, RZ, RZ, UR4 ;  /* 0x00000004ff367e24 */ /* 0x001fe4000f8e00ff */
[----:B------:R-:W-:-:S07]  /*25f9d0*/  IMAD.U32 R55, RZ, RZ, UR5 ;  /* 0x00000005ff377e24 */ /* 0x000fce000f8e00ff */
.L_x_13910:
        /* <DEDUP_REMOVED lines=20> */
.L_x_13909:
[----:B------:R-:W0:Y:S01]  /*25fb20*/  LDCU.64 UR4, c[0x0][0x3c8] ;  /* 0x00007900ff0477ac */ /* 0x000e220008000a00 */
[----:B------:R-:W-:Y:S01]  /*25fb30*/  BSSY.RECONVERGENT B1, `(.L_x_13911) ;  /* 0x0000018000017945 */ /* 0x000fe20003800200 */
[----:B------:R-:W-:Y:S02]  /*25fb40*/  IMAD.MOV.U32 R17, RZ, RZ, RZ ;  /* 0x000000ffff117224 */ /* 0x000fe400078e00ff */
[----:B------:R-:W-:Y:S02]  /*25fb50*/  IMAD.MOV.U32 R56, RZ, RZ, RZ ;  /* 0x000000ffff387224 */ /* 0x000fe400078e00ff */
[----:B0-----:R-:W-:Y:S02]  /*25fb60*/  IMAD.U32 R54, RZ, RZ, UR4 ;  /* 0x00000004ff367e24 */ /* 0x001fe4000f8e00ff */
[----:B------:R-:W-:-:S07]  /*25fb70*/  IMAD.U32 R55, RZ, RZ, UR5 ;  /* 0x00000005ff377e24 */ /* 0x000fce000f8e00ff */
.L_x_13912:
        /* <DEDUP_REMOVED lines=20> */
.L_x_13911:
[----:B------:R-:W0:Y:S01]  /*25fcc0*/  LDCU.64 UR4, c[0x0][0x3c8] ;  /* 0x00007900ff0477ac */ /* 0x000e220008000a00 */
[----:B------:R-:W-:Y:S01]  /*25fcd0*/  BSSY.RECONVERGENT B1, `(.L_x_13913) ;  /* 0x0000018000017945 */ /* 0x000fe20003800200 */
[----:B------:R-:W-:Y:S02]  /*25fce0*/  IMAD.MOV.U32 R49, RZ, RZ, RZ ;  /* 0x000000ffff317224 */ /* 0x000fe400078e00ff */
[----:B------:R-:W-:Y:S02]  /*25fcf0*/  IMAD.MOV.U32 R56, RZ, RZ, RZ ;  /* 0x000000ffff387224 */ /* 0x000fe400078e00ff */
[----:B0-----:R-:W-:Y:S02]  /*25fd00*/  IMAD.U32 R54, RZ, RZ, UR4 ;  /* 0x00000004ff367e24 */ /* 0x001fe4000f8e00ff */
[----:B------:R-:W-:-:S07]  /*25fd10*/  IMAD.U32 R55, RZ, RZ, UR5 ;  /* 0x00000005ff377e24 */ /* 0x000fce000f8e00ff */
.L_x_13914:
        /* <DEDUP_REMOVED lines=20> */
.L_x_13913:
[----:B------:R-:W0:Y:S01]  /*25fe60*/  LDCU.64 UR4, c[0x0][0x3c8] ;  /* 0x00007900ff0477ac */ /* 0x000e220008000a00 */
[----:B------:R-:W-:Y:S01]  /*25fe70*/  BSSY.RECONVERGENT B1, `(.L_x_13915) ;  /* 0x0000018000017945 */ /* 0x000fe20003800200 */
[----:B------:R-:W-:Y:S02]  /*25fe80*/  IMAD.MOV.U32 R50, RZ, RZ, RZ ;  /* 0x000000ffff327224 */ /* 0x000fe400078e00ff */
[----:B------:R-:W-:Y:S02]  /*25fe90*/  IMAD.MOV.U32 R57, RZ, RZ, RZ ;  /* 0x000000ffff397224 */ /* 0x000fe400078e00ff */
[----:B0-----:R-:W-:Y:S02]  /*25fea0*/  IMAD.U32 R54, RZ, RZ, UR4 ;  /* 0x00000004ff367e24 */ /* 0x001fe4000f8e00ff */
[----:B------:R-:W-:-:S07]  /*25feb0*/  IMAD.U32 R55, RZ, RZ, UR5 ;  /* 0x00000005ff377e24 */ /* 0x000fce000f8e00ff */
.L_x_13916:
        /* <DEDUP_REMOVED lines=20> */
.L_x_13915:
[----:B------:R-:W0:Y:S01]  /*260000*/  LDCU.64 UR4, c[0x0][0x3c8] ;  /* 0x00007900ff0477ac */ /* 0x000e220008000a00 */
[----:B------:R-:W-:Y:S01]  /*260010*/  BSSY.RECONVERGENT B1, `(.L_x_13917) ;  /* 0x0000018000017945 */ /* 0x000fe20003800200 */
[----:B------:R-:W-:Y:S02]  /*260020*/  IMAD.MOV.U32 R17, RZ, RZ, RZ ;  /* 0x000000ffff117224 */ /* 0x000fe400078e00ff */
[----:B------:R-:W-:Y:S02]  /*260030*/  IMAD.MOV.U32 R56, RZ, RZ, RZ ;  /* 0x000000ffff387224 */ /* 0x000fe400078e00ff */
[----:B0-----:R-:W-:Y:S02]  /*260040*/  IMAD.U32 R54, RZ, RZ, UR4 ;  /* 0x00000004ff367e24 */ /* 0x001fe4000f8e00ff */
[----:B------:R-:W-:-:S07]  /*260050*/  IMAD.U32 R55, RZ, RZ, UR5 ;  /* 0x00000005ff377e24 */ /* 0x000fce000f8e00ff */
.L_x_13918:
        /* <DEDUP_REMOVED lines=20> */
.L_x_13917:
[----:B------:R-:W0:Y:S01]  /*2601a0*/  LDCU.64 UR4, c[0x0][0x3c8] ;  /* 0x00007900ff0477ac */ /* 0x000e220008000a00 */
[----:B------:R-:W-:Y:S01]  /*2601b0*/  BSSY.RECONVERGENT B1, `(.L_x_13919) ;  /* 0x0000018000017945 */ /* 0x000fe20003800200 */
[----:B------:R-:W-:Y:S02]  /*2601c0*/  IMAD.MOV.U32 R49, RZ, RZ, RZ ;  /* 0x000000ffff317224 */ /* 0x000fe400078e00ff */
[----:B------:R-:W-:Y:S02]  /*2601d0*/  IMAD.MOV.U32 R56, RZ, RZ, RZ ;  /* 0x000000ffff387224 */ /* 0x000fe400078e00ff */
[----:B0-----:R-:W-:Y:S02]  /*2601e0*/  IMAD.U32 R54, RZ, RZ, UR4 ;  /* 0x00000004ff367e24 */ /* 0x001fe4000f8e00ff */
[----:B------:R-:W-:-:S07]  /*2601f0*/  IMAD.U32 R55, RZ, RZ, UR5 ;  /* 0x00000005ff377e24 */ /* 0x000fce000f8e00ff */
.L_x_13920:
        /* <DEDUP_REMOVED lines=20> */
.L_x_13919:
[----:B------:R-:W0:Y:S01]  /*260340*/  LDCU.64 UR4, c[0x0][0x3c8] ;  /* 0x00007900ff0477ac */ /* 0x000e220008000a00 */
[----:B------:R-:W-:Y:S01]  /*260350*/  BSSY.RECONVERGENT B1, `(.L_x_13921) ;  /* 0x0000018000017945 */ /* 0x000fe20003800200 */
[----:B------:R-:W-:Y:S02]  /*260360*/  IMAD.MOV.U32 R50, RZ, RZ, RZ ;  /* 0x000000ffff327224 */ /* 0x000fe400078e00ff */
[----:B------:R-:W-:Y:S02]  /*260370*/  IMAD.MOV.U32 R57, RZ, RZ, RZ ;  /* 0x000000ffff397224 */ /* 0x000fe400078e00ff */
[----:B0-----:R-:W-:Y:S02]  /*260380*/  IMAD.U32 R54, RZ, RZ, UR4 ;  /* 0x00000004ff367e24 */ /* 0x001fe4000f8e00ff */
[----:B------:R-:W-:-:S07]  /*260390*/  IMAD.U32 R55, RZ, RZ, UR5 ;  /* 0x00000005ff377e24 */ /* 0x000fce000f8e00ff */
.L_x_13922:
        /* <DEDUP_REMOVED lines=20> */
.L_x_13921:
[----:B------:R-:W0:Y:S01]  /*2604e0*/  LDCU.64 UR4, c[0x0][0x3c8] ;  /* 0x00007900ff0477ac */ /* 0x000e220008000a00 */
[----:B------:R-:W-:Y:S01]  /*2604f0*/  BSSY.RECONVERGENT B1, `(.L_x_13923) ;  /* 0x0000018000017945 */ /* 0x000fe20003800200 */
[----:B------:R-:W-:Y:S02]  /*260500*/  IMAD.MOV.U32 R17, RZ, RZ, RZ ;  /* 0x000000ffff117224 */ /* 0x000fe400078e00ff */
[----:B------:R-:W-:Y:S02]  /*260510*/  IMAD.MOV.U32 R56, RZ, RZ, RZ ;  /* 0x000000ffff387224 */ /* 0x000fe400078e00ff */
[----:B0-----:R-:W-:Y:S02]  /*260520*/  IMAD.U32 R54, RZ, RZ, UR4 ;  /* 0x00000004ff367e24 */ /* 0x001fe4000f8e00ff */
[----:B------:R-:W-:-:S07]  /*260530*/  IMAD.U32 R55, RZ, RZ, UR5 ;  /* 0x00000005ff377e24 */ /* 0x000fce000f8e00ff */
.L_x_13924:
        /* <DEDUP_REMOVED lines=20> */
.L_x_13923:
[----:B------:R-:W0:Y:S01]  /*260680*/  LDCU.64 UR4, c[0x0][0x3c8] ;  /* 0x00007900ff0477ac */ /* 0x000e220008000a00 */
[----:B------:R-:W-:Y:S01]  /*260690*/  BSSY.RECONVERGENT B1, `(.L_x_13925) ;  /* 0x0000018000017945 */ /* 0x000fe20003800200 */
[----:B------:R-:W-:Y:S02]  /*2606a0*/  IMAD.MOV.U32 R49, RZ, RZ, RZ ;  /* 0x000000ffff317224 */ /* 0x000fe400078e00ff */
[----:B------:R-:W-:Y:S02]  /*2606b0*/  IMAD.MOV.U32 R56, RZ, RZ, RZ ;  /* 0x000000ffff387224 */ /* 0x000fe400078e00ff */
[----:B0-----:R-:W-:Y:S02]  /*2606c0*/  IMAD.U32 R54, RZ, RZ, UR4 ;  /* 0x00000004ff367e24 */ /* 0x001fe4000f8e00ff */
[----:B------:R-:W-:-:S07]  /*2606d0*/  IMAD.U32 R55, RZ, RZ, UR5 ;  /* 0x00000005ff377e24 */ /* 0x000fce000f8e00ff */
.L_x_13926:
        /* <DEDUP_REMOVED lines=20> */
.L_x_13925:
[----:B------:R-:W0:Y:S01]  /*260820*/  LDCU.64 UR4, c[0x0][0x3c8] ;  /* 0x00007900ff0477ac */ /* 0x000e220008000a00 */
[----:B------:R-:W-:Y:S01]  /*260830*/  BSSY.RECONVERGENT B1, `(.L_x_13927) ;  /* 0x0000018000017945 */ /* 0x000fe20003800200 */
[----:B------:R-:W-:Y:S02]  /*260840*/  IMAD.MOV.U32 R50, RZ, RZ, RZ ;  /* 0x000000ffff327224 */ /* 0x000fe400078e00ff */
[----:B------:R-:W-:Y:S02]  /*260850*/  IMAD.MOV.U32 R57, RZ, RZ, RZ ;  /* 0x000000ffff397224 */ /* 0x000fe400078e00ff */
[----:B0-----:R-:W-:Y:S02]  /*260860*/  IMAD.U32 R54, RZ, RZ, UR4 ;  /* 0x00000004ff367e24 */ /* 0x001fe4000f8e00ff */
[----:B------:R-:W-:-:S07]  /*260870*/  IMAD.U32 R55, RZ, RZ, UR5 ;  /* 0x00000005ff377e24 */ /* 0x000fce000f8e00ff */
.L_x_13928:
        /* <DEDUP_REMOVED lines=20> */
.L_x_13927:
[----:B------:R-:W0:Y:S01]  /*2609c0*/  LDCU.64 UR4, c[0x0][0x3c8] ;  /* 0x00007900ff0477ac */ /* 0x000e220008000a00 */
[----:B------:R-:W-:Y:S01]  /*2609d0*/  BSSY.RECONVERGENT B1, `(.L_x_13929) ;  /* 0x0000018000017945 */ /* 0x000fe20003800200 */
[----:B------:R-:W-:Y:S02]  /*2609e0*/  IMAD.MOV.U32 R17, RZ, RZ, RZ ;  /* 0x000000ffff117224 */ /* 0x000fe400078e00ff */
[----:B------:R-:W-:Y:S02]  /*2609f0*/  IMAD.MOV.U32 R56, RZ, RZ, RZ ;  /* 0x000000ffff387224 */ /* 0x000fe400078e00ff */
[----:B0-----:R-:W-:Y:S02]  /*260a00*/  IMAD.U32 R54, RZ, RZ, UR4 ;  /* 0x00000004ff367e24 */ /* 0x001fe4000f8e00ff */
[----:B------:R-:W-:-:S07]  /*260a10*/  IMAD.U32 R55, RZ, RZ, UR5 ;  /* 0x00000005ff377e24 */ /* 0x000fce000f8e00ff */
.L_x_13930:
        /* <DEDUP_REMOVED lines=20> */
.L_x_13929:
[----:B------:R-:W0:Y:S01]  /*260b60*/  LDCU.64 UR4, c[0x0][0x3c8] ;  /* 0x00007900ff0477ac */ /* 0x000e220008000a00 */
[----:B------:R-:W-:Y:S01]  /*260b70*/  BSSY.RECONVERGENT B1, `(.L_x_13931) ;  /* 0x0000018000017945 */ /* 0x000fe20003800200 */
[----:B------:R-:W-:Y:S02]  /*260b80*/  IMAD.MOV.U32 R49, RZ, RZ, RZ ;  /* 0x000000ffff317224 */ /* 0x000fe400078e00ff */
[----:B------:R-:W-:Y:S02]  /*260b90*/  IMAD.MOV.U32 R56, RZ, RZ, RZ ;  /* 0x000000ffff387224 */ /* 0x000fe400078e00ff */
[----:B0-----:R-:W-:Y:S02]  /*260ba0*/  IMAD.U32 R54, RZ, RZ, UR4 ;  /* 0x00000004ff367e24 */ /* 0x001fe4000f8e00ff */
[----:B------:R-:W-:-:S07]  /*260bb0*/  IMAD.U32 R55, RZ, RZ, UR5 ;  /* 0x00000005ff377e24 */ /* 0x000fce000f8e00ff */
.L_x_13932:
        /* <DEDUP_REMOVED lines=20> */
.L_x_13931:
[----:B------:R-:W0:Y:S01]  /*260d00*/  LDCU.64 UR4, c[0x0][0x3c8] ;  /* 0x00007900ff0477ac */ /* 0x000e220008000a00 */
[----:B------:R-:W-:Y:S01]  /*260d10*/  BSSY.RECONVERGENT B1, `(.L_x_13933) ;  /* 0x0000018000017945 */ /* 0x000fe20003800200 */
[----:B------:R-:W-:Y:S02]  /*260d20*/  IMAD.MOV.U32 R56, RZ, RZ, RZ ;  /* 0x000000ffff387224 */ /* 0x000fe400078e00ff */
[----:B------:R-:W-:Y:S02]  /*260d30*/  IMAD.MOV.U32 R55, RZ, RZ, RZ ;  /* 0x000000ffff377224 */ /* 0x000fe400078e00ff */
[----:B0-----:R-:W-:Y:S02]  /*260d40*/  IMAD.U32 R53, RZ, RZ, UR4 ;  /* 0x00000004ff357e24 */ /* 0x001fe4000f8e00ff */
[----:B------:R-:W-:-:S07]  /*260d50*/  IMAD.U32 R54, RZ, RZ, UR5 ;  /* 0x00000005ff367e24 */ /* 0x000fce000f8e00ff */
.L_x_13934:
        /* <DEDUP_REMOVED lines=20> */
.L_x_13933:
        /* <DEDUP_REMOVED lines=9> */
.L_x_13936:
        /* <DEDUP_REMOVED lines=20> */
.L_x_13935:
[----:B------:R-:W0:Y:S01]  /*261070*/  LDCU.64 UR4, c[0x0][0x3c8] ;  /* 0x00007900ff0477ac */ /* 0x000e220008000a00 */
[----:B------:R-:W-:Y:S01]  /*261080*/  BSSY.RECONVERGENT B1, `(.L_x_13937) ;  /* 0x0000018000017945 */ /* 0x000fe20003800200 */
[----:B------:R-:W-:Y:S02]  /*261090*/  IMAD.MOV.U32 R50, RZ, RZ, RZ ;  /* 0x000000ffff327224 */ /* 0x000fe400078e00ff */
[----:B------:R-:W-:Y:S02]  /*2610a0*/  IMAD.MOV.U32 R55, RZ, RZ, RZ ;  /* 0x000000ffff377224 */ /* 0x000fe400078e00ff */
[----:B0-----:R-:W-:Y:S02]  /*2610b0*/  IMAD.U32 R54, RZ, RZ, UR4 ;  /* 0x00000004ff367e24 */ /* 0x001fe4000f8e00ff */
[----:B------:R-:W-:-:S07]  /*2610c0*/  IMAD.U32 R53, RZ, RZ, UR5 ;  /* 0x00000005ff357e24 */ /* 0x000fce000f8e00ff */
.L_x_13938:
        /* <DEDUP_REMOVED lines=20> */
.L_x_13937:
[----:B------:R-:W0:Y:S01]  /*261210*/  LDCU.64 UR4, c[0x0][0x3c8] ;  /* 0x00007900ff0477ac */ /* 0x000e220008000a00 */
[----:B------:R-:W-:Y:S01]  /*261220*/  BSSY.RECONVERGENT B1, `(.L_x_13939) ;  /* 0x0000018000017945 */ /* 0x000fe20003800200 */
[----:B------:R-:W-:Y:S02]  /*261230*/  IMAD.MOV.U32 R15, RZ, RZ, RZ ;  /* 0x000000ffff0f7224 */ /* 0x000fe400078e00ff */
[----:B------:R-:W-:Y:S02]  /*261240*/  IMAD.MOV.U32 R56, RZ, RZ, RZ ;  /* 0x000000ffff387224 */ /* 0x000fe400078e00ff */
[----:B0-----:R-:W-:Y:S02]  /*261250*/  IMAD.U32 R54, RZ, RZ, UR4 ;  /* 0x00000004ff367e24 */ /* 0x001fe4000f8e00ff */
[----:B------:R-:W-:-:S07]  /*261260*/  IMAD.U32 R55, RZ, RZ, UR5 ;  /* 0x00000005ff377e24 */ /* 0x000fce000f8e00ff */
.L_x_13940:
        /* <DEDUP_REMOVED lines=20> */
.L_x_13939:
[----:B------:R-:W0:Y:S01]  /*2613b0*/  LDCU.64 UR4, c[0x0][0x3c8] ;  /* 0x00007900ff0477ac */ /* 0x000e220008000a00 */
[----:B------:R-:W-:Y:S01]  /*2613c0*/  BSSY.RECONVERGENT B1, `(.L_x_13941) ;  /* 0x0000018000017945 */ /* 0x000fe20003800200 */
[----:B------:R-:W-:Y:S02]  /*2613d0*/  IMAD.MOV.U32 R49, RZ, RZ, RZ ;  /* 0x000000ffff317224 */ /* 0x000fe400078e00ff */
[----:B------:R-:W-:Y:S02]  /*2613e0*/  IMAD.MOV.U32 R56, RZ, RZ, RZ ;  /* 0x000000ffff387224 */ /* 0x000fe400078e00ff */
[----:B0-----:R-:W-:Y:S02]  /*2613f0*/  IMAD.U32 R54, RZ, RZ, UR4 ;  /* 0x00000004ff367e24 */ /* 0x001fe4000f8e00ff */
[----:B------:R-:W-:-:S07]  /*261400*/  IMAD.U32 R55, RZ, RZ, UR5 ;  /* 0x00000005ff377e24 */ /* 0x000fce000f8e00ff */
.L_x_13942:
        /* <DEDUP_REMOVED lines=20> */
.L_x_13941:
[----:B------:R-:W0:Y:S01]  /*261550*/  LDCU.64 UR4, c[0x0][0x3c8] ;  /* 0x00007900ff0477ac */ /* 0x000e220008000a00 */
[----:B------:R-:W-:Y:S01]  /*261560*/  BSSY.RECONVERGENT B1, `(.L_x_13943) ;  /* 0x0000018000017945 */ /* 0x000fe20003800200 */
[----:B------:R-:W-:Y:S02]  /*261570*/  IMAD.MOV.U32 R50, RZ, RZ, RZ ;  /* 0x000000ffff327224 */ /* 0x000fe400078e00ff */
[----:B------:R-:W-:Y:S02]  /*261580*/  IMAD.MOV.U32 R57, RZ, RZ, RZ ;  /* 0x000000ffff397224 */ /* 0x000fe400078e00ff */
[----:B0-----:R-:W-:Y:S02]  /*261590*/  IMAD.U32 R54, RZ, RZ, UR4 ;  /* 0x00000004ff367e24 */ /* 0x001fe4000f8e00ff */
[----:B------:R-:W-:-:S07]  /*2615a0*/  IMAD.U32 R55, RZ, RZ, UR5 ;  /* 0x00000005ff377e24 */ /* 0x000fce000f8e00ff */
.L_x_13944:
        /* <DEDUP_REMOVED lines=20> */
.L_x_13943:
[----:B------:R-:W0:Y:S01]  /*2616f0*/  LDCU.64 UR4, c[0x0][0x3c8] ;  /* 0x00007900ff0477ac */ /* 0x000e220008000a00 */
[----:B------:R-:W-:Y:S01]  /*261700*/  BSSY.RECONVERGENT B1, `(.L_x_13945) ;  /* 0x0000018000017945 */ /* 0x000fe20003800200 */
[----:B------:R-:W-:Y:S02]  /*261710*/  IMAD.MOV.U32 R15, RZ, RZ, RZ ;  /* 0x000000ffff0f7224 */ /* 0x000fe400078e00ff */
[----:B------:R-:W-:Y:S02]  /*261720*/  IMAD.MOV.U32 R56, RZ, RZ, RZ ;  /* 0x000000ffff387224 */ /* 0x000fe400078e00ff */
[----:B0-----:R-:W-:Y:S02]  /*261730*/  IMAD.U32 R54, RZ, RZ, UR4 ;  /* 0x00000004ff367e24 */ /* 0x001fe4000f8e00ff */
[----:B------:R-:W-:-:S07]  /*261740*/  IMAD.U32 R55, RZ, RZ, UR5 ;  /* 0x00000005ff377e24 */ /* 0x000fce000f8e00ff */
.L_x_13946:
        /* <DEDUP_REMOVED lines=20> */
.L_x_13945:
[----:B------:R-:W0:Y:S01]  /*261890*/  LDCU.64 UR4, c[0x0][0x3c8] ;  /* 0x00007900ff0477ac */ /* 0x000e220008000a00 */
[----:B------:R-:W-:Y:S01]  /*2618a0*/  BSSY.RECONVERGENT B1, `(.L_x_13947) ;  /* 0x0000018000017945 */ /* 0x000fe20003800200 */
[----:B------:R-:W-:Y:S02]  /*2618b0*/  IMAD.MOV.U32 R49, RZ, RZ, RZ ;  /* 0x000000ffff317224 */ /* 0x000fe400078e00ff */
[----:B------:R-:W-:Y:S02]  /*2618c0*/  IMAD.MOV.U32 R56, RZ, RZ, RZ ;  /* 0x000000ffff387224 */ /* 0x000fe400078e00ff */
[----:B0-----:R-:W-:Y:S02]  /*2618d0*/  IMAD.U32 R54, RZ, RZ, UR4 ;  /* 0x00000004ff367e24 */ /* 0x001fe4000f8e00ff */
[----:B------:R-:W-:-:S07]  /*2618e0*/  IMAD.U32 R55, RZ, RZ, UR5 ;  /* 0x00000005ff377e24 */ /* 0x000fce000f8e00ff */
.L_x_13948:
        /* <DEDUP_REMOVED lines=20> */
.L_x_13947:
[----:B------:R-:W0:Y:S01]  /*261a30*/  LDCU.64 UR4, c[0x0][0x3c8] ;  /* 0x00007900ff0477ac */ /* 0x000e220008000a00 */
[----:B------:R-:W-:Y:S01]  /*261a40*/  BSSY.RECONVERGENT B1, `(.L_x_13949) ;  /* 0x0000018000017945 */ /* 0x000fe20003800200 */
[----:B------:R-:W-:Y:S02]  /*261a50*/  IMAD.MOV.U32 R50, RZ, RZ, RZ ;  /* 0x000000ffff327224 */ /* 0x000fe400078e00ff */
[----:B------:R-:W-:Y:S02]  /*261a60*/  IMAD.MOV.U32 R57, RZ, RZ, RZ ;  /* 0x000000ffff397224 */ /* 0x000fe400078e00ff */
[----:B0-----:R-:W-:Y:S02]  /*261a70*/  IMAD.U32 R54, RZ, RZ, UR4 ;  /* 0x00000004ff367e24 */ /* 0x001fe4000f8e00ff */
[----:B------:R-:W-:-:S07]  /*261a80*/  IMAD.U32 R55, RZ, RZ, UR5 ;  /* 0x00000005ff377e24 */ /* 0x000fce000f8e00ff */
.L_x_13950:
        /* <DEDUP_REMOVED lines=20> */
.L_x_13949:
[----:B------:R-:W0:Y:S01]  /*261bd0*/  LDCU.64 UR4, c[0x0][0x3c8] ;  /* 0x00007900ff0477ac */ /* 0x000e220008000a00 */
[----:B------:R-:W-:Y:S01]  /*261be0*/  BSSY.RECONVERGENT B1, `(.L_x_13951) ;  /* 0x0000018000017945 */ /* 0x000fe20003800200 */
[----:B------:R-:W-:Y:S02]  /*261bf0*/  IMAD.MOV.U32 R15, RZ, RZ, RZ ;  /* 0x000000ffff0f7224 */ /* 0x000fe400078e00ff */
[----:B------:R-:W-:Y:S02]  /*261c00*/  IMAD.MOV.U32 R56, RZ, RZ, RZ ;  /* 0x000000ffff387224 */ /* 0x000fe400078e00ff */
[----:B0-----:R-:W-:Y:S02]  /*261c10*/  IMAD.U32 R54, RZ, RZ, UR4 ;  /* 0x00000004ff367e24 */ /* 0x001fe4000f8e00ff */
[----:B------:R-:W-:-:S07]  /*261c20*/  IMAD.U32 R55, RZ, RZ, UR5 ;  /* 0x00000005ff377e24 */ /* 0x000fce000f8e00ff */
.L_x_13952:
        /* <DEDUP_REMOVED lines=20> */
.L_x_13951:
[----:B------:R-:W0:Y:S01]  /*261d70*/  LDCU.64 UR4, c[0x0][0x3c8] ;  /* 0x00007900ff0477ac */ /* 0x000e220008000a00 */
[----:B------:R-:W-:Y:S01]  /*261d80*/  BSSY.RECONVERGENT B1, `(.L_x_13953) ;  /* 0x0000018000017945 */ /* 0x000fe20003800200 */
[----:B------:R-:W-:Y:S02]  /*261d90*/  IMAD.MOV.U32 R49, RZ, RZ, RZ ;  /* 0x000000ffff317224 */ /* 0x000fe400078e00ff */
[----:B------:R-:W-:Y:S02]  /*261da0*/  IMAD.MOV.U32 R56, RZ, RZ, RZ ;  /* 0x000000ffff387224 */ /* 0x000fe400078e00ff */
[----:B0-----:R-:W-:Y:S02]  /*261db0*/  IMAD.U32 R54, RZ, RZ, UR4 ;  /* 0x00000004ff367e24 */ /* 0x001fe4000f8e00ff */
[----:B------:R-:W-:-:S07]  /*261dc0*/  IMAD.U32 R55, RZ, RZ, UR5 ;  /* 0x00000005ff377e24 */ /* 0x000fce000f8e00ff */
.L_x_13954:
        /* <DEDUP_REMOVED lines=20> */
.L_x_13953:
[----:B------:R-:W0:Y:S01]  /*261f10*/  LDCU.64 UR4, c[0x0][0x3c8] ;  /* 0x00007900ff0477ac */ /* 0x000e220008000a00 */
[----:B------:R-:W-:Y:S01]  /*261f20*/  BSSY.RECONVERGENT B1, `(.L_x_13955) ;  /* 0x0000018000017945 */ /* 0x000fe20003800200 */
[----:B------:R-:W-:Y:S02]  /*261f30*/  IMAD.MOV.U32 R50, RZ, RZ, RZ ;  /* 0x000000ffff327224 */ /* 0x000fe400078e00ff */
[----:B------:R-:W-:Y:S02]  /*261f40*/  IMAD.MOV.U32 R57, RZ, RZ, RZ ;  /* 0x000000ffff397224 */ /* 0x000fe400078e00ff */
[----:B0-----:R-:W-:Y:S02]  /*261f50*/  IMAD.U32 R54, RZ, RZ, UR4 ;  /* 0x00000004ff367e24 */ /* 0x001fe4000f8e00ff */
[----:B------:R-:W-:-:S07]  /*261f60*/  IMAD.U32 R55, RZ, RZ, UR5 ;  /* 0x00000005ff377e24 */ /* 0x000fce000f8e00ff */
.L_x_13956:
        /* <DEDUP_REMOVED lines=20> */
.L_x_13955:
[----:B------:R-:W0:Y:S01]  /*2620b0*/  LDCU.64 UR4, c[0x0][0x3c8] ;  /* 0x00007900ff0477ac */ /* 0x000e220008000a00 */
[----:B------:R-:W-:Y:S01]  /*2620c0*/  BSSY.RECONVERGENT B1, `(.L_x_13957) ;  /* 0x0000018000017945 */ /* 0x000fe20003800200 */
[----:B------:R-:W-:Y:S02]  /*2620d0*/  IMAD.MOV.U32 R15, RZ, RZ, RZ ;  /* 0x000000ffff0f7224 */ /* 0x000fe400078e00ff */
[----:B------:R-:W-:Y:S02]  /*2620e0*/  IMAD.MOV.U32 R56, RZ, RZ, RZ ;  /* 0x000000ffff387224 */ /* 0x000fe400078e00ff */
[----:B0-----:R-:W-:Y:S02]  /*2620f0*/  IMAD.U32 R54, RZ, RZ, UR4 ;  /* 0x00000004ff367e24 */ /* 0x001fe4000f8e00ff */
[----:B------:R-:W-:-:S07]  /*262100*/  IMAD.U32 R55, RZ, RZ, UR5 ;  /* 0x00000005ff377e24 */ /* 0x000fce000f8e00ff */
.L_x_13958:
        /* <DEDUP_REMOVED lines=20> */
.L_x_13957:
[----:B------:R-:W0:Y:S01]  /*262250*/  LDCU.64 UR4, c[0x0][0x3c8] ;  /* 0x00007900ff0477ac */ /* 0x000e220008000a00 */
[----:B------:R-:W-:Y:S01]  /*262260*/  BSSY.RECONVERGENT B1, `(.L_x_13959) ;  /* 0x0000018000017945 */ /* 0x000fe20003800200 */
[----:B------:R-:W-:Y:S02]  /*262270*/  IMAD.MOV.U32 R49, RZ, RZ, RZ ;  /* 0x000000ffff317224 */ /* 0x000fe400078e00ff */
[----:B------:R-:W-:Y:S02]  /*262280*/  IMAD.MOV.U32 R56, RZ, RZ, RZ ;  /* 0x000000ffff387224 */ /* 0x000fe400078e00ff */
[----:B0-----:R-:W-:Y:S02]  /*262290*/  IMAD.U32 R54, RZ, RZ, UR4 ;  /* 0x00000004ff367e24 */ /* 0x001fe4000f8e00ff */
[----:B------:R-:W-:-:S07]  /*2622a0*/  IMAD.U32 R55, RZ, RZ, UR5 ;  /* 0x00000005ff377e24 */ /* 0x000fce000f8e00ff */
.L_x_13960:
        /* <DEDUP_REMOVED lines=20> */
.L_x_13959:
[----:B------:R-:W0:Y:S01]  /*2623f0*/  LDCU.64 UR4, c[0x0][0x3c8] ;  /* 0x00007900ff0477ac */ /* 0x000e220008000a00 */
[----:B------:R-:W-:Y:S01]  /*262400*/  BSSY.RECONVERGENT B1, `(.L_x_13961) ;  /* 0x0000018000017945 */ /* 0x000fe20003800200 */
[----:B------:R-:W-:Y:S02]  /*262410*/  IMAD.MOV.U32 R50, RZ, RZ, RZ ;  /* 0x000000ffff327224 */ /* 0x000fe400078e00ff */
[----:B------:R-:W-:Y:S02]  /*262420*/  IMAD.MOV.U32 R57, RZ, RZ, RZ ;  /* 0x000000ffff397224 */ /* 0x000fe400078e00ff */
[----:B0-----:R-:W-:Y:S02]  /*262430*/  IMAD.U32 R54, RZ, RZ, UR4 ;  /* 0x00000004ff367e24 */ /* 0x001fe4000f8e00ff */
[----:B------:R-:W-:-:S07]  /*262440*/  IMAD.U32 R55, RZ, RZ, UR5 ;  /* 0x00000005ff377e24 */ /* 0x000fce000f8e00ff */
.L_x_13962:
        /* <DEDUP_REMOVED lines=20> */
.L_x_13961:
[----:B------:R-:W0:Y:S01]  /*262590*/  LDCU.64 UR4, c[0x0][0x3c8] ;  /* 0x00007900ff0477ac */ /* 0x000e220008000a00 */
[----:B------:R-:W-:Y:S01]  /*2625a0*/  BSSY.RECONVERGENT B1, `(.L_x_13963) ;  /* 0x0000018000017945 */ /* 0x000fe20003800200 */
[----:B------:R-:W-:Y:S02]  /*2625b0*/  IMAD.MOV.U32 R15, RZ, RZ, RZ ;  /* 0x000000ffff0f7224 */ /* 0x000fe400078e00ff */
[----:B------:R-:W-:Y:S02]  /*2625c0*/  IMAD.MOV.U32 R56, RZ, RZ, RZ ;  /* 0x000000ffff387224 */ /* 0x000fe400078e00ff */
[----:B0-----:R-:W-:Y:S02]  /*2625d0*/  IMAD.U32 R54, RZ, RZ, UR4 ;  /* 0x00000004ff367e24 */ /* 0x001fe4000f8e00ff */
[----:B------:R-:W-:-:S07]  /*2625e0*/  IMAD.U32 R55, RZ, RZ, UR5 ;  /* 0x00000005ff377e24 */ /* 0x000fce000f8e00ff */
.L_x_13964:
        /* <DEDUP_REMOVED lines=20> */
.L_x_13963:
[----:B------:R-:W0:Y:S01]  /*262730*/  LDCU.64 UR4, c[0x0][0x3c8] ;  /* 0x00007900ff0477ac */ /* 0x000e220008000a00 */
[----:B------:R-:W-:Y:S01]  /*262740*/  BSSY.RECONVERGENT B1, `(.L_x_13965) ;  /* 0x0000018000017945 */ /* 0x000fe20003800200 */
[----:B------:R-:W-:Y:S02]  /*262750*/  IMAD.MOV.U32 R49, RZ, RZ, RZ ;  /* 0x000000ffff317224 */ /* 0x000fe400078e00ff */
[----:B------:R-:W-:Y:S02]  /*262760*/  IMAD.MOV.U32 R56, RZ, RZ, RZ ;  /* 0x000000ffff387224 */ /* 0x000fe400078e00ff */
[----:B0-----:R-:W-:Y:S02]  /*262770*/  IMAD.U32 R54, RZ, RZ, UR4 ;  /* 0x00000004ff367e24 */ /* 0x001fe4000f8e00ff */
[----:B------:R-:W-:-:S07]  /*262780*/  IMAD.U32 R55, RZ, RZ, UR5 ;  /* 0x00000005ff377e24 */ /* 0x000fce000f8e00ff */
.L_x_13966:
        /* <DEDUP_REMOVED lines=20> */
.L_x_13965:
[----:B------:R-:W0:Y:S01]  /*2628d0*/  LDCU.64 UR4, c[0x0][0x3c8] ;  /* 0x00007900ff0477ac */ /* 0x000e220008000a00 */
[----:B------:R-:W-:Y:S01]  /*2628e0*/  BSSY.RECONVERGENT B1, `(.L_x_13967) ;  /* 0x0000018000017945 */ /* 0x000fe20003800200 */
[----:B------:R-:W-:Y:S02]  /*2628f0*/  IMAD.MOV.U32 R50, RZ, RZ, RZ ;  /* 0x000000ffff327224 */ /* 0x000fe400078e00ff */
[----:B------:R-:W-:Y:S02]  /*262900*/  IMAD.MOV.U32 R57, RZ, RZ, RZ ;  /* 0x000000ffff397224 */ /* 0x000fe400078e00ff */
[----:B0-----:R-:W-:Y:S02]  /*262910*/  IMAD.U32 R54, RZ, RZ, UR4 ;  /* 0x00000004ff367e24 */ /* 0x001fe4000f8e00ff */
[----:B------:R-:W-:-:S07]  /*262920*/  IMAD.U32 R55, RZ, RZ, UR5 ;  /* 0x00000005ff377e24 */ /* 0x000fce000f8e00ff */
.L_x_13968:
        /* <DEDUP_REMOVED lines=20> */
.L_x_13967:
[----:B------:R-:W0:Y:S01]  /*262a70*/  LDCU.64 UR4, c[0x0][0x3c8] ;  /* 0x00007900ff0477ac */ /* 0x000e220008000a00 */
[----:B------:R-:W-:Y:S01]  /*262a80*/  BSSY.RECONVERGENT B1, `(.L_x_13969) ;  /* 0x0000018000017945 */ /* 0x000fe20003800200 */
[----:B------:R-:W-:Y:S02]  /*262a90*/  IMAD.MOV.U32 R15, RZ, RZ, RZ ;  /* 0x000000ffff0f7224 */ /* 0x000fe400078e00ff */
[----:B------:R-:W-:Y:S02]  /*262aa0*/  IMAD.MOV.U32 R56, RZ, RZ, RZ ;  /* 0x000000ffff387224 */ /* 0x000fe400078e00ff */
[----:B0-----:R-:W-:Y:S02]  /*262ab0*/  IMAD.U32 R54, RZ, RZ, UR4 ;  /* 0x00000004ff367e24 */ /* 0x001fe4000f8e00ff */
[----:B------:R-:W-:-:S07]  /*262ac0*/  IMAD.U32 R55, RZ, RZ, UR5 ;  /* 0x00000005ff377e24 */ /* 0x000fce000f8e00ff */
.L_x_13970:
        /* <DEDUP_REMOVED lines=20> */
.L_x_13969:
[----:B------:R-:W0:Y:S01]  /*262c10*/  LDCU.64 UR4, c[0x0][0x3c8] ;  /* 0x00007900ff0477ac */ /* 0x000e220008000a00 */
[----:B------:R-:W-:Y:S01]  /*262c20*/  BSSY.RECONVERGENT B1, `(.L_x_13971) ;  /* 0x0000018000017945 */ /* 0x000fe20003800200 */
[----:B------:R-:W-:Y:S02]  /*262c30*/  IMAD.MOV.U32 R49, RZ, RZ, RZ ;  /* 0x000000ffff317224 */ /* 0x000fe400078e00ff */
[----:B------:R-:W-:Y:S02]  /*262c40*/  IMAD.MOV.U32 R56, RZ, RZ, RZ ;  /* 0x000000ffff387224 */ /* 0x000fe400078e00ff */
[----:B0-----:R-:W-:Y:S02]  /*262c50*/  IMAD.U32 R54, RZ, RZ, UR4 ;  /* 0x00000004ff367e24 */ /* 0x001fe4000f8e00ff */
[----:B------:R-:W-:-:S07]  /*262c60*/  IMAD.U32 R55, RZ, RZ, UR5 ;  /* 0x00000005ff377e24 */ /* 0x000fce000f8e00ff */
.L_x_13972:
        /* <DEDUP_REMOVED lines=20> */
.L_x_13971:
[----:B------:R-:W0:Y:S01]  /*262db0*/  LDCU.64 UR4, c[0x0][0x3c8] ;  /* 0x00007900ff0477ac */ /* 0x000e220008000a00 */
[----:B------:R-:W-:Y:S01]  /*262dc0*/  BSSY.RECONVERGENT B1, `(.L_x_13973) ;  /* 0x0000018000017945 */ /* 0x000fe20003800200 */
[----:B------:R-:W-:Y:S02]  /*262dd0*/  IMAD.MOV.U32 R56, RZ, RZ, RZ ;  /* 0x000000ffff387224 */ /* 0x000fe400078e00ff */
[----:B------:R-:W-:Y:S02]  /*262de0*/  IMAD.MOV.U32 R55, RZ, RZ, RZ ;  /* 0x000000ffff377224 */ /* 0x000fe400078e00ff */
[----:B0-----:R-:W-:Y:S02]  /*262df0*/  IMAD.U32 R53, RZ, RZ, UR4 ;  /* 0x00000004ff357e24 */ /* 0x001fe4000f8e00ff */
[----:B------:R-:W-:-:S07]  /*262e00*/  IMAD.U32 R54, RZ, RZ, UR5 ;  /* 0x00000005ff367e24 */ /* 0x000fce000f8e00ff */
.L_x_13974:
        /* <DEDUP_REMOVED lines=20> */
.L_x_13973:
        /* <DEDUP_REMOVED lines=9> */
.L_x_13976:
        /* <DEDUP_REMOVED lines=20> */
.L_x_13975:
[----:B------:R-:W0:Y:S01]  /*263120*/  LDCU.64 UR4, c[0x0][0x3c8] ;  /* 0x00007900ff0477ac */ /* 0x000e220008000a00 */
[----:B------:R-:W-:Y:S01]  /*263130*/  BSSY.RECONVERGENT B1, `(.L_x_13977) ;  /* 0x0000018000017945 */ /* 0x000fe20003800200 */
[----:B------:R-:W-:Y:S02]  /*263140*/  IMAD.MOV.U32 R50, RZ, RZ, RZ ;  /* 0x000000ffff327224 */ /* 0x000fe400078e00ff */
[----:B------:R-:W-:Y:S02]  /*263150*/  IMAD.MOV.U32 R55, RZ, RZ, RZ ;  /* 0x000000ffff377224 */ /* 0x000fe400078e00ff */
[----:B0-----:R-:W-:Y:S02]  /*263160*/  IMAD.U32 R53, RZ, RZ, UR4 ;  /* 0x00000004ff357e24 */ /* 0x001fe4000f8e00ff */
[----:B------:R-:W-:-:S07]  /*263170*/  IMAD.U32 R54, RZ, RZ, UR5 ;  /* 0x00000005ff367e24 */ /* 0x000fce000f8e00ff */
.L_x_13978:
        /* <DEDUP_REMOVED lines=20> */
.L_x_13977:
[----:B------:R-:W0:Y:S01]  /*2632c0*/  LDCU.64 UR4, c[0x0][0x3c8] ;  /* 0x00007900ff0477ac */ /* 0x000e220008000a00 */
[----:B------:R-:W-:Y:S01]  /*2632d0*/  BSSY.RECONVERGENT B1, `(.L_x_13979) ;  /* 0x0000018000017945 */ /* 0x000fe20003800200 */
[----:B------:R-:W-:Y:S02]  /*2632e0*/  IMAD.MOV.U32 R18, RZ, RZ, RZ ;  /* 0x000000ffff127224 */ /* 0x000fe400078e00ff */
[----:B------:R-:W-:Y:S02]  /*2632f0*/  IMAD.MOV.U32 R57, RZ, RZ, RZ ;  /* 0x000000ffff397224 */ /* 0x000fe400078e00ff */
[----:B0-----:R-:W-:Y:S02]  /*263300*/  IMAD.U32 R54, RZ, RZ, UR4 ;  /* 0x00000004ff367e24 */ /* 0x001fe4000f8e00ff */
[----:B------:R-:W-:-:S07]  /*263310*/  IMAD.U32 R55, RZ, RZ, UR5 ;  /* 0x00000005ff377e24 */ /* 0x000fce000f8e00ff */
.L_x_13980:
        /* <DEDUP_REMOVED lines=20> */
.L_x_13979:
[----:B------:R-:W0:Y:S01]  /*263460*/  LDCU.64 UR4, c[0x0][0x3c8] ;  /* 0x00007900ff0477ac */ /* 0x000e220008000a00 */
[----:B------:R-:W-:Y:S01]  /*263470*/  BSSY.RECONVERGENT B1, `(.L_x_13981) ;  /* 0x0000018000017945 */ /* 0x000fe20003800200 */
[----:B------:R-:W-:Y:S02]  /*263480*/  IMAD.MOV.U32 R49, RZ, RZ, RZ ;  /* 0x000000ffff317224 */ /* 0x000fe400078e00ff */
[----:B------:R-:W-:Y:S02]  /*263490*/  IMAD.MOV.U32 R56, RZ, RZ, RZ ;  /* 0x000000ffff387224 */ /* 0x000fe400078e00ff */
[----:B0-----:R-:W-:Y:S02]  /*2634a0*/  IMAD.U32 R54, RZ, RZ, UR4 ;  /* 0x00000004ff367e24 */ /* 0x001fe4000f8e00ff */
[----:B------:R-:W-:-:S07]  /*2634b0*/  IMAD.U32 R55, RZ, RZ, UR5 ;  /* 0x00000005ff377e24 */ /* 0x000fce000f8e00ff */
.L_x_13982:
        /* <DEDUP_REMOVED lines=20> */
.L_x_13981:
[----:B------:R-:W0:Y:S01]  /*263600*/  LDCU.64 UR4, c[0x0][0x3c8] ;  /* 0x00007900ff0477ac */ /* 0x000e220008000a00 */
[----:B------:R-:W-:Y:S01]  /*263610*/  BSSY.RECONVERGENT B1, `(.L_x_13983) ;  /* 0x0000018000017945 */ /* 0x000fe20003800200 */
[----:B------:R-:W-:Y:S02]  /*263620*/  IMAD.MOV.U32 R50, RZ, RZ, RZ ;  /* 0x000000ffff327224 */ /* 0x000fe400078e00ff */
[----:B------:R-:W-:Y:S02]  /*263630*/  IMAD.MOV.U32 R57, RZ, RZ, RZ ;  /* 0x000000ffff397224 */ /* 0x000fe400078e00ff */
[----:B0-----:R-:W-:Y:S02]  /*263640*/  IMAD.U32 R54, RZ, RZ, UR4 ;  /* 0x00000004ff367e24 */ /* 0x001fe4000f8e00ff */
[----:B------:R-:W-:-:S07]  /*263650*/  IMAD.U32 R55, RZ, RZ, UR5 ;  /* 0x00000005ff377e24 */ /* 0x000fce000f8e00ff */
.L_x_13984:
        /* <DEDUP_REMOVED lines=20> */
.L_x_13983:
[----:B------:R-:W0:Y:S01]  /*2637a0*/  LDCU.64 UR4, c[0x0][0x3c8] ;  /* 0x00007900ff0477ac */ /* 0x000e220008000a00 */
[----:B------:R-:W-:Y:S01]  /*2637b0*/  BSSY.RECONVERGENT B1, `(.L_x_13985) ;  /* 0x0000018000017945 */ /* 0x000fe20003800200 */
[----:B------:R-:W-:Y:S02]  /*2637c0*/  IMAD.MOV.U32 R18, RZ, RZ, RZ ;  /* 0x000000ffff127224 */ /* 0x000fe400078e00ff */
[----:B------:R-:W-:Y:S02]  /*2637d0*/  IMAD.MOV.U32 R57, RZ, RZ, RZ ;  /* 0x000000ffff397224 */ /* 0x000fe400078e00ff */
[----:B0-----:R-:W-:Y:S02]  /*2637e0*/  IMAD.U32 R54, RZ, RZ, UR4 ;  /* 0x00000004ff367e24 */ /* 0x001fe4000f8e00ff */
[----:B------:R-:W-:-:S07]  /*2637f0*/  IMAD.U32 R55, RZ, RZ, UR5 ;  /* 0x00000005ff377e24 */ /* 0x000fce000f8e00ff */
.L_x_13986:
        /* <DEDUP_REMOVED lines=20> */
.L_x_13985:
[----:B------:R-:W0:Y:S01]  /*263940*/  LDCU.64 UR4, c[0x0][0x3c8] ;  /* 0x00007900ff0477ac */ /* 0x000e220008000a00 */
[----:B------:R-:W-:Y:S01]  /*263950*/  BSSY.RECONVERGENT B1, `(.L_x_13987) ;  /* 0x0000018000017945 */ /* 0x000fe20003800200 */
[----:B------:R-:W-:Y:S02]  /*263960*/  IMAD.MOV.U32 R49, RZ, RZ, RZ ;  /* 0x000000ffff317224 */ /* 0x000fe400078e00ff */
[----:B------:R-:W-:Y:S02]  /*263970*/  IMAD.MOV.U32 R56, RZ, RZ, RZ ;  /* 0x000000ffff387224 */ /* 0x000fe400078e00ff */
[----:B0-----:R-:W-:Y:S02]  /*263980*/  IMAD.U32 R54, RZ, RZ, UR4 ;  /* 0x00000004ff367e24 */ /* 0x001fe4000f8e00ff */
[----:B------:R-:W-:-:S07]  /*263990*/  IMAD.U32 R55, RZ, RZ, UR5 ;  /* 0x00000005ff377e24 */ /* 0x000fce000f8e00ff */
.L_x_13988:
        /* <DEDUP_REMOVED lines=20> */
.L_x_13987:
[----:B------:R-:W0:Y:S01]  /*263ae0*/  LDCU.64 UR4, c[0x0][0x3c8] ;  /* 0x00007900ff0477ac */ /* 0x000e220008000a00 */
[----:B------:R-:W-:Y:S01]  /*263af0*/  BSSY.RECONVERGENT B1, `(.L_x_13989) ;  /* 0x0000018000017945 */ /* 0x000fe20003800200 */
[----:B------:R-:W-:Y:S02]  /*263b00*/  IMAD.MOV.U32 R50, RZ, RZ, RZ ;  /* 0x000000ffff327224 */ /* 0x000fe400078e00ff */
[----:B------:R-:W-:Y:S02]  /*263b10*/  IMAD.MOV.U32 R57, RZ, RZ, RZ ;  /* 0x000000ffff397224 */ /* 0x000fe400078e00ff */
[----:B0-----:R-:W-:Y:S02]  /*263b20*/  IMAD.U32 R54, RZ, RZ, UR4 ;  /* 0x00000004ff367e24 */ /* 0x001fe4000f8e00ff */
[----:B------:R-:W-:-:S07]  /*263b30*/  IMAD.U32 R55, RZ, RZ, UR5 ;  /* 0x00000005ff377e24 */ /* 0x000fce000f8e00ff */
.L_x_13990:
        /* <DEDUP_REMOVED lines=20> */
.L_x_13989:
[----:B------:R-:W0:Y:S01]  /*263c80*/  LDCU.64 UR4, c[0x0][0x3c8] ;  /* 0x00007900ff0477ac */ /* 0x000e220008000a00 */
[----:B------:R-:W-:Y:S01]  /*263c90*/  BSSY.RECONVERGENT B1, `(.L_x_13991) ;  /* 0x0000018000017945 */ /* 0x000fe20003800200 */
[----:B------:R-:W-:Y:S02]  /*263ca0*/  IMAD.MOV.U32 R18, RZ, RZ, RZ ;  /* 0x000000ffff127224 */ /* 0x000fe400078e00ff */
[----:B------:R-:W-:Y:S02]  /*263cb0*/  IMAD.MOV.U32 R57, RZ, RZ, RZ ;  /* 0x000000ffff397224 */ /* 0x000fe400078e00ff */
[----:B0-----:R-:W-:Y:S02]  /*263cc0*/  IMAD.U32 R54, RZ, RZ, UR4 ;  /* 0x00000004ff367e24 */ /* 0x001fe4000f8e00ff */
[----:B------:R-:W-:-:S07]  /*263cd0*/  IMAD.U32 R55, RZ, RZ, UR5 ;  /* 0x00000005ff377e24 */ /* 0x000fce000f8e00ff */
.L_x_13992:
        /* <DEDUP_REMOVED lines=20> */
.L_x_13991:
[----:B------:R-:W0:Y:S01]  /*263e20*/  LDCU.64 UR4, c[0x0][0x3c8] ;  /* 0x00007900ff0477ac */ /* 0x000e220008000a00 */
[----:B------:R-:W-:Y:S01]  /*263e30*/  BSSY.RECONVERGENT B1, `(.L_x_13993) ;  /* 0x0000018000017945 */ /* 0x000fe20003800200 */
[----:B------:R-:W-:Y:S02]  /*263e40*/  IMAD.MOV.U32 R49, RZ, RZ, RZ ;  /* 0x000000ffff317224 */ /* 0x000fe400078e00ff */
[----:B------:R-:W-:Y:S02]  /*263e50*/  IMAD.MOV.U32 R56, RZ, RZ, RZ ;  /* 0x000000ffff387224 */ /* 0x000fe400078e00ff */
[----:B0-----:R-:W-:Y:S02]  /*263e60*/  IMAD.U32 R54, RZ, RZ, UR4 ;  /* 0x00000004ff367e24 */ /* 0x001fe4000f8e00ff */
[----:B------:R-:W-:-:S07]  /*263e70*/  IMAD.U32 R55, RZ, RZ, UR5 ;  /* 0x00000005ff377e24 */ /* 0x000fce000f8e00ff */
.L_x_13994:
        /* <DEDUP_REMOVED lines=20> */
.L_x_13993:
[----:B------:R-:W0:Y:S01]  /*263fc0*/  LDCU.64 UR4, c[0x0][0x3c8] ;  /* 0x00007900ff0477ac */ /* 0x000e220008000a00 */
[----:B------:R-:W-:Y:S01]  /*263fd0*/  BSSY.RECONVERGENT B1, `(.L_x_13995) ;  /* 0x0000018000017945 */ /* 0x000fe20003800200 */
[----:B------:R-:W-:Y:S02]  /*263fe0*/  IMAD.MOV.U32 R50, RZ, RZ, RZ ;  /* 0x000000ffff327224 */ /* 0x000fe400078e00ff */
[----:B------:R-:W-:Y:S02]  /*263ff0*/  IMAD.MOV.U32 R57, RZ, RZ, RZ ;  /* 0x000000ffff397224 */ /* 0x000fe400078e00ff */
[----:B0-----:R-:W-:Y:S02]  /*264000*/  IMAD.U32 R54, RZ, RZ, UR4 ;  /* 0x00000004ff367e24 */ /* 0x001fe4000f8e00ff */
[----:B------:R-:W-:-:S07]  /*264010*/  IMAD.U32 R55, RZ, RZ, UR5 ;  /* 0x00000005ff377e24 */ /* 0x000fce000f8e00ff */
.L_x_13996:
        /* <DEDUP_REMOVED lines=20> */
.L_x_13995:
[----:B------:R-:W0:Y:S01]  /*264160*/  LDCU.64 UR4, c[0x0][0x3c8] ;  /* 0x00007900ff0477ac */ /* 0x000e220008000a00 */
[----:B------:R-:W-:Y:S01]  /*264170*/  BSSY.RECONVERGENT B1, `(.L_x_13997) ;  /* 0x0000018000017945 */ /* 0x000fe20003800200 */
[----:B------:R-:W-:Y:S02]  /*264180*/  IMAD.MOV.U32 R18, RZ, RZ, RZ ;  /* 0x000000ffff127224 */ /* 0x000fe400078e00ff */
[----:B------:R-:W-:Y:S02]  /*264190*/  IMAD.MOV.U32 R57, RZ, RZ, RZ ;  /* 0x000000ffff397224 */ /* 0x000fe400078e00ff */
[----:B0-----:R-:W-:Y:S02]  /*2641a0*/  IMAD.U32 R54, RZ, RZ, UR4 ;  /* 0x00000004ff367e24 */ /* 0x001fe4000f8e00ff */
[----:B------:R-:W-:-:S07]  /*2641b0*/  IMAD.U32 R55, RZ, RZ, UR5 ;  /* 0x00000005ff377e24 */ /* 0x000fce000f8e00ff */
.L_x_13998:
        /* <DEDUP_REMOVED lines=20> */
.L_x_13997:
[----:B------:R-:W0:Y:S01]  /*264300*/  LDCU.64 UR4, c[0x0][0x3c8] ;  /* 0x00007900ff0477ac */ /* 0x000e220008000a00 */
[----:B------:R-:W-:Y:S01]  /*264310*/  BSSY.RECONVERGENT B1, `(.L_x_13999) ;  /* 0x0000018000017945 */ /* 0x000fe20003800200 */
[----:B------:R-:W-:Y:S02]  /*264320*/  IMAD.MOV.U32 R49, RZ, RZ, RZ ;  /* 0x000000ffff317224 */ /* 0x000fe400078e00ff */
[----:B------:R-:W-:Y:S02]  /*264330*/  IMAD.MOV.U32 R56, RZ, RZ, RZ ;  /* 0x000000ffff387224 */ /* 0x000fe400078e00ff */
[----:B0-----:R-:W-:Y:S02]  /*264340*/  IMAD.U32 R54, RZ, RZ, UR4 ;  /* 0x00000004ff367e24 */ /* 0x001fe4000f8e00ff */
[----:B------:R-:W-:-:S07]  /*264350*/  IMAD.U32 R55, RZ, RZ, UR5 ;  /* 0x00000005ff377e24 */ /* 0x000fce000f8e00ff */
.L_x_14000:
        /* <DEDUP_REMOVED lines=20> */
.L_x_13999:
[----:B------:R-:W0:Y:S01]  /*2644a0*/  LDCU.64 UR4, c[0x0][0x3c8] ;  /* 0x00007900ff0477ac */ /* 0x000e220008000a00 */
[----:B------:R-:W-:Y:S01]  /*2644b0*/  BSSY.RECONVERGENT B1, `(.L_x_14001) ;  /* 0x0000018000017945 */ /* 0x000fe20003800200 */
[----:B------:R-:W-:Y:S02]  /*2644c0*/  IMAD.MOV.U32 R50, RZ, RZ, RZ ;  /* 0x000000ffff327224 */ /* 0x000fe400078e00ff */
[----:B------:R-:W-:Y:S02]  /*2644d0*/  IMAD.MOV.U32 R57, RZ, RZ, RZ ;  /* 0x000000ffff397224 */ /* 0x000fe400078e00ff */
[----:B0-----:R-:W-:Y:S02]  /*2644e0*/  IMAD.U32 R54, RZ, RZ, UR4 ;  /* 0x00000004ff367e24 */ /* 0x001fe4000f8e00ff */
[----:B------:R-:W-:-:S07]  /*2644f0*/  IMAD.U32 R55, RZ, RZ, UR5 ;  /* 0x00000005ff377e24 */ /* 0x000fce000f8e00ff */
.L_x_14002:
        /* <DEDUP_REMOVED lines=20> */
.L_x_14001:
[----:B------:R-:W0:Y:S01]  /*264640*/  LDCU.64 UR4, c[0x0][0x3c8] ;  /* 0x00007900ff0477ac */ /* 0x000e220008000a00 */
[----:B------:R-:W-:Y:S01]  /*264650*/  BSSY.RECONVERGENT B1, `(.L_x_14003) ;  /* 0x0000018000017945 */ /* 0x000fe20003800200 */
[----:B------:R-:W-:Y:S02]  /*264660*/  IMAD.MOV.U32 R18, RZ, RZ, RZ ;  /* 0x000000ffff127224 */ /* 0x000fe400078e00ff */
[----:B------:R-:W-:Y:S02]  /*264670*/  IMAD.MOV.U32 R57, RZ, RZ, RZ ;  /* 0x000000ffff397224 */ /* 0x000fe400078e00ff */
[----:B0-----:R-:W-:Y:S02]  /*264680*/  IMAD.U32 R54, RZ, RZ, UR4 ;  /* 0x00000004ff367e24 */ /* 0x001fe4000f8e00ff */
[----:B------:R-:W-:-:S07]  /*264690*/  IMAD.U32 R55, RZ, RZ, UR5 ;  /* 0x00000005ff377e24 */ /* 0x000fce000f8e00ff */
.L_x_14004:
        /* <DEDUP_REMOVED lines=20> */
.L_x_14003:
[----:B------:R-:W0:Y:S01]  /*2647e0*/  LDCU.64 UR4, c[0x0][0x3c8] ;  /* 0x00007900ff0477ac */ /* 0x000e220008000a00 */
[----:B------:R-:W-:Y:S01]  /*2647f0*/  BSSY.RECONVERGENT B1, `(.L_x_14005) ;  /* 0x0000018000017945 */ /* 0x000fe20003800200 */
[----:B------:R-:W-:Y:S02]  /*264800*/  IMAD.MOV.U32 R49, RZ, RZ, RZ ;  /* 0x000000ffff317224 */ /* 0x000fe400078e00ff */
[----:B------:R-:W-:Y:S02]  /*264810*/  IMAD.MOV.U32 R56, RZ, RZ, RZ ;  /* 0x000000ffff387224 */ /* 0x000fe400078e00ff */
[----:B0-----:R-:W-:Y:S02]  /*264820*/  IMAD.U32 R54, RZ, RZ, UR4 ;  /* 0x00000004ff367e24 */ /* 0x001fe4000f8e00ff */
[----:B------:R-:W-:-:S07]  /*264830*/  IMAD.U32 R55, RZ, RZ, UR5 ;  /* 0x00000005ff377e24 */ /* 0x000fce000f8e00ff */
.L_x_14006:
        /* <DEDUP_REMOVED lines=20> */
.L_x_14005:
[----:B------:R-:W0:Y:S01]  /*264980*/  LDCU.64 UR4, c[0x0][0x3c8] ;  /* 0x00007900ff0477ac */ /* 0x000e220008000a00 */
[----:B------:R-:W-:Y:S01]  /*264990*/  BSSY.RECONVERGENT B1, `(.L_x_14007) ;  /* 0x0000018000017945 */ /* 0x000fe20003800200 */
[----:B------:R-:W-:Y:S02]  /*2649a0*/  IMAD.MOV.U32 R50, RZ, RZ, RZ ;  /* 0x000000ffff327224 */ /* 0x000fe400078e00ff */
[----:B------:R-:W-:Y:S02]  /*2649b0*/  IMAD.MOV.U32 R57, RZ, RZ, RZ ;  /* 0x000000ffff397224 */ /* 0x000fe400078e00ff */
[----:B0-----:R-:W-:Y:S02]  /*2649c0*/  IMAD.U32 R54, RZ, RZ, UR4 ;  /* 0x00000004ff367e24 */ /* 0x001fe4000f8e00ff */
[----:B------:R-:W-:-:S07]  /*2649d0*/  IMAD.U32 R55, RZ, RZ, UR5 ;  /* 0x00000005ff377e24 */ /* 0x000fce000f8e00ff */
.L_x_14008:
        /* <DEDUP_REMOVED lines=20> */
.L_x_14007:
[----:B------:R-:W0:Y:S01]  /*264b20*/  LDCU.64 UR4, c[0x0][0x3c8] ;  /* 0x00007900ff0477ac */ /* 0x000e220008000a00 */
[----:B------:R-:W-:Y:S01]  /*264b30*/  BSSY.RECONVERGENT B1, `(.L_x_14009) ;  /* 0x0000018000017945 */ /* 0x000fe20003800200 */
[----:B------:R-:W-:Y:S02]  /*264b40*/  IMAD.MOV.U32 R18, RZ, RZ, RZ ;  /* 0x000000ffff127224 */ /* 0x000fe400078e00ff */
[----:B------:R-:W-:Y:S02]  /*264b50*/  IMAD.MOV.U32 R57, RZ, RZ, RZ ;  /* 0x000000ffff397224 */ /* 0x000fe400078e00ff */
[----:B0-----:R-:W-:Y:S02]  /*264b60*/  IMAD.U32 R54, RZ, RZ, UR4 ;  /* 0x00000004ff367e24 */ /* 0x001fe4000f8e00ff */
[----:B------:R-:W-:-:S07]  /*264b70*/  IMAD.U32 R55, RZ, RZ, UR5 ;  /* 0x00000005ff377e24 */ /* 0x000fce000f8e00ff */
.L_x_14010:
        /* <DEDUP_REMOVED lines=20> */
.L_x_14009:
[----:B------:R-:W0:Y:S01]  /*264cc0*/  LDCU.64 UR4, c[0x0][0x3c8] ;  /* 0x00007900ff0477ac */ /* 0x000e220008000a00 */
[----:B------:R-:W-:Y:S01]  /*264cd0*/  BSSY.RECONVERGENT B1, `(.L_x_14011) ;  /* 0x0000018000017945 */ /* 0x000fe20003800200 */
[----:B------:R-:W-:Y:S02]  /*264ce0*/  IMAD.MOV.U32 R49, RZ, RZ, RZ ;  /* 0x000000ffff317224 */ /* 0x000fe400078e00ff */
[----:B------:R-:W-:Y:S02]  /*264cf0*/  IMAD.MOV.U32 R56, RZ, RZ, RZ ;  /* 0x000000ffff387224 */ /* 0x000fe400078e00ff */
[----:B0-----:R-:W-:Y:S02]  /*264d00*/  IMAD.U32 R54, RZ, RZ, UR4 ;  /* 0x00000004ff367e24 */ /* 0x001fe4000f8e00ff */
[----:B------:R-:W-:-:S07]  /*264d10*/  IMAD.U32 R55, RZ, RZ, UR5 ;  /* 0x00000005ff377e24 */ /* 0x000fce000f8e00ff */
.L_x_14012:
        /* <DEDUP_REMOVED lines=20> */
.L_x_14011:
[----:B------:R-:W0:Y:S01]  /*264e60*/  LDCU.64 UR4, c[0x0][0x3c8] ;  /* 0x00007900ff0477ac */ /* 0x000e220008000a00 */
[----:B------:R-:W-:Y:S01]  /*264e70*/  BSSY.RECONVERGENT B1, `(.L_x_14013) ;  /* 0x0000018000017945 */ /* 0x000fe20003800200 */
[----:B------:R-:W-:Y:S02]  /*264e80*/  IMAD.MOV.U32 R56, RZ, RZ, RZ ;  /* 0x000000ffff387224 */ /* 0x000fe400078e00ff */
[----:B------:R-:W-:Y:S02]  /*264e90*/  IMAD.MOV.U32 R55, RZ, RZ, RZ ;  /* 0x000000ffff377224 */ /* 0x000fe400078e00ff */
[----:B0-----:R-:W-:Y:S02]  /*264ea0*/  IMAD.U32 R53, RZ, RZ, UR4 ;  /* 0x00000004ff357e24 */ /* 0x001fe4000f8e00ff */
[----:B------:R-:W-:-:S07]  /*264eb0*/  IMAD.U32 R54, RZ, RZ, UR5 ;  /* 0x00000005ff367e24 */ /* 0x000fce000f8e00ff */
.L_x_14014:
        /* <DEDUP_REMOVED lines=20> */
.L_x_14013:
        /* <DEDUP_REMOVED lines=9> */
.L_x_14016:
        /* <DEDUP_REMOVED lines=20> */
.L_x_14015:
[----:B------:R-:W0:Y:S01]  /*2651d0*/  LDCU.64 UR4, c[0x0][0x3c8] ;  /* 0x00007900ff0477ac */ /* 0x000e220008000a00 */
[----:B------:R-:W-:Y:S01]  /*2651e0*/  BSSY.RECONVERGENT B1, `(.L_x_14017) ;  /* 0x0000018000017945 */ /* 0x000fe20003800200 */
[----:B------:R-:W-:Y:S02]  /*2651f0*/  IMAD.MOV.U32 R43, RZ, RZ, RZ ;  /* 0x000000ffff2b7224 */ /* 0x000fe400078e00ff */
[----:B------:R-:W-:Y:S02]  /*265200*/  IMAD.MOV.U32 R56, RZ, RZ, RZ ;  /* 0x000000ffff387224 */ /* 0x000fe400078e00ff */
[----:B0-----:R-:W-:Y:S02]  /*265210*/  IMAD.U32 R53, RZ, RZ, UR4 ;  /* 0x00000004ff357e24 */ /* 0x001fe4000f8e00ff */
[----:B------:R-:W-:-:S07]  /*265220*/  IMAD.U32 R54, RZ, RZ, UR5 ;  /* 0x00000005ff367e24 */ /* 0x000fce000f8e00ff */
.L_x_14018:
        /* <DEDUP_REMOVED lines=20> */
.L_x_14017:
[----:B------:R-:W0:Y:S01]  /*265370*/  LDCU.64 UR4, c[0x0][0x3c8] ;  /* 0x00007900ff0477ac */ /* 0x000e220008000a00 */
[----:B------:R-:W-:Y:S01]  /*265380*/  BSSY.RECONVERGENT B1, `(.L_x_14019) ;  /* 0x0000018000017945 */ /* 0x000fe20003800200 */
[----:B------:R-:W-:Y:S02]  /*265390*/  IMAD.MOV.U32 R16, RZ, RZ, RZ ;  /* 0x000000ffff107224 */ /* 0x000fe400078e00ff */
[----:B------:R-:W-:Y:S02]  /*2653a0*/  IMAD.MOV.U32 R57, RZ, RZ, RZ ;  /* 0x000000ffff397224 */ /* 0x000fe400078e00ff */
[----:B0-----:R-:W-:Y:S02]  /*2653b0*/  IMAD.U32 R54, RZ, RZ, UR4 ;  /* 0x00000004ff367e24 */ /* 0x001fe4000f8e00ff */
[----:B------:R-:W-:-:S07]  /*2653c0*/  IMAD.U32 R55, RZ, RZ, UR5 ;  /* 0x00000005ff377e24 */ /* 0x000fce000f8e00ff */
.L_x_14020:
        /* <DEDUP_REMOVED lines=20> */
.L_x_14019:
[----:B------:R-:W0:Y:S01]  /*265510*/  LDCU.64 UR4, c[0x0][0x3c8] ;  /* 0x00007900ff0477ac */ /* 0x000e220008000a00 */
[----:B------:R-:W-:Y:S01]  /*265520*/  BSSY.RECONVERGENT B1, `(.L_x_14021) ;  /* 0x0000018000017945 */ /* 0x000fe20003800200 */
[----:B------:R-:W-:Y:S02]  /*265530*/  IMAD.MOV.U32 R18, RZ, RZ, RZ ;  /* 0x000000ffff127224 */ /* 0x000fe400078e00ff */
[----:B------:R-:W-:Y:S02]  /*265540*/  IMAD.MOV.U32 R57, RZ, RZ, RZ ;  /* 0x000000ffff397224 */ /* 0x000fe400078e00ff */
[----:B0-----:R-:W-:Y:S02]  /*265550*/  IMAD.U32 R54, RZ, RZ, UR4 ;  /* 0x00000004ff367e24 */ /* 0x001fe4000f8e00ff */
[----:B------:R-:W-:-:S07]  /*265560*/  IMAD.U32 R55, RZ, RZ, UR5 ;  /* 0x00000005ff377e24 */ /* 0x000fce000f8e00ff */
.L_x_14022:
        /* <DEDUP_REMOVED lines=20> */
.L_x_14021:
[----:B------:R-:W0:Y:S01]  /*2656b0*/  LDCU.64 UR4, c[0x0][0x3c8] ;  /* 0x00007900ff0477ac */ /* 0x000e220008000a00 */
[----:B------:R-:W-:Y:S01]  /*2656c0*/  BSSY.RECONVERGENT B1, `(.L_x_14023) ;  /* 0x0000018000017945 */ /* 0x000fe20003800200 */
[----:B------:R-:W-:Y:S02]  /*2656d0*/  IMAD.MOV.U32 R43, RZ, RZ, RZ ;  /* 0x000000ffff2b7224 */ /* 0x000fe400078e00ff */
[----:B------:R-:W-:Y:S02]  /*2656e0*/  IMAD.MOV.U32 R56, RZ, RZ, RZ ;  /* 0x000000ffff387224 */ /* 0x000fe400078e00ff */
[----:B0-----:R-:W-:Y:S02]  /*2656f0*/  IMAD.U32 R54, RZ, RZ, UR4 ;  /* 0x00000004ff367e24 */ /* 0x001fe4000f8e00ff */
[----:B------:R-:W-:-:S07]  /*265700*/  IMAD.U32 R55, RZ, RZ, UR5 ;  /* 0x00000005ff377e24 */ /* 0x000fce000f8e00ff */
.L_x_14024:
        /* <DEDUP_REMOVED lines=20> */
.L_x_14023:
[----:B------:R-:W0:Y:S01]  /*265850*/  LDCU.64 UR4, c[0x0][0x3c8] ;  /* 0x00007900ff0477ac */ /* 0x000e220008000a00 */
[----:B------:R-:W-:Y:S01]  /*265860*/  BSSY.RECONVERGENT B1, `(.L_x_14025) ;  /* 0x0000018000017945 */ /* 0x000fe20003800200 */
[----:B------:R-:W-:Y:S02]  /*265870*/  IMAD.MOV.U32 R16, RZ, RZ, RZ ;  /* 0x000000ffff107224 */ /* 0x000fe400078e00ff */
[----:B------:R-:W-:Y:S02]  /*265880*/  IMAD.MOV.U32 R57, RZ, RZ, RZ ;  /* 0x000000ffff397224 */ /* 0x000fe400078e00ff */
[----:B0-----:R-:W-:Y:S02]  /*265890*/  IMAD.U32 R54, RZ, RZ, UR4 ;  /* 0x00000004ff367e24 */ /* 0x001fe4000f8e00ff */
[----:B------:R-:W-:-:S07]  /*2658a0*/  IMAD.U32 R55, RZ, RZ, UR5 ;  /* 0x00000005ff377e24 */ /* 0x000fce000f8e00ff */
.L_x_14026:
        /* <DEDUP_REMOVED lines=20> */
.L_x_14025:
[----:B------:R-:W0:Y:S01]  /*2659f0*/  LDCU.64 UR4, c[0x0][0x3c8] ;  /* 0x00007900ff0477ac */ /* 0x000e220008000a00 */
[----:B------:R-:W-:Y:S01]  /*265a00*/  BSSY.RECONVERGENT B1, `(.L_x_14027) ;  /* 0x0000018000017945 */ /* 0x000fe20003800200 */
[----:B------:R-:W-:Y:S02]  /*265a10*/  IMAD.MOV.U32 R18, RZ, RZ, RZ ;  /* 0x000000ffff127224 */ /* 0x000fe400078e00ff */
[----:B------:R-:W-:Y:S02]  /*265a20*/  IMAD.MOV.U32 R57, RZ, RZ, RZ ;  /* 0x000000ffff397224 */ /* 0x000fe400078e00ff */
[----:B0-----:R-:W-:Y:S02]  /*265a30*/  IMAD.U32 R54, RZ, RZ, UR4 ;  /* 0x00000004ff367e24 */ /* 0x001fe4000f8e00ff */
[----:B------:R-:W-:-:S07]  /*265a40*/  IMAD.U32 R55, RZ, RZ, UR5 ;  /* 0x00000005ff377e24 */ /* 0x000fce000f8e00ff */
.L_x_14028:
        /* <DEDUP_REMOVED lines=20> */
.L_x_14027:
[----:B------:R-:W0:Y:S01]  /*265b90*/  LDCU.64 UR4, c[0x0][0x3c8] ;  /* 0x00007900ff0477ac */ /* 0x000e220008000a00 */
[----:B------:R-:W-:Y:S01]  /*265ba0*/  BSSY.RECONVERGENT B1, `(.L_x_14029) ;  /* 0x0000018000017945 */ /* 0x000fe20003800200 */
[----:B------:R-:W-:Y:S02]  /*265bb0*/  IMAD.MOV.U32 R43, RZ, RZ, RZ ;  /* 0x000000ffff2b7224 */ /* 0x000fe400078e00ff */
[----:B------:R-:W-:Y:S02]  /*265bc0*/  IMAD.MOV.U32 R56, RZ, RZ, RZ ;  /* 0x000000ffff387224 */ /* 0x000fe400078e00ff */
[----:B0-----:R-:W-:Y:S02]  /*265bd0*/  IMAD.U32 R54, RZ, RZ, UR4 ;  /* 0x00000004ff367e24 */ /* 0x001fe4000f8e00ff */
[----:B------:R-:W-:-:S07]  /*265be0*/  IMAD.U32 R55, RZ, RZ, UR5 ;  /* 0x00000005ff377e24 */ /* 0x000fce000f8e00ff */
.L_x_14030:
        /* <DEDUP_REMOVED lines=20> */
.L_x_14029:
[----:B------:R-:W0:Y:S01]  /*265d30*/  LDCU.64 UR4, c[0x0][0x3c8] ;  /* 0x00007900ff0477ac */ /* 0x000e220008000a00 */
[----:B------:R-:W-:Y:S01]  /*265d40*/  BSSY.RECONVERGENT B1, `(.L_x_14031) ;  /* 0x0000018000017945 */ /* 0x000fe20003800200 */
[----:B------:R-:W-:Y:S02]  /*265d50*/  IMAD.MOV.U32 R16, RZ, RZ, RZ ;  /* 0x000000ffff107224 */ /* 0x000fe400078e00ff */
[----:B------:R-:W-:Y:S02]  /*265d60*/  IMAD.MOV.U32 R57, RZ, RZ, RZ ;  /* 0x000000ffff397224 */ /* 0x000fe400078e00ff */
[----:B0-----:R-:W-:Y:S02]  /*265d70*/  IMAD.U32 R54, RZ, RZ, UR4 ;  /* 0x00000004ff367e24 */ /* 0x001fe4000f8e00ff */
[----:B------:R-:W-:-:S07]  /*265d80*/  IMAD.U32 R55, RZ, RZ, UR5 ;  /* 0x00000005ff377e24 */ /* 0x000fce000f8e00ff */
.L_x_14032:
        /* <DEDUP_REMOVED lines=20> */
.L_x_14031:
[----:B------:R-:W0:Y:S01]  /*265ed0*/  LDCU.64 UR4, c[0x0][0x3c8] ;  /* 0x00007900ff0477ac */ /* 0x000e220008000a00 */
[----:B------:R-:W-:Y:S01]  /*265ee0*/  BSSY.RECONVERGENT B1, `(.L_x_14033) ;  /* 0x0000018000017945 */ /* 0x000fe20003800200 */
[----:B------:R-:W-:Y:S02]  /*265ef0*/  IMAD.MOV.U32 R18, RZ, RZ, RZ ;  /* 0x000000ffff127224 */ /* 0x000fe400078e00ff */
[----:B------:R-:W-:Y:S02]  /*265f00*/  IMAD.MOV.U32 R57, RZ, RZ, RZ ;  /* 0x000000ffff397224 */ /* 0x000fe400078e00ff */
[----:B0-----:R-:W-:Y:S02]  /*265f10*/  IMAD.U32 R54, RZ, RZ, UR4 ;  /* 0x00000004ff367e24 */ /* 0x001fe4000f8e00ff */
[----:B------:R-:W-:-:S07]  /*265f20*/  IMAD.U32 R55, RZ, RZ, UR5 ;  /* 0x00000005ff377e24 */ /* 0x000fce000f8e00ff */
.L_x_14034:
        /* <DEDUP_REMOVED lines=20> */
.L_x_14033:
[----:B------:R-:W0:Y:S01]  /*266070*/  LDCU.64 UR4, c[0x0][0x3c8] ;  /* 0x00007900ff0477ac */ /* 0x000e220008000a00 */
[----:B------:R-:W-:Y:S01]  /*266080*/  BSSY.RECONVERGENT B1, `(.L_x_14035) ;  /* 0x0000018000017945 */ /* 0x000fe20003800200 */
[----:B------:R-:W-:Y:S02]  /*266090*/  IMAD.MOV.U32 R43, RZ, RZ, RZ ;  /* 0x000000ffff2b7224 */ /* 0x000fe400078e00ff */
[----:B------:R-:W-:Y:S02]  /*2660a0*/  IMAD.MOV.U32 R56, RZ, RZ, RZ ;  /* 0x000000ffff387224 */ /* 0x000fe400078e00ff */
[----:B0-----:R-:W-:Y:S02]  /*2660b0*/  IMAD.U32 R54, RZ, RZ, UR4 ;  /* 0x00000004ff367e24 */ /* 0x001fe4000f8e00ff */
[----:B------:R-:W-:-:S07]  /*2660c0*/  IMAD.U32 R55, RZ, RZ, UR5 ;  /* 0x00000005ff377e24 */ /* 0x000fce000f8e00ff */
.L_x_14036:
        /* <DEDUP_REMOVED lines=20> */
.L_x_14035:
[----:B------:R-:W0:Y:S01]  /*266210*/  LDCU.64 UR4, c[0x0][0x3c8] ;  /* 0x00007900ff0477ac */ /* 0x000e220008000a00 */
[----:B------:R-:W-:Y:S01]  /*266220*/  BSSY.RECONVERGENT B1, `(.L_x_14037) ;  /* 0x0000018000017945 */ /* 0x000fe20003800200 */
[----:B------:R-:W-:Y:S02]  /*266230*/  IMAD.MOV.U32 R16, RZ, RZ, RZ ;  /* 0x000000ffff107224 */ /* 0x000fe400078e00ff */
[----:B------:R-:W-:Y:S02]  /*266240*/  IMAD.MOV.U32 R57, RZ, RZ, RZ ;  /* 0x000000ffff397224 */ /* 0x000fe400078e00ff */
[----:B0-----:R-:W-:Y:S02]  /*266250*/  IMAD.U32 R54, RZ, RZ, UR4 ;  /* 0x00000004ff367e24 */ /* 0x001fe4000f8e00ff */
[----:B------:R-:W-:-:S07]  /*266260*/  IMAD.U32 R55, RZ, RZ, UR5 ;  /* 0x00000005ff377e24 */ /* 0x000fce000f8e00ff */
.L_x_14038:
        /* <DEDUP_REMOVED lines=20> */
.L_x_14037:
[----:B------:R-:W0:Y:S01]  /*2663b0*/  LDCU.64 UR4, c[0x0][0x3c8] ;  /* 0x00007900ff0477ac */ /* 0x000e220008000a00 */
[----:B------:R-:W-:Y:S01]  /*2663c0*/  BSSY.RECONVERGENT B1, `(.L_x_14039) ;  /* 0x0000018000017945 */ /* 0x000fe20003800200 */
[----:B------:R-:W-:Y:S02]  /*2663d0*/  IMAD.MOV.U32 R18, RZ, RZ, RZ ;  /* 0x000000ffff127224 */ /* 0x000fe400078e00ff */
[----:B------:R-:W-:Y:S02]  /*2663e0*/  IMAD.MOV.U32 R57, RZ, RZ, RZ ;  /* 0x000000ffff397224 */ /* 0x000fe400078e00ff */
[----:B0-----:R-:W-:Y:S02]  /*2663f0*/  IMAD.U32 R54, RZ, RZ, UR4 ;  /* 0x00000004ff367e24 */ /* 0x001fe4000f8e00ff */
[----:B------:R-:W-:-:S07]  /*266400*/  IMAD.U32 R55, RZ, RZ, UR5 ;  /* 0x00000005ff377e24 */ /* 0x000fce000f8e00ff */
.L_x_14040:
        /* <DEDUP_REMOVED lines=20> */
.L_x_14039:
[----:B------:R-:W0:Y:S01]  /*266550*/  LDCU.64 UR4, c[0x0][0x3c8] ;  /* 0x00007900ff0477ac */ /* 0x000e220008000a00 */
[----:B------:R-:W-:Y:S01]  /*266560*/  BSSY.RECONVERGENT B1, `(.L_x_14041) ;  /* 0x0000018000017945 */ /* 0x000fe20003800200 */
[----:B------:R-:W-:Y:S02]  /*266570*/  IMAD.MOV.U32 R43, RZ, RZ, RZ ;  /* 0x000000ffff2b7224 */ /* 0x000fe400078e00ff */
[----:B------:R-:W-:Y:S02]  /*266580*/  IMAD.MOV.U32 R56, RZ, RZ, RZ ;  /* 0x000000ffff387224 */ /* 0x000fe400078e00ff */
[----:B0-----:R-:W-:Y:S02]  /*266590*/  IMAD.U32 R54, RZ, RZ, UR4 ;  /* 0x00000004ff367e24 */ /* 0x001fe4000f8e00ff */
[----:B------:R-:W-:-:S07]  /*2665a0*/  IMAD.U32 R55, RZ, RZ, UR5 ;  /* 0x00000005ff377e24 */ /* 0x000fce000f8e00ff */
.L_x_14042:
        /* <DEDUP_REMOVED lines=20> */
.L_x_14041:
[----:B------:R-:W0:Y:S01]  /*2666f0*/  LDCU.64 UR4, c[0x0][0x3c8] ;  /* 0x00007900ff0477ac */ /* 0x000e220008000a00 */
[----:B------:R-:W-:Y:S01]  /*266700*/  BSSY.RECONVERGENT B1, `(.L_x_14043) ;  /* 0x0000018000017945 */ /* 0x000fe20003800200 */
[----:B------:R-:W-:Y:S02]  /*266710*/  IMAD.MOV.U32 R16, RZ, RZ, RZ ;  /* 0x000000ffff107224 */ /* 0x000fe400078e00ff */
[----:B------:R-:W-:Y:S02]  /*266720*/  IMAD.MOV.U32 R57, RZ, RZ, RZ ;  /* 0x000000ffff397224 */ /* 0x000fe400078e00ff */
[----:B0-----:R-:W-:Y:S02]  /*266730*/  IMAD.U32 R54, RZ, RZ, UR4 ;  /* 0x00000004ff367e24 */ /* 0x001fe4000f8e00ff */
[----:B------:R-:W-:-:S07]  /*266740*/  IMAD.U32 R55, RZ, RZ, UR5 ;  /* 0x00000005ff377e24 */ /* 0x000fce000f8e00ff */
.L_x_14044:
        /* <DEDUP_REMOVED lines=20> */
.L_x_14043:
[----:B------:R-:W0:Y:S01]  /*266890*/  LDCU.64 UR4, c[0x0][0x3c8] ;  /* 0x00007900ff0477ac */ /* 0x000e220008000a00 */
[----:B------:R-:W-:Y:S01]  /*2668a0*/  BSSY.RECONVERGENT B1, `(.L_x_14045) ;  /* 0x0000018000017945 */ /* 0x000fe20003800200 */
[----:B------:R-:W-:Y:S02]  /*2668b0*/  IMAD.MOV.U32 R18, RZ, RZ, RZ ;  /* 0x000000ffff127224 */ /* 0x000fe400078e00ff */
[----:B------:R-:W-:Y:S02]  /*2668c0*/  IMAD.MOV.U32 R57, RZ, RZ, RZ ;  /* 0x000000ffff397224 */ /* 0x000fe400078e00ff */
[----:B0-----:R-:W-:Y:S02]  /*2668d0*/  IMAD.U32 R54, RZ, RZ, UR4 ;  /* 0x00000004ff367e24 */ /* 0x001fe4000f8e00ff */
[----:B------:R-:W-:-:S07]  /*2668e0*/  IMAD.U32 R55, RZ, RZ, UR5 ;  /* 0x00000005ff377e24 */ /* 0x000fce000f8e00ff */
.L_x_14046:
        /* <DEDUP_REMOVED lines=20> */
.L_x_14045:
[----:B------:R-:W0:Y:S01]  /*266a30*/  LDCU.64 UR4, c[0x0][0x3c8] ;  /* 0x00007900ff0477ac */ /* 0x000e220008000a00 */
[----:B------:R-:W-:Y:S01]  /*266a40*/  BSSY.RECONVERGENT B1, `(.L_x_14047) ;  /* 0x0000018000017945 */ /* 0x000fe20003800200 */
[----:B------:R-:W-:Y:S02]  /*266a50*/  IMAD.MOV.U32 R43, RZ, RZ, RZ ;  /* 0x000000ffff2b7224 */ /* 0x000fe400078e00ff */
[----:B------:R-:W-:Y:S02]  /*266a60*/  IMAD.MOV.U32 R56, RZ, RZ, RZ ;  /* 0x000000ffff387224 */ /* 0x000fe400078e00ff */
[----:B0-----:R-:W-:Y:S02]  /*266a70*/  IMAD.U32 R54, RZ, RZ, UR4 ;  /* 0x00000004ff367e24 */ /* 0x001fe4000f8e00ff */
[----:B------:R-:W-:-:S07]  /*266a80*/  IMAD.U32 R55, RZ, RZ, UR5 ;  /* 0x00000005ff377e24 */ /* 0x000fce000f8e00ff */
.L_x_14048:
        /* <DEDUP_REMOVED lines=20> */
.L_x_14047:
[----:B------:R-:W0:Y:S01]  /*266bd0*/  LDCU.64 UR4, c[0x0][0x3c8] ;  /* 0x00007900ff0477ac */ /* 0x000e220008000a00 */
[----:B------:R-:W-:Y:S01]  /*266be0*/  BSSY.RECONVERGENT B1, `(.L_x_14049) ;  /* 0x0000018000017945 */ /* 0x000fe20003800200 */
[----:B------:R-:W-:Y:S02]  /*266bf0*/  IMAD.MOV.U32 R16, RZ, RZ, RZ ;  /* 0x000000ffff107224 */ /* 0x000fe400078e00ff */
[----:B------:R-:W-:Y:S02]  /*266c00*/  IMAD.MOV.U32 R57, RZ, RZ, RZ ;  /* 0x000000ffff397224 */ /* 0x000fe400078e00ff */
[----:B0-----:R-:W-:Y:S02]  /*266c10*/  IMAD.U32 R54, RZ, RZ, UR4 ;  /* 0x00000004ff367e24 */ /* 0x001fe4000f8e00ff */
[----:B------:R-:W-:-:S07]  /*266c20*/  IMAD.U32 R55, RZ, RZ, UR5 ;  /* 0x00000005ff377e24 */ /* 0x000fce000f8e00ff */
.L_x_14050:
        /* <DEDUP_REMOVED lines=20> */
.L_x_14049:
[----:B------:R-:W0:Y:S01]  /*266d70*/  LDCU.64 UR4, c[0x0][0x3c8] ;  /* 0x00007900ff0477ac */ /* 0x000e220008000a00 */
[----:B------:R-:W-:Y:S01]  /*266d80*/  BSSY.RECONVERGENT B1, `(.L_x_14051) ;  /* 0x0000018000017945 */ /* 0x000fe20003800200 */
[----:B------:R-:W-:Y:S02]  /*266d90*/  IMAD.MOV.U32 R18, RZ, RZ, RZ ;  /* 0x000000ffff127224 */ /* 0x000fe400078e00ff */
[----:B------:R-:W-:Y:S02]  /*266da0*/  IMAD.MOV.U32 R57, RZ, RZ, RZ ;  /* 0x000000ffff397224 */ /* 0x000fe400078e00ff */
[----:B0-----:R-:W-:Y:S02]  /*266db0*/  IMAD.U32 R54, RZ, RZ, UR4 ;  /* 0x00000004ff367e24 */ /* 0x001fe4000f8e00ff */
[----:B------:R-:W-:-:S07]  /*266dc0*/  IMAD.U32 R55, RZ, RZ, UR5 ;  /* 0x00000005ff377e24 */ /* 0x000fce000f8e00ff */
.L_x_14052:
        /* <DEDUP_REMOVED lines=20> */
.L_x_14051:
[----:B------:R-:W0:Y:S01]  /*266f10*/  LDCU.64 UR4, c[0x0][0x3c8] ;  /* 0x00007900ff0477ac */ /* 0x000e220008000a00 */
[----:B------:R-:W-:Y:S01]  /*266f20*/  BSSY.RECONVERGENT B1, `(.L_x_14053) ;  /* 0x0000018000017945 */ /* 0x000fe20003800200 */
[----:B------:R-:W-:Y:S02]  /*266f30*/  IMAD.MOV.U32 R55, RZ, RZ, RZ ;  /* 0x000000ffff377224 */ /* 0x000fe400078e00ff */
[----:B------:R-:W-:Y:S02]  /*266f40*/  IMAD.MOV.U32 R57, RZ, RZ, RZ ;  /* 0x000000ffff397224 */ /* 0x000fe400078e00ff */
[----:B0-----:R-:W-:Y:S02]  /*266f50*/  IMAD.U32 R54, RZ, RZ, UR4 ;  /* 0x00000004ff367e24 */ /* 0x001fe4000f8e00ff */
[----:B------:R-:W-:-:S07]  /*266f60*/  IMAD.U32 R53, RZ, RZ, UR5 ;  /* 0x00000005ff357e24 */ /* 0x000fce000f8e00ff */
.L_x_14054:
        /* <DEDUP_REMOVED lines=20> */
.L_x_14053:
        /* <DEDUP_REMOVED lines=9> */
.L_x_14056:
        /* <DEDUP_REMOVED lines=20> */
.L_x_14055:
[----:B------:R-:W0:Y:S01]  /*267280*/  LDCU.64 UR4, c[0x0][0x3c8] ;  /* 0x00007900ff0477ac */ /* 0x000e220008000a00 */
[----:B------:R-:W-:Y:S01]  /*267290*/  BSSY.RECONVERGENT B1, `(.L_x_14057) ;  /* 0x0000018000017945 */ /* 0x000fe20003800200 */
[----:B------:R-:W-:Y:S02]  /*2672a0*/  IMAD.MOV.U32 R47, RZ, RZ, RZ ;  /* 0x000000ffff2f7224 */ /* 0x000fe400078e00ff */
[----:B------:R-:W-:Y:S02]  /*2672b0*/  IMAD.MOV.U32 R56, RZ, RZ, RZ ;  /* 0x000000ffff387224 */ /* 0x000fe400078e00ff */
[----:B0-----:R-:W-:Y:S02]  /*2672c0*/  IMAD.U32 R53, RZ, RZ, UR4 ;  /* 0x00000004ff357e24 */ /* 0x001fe4000f8e00ff */
[----:B------:R-:W-:-:S07]  /*2672d0*/  IMAD.U32 R54, RZ, RZ, UR5 ;  /* 0x00000005ff367e24 */ /* 0x000fce000f8e00ff */
.L_x_14058:
        /* <DEDUP_REMOVED lines=20> */
.L_x_14057:
[----:B------:R-:W0:Y:S01]  /*267420*/  LDCU.64 UR4, c[0x0][0x3c8] ;  /* 0x00007900ff0477ac */ /* 0x000e220008000a00 */
[----:B------:R-:W-:Y:S01]  /*267430*/  BSSY.RECONVERGENT B1, `(.L_x_14059) ;  /* 0x0000018000017945 */ /* 0x000fe20003800200 */
[----:B------:R-:W-:Y:S02]  /*267440*/  IMAD.MOV.U32 R16, RZ, RZ, RZ ;  /* 0x000000ffff107224 */ /* 0x000fe400078e00ff */
[----:B------:R-:W-:Y:S02]  /*267450*/  IMAD.MOV.U32 R57, RZ, RZ, RZ ;  /* 0x000000ffff397224 */ /* 0x000fe400078e00ff */
[----:B0-----:R-:W-:Y:S02]  /*267460*/  IMAD.U32 R54, RZ, RZ, UR4 ;  /* 0x00000004ff367e24 */ /* 0x001fe4000f8e00ff */
[----:B------:R-:W-:-:S07]  /*267470*/  IMAD.U32 R55, RZ, RZ, UR5 ;  /* 0x00000005ff377e24 */ /* 0x000fce000f8e00ff */
.L_x_14060:
        /* <DEDUP_REMOVED lines=20> */
.L_x_14059:
[----:B------:R-:W0:Y:S01]  /*2675c0*/  LDCU.64 UR4, c[0x0][0x3c8] ;  /* 0x00007900ff0477ac */ /* 0x000e220008000a00 */
[----:B------:R-:W-:Y:S01]  /*2675d0*/  BSSY.RECONVERGENT B1, `(.L_x_14061) ;  /* 0x0000018000017945 */ /* 0x000fe20003800200 */
[----:B------:R-:W-:Y:S02]  /*2675e0*/  IMAD.MOV.U32 R43, RZ, RZ, RZ ;  /* 0x000000ffff2b7224 */ /* 0x000fe400078e00ff */
[----:B------:R-:W-:Y:S02]  /*2675f0*/  IMAD.MOV.U32 R56, RZ, RZ, RZ ;  /* 0x000000ffff387224 */ /* 0x000fe400078e00ff */
[----:B0-----:R-:W-:Y:S02]  /*267600*/  IMAD.U32 R54, RZ, RZ, UR4 ;  /* 0x00000004ff367e24 */ /* 0x001fe4000f8e00ff */
[----:B------:R-:W-:-:S07]  /*267610*/  IMAD.U32 R55, RZ, RZ, UR5 ;  /* 0x00000005ff377e24 */ /* 0x000fce000f8e00ff */
.L_x_14062:
        /* <DEDUP_REMOVED lines=20> */
.L_x_14061:
[----:B------:R-:W0:Y:S01]  /*267760*/  LDCU.64 UR4, c[0x0][0x3c8] ;  /* 0x00007900ff0477ac */ /* 0x000e220008000a00 */
[----:B------:R-:W-:Y:S01]  /*267770*/  BSSY.RECONVERGENT B1, `(.L_x_14063) ;  /* 0x0000018000017945 */ /* 0x000fe20003800200 */
[----:B------:R-:W-:Y:S02]  /*267780*/  IMAD.MOV.U32 R47, RZ, RZ, RZ ;  /* 0x000000ffff2f7224 */ /* 0x000fe400078e00ff */
[----:B------:R-:W-:Y:S02]  /*267790*/  IMAD.MOV.U32 R56, RZ, RZ, RZ ;  /* 0x000000ffff387224 */ /* 0x000fe400078e00ff */
[----:B0-----:R-:W-:Y:S02]  /*2677a0*/  IMAD.U32 R54, RZ, RZ, UR4 ;  /* 0x00000004ff367e24 */ /* 0x001fe4000f8e00ff */
[----:B------:R-:W-:-:S07]  /*2677b0*/  IMAD.U32 R55, RZ, RZ, UR5 ;  /* 0x00000005ff377e24 */ /* 0x000fce000f8e00ff */
.L_x_14064:
        /* <DEDUP_REMOVED lines=20> */
.L_x_14063:
[----:B------:R-:W0:Y:S01]  /*267900*/  LDCU.64 UR4, c[0x0][0x3c8] ;  /* 0x00007900ff0477ac */ /* 0x000e220008000a00 */
[----:B------:R-:W-:Y:S01]  /*267910*/  BSSY.RECONVERGENT B1, `(.L_x_14065) ;  /* 0x0000018000017945 */ /* 0x000fe20003800200 */
[----:B------:R-:W-:Y:S02]  /*267920*/  IMAD.MOV.U32 R16, RZ, RZ, RZ ;  /* 0x000000ffff107224 */ /* 0x000fe400078e00ff */
[----:B------:R-:W-:Y:S02]  /*267930*/  IMAD.MOV.U32 R57, RZ, RZ, RZ ;  /* 0x000000ffff397224 */ /* 0x000fe400078e00ff */
[----:B0-----:R-:W-:Y:S02]  /*267940*/  IMAD.U32 R54, RZ, RZ, UR4 ;  /* 0x00000004ff367e24 */ /* 0x001fe4000f8e00ff */
[----:B------:R-:W-:-:S07]  /*267950*/  IMAD.U32 R55, RZ, RZ, UR5 ;  /* 0x00000005ff377e24 */ /* 0x000fce000f8e00ff */
.L_x_14066:
        /* <DEDUP_REMOVED lines=20> */
.L_x_14065:
[----:B------:R-:W0:Y:S01]  /*267aa0*/  LDCU.64 UR4, c[0x0][0x3c8] ;  /* 0x00007900ff0477ac */ /* 0x000e220008000a00 */
[----:B------:R-:W-:Y:S01]  /*267ab0*/  BSSY.RECONVERGENT B1, `(.L_x_14067) ;  /* 0x0000018000017945 */ /* 0x000fe20003800200 */
[----:B------:R-:W-:Y:S02]  /*267ac0*/  IMAD.MOV.U32 R43, RZ, RZ, RZ ;  /* 0x000000ffff2b7224 */ /* 0x000fe400078e00ff */
[----:B------:R-:W-:Y:S02]  /*267ad0*/  IMAD.MOV.U32 R56, RZ, RZ, RZ ;  /* 0x000000ffff387224 */ /* 0x000fe400078e00ff */
[----:B0-----:R-:W-:Y:S02]  /*267ae0*/  IMAD.U32 R54, RZ, RZ, UR4 ;  /* 0x00000004ff367e24 */ /* 0x001fe4000f8e00ff */
[----:B------:R-:W-:-:S07]  /*267af0*/  IMAD.U32 R55, RZ, RZ, UR5 ;  /* 0x00000005ff377e24 */ /* 0x000fce000f8e00ff */
.L_x_14068:
        /* <DEDUP_REMOVED lines=20> */
.L_x_14067:
[----:B------:R-:W0:Y:S01]  /*267c40*/  LDCU.64 UR4, c[0x0][0x3c8] ;  /* 0x00007900ff0477ac */ /* 0x000e220008000a00 */
[----:B------:R-:W-:Y:S01]  /*267c50*/  BSSY.RECONVERGENT B1, `(.L_x_14069) ;  /* 0x0000018000017945 */ /* 0x000fe20003800200 */
[----:B------:R-:W-:Y:S02]  /*267c60*/  IMAD.MOV.U32 R47, RZ, RZ, RZ ;  /* 0x000000ffff2f7224 */ /* 0x000fe400078e00ff */
[----:B------:R-:W-:Y:S02]  /*267c70*/  IMAD.MOV.U32 R56, RZ, RZ, RZ ;  /* 0x000000ffff387224 */ /* 0x000fe400078e00ff */
[----:B0-----:R-:W-:Y:S02]  /*267c80*/  IMAD.U32 R54, RZ, RZ, UR4 ;  /* 0x00000004ff367e24 */ /* 0x001fe4000f8e00ff */
[----:B------:R-:W-:-:S07]  /*267c90*/  IMAD.U32 R55, RZ, RZ, UR5 ;  /* 0x00000005ff377e24 */ /* 0x000fce000f8e00ff */
.L_x_14070:
        /* <DEDUP_REMOVED lines=20> */
.L_x_14069:
[----:B------:R-:W0:Y:S01]  /*267de0*/  LDCU.64 UR4, c[0x0][0x3c8] ;  /* 0x00007900ff0477ac */ /* 0x000e220008000a00 */
[----:B------:R-:W-:Y:S01]  /*267df0*/  BSSY.RECONVERGENT B1, `(.L_x_14071) ;  /* 0x0000018000017945 */ /* 0x000fe20003800200 */
[----:B------:R-:W-:Y:S02]  /*267e00*/  IMAD.MOV.U32 R16, RZ, RZ, RZ ;  /* 0x000000ffff107224 */ /* 0x000fe400078e00ff */
[----:B------:R-:W-:Y:S02]  /*267e10*/  IMAD.MOV.U32 R57, RZ, RZ, RZ ;  /* 0x000000ffff397224 */ /* 0x000fe400078e00ff */
[----:B0-----:R-:W-:Y:S02]  /*267e20*/  IMAD.U32 R54, RZ, RZ, UR4 ;  /* 0x00000004ff367e24 */ /* 0x001fe4000f8e00ff */
[----:B------:R-:W-:-:S07]  /*267e30*/  IMAD.U32 R55, RZ, RZ, UR5 ;  /* 0x00000005ff377e24 */ /* 0x000fce000f8e00ff */
.L_x_14072:
        /* <DEDUP_REMOVED lines=20> */
.L_x_14071:
[----:B------:R-:W0:Y:S01]  /*267f80*/  LDCU.64 UR4, c[0x0][0x3c8] ;  /* 0x00007900ff0477ac */ /* 0x000e220008000a00 */
[----:B------:R-:W-:Y:S01]  /*267f90*/  BSSY.RECONVERGENT B1, `(.L_x_14073) ;  /* 0x0000018000017945 */ /* 0x000fe20003800200 */
[----:B------:R-:W-:Y:S02]  /*267fa0*/  IMAD.MOV.U32 R43, RZ, RZ, RZ ;  /* 0x000000ffff2b7224 */ /* 0x000fe400078e00ff */
[----:B------:R-:W-:Y:S02]  /*267fb0*/  IMAD.MOV.U32 R56, RZ, RZ, RZ ;  /* 0x000000ffff387224 */ /* 0x000fe400078e00ff */
[----:B0-----:R-:W-:Y:S02]  /*267fc0*/  IMAD.U32 R54, RZ, RZ, UR4 ;  /* 0x00000004ff367e24 */ /* 0x001fe4000f8e00ff */
[----:B------:R-:W-:-:S07]  /*267fd0*/  IMAD.U32 R55, RZ, RZ, UR5 ;  /* 0x00000005ff377e24 */ /* 0x000fce000f8e00ff */
.L_x_14074:
        /* <DEDUP_REMOVED lines=20> */
.L_x_14073:
[----:B------:R-:W0:Y:S01]  /*268120*/  LDCU.64 UR4, c[0x0][0x3c8] ;  /* 0x00007900ff0477ac */ /* 0x000e220008000a00 */
[----:B------:R-:W-:Y:S01]  /*268130*/  BSSY.RECONVERGENT B1, `(.L_x_14075) ;  /* 0x0000018000017945 */ /* 0x000fe20003800200 */
[----:B------:R-:W-:Y:S02]  /*268140*/  IMAD.MOV.U32 R47, RZ, RZ, RZ ;  /* 0x000000ffff2f7224 */ /* 0x000fe400078e00ff */
[----:B------:R-:W-:Y:S02]  /*268150*/  IMAD.MOV.U32 R56, RZ, RZ, RZ ;  /* 0x000000ffff387224 */ /* 0x000fe400078e00ff */
[----:B0-----:R-:W-:Y:S02]  /*268160*/  IMAD.U32 R54, RZ, RZ, UR4 ;  /* 0x00000004ff367e24 */ /* 0x001fe4000f8e00ff */
[----:B------:R-:W-:-:S07]  /*268170*/  IMAD.U32 R55, RZ, RZ, UR5 ;  /* 0x00000005ff377e24 */ /* 0x000fce000f8e00ff */
.L_x_14076:
        /* <DEDUP_REMOVED lines=20> */
.L_x_14075:
[----:B------:R-:W0:Y:S01]  /*2682c0*/  LDCU.64 UR4, c[0x0][0x3c8] ;  /* 0x00007900ff0477ac */ /* 0x000e220008000a00 */
[----:B------:R-:W-:Y:S01]  /*2682d0*/  BSSY.RECONVERGENT B1, `(.L_x_14077) ;  /* 0x0000018000017945 */ /* 0x000fe20003800200 */
[----:B------:R-:W-:Y:S02]  /*2682e0*/  IMAD.MOV.U32 R16, RZ, RZ, RZ ;  /* 0x000000ffff107224 */ /* 0x000fe400078e00ff */
[----:B------:R-:W-:Y:S02]  /*2682f0*/  IMAD.MOV.U32 R57, RZ, RZ, RZ ;  /* 0x000000ffff397224 */ /* 0x000fe400078e00ff */
[----:B0-----:R-:W-:Y:S02]  /*268300*/  IMAD.U32 R54, RZ, RZ, UR4 ;  /* 0x00000004ff367e24 */ /* 0x001fe4000f8e00ff */
[----:B------:R-:W-:-:S07]  /*268310*/  IMAD.U32 R55, RZ, RZ, UR5 ;  /* 0x00000005ff377e24 */ /* 0x000fce000f8e00ff */
.L_x_14078:
        /* <DEDUP_REMOVED lines=20> */
.L_x_14077:
[----:B------:R-:W0:Y:S01]  /*268460*/  LDCU.64 UR4, c[0x0][0x3c8] ;  /* 0x00007900ff0477ac */ /* 0x000e220008000a00 */
[----:B------:R-:W-:Y:S01]  /*268470*/  BSSY.RECONVERGENT B1, `(.L_x_14079) ;  /* 0x0000018000017945 */ /* 0x000fe20003800200 */
[----:B------:R-:W-:Y:S02]  /*268480*/  IMAD.MOV.U32 R43, RZ, RZ, RZ ;  /* 0x000000ffff2b7224 */ /* 0x000fe400078e00ff */
[----:B------:R-:W-:Y:S02]  /*268490*/  IMAD.MOV.U32 R56, RZ, RZ, RZ ;  /* 0x000000ffff387224 */ /* 0x000fe400078e00ff */
[----:B0-----:R-:W-:Y:S02]  /*2684a0*/  IMAD.U32 R54, RZ, RZ, UR4 ;  /* 0x00000004ff367e24 */ /* 0x001fe4000f8e00ff */
[----:B------:R-:W-:-:S07]  /*2684b0*/  IMAD.U32 R55, RZ, RZ, UR5 ;  /* 0x00000005ff377e24 */ /* 0x000fce000f8e00ff */
.L_x_14080:
        /* <DEDUP_REMOVED lines=20> */
.L_x_14079:
[----:B------:R-:W0:Y:S01]  /*268600*/  LDCU.64 UR4, c[0x0][0x3c8] ;  /* 0x00007900ff0477ac */ /* 0x000e220008000a00 */
[----:B------:R-:W-:Y:S01]  /*268610*/  BSSY.RECONVERGENT B1, `(.L_x_14081) ;  /* 0x0000018000017945 */ /* 0x000fe20003800200 */
[----:B------:R-:W-:Y:S02]  /*268620*/  IMAD.MOV.U32 R47, RZ, RZ, RZ ;  /* 0x000000ffff2f7224 */ /* 0x000fe400078e00ff */
[----:B------:R-:W-:Y:S02]  /*268630*/  IMAD.MOV.U32 R56, RZ, RZ, RZ ;  /* 0x000000ffff387224 */ /* 0x000fe400078e00ff */
[----:B0-----:R-:W-:Y:S02]  /*268640*/  IMAD.U32 R54, RZ, RZ, UR4 ;  /* 0x00000004ff367e24 */ /* 0x001fe4000f8e00ff */
[----:B------:R-:W-:-:S07]  /*268650*/  IMAD.U32 R55, RZ, RZ, UR5 ;  /* 0x00000005ff377e24 */ /* 0x000fce000f8e00ff */
.L_x_14082:
        /* <DEDUP_REMOVED lines=20> */
.L_x_14081:
[----:B------:R-:W0:Y:S01]  /*2687a0*/  LDCU.64 UR4, c[0x0][0x3c8] ;  /* 0x00007900ff0477ac */ /* 0x000e220008000a00 */
[----:B------:R-:W-:Y:S01]  /*2687b0*/  BSSY.RECONVERGENT B1, `(.L_x_14083) ;  /* 0x0000018000017945 */ /* 0x000fe20003800200 */
[----:B------:R-:W-:Y:S02]  /*2687c0*/  IMAD.MOV.U32 R16, RZ, RZ, RZ ;  /* 0x000000ffff107224 */ /* 0x000fe400078e00ff */
[----:B------:R-:W-:Y:S02]  /*2687d0*/  IMAD.MOV.U32 R57, RZ, RZ, RZ ;  /* 0x000000ffff397224 */ /* 0x000fe400078e00ff */
[----:B0-----:R-:W-:Y:S02]  /*2687e0*/  IMAD.U32 R54, RZ, RZ, UR4 ;  /* 0x00000004ff367e24 */ /* 0x001fe4000f8e00ff */
[----:B------:R-:W-:-:S07]  /*2687f0*/  IMAD.U32 R55, RZ, RZ, UR5 ;  /* 0x00000005ff377e24 */ /* 0x000fce000f8e00ff */
.L_x_14084:
        /* <DEDUP_REMOVED lines=20> */
.L_x_14083:
[----:B------:R-:W0:Y:S01]  /*268940*/  LDCU.64 UR4, c[0x0][0x3c8] ;  /* 0x00007900ff0477ac */ /* 0x000e220008000a00 */
[----:B------:R-:W-:Y:S01]  /*268950*/  BSSY.RECONVERGENT B1, `(.L_x_14085) ;  /* 0x0000018000017945 */ /* 0x000fe20003800200 */
[----:B------:R-:W-:Y:S02]  /*268960*/  IMAD.MOV.U32 R43, RZ, RZ, RZ ;  /* 0x000000ffff2b7224 */ /* 0x000fe400078e00ff */
[----:B------:R-:W-:Y:S02]  /*268970*/  IMAD.MOV.U32 R56, RZ, RZ, RZ ;  /* 0x000000ffff387224 */ /* 0x000fe400078e00ff */
[----:B0-----:R-:W-:Y:S02]  /*268980*/  IMAD.U32 R54, RZ, RZ, UR4 ;  /* 0x00000004ff367e24 */ /* 0x001fe4000f8e00ff */
[----:B------:R-:W-:-:S07]  /*268990*/  IMAD.U32 R55, RZ, RZ, UR5 ;  /* 0x00000005ff377e24 */ /* 0x000fce000f8e00ff */
.L_x_14086:
        /* <DEDUP_REMOVED lines=20> */
.L_x_14085:
[----:B------:R-:W0:Y:S01]  /*268ae0*/  LDCU.64 UR4, c[0x0][0x3c8] ;  /* 0x00007900ff0477ac */ /* 0x000e220008000a00 */
[----:B------:R-:W-:Y:S01]  /*268af0*/  BSSY.RECONVERGENT B1, `(.L_x_14087) ;  /* 0x0000018000017945 */ /* 0x000fe20003800200 */
[----:B------:R-:W-:Y:S02]  /*268b00*/  IMAD.MOV.U32 R47, RZ, RZ, RZ ;  /* 0x000000ffff2f7224 */ /* 0x000fe400078e00ff */
[----:B------:R-:W-:Y:S02]  /*268b10*/  IMAD.MOV.U32 R56, RZ, RZ, RZ ;  /* 0x000000ffff387224 */ /* 0x000fe400078e00ff */
[----:B0-----:R-:W-:Y:S02]  /*268b20*/  IMAD.U32 R54, RZ, RZ, UR4 ;  /* 0x00000004ff367e24 */ /* 0x001fe4000f8e00ff */
[----:B------:R-:W-:-:S07]  /*268b30*/  IMAD.U32 R55, RZ, RZ, UR5 ;  /* 0x00000005ff377e24 */ /* 0x000fce000f8e00ff */
.L_x_14088:
        /* <DEDUP_REMOVED lines=20> */
.L_x_14087:
[----:B------:R-:W0:Y:S01]  /*268c80*/  LDCU.64 UR4, c[0x0][0x3c8] ;  /* 0x00007900ff0477ac */ /* 0x000e220008000a00 */
[----:B------:R-:W-:Y:S01]  /*268c90*/  BSSY.RECONVERGENT B1, `(.L_x_14089) ;  /* 0x0000018000017945 */ /* 0x000fe20003800200 */
[----:B------:R-:W-:Y:S02]  /*268ca0*/  IMAD.MOV.U32 R16, RZ, RZ, RZ ;  /* 0x000000ffff107224 */ /* 0x000fe400078e00ff */
[----:B------:R-:W-:Y:S02]  /*268cb0*/  IMAD.MOV.U32 R57, RZ, RZ, RZ ;  /* 0x000000ffff397224 */ /* 0x000fe400078e00ff */
[----:B0-----:R-:W-:Y:S02]  /*268cc0*/  IMAD.U32 R54, RZ, RZ, UR4 ;  /* 0x00000004ff367e24 */ /* 0x001fe4000f8e00ff */
[----:B------:R-:W-:-:S07]  /*268cd0*/  IMAD.U32 R55, RZ, RZ, UR5 ;  /* 0x00000005ff377e24 */ /* 0x000fce000f8e00ff */
.L_x_14090:
        /* <DEDUP_REMOVED lines=20> */
.L_x_14089:
[----:B------:R-:W0:Y:S01]  /*268e20*/  LDCU.64 UR4, c[0x0][0x3c8] ;  /* 0x00007900ff0477ac */ /* 0x000e220008000a00 */
[----:B------:R-:W-:Y:S01]  /*268e30*/  BSSY.RECONVERGENT B1, `(.L_x_14091) ;  /* 0x0000018000017945 */ /* 0x000fe20003800200 */
[----:B------:R-:W-:Y:S02]  /*268e40*/  IMAD.MOV.U32 R43, RZ, RZ, RZ ;  /* 0x000000ffff2b7224 */ /* 0x000fe400078e00ff */
[----:B------:R-:W-:Y:S02]  /*268e50*/  IMAD.MOV.U32 R56, RZ, RZ, RZ ;  /* 0x000000ffff387224 */ /* 0x000fe400078e00ff */
[----:B0-----:R-:W-:Y:S02]  /*268e60*/  IMAD.U32 R54, RZ, RZ, UR4 ;  /* 0x00000004ff367e24 */ /* 0x001fe4000f8e00ff */
[----:B------:R-:W-:-:S07]  /*268e70*/  IMAD.U32 R55, RZ, RZ, UR5 ;  /* 0x00000005ff377e24 */ /* 0x000fce000f8e00ff */
.L_x_14092:
        /* <DEDUP_REMOVED lines=20> */
.L_x_14091:
[----:B------:R-:W0:Y:S01]  /*268fc0*/  LDCU.64 UR4, c[0x0][0x3c8] ;  /* 0x00007900ff0477ac */ /* 0x000e220008000a00 */
[----:B------:R-:W-:Y:S01]  /*268fd0*/  BSSY.RECONVERGENT B1, `(.L_x_14093) ;  /* 0x0000018000017945 */ /* 0x000fe20003800200 */
[----:B------:R-:W-:Y:S02]  /*268fe0*/  IMAD.MOV.U32 R56, RZ, RZ, RZ ;  /* 0x000000ffff387224 */ /* 0x000fe400078e00ff */
[----:B------:R-:W-:Y:S02]  /*268ff0*/  IMAD.MOV.U32 R55, RZ, RZ, RZ ;  /* 0x000000ffff377224 */ /* 0x000fe400078e00ff */
[----:B0-----:R-:W-:Y:S02]  /*269000*/  IMAD.U32 R54, RZ, RZ, UR4 ;  /* 0x00000004ff367e24 */ /* 0x001fe4000f8e00ff */
[----:B------:R-:W-:-:S07]  /*269010*/  IMAD.U32 R53, RZ, RZ, UR5 ;  /* 0x00000005ff357e24 */ /* 0x000fce000f8e00ff */
.L_x_14094:
        /* <DEDUP_REMOVED lines=20> */
.L_x_14093:
        /* <DEDUP_REMOVED lines=9> */
.L_x_14096:
        /* <DEDUP_REMOVED lines=20> */
.L_x_14095:
[----:B------:R-:W0:Y:S01]  /*269330*/  LDCU.64 UR4, c[0x0][0x3c8] ;  /* 0x00007900ff0477ac */ /* 0x000e220008000a00 */
[----:B------:R-:W-:Y:S01]  /*269340*/  BSSY.RECONVERGENT B1, `(.L_x_14097) ;  /* 0x0000018000017945 */ /* 0x000fe20003800200 */
[----:B------:R-:W-:Y:S02]  /*269350*/  IMAD.MOV.U32 R50, RZ, RZ, RZ ;  /* 0x000000ffff327224 */ /* 0x000fe400078e00ff */
[----:B------:R-:W-:Y:S02]  /*269360*/  IMAD.MOV.U32 R55, RZ, RZ, RZ ;  /* 0x000000ffff377224 */ /* 0x000fe400078e00ff */
[----:B0-----:R-:W-:Y:S02]  /*269370*/  IMAD.U32 R54, RZ, RZ, UR4 ;  /* 0x00000004ff367e24 */ /* 0x001fe4000f8e00ff */
[----:B------:R-:W-:-:S07]  /*269380*/  IMAD.U32 R53, RZ, RZ, UR5 ;  /* 0x00000005ff357e24 */ /* 0x000fce000f8e00ff */
.L_x_14098:
        /* <DEDUP_REMOVED lines=20> */
.L_x_14097:
[----:B------:R-:W0:Y:S01]  /*2694d0*/  LDCU.64 UR4, c[0x0][0x3c8] ;  /* 0x00007900ff0477ac */ /* 0x000e220008000a00 */
[----:B------:R-:W-:Y:S01]  /*2694e0*/  BSSY.RECONVERGENT B1, `(.L_x_14099) ;  /* 0x0000018000017945 */ /* 0x000fe20003800200 */
[----:B------:R-:W-:Y:S02]  /*2694f0*/  IMAD.MOV.U32 R9, RZ, RZ, RZ ;  /* 0x000000ffff097224 */ /* 0x000fe400078e00ff */
[----:B------:R-:W-:Y:S02]  /*269500*/  IMAD.MOV.U32 R56, RZ, RZ, RZ ;  /* 0x000000ffff387224 */ /* 0x000fe400078e00ff */
[----:B0-----:R-:W-:Y:S02]  /*269510*/  IMAD.U32 R54, RZ, RZ, UR4 ;  /* 0x00000004ff367e24 */ /* 0x001fe4000f8e00ff */
[----:B------:R-:W-:-:S07]  /*269520*/  IMAD.U32 R55, RZ, RZ, UR5 ;  /* 0x00000005ff377e24 */ /* 0x000fce000f8e00ff */
.L_x_14100:
        /* <DEDUP_REMOVED lines=20> */
.L_x_14099:
[----:B------:R-:W0:Y:S01]  /*269670*/  LDCU.64 UR4, c[0x0][0x3c8] ;  /* 0x00007900ff0477ac */ /* 0x000e220008000a00 */
[----:B------:R-:W-:Y:S01]  /*269680*/  BSSY.RECONVERGENT B1, `(.L_x_14101) ;  /* 0x0000018000017945 */ /* 0x000fe20003800200 */
[----:B------:R-:W-:Y:S02]  /*269690*/  IMAD.MOV.U32 R47, RZ, RZ, RZ ;  /* 0x000000ffff2f7224 */ /* 0x000fe400078e00ff */
[----:B------:R-:W-:Y:S02]  /*2696a0*/  IMAD.MOV.U32 R56, RZ, RZ, RZ ;  /* 0x000000ffff387224 */ /* 0x000fe400078e00ff */
[----:B0-----:R-:W-:Y:S02]  /*2696b0*/  IMAD.U32 R54, RZ, RZ, UR4 ;  /* 0x00000004ff367e24 */ /* 0x001fe4000f8e00ff */
[----:B------:R-:W-:-:S07]  /*2696c0*/  IMAD.U32 R55, RZ, RZ, UR5 ;  /* 0x00000005ff377e24 */ /* 0x000fce000f8e00ff */
.L_x_14102:
        /* <DEDUP_REMOVED lines=20> */
.L_x_14101:
[----:B------:R-:W0:Y:S01]  /*269810*/  LDCU.64 UR4, c[0x0][0x3c8] ;  /* 0x00007900ff0477ac */ /* 0x000e220008000a00 */
[----:B------:R-:W-:Y:S01]  /*269820*/  BSSY.RECONVERGENT B1, `(.L_x_14103) ;  /* 0x0000018000017945 */ /* 0x000fe20003800200 */
[----:B------:R-:W-:Y:S02]  /*269830*/  IMAD.MOV.U32 R50, RZ, RZ, RZ ;  /* 0x000000ffff327224 */ /* 0x000fe400078e00ff */
[----:B------:R-:W-:Y:S02]  /*269840*/  IMAD.MOV.U32 R57, RZ, RZ, RZ ;  /* 0x000000ffff397224 */ /* 0x000fe400078e00ff */
[----:B0-----:R-:W-:Y:S02]  /*269850*/  IMAD.U32 R54, RZ, RZ, UR4 ;  /* 0x00000004ff367e24 */ /* 0x001fe4000f8e00ff */
[----:B------:R-:W-:-:S07]  /*269860*/  IMAD.U32 R55, RZ, RZ, UR5 ;  /* 0x00000005ff377e24 */ /* 0x000fce000f8e00ff */
.L_x_14104:
        /* <DEDUP_REMOVED lines=20> */
.L_x_14103:
[----:B------:R-:W0:Y:S01]  /*2699b0*/  LDCU.64 UR4, c[0x0][0x3c8] ;  /* 0x00007900ff0477ac */ /* 0x000e220008000a00 */
[----:B------:R-:W-:Y:S01]  /*2699c0*/  BSSY.RECONVERGENT B1, `(.L_x_14105) ;  /* 0x0000018000017945 */ /* 0x000fe20003800200 */
[----:B------:R-:W-:Y:S02]  /*2699d0*/  IMAD.MOV.U32 R9, RZ, RZ, RZ ;  /* 0x000000ffff097224 */ /* 0x000fe400078e00ff */
[----:B------:R-:W-:Y:S02]  /*2699e0*/  IMAD.MOV.U32 R56, RZ, RZ, RZ ;  /* 0x000000ffff387224 */ /* 0x000fe400078e00ff */
[----:B0-----:R-:W-:Y:S02]  /*2699f0*/  IMAD.U32 R54, RZ, RZ, UR4 ;  /* 0x00000004ff367e24 */ /* 0x001fe4000f8e00ff */
[----:B------:R-:W-:-:S07]  /*269a00*/  IMAD.U32 R55, RZ, RZ, UR5 ;  /* 0x00000005ff377e24 */ /* 0x000fce000f8e00ff */
.L_x_14106:
        /* <DEDUP_REMOVED lines=20> */
.L_x_14105:
[----:B------:R-:W0:Y:S01]  /*269b50*/  LDCU.64 UR4, c[0x0][0x3c8] ;  /* 0x00007900ff0477ac */ /* 0x000e220008000a00 */
[----:B------:R-:W-:Y:S01]  /*269b60*/  BSSY.RECONVERGENT B1, `(.L_x_14107) ;  /* 0x0000018000017945 */ /* 0x000fe20003800200 */
[----:B------:R-:W-:Y:S02]  /*269b70*/  IMAD.MOV.U32 R47, RZ, RZ, RZ ;  /* 0x000000ffff2f7224 */ /* 0x000fe400078e00ff */
[----:B------:R-:W-:Y:S02]  /*269b80*/  IMAD.MOV.U32 R56, RZ, RZ, RZ ;  /* 0x000000ffff387224 */ /* 0x000fe400078e00ff */
[----:B0-----:R-:W-:Y:S02]  /*269b90*/  IMAD.U32 R54, RZ, RZ, UR4 ;  /* 0x00000004ff367e24 */ /* 0x001fe4000f8e00ff */
[----:B------:R-:W-:-:S07]  /*269ba0*/  IMAD.U32 R55, RZ, RZ, UR5 ;  /* 0x00000005ff377e24 */ /* 0x000fce000f8e00ff */
.L_x_14108:
        /* <DEDUP_REMOVED lines=20> */
.L_x_14107:
[----:B------:R-:W0:Y:S01]  /*269cf0*/  LDCU.64 UR4, c[0x0][0x3c8] ;  /* 0x00007900ff0477ac */ /* 0x000e220008000a00 */
[----:B------:R-:W-:Y:S01]  /*269d00*/  BSSY.RECONVERGENT B1, `(.L_x_14109) ;  /* 0x0000018000017945 */ /* 0x000fe20003800200 */
[----:B------:R-:W-:Y:S02]  /*269d10*/  IMAD.MOV.U32 R50, RZ, RZ, RZ ;  /* 0x000000ffff327224 */ /* 0x000fe400078e00ff */
[----:B------:R-:W-:Y:S02]  /*269d20*/  IMAD.MOV.U32 R57, RZ, RZ, RZ ;  /* 0x000000ffff397224 */ /* 0x000fe400078e00ff */
[----:B0-----:R-:W-:Y:S02]  /*269d30*/  IMAD.U32 R54, RZ, RZ, UR4 ;  /* 0x00000004ff367e24 */ /* 0x001fe4000f8e00ff */
[----:B------:R-:W-:-:S07]  /*269d40*/  IMAD.U32 R55, RZ, RZ, UR5 ;  /* 0x00000005ff377e24 */ /* 0x000fce000f8e00ff */
.L_x_14110:
        /* <DEDUP_REMOVED lines=20> */
.L_x_14109:
[----:B------:R-:W0:Y:S01]  /*269e90*/  LDCU.64 UR4, c[0x0][0x3c8] ;  /* 0x00007900ff0477ac */ /* 0x000e220008000a00 */
[----:B------:R-:W-:Y:S01]  /*269ea0*/  BSSY.RECONVERGENT B1, `(.L_x_14111) ;  /* 0x0000018000017945 */ /* 0x000fe20003800200 */
[----:B------:R-:W-:Y:S02]  /*269eb0*/  IMAD.MOV.U32 R9, RZ, RZ, RZ ;  /* 0x000000ffff097224 */ /* 0x000fe400078e00ff */
[----:B------:R-:W-:Y:S02]  /*269ec0*/  IMAD.MOV.U32 R56, RZ, RZ, RZ ;  /* 0x000000ffff387224 */ /* 0x000fe400078e00ff */
[----:B0-----:R-:W-:Y:S02]  /*269ed0*/  IMAD.U32 R54, RZ, RZ, UR4 ;  /* 0x00000004ff367e24 */ /* 0x001fe4000f8e00ff */
[----:B------:R-:W-:-:S07]  /*269ee0*/  IMAD.U32 R55, RZ, RZ, UR5 ;  /* 0x00000005ff377e24 */ /* 0x000fce000f8e00ff */
.L_x_14112:
        /* <DEDUP_REMOVED lines=20> */
.L_x_14111:
[----:B------:R-:W0:Y:S01]  /*26a030*/  LDCU.64 UR4, c[0x0][0x3c8] ;  /* 0x00007900ff0477ac */ /* 0x000e220008000a00 */
[----:B------:R-:W-:Y:S01]  /*26a040*/  BSSY.RECONVERGENT B1, `(.L_x_14113) ;  /* 0x0000018000017945 */ /* 0x000fe20003800200 */
[----:B------:R-:W-:Y:S02]  /*26a050*/  IMAD.MOV.U32 R47, RZ, RZ, RZ ;  /* 0x000000ffff2f7224 */ /* 0x000fe400078e00ff */
[----:B------:R-:W-:Y:S02]  /*26a060*/  IMAD.MOV.U32 R56, RZ, RZ, RZ ;  /* 0x000000ffff387224 */ /* 0x000fe400078e00ff */
[----:B0-----:R-:W-:Y:S02]  /*26a070*/  IMAD.U32 R54, RZ, RZ, UR4 ;  /* 0x00000004ff367e24 */ /* 0x001fe4000f8e00ff */
[----:B------:R-:W-:-:S07]  /*26a080*/  IMAD.U32 R55, RZ, RZ, UR5 ;  /* 0x00000005ff377e24 */ /* 0x000fce000f8e00ff */
.L_x_14114:
        /* <DEDUP_REMOVED lines=20> */
.L_x_14113:
[----:B------:R-:W0:Y:S01]  /*26a1d0*/  LDCU.64 UR4, c[0x0][0x3c8] ;  /* 0x00007900ff0477ac */ /* 0x000e220008000a00 */
[----:B------:R-:W-:Y:S01]  /*26a1e0*/  BSSY.RECONVERGENT B1, `(.L_x_14115) ;  /* 0x0000018000017945 */ /* 0x000fe20003800200 */
[----:B------:R-:W-:Y:S02]  /*26a1f0*/  IMAD.MOV.U32 R50, RZ, RZ, RZ ;  /* 0x000000ffff327224 */ /* 0x000fe400078e00ff */
[----:B------:R-:W-:Y:S02]  /*26a200*/  IMAD.MOV.U32 R57, RZ, RZ, RZ ;  /* 0x000000ffff397224 */ /* 0x000fe400078e00ff */
[----:B0-----:R-:W-:Y:S02]  /*26a210*/  IMAD.U32 R54, RZ, RZ, UR4 ;  /* 0x00000004ff367e24 */ /* 0x001fe4000f8e00ff */
[----:B------:R-:W-:-:S07]  /*26a220*/  IMAD.U32 R55, RZ, RZ, UR5 ;  /* 0x00000005ff377e24 */ /* 0x000fce000f8e00ff */
.L_x_14116:
        /* <DEDUP_REMOVED lines=20> */
.L_x_14115:
[----:B------:R-:W0:Y:S01]  /*26a370*/  LDCU.64 UR4, c[0x0][0x3c8] ;  /* 0x00007900ff0477ac */ /* 0x000e220008000a00 */
[----:B------:R-:W-:Y:S01]  /*26a380*/  BSSY.RECONVERGENT B1, `(.L_x_14117) ;  /* 0x0000018000017945 */ /* 0x000fe20003800200 */
[----:B------:R-:W-:Y:S02]  /*26a390*/  IMAD.MOV.U32 R9, RZ, RZ, RZ ;  /* 0x000000ffff097224 */ /* 0x000fe400078e00ff */
[----:B------:R-:W-:Y:S02]  /*26a3a0*/  IMAD.MOV.U32 R56, RZ, RZ, RZ ;  /* 0x000000ffff387224 */ /* 0x000fe400078e00ff */
[----:B0-----:R-:W-:Y:S02]  /*26a3b0*/  IMAD.U32 R54, RZ, RZ, UR4 ;  /* 0x00000004ff367e24 */ /* 0x001fe4000f8e00ff */
[----:B------:R-:W-:-:S07]  /*26a3c0*/  IMAD.U32 R55, RZ, RZ, UR5 ;  /* 0x00000005ff377e24 */ /* 0x000fce000f8e00ff */
.L_x_14118:
        /* <DEDUP_REMOVED lines=20> */
.L_x_14117:
[----:B------:R-:W0:Y:S01]  /*26a510*/  LDCU.64 UR4, c[0x0][0x3c8] ;  /* 0x00007900ff0477ac */ /* 0x000e220008000a00 */
[----:B------:R-:W-:Y:S01]  /*26a520*/  BSSY.RECONVERGENT B1, `(.L_x_14119) ;  /* 0x0000018000017945 */ /* 0x000fe20003800200 */
[----:B------:R-:W-:Y:S02]  /*26a530*/  IMAD.MOV.U32 R47, RZ, RZ, RZ ;  /* 0x000000ffff2f7224 */ /* 0x000fe400078e00ff */
[----:B------:R-:W-:Y:S02]  /*26a540*/  IMAD.MOV.U32 R56, RZ, RZ, RZ ;  /* 0x000000ffff387224 */ /* 0x000fe400078e00ff */
[----:B0-----:R-:W-:Y:S02]  /*26a550*/  IMAD.U32 R54, RZ, RZ, UR4 ;  /* 0x00000004ff367e24 */ /* 0x001fe4000f8e00ff */
[----:B------:R-:W-:-:S07]  /*26a560*/  IMAD.U32 R55, RZ, RZ, UR5 ;  /* 0x00000005ff377e24 */ /* 0x000fce000f8e00ff */
.L_x_14120:
        /* <DEDUP_REMOVED lines=20> */
.L_x_14119:
[----:B------:R-:W0:Y:S01]  /*26a6b0*/  LDCU.64 UR4, c[0x0][0x3c8] ;  /* 0x00007900ff0477ac */ /* 0x000e220008000a00 */
[----:B------:R-:W-:Y:S01]  /*26a6c0*/  BSSY.RECONVERGENT B1, `(.L_x_14121) ;  /* 0x0000018000017945 */ /* 0x000fe20003800200 */
[----:B------:R-:W-:Y:S02]  /*26a6d0*/  IMAD.MOV.U32 R50, RZ, RZ, RZ ;  /* 0x000000ffff327224 */ /* 0x000fe400078e00ff */
[----:B------:R-:W-:Y:S02]  /*26a6e0*/  IMAD.MOV.U32 R57, RZ, RZ, RZ ;  /* 0x000000ffff397224 */ /* 0x000fe400078e00ff */
[----:B0-----:R-:W-:Y:S02]  /*26a6f0*/  IMAD.U32 R54, RZ, RZ, UR4 ;  /* 0x00000004ff367e24 */ /* 0x001fe4000f8e00ff */
[----:B------:R-:W-:-:S07]  /*26a700*/  IMAD.U32 R55, RZ, RZ, UR5 ;  /* 0x00000005ff377e24 */ /* 0x000fce000f8e00ff */
.L_x_14122:
        /* <DEDUP_REMOVED lines=20> */
.L_x_14121:
[----:B------:R-:W0:Y:S01]  /*26a850*/  LDCU.64 UR4, c[0x0][0x3c8] ;  /* 0x00007900ff0477ac */ /* 0x000e220008000a00 */
[----:B------:R-:W-:Y:S01]  /*26a860*/  BSSY.RECONVERGENT B1, `(.L_x_14123) ;  /* 0x0000018000017945 */ /* 0x000fe20003800200 */
[----:B------:R-:W-:Y:S02]  /*26a870*/  IMAD.MOV.U32 R9, RZ, RZ, RZ ;  /* 0x000000ffff097224 */ /* 0x000fe400078e00ff */
[----:B------:R-:W-:Y:S02]  /*26a880*/  IMAD.MOV.U32 R56, RZ, RZ, RZ ;  /* 0x000000ffff387224 */ /* 0x000fe400078e00ff */
[----:B0-----:R-:W-:Y:S02]  /*26a890*/  IMAD.U32 R54, RZ, RZ, UR4 ;  /* 0x00000004ff367e24 */ /* 0x001fe4000f8e00ff */
[----:B------:R-:W-:-:S07]  /*26a8a0*/  IMAD.U32 R55, RZ, RZ, UR5 ;  /* 0x00000005ff377e24 */ /* 0x000fce000f8e00ff */
.L_x_14124:
        /* <DEDUP_REMOVED lines=20> */
.L_x_14123:
[----:B------:R-:W0:Y:S01]  /*26a9f0*/  LDCU.64 UR4, c[0x0][0x3c8] ;  /* 0x00007900ff0477ac */ /* 0x000e220008000a00 */
[----:B------:R-:W-:Y:S01]  /*26aa00*/  BSSY.RECONVERGENT B1, `(.L_x_14125) ;  /* 0x0000018000017945 */ /* 0x000fe20003800200 */
[----:B------:R-:W-:Y:S02]  /*26aa10*/  IMAD.MOV.U32 R47, RZ, RZ, RZ ;  /* 0x000000ffff2f7224 */ /* 0x000fe400078e00ff */
[----:B------:R-:W-:Y:S02]  /*26aa20*/  IMAD.MOV.U32 R56, RZ, RZ, RZ ;  /* 0x000000ffff387224 */ /* 0x000fe400078e00ff */
[----:B0-----:R-:W-:Y:S02]  /*26aa30*/  IMAD.U32 R54, RZ, RZ, UR4 ;  /* 0x00000004ff367e24 */ /* 0x001fe4000f8e00ff */
[----:B------:R-:W-:-:S07]  /*26aa40*/  IMAD.U32 R55, RZ, RZ, UR5 ;  /* 0x00000005ff377e24 */ /* 0x000fce000f8e00ff */
.L_x_14126:
        /* <DEDUP_REMOVED lines=20> */
.L_x_14125:
[----:B------:R-:W0:Y:S01]  /*26ab90*/  LDCU.64 UR4, c[0x0][0x3c8] ;  /* 0x00007900ff0477ac */ /* 0x000e220008000a00 */
[----:B------:R-:W-:Y:S01]  /*26aba0*/  BSSY.RECONVERGENT B1, `(.L_x_14127) ;  /* 0x0000018000017945 */ /* 0x000fe20003800200 */
[----:B------:R-:W-:Y:S02]  /*26abb0*/  IMAD.MOV.U32 R50, RZ, RZ, RZ ;  /* 0x000000ffff327224 */ /* 0x000fe400078e00ff */
[----:B------:R-:W-:Y:S02]  /*26abc0*/  IMAD.MOV.U32 R57, RZ, RZ, RZ ;  /* 0x000000ffff397224 */ /* 0x000fe400078e00ff */
[----:B0-----:R-:W-:Y:S02]  /*26abd0*/  IMAD.U32 R54, RZ, RZ, UR4 ;  /* 0x00000004ff367e24 */ /* 0x001fe4000f8e00ff */
[----:B------:R-:W-:-:S07]  /*26abe0*/  IMAD.U32 R55, RZ, RZ, UR5 ;  /* 0x00000005ff377e24 */ /* 0x000fce000f8e00ff */
.L_x_14128:
        /* <DEDUP_REMOVED lines=20> */
.L_x_14127:
[----:B------:R-:W0:Y:S01]  /*26ad30*/  LDCU.64 UR4, c[0x0][0x3c8] ;  /* 0x00007900ff0477ac */ /* 0x000e220008000a00 */
[----:B------:R-:W-:Y:S01]  /*26ad40*/  BSSY.RECONVERGENT B1, `(.L_x_14129) ;  /* 0x0000018000017945 */ /* 0x000fe20003800200 */
[----:B------:R-:W-:Y:S02]  /*26ad50*/  IMAD.MOV.U32 R9, RZ, RZ, RZ ;  /* 0x000000ffff097224 */ /* 0x000fe400078e00ff */
[----:B------:R-:W-:Y:S02]  /*26ad60*/  IMAD.MOV.U32 R56, RZ, RZ, RZ ;  /* 0x000000ffff387224 */ /* 0x000fe400078e00ff */
[----:B0-----:R-:W-:Y:S02]  /*26ad70*/  IMAD.U32 R54, RZ, RZ, UR4 ;  /* 0x00000004ff367e24 */ /* 0x001fe4000f8e00ff */
[----:B------:R-:W-:-:S07]  /*26ad80*/  IMAD.U32 R55, RZ, RZ, UR5 ;  /* 0x00000005ff377e24 */ /* 0x000fce000f8e00ff */
.L_x_14130:
        /* <DEDUP_REMOVED lines=20> */
.L_x_14129:
[----:B------:R-:W0:Y:S01]  /*26aed0*/  LDCU.64 UR4, c[0x0][0x3c8] ;  /* 0x00007900ff0477ac */ /* 0x000e220008000a00 */
[----:B------:R-:W-:Y:S01]  /*26aee0*/  BSSY.RECONVERGENT B1, `(.L_x_14131) ;  /* 0x0000018000017945 */ /* 0x000fe20003800200 */
[----:B------:R-:W-:Y:S02]  /*26aef0*/  IMAD.MOV.U32 R47, RZ, RZ, RZ ;  /* 0x000000ffff2f7224 */ /* 0x000fe400078e00ff */
[----:B------:R-:W-:Y:S02]  /*26af00*/  IMAD.MOV.U32 R56, RZ, RZ, RZ ;  /* 0x000000ffff387224 */ /* 0x000fe400078e00ff */
[----:B0-----:R-:W-:Y:S02]  /*26af10*/  IMAD.U32 R54, RZ, RZ, UR4 ;  /* 0x00000004ff367e24 */ /* 0x001fe4000f8e00ff */
[----:B------:R-:W-:-:S07]  /*26af20*/  IMAD.U32 R55, RZ, RZ, UR5 ;  /* 0x00000005ff377e24 */ /* 0x000fce000f8e00ff */
.L_x_14132:
        /* <DEDUP_REMOVED lines=20> */
.L_x_14131:
[----:B------:R-:W0:Y:S01]  /*26b070*/  LDCU.64 UR4, c[0x0][0x3c8] ;  /* 0x00007900ff0477ac */ /* 0x000e220008000a00 */
[----:B------:R-:W-:Y:S01]  /*26b080*/  BSSY.RECONVERGENT B1, `(.L_x_14133) ;  /* 0x0000018000017945 */ /* 0x000fe20003800200 */
[----:B------:R-:W-:Y:S02]  /*26b090*/  IMAD.MOV.U32 R56, RZ, RZ, RZ ;  /* 0x000000ffff387224 */ /* 0x000fe400078e00ff */
[----:B------:R-:W-:Y:S02]  /*26b0a0*/  IMAD.MOV.U32 R55, RZ, RZ, RZ ;  /* 0x000000ffff377224 */ /* 0x000fe400078e00ff */
[----:B0-----:R-:W-:Y:S02]  /*26b0b0*/  IMAD.U32 R53, RZ, RZ, UR4 ;  /* 0x00000004ff357e24 */ /* 0x001fe4000f8e00ff */
[----:B------:R-:W-:-:S07]  /*26b0c0*/  IMAD.U32 R54, RZ, RZ, UR5 ;  /* 0x00000005ff367e24 */ /* 0x000fce000f8e00ff */
.L_x_14134:
        /* <DEDUP_REMOVED lines=20> */
.L_x_14133:
        /* <DEDUP_REMOVED lines=9> */
.L_x_14136:
        /* <DEDUP_REMOVED lines=20> */
.L_x_14135:
[----:B------:R-:W0:Y:S01]  /*26b3e0*/  LDCU.64 UR4, c[0x0][0x3c8] ;  /* 0x00007900ff0477ac */ /* 0x000e220008000a00 */
[----:B------:R-:W-:Y:S01]  /*26b3f0*/  BSSY.RECONVERGENT B1, `(.L_x_14137) ;  /* 0x0000018000017945 */ /* 0x000fe20003800200 */
[----:B------:R-:W-:Y:S02]  /*26b400*/  IMAD.MOV.U32 R50, RZ, RZ, RZ ;  /* 0x000000ffff327224 */ /* 0x000fe400078e00ff */
[----:B------:R-:W-:Y:S02]  /*26b410*/  IMAD.MOV.U32 R55, RZ, RZ, RZ ;  /* 0x000000ffff377224 */ /* 0x000fe400078e00ff */
[----:B0-----:R-:W-:Y:S02]  /*26b420*/  IMAD.U32 R54, RZ, RZ, UR4 ;  /* 0x00000004ff367e24 */ /* 0x001fe4000f8e00ff */
[----:B------:R-:W-:-:S07]  /*26b430*/  IMAD.U32 R53, RZ, RZ, UR5 ;  /* 0x00000005ff357e24 */ /* 0x000fce000f8e00ff */
.L_x_14138:
        /* <DEDUP_REMOVED lines=20> */
.L_x_14137:
[----:B------:R-:W0:Y:S01]  /*26b580*/  LDCU.64 UR4, c[0x0][0x3c8] ;  /* 0x00007900ff0477ac */ /* 0x000e220008000a00 */
[----:B------:R-:W-:Y:S01]  /*26b590*/  BSSY.RECONVERGENT B1, `(.L_x_14139) ;  /* 0x0000018000017945 */ /* 0x000fe20003800200 */
[----:B------:R-:W-:Y:S02]  /*26b5a0*/  IMAD.MOV.U32 R11, RZ, RZ, RZ ;  /* 0x000000ffff0b7224 */ /* 0x000fe400078e00ff */
[----:B------:R-:W-:Y:S02]  /*26b5b0*/  IMAD.MOV.U32 R54, RZ, RZ, RZ ;  /* 0x000000ffff367224 */ /* 0x000fe400078e00ff */
[----:B0-----:R-:W-:Y:S02]  /*26b5c0*/  IMAD.U32 R51, RZ, RZ, UR4 ;  /* 0x00000004ff337e24 */ /* 0x001fe4000f8e00ff */
[----:B------:R-:W-:-:S07]  /*26b5d0*/  IMAD.U32 R53, RZ, RZ, UR5 ;  /* 0x00000005ff357e24 */ /* 0x000fce000f8e00ff */
.L_x_14140:
        /* <DEDUP_REMOVED lines=20> */
.L_x_14139:
[----:B------:R-:W0:Y:S01]  /*26b720*/  LDCU.64 UR4, c[0x0][0x3c8] ;  /* 0x00007900ff0477ac */ /* 0x000e220008000a00 */
[----:B------:R-:W-:Y:S01]  /*26b730*/  BSSY.RECONVERGENT B1, `(.L_x_14141) ;  /* 0x0000018000017945 */ /* 0x000fe20003800200 */
[----:B------:R-:W-:Y:S02]  /*26b740*/  IMAD.MOV.U32 R47, RZ, RZ, RZ ;  /* 0x000000ffff2f7224 */ /* 0x000fe400078e00ff */
[----:B------:R-:W-:Y:S02]  /*26b750*/  IMAD.MOV.U32 R54, RZ, RZ, RZ ;  /* 0x000000ffff367224 */ /* 0x000fe400078e00ff */
[----:B0-----:R-:W-:Y:S02]  /*26b760*/  IMAD.U32 R51, RZ, RZ, UR4 ;  /* 0x00000004ff337e24 */ /* 0x001fe4000f8e00ff */
[----:B------:R-:W-:-:S07]  /*26b770*/  IMAD.U32 R53, RZ, RZ, UR5 ;  /* 0x00000005ff357e24 */ /* 0x000fce000f8e00ff */
.L_x_14142:
        /* <DEDUP_REMOVED lines=20> */
.L_x_14141:
[----:B------:R-:W0:Y:S01]  /*26b8c0*/  LDCU.64 UR4, c[0x0][0x3c8] ;  /* 0x00007900ff0477ac */ /* 0x000e220008000a00 */
[----:B------:R-:W-:Y:S01]  /*26b8d0*/  BSSY.RECONVERGENT B1, `(.L_x_14143) ;  /* 0x0000018000017945 */ /* 0x000fe20003800200 */
[----:B------:R-:W-:Y:S02]  /*26b8e0*/  IMAD.MOV.U32 R24, RZ, RZ, RZ ;  /* 0x000000ffff187224 */ /* 0x000fe400078e00ff */
[----:B------:R-:W-:Y:S02]  /*26b8f0*/  IMAD.MOV.U32 R53, RZ, RZ, RZ ;  /* 0x000000ffff357224 */ /* 0x000fe400078e00ff */
[----:B0-----:R-:W-:Y:S02]  /*26b900*/  IMAD.U32 R52, RZ, RZ, UR4 ;  /* 0x00000004ff347e24 */ /* 0x001fe4000f8e00ff */
[----:B------:R-:W-:-:S07]  /*26b910*/  IMAD.U32 R51, RZ, RZ, UR5 ;  /* 0x00000005ff337e24 */ /* 0x000fce000f8e00ff */
.L_x_14144:
        /* <DEDUP_REMOVED lines=20> */
.L_x_14143:
[----:B------:R-:W0:Y:S01]  /*26ba60*/  LDCU.64 UR4, c[0x0][0x3c8] ;  /* 0x00007900ff0477ac */ /* 0x000e220008000a00 */
[----:B------:R-:W-:Y:S01]  /*26ba70*/  BSSY.RECONVERGENT B1, `(.L_x_14145) ;  /* 0x0000018000017945 */ /* 0x000fe20003800200 */
[----:B------:R-:W-:Y:S02]  /*26ba80*/  IMAD.MOV.U32 R11, RZ, RZ, RZ ;  /* 0x000000ffff0b7224 */ /* 0x000fe400078e00ff */
[----:B------:R-:W-:Y:S02]  /*26ba90*/  IMAD.MOV.U32 R54, RZ, RZ, RZ ;  /* 0x000000ffff367224 */ /* 0x000fe400078e00ff */
[----:B0-----:R-:W-:Y:S02]  /*26baa0*/  IMAD.U32 R52, RZ, RZ, UR4 ;  /* 0x00000004ff347e24 */ /* 0x001fe4000f8e00ff */
[----:B------:R-:W-:-:S07]  /*26bab0*/  IMAD.U32 R51, RZ, RZ, UR5 ;  /* 0x00000005ff337e24 */ /* 0x000fce000f8e00ff */
.L_x_14146:
        /* <DEDUP_REMOVED lines=20> */
.L_x_14145:
[----:B------:R-:W0:Y:S01]  /*26bc00*/  LDCU.64 UR4, c[0x0][0x3c8] ;  /* 0x00007900ff0477ac */ /* 0x000e220008000a00 */
[----:B------:R-:W-:Y:S01]  /*26bc10*/  BSSY.RECONVERGENT B1, `(.L_x_14147) ;  /* 0x0000018000017945 */ /* 0x000fe20003800200 */
[----:B------:R-:W-:Y:S02]  /*26bc20*/  IMAD.MOV.U32 R25, RZ, RZ, RZ ;  /* 0x000000ffff197224 */ /* 0x000fe400078e00ff */
[----:B------:R-:W-:Y:S02]  /*26bc30*/  IMAD.MOV.U32 R52, RZ, RZ, RZ ;  /* 0x000000ffff347224 */ /* 0x000fe400078e00ff */
[----:B0-----:R-:W-:Y:S02]  /*26bc40*/  IMAD.U32 R49, RZ, RZ, UR4 ;  /* 0x00000004ff317e24 */ /* 0x001fe4000f8e00ff */
[----:B------:R-:W-:-:S07]  /*26bc50*/  IMAD.U32 R50, RZ, RZ, UR5 ;  /* 0x00000005ff327e24 */ /* 0x000fce000f8e00ff */
.L_x_14148:
        /* <DEDUP_REMOVED lines=20> */
.L_x_14147:
[----:B------:R-:W0:Y:S01]  /*26bda0*/  LDCU.64 UR4, c[0x0][0x3c8] ;  /* 0x00007900ff0477ac */ /* 0x000e220008000a00 */
[----:B------:R-:W-:Y:S01]  /*26bdb0*/  BSSY.RECONVERGENT B1, `(.L_x_14149) ;  /* 0x0000018000017945 */ /* 0x000fe20003800200 */
[----:B------:R-:W-:Y:S02]  /*26bdc0*/  IMAD.MOV.U32 R24, RZ, RZ, RZ ;  /* 0x000000ffff187224 */ /* 0x000fe400078e00ff */
[----:B------:R-:W-:Y:S02]  /*26bdd0*/  IMAD.MOV.U32 R51, RZ, RZ, RZ ;  /* 0x000000ffff337224 */ /* 0x000fe400078e00ff */
[----:B0-----:R-:W-:Y:S02]  /*26bde0*/  IMAD.U32 R49, RZ, RZ, UR4 ;  /* 0x00000004ff317e24 */ /* 0x001fe4000f8e00ff */
[----:B------:R-:W-:-:S07]  /*26bdf0*/  IMAD.U32 R50, RZ, RZ, UR5 ;  /* 0x00000005ff327e24 */ /* 0x000fce000f8e00ff */
.L_x_14150:
        /* <DEDUP_REMOVED lines=20> */
.L_x_14149:
[----:B------:R-:W0:Y:S01]  /*26bf40*/  LDCU.64 UR4, c[0x0][0x3c8] ;  /* 0x00007900ff0477ac */ /* 0x000e220008000a00 */
[----:B------:R-:W-:Y:S01]  /*26bf50*/  BSSY.RECONVERGENT B1, `(.L_x_14151) ;  /* 0x0000018000017945 */ /* 0x000fe20003800200 */
[----:B------:R-:W-:Y:S02]  /*26bf60*/  IMAD.MOV.U32 R11, RZ, RZ, RZ ;  /* 0x000000ffff0b7224 */ /* 0x000fe400078e00ff */
[----:B------:R-:W-:Y:S02]  /*26bf70*/  IMAD.MOV.U32 R50, RZ, RZ, RZ ;  /* 0x000000ffff327224 */ /* 0x000fe400078e00ff */
[----:B0-----:R-:W-:Y:S02]  /*26bf80*/  IMAD.U32 R47, RZ, RZ, UR4 ;  /* 0x00000004ff2f7e24 */ /* 0x001fe4000f8e00ff */
[----:B------:R-:W-:-:S07]  /*26bf90*/  IMAD.U32 R48, RZ, RZ, UR5 ;  /* 0x00000005ff307e24 */ /* 0x000fce000f8e00ff */
.L_x_14152:
        /* <DEDUP_REMOVED lines=20> */
.L_x_14151:
[----:B------:R-:W0:Y:S01]  /*26c0e0*/  LDCU.64 UR4, c[0x0][0x3c8] ;  /* 0x00007900ff0477ac */ /* 0x000e220008000a00 */
[----:B------:R-:W-:Y:S01]  /*26c0f0*/  BSSY.RECONVERGENT B1, `(.L_x_14153) ;  /* 0x0000018000017945 */ /* 0x000fe20003800200 */
[----:B------:R-:W-:Y:S02]  /*26c100*/  IMAD.MOV.U32 R25, RZ, RZ, RZ ;  /* 0x000000ffff197224 */ /* 0x000fe400078e00ff */
[----:B------:R-:W-:Y:S02]  /*26c110*/  IMAD.MOV.U32 R50, RZ, RZ, RZ ;  /* 0x000000ffff327224 */ /* 0x000fe400078e00ff */
[----:B0-----:R-:W-:Y:S02]  /*26c120*/  IMAD.U32 R47, RZ, RZ, UR4 ;  /* 0x00000004ff2f7e24 */ /* 0x001fe4000f8e00ff */
[----:B------:R-:W-:-:S07]  /*26c130*/  IMAD.U32 R48, RZ, RZ, UR5 ;  /* 0x00000005ff307e24 */ /* 0x000fce000f8e00ff */
.L_x_14154:
        /* <DEDUP_REMOVED lines=20> */
.L_x_14153:
[----:B------:R-:W0:Y:S01]  /*26c280*/  LDCU.64 UR4, c[0x0][0x3c8] ;  /* 0x00007900ff0477ac */ /* 0x000e220008000a00 */
[----:B------:R-:W-:Y:S01]  /*26c290*/  BSSY.RECONVERGENT B1, `(.L_x_14155) ;  /* 0x0000018000017945 */ /* 0x000fe20003800200 */
[----:B------:R-:W-:Y:S02]  /*26c2a0*/  IMAD.MOV.U32 R24, RZ, RZ, RZ ;  /* 0x000000ffff187224 */ /* 0x000fe400078e00ff */
[----:B------:R-:W-:Y:S02]  /*26c2b0*/  IMAD.MOV.U32 R47, RZ, RZ, RZ ;  /* 0x000000ffff2f7224 */ /* 0x000fe400078e00ff */
[----:B0-----:R-:W-:Y:S02]  /*26c2c0*/  IMAD.U32 R31, RZ, RZ, UR4 ;  /* 0x00000004ff1f7e24 */ /* 0x001fe4000f8e00ff */
[----:B------:R-:W-:-:S07]  /*26c2d0*/  IMAD.U32 R30, RZ, RZ, UR5 ;  /* 0x00000005ff1e7e24 */ /* 0x000fce000f8e00ff */
.L_x_14156:
        /* <DEDUP_REMOVED lines=20> */
.L_x_14155:
[----:B------:R-:W0:Y:S01]  /*26c420*/  LDCU.64 UR4, c[0x0][0x3c8] ;  /* 0x00007900ff0477ac */ /* 0x000e220008000a00 */
[----:B------:R-:W-:Y:S01]  /*26c430*/  BSSY.RECONVERGENT B1, `(.L_x_14157) ;  /* 0x0000018000017945 */ /* 0x000fe20003800200 */
[----:B------:R-:W-:Y:S02]  /*26c440*/  IMAD.MOV.U32 R11, RZ, RZ, RZ ;  /* 0x000000ffff0b7224 */ /* 0x000fe400078e00ff */
[----:B------:R-:W-:Y:S02]  /*26c450*/  IMAD.MOV.U32 R48, RZ, RZ, RZ ;  /* 0x000000ffff307224 */ /* 0x000fe400078e00ff */
[----:B0-----:R-:W-:Y:S02]  /*26c460*/  IMAD.U32 R31, RZ, RZ, UR4 ;  /* 0x00000004ff1f7e24 */ /* 0x001fe4000f8e00ff */
[----:B------:R-:W-:-:S07]  /*26c470*/  IMAD.U32 R30, RZ, RZ, UR5 ;  /* 0x00000005ff1e7e24 */ /* 0x000fce000f8e00ff */
.L_x_14158:
        /* <DEDUP_REMOVED lines=20> */
.L_x_14157:
[----:B------:R-:W0:Y:S01]  /*26c5c0*/  LDCU.64 UR4, c[0x0][0x3c8] ;  /* 0x00007900ff0477ac */ /* 0x000e220008000a00 */
[----:B------:R-:W-:Y:S01]  /*26c5d0*/  BSSY.RECONVERGENT B1, `(.L_x_14159) ;  /* 0x0000018000017945 */ /* 0x000fe20003800200 */
[----:B------:R-:W-:Y:S02]  /*26c5e0*/  IMAD.MOV.U32 R25, RZ, RZ, RZ ;  /* 0x000000ffff197224 */ /* 0x000fe400078e00ff */
[----:B------:R-:W-:Y:S02]  /*26c5f0*/  IMAD.MOV.U32 R32, RZ, RZ, RZ ;  /* 0x000000ffff207224 */ /* 0x000fe400078e00ff */
[----:B0-----:R-:W-:Y:S02]  /*26c600*/  IMAD.U32 R31, RZ, RZ, UR4 ;  /* 0x00000004ff1f7e24 */ /* 0x001fe4000f8e00ff */
[----:B------:R-:W-:-:S07]  /*26c610*/  IMAD.U32 R30, RZ, RZ, UR5 ;  /* 0x00000005ff1e7e24 */ /* 0x000fce000f8e00ff */
.L_x_14160:
        /* <DEDUP_REMOVED lines=20> */
.L_x_14159:
[----:B------:R-:W0:Y:S01]  /*26c760*/  LDCU.64 UR4, c[0x0][0x3c8] ;  /* 0x00007900ff0477ac */ /* 0x000e220008000a00 */
[----:B------:R-:W-:Y:S01]  /*26c770*/  BSSY.RECONVERGENT B1, `(.L_x_14161) ;  /* 0x0000018000017945 */ /* 0x000fe20003800200 */
[----:B------:R-:W-:Y:S02]  /*26c780*/  IMAD.MOV.U32 R24, RZ, RZ, RZ ;  /* 0x000000ffff187224 */ /* 0x000fe400078e00ff */
[----:B------:R-:W-:Y:S02]  /*26c790*/  IMAD.MOV.U32 R33, RZ, RZ, RZ ;  /* 0x000000ffff217224 */ /* 0x000fe400078e00ff */
[----:B0-----:R-:W-:Y:S02]  /*26c7a0*/  IMAD.U32 R31, RZ, RZ, UR4 ;  /* 0x00000004ff1f7e24 */ /* 0x001fe4000f8e00ff */
[----:B------:R-:W-:-:S07]  /*26c7b0*/  IMAD.U32 R30, RZ, RZ, UR5 ;  /* 0x00000005ff1e7e24 */ /* 0x000fce000f8e00ff */
.L_x_14162:
        /* <DEDUP_REMOVED lines=20> */
.L_x_14161:
[----:B------:R-:W0:Y:S01]  /*26c900*/  LDCU.64 UR4, c[0x0][0x3c8] ;  /* 0x00007900ff0477ac */ /* 0x000e220008000a00 */
[----:B------:R-:W-:Y:S01]  /*26c910*/  BSSY.RECONVERGENT B1, `(.L_x_14163) ;  /* 0x0000018000017945 */ /* 0x000fe20003800200 */
[----:B------:R-:W-:Y:S02]  /*26c920*/  IMAD.MOV.U32 R11, RZ, RZ, RZ ;  /* 0x000000ffff0b7224 */ /* 0x000fe400078e00ff */
[----:B------:R-:W-:Y:S02]  /*26c930*/  IMAD.MOV.U32 R32, RZ, RZ, RZ ;  /* 0x000000ffff207224 */ /* 0x000fe400078e00ff */
[----:B0-----:R-:W-:Y:S02]  /*26c940*/  IMAD.U32 R31, RZ, RZ, UR4 ;  /* 0x00000004ff1f7e24 */ /* 0x001fe4000f8e00ff */
[----:B------:R-:W-:-:S07]  /*26c950*/  IMAD.U32 R30, RZ, RZ, UR5 ;  /* 0x00000005ff1e7e24 */ /* 0x000fce000f8e00ff */
.L_x_14164:
        /* <DEDUP_REMOVED lines=20> */
.L_x_14163:
[----:B------:R-:W0:Y:S01]  /*26caa0*/  LDCU.64 UR4, c[0x0][0x3c8] ;  /* 0x00007900ff0477ac */ /* 0x000e220008000a00 */
[----:B------:R-:W-:Y:S01]  /*26cab0*/  BSSY.RECONVERGENT B1, `(.L_x_14165) ;  /* 0x0000018000017945 */ /* 0x000fe20003800200 */
[----:B------:R-:W-:Y:S02]  /*26cac0*/  IMAD.MOV.U32 R25, RZ, RZ, RZ ;  /* 0x000000ffff197224 */ /* 0x000fe400078e00ff */
[----:B------:R-:W-:Y:S02]  /*26cad0*/  IMAD.MOV.U32 R32, RZ, RZ, RZ ;  /* 0x000000ffff207224 */ /* 0x000fe400078e00ff */
[----:B0-----:R-:W-:Y:S02]  /*26cae0*/  IMAD.U32 R31, RZ, RZ, UR4 ;  /* 0x00000004ff1f7e24 */ /* 0x001fe4000f8e00ff */
[----:B------:R-:W-:-:S07]  /*26caf0*/  IMAD.U32 R30, RZ, RZ, UR5 ;  /* 0x00000005ff1e7e24 */ /* 0x000fce000f8e00ff */
.L_x_14166:
        /* <DEDUP_REMOVED lines=20> */
.L_x_14165:
[----:B------:R-:W0:Y:S01]  /*26cc40*/  LDCU.64 UR4, c[0x0][0x3c8] ;  /* 0x00007900ff0477ac */ /* 0x000e220008000a00 */
[----:B------:R-:W-:Y:S01]  /*26cc50*/  BSSY.RECONVERGENT B1, `(.L_x_14167) ;  /* 0x0000018000017945 */ /* 0x000fe20003800200 */
[----:B------:R-:W-:Y:S02]  /*26cc60*/  IMAD.MOV.U32 R24, RZ, RZ, RZ ;  /* 0x000000ffff187224 */ /* 0x000fe400078e00ff */
[----:B------:R-:W-:Y:S02]  /*26cc70*/  IMAD.MOV.U32 R33, RZ, RZ, RZ ;  /* 0x000000ffff217224 */ /* 0x000fe400078e00ff */
[----:B0-----:R-:W-:Y:S02]  /*26cc80*/  IMAD.U32 R31, RZ, RZ, UR4 ;  /* 0x00000004ff1f7e24 */ /* 0x001fe4000f8e00ff */
[----:B------:R-:W-:-:S07]  /*26cc90*/  IMAD.U32 R30, RZ, RZ, UR5 ;  /* 0x00000005ff1e7e24 */ /* 0x000fce000f8e00ff */
.L_x_14168:
        /* <DEDUP_REMOVED lines=20> */
.L_x_14167:
[----:B------:R-:W0:Y:S01]  /*26cde0*/  LDCU.64 UR4, c[0x0][0x3c8] ;  /* 0x00007900ff0477ac */ /* 0x000e220008000a00 */
[----:B------:R-:W-:Y:S01]  /*26cdf0*/  BSSY.RECONVERGENT B1, `(.L_x_14169) ;  /* 0x0000018000017945 */ /* 0x000fe20003800200 */
[----:B------:R-:W-:Y:S02]  /*26ce00*/  IMAD.MOV.U32 R11, RZ, RZ, RZ ;  /* 0x000000ffff0b7224 */ /* 0x000fe400078e00ff */
[----:B------:R-:W-:Y:S02]  /*26ce10*/  IMAD.MOV.U32 R32, RZ, RZ, RZ ;  /* 0x000000ffff207224 */ /* 0x000fe400078e00ff */
[----:B0-----:R-:W-:Y:S02]  /*26ce20*/  IMAD.U32 R31, RZ, RZ, UR4 ;  /* 0x00000004ff1f7e24 */ /* 0x001fe4000f8e00ff */
[----:B------:R-:W-:-:S07]  /*26ce30*/  IMAD.U32 R30, RZ, RZ, UR5 ;  /* 0x00000005ff1e7e24 */ /* 0x000fce000f8e00ff */
.L_x_14170:
        /* <DEDUP_REMOVED lines=20> */
.L_x_14169:
[----:B------:R-:W0:Y:S01]  /*26cf80*/  LDCU.64 UR4, c[0x0][0x3c8] ;  /* 0x00007900ff0477ac */ /* 0x000e220008000a00 */
[----:B------:R-:W-:Y:S01]  /*26cf90*/  BSSY.RECONVERGENT B1, `(.L_x_14171) ;  /* 0x0000018000017945 */ /* 0x000fe20003800200 */
[----:B------:R-:W-:Y:S02]  /*26cfa0*/  IMAD.MOV.U32 R32, RZ, RZ, RZ ;  /* 0x000000ffff207224 */ /* 0x000fe400078e00ff */
[----:B------:R-:W-:Y:S02]  /*26cfb0*/  IMAD.MOV.U32 R31, RZ, RZ, RZ ;  /* 0x000000ffff1f7224 */ /* 0x000fe400078e00ff */
[----:B0-----:R-:W-:Y:S02]  /*26cfc0*/  IMAD.U32 R30, RZ, RZ, UR4 ;  /* 0x00000004ff1e7e24 */ /* 0x001fe4000f8e00ff */
[----:B------:R-:W-:-:S07]  /*26cfd0*/  IMAD.U32 R29, RZ, RZ, UR5 ;  /* 0x00000005ff1d7e24 */ /* 0x000fce000f8e00ff */
.L_x_14172:
        /* <DEDUP_REMOVED lines=20> */
.L_x_14171:
[----:B------:R-:W0:Y:S01]  /*26d120*/  LDCU.64 UR4, c[0x0][0x3c8] ;  /* 0x00007900ff0477ac */ /* 0x000e220008000a00 */
[----:B------:R-:W-:Y:S01]  /*26d130*/  BSSY.RECONVERGENT B1, `(.L_x_14173) ;  /* 0x0000017000017945 */ /* 0x000fe20003800200 */
[----:B------:R-:W-:Y:S01]  /*26d140*/  CS2R R30, SRZ ;  /* 0x00000000001e7805 */ /* 0x000fe2000001ff00 */
[----:B0-----:R-:W-:Y:S02]  /*26d150*/  IMAD.U32 R29, RZ, RZ, UR4 ;  /* 0x00000004ff1d7e24 */ /* 0x001fe4000f8e00ff */
[----:B------:R-:W-:-:S07]  /*26d160*/  IMAD.U32 R28, RZ, RZ, UR5 ;  /* 0x00000005ff1c7e24 */ /* 0x000fce000f8e00ff */
.L_x_14174:
        /* <DEDUP_REMOVED lines=20> */
.L_x_14173:
        /* <DEDUP_REMOVED lines=11> */
.L_x_14176:
        /* <DEDUP_REMOVED lines=20> */
.L_x_14175:
[----:B------:R-:W0:Y:S01]  /*26d4a0*/  LDCU.64 UR4, c[0x0][0x3c8] ;  /* 0x00007900ff0477ac */ /* 0x000e220008000a00 */
[----:B------:R-:W-:Y:S01]  /*26d4b0*/  BSSY.RECONVERGENT B1, `(.L_x_14177) ;  /* 0x0000018000017945 */ /* 0x000fe20003800200 */
[----:B------:R-:W-:Y:S02]  /*26d4c0*/  IMAD.MOV.U32 R26, RZ, RZ, RZ ;  /* 0x000000ffff1a7224 */ /* 0x000fe400078e00ff */
[----:B------:R-:W-:Y:S02]  /*26d4d0*/  IMAD.MOV.U32 R33, RZ, RZ, RZ ;  /* 0x000000ffff217224 */ /* 0x000fe400078e00ff */
[----:B0-----:R-:W-:Y:S02]  /*26d4e0*/  IMAD.U32 R32, RZ, RZ, UR4 ;  /* 0x00000004ff207e24 */ /* 0x001fe4000f8e00ff */
[----:B------:R-:W-:-:S07]  /*26d4f0*/  IMAD.U32 R31, RZ, RZ, UR5 ;  /* 0x00000005ff1f7e24 */ /* 0x000fce000f8e00ff */
.L_x_14178:
        /* <DEDUP_REMOVED lines=20> */
.L_x_14177:
        /* <DEDUP_REMOVED lines=8> */
.L_x_14180:
        /* <DEDUP_REMOVED lines=20> */
.L_x_14179:
[----:B------:R-:W0:Y:S01]  /*26d800*/  LDCU.64 UR4, c[0x0][0x3c8] ;  /* 0x00007900ff0477ac */ /* 0x000e220008000a00 */
[----:B------:R-:W-:Y:S01]  /*26d810*/  BSSY.RECONVERGENT B1, `(.L_x_14181) ;  /* 0x0000018000017945 */ /* 0x000fe20003800200 */
[----:B------:R-:W-:Y:S02]  /*26d820*/  IMAD.MOV.U32 R27, RZ, RZ, RZ ;  /* 0x000000ffff1b7224 */ /* 0x000fe400078e00ff */
[----:B------:R-:W-:Y:S02]  /*26d830*/  IMAD.MOV.U32 R34, RZ, RZ, RZ ;  /* 0x000000ffff227224 */ /* 0x000fe400078e00ff */
[----:B0-----:R-:W-:Y:S02]  /*26d840*/  IMAD.U32 R33, RZ, RZ, UR4 ;  /* 0x00000004ff217e24 */ /* 0x001fe4000f8e00ff */
[----:B------:R-:W-:-:S07]  /*26d850*/  IMAD.U32 R32, RZ, RZ, UR5 ;  /* 0x00000005ff207e24 */ /* 0x000fce000f8e00ff */
.L_x_14182:
        /* <DEDUP_REMOVED lines=20> */
.L_x_14181:
        /* <DEDUP_REMOVED lines=8> */
.L_x_14184:
        /* <DEDUP_REMOVED lines=20> */
.L_x_14183:
[----:B------:R-:W0:Y:S01]  /*26db60*/  LDCU.64 UR4, c[0x0][0x3c8] ;  /* 0x00007900ff0477ac */ /* 0x000e220008000a00 */
[----:B------:R-:W-:Y:S01]  /*26db70*/  BSSY.RECONVERGENT B1, `(.L_x_14185) ;  /* 0x0000018000017945 */ /* 0x000fe20003800200 */
[----:B------:R-:W-:Y:S02]  /*26db80*/  IMAD.MOV.U32 R11, RZ, RZ, RZ ;  /* 0x000000ffff0b7224 */ /* 0x000fe400078e00ff */
[----:B------:R-:W-:Y:S02]  /*26db90*/  IMAD.MOV.U32 R34, RZ, RZ, RZ ;  /* 0x000000ffff227224 */ /* 0x000fe400078e00ff */
[----:B0-----:R-:W-:Y:S02]  /*26dba0*/  IMAD.U32 R33, RZ, RZ, UR4 ;  /* 0x00000004ff217e24 */ /* 0x001fe4000f8e00ff */
[----:B------:R-:W-:-:S07]  /*26dbb0*/  IMAD.U32 R32, RZ, RZ, UR5 ;  /* 0x00000005ff207e24 */ /* 0x000fce000f8e00ff */
.L_x_14186:
        /* <DEDUP_REMOVED lines=20> */
.L_x_14185:
        /* <DEDUP_REMOVED lines=8> */
.L_x_14188:
        /* <DEDUP_REMOVED lines=20> */
.L_x_14187:
[----:B------:R-:W0:Y:S01]  /*26dec0*/  LDCU.64 UR4, c[0x0][0x3c8] ;  /* 0x00007900ff0477ac */ /* 0x000e220008000a00 */
[----:B------:R-:W-:Y:S01]  /*26ded0*/  BSSY.RECONVERGENT B1, `(.L_x_14189) ;  /* 0x0000018000017945 */ /* 0x000fe20003800200 */
[----:B------:R-:W-:Y:S02]  /*26dee0*/  IMAD.MOV.U32 R26, RZ, RZ, RZ ;  /* 0x000000ffff1a7224 */ /* 0x000fe400078e00ff */
[----:B------:R-:W-:Y:S02]  /*26def0*/  IMAD.MOV.U32 R35, RZ, RZ, RZ ;  /* 0x000000ffff237224 */ /* 0x000fe400078e00ff */
[----:B0-----:R-:W-:Y:S02]  /*26df00*/  IMAD.U32 R33, RZ, RZ, UR4 ;  /* 0x00000004ff217e24 */ /* 0x001fe4000f8e00ff */
[----:B------:R-:W-:-:S07]  /*26df10*/  IMAD.U32 R32, RZ, RZ, UR5 ;  /* 0x00000005ff207e24 */ /* 0x000fce000f8e00ff */
.L_x_14190:
        /* <DEDUP_REMOVED lines=20> */
.L_x_14189:
        /* <DEDUP_REMOVED lines=8> */
.L_x_14192:
        /* <DEDUP_REMOVED lines=20> */
.L_x_14191:
[----:B------:R-:W0:Y:S01]  /*26e220*/  LDCU.64 UR4, c[0x0][0x3c8] ;  /* 0x00007900ff0477ac */ /* 0x000e220008000a00 */
[----:B------:R-:W-:Y:S01]  /*26e230*/  BSSY.RECONVERGENT B1, `(.L_x_14193) ;  /* 0x0000018000017945 */ /* 0x000fe20003800200 */
[----:B------:R-:W-:Y:S02]  /*26e240*/  IMAD.MOV.U32 R27, RZ, RZ, RZ ;  /* 0x000000ffff1b7224 */ /* 0x000fe400078e00ff */
[----:B------:R-:W-:Y:S02]  /*26e250*/  IMAD.MOV.U32 R40, RZ, RZ, RZ ;  /* 0x000000ffff287224 */ /* 0x000fe400078e00ff */
[----:B0-----:R-:W-:Y:S02]  /*26e260*/  IMAD.U32 R33, RZ, RZ, UR4 ;  /* 0x00000004ff217e24 */ /* 0x001fe4000f8e00ff */
[----:B------:R-:W-:-:S07]  /*26e270*/  IMAD.U32 R32, RZ, RZ, UR5 ;  /* 0x00000005ff207e24 */ /* 0x000fce000f8e00ff */
.L_x_14194:
        /* <DEDUP_REMOVED lines=20> */
.L_x_14193:
        /* <DEDUP_REMOVED lines=8> */
.L_x_14196:
        /* <DEDUP_REMOVED lines=20> */
.L_x_14195:
[----:B------:R-:W0:Y:S01]  /*26e580*/  LDCU.64 UR4, c[0x0][0x3c8] ;  /* 0x00007900ff0477ac */ /* 0x000e220008000a00 */
[----:B------:R-:W-:Y:S01]  /*26e590*/  BSSY.RECONVERGENT B1, `(.L_x_14197) ;  /* 0x0000018000017945 */ /* 0x000fe20003800200 */
[----:B------:R-:W-:Y:S02]  /*26e5a0*/  IMAD.MOV.U32 R11, RZ, RZ, RZ ;  /* 0x000000ffff0b7224 */ /* 0x000fe400078e00ff */
[----:B------:R-:W-:Y:S02]  /*26e5b0*/  IMAD.MOV.U32 R48, RZ, RZ, RZ ;  /* 0x000000ffff307224 */ /* 0x000fe400078e00ff */
[----:B0-----:R-:W-:Y:S02]  /*26e5c0*/  IMAD.U32 R45, RZ, RZ, UR4 ;  /* 0x00000004ff2d7e24 */ /* 0x001fe4000f8e00ff */
[----:B------:R-:W-:-:S07]  /*26e5d0*/  IMAD.U32 R40, RZ, RZ, UR5 ;  /* 0x00000005ff287e24 */ /* 0x000fce000f8e00ff */
.L_x_14198:
        /* <DEDUP_REMOVED lines=20> */
.L_x_14197:
        /* <DEDUP_REMOVED lines=8> */
.L_x_14200:
        /* <DEDUP_REMOVED lines=20> */
.L_x_14199:
[----:B------:R-:W0:Y:S01]  /*26e8e0*/  LDCU.64 UR4, c[0x0][0x3c8] ;  /* 0x00007900ff0477ac */ /* 0x000e220008000a00 */
[----:B------:R-:W-:Y:S01]  /*26e8f0*/  BSSY.RECONVERGENT B1, `(.L_x_14201) ;  /* 0x0000018000017945 */ /* 0x000fe20003800200 */
[----:B------:R-:W-:Y:S02]  /*26e900*/  IMAD.MOV.U32 R26, RZ, RZ, RZ ;  /* 0x000000ffff1a7224 */ /* 0x000fe400078e00ff */
[----:B------:R-:W-:Y:S02]  /*26e910*/  IMAD.MOV.U32 R49, RZ, RZ, RZ ;  /* 0x000000ffff317224 */ /* 0x000fe400078e00ff */
[----:B0-----:R-:W-:Y:S02]  /*26e920*/  IMAD.U32 R47, RZ, RZ, UR4 ;  /* 0x00000004ff2f7e24 */ /* 0x001fe4000f8e00ff */
[----:B------:R-:W-:-:S07]  /*26e930*/  IMAD.U32 R48, RZ, RZ, UR5 ;  /* 0x00000005ff307e24 */ /* 0x000fce000f8e00ff */
.L_x_14202:
        /* <DEDUP_REMOVED lines=20> */
.L_x_14201:
        /* <DEDUP_REMOVED lines=8> */
.L_x_14204:
        /* <DEDUP_REMOVED lines=20> */
.L_x_14203:
[----:B------:R-:W0:Y:S01]  /*26ec40*/  LDCU.64 UR4, c[0x0][0x3c8] ;  /* 0x00007900ff0477ac */ /* 0x000e220008000a00 */
[----:B------:R-:W-:Y:S01]  /*26ec50*/  BSSY.RECONVERGENT B1, `(.L_x_14205) ;  /* 0x0000018000017945 */ /* 0x000fe20003800200 */
[----:B------:R-:W-:Y:S02]  /*26ec60*/  IMAD.MOV.U32 R40, RZ, RZ, RZ ;  /* 0x000000ffff287224 */ /* 0x000fe400078e00ff */
[----:B------:R-:W-:Y:S02]  /*26ec70*/  IMAD.MOV.U32 R51, RZ, RZ, RZ ;  /* 0x000000ffff337224 */ /* 0x000fe400078e00ff */
[----:B0-----:R-:W-:Y:S02]  /*26ec80*/  IMAD.U32 R50, RZ, RZ, UR4 ;  /* 0x00000004ff327e24 */ /* 0x001fe4000f8e00ff */
[----:B------:R-:W-:-:S07]  /*26ec90*/  IMAD.U32 R49, RZ, RZ, UR5 ;  /* 0x00000005ff317e24 */ /* 0x000fce000f8e00ff */
.L_x_14206:
        /* <DEDUP_REMOVED lines=20> */
.L_x_14205:
        /* <DEDUP_REMOVED lines=8> */
.L_x_14208:
        /* <DEDUP_REMOVED lines=20> */
.L_x_14207:
[----:B------:R-:W0:Y:S01]  /*26efa0*/  LDCU.64 UR4, c[0x0][0x3c8] ;  /* 0x00007900ff0477ac */ /* 0x000e220008000a00 */
[----:B------:R-:W-:Y:S01]  /*26efb0*/  BSSY.RECONVERGENT B1, `(.L_x_14209) ;  /* 0x0000018000017945 */ /* 0x000fe20003800200 */
[----:B------:R-:W-:Y:S02]  /*26efc0*/  IMAD.MOV.U32 R11, RZ, RZ, RZ ;  /* 0x000000ffff0b7224 */ /* 0x000fe400078e00ff */
[----:B------:R-:W-:Y:S02]  /*26efd0*/  IMAD.MOV.U32 R54, RZ, RZ, RZ ;  /* 0x000000ffff367224 */ /* 0x000fe400078e00ff */
[----:B0-----:R-:W-:Y:S02]  /*26efe0*/  IMAD.U32 R50, RZ, RZ, UR4 ;  /* 0x00000004ff327e24 */ /* 0x001fe4000f8e00ff */
[----:B------:R-:W-:-:S07]  /*26eff0*/  IMAD.U32 R51, RZ, RZ, UR5 ;  /* 0x00000005ff337e24 */ /* 0x000fce000f8e00ff */
.L_x_14210:
        /* <DEDUP_REMOVED lines=20> */
.L_x_14209:
        /* <DEDUP_REMOVED lines=8> */
.L_x_14212:
        /* <DEDUP_REMOVED lines=20> */
.L_x_14211:
[----:B------:R-:W0:Y:S01]  /*26f300*/  LDCU.64 UR4, c[0x0][0x3c8] ;  /* 0x00007900ff0477ac */ /* 0x000e220008000a00 */
[----:B------:R-:W-:Y:S01]  /*26f310*/  BSSY.RECONVERGENT B1, `(.L_x_14213) ;  /* 0x0000018000017945 */ /* 0x000fe20003800200 */
[----:B------:R-:W-:Y:S02]  /*26f320*/  IMAD.MOV.U32 R55, RZ, RZ, RZ ;  /* 0x000000ffff377224 */ /* 0x000fe400078e00ff */
[----:B------:R-:W-:Y:S02]  /*26f330*/  IMAD.MOV.U32 R57, RZ, RZ, RZ ;  /* 0x000000ffff397224 */ /* 0x000fe400078e00ff */
[----:B0-----:R-:W-:Y:S02]  /*26f340*/  IMAD.U32 R54, RZ, RZ, UR4 ;  /* 0x00000004ff367e24 */ /* 0x001fe4000f8e00ff */
[----:B------:R-:W-:-:S07]  /*26f350*/  IMAD.U32 R51, RZ, RZ, UR5 ;  /* 0x00000005ff337e24 */ /* 0x000fce000f8e00ff */
.L_x_14214:
        /* <DEDUP_REMOVED lines=20> */
.L_x_14213:
        /* <DEDUP_REMOVED lines=9> */
.L_x_14216:
        /* <DEDUP_REMOVED lines=20> */
.L_x_14215:
[----:B------:R-:W0:Y:S01]  /*26f670*/  LDCU.64 UR4, c[0x0][0x3c8] ;  /* 0x00007900ff0477ac */ /* 0x000e220008000a00 */
[----:B------:R-:W-:Y:S01]  /*26f680*/  BSSY.RECONVERGENT B1, `(.L_x_14217) ;  /* 0x0000018000017945 */ /* 0x000fe20003800200 */
[----:B------:R-:W-:Y:S02]  /*26f690*/  IMAD.MOV.U32 R45, RZ, RZ, RZ ;  /* 0x000000ffff2d7224 */ /* 0x000fe400078e00ff */
[----:B------:R-:W-:Y:S02]  /*26f6a0*/  IMAD.MOV.U32 R55, RZ, RZ, RZ ;  /* 0x000000ffff377224 */ /* 0x000fe400078e00ff */
[----:B0-----:R-:W-:Y:S02]  /*26f6b0*/  IMAD.U32 R54, RZ, RZ, UR4 ;  /* 0x00000004ff367e24 */ /* 0x001fe4000f8e00ff */
[----:B------:R-:W-:-:S07]  /*26f6c0*/  IMAD.U32 R51, RZ, RZ, UR5 ;  /* 0x00000005ff337e24 */ /* 0x000fce000f8e00ff */
.L_x_14218:
        /* <DEDUP_REMOVED lines=20> */
.L_x_14217:
[----:B------:R-:W0:Y:S01]  /*26f810*/  LDCU.64 UR4, c[0x0][0x3c8] ;  /* 0x00007900ff0477ac */ /* 0x000e220008000a00 */
[----:B------:R-:W-:Y:S01]  /*26f820*/  BSSY.RECONVERGENT B1, `(.L_x_14219) ;  /* 0x0000018000017945 */ /* 0x000fe20003800200 */
[----:B------:R-:W-:Y:S02]  /*26f830*/  IMAD.MOV.U32 R11, RZ, RZ, RZ ;  /* 0x000000ffff0b7224 */ /* 0x000fe400078e00ff */
[----:B------:R-:W-:Y:S02]  /*26f840*/  IMAD.MOV.U32 R56, RZ, RZ, RZ ;  /* 0x000000ffff387224 */ /* 0x000fe400078e00ff */
[----:B0-----:R-:W-:Y:S02]  /*26f850*/  IMAD.U32 R55, RZ, RZ, UR4 ;  /* 0x00000004ff377e24 */ /* 0x001fe4000f8e00ff */
[----:B------:R-:W-:-:S07]  /*26f860*/  IMAD.U32 R54, RZ, RZ, UR5 ;  /* 0x00000005ff367e24 */ /* 0x000fce000f8e00ff */
.L_x_14220:
        /* <DEDUP_REMOVED lines=20> */
.L_x_14219:
[----:B------:R-:W0:Y:S01]  /*26f9b0*/  LDCU.64 UR4, c[0x0][0x3c8] ;  /* 0x00007900ff0477ac */ /* 0x000e220008000a00 */
[----:B------:R-:W-:Y:S01]  /*26f9c0*/  BSSY.RECONVERGENT B1, `(.L_x_14221) ;  /* 0x0000018000017945 */ /* 0x000fe20003800200 */
[----:B------:R-:W-:Y:S02]  /*26f9d0*/  IMAD.MOV.U32 R13, RZ, RZ, RZ ;  /* 0x000000ffff0d7224 */ /* 0x000fe400078e00ff */
[----:B------:R-:W-:Y:S02]  /*26f9e0*/  IMAD.MOV.U32 R56, RZ, RZ, RZ ;  /* 0x000000ffff387224 */ /* 0x000fe400078e00ff */
[----:B0-----:R-:W-:Y:S02]  /*26f9f0*/  IMAD.U32 R55, RZ, RZ, UR4 ;  /* 0x00000004ff377e24 */ /* 0x001fe4000f8e00ff */
[----:B------:R-:W-:-:S07]  /*26fa00*/  IMAD.U32 R54, RZ, RZ, UR5 ;  /* 0x00000005ff367e24 */ /* 0x000fce000f8e00ff */
.L_x_14222:
        /* <DEDUP_REMOVED lines=20> */
.L_x_14221:
[----:B------:R-:W0:Y:S01]  /*26fb50*/  LDCU.64 UR4, c[0x0][0x3c8] ;  /* 0x00007900ff0477ac */ /* 0x000e220008000a00 */
[----:B------:R-:W-:Y:S01]  /*26fb60*/  BSSY.RECONVERGENT B1, `(.L_x_14223) ;  /* 0x0000018000017945 */ /* 0x000fe20003800200 */
[----:B------:R-:W-:Y:S02]  /*26fb70*/  IMAD.MOV.U32 R45, RZ, RZ, RZ ;  /* 0x000000ffff2d7224 */ /* 0x000fe400078e00ff */
[----:B------:R-:W-:Y:S02]  /*26fb80*/  IMAD.MOV.U32 R56, RZ, RZ, RZ ;  /* 0x000000ffff387224 */ /* 0x000fe400078e00ff */
[----:B0-----:R-:W-:Y:S02]  /*26fb90*/  IMAD.U32 R55, RZ, RZ, UR4 ;  /* 0x00000004ff377e24 */ /* 0x001fe4000f8e00ff */
[----:B------:R-:W-:-:S07]  /*26fba0*/  IMAD.U32 R54, RZ, RZ, UR5 ;  /* 0x00000005ff367e24 */ /* 0x000fce000f8e00ff */
.L_x_14224:
        /* <DEDUP_REMOVED lines=20> */
.L_x_14223:
[----:B------:R-:W0:Y:S01]  /*26fcf0*/  LDCU.64 UR4, c[0x0][0x3c8] ;  /* 0x00007900ff0477ac */ /* 0x000e220008000a00 */
[----:B------:R-:W-:Y:S01]  /*26fd00*/  BSSY.RECONVERGENT B1, `(.L_x_14225) ;  /* 0x0000018000017945 */ /* 0x000fe20003800200 */
[----:B------:R-:W-:Y:S02]  /*26fd10*/  IMAD.MOV.U32 R11, RZ, RZ, RZ ;  /* 0x000000ffff0b7224 */ /* 0x000fe400078e00ff */
[----:B------:R-:W-:Y:S02]  /*26fd20*/  IMAD.MOV.U32 R56, RZ, RZ, RZ ;  /* 0x000000ffff387224 */ /* 0x000fe400078e00ff */
[----:B0-----:R-:W-:Y:S02]  /*26fd30*/  IMAD.U32 R55, RZ, RZ, UR4 ;  /* 0x00000004ff377e24 */ /* 0x001fe4000f8e00ff */
[----:B------:R-:W-:-:S07]  /*26fd40*/  IMAD.U32 R54, RZ, RZ, UR5 ;  /* 0x00000005ff367e24 */ /* 0x000fce000f8e00ff */
.L_x_14226:
        /* <DEDUP_REMOVED lines=20> */
.L_x_14225:
[----:B------:R-:W0:Y:S01]  /*26fe90*/  LDCU.64 UR4, c[0x0][0x3c8] ;  /* 0x00007900ff0477ac */ /* 0x000e220008000a00 */
[----:B------:R-:W-:Y:S01]  /*26fea0*/  BSSY.RECONVERGENT B1, `(.L_x_14227) ;  /* 0x0000018000017945 */ /* 0x000fe20003800200 */
[----:B------:R-:W-:Y:S02]  /*26feb0*/  IMAD.MOV.U32 R13, RZ, RZ, RZ ;  /* 0x000000ffff0d7224 */ /* 0x000fe400078e00ff */
[----:B------:R-:W-:Y:S02]  /*26fec0*/  IMAD.MOV.U32 R56, RZ, RZ, RZ ;  /* 0x000000ffff387224 */ /* 0x000fe400078e00ff */
[----:B0-----:R-:W-:Y:S02]  /*26fed0*/  IMAD.U32 R55, RZ, RZ, UR4 ;  /* 0x00000004ff377e24 */ /* 0x001fe4000f8e00ff */
[----:B------:R-:W-:-:S07]  /*26fee0*/  IMAD.U32 R54, RZ, RZ, UR5 ;  /* 0x00000005ff367e24 */ /* 0x000fce000f8e00ff */
.L_x_14228:
        /* <DEDUP_REMOVED lines=20> */
.L_x_14227:
[----:B------:R-:W0:Y:S01]  /*270030*/  LDCU.64 UR4, c[0x0][0x3c8] ;  /* 0x00007900ff0477ac */ /* 0x000e220008000a00 */
[----:B------:R-:W-:Y:S01]  /*270040*/  BSSY.RECONVERGENT B1, `(.L_x_14229) ;  /* 0x0000018000017945 */ /* 0x000fe20003800200 */
[----:B------:R-:W-:Y:S02]  /*270050*/  IMAD.MOV.U32 R45, RZ, RZ, RZ ;  /* 0x000000ffff2d7224 */ /* 0x000fe400078e00ff */
[----:B------:R-:W-:Y:S02]  /*270060*/  IMAD.MOV.U32 R56, RZ, RZ, RZ ;  /* 0x000000ffff387224 */ /* 0x000fe400078e00ff */
[----:B0-----:R-:W-:Y:S02]  /*270070*/  IMAD.U32 R55, RZ, RZ, UR4 ;  /* 0x00000004ff377e24 */ /* 0x001fe4000f8e00ff */
[----:B------:R-:W-:-:S07]  /*270080*/  IMAD.U32 R54, RZ, RZ, UR5 ;  /* 0x00000005ff367e24 */ /* 0x000fce000f8e00ff */
.L_x_14230:
        /* <DEDUP_REMOVED lines=20> */
.L_x_14229:
[----:B------:R-:W0:Y:S01]  /*2701d0*/  LDCU.64 UR4, c[0x0][0x3c8] ;  /* 0x00007900ff0477ac */ /* 0x000e220008000a00 */
[----:B------:R-:W-:Y:S01]  /*2701e0*/  BSSY.RECONVERGENT B1, `(.L_x_14231) ;  /* 0x0000018000017945 */ /* 0x000fe20003800200 */
[----:B------:R-:W-:Y:S02]  /*2701f0*/  IMAD.MOV.U32 R11, RZ, RZ, RZ ;  /* 0x000000ffff0b7224 */ /* 0x000fe400078e00ff */
[----:B------:R-:W-:Y:S02]  /*270200*/  IMAD.MOV.U32 R56, RZ, RZ, RZ ;  /* 0x000000ffff387224 */ /* 0x000fe400078e00ff */
[----:B0-----:R-:W-:Y:S02]  /*270210*/  IMAD.U32 R55, RZ, RZ, UR4 ;  /* 0x00000004ff377e24 */ /* 0x001fe4000f8e00ff */
[----:B------:R-:W-:-:S07]  /*270220*/  IMAD.U32 R54, RZ, RZ, UR5 ;  /* 0x00000005ff367e24 */ /* 0x000fce000f8e00ff */
.L_x_14232:
        /* <DEDUP_REMOVED lines=20> */
.L_x_14231:
[----:B------:R-:W0:Y:S01]  /*270370*/  LDCU.64 UR4, c[0x0][0x3c8] ;  /* 0x00007900ff0477ac */ /* 0x000e220008000a00 */
[----:B------:R-:W-:Y:S01]  /*270380*/  BSSY.RECONVERGENT B1, `(.L_x_14233) ;  /* 0x0000018000017945 */ /* 0x000fe20003800200 */
[----:B------:R-:W-:Y:S02]  /*270390*/  IMAD.MOV.U32 R13, RZ, RZ, RZ ;  /* 0x000000ffff0d7224 */ /* 0x000fe400078e00ff */
[----:B------:R-:W-:Y:S02]  /*2703a0*/  IMAD.MOV.U32 R56, RZ, RZ, RZ ;  /* 0x000000ffff387224 */ /* 0x000fe400078e00ff */
[----:B0-----:R-:W-:Y:S02]  /*2703b0*/  IMAD.U32 R55, RZ, RZ, UR4 ;  /* 0x00000004ff377e24 */ /* 0x001fe4000f8e00ff */
[----:B------:R-:W-:-:S07]  /*2703c0*/  IMAD.U32 R54, RZ, RZ, UR5 ;  /* 0x00000005ff367e24 */ /* 0x000fce000f8e00ff */
.L_x_14234:
        /* <DEDUP_REMOVED lines=20> */
.L_x_14233:
[----:B------:R-:W0:Y:S01]  /*270510*/  LDCU.64 UR4, c[0x0][0x3c8] ;  /* 0x00007900ff0477ac */ /* 0x000e220008000a00 */
[----:B------:R-:W-:Y:S01]  /*270520*/  BSSY.RECONVERGENT B1, `(.L_x_14235) ;  /* 0x0000018000017945 */ /* 0x000fe20003800200 */
[----:B------:R-:W-:Y:S02]  /*270530*/  IMAD.MOV.U32 R45, RZ, RZ, RZ ;  /* 0x000000ffff2d7224 */ /* 0x000fe400078e00ff */
[----:B------:R-:W-:Y:S02]  /*270540*/  IMAD.MOV.U32 R56, RZ, RZ, RZ ;  /* 0x000000ffff387224 */ /* 0x000fe400078e00ff */
[----:B0-----:R-:W-:Y:S02]  /*270550*/  IMAD.U32 R55, RZ, RZ, UR4 ;  /* 0x00000004ff377e24 */ /* 0x001fe4000f8e00ff */
[----:B------:R-:W-:-:S07]  /*270560*/  IMAD.U32 R54, RZ, RZ, UR5 ;  /* 0x00000005ff367e24 */ /* 0x000fce000f8e00ff */
.L_x_14236:
        /* <DEDUP_REMOVED lines=20> */
.L_x_14235:
[----:B------:R-:W0:Y:S01]  /*2706b0*/  LDCU.64 UR4, c[0x0][0x3c8] ;  /* 0x00007900ff0477ac */ /* 0x000e220008000a00 */
[----:B------:R-:W-:Y:S01]  /*2706c0*/  BSSY.RECONVERGENT B1, `(.L_x_14237) ;  /* 0x0000018000017945 */ /* 0x000fe20003800200 */
[----:B------:R-:W-:Y:S02]  /*2706d0*/  IMAD.MOV.U32 R11, RZ, RZ, RZ ;  /* 0x000000ffff0b7224 */ /* 0x000fe400078e00ff */
[----:B------:R-:W-:Y:S02]  /*2706e0*/  IMAD.MOV.U32 R56, RZ, RZ, RZ ;  /* 0x000000ffff387224 */ /* 0x000fe400078e00ff */
[----:B0-----:R-:W-:Y:S02]  /*2706f0*/  IMAD.U32 R55, RZ, RZ, UR4 ;  /* 0x00000004ff377e24 */ /* 0x001fe4000f8e00ff */
[----:B------:R-:W-:-:S07]  /*270700*/  IMAD.U32 R54, RZ, RZ, UR5 ;  /* 0x00000005ff367e24 */ /* 0x000fce000f8e00ff */
.L_x_14238:
        /* <DEDUP_REMOVED lines=20> */
.L_x_14237:
[----:B------:R-:W0:Y:S01]  /*270850*/  LDCU.64 UR4, c[0x0][0x3c8] ;  /* 0x00007900ff0477ac */ /* 0x000e220008000a00 */
[----:B------:R-:W-:Y:S01]  /*270860*/  BSSY.RECONVERGENT B1, `(.L_x_14239) ;  /* 0x0000018000017945 */ /* 0x000fe20003800200 */
[----:B------:R-:W-:Y:S02]  /*270870*/  IMAD.MOV.U32 R13, RZ, RZ, RZ ;  /* 0x000000ffff0d7224 */ /* 0x000fe400078e00ff */
[----:B------:R-:W-:Y:S02]  /*270880*/  IMAD.MOV.U32 R56, RZ, RZ, RZ ;  /* 0x000000ffff387224 */ /* 0x000fe400078e00ff */
[----:B0-----:R-:W-:Y:S02]  /*270890*/  IMAD.U32 R55, RZ, RZ, UR4 ;  /* 0x00000004ff377e24 */ /* 0x001fe4000f8e00ff */
[----:B------:R-:W-:-:S07]  /*2708a0*/  IMAD.U32 R54, RZ, RZ, UR5 ;  /* 0x00000005ff367e24 */ /* 0x000fce000f8e00ff */
.L_x_14240:
        /* <DEDUP_REMOVED lines=20> */
.L_x_14239:
[----:B------:R-:W0:Y:S01]  /*2709f0*/  LDCU.64 UR4, c[0x0][0x3c8] ;  /* 0x00007900ff0477ac */ /* 0x000e220008000a00 */
[----:B------:R-:W-:Y:S01]  /*270a00*/  BSSY.RECONVERGENT B1, `(.L_x_14241) ;  /* 0x0000018000017945 */ /* 0x000fe20003800200 */
[----:B------:R-:W-:Y:S02]  /*270a10*/  IMAD.MOV.U32 R45, RZ, RZ, RZ ;  /* 0x000000ffff2d7224 */ /* 0x000fe400078e00ff */
[----:B------:R-:W-:Y:S02]  /*270a20*/  IMAD.MOV.U32 R56, RZ, RZ, RZ ;  /* 0x000000ffff387224 */ /* 0x000fe400078e00ff */
[----:B0-----:R-:W-:Y:S02]  /*270a30*/  IMAD.U32 R55, RZ, RZ, UR4 ;  /* 0x00000004ff377e24 */ /* 0x001fe4000f8e00ff */
[----:B------:R-:W-:-:S07]  /*270a40*/  IMAD.U32 R54, RZ, RZ, UR5 ;  /* 0x00000005ff367e24 */ /* 0x000fce000f8e00ff */
.L_x_14242:
        /* <DEDUP_REMOVED lines=20> */
.L_x_14241:
[----:B------:R-:W0:Y:S01]  /*270b90*/  LDCU.64 UR4, c[0x0][0x3c8] ;  /* 0x00007900ff0477ac */ /* 0x000e220008000a00 */
[----:B------:R-:W-:Y:S01]  /*270ba0*/  BSSY.RECONVERGENT B1, `(.L_x_14243) ;  /* 0x0000018000017945 */ /* 0x000fe20003800200 */
[----:B------:R-:W-:Y:S02]  /*270bb0*/  IMAD.MOV.U32 R11, RZ, RZ, RZ ;  /* 0x000000ffff0b7224 */ /* 0x000fe400078e00ff */
[----:B------:R-:W-:Y:S02]  /*270bc0*/  IMAD.MOV.U32 R56, RZ, RZ, RZ ;  /* 0x000000ffff387224 */ /* 0x000fe400078e00ff */
[----:B0-----:R-:W-:Y:S02]  /*270bd0*/  IMAD.U32 R55, RZ, RZ, UR4 ;  /* 0x00000004ff377e24 */ /* 0x001fe4000f8e00ff */
[----:B------:R-:W-:-:S07]  /*270be0*/  IMAD.U32 R54, RZ, RZ, UR5 ;  /* 0x00000005ff367e24 */ /* 0x000fce000f8e00ff */
.L_x_14244:
        /* <DEDUP_REMOVED lines=20> */
.L_x_14243:
[----:B------:R-:W0:Y:S01]  /*270d30*/  LDCU.64 UR4, c[0x0][0x3c8] ;  /* 0x00007900ff0477ac */ /* 0x000e220008000a00 */
[----:B------:R-:W-:Y:S01]  /*270d40*/  BSSY.RECONVERGENT B1, `(.L_x_14245) ;  /* 0x0000018000017945 */ /* 0x000fe20003800200 */
[----:B------:R-:W-:Y:S02]  /*270d50*/  IMAD.MOV.U32 R13, RZ, RZ, RZ ;  /* 0x000000ffff0d7224 */ /* 0x000fe400078e00ff */
[----:B------:R-:W-:Y:S02]  /*270d60*/  IMAD.MOV.U32 R56, RZ, RZ, RZ ;  /* 0x000000ffff387224 */ /* 0x000fe400078e00ff */
[----:B0-----:R-:W-:Y:S02]  /*270d70*/  IMAD.U32 R55, RZ, RZ, UR4 ;  /* 0x00000004ff377e24 */ /* 0x001fe4000f8e00ff */
[----:B------:R-:W-:-:S07]  /*270d80*/  IMAD.U32 R54, RZ, RZ, UR5 ;  /* 0x00000005ff367e24 */ /* 0x000fce000f8e00ff */
.L_x_14246:
        /* <DEDUP_REMOVED lines=20> */
.L_x_14245:
[----:B------:R-:W0:Y:S01]  /*270ed0*/  LDCU.64 UR4, c[0x0][0x3c8] ;  /* 0x00007900ff0477ac */ /* 0x000e220008000a00 */
[----:B------:R-:W-:Y:S01]  /*270ee0*/  BSSY.RECONVERGENT B1, `(.L_x_14247) ;  /* 0x0000018000017945 */ /* 0x000fe20003800200 */
[----:B------:R-:W-:Y:S02]  /*270ef0*/  IMAD.MOV.U32 R45, RZ, RZ, RZ ;  /* 0x000000ffff2d7224 */ /* 0x000fe400078e00ff */
[----:B------:R-:W-:Y:S02]  /*270f00*/  IMAD.MOV.U32 R56, RZ, RZ, RZ ;  /* 0x000000ffff387224 */ /* 0x000fe400078e00ff */
[----:B0-----:R-:W-:Y:S02]  /*270f10*/  IMAD.U32 R55, RZ, RZ, UR4 ;  /* 0x00000004ff377e24 */ /* 0x001fe4000f8e00ff */
[----:B------:R-:W-:-:S07]  /*270f20*/  IMAD.U32 R54, RZ, RZ, UR5 ;  /* 0x00000005ff367e24 */ /* 0x000fce000f8e00ff */
.L_x_14248:
        /* <DEDUP_REMOVED lines=20> */
.L_x_14247:
[----:B------:R-:W0:Y:S01]  /*271070*/  LDCU.64 UR4, c[0x0][0x3c8] ;  /* 0x00007900ff0477ac */ /* 0x000e220008000a00 */
[----:B------:R-:W-:Y:S01]  /*271080*/  BSSY.RECONVERGENT B1, `(.L_x_14249) ;  /* 0x0000018000017945 */ /* 0x000fe20003800200 */
[----:B------:R-:W-:Y:S02]  /*271090*/  IMAD.MOV.U32 R11, RZ, RZ, RZ ;  /* 0x000000ffff0b7224 */ /* 0x000fe400078e00ff */
[----:B------:R-:W-:Y:S02]  /*2710a0*/  IMAD.MOV.U32 R56, RZ, RZ, RZ ;  /* 0x000000ffff387224 */ /* 0x000fe400078e00ff */
[----:B0-----:R-:W-:Y:S02]  /*2710b0*/  IMAD.U32 R55, RZ, RZ, UR4 ;  /* 0x00000004ff377e24 */ /* 0x001fe4000f8e00ff */
[----:B------:R-:W-:-:S07]  /*2710c0*/  IMAD.U32 R54, RZ, RZ, UR5 ;  /* 0x00000005ff367e24 */ /* 0x000fce000f8e00ff */
.L_x_14250:
        /* <DEDUP_REMOVED lines=20> */
.L_x_14249:
[----:B------:R-:W0:Y:S01]  /*271210*/  LDCU.64 UR4, c[0x0][0x3c8] ;  /* 0x00007900ff0477ac */ /* 0x000e220008000a00 */
[----:B------:R-:W-:Y:S01]  /*271220*/  BSSY.RECONVERGENT B1, `(.L_x_14251) ;  /* 0x0000018000017945 */ /* 0x000fe20003800200 */
[----:B------:R-:W-:Y:S02]  /*271230*/  IMAD.MOV.U32 R13, RZ, RZ, RZ ;  /* 0x000000ffff0d7224 */ /* 0x000fe400078e00ff */
[----:B------:R-:W-:Y:S02]  /*271240*/  IMAD.MOV.U32 R56, RZ, RZ, RZ ;  /* 0x000000ffff387224 */ /* 0x000fe400078e00ff */
[----:B0-----:R-:W-:Y:S02]  /*271250*/  IMAD.U32 R55, RZ, RZ, UR4 ;  /* 0x00000004ff377e24 */ /* 0x001fe4000f8e00ff */
[----:B------:R-:W-:-:S07]  /*271260*/  IMAD.U32 R54, RZ, RZ, UR5 ;  /* 0x00000005ff367e24 */ /* 0x000fce000f8e00ff */
.L_x_14252:
        /* <DEDUP_REMOVED lines=20> */
.L_x_14251:
[----:B------:R-:W0:Y:S01]  /*2713b0*/  LDCU.64 UR4, c[0x0][0x3c8] ;  /* 0x00007900ff0477ac */ /* 0x000e220008000a00 */
[----:B------:R-:W-:Y:S01]  /*2713c0*/  BSSY.RECONVERGENT B1, `(.L_x_14253) ;  /* 0x0000018000017945 */ /* 0x000fe20003800200 */
[----:B------:R-:W-:Y:S02]  /*2713d0*/  IMAD.MOV.U32 R55, RZ, RZ, RZ ;  /* 0x000000ffff377224 */ /* 0x000fe400078e00ff */
[----:B------:R-:W-:Y:S02]  /*2713e0*/  IMAD.MOV.U32 R57, RZ, RZ, RZ ;  /* 0x000000ffff397224 */ /* 0x000fe400078e00ff */
[----:B0-----:R-:W-:Y:S02]  /*2713f0*/  IMAD.U32 R54, RZ, RZ, UR4 ;  /* 0x00000004ff367e24 */ /* 0x001fe4000f8e00ff */
[----:B------:R-:W-:-:S07]  /*271400*/  IMAD.U32 R51, RZ, RZ, UR5 ;  /* 0x00000005ff337e24 */ /* 0x000fce000f8e00ff */
.L_x_14254:
        /* <DEDUP_REMOVED lines=20> */
.L_x_14253:
        /* <DEDUP_REMOVED lines=9> */
.L_x_14256:
        /* <DEDUP_REMOVED lines=20> */
.L_x_14255:
[----:B------:R-:W0:Y:S01]  /*271720*/  LDCU.64 UR4, c[0x0][0x3c8] ;  /* 0x00007900ff0477ac */ /* 0x000e220008000a00 */
[----:B------:R-:W-:Y:S01]  /*271730*/  BSSY.RECONVERGENT B1, `(.L_x_14257) ;  /* 0x0000018000017945 */ /* 0x000fe20003800200 */
[----:B------:R-:W-:Y:S02]  /*271740*/  IMAD.MOV.U32 R19, RZ, RZ, RZ ;  /* 0x000000ffff137224 */ /* 0x000fe400078e00ff */
[----:B------:R-:W-:Y:S02]  /*271750*/  IMAD.MOV.U32 R56, RZ, RZ, RZ ;  /* 0x000000ffff387224 */ /* 0x000fe400078e00ff */
[----:B0-----:R-:W-:Y:S02]  /*271760*/  IMAD.U32 R54, RZ, RZ, UR4 ;  /* 0x00000004ff367e24 */ /* 0x001fe4000f8e00ff */
[----:B------:R-:W-:-:S07]  /*271770*/  IMAD.U32 R51, RZ, RZ, UR5 ;  /* 0x00000005ff337e24 */ /* 0x000fce000f8e00ff */
.L_x_14258:
        /* <DEDUP_REMOVED lines=20> */
.L_x_14257:
[----:B------:R-:W0:Y:S01]  /*2718c0*/  LDCU.64 UR4, c[0x0][0x3c8] ;  /* 0x00007900ff0477ac */ /* 0x000e220008000a00 */
[----:B------:R-:W-:Y:S01]  /*2718d0*/  BSSY.RECONVERGENT B1, `(.L_x_14259) ;  /* 0x0000018000017945 */ /* 0x000fe20003800200 */
[----:B------:R-:W-:Y:S02]  /*2718e0*/  IMAD.MOV.U32 R11, RZ, RZ, RZ ;  /* 0x000000ffff0b7224 */ /* 0x000fe400078e00ff */
[----:B------:R-:W-:Y:S02]  /*2718f0*/  IMAD.MOV.U32 R56, RZ, RZ, RZ ;  /* 0x000000ffff387224 */ /* 0x000fe400078e00ff */
[----:B0-----:R-:W-:Y:S02]  /*271900*/  IMAD.U32 R54, RZ, RZ, UR4 ;  /* 0x00000004ff367e24 */ /* 0x001fe4000f8e00ff */
[----:B------:R-:W-:-:S07]  /*271910*/  IMAD.U32 R55, RZ, RZ, UR5 ;  /* 0x00000005ff377e24 */ /* 0x000fce000f8e00ff */
.L_x_14260:
        /* <DEDUP_REMOVED lines=20> */
.L_x_14259:
[----:B------:R-:W0:Y:S01]  /*271a60*/  LDCU.64 UR4, c[0x0][0x3c8] ;  /* 0x00007900ff0477ac */ /* 0x000e220008000a00 */
[----:B------:R-:W-:Y:S01]  /*271a70*/  BSSY.RECONVERGENT B1, `(.L_x_14261) ;  /* 0x0000018000017945 */ /* 0x000fe20003800200 */
[----:B------:R-:W-:Y:S02]  /*271a80*/  IMAD.MOV.U32 R12, RZ, RZ, RZ ;  /* 0x000000ffff0c7224 */ /* 0x000fe400078e00ff */
[----:B------:R-:W-:Y:S02]  /*271a90*/  IMAD.MOV.U32 R57, RZ, RZ, RZ ;  /* 0x000000ffff397224 */ /* 0x000fe400078e00ff */
[----:B0-----:R-:W-:Y:S02]  /*271aa0*/  IMAD.U32 R54, RZ, RZ, UR4 ;  /* 0x00000004ff367e24 */ /* 0x001fe4000f8e00ff */
[----:B------:R-:W-:-:S07]  /*271ab0*/  IMAD.U32 R55, RZ, RZ, UR5 ;  /* 0x00000005ff377e24 */ /* 0x000fce000f8e00ff */
.L_x_14262:
        /* <DEDUP_REMOVED lines=20> */
.L_x_14261:
[----:B------:R-:W0:Y:S01]  /*271c00*/  LDCU.64 UR4, c[0x0][0x3c8] ;  /* 0x00007900ff0477ac */ /* 0x000e220008000a00 */
[----:B------:R-:W-:Y:S01]  /*271c10*/  BSSY.RECONVERGENT B1, `(.L_x_14263) ;  /* 0x0000018000017945 */ /* 0x000fe20003800200 */
[----:B------:R-:W-:Y:S02]  /*271c20*/  IMAD.MOV.U32 R19, RZ, RZ, RZ ;  /* 0x000000ffff137224 */ /* 0x000fe400078e00ff */
[----:B------:R-:W-:Y:S02]  /*271c30*/  IMAD.MOV.U32 R56, RZ, RZ, RZ ;  /* 0x000000ffff387224 */ /* 0x000fe400078e00ff */
[----:B0-----:R-:W-:Y:S02]  /*271c40*/  IMAD.U32 R54, RZ, RZ, UR4 ;  /* 0x00000004ff367e24 */ /* 0x001fe4000f8e00ff */
[----:B------:R-:W-:-:S07]  /*271c50*/  IMAD.U32 R55, RZ, RZ, UR5 ;  /* 0x00000005ff377e24 */ /* 0x000fce000f8e00ff */
.L_x_14264:
        /* <DEDUP_REMOVED lines=20> */
.L_x_14263:
[----:B------:R-:W0:Y:S01]  /*271da0*/  LDCU.64 UR4, c[0x0][0x3c8] ;  /* 0x00007900ff0477ac */ /* 0x000e220008000a00 */
[----:B------:R-:W-:Y:S01]  /*271db0*/  BSSY.RECONVERGENT B1, `(.L_x_14265) ;  /* 0x0000018000017945 */ /* 0x000fe20003800200 */
[----:B------:R-:W-:Y:S02]  /*271dc0*/  IMAD.MOV.U32 R11, RZ, RZ, RZ ;  /* 0x000000ffff0b7224 */ /* 0x000fe400078e00ff */
[----:B------:R-:W-:Y:S02]  /*271dd0*/  IMAD.MOV.U32 R56, RZ, RZ, RZ ;  /* 0x000000ffff387224 */ /* 0x000fe400078e00ff */
[----:B0-----:R-:W-:Y:S02]  /*271de0*/  IMAD.U32 R54, RZ, RZ, UR4 ;  /* 0x00000004ff367e24 */ /* 0x001fe4000f8e00ff */
[----:B------:R-:W-:-:S07]  /*271df0*/  IMAD.U32 R55, RZ, RZ, UR5 ;  /* 0x00000005ff377e24 */ /* 0x000fce000f8e00ff */
.L_x_14266:
        /* <DEDUP_REMOVED lines=20> */
.L_x_14265:
[----:B------:R-:W0:Y:S01]  /*271f40*/  LDCU.64 UR4, c[0x0][0x3c8] ;  /* 0x00007900ff0477ac */ /* 0x000e220008000a00 */
[----:B------:R-:W-:Y:S01]  /*271f50*/  BSSY.RECONVERGENT B1, `(.L_x_14267) ;  /* 0x0000018000017945 */ /* 0x000fe20003800200 */
[----:B------:R-:W-:Y:S02]  /*271f60*/  IMAD.MOV.U32 R12, RZ, RZ, RZ ;  /* 0x000000ffff0c7224 */ /* 0x000fe400078e00ff */
[----:B------:R-:W-:Y:S02]  /*271f70*/  IMAD.MOV.U32 R57, RZ, RZ, RZ ;  /* 0x000000ffff397224 */ /* 0x000fe400078e00ff */
[----:B0-----:R-:W-:Y:S02]  /*271f80*/  IMAD.U32 R54, RZ, RZ, UR4 ;  /* 0x00000004ff367e24 */ /* 0x001fe4000f8e00ff */
[----:B------:R-:W-:-:S07]  /*271f90*/  IMAD.U32 R55, RZ, RZ, UR5 ;  /* 0x00000005ff377e24 */ /* 0x000fce000f8e00ff */
.L_x_14268:
        /* <DEDUP_REMOVED lines=20> */
.L_x_14267:
[----:B------:R-:W0:Y:S01]  /*2720e0*/  LDCU.64 UR4, c[0x0][0x3c8] ;  /* 0x00007900ff0477ac */ /* 0x000e220008000a00 */
[----:B------:R-:W-:Y:S01]  /*2720f0*/  BSSY.RECONVERGENT B1, `(.L_x_14269) ;  /* 0x0000018000017945 */ /* 0x000fe20003800200 */
[----:B------:R-:W-:Y:S02]  /*272100*/  IMAD.MOV.U32 R19, RZ, RZ, RZ ;  /* 0x000000ffff137224 */ /* 0x000fe400078e00ff */
[----:B------:R-:W-:Y:S02]  /*272110*/  IMAD.MOV.U32 R56, RZ, RZ, RZ ;  /* 0x000000ffff387224 */ /* 0x000fe400078e00ff */
[----:B0-----:R-:W-:Y:S02]  /*272120*/  IMAD.U32 R54, RZ, RZ, UR4 ;  /* 0x00000004ff367e24 */ /* 0x001fe4000f8e00ff */
[----:B------:R-:W-:-:S07]  /*272130*/  IMAD.U32 R55, RZ, RZ, UR5 ;  /* 0x00000005ff377e24 */ /* 0x000fce000f8e00ff */
.L_x_14270:
        /* <DEDUP_REMOVED lines=20> */
.L_x_14269:
[----:B------:R-:W0:Y:S01]  /*272280*/  LDCU.64 UR4, c[0x0][0x3c8] ;  /* 0x00007900ff0477ac */ /* 0x000e220008000a00 */
[----:B------:R-:W-:Y:S01]  /*272290*/  BSSY.RECONVERGENT B1, `(.L_x_14271) ;  /* 0x0000018000017945 */ /* 0x000fe20003800200 */
[----:B------:R-:W-:Y:S02]  /*2722a0*/  IMAD.MOV.U32 R11, RZ, RZ, RZ ;  /* 0x000000ffff0b7224 */ /* 0x000fe400078e00ff */
[----:B------:R-:W-:Y:S02]  /*2722b0*/  IMAD.MOV.U32 R56, RZ, RZ, RZ ;  /* 0x000000ffff387224 */ /* 0x000fe400078e00ff */
[----:B0-----:R-:W-:Y:S02]  /*2722c0*/  IMAD.U32 R54, RZ, RZ, UR4 ;  /* 0x00000004ff367e24 */ /* 0x001fe4000f8e00ff */
[----:B------:R-:W-:-:S07]  /*2722d0*/  IMAD.U32 R55, RZ, RZ, UR5 ;  /* 0x00000005ff377e24 */ /* 0x000fce000f8e00ff */
.L_x_14272:
        /* <DEDUP_REMOVED lines=20> */
.L_x_14271:
[----:B------:R-:W0:Y:S01]  /*272420*/  LDCU.64 UR4, c[0x0][0x3c8] ;  /* 0x00007900ff0477ac */ /* 0x000e220008000a00 */
[----:B------:R-:W-:Y:S01]  /*272430*/  BSSY.RECONVERGENT B1, `(.L_x_14273) ;  /* 0x0000018000017945 */ /* 0x000fe20003800200 */
[----:B------:R-:W-:Y:S02]  /*272440*/  IMAD.MOV.U32 R12, RZ, RZ, RZ ;  /* 0x000000ffff0c7224 */ /* 0x000fe400078e00ff */
[----:B------:R-:W-:Y:S02]  /*272450*/  IMAD.MOV.U32 R57, RZ, RZ, RZ ;  /* 0x000000ffff397224 */ /* 0x000fe400078e00ff */
[----:B0-----:R-:W-:Y:S02]  /*272460*/  IMAD.U32 R54, RZ, RZ, UR4 ;  /* 0x00000004ff367e24 */ /* 0x001fe4000f8e00ff */
[----:B------:R-:W-:-:S07]  /*272470*/  IMAD.U32 R55, RZ, RZ, UR5 ;  /* 0x00000005ff377e24 */ /* 0x000fce000f8e00ff */
.L_x_14274:
        /* <DEDUP_REMOVED lines=20> */
.L_x_14273:
[----:B------:R-:W0:Y:S01]  /*2725c0*/  LDCU.64 UR4, c[0x0][0x3c8] ;  /* 0x00007900ff0477ac */ /* 0x000e220008000a00 */
[----:B------:R-:W-:Y:S01]  /*2725d0*/  BSSY.RECONVERGENT B1, `(.L_x_14275) ;  /* 0x0000018000017945 */ /* 0x000fe20003800200 */
[----:B------:R-:W-:Y:S02]  /*2725e0*/  IMAD.MOV.U32 R19, RZ, RZ, RZ ;  /* 0x000000ffff137224 */ /* 0x000fe400078e00ff */
[----:B------:R-:W-:Y:S02]  /*2725f0*/  IMAD.MOV.U32 R56, RZ, RZ, RZ ;  /* 0x000000ffff387224 */ /* 0x000fe400078e00ff */
[----:B0-----:R-:W-:Y:S02]  /*272600*/  IMAD.U32 R54, RZ, RZ, UR4 ;  /* 0x00000004ff367e24 */ /* 0x001fe4000f8e00ff */
[----:B------:R-:W-:-:S07]  /*272610*/  IMAD.U32 R55, RZ, RZ, UR5 ;  /* 0x00000005ff377e24 */ /* 0x000fce000f8e00ff */
.L_x_14276:
        /* <DEDUP_REMOVED lines=20> */
.L_x_14275:
[----:B------:R-:W0:Y:S01]  /*272760*/  LDCU.64 UR4, c[0x0][0x3c8] ;  /* 0x00007900ff0477ac */ /* 0x000e220008000a00 */
[----:B------:R-:W-:Y:S01]  /*272770*/  BSSY.RECONVERGENT B1, `(.L_x_14277) ;  /* 0x0000018000017945 */ /* 0x000fe20003800200 */
[----:B------:R-:W-:Y:S02]  /*272780*/  IMAD.MOV.U32 R11, RZ, RZ, RZ ;  /* 0x000000ffff0b7224 */ /* 0x000fe400078e00ff */
[----:B------:R-:W-:Y:S02]  /*272790*/  IMAD.MOV.U32 R56, RZ, RZ, RZ ;  /* 0x000000ffff387224 */ /* 0x000fe400078e00ff */
[----:B0-----:R-:W-:Y:S02]  /*2727a0*/  IMAD.U32 R54, RZ, RZ, UR4 ;  /* 0x00000004ff367e24 */ /* 0x001fe4000f8e00ff */
[----:B------:R-:W-:-:S07]  /*2727b0*/  IMAD.U32 R55, RZ, RZ, UR5 ;  /* 0x00000005ff377e24 */ /* 0x000fce000f8e00ff */
.L_x_14278:
        /* <DEDUP_REMOVED lines=20> */
.L_x_14277:
[----:B------:R-:W0:Y:S01]  /*272900*/  LDCU.64 UR4, c[0x0][0x3c8] ;  /* 0x00007900ff0477ac */ /* 0x000e220008000a00 */
[----:B------:R-:W-:Y:S01]  /*272910*/  BSSY.RECONVERGENT B1, `(.L_x_14279) ;  /* 0x0000018000017945 */ /* 0x000fe20003800200 */
[----:B------:R-:W-:Y:S02]  /*272920*/  IMAD.MOV.U32 R12, RZ, RZ, RZ ;  /* 0x000000ffff0c7224 */ /* 0x000fe400078e00ff */
[----:B------:R-:W-:Y:S02]  /*272930*/  IMAD.MOV.U32 R57, RZ, RZ, RZ ;  /* 0x000000ffff397224 */ /* 0x000fe400078e00ff */
[----:B0-----:R-:W-:Y:S02]  /*272940*/  IMAD.U32 R54, RZ, RZ, UR4 ;  /* 0x00000004ff367e24 */ /* 0x001fe4000f8e00ff */
[----:B------:R-:W-:-:S07]  /*272950*/  IMAD.U32 R55, RZ, RZ, UR5 ;  /* 0x00000005ff377e24 */ /* 0x000fce000f8e00ff */
.L_x_14280:
        /* <DEDUP_REMOVED lines=20> */
.L_x_14279:
[----:B------:R-:W0:Y:S01]  /*272aa0*/  LDCU.64 UR4, c[0x0][0x3c8] ;  /* 0x00007900ff0477ac */ /* 0x000e220008000a00 */
[----:B------:R-:W-:Y:S01]  /*272ab0*/  BSSY.RECONVERGENT B1, `(.L_x_14281) ;  /* 0x0000018000017945 */ /* 0x000fe20003800200 */
[----:B------:R-:W-:Y:S02]  /*272ac0*/  IMAD.MOV.U32 R19, RZ, RZ, RZ ;  /* 0x000000ffff137224 */ /* 0x000fe400078e00ff */
[----:B------:R-:W-:Y:S02]  /*272ad0*/  IMAD.MOV.U32 R56, RZ, RZ, RZ ;  /* 0x000000ffff387224 */ /* 0x000fe400078e00ff */
[----:B0-----:R-:W-:Y:S02]  /*272ae0*/  IMAD.U32 R54, RZ, RZ, UR4 ;  /* 0x00000004ff367e24 */ /* 0x001fe4000f8e00ff */
[----:B------:R-:W-:-:S07]  /*272af0*/  IMAD.U32 R55, RZ, RZ, UR5 ;  /* 0x00000005ff377e24 */ /* 0x000fce000f8e00ff */
.L_x_14282:
        /* <DEDUP_REMOVED lines=20> */
.L_x_14281:
[----:B------:R-:W0:Y:S01]  /*272c40*/  LDCU.64 UR4, c[0x0][0x3c8] ;  /* 0x00007900ff0477ac */ /* 0x000e220008000a00 */
[----:B------:R-:W-:Y:S01]  /*272c50*/  BSSY.RECONVERGENT B1, `(.L_x_14283) ;  /* 0x0000018000017945 */ /* 0x000fe20003800200 */
[----:B------:R-:W-:Y:S02]  /*272c60*/  IMAD.MOV.U32 R11, RZ, RZ, RZ ;  /* 0x000000ffff0b7224 */ /* 0x000fe400078e00ff */
[----:B------:R-:W-:Y:S02]  /*272c70*/  IMAD.MOV.U32 R56, RZ, RZ, RZ ;  /* 0x000000ffff387224 */ /* 0x000fe400078e00ff */
[----:B0-----:R-:W-:Y:S02]  /*272c80*/  IMAD.U32 R54, RZ, RZ, UR4 ;  /* 0x00000004ff367e24 */ /* 0x001fe4000f8e00ff */
[----:B------:R-:W-:-:S07]  /*272c90*/  IMAD.U32 R55, RZ, RZ, UR5 ;  /* 0x00000005ff377e24 */ /* 0x000fce000f8e00ff */
.L_x_14284:
        /* <DEDUP_REMOVED lines=20> */
.L_x_14283:
[----:B------:R-:W0:Y:S01]  /*272de0*/  LDCU.64 UR4, c[0x0][0x3c8] ;  /* 0x00007900ff0477ac */ /* 0x000e220008000a00 */
[----:B------:R-:W-:Y:S01]  /*272df0*/  BSSY.RECONVERGENT B1, `(.L_x_14285) ;  /* 0x0000018000017945 */ /* 0x000fe20003800200 */
[----:B------:R-:W-:Y:S02]  /*272e00*/  IMAD.MOV.U32 R12, RZ, RZ, RZ ;  /* 0x000000ffff0c7224 */ /* 0x000fe400078e00ff */
[----:B------:R-:W-:Y:S02]  /*272e10*/  IMAD.MOV.U32 R57, RZ, RZ, RZ ;  /* 0x000000ffff397224 */ /* 0x000fe400078e00ff */
[----:B0-----:R-:W-:Y:S02]  /*272e20*/  IMAD.U32 R54, RZ, RZ, UR4 ;  /* 0x00000004ff367e24 */ /* 0x001fe4000f8e00ff */
[----:B------:R-:W-:-:S07]  /*272e30*/  IMAD.U32 R55, RZ, RZ, UR5 ;  /* 0x00000005ff377e24 */ /* 0x000fce000f8e00ff */
.L_x_14286:
        /* <DEDUP_REMOVED lines=20> */
.L_x_14285:
[----:B------:R-:W0:Y:S01]  /*272f80*/  LDCU.64 UR4, c[0x0][0x3c8] ;  /* 0x00007900ff0477ac */ /* 0x000e220008000a00 */
[----:B------:R-:W-:Y:S01]  /*272f90*/  BSSY.RECONVERGENT B1, `(.L_x_14287) ;  /* 0x0000018000017945 */ /* 0x000fe20003800200 */
[----:B------:R-:W-:Y:S02]  /*272fa0*/  IMAD.MOV.U32 R19, RZ, RZ, RZ ;  /* 0x000000ffff137224 */ /* 0x000fe400078e00ff */
[----:B------:R-:W-:Y:S02]  /*272fb0*/  IMAD.MOV.U32 R56, RZ, RZ, RZ ;  /* 0x000000ffff387224 */ /* 0x000fe400078e00ff */
[----:B0-----:R-:W-:Y:S02]  /*272fc0*/  IMAD.U32 R54, RZ, RZ, UR4 ;  /* 0x00000004ff367e24 */ /* 0x001fe4000f8e00ff */
[----:B------:R-:W-:-:S07]  /*272fd0*/  IMAD.U32 R55, RZ, RZ, UR5 ;  /* 0x00000005ff377e24 */ /* 0x000fce000f8e00ff */
.L_x_14288:
        /* <DEDUP_REMOVED lines=20> */
.L_x_14287:
[----:B------:R-:W0:Y:S01]  /*273120*/  LDCU.64 UR4, c[0x0][0x3c8] ;  /* 0x00007900ff0477ac */ /* 0x000e220008000a00 */
[----:B------:R-:W-:Y:S01]  /*273130*/  BSSY.RECONVERGENT B1, `(.L_x_14289) ;  /* 0x0000018000017945 */ /* 0x000fe20003800200 */
[----:B------:R-:W-:Y:S02]  /*273140*/  IMAD.MOV.U32 R11, RZ, RZ, RZ ;  /* 0x000000ffff0b7224 */ /* 0x000fe400078e00ff */
[----:B------:R-:W-:Y:S02]  /*273150*/  IMAD.MOV.U32 R56, RZ, RZ, RZ ;  /* 0x000000ffff387224 */ /* 0x000fe400078e00ff */
[----:B0-----:R-:W-:Y:S02]  /*273160*/  IMAD.U32 R54, RZ, RZ, UR4 ;  /* 0x00000004ff367e24 */ /* 0x001fe4000f8e00ff */
[----:B------:R-:W-:-:S07]  /*273170*/  IMAD.U32 R55, RZ, RZ, UR5 ;  /* 0x00000005ff377e24 */ /* 0x000fce000f8e00ff */
.L_x_14290:
        /* <DEDUP_REMOVED lines=20> */
.L_x_14289:
[----:B------:R-:W0:Y:S01]  /*2732c0*/  LDCU.64 UR4, c[0x0][0x3c8] ;  /* 0x00007900ff0477ac */ /* 0x000e220008000a00 */
[----:B------:R-:W-:Y:S01]  /*2732d0*/  BSSY.RECONVERGENT B1, `(.L_x_14291) ;  /* 0x0000018000017945 */ /* 0x000fe20003800200 */
[----:B------:R-:W-:Y:S02]  /*2732e0*/  IMAD.MOV.U32 R12, RZ, RZ, RZ ;  /* 0x000000ffff0c7224 */ /* 0x000fe400078e00ff */
[----:B------:R-:W-:Y:S02]  /*2732f0*/  IMAD.MOV.U32 R57, RZ, RZ, RZ ;  /* 0x000000ffff397224 */ /* 0x000fe400078e00ff */
[----:B0-----:R-:W-:Y:S02]  /*273300*/  IMAD.U32 R54, RZ, RZ, UR4 ;  /* 0x00000004ff367e24 */ /* 0x001fe4000f8e00ff */
[----:B------:R-:W-:-:S07]  /*273310*/  IMAD.U32 R55, RZ, RZ, UR5 ;  /* 0x00000005ff377e24 */ /* 0x000fce000f8e00ff */
.L_x_14292:
        /* <DEDUP_REMOVED lines=20> */
.L_x_14291:
[----:B------:R-:W0:Y:S01]  /*273460*/  LDCU.64 UR4, c[0x0][0x3c8] ;  /* 0x00007900ff0477ac */ /* 0x000e220008000a00 */
[----:B------:R-:W-:Y:S01]  /*273470*/  BSSY.RECONVERGENT B1, `(.L_x_14293) ;  /* 0x0000018000017945 */ /* 0x000fe20003800200 */
[----:B------:R-:W-:Y:S02]  /*273480*/  IMAD.MOV.U32 R55, RZ, RZ, RZ ;  /* 0x000000ffff377224 */ /* 0x000fe400078e00ff */
[----:B------:R-:W-:Y:S02]  /*273490*/  IMAD.MOV.U32 R57, RZ, RZ, RZ ;  /* 0x000000ffff397224 */ /* 0x000fe400078e00ff */
[----:B0-----:R-:W-:Y:S02]  /*2734a0*/  IMAD.U32 R54, RZ, RZ, UR4 ;  /* 0x00000004ff367e24 */ /* 0x001fe4000f8e00ff */
[----:B------:R-:W-:-:S07]  /*2734b0*/  IMAD.U32 R51, RZ, RZ, UR5 ;  /* 0x00000005ff337e24 */ /* 0x000fce000f8e00ff */
.L_x_14294:
        /* <DEDUP_REMOVED lines=20> */
.L_x_14293:
        /* <DEDUP_REMOVED lines=9> */
.L_x_14296:
        /* <DEDUP_REMOVED lines=20> */
.L_x_14295:
[----:B------:R-:W0:Y:S01]  /*2737d0*/  LDCU.64 UR4, c[0x0][0x3c8] ;  /* 0x00007900ff0477ac */ /* 0x000e220008000a00 */
[----:B------:R-:W-:Y:S01]  /*2737e0*/  BSSY.RECONVERGENT B1, `(.L_x_14297) ;  /* 0x0000018000017945 */ /* 0x000fe20003800200 */
[----:B------:R-:W-:Y:S02]  /*2737f0*/  IMAD.MOV.U32 R14, RZ, RZ, RZ ;  /* 0x000000ffff0e7224 */ /* 0x000fe400078e00ff */
[----:B------:R-:W-:Y:S02]  /*273800*/  IMAD.MOV.U32 R56, RZ, RZ, RZ ;  /* 0x000000ffff387224 */ /* 0x000fe400078e00ff */
[----:B0-----:R-:W-:Y:S02]  /*273810*/  IMAD.U32 R46, RZ, RZ, UR4 ;  /* 0x00000004ff2e7e24 */ /* 0x001fe4000f8e00ff */
[----:B------:R-:W-:-:S07]  /*273820*/  IMAD.U32 R49, RZ, RZ, UR5 ;  /* 0x00000005ff317e24 */ /* 0x000fce000f8e00ff */
.L_x_14298:
        /* <DEDUP_REMOVED lines=20> */
.L_x_14297:
[----:B------:R-:W0:Y:S01]  /*273970*/  LDCU.64 UR4, c[0x0][0x3c8] ;  /* 0x00007900ff0477ac */ /* 0x000e220008000a00 */
[----:B------:R-:W-:Y:S01]  /*273980*/  BSSY.RECONVERGENT B1, `(.L_x_14299) ;  /* 0x0000018000017945 */ /* 0x000fe20003800200 */
[----:B------:R-:W-:Y:S02]  /*273990*/  IMAD.MOV.U32 R11, RZ, RZ, RZ ;  /* 0x000000ffff0b7224 */ /* 0x000fe400078e00ff */
[----:B------:R-:W-:Y:S02]  /*2739a0*/  IMAD.MOV.U32 R58, RZ, RZ, RZ ;  /* 0x000000ffff3a7224 */ /* 0x000fe400078e00ff */
[----:B0-----:R-:W-:Y:S02]  /*2739b0*/  IMAD.U32 R56, RZ, RZ, UR4 ;  /* 0x00000004ff387e24 */ /* 0x001fe4000f8e00ff */
[----:B------:R-:W-:-:S07]  /*2739c0*/  IMAD.U32 R49, RZ, RZ, UR5 ;  /* 0x00000005ff317e24 */ /* 0x000fce000f8e00ff */
.L_x_14300:
        /* <DEDUP_REMOVED lines=20> */
.L_x_14299:
[----:B------:R-:W0:Y:S01]  /*273b10*/  LDCU.64 UR4, c[0x0][0x3c8] ;  /* 0x00007900ff0477ac */ /* 0x000e220008000a00 */
[----:B------:R-:W-:Y:S01]  /*273b20*/  BSSY.RECONVERGENT B1, `(.L_x_14301) ;  /* 0x0000018000017945 */ /* 0x000fe20003800200 */
[----:B------:R-:W-:Y:S02]  /*273b30*/  IMAD.MOV.U32 R12, RZ, RZ, RZ ;  /* 0x000000ffff0c7224 */ /* 0x000fe400078e00ff */
[----:B------:R-:W-:Y:S02]  /*273b40*/  IMAD.MOV.U32 R51, RZ, RZ, RZ ;  /* 0x000000ffff337224 */ /* 0x000fe400078e00ff */
[----:B0-----:R-:W-:Y:S02]  /*273b50*/  IMAD.U32 R56, RZ, RZ, UR4 ;  /* 0x00000004ff387e24 */ /* 0x001fe4000f8e00ff */
[----:B------:R-:W-:-:S07]  /*273b60*/  IMAD.U32 R49, RZ, RZ, UR5 ;  /* 0x00000005ff317e24 */ /* 0x000fce000f8e00ff */
.L_x_14302:
        /* <DEDUP_REMOVED lines=20> */
.L_x_14301:
[----:B------:R-:W0:Y:S01]  /*273cb0*/  LDCU.64 UR4, c[0x0][0x3c8] ;  /* 0x00007900ff0477ac */ /* 0x000e220008000a00 */
[----:B------:R-:W-:Y:S01]  /*273cc0*/  BSSY.RECONVERGENT B1, `(.L_x_14303) ;  /* 0x0000018000017945 */ /* 0x000fe20003800200 */
[----:B------:R-:W-:Y:S02]  /*273cd0*/  IMAD.MOV.U32 R14, RZ, RZ, RZ ;  /* 0x000000ffff0e7224 */ /* 0x000fe400078e00ff */
[----:B------:R-:W-:Y:S02]  /*273ce0*/  IMAD.MOV.U32 R51, RZ, RZ, RZ ;  /* 0x000000ffff337224 */ /* 0x000fe400078e00ff */
[----:B0-----:R-:W-:Y:S02]  /*273cf0*/  IMAD.U32 R56, RZ, RZ, UR4 ;  /* 0x00000004ff387e24 */ /* 0x001fe4000f8e00ff */
[----:B------:R-:W-:-:S07]  /*273d00*/  IMAD.U32 R49, RZ, RZ, UR5 ;  /* 0x00000005ff317e24 */ /* 0x000fce000f8e00ff */
.L_x_14304:
        /* <DEDUP_REMOVED lines=20> */
.L_x_14303:
[----:B------:R-:W0:Y:S01]  /*273e50*/  LDCU.64 UR4, c[0x0][0x3c8] ;  /* 0x00007900ff0477ac */ /* 0x000e220008000a00 */
[----:B------:R-:W-:Y:S01]  /*273e60*/  BSSY.RECONVERGENT B1, `(.L_x_14305) ;  /* 0x0000018000017945 */ /* 0x000fe20003800200 */
[----:B------:R-:W-:Y:S02]  /*273e70*/  IMAD.MOV.U32 R11, RZ, RZ, RZ ;  /* 0x000000ffff0b7224 */ /* 0x000fe400078e00ff */
[----:B------:R-:W-:Y:S02]  /*273e80*/  IMAD.MOV.U32 R58, RZ, RZ, RZ ;  /* 0x000000ffff3a7224 */ /* 0x000fe400078e00ff */
[----:B0-----:R-:W-:Y:S02]  /*273e90*/  IMAD.U32 R56, RZ, RZ, UR4 ;  /* 0x00000004ff387e24 */ /* 0x001fe4000f8e00ff */
[----:B------:R-:W-:-:S07]  /*273ea0*/  IMAD.U32 R49, RZ, RZ, UR5 ;  /* 0x00000005ff317e24 */ /* 0x000fce000f8e00ff */
.L_x_14306:
        /* <DEDUP_REMOVED lines=20> */
.L_x_14305:
[----:B------:R-:W0:Y:S01]  /*273ff0*/  LDCU.64 UR4, c[0x0][0x3c8] ;  /* 0x00007900ff0477ac */ /* 0x000e220008000a00 */
[----:B------:R-:W-:Y:S01]  /*274000*/  BSSY.RECONVERGENT B1, `(.L_x_14307) ;  /* 0x0000018000017945 */ /* 0x000fe20003800200 */
[----:B------:R-:W-:Y:S02]  /*274010*/  IMAD.MOV.U32 R12, RZ, RZ, RZ ;  /* 0x000000ffff0c7224 */ /* 0x000fe400078e00ff */
[----:B------:R-:W-:Y:S02]  /*274020*/  IMAD.MOV.U32 R51, RZ, RZ, RZ ;  /* 0x000000ffff337224 */ /* 0x000fe400078e00ff */
[----:B0-----:R-:W-:Y:S02]  /*274030*/  IMAD.U32 R56, RZ, RZ, UR4 ;  /* 0x00000004ff387e24 */ /* 0x001fe4000f8e00ff */
[----:B------:R-:W-:-:S07]  /*274040*/  IMAD.U32 R49, RZ, RZ, UR5 ;  /* 0x00000005ff317e24 */ /* 0x000fce000f8e00ff */
.L_x_14308:
        /* <DEDUP_REMOVED lines=20> */
.L_x_14307:
[----:B------:R-:W0:Y:S01]  /*274190*/  LDCU.64 UR4, c[0x0][0x3c8] ;  /* 0x00007900ff0477ac */ /* 0x000e220008000a00 */
[----:B------:R-:W-:Y:S01]  /*2741a0*/  BSSY.RECONVERGENT B1, `(.L_x_14309) ;  /* 0x0000018000017945 */ /* 0x000fe20003800200 */
[----:B------:R-:W-:Y:S02]  /*2741b0*/  IMAD.MOV.U32 R14, RZ, RZ, RZ ;  /* 0x000000ffff0e7224 */ /* 0x000fe400078e00ff */
[----:B------:R-:W-:Y:S02]  /*2741c0*/  IMAD.MOV.U32 R51, RZ, RZ, RZ ;  /* 0x000000ffff337224 */ /* 0x000fe400078e00ff */
[----:B0-----:R-:W-:Y:S02]  /*2741d0*/  IMAD.U32 R56, RZ, RZ, UR4 ;  /* 0x00000004ff387e24 */ /* 0x001fe4000f8e00ff */
[----:B------:R-:W-:-:S07]  /*2741e0*/  IMAD.U32 R49, RZ, RZ, UR5 ;  /* 0x00000005ff317e24 */ /* 0x000fce000f8e00ff */
.L_x_14310:
        /* <DEDUP_REMOVED lines=20> */
.L_x_14309:
[----:B------:R-:W0:Y:S01]  /*274330*/  LDCU.64 UR4, c[0x0][0x3c8] ;  /* 0x00007900ff0477ac */ /* 0x000e220008000a00 */
[----:B------:R-:W-:Y:S01]  /*274340*/  BSSY.RECONVERGENT B1, `(.L_x_14311) ;  /* 0x0000018000017945 */ /* 0x000fe20003800200 */
[----:B------:R-:W-:Y:S02]  /*274350*/  IMAD.MOV.U32 R11, RZ, RZ, RZ ;  /* 0x000000ffff0b7224 */ /* 0x000fe400078e00ff */
[----:B------:R-:W-:Y:S02]  /*274360*/  IMAD.MOV.U32 R58, RZ, RZ, RZ ;  /* 0x000000ffff3a7224 */ /* 0x000fe400078e00ff */
[----:B0-----:R-:W-:Y:S02]  /*274370*/  IMAD.U32 R56, RZ, RZ, UR4 ;  /* 0x00000004ff387e24 */ /* 0x001fe4000f8e00ff */
[----:B------:R-:W-:-:S07]  /*274380*/  IMAD.U32 R49, RZ, RZ, UR5 ;  /* 0x00000005ff317e24 */ /* 0x000fce000f8e00ff */
.L_x_14312:
        /* <DEDUP_REMOVED lines=20> */
.L_x_14311:
[----:B------:R-:W0:Y:S01]  /*2744d0*/  LDCU.64 UR4, c[0x0][0x3c8] ;  /* 0x00007900ff0477ac */ /* 0x000e220008000a00 */
[----:B------:R-:W-:Y:S01]  /*2744e0*/  BSSY.RECONVERGENT B1, `(.L_x_14313) ;  /* 0x0000018000017945 */ /* 0x000fe20003800200 */
[----:B------:R-:W-:Y:S02]  /*2744f0*/  IMAD.MOV.U32 R12, RZ, RZ, RZ ;  /* 0x000000ffff0c7224 */ /* 0x000fe400078e00ff */
[----:B------:R-:W-:Y:S02]  /*274500*/  IMAD.MOV.U32 R51, RZ, RZ, RZ ;  /* 0x000000ffff337224 */ /* 0x000fe400078e00ff */
[----:B0-----:R-:W-:Y:S02]  /*274510*/  IMAD.U32 R56, RZ, RZ, UR4 ;  /* 0x00000004ff387e24 */ /* 0x001fe4000f8e00ff */
[----:B------:R-:W-:-:S07]  /*274520*/  IMAD.U32 R49, RZ, RZ, UR5 ;  /* 0x00000005ff317e24 */ /* 0x000fce000f8e00ff */
.L_x_14314:
        /* <DEDUP_REMOVED lines=20> */
.L_x_14313:
[----:B------:R-:W0:Y:S01]  /*274670*/  LDCU.64 UR4, c[0x0][0x3c8] ;  /* 0x00007900ff0477ac */ /* 0x000e220008000a00 */
[----:B------:R-:W-:Y:S01]  /*274680*/  BSSY.RECONVERGENT B1, `(.L_x_14315) ;  /* 0x0000018000017945 */ /* 0x000fe20003800200 */
[----:B------:R-:W-:Y:S02]  /*274690*/  IMAD.MOV.U32 R14, RZ, RZ, RZ ;  /* 0x000000ffff0e7224 */ /* 0x000fe400078e00ff */
[----:B------:R-:W-:Y:S02]  /*2746a0*/  IMAD.MOV.U32 R51, RZ, RZ, RZ ;  /* 0x000000ffff337224 */ /* 0x000fe400078e00ff */
[----:B0-----:R-:W-:Y:S02]  /*2746b0*/  IMAD.U32 R56, RZ, RZ, UR4 ;  /* 0x00000004ff387e24 */ /* 0x001fe4000f8e00ff */
[----:B------:R-:W-:-:S07]  /*2746c0*/  IMAD.U32 R49, RZ, RZ, UR5 ;  /* 0x00000005ff317e24 */ /* 0x000fce000f8e00ff */
.L_x_14316:
        /* <DEDUP_REMOVED lines=20> */
.L_x_14315:
[----:B------:R-:W0:Y:S01]  /*274810*/  LDCU.64 UR4, c[0x0][0x3c8] ;  /* 0x00007900ff0477ac */ /* 0x000e220008000a00 */
[----:B------:R-:W-:Y:S01]  /*274820*/  BSSY.RECONVERGENT B1, `(.L_x_14317) ;  /* 0x0000018000017945 */ /* 0x000fe20003800200 */
[----:B------:R-:W-:Y:S02]  /*274830*/  IMAD.MOV.U32 R11, RZ, RZ, RZ ;  /* 0x000000ffff0b7224 */ /* 0x000fe400078e00ff */
[----:B------:R-:W-:Y:S02]  /*274840*/  IMAD.MOV.U32 R58, RZ, RZ, RZ ;  /* 0x000000ffff3a7224 */ /* 0x000fe400078e00ff */
[----:B0-----:R-:W-:Y:S02]  /*274850*/  IMAD.U32 R56, RZ, RZ, UR4 ;  /* 0x00000004ff387e24 */ /* 0x001fe4000f8e00ff */
[----:B------:R-:W-:-:S07]  /*274860*/  IMAD.U32 R49, RZ, RZ, UR5 ;  /* 0x00000005ff317e24 */ /* 0x000fce000f8e00ff */
.L_x_14318:
        /* <DEDUP_REMOVED lines=20> */
.L_x_14317:
[----:B------:R-:W0:Y:S01]  /*2749b0*/  LDCU.64 UR4, c[0x0][0x3c8] ;  /* 0x00007900ff0477ac */ /* 0x000e220008000a00 */
[----:B------:R-:W-:Y:S01]  /*2749c0*/  BSSY.RECONVERGENT B1, `(.L_x_14319) ;  /* 0x0000018000017945 */ /* 0x000fe20003800200 */
[----:B------:R-:W-:Y:S02]  /*2749d0*/  IMAD.MOV.U32 R12, RZ, RZ, RZ ;  /* 0x000000ffff0c7224 */ /* 0x000fe400078e00ff */
[----:B------:R-:W-:Y:S02]  /*2749e0*/  IMAD.MOV.U32 R51, RZ, RZ, RZ ;  /* 0x000000ffff337224 */ /* 0x000fe400078e00ff */
[----:B0-----:R-:W-:Y:S02]  /*2749f0*/  IMAD.U32 R56, RZ, RZ, UR4 ;  /* 0x00000004ff387e24 */ /* 0x001fe4000f8e00ff */
[----:B------:R-:W-:-:S07]  /*274a00*/  IMAD.U32 R49, RZ, RZ, UR5 ;  /* 0x00000005ff317e24 */ /* 0x000fce000f8e00ff */
.L_x_14320:
        /* <DEDUP_REMOVED lines=20> */
.L_x_14319:
[----:B------:R-:W0:Y:S01]  /*274b50*/  LDCU.64 UR4, c[0x0][0x3c8] ;  /* 0x00007900ff0477ac */ /* 0x000e220008000a00 */
[----:B------:R-:W-:Y:S01]  /*274b60*/  BSSY.RECONVERGENT B1, `(.L_x_14321) ;  /* 0x0000018000017945 */ /* 0x000fe20003800200 */
[----:B------:R-:W-:Y:S02]  /*274b70*/  IMAD.MOV.U32 R14, RZ, RZ, RZ ;  /* 0x000000ffff0e7224 */ /* 0x000fe400078e00ff */
[----:B------:R-:W-:Y:S02]  /*274b80*/  IMAD.MOV.U32 R51, RZ, RZ, RZ ;  /* 0x000000ffff337224 */ /* 0x000fe400078e00ff */
[----:B0-----:R-:W-:Y:S02]  /*274b90*/  IMAD.U32 R56, RZ, RZ, UR4 ;  /* 0x00000004ff387e24 */ /* 0x001fe4000f8e00ff */
[----:B------:R-:W-:-:S07]  /*274ba0*/  IMAD.U32 R49, RZ, RZ, UR5 ;  /* 0x00000005ff317e24 */ /* 0x000fce000f8e00ff */
.L_x_14322:
        /* <DEDUP_REMOVED lines=20> */
.L_x_14321:
[----:B------:R-:W0:Y:S01]  /*274cf0*/  LDCU.64 UR4, c[0x0][0x3c8] ;  /* 0x00007900ff0477ac */ /* 0x000e220008000a00 */
[----:B------:R-:W-:Y:S01]  /*274d00*/  BSSY.RECONVERGENT B1, `(.L_x_14323) ;  /* 0x0000018000017945 */ /* 0x000fe20003800200 */
[----:B------:R-:W-:Y:S02]  /*274d10*/  IMAD.MOV.U32 R11, RZ, RZ, RZ ;  /* 0x000000ffff0b7224 */ /* 0x000fe400078e00ff */
[----:B------:R-:W-:Y:S02]  /*274d20*/  IMAD.MOV.U32 R58, RZ, RZ, RZ ;  /* 0x000000ffff3a7224 */ /* 0x000fe400078e00ff */
[----:B0-----:R-:W-:Y:S02]  /*274d30*/  IMAD.U32 R56, RZ, RZ, UR4 ;  /* 0x00000004ff387e24 */ /* 0x001fe4000f8e00ff */
[----:B------:R-:W-:-:S07]  /*274d40*/  IMAD.U32 R49, RZ, RZ, UR5 ;  /* 0x00000005ff317e24 */ /* 0x000fce000f8e00ff */
.L_x_14324:
        /* <DEDUP_REMOVED lines=20> */
.L_x_14323:
[----:B------:R-:W0:Y:S01]  /*274e90*/  LDCU.64 UR4, c[0x0][0x3c8] ;  /* 0x00007900ff0477ac */ /* 0x000e220008000a00 */
[----:B------:R-:W-:Y:S01]  /*274ea0*/  BSSY.RECONVERGENT B1, `(.L_x_14325) ;  /* 0x0000018000017945 */ /* 0x000fe20003800200 */
[----:B------:R-:W-:Y:S02]  /*274eb0*/  IMAD.MOV.U32 R12, RZ, RZ, RZ ;  /* 0x000000ffff0c7224 */ /* 0x000fe400078e00ff */
[----:B------:R-:W-:Y:S02]  /*274ec0*/  IMAD.MOV.U32 R51, RZ, RZ, RZ ;  /* 0x000000ffff337224 */ /* 0x000fe400078e00ff */
[----:B0-----:R-:W-:Y:S02]  /*274ed0*/  IMAD.U32 R56, RZ, RZ, UR4 ;  /* 0x00000004ff387e24 */ /* 0x001fe4000f8e00ff */
[----:B------:R-:W-:-:S07]  /*274ee0*/  IMAD.U32 R49, RZ, RZ, UR5 ;  /* 0x00000005ff317e24 */ /* 0x000fce000f8e00ff */
.L_x_14326:
        /* <DEDUP_REMOVED lines=20> */
.L_x_14325:
[----:B------:R-:W0:Y:S01]  /*275030*/  LDCU.64 UR4, c[0x0][0x3c8] ;  /* 0x00007900ff0477ac */ /* 0x000e220008000a00 */
[----:B------:R-:W-:Y:S01]  /*275040*/  BSSY.RECONVERGENT B1, `(.L_x_14327) ;  /* 0x0000018000017945 */ /* 0x000fe20003800200 */
[----:B------:R-:W-:Y:S02]  /*275050*/  IMAD.MOV.U32 R14, RZ, RZ, RZ ;  /* 0x000000ffff0e7224 */ /* 0x000fe400078e00ff */
[----:B------:R-:W-:Y:S02]  /*275060*/  IMAD.MOV.U32 R51, RZ, RZ, RZ ;  /* 0x000000ffff337224 */ /* 0x000fe400078e00ff */
[----:B0-----:R-:W-:Y:S02]  /*275070*/  IMAD.U32 R56, RZ, RZ, UR4 ;  /* 0x00000004ff387e24 */ /* 0x001fe4000f8e00ff */
[----:B------:R-:W-:-:S07]  /*275080*/  IMAD.U32 R49, RZ, RZ, UR5 ;  /* 0x00000005ff317e24 */ /* 0x000fce000f8e00ff */
.L_x_14328:
        /* <DEDUP_REMOVED lines=20> */
.L_x_14327:
[----:B------:R-:W0:Y:S01]  /*2751d0*/  LDCU.64 UR4, c[0x0][0x3c8] ;  /* 0x00007900ff0477ac */ /* 0x000e220008000a00 */
[----:B------:R-:W-:Y:S01]  /*2751e0*/  BSSY.RECONVERGENT B1, `(.L_x_14329) ;  /* 0x0000018000017945 */ /* 0x000fe20003800200 */
[----:B------:R-:W-:Y:S02]  /*2751f0*/  IMAD.MOV.U32 R11, RZ, RZ, RZ ;  /* 0x000000ffff0b7224 */ /* 0x000fe400078e00ff */
[----:B------:R-:W-:Y:S02]  /*275200*/  IMAD.MOV.U32 R58, RZ, RZ, RZ ;  /* 0x000000ffff3a7224 */ /* 0x000fe400078e00ff */
[----:B0-----:R-:W-:Y:S02]  /*275210*/  IMAD.U32 R56, RZ, RZ, UR4 ;  /* 0x00000004ff387e24 */ /* 0x001fe4000f8e00ff */
[----:B------:R-:W-:-:S07]  /*275220*/  IMAD.U32 R49, RZ, RZ, UR5 ;  /* 0x00000005ff317e24 */ /* 0x000fce000f8e00ff */
.L_x_14330:
        /* <DEDUP_REMOVED lines=20> */
.L_x_14329:
[----:B------:R-:W0:Y:S01]  /*275370*/  LDCU.64 UR4, c[0x0][0x3c8] ;  /* 0x00007900ff0477ac */ /* 0x000e220008000a00 */
[----:B------:R-:W-:Y:S01]  /*275380*/  BSSY.RECONVERGENT B1, `(.L_x_14331) ;  /* 0x0000018000017945 */ /* 0x000fe20003800200 */
[----:B------:R-:W-:Y:S02]  /*275390*/  IMAD.MOV.U32 R12, RZ, RZ, RZ ;  /* 0x000000ffff0c7224 */ /* 0x000fe400078e00ff */
[----:B------:R-:W-:Y:S02]  /*2753a0*/  IMAD.MOV.U32 R51, RZ, RZ, RZ ;  /* 0x000000ffff337224 */ /* 0x000fe400078e00ff */
[----:B0-----:R-:W-:Y:S02]  /*2753b0*/  IMAD.U32 R56, RZ, RZ, UR4 ;  /* 0x00000004ff387e24 */ /* 0x001fe4000f8e00ff */
[----:B------:R-:W-:-:S07]  /*2753c0*/  IMAD.U32 R49, RZ, RZ, UR5 ;  /* 0x00000005ff317e24 */ /* 0x000fce000f8e00ff */
.L_x_14332:
        /* <DEDUP_REMOVED lines=20> */
.L_x_14331:
[----:B------:R-:W0:Y:S01]  /*275510*/  LDCU.64 UR4, c[0x0][0x3c8] ;  /* 0x00007900ff0477ac */ /* 0x000e220008000a00 */
[----:B------:R-:W-:Y:S01]  /*275520*/  BSSY.RECONVERGENT B1, `(.L_x_14333) ;  /* 0x0000018000017945 */ /* 0x000fe20003800200 */
[----:B------:R-:W-:Y:S02]  /*275530*/  IMAD.MOV.U32 R51, RZ, RZ, RZ ;  /* 0x000000ffff337224 */ /* 0x000fe400078e00ff */
[----:B------:R-:W-:Y:S02]  /*275540*/  IMAD.MOV.U32 R56, RZ, RZ, RZ ;  /* 0x000000ffff387224 */ /* 0x000fe400078e00ff */
[----:B0-----:R-:W-:Y:S02]  /*275550*/  IMAD.U32 R49, RZ, RZ, UR4 ;  /* 0x00000004ff317e24 */ /* 0x001fe4000f8e00ff */
[----:B------:R-:W-:-:S07]  /*275560*/  IMAD.U32 R46, RZ, RZ, UR5 ;  /* 0x00000005ff2e7e24 */ /* 0x000fce000f8e00ff */
.L_x_14334:
        /* <DEDUP_REMOVED lines=20> */
.L_x_14333:
        /* <DEDUP_REMOVED lines=9> */
.L_x_14336:
        /* <DEDUP_REMOVED lines=20> */
.L_x_14335:
[----:B------:R-:W0:Y:S01]  /*275880*/  LDCU.64 UR4, c[0x0][0x3c8] ;  /* 0x00007900ff0477ac */ /* 0x000e220008000a00 */
[----:B------:R-:W-:Y:S01]  /*275890*/  BSSY.RECONVERGENT B1, `(.L_x_14337) ;  /* 0x0000018000017945 */ /* 0x000fe20003800200 */
[----:B------:R-:W-:Y:S02]  /*2758a0*/  IMAD.MOV.U32 R15, RZ, RZ, RZ ;  /* 0x000000ffff0f7224 */ /* 0x000fe400078e00ff */
[----:B------:R-:W-:Y:S02]  /*2758b0*/  IMAD.MOV.U32 R56, RZ, RZ, RZ ;  /* 0x000000ffff387224 */ /* 0x000fe400078e00ff */
[----:B0-----:R-:W-:Y:S02]  /*2758c0*/  IMAD.U32 R54, RZ, RZ, UR4 ;  /* 0x00000004ff367e24 */ /* 0x001fe4000f8e00ff */
[----:B------:R-:W-:-:S07]  /*2758d0*/  IMAD.U32 R51, RZ, RZ, UR5 ;  /* 0x00000005ff337e24 */ /* 0x000fce000f8e00ff */
.L_x_14338:
        /* <DEDUP_REMOVED lines=20> */
.L_x_14337:
[----:B------:R-:W0:Y:S01]  /*275a20*/  LDCU.64 UR4, c[0x0][0x3c8] ;  /* 0x00007900ff0477ac */ /* 0x000e220008000a00 */
[----:B------:R-:W-:Y:S01]  /*275a30*/  BSSY.RECONVERGENT B1, `(.L_x_14339) ;  /* 0x0000018000017945 */ /* 0x000fe20003800200 */
[----:B------:R-:W-:Y:S02]  /*275a40*/  IMAD.MOV.U32 R11, RZ, RZ, RZ ;  /* 0x000000ffff0b7224 */ /* 0x000fe400078e00ff */
[----:B------:R-:W-:Y:S02]  /*275a50*/  IMAD.MOV.U32 R56, RZ, RZ, RZ ;  /* 0x000000ffff387224 */ /* 0x000fe400078e00ff */
[----:B0-----:R-:W-:Y:S02]  /*275a60*/  IMAD.U32 R54, RZ, RZ, UR4 ;  /* 0x00000004ff367e24 */ /* 0x001fe4000f8e00ff */
[----:B------:R-:W-:-:S07]  /*275a70*/  IMAD.U32 R55, RZ, RZ, UR5 ;  /* 0x00000005ff377e24 */ /* 0x000fce000f8e00ff */
.L_x_14340:
        /* <DEDUP_REMOVED lines=20> */
.L_x_14339:
[----:B------:R-:W0:Y:S01]  /*275bc0*/  LDCU.64 UR4, c[0x0][0x3c8] ;  /* 0x00007900ff0477ac */ /* 0x000e220008000a00 */
[----:B------:R-:W-:Y:S01]  /*275bd0*/  BSSY.RECONVERGENT B1, `(.L_x_14341) ;  /* 0x0000018000017945 */ /* 0x000fe20003800200 */
[----:B------:R-:W-:Y:S02]  /*275be0*/  IMAD.MOV.U32 R12, RZ, RZ, RZ ;  /* 0x000000ffff0c7224 */ /* 0x000fe400078e00ff */
[----:B------:R-:W-:Y:S02]  /*275bf0*/  IMAD.MOV.U32 R57, RZ, RZ, RZ ;  /* 0x000000ffff397224 */ /* 0x000fe400078e00ff */
[----:B0-----:R-:W-:Y:S02]  /*275c00*/  IMAD.U32 R54, RZ, RZ, UR4 ;  /* 0x00000004ff367e24 */ /* 0x001fe4000f8e00ff */
[----:B------:R-:W-:-:S07]  /*275c10*/  IMAD.U32 R55, RZ, RZ, UR5 ;  /* 0x00000005ff377e24 */ /* 0x000fce000f8e00ff */
.L_x_14342:
        /* <DEDUP_REMOVED lines=20> */
.L_x_14341:
[----:B------:R-:W0:Y:S01]  /*275d60*/  LDCU.64 UR4, c[0x0][0x3c8] ;  /* 0x00007900ff0477ac */ /* 0x000e220008000a00 */
[----:B------:R-:W-:Y:S01]  /*275d70*/  BSSY.RECONVERGENT B1, `(.L_x_14343) ;  /* 0x0000018000017945 */ /* 0x000fe20003800200 */
[----:B------:R-:W-:Y:S02]  /*275d80*/  IMAD.MOV.U32 R15, RZ, RZ, RZ ;  /* 0x000000ffff0f7224 */ /* 0x000fe400078e00ff */
[----:B------:R-:W-:Y:S02]  /*275d90*/  IMAD.MOV.U32 R56, RZ, RZ, RZ ;  /* 0x000000ffff387224 */ /* 0x000fe400078e00ff */
[----:B0-----:R-:W-:Y:S02]  /*275da0*/  IMAD.U32 R54, RZ, RZ, UR4 ;  /* 0x00000004ff367e24 */ /* 0x001fe4000f8e00ff */
[----:B------:R-:W-:-:S07]  /*275db0*/  IMAD.U32 R55, RZ, RZ, UR5 ;  /* 0x00000005ff377e24 */ /* 0x000fce000f8e00ff */
.L_x_14344:
        /* <DEDUP_REMOVED lines=20> */
.L_x_14343:
[----:B------:R-:W0:Y:S01]  /*275f00*/  LDCU.64 UR4, c[0x0][0x3c8] ;  /* 0x00007900ff0477ac */ /* 0x000e220008000a00 */
[----:B------:R-:W-:Y:S01]  /*275f10*/  BSSY.RECONVERGENT B1, `(.L_x_14345) ;  /* 0x0000018000017945 */ /* 0x000fe20003800200 */
[----:B------:R-:W-:Y:S02]  /*275f20*/  IMAD.MOV.U32 R11, RZ, RZ, RZ ;  /* 0x000000ffff0b7224 */ /* 0x000fe400078e00ff */
[----:B------:R-:W-:Y:S02]  /*275f30*/  IMAD.MOV.U32 R56, RZ, RZ, RZ ;  /* 0x000000ffff387224 */ /* 0x000fe400078e00ff */
[----:B0-----:R-:W-:Y:S02]  /*275f40*/  IMAD.U32 R54, RZ, RZ, UR4 ;  /* 0x00000004ff367e24 */ /* 0x001fe4000f8e00ff */
[----:B------:R-:W-:-:S07]  /*275f50*/  IMAD.U32 R55, RZ, RZ, UR5 ;  /* 0x00000005ff377e24 */ /* 0x000fce000f8e00ff */
.L_x_14346:
        /* <DEDUP_REMOVED lines=20> */
.L_x_14345:
[----:B------:R-:W0:Y:S01]  /*2760a0*/  LDCU.64 UR4, c[0x0][0x3c8] ;  /* 0x00007900ff0477ac */ /* 0x000e220008000a00 */
[----:B------:R-:W-:Y:S01]  /*2760b0*/  BSSY.RECONVERGENT B1, `(.L_x_14347) ;  /* 0x0000018000017945 */ /* 0x000fe20003800200 */
[----:B------:R-:W-:Y:S02]  /*2760c0*/  IMAD.MOV.U32 R12, RZ, RZ, RZ ;  /* 0x000000ffff0c7224 */ /* 0x000fe400078e00ff */
[----:B------:R-:W-:Y:S02]  /*2760d0*/  IMAD.MOV.U32 R57, RZ, RZ, RZ ;  /* 0x000000ffff397224 */ /* 0x000fe400078e00ff */
[----:B0-----:R-:W-:Y:S02]  /*2760e0*/  IMAD.U32 R54, RZ, RZ, UR4 ;  /* 0x00000004ff367e24 */ /* 0x001fe4000f8e00ff */
[----:B------:R-:W-:-:S07]  /*2760f0*/  IMAD.U32 R55, RZ, RZ, UR5 ;  /* 0x00000005ff377e24 */ /* 0x000fce000f8e00ff */
.L_x_14348:
        /* <DEDUP_REMOVED lines=20> */
.L_x_14347:
[----:B------:R-:W0:Y:S01]  /*276240*/  LDCU.64 UR4, c[0x0][0x3c8] ;  /* 0x00007900ff0477ac */ /* 0x000e220008000a00 */
[----:B------:R-:W-:Y:S01]  /*276250*/  BSSY.RECONVERGENT B1, `(.L_x_14349) ;  /* 0x0000018000017945 */ /* 0x000fe20003800200 */
[----:B------:R-:W-:Y:S02]  /*276260*/  IMAD.MOV.U32 R15, RZ, RZ, RZ ;  /* 0x000000ffff0f7224 */ /* 0x000fe400078e00ff */
[----:B------:R-:W-:Y:S02]  /*276270*/  IMAD.MOV.U32 R56, RZ, RZ, RZ ;  /* 0x000000ffff387224 */ /* 0x000fe400078e00ff */
[----:B0-----:R-:W-:Y:S02]  /*276280*/  IMAD.U32 R54, RZ, RZ, UR4 ;  /* 0x00000004ff367e24 */ /* 0x001fe4000f8e00ff */
[----:B------:R-:W-:-:S07]  /*276290*/  IMAD.U32 R55, RZ, RZ, UR5 ;  /* 0x00000005ff377e24 */ /* 0x000fce000f8e00ff */
.L_x_14350:
        /* <DEDUP_REMOVED lines=20> */
.L_x_14349:
[----:B------:R-:W0:Y:S01]  /*2763e0*/  LDCU.64 UR4, c[0x0][0x3c8] ;  /* 0x00007900ff0477ac */ /* 0x000e220008000a00 */
[----:B------:R-:W-:Y:S01]  /*2763f0*/  BSSY.RECONVERGENT B1, `(.L_x_14351) ;  /* 0x0000018000017945 */ /* 0x000fe20003800200 */
[----:B------:R-:W-:Y:S02]  /*276400*/  IMAD.MOV.U32 R11, RZ, RZ, RZ ;  /* 0x000000ffff0b7224 */ /* 0x000fe400078e00ff */
[----:B------:R-:W-:Y:S02]  /*276410*/  IMAD.MOV.U32 R56, RZ, RZ, RZ ;  /* 0x000000ffff387224 */ /* 0x000fe400078e00ff */
[----:B0-----:R-:W-:Y:S02]  /*276420*/  IMAD.U32 R54, RZ, RZ, UR4 ;  /* 0x00000004ff367e24 */ /* 0x001fe4000f8e00ff */
[----:B------:R-:W-:-:S07]  /*276430*/  IMAD.U32 R55, RZ, RZ, UR5 ;  /* 0x00000005ff377e24 */ /* 0x000fce000f8e00ff */
.L_x_14352:
        /* <DEDUP_REMOVED lines=20> */
.L_x_14351:
[----:B------:R-:W0:Y:S01]  /*276580*/  LDCU.64 UR4, c[0x0][0x3c8] ;  /* 0x00007900ff0477ac */ /* 0x000e220008000a00 */
[----:B------:R-:W-:Y:S01]  /*276590*/  BSSY.RECONVERGENT B1, `(.L_x_14353) ;  /* 0x0000018000017945 */ /* 0x000fe20003800200 */
[----:B------:R-:W-:Y:S02]  /*2765a0*/  IMAD.MOV.U32 R12, RZ, RZ, RZ ;  /* 0x000000ffff0c7224 */ /* 0x000fe400078e00ff */
[----:B------:R-:W-:Y:S02]  /*2765b0*/  IMAD.MOV.U32 R57, RZ, RZ, RZ ;  /* 0x000000ffff397224 */ /* 0x000fe400078e00ff */
[----:B0-----:R-:W-:Y:S02]  /*2765c0*/  IMAD.U32 R54, RZ, RZ, UR4 ;  /* 0x00000004ff367e24 */ /* 0x001fe4000f8e00ff */
[----:B------:R-:W-:-:S07]  /*2765d0*/  IMAD.U32 R55, RZ, RZ, UR5 ;  /* 0x00000005ff377e24 */ /* 0x000fce000f8e00ff */
.L_x_14354:
        /* <DEDUP_REMOVED lines=20> */
.L_x_14353:
[----:B------:R-:W0:Y:S01]  /*276720*/  LDCU.64 UR4, c[0x0][0x3c8] ;  /* 0x00007900ff0477ac */ /* 0x000e220008000a00 */
[----:B------:R-:W-:Y:S01]  /*276730*/  BSSY.RECONVERGENT B1, `(.L_x_14355) ;  /* 0x0000018000017945 */ /* 0x000fe20003800200 */
[----:B------:R-:W-:Y:S02]  /*276740*/  IMAD.MOV.U32 R15, RZ, RZ, RZ ;  /* 0x000000ffff0f7224 */ /* 0x000fe400078e00ff */
[----:B------:R-:W-:Y:S02]  /*276750*/  IMAD.MOV.U32 R56, RZ, RZ, RZ ;  /* 0x000000ffff387224 */ /* 0x000fe400078e00ff */
[----:B0-----:R-:W-:Y:S02]  /*276760*/  IMAD.U32 R54, RZ, RZ, UR4 ;  /* 0x00000004ff367e24 */ /* 0x001fe4000f8e00ff */
[----:B------:R-:W-:-:S07]  /*276770*/  IMAD.U32 R55, RZ, RZ, UR5 ;  /* 0x00000005ff377e24 */ /* 0x000fce000f8e00ff */
.L_x_14356:
        /* <DEDUP_REMOVED lines=20> */
.L_x_14355:
[----:B------:R-:W0:Y:S01]  /*2768c0*/  LDCU.64 UR4, c[0x0][0x3c8] ;  /* 0x00007900ff0477ac */ /* 0x000e220008000a00 */
[----:B------:R-:W-:Y:S01]  /*2768d0*/  BSSY.RECONVERGENT B1, `(.L_x_14357) ;  /* 0x0000018000017945 */ /* 0x000fe20003800200 */
[----:B------:R-:W-:Y:S02]  /*2768e0*/  IMAD.MOV.U32 R11, RZ, RZ, RZ ;  /* 0x000000ffff0b7224 */ /* 0x000fe400078e00ff */
[----:B------:R-:W-:Y:S02]  /*2768f0*/  IMAD.MOV.U32 R56, RZ, RZ, RZ ;  /* 0x000000ffff387224 */ /* 0x000fe400078e00ff */
[----:B0-----:R-:W-:Y:S02]  /*276900*/  IMAD.U32 R54, RZ, RZ, UR4 ;  /* 0x00000004ff367e24 */ /* 0x001fe4000f8e00ff */
[----:B------:R-:W-:-:S07]  /*276910*/  IMAD.U32 R55, RZ, RZ, UR5 ;  /* 0x00000005ff377e24 */ /* 0x000fce000f8e00ff */
.L_x_14358:
        /* <DEDUP_REMOVED lines=20> */
.L_x_14357:
[----:B------:R-:W0:Y:S01]  /*276a60*/  LDCU.64 UR4, c[0x0][0x3c8] ;  /* 0x00007900ff0477ac */ /* 0x000e220008000a00 */
[----:B------:R-:W-:Y:S01]  /*276a70*/  BSSY.RECONVERGENT B1, `(.L_x_14359) ;  /* 0x0000018000017945 */ /* 0x000fe20003800200 */
[----:B------:R-:W-:Y:S02]  /*276a80*/  IMAD.MOV.U32 R12, RZ, RZ, RZ ;  /* 0x000000ffff0c7224 */ /* 0x000fe400078e00ff */
[----:B------:R-:W-:Y:S02]  /*276a90*/  IMAD.MOV.U32 R57, RZ, RZ, RZ ;  /* 0x000000ffff397224 */ /* 0x000fe400078e00ff */
[----:B0-----:R-:W-:Y:S02]  /*276aa0*/  IMAD.U32 R54, RZ, RZ, UR4 ;  /* 0x00000004ff367e24 */ /* 0x001fe4000f8e00ff */
[----:B------:R-:W-:-:S07]  /*276ab0*/  IMAD.U32 R55, RZ, RZ, UR5 ;  /* 0x00000005ff377e24 */ /* 0x000fce000f8e00ff */
.L_x_14360:
        /* <DEDUP_REMOVED lines=20> */
.L_x_14359:
[----:B------:R-:W0:Y:S01]  /*276c00*/  LDCU.64 UR4, c[0x0][0x3c8] ;  /* 0x00007900ff0477ac */ /* 0x000e220008000a00 */
[----:B------:R-:W-:Y:S01]  /*276c10*/  BSSY.RECONVERGENT B1, `(.L_x_14361) ;  /* 0x0000018000017945 */ /* 0x000fe20003800200 */
[----:B------:R-:W-:Y:S02]  /*276c20*/  IMAD.MOV.U32 R15, RZ, RZ, RZ ;  /* 0x000000ffff0f7224 */ /* 0x000fe400078e00ff */
[----:B------:R-:W-:Y:S02]  /*276c30*/  IMAD.MOV.U32 R56, RZ, RZ, RZ ;  /* 0x000000ffff387224 */ /* 0x000fe400078e00ff */
[----:B0-----:R-:W-:Y:S02]  /*276c40*/  IMAD.U32 R54, RZ, RZ, UR4 ;  /* 0x00000004ff367e24 */ /* 0x001fe4000f8e00ff */
[----:B------:R-:W-:-:S07]  /*276c50*/  IMAD.U32 R55, RZ, RZ, UR5 ;  /* 0x00000005ff377e24 */ /* 0x000fce000f8e00ff */
.L_x_14362:
        /* <DEDUP_REMOVED lines=20> */
.L_x_14361:
[----:B------:R-:W0:Y:S01]  /*276da0*/  LDCU.64 UR4, c[0x0][0x3c8] ;  /* 0x00007900ff0477ac */ /* 0x000e220008000a00 */
[----:B------:R-:W-:Y:S01]  /*276db0*/  BSSY.RECONVERGENT B1, `(.L_x_14363) ;  /* 0x0000018000017945 */ /* 0x000fe20003800200 */
[----:B------:R-:W-:Y:S02]  /*276dc0*/  IMAD.MOV.U32 R11, RZ, RZ, RZ ;  /* 0x000000ffff0b7224 */ /* 0x000fe400078e00ff */
[----:B------:R-:W-:Y:S02]  /*276dd0*/  IMAD.MOV.U32 R56, RZ, RZ, RZ ;  /* 0x000000ffff387224 */ /* 0x000fe400078e00ff */
[----:B0-----:R-:W-:Y:S02]  /*276de0*/  IMAD.U32 R54, RZ, RZ, UR4 ;  /* 0x00000004ff367e24 */ /* 0x001fe4000f8e00ff */
[----:B------:R-:W-:-:S07]  /*276df0*/  IMAD.U32 R55, RZ, RZ, UR5 ;  /* 0x00000005ff377e24 */ /* 0x000fce000f8e00ff */
.L_x_14364:
        /* <DEDUP_REMOVED lines=20> */
.L_x_14363:
[----:B------:R-:W0:Y:S01]  /*276f40*/  LDCU.64 UR4, c[0x0][0x3c8] ;  /* 0x00007900ff0477ac */ /* 0x000e220008000a00 */
[----:B------:R-:W-:Y:S01]  /*276f50*/  BSSY.RECONVERGENT B1, `(.L_x_14365) ;  /* 0x0000018000017945 */ /* 0x000fe20003800200 */
[----:B------:R-:W-:Y:S02]  /*276f60*/  IMAD.MOV.U32 R12, RZ, RZ, RZ ;  /* 0x000000ffff0c7224 */ /* 0x000fe400078e00ff */
[----:B------:R-:W-:Y:S02]  /*276f70*/  IMAD.MOV.U32 R57, RZ, RZ, RZ ;  /* 0x000000ffff397224 */ /* 0x000fe400078e00ff */
[----:B0-----:R-:W-:Y:S02]  /*276f80*/  IMAD.U32 R54, RZ, RZ, UR4 ;  /* 0x00000004ff367e24 */ /* 0x001fe4000f8e00ff */
[----:B------:R-:W-:-:S07]  /*276f90*/  IMAD.U32 R55, RZ, RZ, UR5 ;  /* 0x00000005ff377e24 */ /* 0x000fce000f8e00ff */
.L_x_14366:
        /* <DEDUP_REMOVED lines=20> */
.L_x_14365:
[----:B------:R-:W0:Y:S01]  /*2770e0*/  LDCU.64 UR4, c[0x0][0x3c8] ;  /* 0x00007900ff0477ac */ /* 0x000e220008000a00 */
[----:B------:R-:W-:Y:S01]  /*2770f0*/  BSSY.RECONVERGENT B1, `(.L_x_14367) ;  /* 0x0000018000017945 */ /* 0x000fe20003800200 */
[----:B------:R-:W-:Y:S02]  /*277100*/  IMAD.MOV.U32 R15, RZ, RZ, RZ ;  /* 0x000000ffff0f7224 */ /* 0x000fe400078e00ff */
[----:B------:R-:W-:Y:S02]  /*277110*/  IMAD.MOV.U32 R56, RZ, RZ, RZ ;  /* 0x000000ffff387224 */ /* 0x000fe400078e00ff */
[----:B0-----:R-:W-:Y:S02]  /*277120*/  IMAD.U32 R54, RZ, RZ, UR4 ;  /* 0x00000004ff367e24 */ /* 0x001fe4000f8e00ff */
[----:B------:R-:W-:-:S07]  /*277130*/  IMAD.U32 R55, RZ, RZ, UR5 ;  /* 0x00000005ff377e24 */ /* 0x000fce000f8e00ff */
.L_x_14368:
        /* <DEDUP_REMOVED lines=20> */
.L_x_14367:
[----:B------:R-:W0:Y:S01]  /*277280*/  LDCU.64 UR4, c[0x0][0x3c8] ;  /* 0x00007900ff0477ac */ /* 0x000e220008000a00 */
[----:B------:R-:W-:Y:S01]  /*277290*/  BSSY.RECONVERGENT B1, `(.L_x_14369) ;  /* 0x0000018000017945 */ /* 0x000fe20003800200 */
[----:B------:R-:W-:Y:S02]  /*2772a0*/  IMAD.MOV.U32 R11, RZ, RZ, RZ ;  /* 0x000000ffff0b7224 */ /* 0x000fe400078e00ff */
[----:B------:R-:W-:Y:S02]  /*2772b0*/  IMAD.MOV.U32 R56, RZ, RZ, RZ ;  /* 0x000000ffff387224 */ /* 0x000fe400078e00ff */
[----:B0-----:R-:W-:Y:S02]  /*2772c0*/  IMAD.U32 R54, RZ, RZ, UR4 ;  /* 0x00000004ff367e24 */ /* 0x001fe4000f8e00ff */
[----:B------:R-:W-:-:S07]  /*2772d0*/  IMAD.U32 R55, RZ, RZ, UR5 ;  /* 0x00000005ff377e24 */ /* 0x000fce000f8e00ff */
.L_x_14370:
        /* <DEDUP_REMOVED lines=20> */
.L_x_14369:
[----:B------:R-:W0:Y:S01]  /*277420*/  LDCU.64 UR4, c[0x0][0x3c8] ;  /* 0x00007900ff0477ac */ /* 0x000e220008000a00 */
[----:B------:R-:W-:Y:S01]  /*277430*/  BSSY.RECONVERGENT B1, `(.L_x_14371) ;  /* 0x0000018000017945 */ /* 0x000fe20003800200 */
[----:B------:R-:W-:Y:S02]  /*277440*/  IMAD.MOV.U32 R12, RZ, RZ, RZ ;  /* 0x000000ffff0c7224 */ /* 0x000fe400078e00ff */
[----:B------:R-:W-:Y:S02]  /*277450*/  IMAD.MOV.U32 R57, RZ, RZ, RZ ;  /* 0x000000ffff397224 */ /* 0x000fe400078e00ff */
[----:B0-----:R-:W-:Y:S02]  /*277460*/  IMAD.U32 R54, RZ, RZ, UR4 ;  /* 0x00000004ff367e24 */ /* 0x001fe4000f8e00ff */
[----:B------:R-:W-:-:S07]  /*277470*/  IMAD.U32 R55, RZ, RZ, UR5 ;  /* 0x00000005ff377e24 */ /* 0x000fce000f8e00ff */
.L_x_14372:
        /* <DEDUP_REMOVED lines=20> */
.L_x_14371:
[----:B------:R-:W0:Y:S01]  /*2775c0*/  LDCU.64 UR4, c[0x0][0x3c8] ;  /* 0x00007900ff0477ac */ /* 0x000e220008000a00 */
[----:B------:R-:W-:Y:S01]  /*2775d0*/  BSSY.RECONVERGENT B1, `(.L_x_14373) ;  /* 0x0000018000017945 */ /* 0x000fe20003800200 */
[----:B------:R-:W-:Y:S02]  /*2775e0*/  IMAD.MOV.U32 R55, RZ, RZ, RZ ;  /* 0x000000ffff377224 */ /* 0x000fe400078e00ff */
[----:B------:R-:W-:Y:S02]  /*2775f0*/  IMAD.MOV.U32 R57, RZ, RZ, RZ ;  /* 0x000000ffff397224 */ /* 0x000fe400078e00ff */
[----:B0-----:R-:W-:Y:S02]  /*277600*/  IMAD.U32 R54, RZ, RZ, UR4 ;  /* 0x00000004ff367e24 */ /* 0x001fe4000f8e00ff */
[----:B------:R-:W-:-:S07]  /*277610*/  IMAD.U32 R51, RZ, RZ, UR5 ;  /* 0x00000005ff337e24 */ /* 0x000fce000f8e00ff */
.L_x_14374:
        /* <DEDUP_REMOVED lines=20> */
.L_x_14373:
        /* <DEDUP_REMOVED lines=9> */
.L_x_14376:
        /* <DEDUP_REMOVED lines=20> */
.L_x_14375:
[----:B------:R-:W0:Y:S01]  /*277930*/  LDCU.64 UR4, c[0x0][0x3c8] ;  /* 0x00007900ff0477ac */ /* 0x000e220008000a00 */
[----:B------:R-:W-:Y:S01]  /*277940*/  BSSY.RECONVERGENT B1, `(.L_x_14377) ;  /* 0x0000018000017945 */ /* 0x000fe20003800200 */
[----:B------:R-:W-:Y:S02]  /*277950*/  IMAD.MOV.U32 R12, RZ, RZ, RZ ;  /* 0x000000ffff0c7224 */ /* 0x000fe400078e00ff */
[----:B------:R-:W-:Y:S02]  /*277960*/  IMAD.MOV.U32 R55, RZ, RZ, RZ ;  /* 0x000000ffff377224 */ /* 0x000fe400078e00ff */
[----:B0-----:R-:W-:Y:S02]  /*277970*/  IMAD.U32 R54, RZ, RZ, UR4 ;  /* 0x00000004ff367e24 */ /* 0x001fe4000f8e00ff */
[----:B------:R-:W-:-:S07]  /*277980*/  IMAD.U32 R51, RZ, RZ, UR5 ;  /* 0x00000005ff337e24 */ /* 0x000fce000f8e00ff */
.L_x_14378:
        /* <DEDUP_REMOVED lines=20> */
.L_x_14377:
[----:B------:R-:W0:Y:S01]  /*277ad0*/  LDCU.64 UR4, c[0x0][0x3c8] ;  /* 0x00007900ff0477ac */ /* 0x000e220008000a00 */
[----:B------:R-:W-:Y:S01]  /*277ae0*/  BSSY.RECONVERGENT B1, `(.L_x_14379) ;  /* 0x0000018000017945 */ /* 0x000fe20003800200 */
[----:B------:R-:W-:Y:S02]  /*277af0*/  IMAD.MOV.U32 R11, RZ, RZ, RZ ;  /* 0x000000ffff0b7224 */ /* 0x000fe400078e00ff */
[----:B------:R-:W-:Y:S02]  /*277b00*/  IMAD.MOV.U32 R54, RZ, RZ, RZ ;  /* 0x000000ffff367224 */ /* 0x000fe400078e00ff */
[----:B0-----:R-:W-:Y:S02]  /*277b10*/  IMAD.U32 R42, RZ, RZ, UR4 ;  /* 0x00000004ff2a7e24 */ /* 0x001fe4000f8e00ff */
[----:B------:R-:W-:-:S07]  /*277b20*/  IMAD.U32 R51, RZ, RZ, UR5 ;  /* 0x00000005ff337e24 */ /* 0x000fce000f8e00ff */
.L_x_14380:
        /* <DEDUP_REMOVED lines=20> */
.L_x_14379:
[----:B------:R-:W0:Y:S01]  /*277c70*/  LDCU.64 UR4, c[0x0][0x3c8] ;  /* 0x00007900ff0477ac */ /* 0x000e220008000a00 */
[----:B------:R-:W-:Y:S01]  /*277c80*/  BSSY.RECONVERGENT B1, `(.L_x_14381) ;  /* 0x0000018000017945 */ /* 0x000fe20003800200 */
[----:B------:R-:W-:Y:S02]  /*277c90*/  IMAD.MOV.U32 R17, RZ, RZ, RZ ;  /* 0x000000ffff117224 */ /* 0x000fe400078e00ff */
[----:B------:R-:W-:Y:S02]  /*277ca0*/  IMAD.MOV.U32 R54, RZ, RZ, RZ ;  /* 0x000000ffff367224 */ /* 0x000fe400078e00ff */
[----:B0-----:R-:W-:Y:S02]  /*277cb0*/  IMAD.U32 R42, RZ, RZ, UR4 ;  /* 0x00000004ff2a7e24 */ /* 0x001fe4000f8e00ff */
[----:B------:R-:W-:-:S07]  /*277cc0*/  IMAD.U32 R51, RZ, RZ, UR5 ;  /* 0x00000005ff337e24 */ /* 0x000fce000f8e00ff */
.L_x_14382:
        /* <DEDUP_REMOVED lines=20> */
.L_x_14381:
[----:B------:R-:W0:Y:S01]  /*277e10*/  LDCU.64 UR4, c[0x0][0x3c8] ;  /* 0x00007900ff0477ac */ /* 0x000e220008000a00 */
[----:B------:R-:W-:Y:S01]  /*277e20*/  BSSY.RECONVERGENT B1, `(.L_x_14383) ;  /* 0x0000018000017945 */ /* 0x000fe20003800200 */
[----:B------:R-:W-:Y:S02]  /*277e30*/  IMAD.MOV.U32 R12, RZ, RZ, RZ ;  /* 0x000000ffff0c7224 */ /* 0x000fe400078e00ff */
[----:B------:R-:W-:Y:S02]  /*277e40*/  IMAD.MOV.U32 R53, RZ, RZ, RZ ;  /* 0x000000ffff357224 */ /* 0x000fe400078e00ff */
[----:B0-----:R-:W-:Y:S02]  /*277e50*/  IMAD.U32 R52, RZ, RZ, UR4 ;  /* 0x00000004ff347e24 */ /* 0x001fe4000f8e00ff */
[----:B------:R-:W-:-:S07]  /*277e60*/  IMAD.U32 R51, RZ, RZ, UR5 ;  /* 0x00000005ff337e24 */ /* 0x000fce000f8e00ff */
.L_x_14384:
        /* <DEDUP_REMOVED lines=20> */
.L_x_14383:
[----:B------:R-:W0:Y:S01]  /*277fb0*/  LDCU.64 UR4, c[0x0][0x3c8] ;  /* 0x00007900ff0477ac */ /* 0x000e220008000a00 */
[----:B------:R-:W-:Y:S01]  /*277fc0*/  BSSY.RECONVERGENT B1, `(.L_x_14385) ;  /* 0x0000018000017945 */ /* 0x000fe20003800200 */
[----:B------:R-:W-:Y:S02]  /*277fd0*/  IMAD.MOV.U32 R11, RZ, RZ, RZ ;  /* 0x000000ffff0b7224 */ /* 0x000fe400078e00ff */
[----:B------:R-:W-:Y:S02]  /*277fe0*/  IMAD.MOV.U32 R54, RZ, RZ, RZ ;  /* 0x000000ffff367224 */ /* 0x000fe400078e00ff */
[----:B0-----:R-:W-:Y:S02]  /*277ff0*/  IMAD.U32 R52, RZ, RZ, UR4 ;  /* 0x00000004ff347e24 */ /* 0x001fe4000f8e00ff */
[----:B------:R-:W-:-:S07]  /*278000*/  IMAD.U32 R51, RZ, RZ, UR5 ;  /* 0x00000005ff337e24 */ /* 0x000fce000f8e00ff */
.L_x_14386:
        /* <DEDUP_REMOVED lines=20> */
.L_x_14385:
[----:B------:R-:W0:Y:S01]  /*278150*/  LDCU.64 UR4, c[0x0][0x3c8] ;  /* 0x00007900ff0477ac */ /* 0x000e220008000a00 */
[----:B------:R-:W-:Y:S01]  /*278160*/  BSSY.RECONVERGENT B1, `(.L_x_14387) ;  /* 0x0000018000017945 */ /* 0x000fe20003800200 */
[----:B------:R-:W-:Y:S02]  /*278170*/  IMAD.MOV.U32 R17, RZ, RZ, RZ ;  /* 0x000000ffff117224 */ /* 0x000fe400078e00ff */
[----:B------:R-:W-:Y:S02]  /*278180*/  IMAD.MOV.U32 R52, RZ, RZ, RZ ;  /* 0x000000ffff347224 */ /* 0x000fe400078e00ff */
[----:B0-----:R-:W-:Y:S02]  /*278190*/  IMAD.U32 R42, RZ, RZ, UR4 ;  /* 0x00000004ff2a7e24 */ /* 0x001fe4000f8e00ff */
[----:B------:R-:W-:-:S07]  /*2781a0*/  IMAD.U32 R39, RZ, RZ, UR5 ;  /* 0x00000005ff277e24 */ /* 0x000fce000f8e00ff */
.L_x_14388:
        /* <DEDUP_REMOVED lines=20> */
.L_x_14387:
[----:B------:R-:W0:Y:S01]  /*2782f0*/  LDCU.64 UR4, c[0x0][0x3c8] ;  /* 0x00007900ff0477ac */ /* 0x000e220008000a00 */
[----:B------:R-:W-:Y:S01]  /*278300*/  BSSY.RECONVERGENT B1, `(.L_x_14389) ;  /* 0x0000018000017945 */ /* 0x000fe20003800200 */
[----:B------:R-:W-:Y:S02]  /*278310*/  IMAD.MOV.U32 R12, RZ, RZ, RZ ;  /* 0x000000ffff0c7224 */ /* 0x000fe400078e00ff */
[----:B------:R-:W-:Y:S02]  /*278320*/  IMAD.MOV.U32 R51, RZ, RZ, RZ ;  /* 0x000000ffff337224 */ /* 0x000fe400078e00ff */
[----:B0-----:R-:W-:Y:S02]  /*278330*/  IMAD.U32 R42, RZ, RZ, UR4 ;  /* 0x00000004ff2a7e24 */ /* 0x001fe4000f8e00ff */
[----:B------:R-:W-:-:S07]  /*278340*/  IMAD.U32 R39, RZ, RZ, UR5 ;  /* 0x00000005ff277e24 */ /* 0x000fce000f8e00ff */
.L_x_14390:
        /* <DEDUP_REMOVED lines=20> */
.L_x_14389:
[----:B------:R-:W0:Y:S01]  /*278490*/  LDCU.64 UR4, c[0x0][0x3c8] ;  /* 0x00007900ff0477ac */ /* 0x000e220008000a00 */
[----:B------:R-:W-:Y:S01]  /*2784a0*/  BSSY.RECONVERGENT B1, `(.L_x_14391) ;  /* 0x0000018000017945 */ /* 0x000fe20003800200 */
[----:B------:R-:W-:Y:S02]  /*2784b0*/  IMAD.MOV.U32 R11, RZ, RZ, RZ ;  /* 0x000000ffff0b7224 */ /* 0x000fe400078e00ff */
[----:B------:R-:W-:Y:S02]  /*2784c0*/  IMAD.MOV.U32 R42, RZ, RZ, RZ ;  /* 0x000000ffff2a7224 */ /* 0x000fe400078e00ff */
[----:B0-----:R-:W-:Y:S02]  /*2784d0*/  IMAD.U32 R38, RZ, RZ, UR4 ;  /* 0x00000004ff267e24 */ /* 0x001fe4000f8e00ff */
[----:B------:R-:W-:-:S07]  /*2784e0*/  IMAD.U32 R37, RZ, RZ, UR5 ;  /* 0x00000005ff257e24 */ /* 0x000fce000f8e00ff */
.L_x_14392:
        /* <DEDUP_REMOVED lines=20> */
.L_x_14391:
[----:B------:R-:W0:Y:S01]  /*278630*/  LDCU.64 UR4, c[0x0][0x3c8] ;  /* 0x00007900ff0477ac */ /* 0x000e220008000a00 */
[----:B------:R-:W-:Y:S01]  /*278640*/  BSSY.RECONVERGENT B1, `(.L_x_14393) ;  /* 0x0000018000017945 */ /* 0x000fe20003800200 */
[----:B------:R-:W-:Y:S02]  /*278650*/  IMAD.MOV.U32 R17, RZ, RZ, RZ ;  /* 0x000000ffff117224 */ /* 0x000fe400078e00ff */
[----:B------:R-:W-:Y:S02]  /*278660*/  IMAD.MOV.U32 R42, RZ, RZ, RZ ;  /* 0x000000ffff2a7224 */ /* 0x000fe400078e00ff */
[----:B0-----:R-:W-:Y:S02]  /*278670*/  IMAD.U32 R38, RZ, RZ, UR4 ;  /* 0x00000004ff267e24 */ /* 0x001fe4000f8e00ff */
[----:B------:R-:W-:-:S07]  /*278680*/  IMAD.U32 R37, RZ, RZ, UR5 ;  /* 0x00000005ff257e24 */ /* 0x000fce000f8e00ff */
.L_x_14394:
        /* <DEDUP_REMOVED lines=20> */
.L_x_14393:
[----:B------:R-:W0:Y:S01]  /*2787d0*/  LDCU.64 UR4, c[0x0][0x3c8] ;  /* 0x00007900ff0477ac */ /* 0x000e220008000a00 */
[----:B------:R-:W-:Y:S01]  /*2787e0*/  BSSY.RECONVERGENT B1, `(.L_x_14395) ;  /* 0x0000018000017945 */ /* 0x000fe20003800200 */
[----:B------:R-:W-:Y:S02]  /*2787f0*/  IMAD.MOV.U32 R12, RZ, RZ, RZ ;  /* 0x000000ffff0c7224 */ /* 0x000fe400078e00ff */
[----:B------:R-:W-:Y:S02]  /*278800*/  IMAD.MOV.U32 R37, RZ, RZ, RZ ;  /* 0x000000ffff257224 */ /* 0x000fe400078e00ff */
[----:B0-----:R-:W-:Y:S02]  /*278810*/  IMAD.U32 R36, RZ, RZ, UR4 ;  /* 0x00000004ff247e24 */ /* 0x001fe4000f8e00ff */
[----:B------:R-:W-:-:S07]  /*278820*/  IMAD.U32 R35, RZ, RZ, UR5 ;  /* 0x00000005ff237e24 */ /* 0x000fce000f8e00ff */
.L_x_14396:
        /* <DEDUP_REMOVED lines=20> */
.L_x_14395:
[----:B------:R-:W0:Y:S01]  /*278970*/  LDCU.64 UR4, c[0x0][0x3c8] ;  /* 0x00007900ff0477ac */ /* 0x000e220008000a00 */
[----:B------:R-:W-:Y:S01]  /*278980*/  BSSY.RECONVERGENT B1, `(.L_x_14397) ;  /* 0x0000018000017945 */ /* 0x000fe20003800200 */
[----:B------:R-:W-:Y:S02]  /*278990*/  IMAD.MOV.U32 R11, RZ, RZ, RZ ;  /* 0x000000ffff0b7224 */ /* 0x000fe400078e00ff */
[----:B------:R-:W-:Y:S02]  /*2789a0*/  IMAD.MOV.U32 R38, RZ, RZ, RZ ;  /* 0x000000ffff267224 */ /* 0x000fe400078e00ff */
[----:B0-----:R-:W-:Y:S02]  /*2789b0*/  IMAD.U32 R36, RZ, RZ, UR4 ;  /* 0x00000004ff247e24 */ /* 0x001fe4000f8e00ff */
[----:B------:R-:W-:-:S07]  /*2789c0*/  IMAD.U32 R35, RZ, RZ, UR5 ;  /* 0x00000005ff237e24 */ /* 0x000fce000f8e00ff */
.L_x_14398:
        /* <DEDUP_REMOVED lines=20> */
.L_x_14397:
[----:B------:R-:W0:Y:S01]  /*278b10*/  LDCU.64 UR4, c[0x0][0x3c8] ;  /* 0x00007900ff0477ac */ /* 0x000e220008000a00 */
[----:B------:R-:W-:Y:S01]  /*278b20*/  BSSY.RECONVERGENT B1, `(.L_x_14399) ;  /* 0x0000018000017945 */ /* 0x000fe20003800200 */
[----:B------:R-:W-:Y:S02]  /*278b30*/  IMAD.MOV.U32 R17, RZ, RZ, RZ ;  /* 0x000000ffff117224 */ /* 0x000fe400078e00ff */
[----:B------:R-:W-:Y:S02]  /*278b40*/  IMAD.MOV.U32 R36, RZ, RZ, RZ ;  /* 0x000000ffff247224 */ /* 0x000fe400078e00ff */
[----:B0-----:R-:W-:Y:S02]  /*278b50*/  IMAD.U32 R34, RZ, RZ, UR4 ;  /* 0x00000004ff227e24 */ /* 0x001fe4000f8e00ff */
[----:B------:R-:W-:-:S07]  /*278b60*/  IMAD.U32 R33, RZ, RZ, UR5 ;  /* 0x00000005ff217e24 */ /* 0x000fce000f8e00ff */
.L_x_14400:
        /* <DEDUP_REMOVED lines=20> */
.L_x_14399:
[----:B------:R-:W0:Y:S01]  /*278cb0*/  LDCU.64 UR4, c[0x0][0x3c8] ;  /* 0x00007900ff0477ac */ /* 0x000e220008000a00 */
[----:B------:R-:W-:Y:S01]  /*278cc0*/  BSSY.RECONVERGENT B1, `(.L_x_14401) ;  /* 0x0000018000017945 */ /* 0x000fe20003800200 */
[----:B------:R-:W-:Y:S02]  /*278cd0*/  IMAD.MOV.U32 R12, RZ, RZ, RZ ;  /* 0x000000ffff0c7224 */ /* 0x000fe400078e00ff */
[----:B------:R-:W-:Y:S02]  /*278ce0*/  IMAD.MOV.U32 R35, RZ, RZ, RZ ;  /* 0x000000ffff237224 */ /* 0x000fe400078e00ff */
[----:B0-----:R-:W-:Y:S02]  /*278cf0*/  IMAD.U32 R34, RZ, RZ, UR4 ;  /* 0x00000004ff227e24 */ /* 0x001fe4000f8e00ff */
[----:B------:R-:W-:-:S07]  /*278d00*/  IMAD.U32 R33, RZ, RZ, UR5 ;  /* 0x00000005ff217e24 */ /* 0x000fce000f8e00ff */
.L_x_14402:
        /* <DEDUP_REMOVED lines=20> */
.L_x_14401:
[----:B------:R-:W0:Y:S01]  /*278e50*/  LDCU.64 UR4, c[0x0][0x3c8] ;  /* 0x00007900ff0477ac */ /* 0x000e220008000a00 */
[----:B------:R-:W-:Y:S01]  /*278e60*/  BSSY.RECONVERGENT B1, `(.L_x_14403) ;  /* 0x0000018000017945 */ /* 0x000fe20003800200 */
[----:B------:R-:W-:Y:S02]  /*278e70*/  IMAD.MOV.U32 R11, RZ, RZ, RZ ;  /* 0x000000ffff0b7224 */ /* 0x000fe400078e00ff */
[----:B------:R-:W-:Y:S02]  /*278e80*/  IMAD.MOV.U32 R34, RZ, RZ, RZ ;  /* 0x000000ffff227224 */ /* 0x000fe400078e00ff */
[----:B0-----:R-:W-:Y:S02]  /*278e90*/  IMAD.U32 R32, RZ, RZ, UR4 ;  /* 0x00000004ff207e24 */ /* 0x001fe4000f8e00ff */
[----:B------:R-:W-:-:S07]  /*278ea0*/  IMAD.U32 R31, RZ, RZ, UR5 ;  /* 0x00000005ff1f7e24 */ /* 0x000fce000f8e00ff */
.L_x_14404:
        /* <DEDUP_REMOVED lines=20> */
.L_x_14403:
[----:B------:R-:W0:Y:S01]  /*278ff0*/  LDCU.64 UR4, c[0x0][0x3c8] ;  /* 0x00007900ff0477ac */ /* 0x000e220008000a00 */
[----:B------:R-:W-:Y:S01]  /*279000*/  BSSY.RECONVERGENT B1, `(.L_x_14405) ;  /* 0x0000018000017945 */ /* 0x000fe20003800200 */
[----:B------:R-:W-:Y:S02]  /*279010*/  IMAD.MOV.U32 R17, RZ, RZ, RZ ;  /* 0x000000ffff117224 */ /* 0x000fe400078e00ff */
[----:B------:R-:W-:Y:S02]  /*279020*/  IMAD.MOV.U32 R34, RZ, RZ, RZ ;  /* 0x000000ffff227224 */ /* 0x000fe400078e00ff */
[----:B0-----:R-:W-:Y:S02]  /*279030*/  IMAD.U32 R32, RZ, RZ, UR4 ;  /* 0x00000004ff207e24 */ /* 0x001fe4000f8e00ff */
[----:B------:R-:W-:-:S07]  /*279040*/  IMAD.U32 R31, RZ, RZ, UR5 ;  /* 0x00000005ff1f7e24 */ /* 0x000fce000f8e00ff */
.L_x_14406:
        /* <DEDUP_REMOVED lines=20> */
.L_x_14405:
[----:B------:R-:W0:Y:S01]  /*279190*/  LDCU.64 UR4, c[0x0][0x3c8] ;  /* 0x00007900ff0477ac */ /* 0x000e220008000a00 */
[----:B------:R-:W-:Y:S01]  /*2791a0*/  BSSY.RECONVERGENT B1, `(.L_x_14407) ;  /* 0x0000018000017945 */ /* 0x000fe20003800200 */
[----:B------:R-:W-:Y:S02]  /*2791b0*/  IMAD.MOV.U32 R12, RZ, RZ, RZ ;  /* 0x000000ffff0c7224 */ /* 0x000fe400078e00ff */
[----:B------:R-:W-:Y:S02]  /*2791c0*/  IMAD.MOV.U32 R31, RZ, RZ, RZ ;  /* 0x000000ffff1f7224 */ /* 0x000fe400078e00ff */
[----:B0-----:R-:W-:Y:S02]  /*2791d0*/  IMAD.U32 R30, RZ, RZ, UR4 ;  /* 0x00000004ff1e7e24 */ /* 0x001fe4000f8e00ff */
[----:B------:R-:W-:-:S07]  /*2791e0*/  IMAD.U32 R29, RZ, RZ, UR5 ;  /* 0x00000005ff1d7e24 */ /* 0x000fce000f8e00ff */
.L_x_14408:
        /* <DEDUP_REMOVED lines=20> */
.L_x_14407:
[----:B------:R-:W0:Y:S01]  /*279330*/  LDCU.64 UR4, c[0x0][0x3c8] ;  /* 0x00007900ff0477ac */ /* 0x000e220008000a00 */
[----:B------:R-:W-:Y:S01]  /*279340*/  BSSY.RECONVERGENT B1, `(.L_x_14409) ;  /* 0x0000018000017945 */ /* 0x000fe20003800200 */
[----:B------:R-:W-:Y:S02]  /*279350*/  IMAD.MOV.U32 R11, RZ, RZ, RZ ;  /* 0x000000ffff0b7224 */ /* 0x000fe400078e00ff */
[----:B------:R-:W-:Y:S02]  /*279360*/  IMAD.MOV.U32 R32, RZ, RZ, RZ ;  /* 0x000000ffff207224 */ /* 0x000fe400078e00ff */
[----:B0-----:R-:W-:Y:S02]  /*279370*/  IMAD.U32 R30, RZ, RZ, UR4 ;  /* 0x00000004ff1e7e24 */ /* 0x001fe4000f8e00ff */
[----:B------:R-:W-:-:S07]  /*279380*/  IMAD.U32 R29, RZ, RZ, UR5 ;  /* 0x00000005ff1d7e24 */ /* 0x000fce000f8e00ff */
.L_x_14410:
        /* <DEDUP_REMOVED lines=20> */
.L_x_14409:
[----:B------:R-:W0:Y:S01]  /*2794d0*/  LDCU.64 UR4, c[0x0][0x3c8] ;  /* 0x00007900ff0477ac */ /* 0x000e220008000a00 */
[----:B------:R-:W-:Y:S01]  /*2794e0*/  BSSY.RECONVERGENT B1, `(.L_x_14411) ;  /* 0x0000017000017945 */ /* 0x000fe20003800200 */
[----:B------:R-:W-:Y:S01]  /*2794f0*/  CS2R R28, SRZ ;  /* 0x00000000001c7805 */ /* 0x000fe2000001ff00 */
[----:B0-----:R-:W-:Y:S02]  /*279500*/  IMAD.U32 R24, RZ, RZ, UR4 ;  /* 0x00000004ff187e24 */ /* 0x001fe4000f8e00ff */
[----:B------:R-:W-:-:S07]  /*279510*/  IMAD.U32 R25, RZ, RZ, UR5 ;  /* 0x00000005ff197e24 */ /* 0x000fce000f8e00ff */
.L_x_14412:
        /* <DEDUP_REMOVED lines=20> */
.L_x_14411:
[----:B------:R-:W0:Y:S01]  /*279660*/  LDCU.64 UR4, c[0x0][0x3c8] ;  /* 0x00007900ff0477ac */ /* 0x000e220008000a00 */
[----:B------:R-:W-:Y:S01]  /*279670*/  BSSY.RECONVERGENT B1, `(.L_x_14413) ;  /* 0x0000018000017945 */ /* 0x000fe20003800200 */
[----:B------:R-:W-:Y:S02]  /*279680*/  IMAD.MOV.U32 R28, RZ, RZ, RZ ;  /* 0x000000ffff1c7224 */ /* 0x000fe400078e00ff */
[----:B------:R-:W-:Y:S02]  /*279690*/  IMAD.MOV.U32 R25, RZ, RZ, RZ ;  /* 0x000000ffff197224 */ /* 0x000fe400078e00ff */
[----:B0-----:R-:W-:Y:S02]  /*2796a0*/  IMAD.U32 R23, RZ, RZ, UR4 ;  /* 0x00000004ff177e24 */ /* 0x001fe4000f8e00ff */
[----:B------:R-:W-:-:S07]  /*2796b0*/  IMAD.U32 R24, RZ, RZ, UR5 ;  /* 0x00000005ff187e24 */ /* 0x000fce000f8e00ff */
.L_x_14414:
        /* <DEDUP_REMOVED lines=20> */
.L_x_14413:
[----:B------:R-:W-:-:S04]  /*279800*/  ISETP.GE.AND P0, PT, R29, R28, PT ;  /* 0x0000001c1d00720c */ /* 0x000fc80003f06270 */
[----:B------:R-:W-:Y:S02]  /*279810*/  SEL R54, R18, R43, !P0 ;  /* 0x0000002b12367207 */ /* 0x000fe40004000000 */
[----:B------:R-:W-:-:S07]  /*279820*/  SEL R43, R43, R18, !P0 ;  /* 0x000000122b2b7207 */ /* 0x000fce0004000000 */
.L_x_8974:
[----:B------:R-:W-:Y:S05]  /*279830*/  BSYNC.RECONVERGENT B0 ;  /* 0x0000000000007941 */ /* 0x000fea0003800200 */
.L_x_8973:
[----:B------:R-:W0:Y:S01]  /*279840*/  S2R R12, SR_CgaCtaId ;  /* 0x00000000000c7919 */ /* 0x000e220000008800 */
[----:B------:R-:W-:Y:S01]  /*279850*/  MOV R11, 0x400 ;  /* 0x00000400000b7802 */ /* 0x000fe20000000f00 */
[----:B------:R-:W-:-:S03]  /*279860*/  IMAD.MOV.U32 R24, RZ, RZ, 0x2 ;  /* 0x00000002ff187424 */ /* 0x000fc600078e00ff */
[----:B0-----:R-:W-:-:S05]  /*279870*/  LEA R11, R12, R11, 0x18 ;  /* 0x0000000b0c0b7211 */ /* 0x001fca00078ec0ff */
[----:B------:R-:W-:-:S07]  /*279880*/  IMAD R19, R8, 0x44, R11 ;  /* 0x0000004408137824 */ /* 0x000fce00078e020b */
.L_x_15175:
[--C-:B--2---:R-:W-:Y:S01]  /*279890*/  IMAD.MOV R11, RZ, RZ, -R24.reuse ;  /* 0x000000ffff0b7224 */ /* 0x104fe200078e0a18 */
[----:B------:R-:W-:Y:S01]  /*2798a0*/  BAR.SYNC.DEFER_BLOCKING 0x0 ;  /* 0x0000000000007b1d */ /* 0x000fe20000010000 */
[----:B------:R-:W-:-:S03]  /*2798b0*/  SHF.R.U32.HI R12, RZ, 0x1, R24 ;  /* 0x00000001ff0c7819 */ /* 0x000fc60000011618 */
[----:B------:R-:W-:Y:S02]  /*2798c0*/  LOP3.LUT R11, R8, R11, RZ, 0xc0, !PT ;  /* 0x0000000b080b7212 */ /* 0x000fe400078ec0ff */
[----:B------:R-:W-:Y:S03]  /*2798d0*/  BSSY.RECONVERGENT B0, `(.L_x_14415) ;  /* 0x0000256000007945 */ /* 0x000fe60003800200 */
[----:B------:R-:W-:-:S05]  /*2798e0*/  IMAD R11, R11, 0x11, RZ ;  /* 0x000000110b0b7824 */ /* 0x000fca00078e02ff */
[----:B------:R-:W-:Y:S01]  /*2798f0*/  VIMNMX R25, PT, PT, R11, UR6, PT ;  /* 0x000000060b197c48 */ /* 0x000fe2000bfe0100 */
[----:B------:R-:W-:-:S04]  /*279900*/  VIADD R11, R24, 0xffffffff ;  /* 0xffffffff180b7836 */ /* 0x000fc80000000000 */
[----:B------:R-:W-:Y:S01]  /*279910*/  IMAD R18, R12, 0x11, R25 ;  /* 0x000000110c127824 */ /* 0x000fe200078e0219 */
[----:B------:R-:W-:-:S04]  /*279920*/  LOP3.LUT R11, R11, R8, RZ, 0xc0, !PT ;  /* 0x000000080b0b7212 */ /* 0x000fc800078ec0ff */
[----:B------:R-:W-:Y:S01]  /*279930*/  VIMNMX R18, PT, PT, R18, UR6, PT ;  /* 0x0000000612127c48 */ /* 0x000fe2000bfe0100 */
[----:B------:R0:W-:Y:S04]  /*279940*/  STS [R19+0x4], R9 ;  /* 0x0000040913007388 */ /* 0x0001e80000000800 */
[--C-:B------:R-:W-:Y:S01]  /*279950*/  IMAD R17, R12, 0x11, R18.reuse ;  /* 0x000000110c117824 */ /* 0x100fe200078e0212 */
[----:B------:R1:W-:Y:S04]  /*279960*/  STS [R19], R10 ;  /* 0x0000000a13007388 */ /* 0x0003e80000000800 */
[----:B------:R-:W-:Y:S01]  /*279970*/  VIMNMX R17, PT, PT, R17, UR6, PT ;  /* 0x0000000611117c48 */ /* 0x000fe2000bfe0100 */
[----:B0-----:R-:W-:Y:S01]  /*279980*/  IMAD R9, R11, 0x11, RZ ;  /* 0x000000110b097824 */ /* 0x001fe200078e02ff */
[----:B------:R0:W-:Y:S03]  /*279990*/  STS [R19+0x8], R44 ;  /* 0x0000082c13007388 */ /* 0x0001e60000000800 */
[----:B-1----:R-:W-:Y:S01]  /*2799a0*/  IMAD.IADD R10, R17, 0x1, -R18 ;  /* 0x00000001110a7824 */ /* 0x002fe200078e0a12 */
[----:B------:R-:W-:Y:S01]  /*2799b0*/  VIMNMX R9, PT, PT, R9, UR6, PT ;  /* 0x0000000609097c48 */ /* 0x000fe2000bfe0100 */
[----:B------:R0:W-:Y:S03]  /*2799c0*/  STS [R19+0xc], R41 ;  /* 0x00000c2913007388 */ /* 0x0001e60000000800 */
[C---:B------:R-:W-:Y:S01]  /*2799d0*/  ISETP.GE.AND P0, PT, R9.reuse, R10, PT ;  /* 0x0000000a0900720c */ /* 0x040fe20003f06270 */
[----:B------:R-:W-:Y:S01]  /*2799e0*/  IMAD.IADD R10, R9, 0x1, -R10 ;  /* 0x00000001090a7824 */ /* 0x000fe200078e0a0a */
[----:B------:R-:W-:Y:S01]  /*2799f0*/  VIADDMNMX R11, R18, -R25, R9, PT ;  /* 0x80000019120b7246 */ /* 0x000fe20003800109 */
[----:B------:R0:W-:Y:S03]  /*279a00*/  STS [R19+0x10], R47 ;  /* 0x0000102f13007388 */ /* 0x0001e60000000800 */
        /* <DEDUP_REMOVED lines=16> */
[----:B------:R-:W1:Y:S01]  /*279b10*/  LDCU.64 UR4, c[0x0][0x3c8] ;  /* 0x00007900ff0477ac */ /* 0x000e620008000a00 */
[----:B0-----:R-:W-:Y:S01]  /*279b20*/  IMAD.MOV.U32 R16, RZ, RZ, R11 ;  /* 0x000000ffff107224 */ /* 0x001fe200078e000b */
[----:B-1----:R-:W-:-:S04]  /*279b30*/  UISETP.NE.U32.AND UP0, UPT, UR4, URZ, UPT ;  /* 0x000000ff0400728c */ /* 0x002fc8000bf05070 */
[----:B------:R-:W-:-:S09]  /*279b40*/  UISETP.NE.AND.EX UP0, UPT, UR5, URZ, UPT, UP0 ;  /* 0x000000ff0500728c */ /* 0x000fd2000bf05300 */
[----:B------:R-:W-:Y:S05]  /*279b50*/  BRA.U UP0, `(.L_x_14417) ;  /* 0x00000001001c7547 */ /* 0x000fea000b800000 */
.L_x_14418:
[----:B------:R-:W-:-:S05]  /*279b60*/  IMAD.IADD R10, R16, 0x1, -R37 ;  /* 0x00000001100a7824 */ /* 0x000fca00078e0a25 */
[----:B------:R-:W-:-:S04]  /*279b70*/  LEA.HI R10, R10, R10, RZ, 0x1 ;  /* 0x0000000a0a0a7211 */ /* 0x000fc800078f08ff */
[----:B------:R-:W-:-:S05]  /*279b80*/  LEA.HI.SX32 R10, R10, R37, 0x1f ;  /* 0x000000250a0a7211 */ /* 0x000fca00078ffaff */
[----:B------:R-:W-:-:S05]  /*279b90*/  VIADD R37, R10, 0x1 ;  /* 0x000000010a257836 */ /* 0x000fca0000000000 */
[----:B------:R-:W-:-:S13]  /*279ba0*/  ISETP.GE.AND P0, PT, R37, R16, PT ;  /* 0x000000102500720c */ /* 0x000fda0003f06270 */
[----:B------:R-:W-:Y:S05]  /*279bb0*/  @!P0 BRA `(.L_x_14418) ;  /* 0xfffffffc00e88947 */ /* 0x000fea000383ffff */
[----:B------:R-:W-:Y:S05]  /*279bc0*/  BRA `(.L_x_14416) ;  /* 0x0000002000987947 */ /* 0x000fea0003800000 */
.L_x_14417:
        /* <DEDUP_REMOVED lines=12> */
.L_x_14459:
[----:B------:R-:W1:Y:S01]  /*279c90*/  S2UR UR5, SR_CgaCtaId ;  /* 0x00000000000579c3 */ /* 0x000e620000008800 */
[----:B0-----:R-:W-:Y:S01]  /*279ca0*/  IMAD.IADD R38, R16, 0x1, -R37 ;  /* 0x0000000110267824 */ /* 0x001fe200078e0a25 */
[----:B------:R-:W-:Y:S01]  /*279cb0*/  UMOV UR4, 0x400 ;  /* 0x0000040000047882 */ /* 0x000fe20000000000 */
[----:B------:R-:W-:Y:S01]  /*279cc0*/  BSSY.RECONVERGENT B1, `(.L_x_14419) ;  /* 0x0000023000017945 */ /* 0x000fe20003800200 */
[----:B------:R-:W-:Y:S02]  /*279cd0*/  IMAD.MOV.U32 R42, RZ, RZ, RZ ;  /* 0x000000ffff2a7224 */ /* 0x000fe400078e00ff */
[----:B------:R-:W-:Y:S01]  /*279ce0*/  LEA.HI R38, R38, R38, RZ, 0x1 ;  /* 0x0000002626267211 */ /* 0x000fe200078f08ff */
[----:B------:R-:W-:-:S03]  /*279cf0*/  IMAD.MOV.U32 R49, RZ, RZ, RZ ;  /* 0x000000ffff317224 */ /* 0x000fc600078e00ff */
[----:B------:R-:W-:-:S04]  /*279d00*/  LEA.HI.SX32 R38, R38, R37, 0x1f ;  /* 0x0000002526267211 */ /* 0x000fc800078ffaff */
[----:B------:R-:W-:Y:S01]  /*279d10*/  LOP3.LUT R41, RZ, R38, RZ, 0x33, !PT ;  /* 0x00000026ff297212 */ /* 0x000fe200078e33ff */
[----:B------:R-:W-:-:S04]  /*279d20*/  IMAD.IADD R39, R25, 0x1, R38 ;  /* 0x0000000119277824 */ /* 0x000fc800078e0226 */
[----:B------:R-:W-:Y:S01]  /*279d30*/  IMAD.IADD R41, R36, 0x1, R41 ;  /* 0x0000000124297824 */ /* 0x000fe200078e0229 */
[----:B-1----:R-:W-:-:S06]  /*279d40*/  ULEA UR4, UR5, UR4, 0x18 ;  /* 0x0000000405047291 */ /* 0x002fcc000f8ec0ff */
[----:B------:R-:W-:Y:S02]  /*279d50*/  LEA R39, R39, UR4, 0x2 ;  /* 0x0000000427277c11 */ /* 0x000fe4000f8e10ff */
[----:B------:R-:W-:-:S03]  /*279d60*/  LEA R41, R41, UR4, 0x2 ;  /* 0x0000000429297c11 */ /* 0x000fc6000f8e10ff */
[----:B------:R-:W0:Y:S01]  /*279d70*/  LDCU.64 UR4, c[0x0][0x3c8] ;  /* 0x00007900ff0477ac */ /* 0x000e220008000a00 */
[----:B------:R-:W1:Y:S04]  /*279d80*/  LDS R39, [R39] ;  /* 0x0000000027277984 */ /* 0x000e680000000800 */
[----:B------:R2:W3:Y:S01]  /*279d90*/  LDS R51, [R41] ;  /* 0x0000000029337984 */ /* 0x0004e20000000800 */
[----:B0-----:R-:W-:Y:S02]  /*279da0*/  IMAD.U32 R48, RZ, RZ, UR4 ;  /* 0x00000004ff307e24 */ /* 0x001fe4000f8e00ff */
[----:B--2---:R-:W-:-:S07]  /*279db0*/  IMAD.U32 R47, RZ, RZ, UR5 ;  /* 0x00000005ff2f7e24 */ /* 0x004fce000f8e00ff */
.L_x_14420:
[--C-:B------:R-:W-:Y:S02]  /*279dc0*/  SHF.R.U64 R45, R48, 0x1, R47.reuse ;  /* 0x00000001302d7819 */ /* 0x100fe4000000122f */
[----:B------:R-:W-:Y:S02]  /*279dd0*/  SHF.R.U32.HI R46, RZ, 0x1, R47 ;  /* 0x00000001ff2e7819 */ /* 0x000fe4000001162f */
[----:B------:R-:W-:-:S05]  /*279de0*/  IADD3 R53, P0, PT, R45, R42, RZ ;  /* 0x0000002a2d357210 */ /* 0x000fca0007f1e0ff */
[----:B------:R-:W-:Y:S01]  /*279df0*/  IMAD.X R50, R46, 0x1, R49, P0 ;  /* 0x000000012e327824 */ /* 0x000fe200000e0631 */
[----:B-----5:R-:W-:-:S04]  /*279e00*/  LEA R40, P0, R53, R10, 0x2 ;  /* 0x0000000a35287211 */ /* 0x020fc800078010ff */
[----:B------:R-:W-:-:S05]  /*279e10*/  LEA.HI.X R41, R53, R11, R50, 0x2, P0 ;  /* 0x0000000b35297211 */ /* 0x000fca00000f1432 */
        /* <DEDUP_REMOVED lines=14> */
.L_x_14419:
[----:B------:R-:W0:Y:S01]  /*279f00*/  LDCU.64 UR4, c[0x0][0x3c8] ;  /* 0x00007900ff0477ac */ /* 0x000e220008000a00 */
[----:B------:R-:W-:Y:S01]  /*279f10*/  BSSY.RECONVERGENT B1, `(.L_x_14421) ;  /* 0x0000018000017945 */ /* 0x000fe20003800200 */
[----:B------:R-:W-:Y:S02]  /*279f20*/  IMAD.MOV.U32 R43, RZ, RZ, RZ ;  /* 0x000000ffff2b7224 */ /* 0x000fe400078e00ff */
[----:B------:R-:W-:Y:S02]  /*279f30*/  IMAD.MOV.U32 R50, RZ, RZ, RZ ;  /* 0x000000ffff327224 */ /* 0x000fe400078e00ff */
[----:B0-----:R-:W-:Y:S02]  /*279f40*/  IMAD.U32 R49, RZ, RZ, UR4 ;  /* 0x00000004ff317e24 */ /* 0x001fe4000f8e00ff */
[----:B------:R-:W-:-:S07]  /*279f50*/  IMAD.U32 R48, RZ, RZ, UR5 ;  /* 0x00000005ff307e24 */ /* 0x000fce000f8e00ff */
.L_x_14422:
        /* <DEDUP_REMOVED lines=20> */
.L_x_14421:
[----:B------:R-:W0:Y:S01]  /*27a0a0*/  LDCU.64 UR4, c[0x0][0x3c8] ;  /* 0x00007900ff0477ac */ /* 0x000e220008000a00 */
[----:B------:R-:W-:Y:S01]  /*27a0b0*/  BSSY.RECONVERGENT B1, `(.L_x_14423) ;  /* 0x0000018000017945 */ /* 0x000fe20003800200 */
[----:B------:R-:W-:Y:S02]  /*27a0c0*/  IMAD.MOV.U32 R39, RZ, RZ, RZ ;  /* 0x000000ffff277224 */ /* 0x000fe400078e00ff */
[----:B------:R-:W-:Y:S02]  /*27a0d0*/  IMAD.MOV.U32 R50, RZ, RZ, RZ ;  /* 0x000000ffff327224 */ /* 0x000fe400078e00ff */
[----:B0-----:R-:W-:Y:S02]  /*27a0e0*/  IMAD.U32 R49, RZ, RZ, UR4 ;  /* 0x00000004ff317e24 */ /* 0x001fe4000f8e00ff */
[----:B------:R-:W-:-:S07]  /*27a0f0*/  IMAD.U32 R48, RZ, RZ, UR5 ;  /* 0x00000005ff307e24 */ /* 0x000fce000f8e00ff */
.L_x_14424:
        /* <DEDUP_REMOVED lines=20> */
.L_x_14423:
[----:B------:R-:W0:Y:S01]  /*27a240*/  LDCU.64 UR4, c[0x0][0x3c8] ;  /* 0x00007900ff0477ac */ /* 0x000e220008000a00 */
[----:B------:R-:W-:Y:S01]  /*27a250*/  BSSY.RECONVERGENT B1, `(.L_x_14425) ;  /* 0x0000018000017945 */ /* 0x000fe20003800200 */
[----:B------:R-:W-:Y:S02]  /*27a260*/  IMAD.MOV.U32 R42, RZ, RZ, RZ ;  /* 0x000000ffff2a7224 */ /* 0x000fe400078e00ff */
[----:B------:R-:W-:Y:S02]  /*27a270*/  IMAD.MOV.U32 R51, RZ, RZ, RZ ;  /* 0x000000ffff337224 */ /* 0x000fe400078e00ff */
[----:B0-----:R-:W-:Y:S02]  /*27a280*/  IMAD.U32 R49, RZ, RZ, UR4 ;  /* 0x00000004ff317e24 */ /* 0x001fe4000f8e00ff */
[----:B------:R-:W-:-:S07]  /*27a290*/  IMAD.U32 R48, RZ, RZ, UR5 ;  /* 0x00000005ff307e24 */ /* 0x000fce000f8e00ff */
.L_x_14426:
        /* <DEDUP_REMOVED lines=20> */
.L_x_14425:
[----:B------:R-:W0:Y:S01]  /*27a3e0*/  LDCU.64 UR4, c[0x0][0x3c8] ;  /* 0x00007900ff0477ac */ /* 0x000e220008000a00 */
[----:B------:R-:W-:Y:S01]  /*27a3f0*/  BSSY.RECONVERGENT B1, `(.L_x_14427) ;  /* 0x0000018000017945 */ /* 0x000fe20003800200 */
[----:B------:R-:W-:Y:S02]  /*27a400*/  IMAD.MOV.U32 R43, RZ, RZ, RZ ;  /* 0x000000ffff2b7224 */ /* 0x000fe400078e00ff */
[----:B------:R-:W-:Y:S02]  /*27a410*/  IMAD.MOV.U32 R50, RZ, RZ, RZ ;  /* 0x000000ffff327224 */ /* 0x000fe400078e00ff */
[----:B0-----:R-:W-:Y:S02]  /*27a420*/  IMAD.U32 R49, RZ, RZ, UR4 ;  /* 0x00000004ff317e24 */ /* 0x001fe4000f8e00ff */
[----:B------:R-:W-:-:S07]  /*27a430*/  IMAD.U32 R48, RZ, RZ, UR5 ;  /* 0x00000005ff307e24 */ /* 0x000fce000f8e00ff */
.L_x_14428:
        /* <DEDUP_REMOVED lines=20> */
.L_x_14427:
[----:B------:R-:W0:Y:S01]  /*27a580*/  LDCU.64 UR4, c[0x0][0x3c8] ;  /* 0x00007900ff0477ac */ /* 0x000e220008000a00 */
[----:B------:R-:W-:Y:S01]  /*27a590*/  BSSY.RECONVERGENT B1, `(.L_x_14429) ;  /* 0x0000018000017945 */ /* 0x000fe20003800200 */
[----:B------:R-:W-:Y:S02]  /*27a5a0*/  IMAD.MOV.U32 R39, RZ, RZ, RZ ;  /* 0x000000ffff277224 */ /* 0x000fe400078e00ff */
[----:B------:R-:W-:Y:S02]  /*27a5b0*/  IMAD.MOV.U32 R50, RZ, RZ, RZ ;  /* 0x000000ffff327224 */ /* 0x000fe400078e00ff */
[----:B0-----:R-:W-:Y:S02]  /*27a5c0*/  IMAD.U32 R49, RZ, RZ, UR4 ;  /* 0x00000004ff317e24 */ /* 0x001fe4000f8e00ff */
[----:B------:R-:W-:-:S07]  /*27a5d0*/  IMAD.U32 R48, RZ, RZ, UR5 ;  /* 0x00000005ff307e24 */ /* 0x000fce000f8e00ff */
.L_x_14430:
        /* <DEDUP_REMOVED lines=20> */
.L_x_14429:
[----:B------:R-:W0:Y:S01]  /*27a720*/  LDCU.64 UR4, c[0x0][0x3c8] ;  /* 0x00007900ff0477ac */ /* 0x000e220008000a00 */
[----:B------:R-:W-:Y:S01]  /*27a730*/  BSSY.RECONVERGENT B1, `(.L_x_14431) ;  /* 0x0000018000017945 */ /* 0x000fe20003800200 */
[----:B------:R-:W-:Y:S02]  /*27a740*/  IMAD.MOV.U32 R42, RZ, RZ, RZ ;  /* 0x000000ffff2a7224 */ /* 0x000fe400078e00ff */
[----:B------:R-:W-:Y:S02]  /*27a750*/  IMAD.MOV.U32 R51, RZ, RZ, RZ ;  /* 0x000000ffff337224 */ /* 0x000fe400078e00ff */
[----:B0-----:R-:W-:Y:S02]  /*27a760*/  IMAD.U32 R49, RZ, RZ, UR4 ;  /* 0x00000004ff317e24 */ /* 0x001fe4000f8e00ff */
[----:B------:R-:W-:-:S07]  /*27a770*/  IMAD.U32 R48, RZ, RZ, UR5 ;  /* 0x00000005ff307e24 */ /* 0x000fce000f8e00ff */
.L_x_14432:
        /* <DEDUP_REMOVED lines=20> */
.L_x_14431:
[----:B------:R-:W0:Y:S01]  /*27a8c0*/  LDCU.64 UR4, c[0x0][0x3c8] ;  /* 0x00007900ff0477ac */ /* 0x000e220008000a00 */
[----:B------:R-:W-:Y:S01]  /*27a8d0*/  BSSY.RECONVERGENT B1, `(.L_x_14433) ;  /* 0x0000018000017945 */ /* 0x000fe20003800200 */
[----:B------:R-:W-:Y:S02]  /*27a8e0*/  IMAD.MOV.U32 R43, RZ, RZ, RZ ;  /* 0x000000ffff2b7224 */ /* 0x000fe400078e00ff */
[----:B------:R-:W-:Y:S02]  /*27a8f0*/  IMAD.MOV.U32 R50, RZ, RZ, RZ ;  /* 0x000000ffff327224 */ /* 0x000fe400078e00ff */
[----:B0-----:R-:W-:Y:S02]  /*27a900*/  IMAD.U32 R49, RZ, RZ, UR4 ;  /* 0x00000004ff317e24 */ /* 0x001fe4000f8e00ff */
[----:B------:R-:W-:-:S07]  /*27a910*/  IMAD.U32 R48, RZ, RZ, UR5 ;  /* 0x00000005ff307e24 */ /* 0x000fce000f8e00ff */
.L_x_14434:
        /* <DEDUP_REMOVED lines=20> */
.L_x_14433:
[----:B------:R-:W0:Y:S01]  /*27aa60*/  LDCU.64 UR4, c[0x0][0x3c8] ;  /* 0x00007900ff0477ac */ /* 0x000e220008000a00 */
[----:B------:R-:W-:Y:S01]  /*27aa70*/  BSSY.RECONVERGENT B1, `(.L_x_14435) ;  /* 0x0000018000017945 */ /* 0x000fe20003800200 */
[----:B------:R-:W-:Y:S02]  /*27aa80*/  IMAD.MOV.U32 R39, RZ, RZ, RZ ;  /* 0x000000ffff277224 */ /* 0x000fe400078e00ff */
[----:B------:R-:W-:Y:S02]  /*27aa90*/  IMAD.MOV.U32 R50, RZ, RZ, RZ ;  /* 0x000000ffff327224 */ /* 0x000fe400078e00ff */
[----:B0-----:R-:W-:Y:S02]  /*27aaa0*/  IMAD.U32 R49, RZ, RZ, UR4 ;  /* 0x00000004ff317e24 */ /* 0x001fe4000f8e00ff */
[----:B------:R-:W-:-:S07]  /*27aab0*/  IMAD.U32 R48, RZ, RZ, UR5 ;  /* 0x00000005ff307e24 */ /* 0x000fce000f8e00ff */
.L_x_14436:
        /* <DEDUP_REMOVED lines=20> */
.L_x_14435:
[----:B------:R-:W0:Y:S01]  /*27ac00*/  LDCU.64 UR4, c[0x0][0x3c8] ;  /* 0x00007900ff0477ac */ /* 0x000e220008000a00 */
[----:B------:R-:W-:Y:S01]  /*27ac10*/  BSSY.RECONVERGENT B1, `(.L_x_14437) ;  /* 0x0000018000017945 */ /* 0x000fe20003800200 */
[----:B------:R-:W-:Y:S02]  /*27ac20*/  IMAD.MOV.U32 R42, RZ, RZ, RZ ;  /* 0x000000ffff2a7224 */ /* 0x000fe400078e00ff */
[----:B------:R-:W-:Y:S02]  /*27ac30*/  IMAD.MOV.U32 R51, RZ, RZ, RZ ;  /* 0x000000ffff337224 */ /* 0x000fe400078e00ff */
[----:B0-----:R-:W-:Y:S02]  /*27ac40*/  IMAD.U32 R49, RZ, RZ, UR4 ;  /* 0x00000004ff317e24 */ /* 0x001fe4000f8e00ff */
[----:B------:R-:W-:-:S07]  /*27ac50*/  IMAD.U32 R48, RZ, RZ, UR5 ;  /* 0x00000005ff307e24 */ /* 0x000fce000f8e00ff */
.L_x_14438:
        /* <DEDUP_REMOVED lines=20> */
.L_x_14437:
[----:B------:R-:W0:Y:S01]  /*27ada0*/  LDCU.64 UR4, c[0x0][0x3c8] ;  /* 0x00007900ff0477ac */ /* 0x000e220008000a00 */
[----:B------:R-:W-:Y:S01]  /*27adb0*/  BSSY.RECONVERGENT B1, `(.L_x_14439) ;  /* 0x0000018000017945 */ /* 0x000fe20003800200 */
[----:B------:R-:W-:Y:S02]  /*27adc0*/  IMAD.MOV.U32 R43, RZ, RZ, RZ ;  /* 0x000000ffff2b7224 */ /* 0x000fe400078e00ff */
[----:B------:R-:W-:Y:S02]  /*27add0*/  IMAD.MOV.U32 R50, RZ, RZ, RZ ;  /* 0x000000ffff327224 */ /* 0x000fe400078e00ff */
[----:B0-----:R-:W-:Y:S02]  /*27ade0*/  IMAD.U32 R49, RZ, RZ, UR4 ;  /* 0x00000004ff317e24 */ /* 0x001fe4000f8e00ff */
[----:B------:R-:W-:-:S07]  /*27adf0*/  IMAD.U32 R48, RZ, RZ, UR5 ;  /* 0x00000005ff307e24 */ /* 0x000fce000f8e00ff */
.L_x_14440:
        /* <DEDUP_REMOVED lines=20> */
.L_x_14439:
[----:B------:R-:W0:Y:S01]  /*27af40*/  LDCU.64 UR4, c[0x0][0x3c8] ;  /* 0x00007900ff0477ac */ /* 0x000e220008000a00 */
[----:B------:R-:W-:Y:S01]  /*27af50*/  BSSY.RECONVERGENT B1, `(.L_x_14441) ;  /* 0x0000018000017945 */ /* 0x000fe20003800200 */
[----:B------:R-:W-:Y:S02]  /*27af60*/  IMAD.MOV.U32 R39, RZ, RZ, RZ ;  /* 0x000000ffff277224 */ /* 0x000fe400078e00ff */
[----:B------:R-:W-:Y:S02]  /*27af70*/  IMAD.MOV.U32 R50, RZ, RZ, RZ ;  /* 0x000000ffff327224 */ /* 0x000fe400078e00ff */
[----:B0-----:R-:W-:Y:S02]  /*27af80*/  IMAD.U32 R49, RZ, RZ, UR4 ;  /* 0x00000004ff317e24 */ /* 0x001fe4000f8e00ff */
[----:B------:R-:W-:-:S07]  /*27af90*/  IMAD.U32 R48, RZ, RZ, UR5 ;  /* 0x00000005ff307e24 */ /* 0x000fce000f8e00ff */
.L_x_14442:
        /* <DEDUP_REMOVED lines=20> */
.L_x_14441:
[----:B------:R-:W0:Y:S01]  /*27b0e0*/  LDCU.64 UR4, c[0x0][0x3c8] ;  /* 0x00007900ff0477ac */ /* 0x000e220008000a00 */
[----:B------:R-:W-:Y:S01]  /*27b0f0*/  BSSY.RECONVERGENT B1, `(.L_x_14443) ;  /* 0x0000018000017945 */ /* 0x000fe20003800200 */
[----:B------:R-:W-:Y:S02]  /*27b100*/  IMAD.MOV.U32 R42, RZ, RZ, RZ ;  /* 0x000000ffff2a7224 */ /* 0x000fe400078e00ff */
[----:B------:R-:W-:Y:S02]  /*27b110*/  IMAD.MOV.U32 R51, RZ, RZ, RZ ;  /* 0x000000ffff337224 */ /* 0x000fe400078e00ff */
[----:B0-----:R-:W-:Y:S02]  /*27b120*/  IMAD.U32 R49, RZ, RZ, UR4 ;  /* 0x00000004ff317e24 */ /* 0x001fe4000f8e00ff */
[----:B------:R-:W-:-:S07]  /*27b130*/  IMAD.U32 R48, RZ, RZ, UR5 ;  /* 0x00000005ff307e24 */ /* 0x000fce000f8e00ff */
.L_x_14444:
        /* <DEDUP_REMOVED lines=20> */
.L_x_14443:
[----:B------:R-:W0:Y:S01]  /*27b280*/  LDCU.64 UR4, c[0x0][0x3c8] ;  /* 0x00007900ff0477ac */ /* 0x000e220008000a00 */
[----:B------:R-:W-:Y:S01]  /*27b290*/  BSSY.RECONVERGENT B1, `(.L_x_14445) ;  /* 0x0000018000017945 */ /* 0x000fe20003800200 */
[----:B------:R-:W-:Y:S02]  /*27b2a0*/  IMAD.MOV.U32 R43, RZ, RZ, RZ ;  /* 0x000000ffff2b7224 */ /* 0x000fe400078e00ff */
[----:B------:R-:W-:Y:S02]  /*27b2b0*/  IMAD.MOV.U32 R50, RZ, RZ, RZ ;  /* 0x000000ffff327224 */ /* 0x000fe400078e00ff */
[----:B0-----:R-:W-:Y:S02]  /*27b2c0*/  IMAD.U32 R49, RZ, RZ, UR4 ;  /* 0x00000004ff317e24 */ /* 0x001fe4000f8e00ff */
[----:B------:R-:W-:-:S07]  /*27b2d0*/  IMAD.U32 R48, RZ, RZ, UR5 ;  /* 0x00000005ff307e24 */ /* 0x000fce000f8e00ff */
.L_x_14446:
        /* <DEDUP_REMOVED lines=20> */
.L_x_14445:
[----:B------:R-:W0:Y:S01]  /*27b420*/  LDCU.64 UR4, c[0x0][0x3c8] ;  /* 0x00007900ff0477ac */ /* 0x000e220008000a00 */
[----:B------:R-:W-:Y:S01]  /*27b430*/  BSSY.RECONVERGENT B1, `(.L_x_14447) ;  /* 0x0000018000017945 */ /* 0x000fe20003800200 */
[----:B------:R-:W-:Y:S02]  /*27b440*/  IMAD.MOV.U32 R39, RZ, RZ, RZ ;  /* 0x000000ffff277224 */ /* 0x000fe400078e00ff */
[----:B------:R-:W-:Y:S02]  /*27b450*/  IMAD.MOV.U32 R50, RZ, RZ, RZ ;  /* 0x000000ffff327224 */ /* 0x000fe400078e00ff */
[----:B0-----:R-:W-:Y:S02]  /*27b460*/  IMAD.U32 R49, RZ, RZ, UR4 ;  /* 0x00000004ff317e24 */ /* 0x001fe4000f8e00ff */
[----:B------:R-:W-:-:S07]  /*27b470*/  IMAD.U32 R48, RZ, RZ, UR5 ;  /* 0x00000005ff307e24 */ /* 0x000fce000f8e00ff */
.L_x_14448:
        /* <DEDUP_REMOVED lines=20> */
.L_x_14447:
[----:B------:R-:W0:Y:S01]  /*27b5c0*/  LDCU.64 UR4, c[0x0][0x3c8] ;  /* 0x00007900ff0477ac */ /* 0x000e220008000a00 */
[----:B------:R-:W-:Y:S01]  /*27b5d0*/  BSSY.RECONVERGENT B1, `(.L_x_14449) ;  /* 0x0000018000017945 */ /* 0x000fe20003800200 */
[----:B------:R-:W-:Y:S02]  /*27b5e0*/  IMAD.MOV.U32 R42, RZ, RZ, RZ ;  /* 0x000000ffff2a7224 */ /* 0x000fe400078e00ff */
[----:B------:R-:W-:Y:S02]  /*27b5f0*/  IMAD.MOV.U32 R51, RZ, RZ, RZ ;  /* 0x000000ffff337224 */ /* 0x000fe400078e00ff */
[----:B0-----:R-:W-:Y:S02]  /*27b600*/  IMAD.U32 R49, RZ, RZ, UR4 ;  /* 0x00000004ff317e24 */ /* 0x001fe4000f8e00ff */
[----:B------:R-:W-:-:S07]  /*27b610*/  IMAD.U32 R48, RZ, RZ, UR5 ;  /* 0x00000005ff307e24 */ /* 0x000fce000f8e00ff */
.L_x_14450:
        /* <DEDUP_REMOVED lines=20> */
.L_x_14449:
[----:B------:R-:W0:Y:S01]  /*27b760*/  LDCU.64 UR4, c[0x0][0x3c8] ;  /* 0x00007900ff0477ac */ /* 0x000e220008000a00 */
[----:B------:R-:W-:Y:S01]  /*27b770*/  BSSY.RECONVERGENT B1, `(.L_x_14451) ;  /* 0x0000018000017945 */ /* 0x000fe20003800200 */
[----:B------:R-:W-:Y:S02]  /*27b780*/  IMAD.MOV.U32 R43, RZ, RZ, RZ ;  /* 0x000000ffff2b7224 */ /* 0x000fe400078e00ff */
[----:B------:R-:W-:Y:S02]  /*27b790*/  IMAD.MOV.U32 R50, RZ, RZ, RZ ;  /* 0x000000ffff327224 */ /* 0x000fe400078e00ff */
[----:B0-----:R-:W-:Y:S02]  /*27b7a0*/  IMAD.U32 R49, RZ, RZ, UR4 ;  /* 0x00000004ff317e24 */ /* 0x001fe4000f8e00ff */
[----:B------:R-:W-:-:S07]  /*27b7b0*/  IMAD.U32 R48, RZ, RZ, UR5 ;  /* 0x00000005ff307e24 */ /* 0x000fce000f8e00ff */
.L_x_14452:
        /* <DEDUP_REMOVED lines=20> */
.L_x_14451:
[----:B------:R-:W0:Y:S01]  /*27b900*/  LDCU.64 UR4, c[0x0][0x3c8] ;  /* 0x00007900ff0477ac */ /* 0x000e220008000a00 */
[----:B------:R-:W-:Y:S01]  /*27b910*/  BSSY.RECONVERGENT B1, `(.L_x_14453) ;  /* 0x0000018000017945 */ /* 0x000fe20003800200 */
[----:B------:R-:W-:Y:S02]  /*27b920*/  IMAD.MOV.U32 R39, RZ, RZ, RZ ;  /* 0x000000ffff277224 */ /* 0x000fe400078e00ff */
[----:B------:R-:W-:Y:S02]  /*27b930*/  IMAD.MOV.U32 R50, RZ, RZ, RZ ;  /* 0x000000ffff327224 */ /* 0x000fe400078e00ff */
[----:B0-----:R-:W-:Y:S02]  /*27b940*/  IMAD.U32 R49, RZ, RZ, UR4 ;  /* 0x00000004ff317e24 */ /* 0x001fe4000f8e00ff */
[----:B------:R-:W-:-:S07]  /*27b950*/  IMAD.U32 R48, RZ, RZ, UR5 ;  /* 0x00000005ff307e24 */ /* 0x000fce000f8e00ff */
.L_x_14454:
        /* <DEDUP_REMOVED lines=20> */
.L_x_14453:
[----:B------:R-:W0:Y:S01]  /*27baa0*/  LDCU.64 UR4, c[0x0][0x3c8] ;  /* 0x00007900ff0477ac */ /* 0x000e220008000a00 */
[----:B------:R-:W-:Y:S01]  /*27bab0*/  BSSY.RECONVERGENT B1, `(.L_x_14455) ;  /* 0x0000018000017945 */ /* 0x000fe20003800200 */
[----:B------:R-:W-:Y:S02]  /*27bac0*/  IMAD.MOV.U32 R42, RZ, RZ, RZ ;  /* 0x000000ffff2a7224 */ /* 0x000fe400078e00ff */
[----:B------:R-:W-:Y:S02]  /*27bad0*/  IMAD.MOV.U32 R51, RZ, RZ, RZ ;  /* 0x000000ffff337224 */ /* 0x000fe400078e00ff */
[----:B0-----:R-:W-:Y:S02]  /*27bae0*/  IMAD.U32 R49, RZ, RZ, UR4 ;  /* 0x00000004ff317e24 */ /* 0x001fe4000f8e00ff */
[----:B------:R-:W-:-:S07]  /*27baf0*/  IMAD.U32 R48, RZ, RZ, UR5 ;  /* 0x00000005ff307e24 */ /* 0x000fce000f8e00ff */
.L_x_14456:
        /* <DEDUP_REMOVED lines=20> */
.L_x_14455:
[----:B------:R-:W0:Y:S01]  /*27bc40*/  LDCU.64 UR4, c[0x0][0x3c8] ;  /* 0x00007900ff0477ac */ /* 0x000e220008000a00 */
[----:B------:R-:W-:Y:S01]  /*27bc50*/  BSSY.RECONVERGENT B1, `(.L_x_14457) ;  /* 0x0000018000017945 */ /* 0x000fe20003800200 */
[----:B------:R-:W-:Y:S02]  /*27bc60*/  IMAD.MOV.U32 R49, RZ, RZ, RZ ;  /* 0x000000ffff317224 */ /* 0x000fe400078e00ff */
[----:B------:R-:W-:Y:S02]  /*27bc70*/  IMAD.MOV.U32 R51, RZ, RZ, RZ ;  /* 0x000000ffff337224 */ /* 0x000fe400078e00ff */
[----:B0-----:R-:W-:Y:S02]  /*27bc80*/  IMAD.U32 R48, RZ, RZ, UR4 ;  /* 0x00000004ff307e24 */ /* 0x001fe4000f8e00ff */
[----:B------:R-:W-:-:S07]  /*27bc90*/  IMAD.U32 R47, RZ, RZ, UR5 ;  /* 0x00000005ff2f7e24 */ /* 0x000fce000f8e00ff */
.L_x_14458:
        /* <DEDUP_REMOVED lines=20> */
.L_x_14457:
[----:B------:R-:W-:-:S04]  /*27bde0*/  ISETP.GE.AND P0, PT, R42, R49, PT ;  /* 0x000000312a00720c */ /* 0x000fc80003f06270 */
[----:B------:R-:W-:-:S09]  /*27bdf0*/  SEL R16, R38, R16, !P0 ;  /* 0x0000001026107207 */ /* 0x000fd20004000000 */
[----:B------:R-:W-:-:S05]  /*27be00*/  @P0 VIADD R37, R38, 0x1 ;  /* 0x0000000126250836 */ /* 0x000fca0000000000 */
[----:B------:R-:W-:-:S13]  /*27be10*/  ISETP.GE.AND P0, PT, R37, R16, PT ;  /* 0x000000102500720c */ /* 0x000fda0003f06270 */
[----:B------:R-:W-:Y:S05]  /*27be20*/  @!P0 BRA `(.L_x_14459) ;  /* 0xffffffdc00988947 */ /* 0x000fea000383ffff */
.L_x_14416:
[----:B------:R-:W-:Y:S05]  /*27be30*/  BSYNC.RECONVERGENT B0 ;  /* 0x0000000000007941 */ /* 0x000fea0003800200 */
.L_x_14415:
[----:B------:R-:W1:Y:S01]  /*27be40*/  S2UR UR5, SR_CgaCtaId ;  /* 0x00000000000579c3 */ /* 0x000e620000008800 */
[----:B------:R-:W-:Y:S01]  /*27be50*/  UMOV UR4, 0x400 ;  /* 0x0000040000047882 */ /* 0x000fe20000000000 */
[----:B------:R-:W-:Y:S01]  /*27be60*/  IMAD.IADD R25, R25, 0x1, R37 ;  /* 0x0000000119197824 */ /* 0x000fe200078e0225 */
[----:B0-----:R-:W-:Y:S01]  /*27be70*/  IADD3 R14, PT, PT, -R37, R18, R9 ;  /* 0x00000012250e7210 */ /* 0x001fe20007ffe109 */
[----:B------:R-:W0:Y:S02]  /*27be80*/  LDCU.64 UR12, c[0x0][0x3c8] ;  /* 0x00007900ff0c77ac */ /* 0x000e240008000a00 */
[----:B0-----:R-:W-:Y:S02]  /*27be90*/  UISETP.NE.U32.AND UP0, UPT, UR12, URZ, UPT ;  /* 0x000000ff0c00728c */ /* 0x001fe4000bf05070 */
[----:B-1----:R-:W-:Y:S02]  /*27bea0*/  ULEA UR4, UR5, UR4, 0x18 ;  /* 0x0000000405047291 */ /* 0x002fe4000f8ec0ff */
[----:B------:R-:W-:-:S04]  /*27beb0*/  UISETP.NE.AND.EX UP0, UPT, UR13, URZ, UPT, UP0 ;  /* 0x000000ff0d00728c */ /* 0x000fc8000bf05300 */
[----:B------:R-:W-:Y:S02]  /*27bec0*/  LEA R9, R25, UR4, 0x2 ;  /* 0x0000000419097c11 */ /* 0x000fe4000f8e10ff */
[----:B------:R-:W-:-:S03]  /*27bed0*/  LEA R13, R14, UR4, 0x2 ;  /* 0x000000040e0d7c11 */ /* 0x000fc6000f8e10ff */
[----:B------:R0:W1:Y:S04]  /*27bee0*/  LDS R12, [R9] ;  /* 0x00000000090c7984 */ /* 0x0000680000000800 */
[----:B------:R0:W2:Y:S01]  /*27bef0*/  LDS R11, [R13] ;  /* 0x000000000d0b7984 */ /* 0x0000a20000000800 */
[----:B------:R-:W-:Y:S05]  /*27bf00*/  BRA.U UP0, `(.L_x_14460) ;  /* 0x0000000900cc7547 */ /* 0x000fea000b800000 */
[C---:B------:R-:W-:Y:S01]  /*27bf10*/  ISETP.GE.AND P0, PT, R25.reuse, R18, PT ;  /* 0x000000121900720c */ /* 0x040fe20003f06270 */
[----:B------:R-:W-:Y:S02]  /*27bf20*/  VIADD R15, R25, 0x1 ;  /* 0x00000001190f7836 */ /* 0x000fe40000000000 */
[C---:B------:R-:W-:Y:S01]  /*27bf30*/  VIADD R16, R14.reuse, 0x1 ;  /* 0x000000010e107836 */ /* 0x040fe20000000000 */
[----:B------:R-:W-:-:S04]  /*27bf40*/  ISETP.LT.AND P0, PT, R14, R17, P0 ;  /* 0x000000110e00720c */ /* 0x000fc80000701270 */
[----:B-12---:R-:W-:-:S09]  /*27bf50*/  SEL R10, R11, R12, P0 ;  /* 0x0000000c0b0a7207 */ /* 0x006fd20000000000 */
        /* <DEDUP_REMOVED lines=11> */
[----:B0-----:R-:W-:Y:S01]  /*27c010*/  @!P0 LEA R13, R21, UR4, 0x2 ;  /* 0x00000004150d8c11 */ /* 0x001fe2000f8e10ff */
        /* <DEDUP_REMOVED lines=10> */
[----:B------:R-:W-:Y:S01]  /*27c0c0*/  @!P0 LEA R14, R23, UR4, 0x2 ;  /* 0x00000004170e8c11 */ /* 0x000fe2000f8e10ff */
        /* <DEDUP_REMOVED lines=9> */
[C---:B------:R-:W-:Y:S01]  /*27c160*/  VIADD R21, R13.reuse, 0x1 ;  /* 0x000000010d157836 */ /* 0x040fe20000000000 */
[----:B------:R-:W-:Y:S01]  /*27c170*/  @!P0 LEA R15, R13, UR4, 0x2 ;  /* 0x000000040d0f8c11 */ /* 0x000fe2000f8e10ff */
[C---:B0-----:R-:W-:Y:S01]  /*27c180*/  VIADD R14, R22.reuse, 0x1 ;  /* 0x00000001160e7836 */ /* 0x041fe20000000000 */
        /* <DEDUP_REMOVED lines=9> */
[----:B------:R-:W-:Y:S01]  /*27c220*/  @!P0 LEA R13, R21, UR4, 0x2 ;  /* 0x00000004150d8c11 */ /* 0x000fe2000f8e10ff */
        /* <DEDUP_REMOVED lines=120> */
[C---:B------:R-:W-:Y:S02]  /*27c9b0*/  @P0 LEA R26, R20.reuse, UR4, 0x2 ;  /* 0x00000004141a0c11 */ /* 0x040fe4000f8e10ff */
        /* <DEDUP_REMOVED lines=8> */
.L_x_14460:
[----:B------:R-:W-:Y:S01]  /*27ca40*/  ISETP.GE.AND P1, PT, R14, R17, PT ;  /* 0x000000110e00720c */ /* 0x000fe20003f26270 */
[----:B------:R-:W-:Y:S01]  /*27ca50*/  BSSY.RECONVERGENT B0, `(.L_x_14462) ;  /* 0x0000222000007945 */ /* 0x000fe20003800200 */
[----:B------:R-:W-:-:S11]  /*27ca60*/  PLOP3.LUT P0, PT, PT, PT, PT, 0x8, 0x80 ;  /* 0x000000000080781c */ /* 0x000fd60003f0e170 */
[----:B------:R-:W-:Y:S05]  /*27ca70*/  @P1 BRA `(.L_x_14463) ;  /* 0x00000020007c1947 */ /* 0x000fea0003800000 */
        /* <DEDUP_REMOVED lines=11> */
.L_x_14465:
        /* <DEDUP_REMOVED lines=20> */
.L_x_14464:
[----:B------:R-:W2:Y:S01]  /*27cc70*/  LDCU.64 UR12, c[0x0][0x3c8] ;  /* 0x00007900ff0c77ac */ /* 0x000ea20008000a00 */
[----:B------:R-:W-:Y:S01]  /*27cc80*/  BSSY.RECONVERGENT B1, `(.L_x_14466) ;  /* 0x0000018000017945 */ /* 0x000fe20003800200 */
[----:B------:R-:W-:Y:S02]  /*27cc90*/  IMAD.MOV.U32 R15, RZ, RZ, RZ ;  /* 0x000000ffff0f7224 */ /* 0x000fe400078e00ff */
[----:B------:R-:W-:Y:S02]  /*27cca0*/  IMAD.MOV.U32 R32, RZ, RZ, RZ ;  /* 0x000000ffff207224 */ /* 0x000fe400078e00ff */
[----:B--2---:R-:W-:Y:S02]  /*27ccb0*/  IMAD.U32 R29, RZ, RZ, UR12 ;  /* 0x0000000cff1d7e24 */ /* 0x004fe4000f8e00ff */
[----:B------:R-:W-:-:S07]  /*27ccc0*/  IMAD.U32 R30, RZ, RZ, UR13 ;  /* 0x0000000dff1e7e24 */ /* 0x000fce000f8e00ff */
.L_x_14467:
        /* <DEDUP_REMOVED lines=20> */
.L_x_14466:
[----:B------:R-:W1:Y:S01]  /*27ce10*/  LDC.64 R20, c[0x0][0x3c0] ;  /* 0x0000f000ff147b82 */ /* 0x000e620000000a00 */
[----:B------:R-:W2:Y:S01]  /*27ce20*/  LDCU.64 UR12, c[0x0][0x3c8] ;  /* 0x00007900ff0c77ac */ /* 0x000ea20008000a00 */
[----:B-1----:R-:W5:Y:S01]  /*27ce30*/  LDG.E.64 R20, desc[UR8][R20.64+0x8] ;  /* 0x0000080814147981 */ /* 0x002f62000c1e1b00 */
[----:B------:R-:W-:Y:S01]  /*27ce40*/  BSSY.RECONVERGENT B1, `(.L_x_14468) ;  /* 0x0000018000017945 */ /* 0x000fe20003800200 */
[----:B--2---:R-:W-:Y:S02]  /*27ce50*/  IMAD.U32 R31, RZ, RZ, UR12 ;  /* 0x0000000cff1f7e24 */ /* 0x004fe4000f8e00ff */
[----:B------:R-:W-:Y:S02]  /*27ce60*/  IMAD.U32 R30, RZ, RZ, UR13 ;  /* 0x0000000dff1e7e24 */ /* 0x000fe4000f8e00ff */
[----:B------:R-:W-:Y:S02]  /*27ce70*/  IMAD.MOV.U32 R16, RZ, RZ, RZ ;  /* 0x000000ffff107224 */ /* 0x000fe400078e00ff */
[----:B------:R-:W-:-:S07]  /*27ce80*/  IMAD.MOV.U32 R33, RZ, RZ, RZ ;  /* 0x000000ffff217224 */ /* 0x000fce00078e00ff */
.L_x_14469:
        /* <DEDUP_REMOVED lines=20> */
.L_x_14468:
[----:B------:R-:W1:Y:S01]  /*27cfd0*/  LDCU.64 UR12, c[0x0][0x3c8] ;  /* 0x00007900ff0c77ac */ /* 0x000e620008000a00 */
[----:B------:R-:W-:Y:S01]  /*27cfe0*/  BSSY.RECONVERGENT B1, `(.L_x_14470) ;  /* 0x0000018000017945 */ /* 0x000fe20003800200 */
[----:B------:R-:W-:Y:S02]  /*27cff0*/  IMAD.MOV.U32 R10, RZ, RZ, RZ ;  /* 0x000000ffff0a7224 */ /* 0x000fe400078e00ff */
[----:B------:R-:W-:Y:S02]  /*27d000*/  IMAD.MOV.U32 R33, RZ, RZ, RZ ;  /* 0x000000ffff217224 */ /* 0x000fe400078e00ff */
[----:B-1----:R-:W-:Y:S02]  /*27d010*/  IMAD.U32 R31, RZ, RZ, UR12 ;  /* 0x0000000cff1f7e24 */ /* 0x002fe4000f8e00ff */
[----:B------:R-:W-:-:S07]  /*27d020*/  IMAD.U32 R30, RZ, RZ, UR13 ;  /* 0x0000000dff1e7e24 */ /* 0x000fce000f8e00ff */
.L_x_14471:
        /* <DEDUP_REMOVED lines=20> */
.L_x_14470:
        /* <DEDUP_REMOVED lines=8> */
.L_x_14473:
        /* <DEDUP_REMOVED lines=20> */
.L_x_14472:
[----:B------:R-:W1:Y:S01]  /*27d330*/  LDCU.64 UR12, c[0x0][0x3c8] ;  /* 0x00007900ff0c77ac */ /* 0x000e620008000a00 */
[----:B------:R-:W-:Y:S01]  /*27d340*/  BSSY.RECONVERGENT B1, `(.L_x_14474) ;  /* 0x0000018000017945 */ /* 0x000fe20003800200 */
[----:B------:R-:W-:Y:S02]  /*27d350*/  IMAD.MOV.U32 R16, RZ, RZ, RZ ;  /* 0x000000ffff107224 */ /* 0x000fe400078e00ff */
[----:B------:R-:W-:Y:S02]  /*27d360*/  IMAD.MOV.U32 R33, RZ, RZ, RZ ;  /* 0x000000ffff217224 */ /* 0x000fe400078e00ff */
[----:B-1----:R-:W-:Y:S02]  /*27d370*/  IMAD.U32 R31, RZ, RZ, UR12 ;  /* 0x0000000cff1f7e24 */ /* 0x002fe4000f8e00ff */
[----:B------:R-:W-:-:S07]  /*27d380*/  IMAD.U32 R30, RZ, RZ, UR13 ;  /* 0x0000000dff1e7e24 */ /* 0x000fce000f8e00ff */
.L_x_14475:
        /* <DEDUP_REMOVED lines=20> */
.L_x_14474:
        /* <DEDUP_REMOVED lines=8> */
.L_x_14477:
        /* <DEDUP_REMOVED lines=20> */
.L_x_14476:
[----:B------:R-:W1:Y:S01]  /*27d690*/  LDCU.64 UR12, c[0x0][0x3c8] ;  /* 0x00007900ff0c77ac */ /* 0x000e620008000a00 */
[----:B------:R-:W-:Y:S01]  /*27d6a0*/  BSSY.RECONVERGENT B1, `(.L_x_14478) ;  /* 0x0000018000017945 */ /* 0x000fe20003800200 */
[----:B------:R-:W-:Y:S02]  /*27d6b0*/  IMAD.MOV.U32 R15, RZ, RZ, RZ ;  /* 0x000000ffff0f7224 */ /* 0x000fe400078e00ff */
[----:B------:R-:W-:Y:S02]  /*27d6c0*/  IMAD.MOV.U32 R32, RZ, RZ, RZ ;  /* 0x000000ffff207224 */ /* 0x000fe400078e00ff */
[----:B-1----:R-:W-:Y:S02]  /*27d6d0*/  IMAD.U32 R31, RZ, RZ, UR12 ;  /* 0x0000000cff1f7e24 */ /* 0x002fe4000f8e00ff */
[----:B------:R-:W-:-:S07]  /*27d6e0*/  IMAD.U32 R30, RZ, RZ, UR13 ;  /* 0x0000000dff1e7e24 */ /* 0x000fce000f8e00ff */
.L_x_14479:
        /* <DEDUP_REMOVED lines=20> */
.L_x_14478:
        /* <DEDUP_REMOVED lines=8> */
.L_x_14481:
        /* <DEDUP_REMOVED lines=20> */
.L_x_14480:
[----:B------:R-:W1:Y:S01]  /*27d9f0*/  LDCU.64 UR12, c[0x0][0x3c8] ;  /* 0x00007900ff0c77ac */ /* 0x000e620008000a00 */
[----:B------:R-:W-:Y:S01]  /*27da00*/  BSSY.RECONVERGENT B1, `(.L_x_14482) ;  /* 0x0000018000017945 */ /* 0x000fe20003800200 */
[----:B------:R-:W-:Y:S02]  /*27da10*/  IMAD.MOV.U32 R10, RZ, RZ, RZ ;  /* 0x000000ffff0a7224 */ /* 0x000fe400078e00ff */
[----:B------:R-:W-:Y:S02]  /*27da20*/  IMAD.MOV.U32 R33, RZ, RZ, RZ ;  /* 0x000000ffff217224 */ /* 0x000fe400078e00ff */
[----:B-1----:R-:W-:Y:S02]  /*27da30*/  IMAD.U32 R31, RZ, RZ, UR12 ;  /* 0x0000000cff1f7e24 */ /* 0x002fe4000f8e00ff */
[----:B------:R-:W-:-:S07]  /*27da40*/  IMAD.U32 R30, RZ, RZ, UR13 ;  /* 0x0000000dff1e7e24 */ /* 0x000fce000f8e00ff */
.L_x_14483:
        /* <DEDUP_REMOVED lines=20> */
.L_x_14482:
        /* <DEDUP_REMOVED lines=8> */
.L_x_14485:
        /* <DEDUP_REMOVED lines=20> */
.L_x_14484:
[----:B------:R-:W1:Y:S01]  /*27dd50*/  LDCU.64 UR12, c[0x0][0x3c8] ;  /* 0x00007900ff0c77ac */ /* 0x000e620008000a00 */
[----:B------:R-:W-:Y:S01]  /*27dd60*/  BSSY.RECONVERGENT B1, `(.L_x_14486) ;  /* 0x0000018000017945 */ /* 0x000fe20003800200 */
[----:B------:R-:W-:Y:S02]  /*27dd70*/  IMAD.MOV.U32 R16, RZ, RZ, RZ ;  /* 0x000000ffff107224 */ /* 0x000fe400078e00ff */
[----:B------:R-:W-:Y:S02]  /*27dd80*/  IMAD.MOV.U32 R33, RZ, RZ, RZ ;  /* 0x000000ffff217224 */ /* 0x000fe400078e00ff */
[----:B-1----:R-:W-:Y:S02]  /*27dd90*/  IMAD.U32 R31, RZ, RZ, UR12 ;  /* 0x0000000cff1f7e24 */ /* 0x002fe4000f8e00ff */
[----:B------:R-:W-:-:S07]  /*27dda0*/  IMAD.U32 R30, RZ, RZ, UR13 ;  /* 0x0000000dff1e7e24 */ /* 0x000fce000f8e00ff */
.L_x_14487:
        /* <DEDUP_REMOVED lines=20> */
.L_x_14486:
        /* <DEDUP_REMOVED lines=8> */
.L_x_14489:
        /* <DEDUP_REMOVED lines=20> */
.L_x_14488:
[----:B------:R-:W1:Y:S01]  /*27e0b0*/  LDCU.64 UR12, c[0x0][0x3c8] ;  /* 0x00007900ff0c77ac */ /* 0x000e620008000a00 */
[----:B------:R-:W-:Y:S01]  /*27e0c0*/  BSSY.RECONVERGENT B1, `(.L_x_14490) ;  /* 0x0000018000017945 */ /* 0x000fe20003800200 */
[----:B------:R-:W-:Y:S02]  /*27e0d0*/  IMAD.MOV.U32 R15, RZ, RZ, RZ ;  /* 0x000000ffff0f7224 */ /* 0x000fe400078e00ff */
[----:B------:R-:W-:Y:S02]  /*27e0e0*/  IMAD.MOV.U32 R32, RZ, RZ, RZ ;  /* 0x000000ffff207224 */ /* 0x000fe400078e00ff */
[----:B-1----:R-:W-:Y:S02]  /*27e0f0*/  IMAD.U32 R31, RZ, RZ, UR12 ;  /* 0x0000000cff1f7e24 */ /* 0x002fe4000f8e00ff */
[----:B------:R-:W-:-:S07]  /*27e100*/  IMAD.U32 R30, RZ, RZ, UR13 ;  /* 0x0000000dff1e7e24 */ /* 0x000fce000f8e00ff */
.L_x_14491:
        /* <DEDUP_REMOVED lines=20> */
.L_x_14490:
        /* <DEDUP_REMOVED lines=8> */
.L_x_14493:
        /* <DEDUP_REMOVED lines=20> */
.L_x_14492:
[----:B------:R-:W1:Y:S01]  /*27e410*/  LDCU.64 UR12, c[0x0][0x3c8] ;  /* 0x00007900ff0c77ac */ /* 0x000e620008000a00 */
[----:B------:R-:W-:Y:S01]  /*27e420*/  BSSY.RECONVERGENT B1, `(.L_x_14494) ;  /* 0x0000018000017945 */ /* 0x000fe20003800200 */
[----:B------:R-:W-:Y:S02]  /*27e430*/  IMAD.MOV.U32 R10, RZ, RZ, RZ ;  /* 0x000000ffff0a7224 */ /* 0x000fe400078e00ff */
[----:B------:R-:W-:Y:S02]  /*27e440*/  IMAD.MOV.U32 R33, RZ, RZ, RZ ;  /* 0x000000ffff217224 */ /* 0x000fe400078e00ff */
[----:B-1----:R-:W-:Y:S02]  /*27e450*/  IMAD.U32 R31, RZ, RZ, UR12 ;  /* 0x0000000cff1f7e24 */ /* 0x002fe4000f8e00ff */
[----:B------:R-:W-:-:S07]  /*27e460*/  IMAD.U32 R30, RZ, RZ, UR13 ;  /* 0x0000000dff1e7e24 */ /* 0x000fce000f8e00ff */
.L_x_14495:
        /* <DEDUP_REMOVED lines=20> */
.L_x_14494:
        /* <DEDUP_REMOVED lines=8> */
.L_x_14497:
        /* <DEDUP_REMOVED lines=20> */
.L_x_14496:
[----:B------:R-:W1:Y:S01]  /*27e770*/  LDCU.64 UR12, c[0x0][0x3c8] ;  /* 0x00007900ff0c77ac */ /* 0x000e620008000a00 */
[----:B------:R-:W-:Y:S01]  /*27e780*/  BSSY.RECONVERGENT B1, `(.L_x_14498) ;  /* 0x0000018000017945 */ /* 0x000fe20003800200 */
[----:B------:R-:W-:Y:S02]  /*27e790*/  IMAD.MOV.U32 R16, RZ, RZ, RZ ;  /* 0x000000ffff107224 */ /* 0x000fe400078e00ff */
[----:B------:R-:W-:Y:S02]  /*27e7a0*/  IMAD.MOV.U32 R33, RZ, RZ, RZ ;  /* 0x000000ffff217224 */ /* 0x000fe400078e00ff */
[----:B-1----:R-:W-:Y:S02]  /*27e7b0*/  IMAD.U32 R31, RZ, RZ, UR12 ;  /* 0x0000000cff1f7e24 */ /* 0x002fe4000f8e00ff */
[----:B------:R-:W-:-:S07]  /*27e7c0*/  IMAD.U32 R30, RZ, RZ, UR13 ;  /* 0x0000000dff1e7e24 */ /* 0x000fce000f8e00ff */
.L_x_14499:
        /* <DEDUP_REMOVED lines=20> */
.L_x_14498:
        /* <DEDUP_REMOVED lines=8> */
.L_x_14501:
        /* <DEDUP_REMOVED lines=20> */
.L_x_14500:
[----:B------:R-:W1:Y:S01]  /*27ead0*/  LDCU.64 UR12, c[0x0][0x3c8] ;  /* 0x00007900ff0c77ac */ /* 0x000e620008000a00 */
[----:B------:R-:W-:Y:S01]  /*27eae0*/  BSSY.RECONVERGENT B1, `(.L_x_14502) ;  /* 0x0000017000017945 */ /* 0x000fe20003800200 */
[----:B------:R-:W-:Y:S01]  /*27eaf0*/  CS2R R30, SRZ ;  /* 0x00000000001e7805 */ /* 0x000fe2000001ff00 */
[----:B-1----:R-:W-:Y:S02]  /*27eb00*/  IMAD.U32 R29, RZ, RZ, UR12 ;  /* 0x0000000cff1d7e24 */ /* 0x002fe4000f8e00ff */
[----:B------:R-:W-:-:S07]  /*27eb10*/  IMAD.U32 R28, RZ, RZ, UR13 ;  /* 0x0000000dff1c7e24 */ /* 0x000fce000f8e00ff */
.L_x_14503:
        /* <DEDUP_REMOVED lines=20> */
.L_x_14502:
[----:B------:R-:W-:-:S13]  /*27ec60*/  ISETP.LT.AND P0, PT, R32, R31, PT ;  /* 0x0000001f2000720c */ /* 0x000fda0003f01270 */
.L_x_14463:
[----:B------:R-:W-:Y:S05]  /*27ec70*/  BSYNC.RECONVERGENT B0 ;  /* 0x0000000000007941 */ /* 0x000fea0003800200 */
.L_x_14462:
[----:B-12---:R-:W-:Y:S01]  /*27ec80*/  SEL R10, R11, R12, P0 ;  /* 0x0000000c0b0a7207 */ /* 0x006fe20000000000 */
[----:B------:R-:W-:Y:S01]  /*27ec90*/  VIADD R16, R14, 0x1 ;  /* 0x000000010e107836 */ /* 0x000fe20000000000 */
[----:B------:R1:W2:Y:S01]  /*27eca0*/  @P0 LDS R11, [R13+0x4] ;  /* 0x000004000d0b0984 */ /* 0x0002a20000000800 */
[----:B------:R-:W-:Y:S01]  /*27ecb0*/  @!P0 IMAD.MOV R16, RZ, RZ, R14 ;  /* 0x000000ffff108224 */ /* 0x000fe200078e020e */
[----:B------:R-:W-:Y:S01]  /*27ecc0*/  BSSY.RECONVERGENT B0, `(.L_x_14504) ;  /* 0x0000226000007945 */ /* 0x000fe20003800200 */
[----:B------:R-:W-:Y:S01]  /*27ecd0*/  VIADD R15, R25, 0x1 ;  /* 0x00000001190f7836 */ /* 0x000fe20000000000 */
[----:B------:R1:W3:Y:S01]  /*27ece0*/  @!P0 LDS R12, [R9+0x4] ;  /* 0x00000400090c8984 */ /* 0x0002e20000000800 */
[----:B------:R-:W-:Y:S01]  /*27ecf0*/  PLOP3.LUT P1, PT, PT, PT, PT, 0x8, 0x80 ;  /* 0x000000000080781c */ /* 0x000fe20003f2e170 */
[----:B------:R-:W-:Y:S01]  /*27ed00*/  @P0 IMAD.MOV R15, RZ, RZ, R25 ;  /* 0x000000ffff0f0224 */ /* 0x000fe200078e0219 */
[----:B------:R-:W-:-:S13]  /*27ed10*/  ISETP.GE.AND P2, PT, R16, R17, PT ;  /* 0x000000111000720c */ /* 0x000fda0003f46270 */
[----:B-1----:R-:W-:Y:S05]  /*27ed20*/  @P2 BRA `(.L_x_14505) ;  /* 0x00000020007c2947 */ /* 0x002fea0003800000 */
[----:B------:R-:W-:Y:S02]  /*27ed30*/  ISETP.GE.AND P0, PT, R15, R18, PT ;  /* 0x000000120f00720c */ /* 0x000fe40003f06270 */
[----:B------:R-:W-:-:S11]  /*27ed40*/  PLOP3.LUT P1, PT, PT, PT, PT, 0x80, 0x8 ;  /* 0x000000000008781c */ /* 0x000fd60003f2f070 */
[----:B------:R-:W-:Y:S05]  /*27ed50*/  @P0 BRA `(.L_x_14505) ;  /* 0x0000002000700947 */ /* 0x000fea0003800000 */
[----:B------:R-:W1:Y:S01]  /*27ed60*/  LDC.64 R20, c[0x0][0x3c0] ;  /* 0x0000f000ff147b82 */ /* 0x000e620000000a00 */
[----:B------:R-:W4:Y:S01]  /*27ed70*/  LDCU.64 UR12, c[0x0][0x3c8] ;  /* 0x00007900ff0c77ac */ /* 0x000f220008000a00 */
[----:B-1----:R-:W5:Y:S01]  /*27ed80*/  LDG.E.64 R20, desc[UR8][R20.64] ;  /* 0x0000000814147981 */ /* 0x002f62000c1e1b00 */
[----:B------:R-:W-:Y:S01]  /*27ed90*/  BSSY.RECONVERGENT B1, `(.L_x_14506) ;  /* 0x0000018000017945 */ /* 0x000fe20003800200 */
[----:B----4-:R-:W-:Y:S02]  /*27eda0*/  IMAD.U32 R28, RZ, RZ, UR12 ;  /* 0x0000000cff1c7e24 */ /* 0x010fe4000f8e00ff */
[----:B------:R-:W-:Y:S02]  /*27edb0*/  IMAD.U32 R27, RZ, RZ, UR13 ;  /* 0x0000000dff1b7e24 */ /* 0x000fe4000f8e00ff */
[----:B0-----:R-:W-:Y:S02]  /*27edc0*/  IMAD.MOV.U32 R9, RZ, RZ, RZ ;  /* 0x000000ffff097224 */ /* 0x001fe400078e00ff */
[----:B------:R-:W-:-:S07]  /*27edd0*/  IMAD.MOV.U32 R30, RZ, RZ, RZ ;  /* 0x000000ffff1e7224 */ /* 0x000fce00078e00ff */
.L_x_14507:
        /* <DEDUP_REMOVED lines=20> */
.L_x_14506:
[----:B------:R-:W0:Y:S01]  /*27ef20*/  LDCU.64 UR12, c[0x0][0x3c8] ;  /* 0x00007900ff0c77ac */ /* 0x000e220008000a00 */
[----:B------:R-:W-:Y:S01]  /*27ef30*/  BSSY.RECONVERGENT B1, `(.L_x_14508) ;  /* 0x0000018000017945 */ /* 0x000fe20003800200 */
[----:B------:R-:W-:Y:S02]  /*27ef40*/  IMAD.MOV.U32 R13, RZ, RZ, RZ ;  /* 0x000000ffff0d7224 */ /* 0x000fe400078e00ff */
[----:B------:R-:W-:Y:S02]  /*27ef50*/  IMAD.MOV.U32 R30, RZ, RZ, RZ ;  /* 0x000000ffff1e7224 */ /* 0x000fe400078e00ff */
[----:B0-----:R-:W-:Y:S02]  /*27ef60*/  IMAD.U32 R29, RZ, RZ, UR12 ;  /* 0x0000000cff1d7e24 */ /* 0x001fe4000f8e00ff */
[----:B------:R-:W-:-:S07]  /*27ef70*/  IMAD.U32 R28, RZ, RZ, UR13 ;  /* 0x0000000dff1c7e24 */ /* 0x000fce000f8e00ff */
.L_x_14509:
[--C-:B------:R-:W-:Y:S02]  /*27ef80*/  SHF.R.U64 R26, R29, 0x1, R28.reuse ;  /* 0x000000011d1a7819 */ /* 0x100fe4000000121c */
[----:B------:R-:W-:Y:S02]  /*27ef90*/  SHF.R.U32.HI R27, RZ, 0x1, R28 ;  /* 0x00000001ff1b7819 */ /* 0x000fe4000001161c */
[----:B------:R-:W-:-:S05]  /*27efa0*/  IADD3 R31, P0, PT, R26, R13, RZ ;  /* 0x0000000d1a1f7210 */ /* 0x000fca0007f1e0ff */
[----:B------:R-:W-:Y:S01]  /*27efb0*/  IMAD.X R32, R27, 0x1, R30, P0 ;  /* 0x000000011b207824 */ /* 0x000fe200000e061e */
[----:B------:R-:W-:-:S04]  /*27efc0*/  LEA R22, P0, R31, R20, 0x2 ;  /* 0x000000141f167211 */ /* 0x000fc800078010ff */
        /* <DEDUP_REMOVED lines=15> */
.L_x_14508:
        /* <DEDUP_REMOVED lines=8> */
.L_x_14511:
        /* <DEDUP_REMOVED lines=20> */
.L_x_14510:
[----:B------:R-:W0:Y:S01]  /*27f280*/  LDCU.64 UR12, c[0x0][0x3c8] ;  /* 0x00007900ff0c77ac */ /* 0x000e220008000a00 */
[----:B------:R-:W-:Y:S01]  /*27f290*/  BSSY.RECONVERGENT B1, `(.L_x_14512) ;  /* 0x0000018000017945 */ /* 0x000fe20003800200 */
[----:B------:R-:W-:Y:S02]  /*27f2a0*/  IMAD.MOV.U32 R9, RZ, RZ, RZ ;  /* 0x000000ffff097224 */ /* 0x000fe400078e00ff */
[----:B------:R-:W-:Y:S02]  /*27f2b0*/  IMAD.MOV.U32 R32, RZ, RZ, RZ ;  /* 0x000000ffff207224 */ /* 0x000fe400078e00ff */
[----:B0-----:R-:W-:Y:S02]  /*27f2c0*/  IMAD.U32 R30, RZ, RZ, UR12 ;  /* 0x0000000cff1e7e24 */ /* 0x001fe4000f8e00ff */
[----:B------:R-:W-:-:S07]  /*27f2d0*/  IMAD.U32 R29, RZ, RZ, UR13 ;  /* 0x0000000dff1d7e24 */ /* 0x000fce000f8e00ff */
.L_x_14513:
        /* <DEDUP_REMOVED lines=20> */
.L_x_14512:
        /* <DEDUP_REMOVED lines=8> */
.L_x_14515:
        /* <DEDUP_REMOVED lines=20> */
.L_x_14514:
[----:B------:R-:W0:Y:S01]  /*27f5e0*/  LDCU.64 UR12, c[0x0][0x3c8] ;  /* 0x00007900ff0c77ac */ /* 0x000e220008000a00 */
[----:B------:R-:W-:Y:S01]  /*27f5f0*/  BSSY.RECONVERGENT B1, `(.L_x_14516) ;  /* 0x0000018000017945 */ /* 0x000fe20003800200 */
[----:B------:R-:W-:Y:S02]  /*27f600*/  IMAD.MOV.U32 R14, RZ, RZ, RZ ;  /* 0x000000ffff0e7224 */ /* 0x000fe400078e00ff */
[----:B------:R-:W-:Y:S02]  /*27f610*/  IMAD.MOV.U32 R31, RZ, RZ, RZ ;  /* 0x000000ffff1f7224 */ /* 0x000fe400078e00ff */
[----:B0-----:R-:W-:Y:S02]  /*27f620*/  IMAD.U32 R30, RZ, RZ, UR12 ;  /* 0x0000000cff1e7e24 */ /* 0x001fe4000f8e00ff */
[----:B------:R-:W-:-:S07]  /*27f630*/  IMAD.U32 R29, RZ, RZ, UR13 ;  /* 0x0000000dff1d7e24 */ /* 0x000fce000f8e00ff */
.L_x_14517:
        /* <DEDUP_REMOVED lines=20> */
.L_x_14516:
        /* <DEDUP_REMOVED lines=8> */
.L_x_14519:
        /* <DEDUP_REMOVED lines=20> */
.L_x_14518:
[----:B------:R-:W0:Y:S01]  /*27f940*/  LDCU.64 UR12, c[0x0][0x3c8] ;  /* 0x00007900ff0c77ac */ /* 0x000e220008000a00 */
[----:B------:R-:W-:Y:S01]  /*27f950*/  BSSY.RECONVERGENT B1, `(.L_x_14520) ;  /* 0x0000018000017945 */ /* 0x000fe20003800200 */
[----:B------:R-:W-:Y:S02]  /*27f960*/  IMAD.MOV.U32 R13, RZ, RZ, RZ ;  /* 0x000000ffff0d7224 */ /* 0x000fe400078e00ff */
[----:B------:R-:W-:Y:S02]  /*27f970*/  IMAD.MOV.U32 R32, RZ, RZ, RZ ;  /* 0x000000ffff207224 */ /* 0x000fe400078e00ff */
[----:B0-----:R-:W-:Y:S02]  /*27f980*/  IMAD.U32 R30, RZ, RZ, UR12 ;  /* 0x0000000cff1e7e24 */ /* 0x001fe4000f8e00ff */
[----:B------:R-:W-:-:S07]  /*27f990*/  IMAD.U32 R29, RZ, RZ, UR13 ;  /* 0x0000000dff1d7e24 */ /* 0x000fce000f8e00ff */
.L_x_14521:
        /* <DEDUP_REMOVED lines=20> */
.L_x_14520:
        /* <DEDUP_REMOVED lines=8> */
.L_x_14523:
        /* <DEDUP_REMOVED lines=20> */
.L_x_14522:
[----:B------:R-:W0:Y:S01]  /*27fca0*/  LDCU.64 UR12, c[0x0][0x3c8] ;  /* 0x00007900ff0c77ac */ /* 0x000e220008000a00 */
[----:B------:R-:W-:Y:S01]  /*27fcb0*/  BSSY.RECONVERGENT B1, `(.L_x_14524) ;  /* 0x0000018000017945 */ /* 0x000fe20003800200 */
[----:B------:R-:W-:Y:S02]  /*27fcc0*/  IMAD.MOV.U32 R9, RZ, RZ, RZ ;  /* 0x000000ffff097224 */ /* 0x000fe400078e00ff */
[----:B------:R-:W-:Y:S02]  /*27fcd0*/  IMAD.MOV.U32 R32, RZ, RZ, RZ ;  /* 0x000000ffff207224 */ /* 0x000fe400078e00ff */
[----:B0-----:R-:W-:Y:S02]  /*27fce0*/  IMAD.U32 R30, RZ, RZ, UR12 ;  /* 0x0000000cff1e7e24 */ /* 0x001fe4000f8e00ff */
[----:B------:R-:W-:-:S07]  /*27fcf0*/  IMAD.U32 R29, RZ, RZ, UR13 ;  /* 0x0000000dff1d7e24 */ /* 0x000fce000f8e00ff */
.L_x_14525:
        /* <DEDUP_REMOVED lines=20> */
.L_x_14524:
        /* <DEDUP_REMOVED lines=8> */
.L_x_14527:
        /* <DEDUP_REMOVED lines=20> */
.L_x_14526:
[----:B------:R-:W0:Y:S01]  /*280000*/  LDCU.64 UR12, c[0x0][0x3c8] ;  /* 0x00007900ff0c77ac */ /* 0x000e220008000a00 */
[----:B------:R-:W-:Y:S01]  /*280010*/  BSSY.RECONVERGENT B1, `(.L_x_14528) ;  /* 0x0000018000017945 */ /* 0x000fe20003800200 */
[----:B------:R-:W-:Y:S02]  /*280020*/  IMAD.MOV.U32 R14, RZ, RZ, RZ ;  /* 0x000000ffff0e7224 */ /* 0x000fe400078e00ff */
[----:B------:R-:W-:Y:S02]  /*280030*/  IMAD.MOV.U32 R31, RZ, RZ, RZ ;  /* 0x000000ffff1f7224 */ /* 0x000fe400078e00ff */
[----:B0-----:R-:W-:Y:S02]  /*280040*/  IMAD.U32 R30, RZ, RZ, UR12 ;  /* 0x0000000cff1e7e24 */ /* 0x001fe4000f8e00ff */
[----:B------:R-:W-:-:S07]  /*280050*/  IMAD.U32 R29, RZ, RZ, UR13 ;  /* 0x0000000dff1d7e24 */ /* 0x000fce000f8e00ff */
.L_x_14529:
        /* <DEDUP_REMOVED lines=20> */
.L_x_14528:
        /* <DEDUP_REMOVED lines=8> */
.L_x_14531:
        /* <DEDUP_REMOVED lines=20> */
.L_x_14530:
[----:B------:R-:W0:Y:S01]  /*280360*/  LDCU.64 UR12, c[0x0][0x3c8] ;  /* 0x00007900ff0c77ac */ /* 0x000e220008000a00 */
[----:B------:R-:W-:Y:S01]  /*280370*/  BSSY.RECONVERGENT B1, `(.L_x_14532) ;  /* 0x0000018000017945 */ /* 0x000fe20003800200 */
[----:B------:R-:W-:Y:S02]  /*280380*/  IMAD.MOV.U32 R13, RZ, RZ, RZ ;  /* 0x000000ffff0d7224 */ /* 0x000fe400078e00ff */
[----:B------:R-:W-:Y:S02]  /*280390*/  IMAD.MOV.U32 R32, RZ, RZ, RZ ;  /* 0x000000ffff207224 */ /* 0x000fe400078e00ff */
[----:B0-----:R-:W-:Y:S02]  /*2803a0*/  IMAD.U32 R30, RZ, RZ, UR12 ;  /* 0x0000000cff1e7e24 */ /* 0x001fe4000f8e00ff */
[----:B------:R-:W-:-:S07]  /*2803b0*/  IMAD.U32 R29, RZ, RZ, UR13 ;  /* 0x0000000dff1d7e24 */ /* 0x000fce000f8e00ff */
.L_x_14533:
        /* <DEDUP_REMOVED lines=20> */
.L_x_14532:
        /* <DEDUP_REMOVED lines=8> */
.L_x_14535:
        /* <DEDUP_REMOVED lines=20> */
.L_x_14534:
[----:B------:R-:W0:Y:S01]  /*2806c0*/  LDCU.64 UR12, c[0x0][0x3c8] ;  /* 0x00007900ff0c77ac */ /* 0x000e220008000a00 */
[----:B------:R-:W-:Y:S01]  /*2806d0*/  BSSY.RECONVERGENT B1, `(.L_x_14536) ;  /* 0x0000018000017945 */ /* 0x000fe20003800200 */
[----:B------:R-:W-:Y:S02]  /*2806e0*/  IMAD.MOV.U32 R9, RZ, RZ, RZ ;  /* 0x000000ffff097224 */ /* 0x000fe400078e00ff */
[----:B------:R-:W-:Y:S02]  /*2806f0*/  IMAD.MOV.U32 R32, RZ, RZ, RZ ;  /* 0x000000ffff207224 */ /* 0x000fe400078e00ff */
[----:B0-----:R-:W-:Y:S02]  /*280700*/  IMAD.U32 R30, RZ, RZ, UR12 ;  /* 0x0000000cff1e7e24 */ /* 0x001fe4000f8e00ff */
[----:B------:R-:W-:-:S07]  /*280710*/  IMAD.U32 R29, RZ, RZ, UR13 ;  /* 0x0000000dff1d7e24 */ /* 0x000fce000f8e00ff */
.L_x_14537:
        /* <DEDUP_REMOVED lines=20> */
.L_x_14536:
        /* <DEDUP_REMOVED lines=8> */
.L_x_14539:
        /* <DEDUP_REMOVED lines=20> */
.L_x_14538:
[----:B------:R-:W0:Y:S01]  /*280a20*/  LDCU.64 UR12, c[0x0][0x3c8] ;  /* 0x00007900ff0c77ac */ /* 0x000e220008000a00 */
[----:B------:R-:W-:Y:S01]  /*280a30*/  BSSY.RECONVERGENT B1, `(.L_x_14540) ;  /* 0x0000018000017945 */ /* 0x000fe20003800200 */
[----:B------:R-:W-:Y:S02]  /*280a40*/  IMAD.MOV.U32 R14, RZ, RZ, RZ ;  /* 0x000000ffff0e7224 */ /* 0x000fe400078e00ff */
[----:B------:R-:W-:Y:S02]  /*280a50*/  IMAD.MOV.U32 R31, RZ, RZ, RZ ;  /* 0x000000ffff1f7224 */ /* 0x000fe400078e00ff */
[----:B0-----:R-:W-:Y:S02]  /*280a60*/  IMAD.U32 R30, RZ, RZ, UR12 ;  /* 0x0000000cff1e7e24 */ /* 0x001fe4000f8e00ff */
[----:B------:R-:W-:-:S07]  /*280a70*/  IMAD.U32 R29, RZ, RZ, UR13 ;  /* 0x0000000dff1d7e24 */ /* 0x000fce000f8e00ff */
.L_x_14541:
        /* <DEDUP_REMOVED lines=20> */
.L_x_14540:
[----:B------:R-:W0:Y:S01]  /*280bc0*/  LDC.64 R20, c[0x0][0x3c0] ;  /* 0x0000f000ff147b82 */ /* 0x000e220000000a00 */
[----:B------:R-:W1:Y:S01]  /*280bd0*/  LDCU.64 UR12, c[0x0][0x3c8] ;  /* 0x00007900ff0c77ac */ /* 0x000e620008000a00 */
[----:B0-----:R-:W5:Y:S01]  /*280be0*/  LDG.E.64 R20, desc[UR8][R20.64+0x48] ;  /* 0x0000480814147981 */ /* 0x001f62000c1e1b00 */
[----:B------:R-:W-:Y:S01]  /*280bf0*/  BSSY.RECONVERGENT B1, `(.L_x_14542) ;  /* 0x0000017000017945 */ /* 0x000fe20003800200 */
[----:B-1----:R-:W-:Y:S01]  /*280c00*/  IMAD.U32 R28, RZ, RZ, UR12 ;  /* 0x0000000cff1c7e24 */ /* 0x002fe2000f8e00ff */
[----:B------:R-:W-:Y:S01]  /*280c10*/  CS2R R30, SRZ ;  /* 0x00000000001e7805 */ /* 0x000fe2000001ff00 */
[----:B------:R-:W-:-:S07]  /*280c20*/  IMAD.U32 R29, RZ, RZ, UR13 ;  /* 0x0000000dff1d7e24 */ /* 0x000fce000f8e00ff */
.L_x_14543:
        /* <DEDUP_REMOVED lines=20> */
.L_x_14542:
[----:B------:R-:W0:Y:S01]  /*280d70*/  LDCU.64 UR12, c[0x0][0x3c8] ;  /* 0x00007900ff0c77ac */ /* 0x000e220008000a00 */
[----:B------:R-:W-:Y:S01]  /*280d80*/  BSSY.RECONVERGENT B1, `(.L_x_14544) ;  /* 0x0000018000017945 */ /* 0x000fe20003800200 */
[----:B------:R-:W-:Y:S02]  /*280d90*/  IMAD.MOV.U32 R30, RZ, RZ, RZ ;  /* 0x000000ffff1e7224 */ /* 0x000fe400078e00ff */
[----:B------:R-:W-:Y:S02]  /*280da0*/  IMAD.MOV.U32 R29, RZ, RZ, RZ ;  /* 0x000000ffff1d7224 */ /* 0x000fe400078e00ff */
[----:B0-----:R-:W-:Y:S02]  /*280db0*/  IMAD.U32 R28, RZ, RZ, UR12 ;  /* 0x0000000cff1c7e24 */ /* 0x001fe4000f8e00ff */
[----:B------:R-:W-:-:S07]  /*280dc0*/  IMAD.U32 R27, RZ, RZ, UR13 ;  /* 0x0000000dff1b7e24 */ /* 0x000fce000f8e00ff */
.L_x_14545:
        /* <DEDUP_REMOVED lines=20> */
.L_x_14544:
[----:B------:R-:W-:-:S13]  /*280f10*/  ISETP.LT.AND P1, PT, R31, R30, PT ;  /* 0x0000001e1f00720c */ /* 0x000fda0003f21270 */
.L_x_14505:
[----:B------:R-:W-:Y:S05]  /*280f20*/  BSYNC.RECONVERGENT B0 ;  /* 0x0000000000007941 */ /* 0x000fea0003800200 */
.L_x_14504:
[----:B------:R-:W-:Y:S01]  /*280f30*/  VIADD R21, R15, 0x1 ;  /* 0x000000010f157836 */ /* 0x000fe20000000000 */
[----:B0-23--:R-:W-:Y:S01]  /*280f40*/  SEL R9, R11, R12, P1 ;  /* 0x0000000c0b097207 */ /* 0x00dfe20000800000 */
        /* <DEDUP_REMOVED lines=22> */
.L_x_14549:
        /* <DEDUP_REMOVED lines=20> */
.L_x_14548:
[----:B------:R-:W0:Y:S01]  /*2811f0*/  LDCU.64 UR12, c[0x0][0x3c8] ;  /* 0x00007900ff0c77ac */ /* 0x000e220008000a00 */
[----:B------:R-:W-:Y:S01]  /*281200*/  BSSY.RECONVERGENT B1, `(.L_x_14550) ;  /* 0x0000018000017945 */ /* 0x000fe20003800200 */
[----:B------:R-:W-:Y:S02]  /*281210*/  IMAD.MOV.U32 R16, RZ, RZ, RZ ;  /* 0x000000ffff107224 */ /* 0x000fe400078e00ff */
[----:B------:R-:W-:Y:S02]  /*281220*/  IMAD.MOV.U32 R31, RZ, RZ, RZ ;  /* 0x000000ffff1f7224 */ /* 0x000fe400078e00ff */
[----:B0-----:R-:W-:Y:S02]  /*281230*/  IMAD.U32 R30, RZ, RZ, UR12 ;  /* 0x0000000cff1e7e24 */ /* 0x001fe4000f8e00ff */
[----:B------:R-:W-:-:S07]  /*281240*/  IMAD.U32 R29, RZ, RZ, UR13 ;  /* 0x0000000dff1d7e24 */ /* 0x000fce000f8e00ff */
.L_x_14551:
        /* <DEDUP_REMOVED lines=20> */
.L_x_14550:
        /* <DEDUP_REMOVED lines=8> */
.L_x_14553:
        /* <DEDUP_REMOVED lines=20> */
.L_x_14552:
[----:B------:R-:W0:Y:S01]  /*281550*/  LDCU.64 UR12, c[0x0][0x3c8] ;  /* 0x00007900ff0c77ac */ /* 0x000e220008000a00 */
[----:B------:R-:W-:Y:S01]  /*281560*/  BSSY.RECONVERGENT B1, `(.L_x_14554) ;  /* 0x0000018000017945 */ /* 0x000fe20003800200 */
[----:B------:R-:W-:Y:S02]  /*281570*/  IMAD.MOV.U32 R13, RZ, RZ, RZ ;  /* 0x000000ffff0d7224 */ /* 0x000fe400078e00ff */
[----:B------:R-:W-:Y:S02]  /*281580*/  IMAD.MOV.U32 R32, RZ, RZ, RZ ;  /* 0x000000ffff207224 */ /* 0x000fe400078e00ff */
[----:B0-----:R-:W-:Y:S02]  /*281590*/  IMAD.U32 R30, RZ, RZ, UR12 ;  /* 0x0000000cff1e7e24 */ /* 0x001fe4000f8e00ff */
[----:B------:R-:W-:-:S07]  /*2815a0*/  IMAD.U32 R31, RZ, RZ, UR13 ;  /* 0x0000000dff1f7e24 */ /* 0x000fce000f8e00ff */
.L_x_14555:
        /* <DEDUP_REMOVED lines=20> */
.L_x_14554:
        /* <DEDUP_REMOVED lines=8> */
.L_x_14557:
        /* <DEDUP_REMOVED lines=20> */
.L_x_14556:
[----:B------:R-:W0:Y:S01]  /*2818b0*/  LDCU.64 UR12, c[0x0][0x3c8] ;  /* 0x00007900ff0c77ac */ /* 0x000e220008000a00 */
[----:B------:R-:W-:Y:S01]  /*2818c0*/  BSSY.RECONVERGENT B1, `(.L_x_14558) ;  /* 0x0000018000017945 */ /* 0x000fe20003800200 */
[----:B------:R-:W-:Y:S02]  /*2818d0*/  IMAD.MOV.U32 R22, RZ, RZ, RZ ;  /* 0x000000ffff167224 */ /* 0x000fe400078e00ff */
[----:B------:R-:W-:Y:S02]  /*2818e0*/  IMAD.MOV.U32 R33, RZ, RZ, RZ ;  /* 0x000000ffff217224 */ /* 0x000fe400078e00ff */
[----:B0-----:R-:W-:Y:S02]  /*2818f0*/  IMAD.U32 R30, RZ, RZ, UR12 ;  /* 0x0000000cff1e7e24 */ /* 0x001fe4000f8e00ff */
[----:B------:R-:W-:-:S07]  /*281900*/  IMAD.U32 R31, RZ, RZ, UR13 ;  /* 0x0000000dff1f7e24 */ /* 0x000fce000f8e00ff */
.L_x_14559:
        /* <DEDUP_REMOVED lines=20> */
.L_x_14558:
        /* <DEDUP_REMOVED lines=8> */
.L_x_14561:
        /* <DEDUP_REMOVED lines=20> */
.L_x_14560:
[----:B------:R-:W0:Y:S01]  /*281c10*/  LDCU.64 UR12, c[0x0][0x3c8] ;  /* 0x00007900ff0c77ac */ /* 0x000e220008000a00 */
[----:B------:R-:W-:Y:S01]  /*281c20*/  BSSY.RECONVERGENT B1, `(.L_x_14562) ;  /* 0x0000018000017945 */ /* 0x000fe20003800200 */
[----:B------:R-:W-:Y:S02]  /*281c30*/  IMAD.MOV.U32 R16, RZ, RZ, RZ ;  /* 0x000000ffff107224 */ /* 0x000fe400078e00ff */
[----:B------:R-:W-:Y:S02]  /*281c40*/  IMAD.MOV.U32 R33, RZ, RZ, RZ ;  /* 0x000000ffff217224 */ /* 0x000fe400078e00ff */
[----:B0-----:R-:W-:Y:S02]  /*281c50*/  IMAD.U32 R30, RZ, RZ, UR12 ;  /* 0x0000000cff1e7e24 */ /* 0x001fe4000f8e00ff */
[----:B------:R-:W-:-:S07]  /*281c60*/  IMAD.U32 R31, RZ, RZ, UR13 ;  /* 0x0000000dff1f7e24 */ /* 0x000fce000f8e00ff */
.L_x_14563:
        /* <DEDUP_REMOVED lines=20> */
.L_x_14562:
        /* <DEDUP_REMOVED lines=8> */
.L_x_14565:
        /* <DEDUP_REMOVED lines=20> */
.L_x_14564:
[----:B------:R-:W0:Y:S01]  /*281f70*/  LDCU.64 UR12, c[0x0][0x3c8] ;  /* 0x00007900ff0c77ac */ /* 0x000e220008000a00 */
[----:B------:R-:W-:Y:S01]  /*281f80*/  BSSY.RECONVERGENT B1, `(.L_x_14566) ;  /* 0x0000018000017945 */ /* 0x000fe20003800200 */
[----:B------:R-:W-:Y:S02]  /*281f90*/  IMAD.MOV.U32 R13, RZ, RZ, RZ ;  /* 0x000000ffff0d7224 */ /* 0x000fe400078e00ff */
[----:B------:R-:W-:Y:S02]  /*281fa0*/  IMAD.MOV.U32 R32, RZ, RZ, RZ ;  /* 0x000000ffff207224 */ /* 0x000fe400078e00ff */
[----:B0-----:R-:W-:Y:S02]  /*281fb0*/  IMAD.U32 R30, RZ, RZ, UR12 ;  /* 0x0000000cff1e7e24 */ /* 0x001fe4000f8e00ff */
[----:B------:R-:W-:-:S07]  /*281fc0*/  IMAD.U32 R31, RZ, RZ, UR13 ;  /* 0x0000000dff1f7e24 */ /* 0x000fce000f8e00ff */
.L_x_14567:
        /* <DEDUP_REMOVED lines=20> */
.L_x_14566:
        /* <DEDUP_REMOVED lines=8> */
.L_x_14569:
        /* <DEDUP_REMOVED lines=20> */
.L_x_14568:
[----:B------:R-:W0:Y:S01]  /*2822d0*/  LDCU.64 UR12, c[0x0][0x3c8] ;  /* 0x00007900ff0c77ac */ /* 0x000e220008000a00 */
[----:B------:R-:W-:Y:S01]  /*2822e0*/  BSSY.RECONVERGENT B1, `(.L_x_14570) ;  /* 0x0000018000017945 */ /* 0x000fe20003800200 */
[----:B------:R-:W-:Y:S02]  /*2822f0*/  IMAD.MOV.U32 R22, RZ, RZ, RZ ;  /* 0x000000ffff167224 */ /* 0x000fe400078e00ff */
[----:B------:R-:W-:Y:S02]  /*282300*/  IMAD.MOV.U32 R33, RZ, RZ, RZ ;  /* 0x000000ffff217224 */ /* 0x000fe400078e00ff */
[----:B0-----:R-:W-:Y:S02]  /*282310*/  IMAD.U32 R30, RZ, RZ, UR12 ;  /* 0x0000000cff1e7e24 */ /* 0x001fe4000f8e00ff */
[----:B------:R-:W-:-:S07]  /*282320*/  IMAD.U32 R31, RZ, RZ, UR13 ;  /* 0x0000000dff1f7e24 */ /* 0x000fce000f8e00ff */
.L_x_14571:
        /* <DEDUP_REMOVED lines=20> */
.L_x_14570:
        /* <DEDUP_REMOVED lines=8> */
.L_x_14573:
        /* <DEDUP_REMOVED lines=20> */
.L_x_14572:
[----:B------:R-:W0:Y:S01]  /*282630*/  LDCU.64 UR12, c[0x0][0x3c8] ;  /* 0x00007900ff0c77ac */ /* 0x000e220008000a00 */
[----:B------:R-:W-:Y:S01]  /*282640*/  BSSY.RECONVERGENT B1, `(.L_x_14574) ;  /* 0x0000018000017945 */ /* 0x000fe20003800200 */
[----:B------:R-:W-:Y:S02]  /*282650*/  IMAD.MOV.U32 R16, RZ, RZ, RZ ;  /* 0x000000ffff107224 */ /* 0x000fe400078e00ff */
[----:B------:R-:W-:Y:S02]  /*282660*/  IMAD.MOV.U32 R33, RZ, RZ, RZ ;  /* 0x000000ffff217224 */ /* 0x000fe400078e00ff */
[----:B0-----:R-:W-:Y:S02]  /*282670*/  IMAD.U32 R30, RZ, RZ, UR12 ;  /* 0x0000000cff1e7e24 */ /* 0x001fe4000f8e00ff */
[----:B------:R-:W-:-:S07]  /*282680*/  IMAD.U32 R31, RZ, RZ, UR13 ;  /* 0x0000000dff1f7e24 */ /* 0x000fce000f8e00ff */
.L_x_14575:
        /* <DEDUP_REMOVED lines=20> */
.L_x_14574:
        /* <DEDUP_REMOVED lines=8> */
.L_x_14577:
        /* <DEDUP_REMOVED lines=20> */
.L_x_14576:
[----:B------:R-:W0:Y:S01]  /*282990*/  LDCU.64 UR12, c[0x0][0x3c8] ;  /* 0x00007900ff0c77ac */ /* 0x000e220008000a00 */
[----:B------:R-:W-:Y:S01]  /*2829a0*/  BSSY.RECONVERGENT B1, `(.L_x_14578) ;  /* 0x0000018000017945 */ /* 0x000fe20003800200 */
[----:B------:R-:W-:Y:S02]  /*2829b0*/  IMAD.MOV.U32 R13, RZ, RZ, RZ ;  /* 0x000000ffff0d7224 */ /* 0x000fe400078e00ff */
[----:B------:R-:W-:Y:S02]  /*2829c0*/  IMAD.MOV.U32 R32, RZ, RZ, RZ ;  /* 0x000000ffff207224 */ /* 0x000fe400078e00ff */
[----:B0-----:R-:W-:Y:S02]  /*2829d0*/  IMAD.U32 R30, RZ, RZ, UR12 ;  /* 0x0000000cff1e7e24 */ /* 0x001fe4000f8e00ff */
[----:B------:R-:W-:-:S07]  /*2829e0*/  IMAD.U32 R31, RZ, RZ, UR13 ;  /* 0x0000000dff1f7e24 */ /* 0x000fce000f8e00ff */
.L_x_14579:
        /* <DEDUP_REMOVED lines=20> */
.L_x_14578:
        /* <DEDUP_REMOVED lines=8> */
.L_x_14581:
        /* <DEDUP_REMOVED lines=20> */
.L_x_14580:
[----:B------:R-:W0:Y:S01]  /*282cf0*/  LDCU.64 UR12, c[0x0][0x3c8] ;  /* 0x00007900ff0c77ac */ /* 0x000e220008000a00 */
[----:B------:R-:W-:Y:S01]  /*282d00*/  BSSY.RECONVERGENT B1, `(.L_x_14582) ;  /* 0x0000018000017945 */ /* 0x000fe20003800200 */
[----:B------:R-:W-:Y:S02]  /*282d10*/  IMAD.MOV.U32 R22, RZ, RZ, RZ ;  /* 0x000000ffff167224 */ /* 0x000fe400078e00ff */
[----:B------:R-:W-:Y:S02]  /*282d20*/  IMAD.MOV.U32 R33, RZ, RZ, RZ ;  /* 0x000000ffff217224 */ /* 0x000fe400078e00ff */
[----:B0-----:R-:W-:Y:S02]  /*282d30*/  IMAD.U32 R30, RZ, RZ, UR12 ;  /* 0x0000000cff1e7e24 */ /* 0x001fe4000f8e00ff */
[----:B------:R-:W-:-:S07]  /*282d40*/  IMAD.U32 R31, RZ, RZ, UR13 ;  /* 0x0000000dff1f7e24 */ /* 0x000fce000f8e00ff */
.L_x_14583:
        /* <DEDUP_REMOVED lines=20> */
.L_x_14582:
        /* <DEDUP_REMOVED lines=8> */
.L_x_14585:
        /* <DEDUP_REMOVED lines=20> */
.L_x_14584:
[----:B------:R-:W0:Y:S01]  /*283050*/  LDCU.64 UR12, c[0x0][0x3c8] ;  /* 0x00007900ff0c77ac */ /* 0x000e220008000a00 */
[----:B------:R-:W-:Y:S01]  /*283060*/  BSSY.RECONVERGENT B1, `(.L_x_14586) ;  /* 0x0000018000017945 */ /* 0x000fe20003800200 */
[----:B------:R-:W-:Y:S02]  /*283070*/  IMAD.MOV.U32 R30, RZ, RZ, RZ ;  /* 0x000000ffff1e7224 */ /* 0x000fe400078e00ff */
[----:B------:R-:W-:Y:S02]  /*283080*/  IMAD.MOV.U32 R32, RZ, RZ, RZ ;  /* 0x000000ffff207224 */ /* 0x000fe400078e00ff */
[----:B0-----:R-:W-:Y:S02]  /*283090*/  IMAD.U32 R28, RZ, RZ, UR12 ;  /* 0x0000000cff1c7e24 */ /* 0x001fe4000f8e00ff */
[----:B------:R-:W-:-:S07]  /*2830a0*/  IMAD.U32 R29, RZ, RZ, UR13 ;  /* 0x0000000dff1d7e24 */ /* 0x000fce000f8e00ff */
.L_x_14587:
        /* <DEDUP_REMOVED lines=20> */
.L_x_14586:
[----:B------:R-:W-:-:S13]  /*2831f0*/  ISETP.LT.AND P0, PT, R31, R30, PT ;  /* 0x0000001e1f00720c */ /* 0x000fda0003f01270 */
.L_x_14547:
[----:B------:R-:W-:Y:S05]  /*283200*/  BSYNC.RECONVERGENT B0 ;  /* 0x0000000000007941 */ /* 0x000fea0003800200 */
.L_x_14546:
        /* <DEDUP_REMOVED lines=24> */
.L_x_14591:
[--C-:B------:R-:W-:Y:S02]  /*283390*/  SHF.R.U64 R26, R29, 0x1, R28.reuse ;  /* 0x000000011d1a7819 */ /* 0x100fe4000000121c */
[----:B------:R-:W-:Y:S02]  /*2833a0*/  SHF.R.U32.HI R27, RZ, 0x1, R28 ;  /* 0x00000001ff1b7819 */ /* 0x000fe4000001161c */
[----:B------:R-:W-:-:S05]  /*2833b0*/  IADD3 R31, P0, PT, R26, R15, RZ ;  /* 0x0000000f1a1f7210 */ /* 0x000fca0007f1e0ff */
[----:B------:R-:W-:Y:S01]  /*2833c0*/  IMAD.X R32, R27, 0x1, R30, P0 ;  /* 0x000000011b207824 */ /* 0x000fe200000e061e */
[----:B-----5:R-:W-:-:S04]  /*2833d0*/  LEA R22, P0, R31, R20, 0x2 ;  /* 0x000000141f167211 */ /* 0x020fc800078010ff */
        /* <DEDUP_REMOVED lines=15> */
.L_x_14590:
[----:B------:R-:W0:Y:S01]  /*2834d0*/  LDCU.64 UR12, c[0x0][0x3c8] ;  /* 0x00007900ff0c77ac */ /* 0x000e220008000a00 */
[----:B------:R-:W-:Y:S01]  /*2834e0*/  BSSY.RECONVERGENT B1, `(.L_x_14592) ;  /* 0x0000018000017945 */ /* 0x000fe20003800200 */
[----:B------:R-:W-:Y:S02]  /*2834f0*/  IMAD.MOV.U32 R16, RZ, RZ, RZ ;  /* 0x000000ffff107224 */ /* 0x000fe400078e00ff */
[----:B------:R-:W-:Y:S02]  /*283500*/  IMAD.MOV.U32 R31, RZ, RZ, RZ ;  /* 0x000000ffff1f7224 */ /* 0x000fe400078e00ff */
[----:B0-----:R-:W-:Y:S02]  /*283510*/  IMAD.U32 R30, RZ, RZ, UR12 ;  /* 0x0000000cff1e7e24 */ /* 0x001fe4000f8e00ff */
[----:B------:R-:W-:-:S07]  /*283520*/  IMAD.U32 R29, RZ, RZ, UR13 ;  /* 0x0000000dff1d7e24 */ /* 0x000fce000f8e00ff */
.L_x_14593:
        /* <DEDUP_REMOVED lines=20> */
.L_x_14592:
        /* <DEDUP_REMOVED lines=8> */
.L_x_14595:
        /* <DEDUP_REMOVED lines=20> */
.L_x_14594:
[----:B------:R-:W0:Y:S01]  /*283830*/  LDCU.64 UR12, c[0x0][0x3c8] ;  /* 0x00007900ff0c77ac */ /* 0x000e220008000a00 */
[----:B------:R-:W-:Y:S01]  /*283840*/  BSSY.RECONVERGENT B1, `(.L_x_14596) ;  /* 0x0000018000017945 */ /* 0x000fe20003800200 */
[----:B------:R-:W-:Y:S02]  /*283850*/  IMAD.MOV.U32 R15, RZ, RZ, RZ ;  /* 0x000000ffff0f7224 */ /* 0x000fe400078e00ff */
[----:B------:R-:W-:Y:S02]  /*283860*/  IMAD.MOV.U32 R32, RZ, RZ, RZ ;  /* 0x000000ffff207224 */ /* 0x000fe400078e00ff */
[----:B0-----:R-:W-:Y:S02]  /*283870*/  IMAD.U32 R30, RZ, RZ, UR12 ;  /* 0x0000000cff1e7e24 */ /* 0x001fe4000f8e00ff */
[----:B------:R-:W-:-:S07]  /*283880*/  IMAD.U32 R31, RZ, RZ, UR13 ;  /* 0x0000000dff1f7e24 */ /* 0x000fce000f8e00ff */
.L_x_14597:
        /* <DEDUP_REMOVED lines=20> */
.L_x_14596:
        /* <DEDUP_REMOVED lines=8> */
.L_x_14599:
        /* <DEDUP_REMOVED lines=20> */
.L_x_14598:
[----:B------:R-:W0:Y:S01]  /*283b90*/  LDCU.64 UR12, c[0x0][0x3c8] ;  /* 0x00007900ff0c77ac */ /* 0x000e220008000a00 */
[----:B------:R-:W-:Y:S01]  /*283ba0*/  BSSY.RECONVERGENT B1, `(.L_x_14600) ;  /* 0x0000018000017945 */ /* 0x000fe20003800200 */
[----:B------:R-:W-:Y:S02]  /*283bb0*/  IMAD.MOV.U32 R22, RZ, RZ, RZ ;  /* 0x000000ffff167224 */ /* 0x000fe400078e00ff */
[----:B------:R-:W-:Y:S02]  /*283bc0*/  IMAD.MOV.U32 R33, RZ, RZ, RZ ;  /* 0x000000ffff217224 */ /* 0x000fe400078e00ff */
[----:B0-----:R-:W-:Y:S02]  /*283bd0*/  IMAD.U32 R30, RZ, RZ, UR12 ;  /* 0x0000000cff1e7e24 */ /* 0x001fe4000f8e00ff */
[----:B------:R-:W-:-:S07]  /*283be0*/  IMAD.U32 R31, RZ, RZ, UR13 ;  /* 0x0000000dff1f7e24 */ /* 0x000fce000f8e00ff */
.L_x_14601:
        /* <DEDUP_REMOVED lines=20> */
.L_x_14600:
        /* <DEDUP_REMOVED lines=8> */
.L_x_14603:
        /* <DEDUP_REMOVED lines=20> */
.L_x_14602:
[----:B------:R-:W0:Y:S01]  /*283ef0*/  LDCU.64 UR12, c[0x0][0x3c8] ;  /* 0x00007900ff0c77ac */ /* 0x000e220008000a00 */
[----:B------:R-:W-:Y:S01]  /*283f00*/  BSSY.RECONVERGENT B1, `(.L_x_14604) ;  /* 0x0000018000017945 */ /* 0x000fe20003800200 */
[----:B------:R-:W-:Y:S02]  /*283f10*/  IMAD.MOV.U32 R16, RZ, RZ, RZ ;  /* 0x000000ffff107224 */ /* 0x000fe400078e00ff */
[----:B------:R-:W-:Y:S02]  /*283f20*/  IMAD.MOV.U32 R33, RZ, RZ, RZ ;  /* 0x000000ffff217224 */ /* 0x000fe400078e00ff */
[----:B0-----:R-:W-:Y:S02]  /*283f30*/  IMAD.U32 R30, RZ, RZ, UR12 ;  /* 0x0000000cff1e7e24 */ /* 0x001fe4000f8e00ff */
[----:B------:R-:W-:-:S07]  /*283f40*/  IMAD.U32 R31, RZ, RZ, UR13 ;  /* 0x0000000dff1f7e24 */ /* 0x000fce000f8e00ff */
.L_x_14605:
        /* <DEDUP_REMOVED lines=20> */
.L_x_14604:
        /* <DEDUP_REMOVED lines=8> */
.L_x_14607:
        /* <DEDUP_REMOVED lines=20> */
.L_x_14606:
[----:B------:R-:W0:Y:S01]  /*284250*/  LDCU.64 UR12, c[0x0][0x3c8] ;  /* 0x00007900ff0c77ac */ /* 0x000e220008000a00 */
[----:B------:R-:W-:Y:S01]  /*284260*/  BSSY.RECONVERGENT B1, `(.L_x_14608) ;  /* 0x0000018000017945 */ /* 0x000fe20003800200 */
[----:B------:R-:W-:Y:S02]  /*284270*/  IMAD.MOV.U32 R15, RZ, RZ, RZ ;  /* 0x000000ffff0f7224 */ /* 0x000fe400078e00ff */
[----:B------:R-:W-:Y:S02]  /*284280*/  IMAD.MOV.U32 R32, RZ, RZ, RZ ;  /* 0x000000ffff207224 */ /* 0x000fe400078e00ff */
[----:B0-----:R-:W-:Y:S02]  /*284290*/  IMAD.U32 R30, RZ, RZ, UR12 ;  /* 0x0000000cff1e7e24 */ /* 0x001fe4000f8e00ff */
[----:B------:R-:W-:-:S07]  /*2842a0*/  IMAD.U32 R31, RZ, RZ, UR13 ;  /* 0x0000000dff1f7e24 */ /* 0x000fce000f8e00ff */
.L_x_14609:
        /* <DEDUP_REMOVED lines=20> */
.L_x_14608:
        /* <DEDUP_REMOVED lines=8> */
.L_x_14611:
        /* <DEDUP_REMOVED lines=20> */
.L_x_14610:
[----:B------:R-:W0:Y:S01]  /*2845b0*/  LDCU.64 UR12, c[0x0][0x3c8] ;  /* 0x00007900ff0c77ac */ /* 0x000e220008000a00 */
[----:B------:R-:W-:Y:S01]  /*2845c0*/  BSSY.RECONVERGENT B1, `(.L_x_14612) ;  /* 0x0000018000017945 */ /* 0x000fe20003800200 */
[----:B------:R-:W-:Y:S02]  /*2845d0*/  IMAD.MOV.U32 R22, RZ, RZ, RZ ;  /* 0x000000ffff167224 */ /* 0x000fe400078e00ff */
[----:B------:R-:W-:Y:S02]  /*2845e0*/  IMAD.MOV.U32 R33, RZ, RZ, RZ ;  /* 0x000000ffff217224 */ /* 0x000fe400078e00ff */
[----:B0-----:R-:W-:Y:S02]  /*2845f0*/  IMAD.U32 R30, RZ, RZ, UR12 ;  /* 0x0000000cff1e7e24 */ /* 0x001fe4000f8e00ff */
[----:B------:R-:W-:-:S07]  /*284600*/  IMAD.U32 R31, RZ, RZ, UR13 ;  /* 0x0000000dff1f7e24 */ /* 0x000fce000f8e00ff */
.L_x_14613:
        /* <DEDUP_REMOVED lines=20> */
.L_x_14612:
        /* <DEDUP_REMOVED lines=8> */
.L_x_14615:
        /* <DEDUP_REMOVED lines=20> */
.L_x_14614:
[----:B------:R-:W0:Y:S01]  /*284910*/  LDCU.64 UR12, c[0x0][0x3c8] ;  /* 0x00007900ff0c77ac */ /* 0x000e220008000a00 */
[----:B------:R-:W-:Y:S01]  /*284920*/  BSSY.RECONVERGENT B1, `(.L_x_14616) ;  /* 0x0000018000017945 */ /* 0x000fe20003800200 */
[----:B------:R-:W-:Y:S02]  /*284930*/  IMAD.MOV.U32 R16, RZ, RZ, RZ ;  /* 0x000000ffff107224 */ /* 0x000fe400078e00ff */
[----:B------:R-:W-:Y:S02]  /*284940*/  IMAD.MOV.U32 R33, RZ, RZ, RZ ;  /* 0x000000ffff217224 */ /* 0x000fe400078e00ff */
[----:B0-----:R-:W-:Y:S02]  /*284950*/  IMAD.U32 R30, RZ, RZ, UR12 ;  /* 0x0000000cff1e7e24 */ /* 0x001fe4000f8e00ff */
[----:B------:R-:W-:-:S07]  /*284960*/  IMAD.U32 R31, RZ, RZ, UR13 ;  /* 0x0000000dff1f7e24 */ /* 0x000fce000f8e00ff */
.L_x_14617:
        /* <DEDUP_REMOVED lines=20> */
.L_x_14616:
        /* <DEDUP_REMOVED lines=8> */
.L_x_14619:
        /* <DEDUP_REMOVED lines=20> */
.L_x_14618:
[----:B------:R-:W0:Y:S01]  /*284c70*/  LDCU.64 UR12, c[0x0][0x3c8] ;  /* 0x00007900ff0c77ac */ /* 0x000e220008000a00 */
[----:B------:R-:W-:Y:S01]  /*284c80*/  BSSY.RECONVERGENT B1, `(.L_x_14620) ;  /* 0x0000018000017945 */ /* 0x000fe20003800200 */
[----:B------:R-:W-:Y:S02]  /*284c90*/  IMAD.MOV.U32 R15, RZ, RZ, RZ ;  /* 0x000000ffff0f7224 */ /* 0x000fe400078e00ff */
[----:B------:R-:W-:Y:S02]  /*284ca0*/  IMAD.MOV.U32 R32, RZ, RZ, RZ ;  /* 0x000000ffff207224 */ /* 0x000fe400078e00ff */
[----:B0-----:R-:W-:Y:S02]  /*284cb0*/  IMAD.U32 R30, RZ, RZ, UR12 ;  /* 0x0000000cff1e7e24 */ /* 0x001fe4000f8e00ff */
[----:B------:R-:W-:-:S07]  /*284cc0*/  IMAD.U32 R31, RZ, RZ, UR13 ;  /* 0x0000000dff1f7e24 */ /* 0x000fce000f8e00ff */
.L_x_14621:
        /* <DEDUP_REMOVED lines=20> */
.L_x_14620:
        /* <DEDUP_REMOVED lines=8> */
.L_x_14623:
        /* <DEDUP_REMOVED lines=20> */
.L_x_14622:
[----:B------:R-:W0:Y:S01]  /*284fd0*/  LDCU.64 UR12, c[0x0][0x3c8] ;  /* 0x00007900ff0c77ac */ /* 0x000e220008000a00 */
[----:B------:R-:W-:Y:S01]  /*284fe0*/  BSSY.RECONVERGENT B1, `(.L_x_14624) ;  /* 0x0000018000017945 */ /* 0x000fe20003800200 */
[----:B------:R-:W-:Y:S02]  /*284ff0*/  IMAD.MOV.U32 R22, RZ, RZ, RZ ;  /* 0x000000ffff167224 */ /* 0x000fe400078e00ff */
[----:B------:R-:W-:Y:S02]  /*285000*/  IMAD.MOV.U32 R33, RZ, RZ, RZ ;  /* 0x000000ffff217224 */ /* 0x000fe400078e00ff */
[----:B0-----:R-:W-:Y:S02]  /*285010*/  IMAD.U32 R30, RZ, RZ, UR12 ;  /* 0x0000000cff1e7e24 */ /* 0x001fe4000f8e00ff */
[----:B------:R-:W-:-:S07]  /*285020*/  IMAD.U32 R31, RZ, RZ, UR13 ;  /* 0x0000000dff1f7e24 */ /* 0x000fce000f8e00ff */
.L_x_14625:
        /* <DEDUP_REMOVED lines=20> */
.L_x_14624:
        /* <DEDUP_REMOVED lines=8> */
.L_x_14627:
        /* <DEDUP_REMOVED lines=20> */
.L_x_14626:
[----:B------:R-:W0:Y:S01]  /*285330*/  LDCU.64 UR12, c[0x0][0x3c8] ;  /* 0x00007900ff0c77ac */ /* 0x000e220008000a00 */
[----:B------:R-:W-:Y:S01]  /*285340*/  BSSY.RECONVERGENT B1, `(.L_x_14628) ;  /* 0x0000018000017945 */ /* 0x000fe20003800200 */
[----:B------:R-:W-:Y:S02]  /*285350*/  IMAD.MOV.U32 R30, RZ, RZ, RZ ;  /* 0x000000ffff1e7224 */ /* 0x000fe400078e00ff */
[----:B------:R-:W-:Y:S02]  /*285360*/  IMAD.MOV.U32 R32, RZ, RZ, RZ ;  /* 0x000000ffff207224 */ /* 0x000fe400078e00ff */
[----:B0-----:R-:W-:Y:S02]  /*285370*/  IMAD.U32 R28, RZ, RZ, UR12 ;  /* 0x0000000cff1c7e24 */ /* 0x001fe4000f8e00ff */
[----:B------:R-:W-:-:S07]  /*285380*/  IMAD.U32 R29, RZ, RZ, UR13 ;  /* 0x0000000dff1d7e24 */ /* 0x000fce000f8e00ff */
.L_x_14629:
        /* <DEDUP_REMOVED lines=20> */
.L_x_14628:
[----:B------:R-:W-:-:S13]  /*2854d0*/  ISETP.LT.AND P0, PT, R31, R30, PT ;  /* 0x0000001e1f00720c */ /* 0x000fda0003f01270 */
.L_x_14589:
[----:B------:R-:W-:Y:S05]  /*2854e0*/  BSYNC.RECONVERGENT B0 ;  /* 0x0000000000007941 */ /* 0x000fea0003800200 */
.L_x_14588:
        /* <DEDUP_REMOVED lines=24> */
.L_x_14633:
        /* <DEDUP_REMOVED lines=20> */
.L_x_14632:
[----:B------:R-:W0:Y:S01]  /*2857b0*/  LDCU.64 UR12, c[0x0][0x3c8] ;  /* 0x00007900ff0c77ac */ /* 0x000e220008000a00 */
[----:B------:R-:W-:Y:S01]  /*2857c0*/  BSSY.RECONVERGENT B1, `(.L_x_14634) ;  /* 0x0000018000017945 */ /* 0x000fe20003800200 */
[----:B------:R-:W-:Y:S02]  /*2857d0*/  IMAD.MOV.U32 R14, RZ, RZ, RZ ;  /* 0x000000ffff0e7224 */ /* 0x000fe400078e00ff */
[----:B------:R-:W-:Y:S02]  /*2857e0*/  IMAD.MOV.U32 R31, RZ, RZ, RZ ;  /* 0x000000ffff1f7224 */ /* 0x000fe400078e00ff */
[----:B0-----:R-:W-:Y:S02]  /*2857f0*/  IMAD.U32 R29, RZ, RZ, UR12 ;  /* 0x0000000cff1d7e24 */ /* 0x001fe4000f8e00ff */
[----:B------:R-:W-:-:S07]  /*285800*/  IMAD.U32 R30, RZ, RZ, UR13 ;  /* 0x0000000dff1e7e24 */ /* 0x000fce000f8e00ff */
.L_x_14635:
        /* <DEDUP_REMOVED lines=20> */
.L_x_14634:
        /* <DEDUP_REMOVED lines=8> */
.L_x_14637:
        /* <DEDUP_REMOVED lines=20> */
.L_x_14636:
[----:B------:R-:W0:Y:S01]  /*285b10*/  LDCU.64 UR12, c[0x0][0x3c8] ;  /* 0x00007900ff0c77ac */ /* 0x000e220008000a00 */
[----:B------:R-:W-:Y:S01]  /*285b20*/  BSSY.RECONVERGENT B1, `(.L_x_14638) ;  /* 0x0000018000017945 */ /* 0x000fe20003800200 */
[----:B------:R-:W-:Y:S02]  /*285b30*/  IMAD.MOV.U32 R13, RZ, RZ, RZ ;  /* 0x000000ffff0d7224 */ /* 0x000fe400078e00ff */
[----:B------:R-:W-:Y:S02]  /*285b40*/  IMAD.MOV.U32 R32, RZ, RZ, RZ ;  /* 0x000000ffff207224 */ /* 0x000fe400078e00ff */
[----:B0-----:R-:W-:Y:S02]  /*285b50*/  IMAD.U32 R30, RZ, RZ, UR12 ;  /* 0x0000000cff1e7e24 */ /* 0x001fe4000f8e00ff */
[----:B------:R-:W-:-:S07]  /*285b60*/  IMAD.U32 R31, RZ, RZ, UR13 ;  /* 0x0000000dff1f7e24 */ /* 0x000fce000f8e00ff */
.L_x_14639:
        /* <DEDUP_REMOVED lines=20> */
.L_x_14638:
        /* <DEDUP_REMOVED lines=8> */
.L_x_14641:
        /* <DEDUP_REMOVED lines=20> */
.L_x_14640:
[----:B------:R-:W0:Y:S01]  /*285e70*/  LDCU.64 UR12, c[0x0][0x3c8] ;  /* 0x00007900ff0c77ac */ /* 0x000e220008000a00 */
[----:B------:R-:W-:Y:S01]  /*285e80*/  BSSY.RECONVERGENT B1, `(.L_x_14642) ;  /* 0x0000018000017945 */ /* 0x000fe20003800200 */
[----:B------:R-:W-:Y:S02]  /*285e90*/  IMAD.MOV.U32 R16, RZ, RZ, RZ ;  /* 0x000000ffff107224 */ /* 0x000fe400078e00ff */
[----:B------:R-:W-:Y:S02]  /*285ea0*/  IMAD.MOV.U32 R33, RZ, RZ, RZ ;  /* 0x000000ffff217224 */ /* 0x000fe400078e00ff */
[----:B0-----:R-:W-:Y:S02]  /*285eb0*/  IMAD.U32 R30, RZ, RZ, UR12 ;  /* 0x0000000cff1e7e24 */ /* 0x001fe4000f8e00ff */
[----:B------:R-:W-:-:S07]  /*285ec0*/  IMAD.U32 R31, RZ, RZ, UR13 ;  /* 0x0000000dff1f7e24 */ /* 0x000fce000f8e00ff */
.L_x_14643:
        /* <DEDUP_REMOVED lines=20> */
.L_x_14642:
        /* <DEDUP_REMOVED lines=8> */
.L_x_14645:
        /* <DEDUP_REMOVED lines=20> */
.L_x_14644:
[----:B------:R-:W0:Y:S01]  /*2861d0*/  LDCU.64 UR12, c[0x0][0x3c8] ;  /* 0x00007900ff0c77ac */ /* 0x000e220008000a00 */
[----:B------:R-:W-:Y:S01]  /*2861e0*/  BSSY.RECONVERGENT B1, `(.L_x_14646) ;  /* 0x0000018000017945 */ /* 0x000fe20003800200 */
[----:B------:R-:W-:Y:S02]  /*2861f0*/  IMAD.MOV.U32 R14, RZ, RZ, RZ ;  /* 0x000000ffff0e7224 */ /* 0x000fe400078e00ff */
[----:B------:R-:W-:Y:S02]  /*286200*/  IMAD.MOV.U32 R33, RZ, RZ, RZ ;  /* 0x000000ffff217224 */ /* 0x000fe400078e00ff */
[----:B0-----:R-:W-:Y:S02]  /*286210*/  IMAD.U32 R30, RZ, RZ, UR12 ;  /* 0x0000000cff1e7e24 */ /* 0x001fe4000f8e00ff */
[----:B------:R-:W-:-:S07]  /*286220*/  IMAD.U32 R31, RZ, RZ, UR13 ;  /* 0x0000000dff1f7e24 */ /* 0x000fce000f8e00ff */
.L_x_14647:
        /* <DEDUP_REMOVED lines=20> */
.L_x_14646:
        /* <DEDUP_REMOVED lines=8> */
.L_x_14649:
        /* <DEDUP_REMOVED lines=20> */
.L_x_14648:
[----:B------:R-:W0:Y:S01]  /*286530*/  LDCU.64 UR12, c[0x0][0x3c8] ;  /* 0x00007900ff0c77ac */ /* 0x000e220008000a00 */
[----:B------:R-:W-:Y:S01]  /*286540*/  BSSY.RECONVERGENT B1, `(.L_x_14650) ;  /* 0x0000018000017945 */ /* 0x000fe20003800200 */
[----:B------:R-:W-:Y:S02]  /*286550*/  IMAD.MOV.U32 R13, RZ, RZ, RZ ;  /* 0x000000ffff0d7224 */ /* 0x000fe400078e00ff */
[----:B------:R-:W-:Y:S02]  /*286560*/  IMAD.MOV.U32 R32, RZ, RZ, RZ ;  /* 0x000000ffff207224 */ /* 0x000fe400078e00ff */
[----:B0-----:R-:W-:Y:S02]  /*286570*/  IMAD.U32 R30, RZ, RZ, UR12 ;  /* 0x0000000cff1e7e24 */ /* 0x001fe4000f8e00ff */
[----:B------:R-:W-:-:S07]  /*286580*/  IMAD.U32 R31, RZ, RZ, UR13 ;  /* 0x0000000dff1f7e24 */ /* 0x000fce000f8e00ff */
.L_x_14651:
        /* <DEDUP_REMOVED lines=20> */
.L_x_14650:
        /* <DEDUP_REMOVED lines=8> */
.L_x_14653:
        /* <DEDUP_REMOVED lines=20> */
.L_x_14652:
[----:B------:R-:W0:Y:S01]  /*286890*/  LDCU.64 UR12, c[0x0][0x3c8] ;  /* 0x00007900ff0c77ac */ /* 0x000e220008000a00 */
[----:B------:R-:W-:Y:S01]  /*2868a0*/  BSSY.RECONVERGENT B1, `(.L_x_14654) ;  /* 0x0000018000017945 */ /* 0x000fe20003800200 */
[----:B------:R-:W-:Y:S02]  /*2868b0*/  IMAD.MOV.U32 R16, RZ, RZ, RZ ;  /* 0x000000ffff107224 */ /* 0x000fe400078e00ff */
[----:B------:R-:W-:Y:S02]  /*2868c0*/  IMAD.MOV.U32 R33, RZ, RZ, RZ ;  /* 0x000000ffff217224 */ /* 0x000fe400078e00ff */
[----:B0-----:R-:W-:Y:S02]  /*2868d0*/  IMAD.U32 R30, RZ, RZ, UR12 ;  /* 0x0000000cff1e7e24 */ /* 0x001fe4000f8e00ff */
[----:B------:R-:W-:-:S07]  /*2868e0*/  IMAD.U32 R31, RZ, RZ, UR13 ;  /* 0x0000000dff1f7e24 */ /* 0x000fce000f8e00ff */
.L_x_14655:
        /* <DEDUP_REMOVED lines=20> */
.L_x_14654:
        /* <DEDUP_REMOVED lines=8> */
.L_x_14657:
        /* <DEDUP_REMOVED lines=20> */
.L_x_14656:
[----:B------:R-:W0:Y:S01]  /*286bf0*/  LDCU.64 UR12, c[0x0][0x3c8] ;  /* 0x00007900ff0c77ac */ /* 0x000e220008000a00 */
[----:B------:R-:W-:Y:S01]  /*286c00*/  BSSY.RECONVERGENT B1, `(.L_x_14658) ;  /* 0x0000018000017945 */ /* 0x000fe20003800200 */
[----:B------:R-:W-:Y:S02]  /*286c10*/  IMAD.MOV.U32 R14, RZ, RZ, RZ ;  /* 0x000000ffff0e7224 */ /* 0x000fe400078e00ff */
[----:B------:R-:W-:Y:S02]  /*286c20*/  IMAD.MOV.U32 R33, RZ, RZ, RZ ;  /* 0x000000ffff217224 */ /* 0x000fe400078e00ff */
[----:B0-----:R-:W-:Y:S02]  /*286c30*/  IMAD.U32 R30, RZ, RZ, UR12 ;  /* 0x0000000cff1e7e24 */ /* 0x001fe4000f8e00ff */
[----:B------:R-:W-:-:S07]  /*286c40*/  IMAD.U32 R31, RZ, RZ, UR13 ;  /* 0x0000000dff1f7e24 */ /* 0x000fce000f8e00ff */
.L_x_14659:
        /* <DEDUP_REMOVED lines=20> */
.L_x_14658:
        /* <DEDUP_REMOVED lines=8> */
.L_x_14661:
        /* <DEDUP_REMOVED lines=20> */
.L_x_14660:
[----:B------:R-:W0:Y:S01]  /*286f50*/  LDCU.64 UR12, c[0x0][0x3c8] ;  /* 0x00007900ff0c77ac */ /* 0x000e220008000a00 */
[----:B------:R-:W-:Y:S01]  /*286f60*/  BSSY.RECONVERGENT B1, `(.L_x_14662) ;  /* 0x0000018000017945 */ /* 0x000fe20003800200 */
[----:B------:R-:W-:Y:S02]  /*286f70*/  IMAD.MOV.U32 R13, RZ, RZ, RZ ;  /* 0x000000ffff0d7224 */ /* 0x000fe400078e00ff */
[----:B------:R-:W-:Y:S02]  /*286f80*/  IMAD.MOV.U32 R32, RZ, RZ, RZ ;  /* 0x000000ffff207224 */ /* 0x000fe400078e00ff */
[----:B0-----:R-:W-:Y:S02]  /*286f90*/  IMAD.U32 R30, RZ, RZ, UR12 ;  /* 0x0000000cff1e7e24 */ /* 0x001fe4000f8e00ff */
[----:B------:R-:W-:-:S07]  /*286fa0*/  IMAD.U32 R31, RZ, RZ, UR13 ;  /* 0x0000000dff1f7e24 */ /* 0x000fce000f8e00ff */
.L_x_14663:
        /* <DEDUP_REMOVED lines=20> */
.L_x_14662:
        /* <DEDUP_REMOVED lines=8> */
.L_x_14665:
        /* <DEDUP_REMOVED lines=20> */
.L_x_14664:
[----:B------:R-:W0:Y:S01]  /*2872b0*/  LDCU.64 UR12, c[0x0][0x3c8] ;  /* 0x00007900ff0c77ac */ /* 0x000e220008000a00 */
[----:B------:R-:W-:Y:S01]  /*2872c0*/  BSSY.RECONVERGENT B1, `(.L_x_14666) ;  /* 0x0000018000017945 */ /* 0x000fe20003800200 */
[----:B------:R-:W-:Y:S02]  /*2872d0*/  IMAD.MOV.U32 R16, RZ, RZ, RZ ;  /* 0x000000ffff107224 */ /* 0x000fe400078e00ff */
[----:B------:R-:W-:Y:S02]  /*2872e0*/  IMAD.MOV.U32 R33, RZ, RZ, RZ ;  /* 0x000000ffff217224 */ /* 0x000fe400078e00ff */
[----:B0-----:R-:W-:Y:S02]  /*2872f0*/  IMAD.U32 R30, RZ, RZ, UR12 ;  /* 0x0000000cff1e7e24 */ /* 0x001fe4000f8e00ff */
[----:B------:R-:W-:-:S07]  /*287300*/  IMAD.U32 R31, RZ, RZ, UR13 ;  /* 0x0000000dff1f7e24 */ /* 0x000fce000f8e00ff */
.L_x_14667:
        /* <DEDUP_REMOVED lines=20> */
.L_x_14666:
        /* <DEDUP_REMOVED lines=8> */
.L_x_14669:
        /* <DEDUP_REMOVED lines=20> */
.L_x_14668:
[----:B------:R-:W0:Y:S01]  /*287610*/  LDCU.64 UR12, c[0x0][0x3c8] ;  /* 0x00007900ff0c77ac */ /* 0x000e220008000a00 */
[----:B------:R-:W-:Y:S01]  /*287620*/  BSSY.RECONVERGENT B1, `(.L_x_14670) ;  /* 0x0000018000017945 */ /* 0x000fe20003800200 */
[----:B------:R-:W-:Y:S02]  /*287630*/  IMAD.MOV.U32 R30, RZ, RZ, RZ ;  /* 0x000000ffff1e7224 */ /* 0x000fe400078e00ff */
[----:B------:R-:W-:Y:S02]  /*287640*/  IMAD.MOV.U32 R32, RZ, RZ, RZ ;  /* 0x000000ffff207224 */ /* 0x000fe400078e00ff */
[----:B0-----:R-:W-:Y:S02]  /*287650*/  IMAD.U32 R28, RZ, RZ, UR12 ;  /* 0x0000000cff1c7e24 */ /* 0x001fe4000f8e00ff */
[----:B------:R-:W-:-:S07]  /*287660*/  IMAD.U32 R29, RZ, RZ, UR13 ;  /* 0x0000000dff1d7e24 */ /* 0x000fce000f8e00ff */
.L_x_14671:
        /* <DEDUP_REMOVED lines=20> */
.L_x_14670:
[----:B------:R-:W-:-:S13]  /*2877b0*/  ISETP.LT.AND P0, PT, R31, R30, PT ;  /* 0x0000001e1f00720c */ /* 0x000fda0003f01270 */
.L_x_14631:
[----:B------:R-:W-:Y:S05]  /*2877c0*/  BSYNC.RECONVERGENT B0 ;  /* 0x0000000000007941 */ /* 0x000fea0003800200 */
.L_x_14630:
        /* <DEDUP_REMOVED lines=24> */
.L_x_14675:
        /* <DEDUP_REMOVED lines=20> */
.L_x_14674:
[----:B------:R-:W0:Y:S01]  /*287a90*/  LDCU.64 UR12, c[0x0][0x3c8] ;  /* 0x00007900ff0c77ac */ /* 0x000e220008000a00 */
[----:B------:R-:W-:Y:S01]  /*287aa0*/  BSSY.RECONVERGENT B1, `(.L_x_14676) ;  /* 0x0000018000017945 */ /* 0x000fe20003800200 */
[----:B------:R-:W-:Y:S02]  /*287ab0*/  IMAD.MOV.U32 R26, RZ, RZ, RZ ;  /* 0x000000ffff1a7224 */ /* 0x000fe400078e00ff */
[----:B------:R-:W-:Y:S02]  /*287ac0*/  IMAD.MOV.U32 R31, RZ, RZ, RZ ;  /* 0x000000ffff1f7224 */ /* 0x000fe400078e00ff */
[----:B0-----:R-:W-:Y:S02]  /*287ad0*/  IMAD.U32 R29, RZ, RZ, UR12 ;  /* 0x0000000cff1d7e24 */ /* 0x001fe4000f8e00ff */
[----:B------:R-:W-:-:S07]  /*287ae0*/  IMAD.U32 R30, RZ, RZ, UR13 ;  /* 0x0000000dff1e7e24 */ /* 0x000fce000f8e00ff */
.L_x_14677:
        /* <DEDUP_REMOVED lines=20> */
.L_x_14676:
        /* <DEDUP_REMOVED lines=8> */
.L_x_14679:
        /* <DEDUP_REMOVED lines=20> */
.L_x_14678:
[----:B------:R-:W0:Y:S01]  /*287df0*/  LDCU.64 UR12, c[0x0][0x3c8] ;  /* 0x00007900ff0c77ac */ /* 0x000e220008000a00 */
[----:B------:R-:W-:Y:S01]  /*287e00*/  BSSY.RECONVERGENT B1, `(.L_x_14680) ;  /* 0x0000018000017945 */ /* 0x000fe20003800200 */
[----:B------:R-:W-:Y:S02]  /*287e10*/  IMAD.MOV.U32 R25, RZ, RZ, RZ ;  /* 0x000000ffff197224 */ /* 0x000fe400078e00ff */
[----:B------:R-:W-:Y:S02]  /*287e20*/  IMAD.MOV.U32 R32, RZ, RZ, RZ ;  /* 0x000000ffff207224 */ /* 0x000fe400078e00ff */
[----:B0-----:R-:W-:Y:S02]  /*287e30*/  IMAD.U32 R30, RZ, RZ, UR12 ;  /* 0x0000000cff1e7e24 */ /* 0x001fe4000f8e00ff */
[----:B------:R-:W-:-:S07]  /*287e40*/  IMAD.U32 R31, RZ, RZ, UR13 ;  /* 0x0000000dff1f7e24 */ /* 0x000fce000f8e00ff */
.L_x_14681:
        /* <DEDUP_REMOVED lines=20> */
.L_x_14680:
        /* <DEDUP_REMOVED lines=8> */
.L_x_14683:
        /* <DEDUP_REMOVED lines=20> */
.L_x_14682:
[----:B------:R-:W0:Y:S01]  /*288150*/  LDCU.64 UR12, c[0x0][0x3c8] ;  /* 0x00007900ff0c77ac */ /* 0x000e220008000a00 */
[----:B------:R-:W-:Y:S01]  /*288160*/  BSSY.RECONVERGENT B1, `(.L_x_14684) ;  /* 0x0000018000017945 */ /* 0x000fe20003800200 */
[----:B------:R-:W-:Y:S02]  /*288170*/  IMAD.MOV.U32 R22, RZ, RZ, RZ ;  /* 0x000000ffff167224 */ /* 0x000fe400078e00ff */
[----:B------:R-:W-:Y:S02]  /*288180*/  IMAD.MOV.U32 R33, RZ, RZ, RZ ;  /* 0x000000ffff217224 */ /* 0x000fe400078e00ff */
[----:B0-----:R-:W-:Y:S02]  /*288190*/  IMAD.U32 R31, RZ, RZ, UR12 ;  /* 0x0000000cff1f7e24 */ /* 0x001fe4000f8e00ff */
[----:B------:R-:W-:-:S07]  /*2881a0*/  IMAD.U32 R30, RZ, RZ, UR13 ;  /* 0x0000000dff1e7e24 */ /* 0x000fce000f8e00ff */
.L_x_14685:
        /* <DEDUP_REMOVED lines=20> */
.L_x_14684:
        /* <DEDUP_REMOVED lines=8> */
.L_x_14687:
        /* <DEDUP_REMOVED lines=20> */
.L_x_14686:
[----:B------:R-:W0:Y:S01]  /*2884b0*/  LDCU.64 UR12, c[0x0][0x3c8] ;  /* 0x00007900ff0c77ac */ /* 0x000e220008000a00 */
[----:B------:R-:W-:Y:S01]  /*2884c0*/  BSSY.RECONVERGENT B1, `(.L_x_14688) ;  /* 0x0000018000017945 */ /* 0x000fe20003800200 */
[----:B------:R-:W-:Y:S02]  /*2884d0*/  IMAD.MOV.U32 R23, RZ, RZ, RZ ;  /* 0x000000ffff177224 */ /* 0x000fe400078e00ff */
[----:B------:R-:W-:Y:S02]  /*2884e0*/  IMAD.MOV.U32 R32, RZ, RZ, RZ ;  /* 0x000000ffff207224 */ /* 0x000fe400078e00ff */
[----:B0-----:R-:W-:Y:S02]  /*2884f0*/  IMAD.U32 R31, RZ, RZ, UR12 ;  /* 0x0000000cff1f7e24 */ /* 0x001fe4000f8e00ff */
[----:B------:R-:W-:-:S07]  /*288500*/  IMAD.U32 R30, RZ, RZ, UR13 ;  /* 0x0000000dff1e7e24 */ /* 0x000fce000f8e00ff */
.L_x_14689:
        /* <DEDUP_REMOVED lines=20> */
.L_x_14688:
        /* <DEDUP_REMOVED lines=8> */
.L_x_14691:
        /* <DEDUP_REMOVED lines=20> */
.L_x_14690:
[----:B------:R-:W0:Y:S01]  /*288810*/  LDCU.64 UR12, c[0x0][0x3c8] ;  /* 0x00007900ff0c77ac */ /* 0x000e220008000a00 */
[----:B------:R-:W-:Y:S01]  /*288820*/  BSSY.RECONVERGENT B1, `(.L_x_14692) ;  /* 0x0000018000017945 */ /* 0x000fe20003800200 */
[----:B------:R-:W-:Y:S02]  /*288830*/  IMAD.MOV.U32 R25, RZ, RZ, RZ ;  /* 0x000000ffff197224 */ /* 0x000fe400078e00ff */
[----:B------:R-:W-:Y:S02]  /*288840*/  IMAD.MOV.U32 R32, RZ, RZ, RZ ;  /* 0x000000ffff207224 */ /* 0x000fe400078e00ff */
[----:B0-----:R-:W-:Y:S02]  /*288850*/  IMAD.U32 R31, RZ, RZ, UR12 ;  /* 0x0000000cff1f7e24 */ /* 0x001fe4000f8e00ff */
[----:B------:R-:W-:-:S07]  /*288860*/  IMAD.U32 R30, RZ, RZ, UR13 ;  /* 0x0000000dff1e7e24 */ /* 0x000fce000f8e00ff */
.L_x_14693:
        /* <DEDUP_REMOVED lines=20> */
.L_x_14692:
        /* <DEDUP_REMOVED lines=8> */
.L_x_14695:
        /* <DEDUP_REMOVED lines=20> */
.L_x_14694:
[----:B------:R-:W0:Y:S01]  /*288b70*/  LDCU.64 UR12, c[0x0][0x3c8] ;  /* 0x00007900ff0c77ac */ /* 0x000e220008000a00 */
[----:B------:R-:W-:Y:S01]  /*288b80*/  BSSY.RECONVERGENT B1, `(.L_x_14696) ;  /* 0x0000018000017945 */ /* 0x000fe20003800200 */
[----:B------:R-:W-:Y:S02]  /*288b90*/  IMAD.MOV.U32 R22, RZ, RZ, RZ ;  /* 0x000000ffff167224 */ /* 0x000fe400078e00ff */
[----:B------:R-:W-:Y:S02]  /*288ba0*/  IMAD.MOV.U32 R33, RZ, RZ, RZ ;  /* 0x000000ffff217224 */ /* 0x000fe400078e00ff */
[----:B0-----:R-:W-:Y:S02]  /*288bb0*/  IMAD.U32 R31, RZ, RZ, UR12 ;  /* 0x0000000cff1f7e24 */ /* 0x001fe4000f8e00ff */
[----:B------:R-:W-:-:S07]  /*288bc0*/  IMAD.U32 R30, RZ, RZ, UR13 ;  /* 0x0000000dff1e7e24 */ /* 0x000fce000f8e00ff */
.L_x_14697:
        /* <DEDUP_REMOVED lines=20> */
.L_x_14696:
        /* <DEDUP_REMOVED lines=8> */
.L_x_14699:
        /* <DEDUP_REMOVED lines=20> */
.L_x_14698:
[----:B------:R-:W0:Y:S01]  /*288ed0*/  LDCU.64 UR12, c[0x0][0x3c8] ;  /* 0x00007900ff0c77ac */ /* 0x000e220008000a00 */
[----:B------:R-:W-:Y:S01]  /*288ee0*/  BSSY.RECONVERGENT B1, `(.L_x_14700) ;  /* 0x0000018000017945 */ /* 0x000fe20003800200 */
[----:B------:R-:W-:Y:S02]  /*288ef0*/  IMAD.MOV.U32 R23, RZ, RZ, RZ ;  /* 0x000000ffff177224 */ /* 0x000fe400078e00ff */
[----:B------:R-:W-:Y:S02]  /*288f00*/  IMAD.MOV.U32 R32, RZ, RZ, RZ ;  /* 0x000000ffff207224 */ /* 0x000fe400078e00ff */
[----:B0-----:R-:W-:Y:S02]  /*288f10*/  IMAD.U32 R31, RZ, RZ, UR12 ;  /* 0x0000000cff1f7e24 */ /* 0x001fe4000f8e00ff */
[----:B------:R-:W-:-:S07]  /*288f20*/  IMAD.U32 R30, RZ, RZ, UR13 ;  /* 0x0000000dff1e7e24 */ /* 0x000fce000f8e00ff */
.L_x_14701:
        /* <DEDUP_REMOVED lines=20> */
.L_x_14700:
        /* <DEDUP_REMOVED lines=8> */
.L_x_14703:
        /* <DEDUP_REMOVED lines=20> */
.L_x_14702:
[----:B------:R-:W0:Y:S01]  /*289230*/  LDCU.64 UR12, c[0x0][0x3c8] ;  /* 0x00007900ff0c77ac */ /* 0x000e220008000a00 */
[----:B------:R-:W-:Y:S01]  /*289240*/  BSSY.RECONVERGENT B1, `(.L_x_14704) ;  /* 0x0000018000017945 */ /* 0x000fe20003800200 */
[----:B------:R-:W-:Y:S02]  /*289250*/  IMAD.MOV.U32 R25, RZ, RZ, RZ ;  /* 0x000000ffff197224 */ /* 0x000fe400078e00ff */
[----:B------:R-:W-:Y:S02]  /*289260*/  IMAD.MOV.U32 R32, RZ, RZ, RZ ;  /* 0x000000ffff207224 */ /* 0x000fe400078e00ff */
[----:B0-----:R-:W-:Y:S02]  /*289270*/  IMAD.U32 R31, RZ, RZ, UR12 ;  /* 0x0000000cff1f7e24 */ /* 0x001fe4000f8e00ff */
[----:B------:R-:W-:-:S07]  /*289280*/  IMAD.U32 R30, RZ, RZ, UR13 ;  /* 0x0000000dff1e7e24 */ /* 0x000fce000f8e00ff */
.L_x_14705:
        /* <DEDUP_REMOVED lines=20> */
.L_x_14704:
        /* <DEDUP_REMOVED lines=8> */
.L_x_14707:
        /* <DEDUP_REMOVED lines=20> */
.L_x_14706:
[----:B------:R-:W0:Y:S01]  /*289590*/  LDCU.64 UR12, c[0x0][0x3c8] ;  /* 0x00007900ff0c77ac */ /* 0x000e220008000a00 */
[----:B------:R-:W-:Y:S01]  /*2895a0*/  BSSY.RECONVERGENT B1, `(.L_x_14708) ;  /* 0x0000018000017945 */ /* 0x000fe20003800200 */
[----:B------:R-:W-:Y:S02]  /*2895b0*/  IMAD.MOV.U32 R22, RZ, RZ, RZ ;  /* 0x000000ffff167224 */ /* 0x000fe400078e00ff */
[----:B------:R-:W-:Y:S02]  /*2895c0*/  IMAD.MOV.U32 R33, RZ, RZ, RZ ;  /* 0x000000ffff217224 */ /* 0x000fe400078e00ff */
[----:B0-----:R-:W-:Y:S02]  /*2895d0*/  IMAD.U32 R31, RZ, RZ, UR12 ;  /* 0x0000000cff1f7e24 */ /* 0x001fe4000f8e00ff */
[----:B------:R-:W-:-:S07]  /*2895e0*/  IMAD.U32 R30, RZ, RZ, UR13 ;  /* 0x0000000dff1e7e24 */ /* 0x000fce000f8e00ff */
.L_x_14709:
        /* <DEDUP_REMOVED lines=20> */
.L_x_14708:
        /* <DEDUP_REMOVED lines=8> */
.L_x_14711:
        /* <DEDUP_REMOVED lines=20> */
.L_x_14710:
[----:B------:R-:W0:Y:S01]  /*2898f0*/  LDCU.64 UR12, c[0x0][0x3c8] ;  /* 0x00007900ff0c77ac */ /* 0x000e220008000a00 */
[----:B------:R-:W-:Y:S01]  /*289900*/  BSSY.RECONVERGENT B1, `(.L_x_14712) ;  /* 0x0000017000017945 */ /* 0x000fe20003800200 */
[----:B------:R-:W-:Y:S01]  /*289910*/  CS2R R30, SRZ ;  /* 0x00000000001e7805 */ /* 0x000fe2000001ff00 */
[----:B0-----:R-:W-:Y:S02]  /*289920*/  IMAD.U32 R28, RZ, RZ, UR12 ;  /* 0x0000000cff1c7e24 */ /* 0x001fe4000f8e00ff */
[----:B------:R-:W-:-:S07]  /*289930*/  IMAD.U32 R29, RZ, RZ, UR13 ;  /* 0x0000000dff1d7e24 */ /* 0x000fce000f8e00ff */
.L_x_14713:
        /* <DEDUP_REMOVED lines=20> */
.L_x_14712:
[----:B------:R-:W-:-:S13]  /*289a80*/  ISETP.LT.AND P0, PT, R32, R31, PT ;  /* 0x0000001f2000720c */ /* 0x000fda0003f01270 */
.L_x_14673:
[----:B------:R-:W-:Y:S05]  /*289a90*/  BSYNC.RECONVERGENT B0 ;  /* 0x0000000000007941 */ /* 0x000fea0003800200 */
.L_x_14672:
        /* <DEDUP_REMOVED lines=24> */
.L_x_14717:
        /* <DEDUP_REMOVED lines=20> */
.L_x_14716:
[----:B------:R-:W0:Y:S01]  /*289d60*/  LDCU.64 UR12, c[0x0][0x3c8] ;  /* 0x00007900ff0c77ac */ /* 0x000e220008000a00 */
[----:B------:R-:W-:Y:S01]  /*289d70*/  BSSY.RECONVERGENT B1, `(.L_x_14718) ;  /* 0x0000018000017945 */ /* 0x000fe20003800200 */
[----:B------:R-:W-:Y:S02]  /*289d80*/  IMAD.MOV.U32 R16, RZ, RZ, RZ ;  /* 0x000000ffff107224 */ /* 0x000fe400078e00ff */
[----:B------:R-:W-:Y:S02]  /*289d90*/  IMAD.MOV.U32 R31, RZ, RZ, RZ ;  /* 0x000000ffff1f7224 */ /* 0x000fe400078e00ff */
[----:B0-----:R-:W-:Y:S02]  /*289da0*/  IMAD.U32 R30, RZ, RZ, UR12 ;  /* 0x0000000cff1e7e24 */ /* 0x001fe4000f8e00ff */
[----:B------:R-:W-:-:S07]  /*289db0*/  IMAD.U32 R29, RZ, RZ, UR13 ;  /* 0x0000000dff1d7e24 */ /* 0x000fce000f8e00ff */
.L_x_14719:
        /* <DEDUP_REMOVED lines=20> */
.L_x_14718:
        /* <DEDUP_REMOVED lines=8> */
.L_x_14721:
        /* <DEDUP_REMOVED lines=20> */
.L_x_14720:
[----:B------:R-:W0:Y:S01]  /*28a0c0*/  LDCU.64 UR12, c[0x0][0x3c8] ;  /* 0x00007900ff0c77ac */ /* 0x000e220008000a00 */
[----:B------:R-:W-:Y:S01]  /*28a0d0*/  BSSY.RECONVERGENT B1, `(.L_x_14722) ;  /* 0x0000018000017945 */ /* 0x000fe20003800200 */
[----:B------:R-:W-:Y:S02]  /*28a0e0*/  IMAD.MOV.U32 R25, RZ, RZ, RZ ;  /* 0x000000ffff197224 */ /* 0x000fe400078e00ff */
[----:B------:R-:W-:Y:S02]  /*28a0f0*/  IMAD.MOV.U32 R32, RZ, RZ, RZ ;  /* 0x000000ffff207224 */ /* 0x000fe400078e00ff */
[----:B0-----:R-:W-:Y:S02]  /*28a100*/  IMAD.U32 R31, RZ, RZ, UR12 ;  /* 0x0000000cff1f7e24 */ /* 0x001fe4000f8e00ff */
[----:B------:R-:W-:-:S07]  /*28a110*/  IMAD.U32 R30, RZ, RZ, UR13 ;  /* 0x0000000dff1e7e24 */ /* 0x000fce000f8e00ff */
.L_x_14723:
        /* <DEDUP_REMOVED lines=20> */
.L_x_14722:
        /* <DEDUP_REMOVED lines=8> */
.L_x_14725:
        /* <DEDUP_REMOVED lines=20> */
.L_x_14724:
[----:B------:R-:W0:Y:S01]  /*28a420*/  LDCU.64 UR12, c[0x0][0x3c8] ;  /* 0x00007900ff0c77ac */ /* 0x000e220008000a00 */
[----:B------:R-:W-:Y:S01]  /*28a430*/  BSSY.RECONVERGENT B1, `(.L_x_14726) ;  /* 0x0000018000017945 */ /* 0x000fe20003800200 */
[----:B------:R-:W-:Y:S02]  /*28a440*/  IMAD.MOV.U32 R13, RZ, RZ, RZ ;  /* 0x000000ffff0d7224 */ /* 0x000fe400078e00ff */
[----:B------:R-:W-:Y:S02]  /*28a450*/  IMAD.MOV.U32 R32, RZ, RZ, RZ ;  /* 0x000000ffff207224 */ /* 0x000fe400078e00ff */
[----:B0-----:R-:W-:Y:S02]  /*28a460*/  IMAD.U32 R31, RZ, RZ, UR12 ;  /* 0x0000000cff1f7e24 */ /* 0x001fe4000f8e00ff */
[----:B------:R-:W-:-:S07]  /*28a470*/  IMAD.U32 R30, RZ, RZ, UR13 ;  /* 0x0000000dff1e7e24 */ /* 0x000fce000f8e00ff */
.L_x_14727:
        /* <DEDUP_REMOVED lines=20> */
.L_x_14726:
        /* <DEDUP_REMOVED lines=8> */
.L_x_14729:
        /* <DEDUP_REMOVED lines=20> */
.L_x_14728:
[----:B------:R-:W0:Y:S01]  /*28a780*/  LDCU.64 UR12, c[0x0][0x3c8] ;  /* 0x00007900ff0c77ac */ /* 0x000e220008000a00 */
[----:B------:R-:W-:Y:S01]  /*28a790*/  BSSY.RECONVERGENT B1, `(.L_x_14730) ;  /* 0x0000018000017945 */ /* 0x000fe20003800200 */
[----:B------:R-:W-:Y:S02]  /*28a7a0*/  IMAD.MOV.U32 R16, RZ, RZ, RZ ;  /* 0x000000ffff107224 */ /* 0x000fe400078e00ff */
[----:B------:R-:W-:Y:S02]  /*28a7b0*/  IMAD.MOV.U32 R33, RZ, RZ, RZ ;  /* 0x000000ffff217224 */ /* 0x000fe400078e00ff */
[----:B0-----:R-:W-:Y:S02]  /*28a7c0*/  IMAD.U32 R31, RZ, RZ, UR12 ;  /* 0x0000000cff1f7e24 */ /* 0x001fe4000f8e00ff */
[----:B------:R-:W-:-:S07]  /*28a7d0*/  IMAD.U32 R30, RZ, RZ, UR13 ;  /* 0x0000000dff1e7e24 */ /* 0x000fce000f8e00ff */
.L_x_14731:
        /* <DEDUP_REMOVED lines=20> */
.L_x_14730:
        /* <DEDUP_REMOVED lines=8> */
.L_x_14733:
        /* <DEDUP_REMOVED lines=20> */
.L_x_14732:
[----:B------:R-:W0:Y:S01]  /*28aae0*/  LDCU.64 UR12, c[0x0][0x3c8] ;  /* 0x00007900ff0c77ac */ /* 0x000e220008000a00 */
[----:B------:R-:W-:Y:S01]  /*28aaf0*/  BSSY.RECONVERGENT B1, `(.L_x_14734) ;  /* 0x0000018000017945 */ /* 0x000fe20003800200 */
[----:B------:R-:W-:Y:S02]  /*28ab00*/  IMAD.MOV.U32 R25, RZ, RZ, RZ ;  /* 0x000000ffff197224 */ /* 0x000fe400078e00ff */
[----:B------:R-:W-:Y:S02]  /*28ab10*/  IMAD.MOV.U32 R32, RZ, RZ, RZ ;  /* 0x000000ffff207224 */ /* 0x000fe400078e00ff */
[----:B0-----:R-:W-:Y:S02]  /*28ab20*/  IMAD.U32 R31, RZ, RZ, UR12 ;  /* 0x0000000cff1f7e24 */ /* 0x001fe4000f8e00ff */
[----:B------:R-:W-:-:S07]  /*28ab30*/  IMAD.U32 R30, RZ, RZ, UR13 ;  /* 0x0000000dff1e7e24 */ /* 0x000fce000f8e00ff */
.L_x_14735:
        /* <DEDUP_REMOVED lines=20> */
.L_x_14734:
        /* <DEDUP_REMOVED lines=8> */
.L_x_14737:
        /* <DEDUP_REMOVED lines=20> */
.L_x_14736:
[----:B------:R-:W0:Y:S01]  /*28ae40*/  LDCU.64 UR12, c[0x0][0x3c8] ;  /* 0x00007900ff0c77ac */ /* 0x000e220008000a00 */
[----:B------:R-:W-:Y:S01]  /*28ae50*/  BSSY.RECONVERGENT B1, `(.L_x_14738) ;  /* 0x0000018000017945 */ /* 0x000fe20003800200 */
[----:B------:R-:W-:Y:S02]  /*28ae60*/  IMAD.MOV.U32 R13, RZ, RZ, RZ ;  /* 0x000000ffff0d7224 */ /* 0x000fe400078e00ff */
[----:B------:R-:W-:Y:S02]  /*28ae70*/  IMAD.MOV.U32 R32, RZ, RZ, RZ ;  /* 0x000000ffff207224 */ /* 0x000fe400078e00ff */
[----:B0-----:R-:W-:Y:S02]  /*28ae80*/  IMAD.U32 R31, RZ, RZ, UR12 ;  /* 0x0000000cff1f7e24 */ /* 0x001fe4000f8e00ff */
[----:B------:R-:W-:-:S07]  /*28ae90*/  IMAD.U32 R30, RZ, RZ, UR13 ;  /* 0x0000000dff1e7e24 */ /* 0x000fce000f8e00ff */
.L_x_14739:
        /* <DEDUP_REMOVED lines=20> */
.L_x_14738:
        /* <DEDUP_REMOVED lines=8> */
.L_x_14741:
        /* <DEDUP_REMOVED lines=20> */
.L_x_14740:
[----:B------:R-:W0:Y:S01]  /*28b1a0*/  LDCU.64 UR12, c[0x0][0x3c8] ;  /* 0x00007900ff0c77ac */ /* 0x000e220008000a00 */
[----:B------:R-:W-:Y:S01]  /*28b1b0*/  BSSY.RECONVERGENT B1, `(.L_x_14742) ;  /* 0x0000018000017945 */ /* 0x000fe20003800200 */
[----:B------:R-:W-:Y:S02]  /*28b1c0*/  IMAD.MOV.U32 R16, RZ, RZ, RZ ;  /* 0x000000ffff107224 */ /* 0x000fe400078e00ff */
[----:B------:R-:W-:Y:S02]  /*28b1d0*/  IMAD.MOV.U32 R33, RZ, RZ, RZ ;  /* 0x000000ffff217224 */ /* 0x000fe400078e00ff */
[----:B0-----:R-:W-:Y:S02]  /*28b1e0*/  IMAD.U32 R31, RZ, RZ, UR12 ;  /* 0x0000000cff1f7e24 */ /* 0x001fe4000f8e00ff */
[----:B------:R-:W-:-:S07]  /*28b1f0*/  IMAD.U32 R30, RZ, RZ, UR13 ;  /* 0x0000000dff1e7e24 */ /* 0x000fce000f8e00ff */
.L_x_14743:
        /* <DEDUP_REMOVED lines=20> */
.L_x_14742:
        /* <DEDUP_REMOVED lines=8> */
.L_x_14745:
        /* <DEDUP_REMOVED lines=20> */
.L_x_14744:
[----:B------:R-:W0:Y:S01]  /*28b500*/  LDCU.64 UR12, c[0x0][0x3c8] ;  /* 0x00007900ff0c77ac */ /* 0x000e220008000a00 */
[----:B------:R-:W-:Y:S01]  /*28b510*/  BSSY.RECONVERGENT B1, `(.L_x_14746) ;  /* 0x0000018000017945 */ /* 0x000fe20003800200 */
[----:B------:R-:W-:Y:S02]  /*28b520*/  IMAD.MOV.U32 R25, RZ, RZ, RZ ;  /* 0x000000ffff197224 */ /* 0x000fe400078e00ff */
[----:B------:R-:W-:Y:S02]  /*28b530*/  IMAD.MOV.U32 R32, RZ, RZ, RZ ;  /* 0x000000ffff207224 */ /* 0x000fe400078e00ff */
[----:B0-----:R-:W-:Y:S02]  /*28b540*/  IMAD.U32 R31, RZ, RZ, UR12 ;  /* 0x0000000cff1f7e24 */ /* 0x001fe4000f8e00ff */
[----:B------:R-:W-:-:S07]  /*28b550*/  IMAD.U32 R30, RZ, RZ, UR13 ;  /* 0x0000000dff1e7e24 */ /* 0x000fce000f8e00ff */
.L_x_14747:
        /* <DEDUP_REMOVED lines=20> */
.L_x_14746:
        /* <DEDUP_REMOVED lines=8> */
.L_x_14749:
        /* <DEDUP_REMOVED lines=20> */
.L_x_14748:
[----:B------:R-:W0:Y:S01]  /*28b860*/  LDCU.64 UR12, c[0x0][0x3c8] ;  /* 0x00007900ff0c77ac */ /* 0x000e220008000a00 */
[----:B------:R-:W-:Y:S01]  /*28b870*/  BSSY.RECONVERGENT B1, `(.L_x_14750) ;  /* 0x0000018000017945 */ /* 0x000fe20003800200 */
[----:B------:R-:W-:Y:S02]  /*28b880*/  IMAD.MOV.U32 R13, RZ, RZ, RZ ;  /* 0x000000ffff0d7224 */ /* 0x000fe400078e00ff */
[----:B------:R-:W-:Y:S02]  /*28b890*/  IMAD.MOV.U32 R32, RZ, RZ, RZ ;  /* 0x000000ffff207224 */ /* 0x000fe400078e00ff */
[----:B0-----:R-:W-:Y:S02]  /*28b8a0*/  IMAD.U32 R31, RZ, RZ, UR12 ;  /* 0x0000000cff1f7e24 */ /* 0x001fe4000f8e00ff */
[----:B------:R-:W-:-:S07]  /*28b8b0*/  IMAD.U32 R30, RZ, RZ, UR13 ;  /* 0x0000000dff1e7e24 */ /* 0x000fce000f8e00ff */
.L_x_14751:
        /* <DEDUP_REMOVED lines=20> */
.L_x_14750:
        /* <DEDUP_REMOVED lines=8> */
.L_x_14753:
        /* <DEDUP_REMOVED lines=20> */
.L_x_14752:
[----:B------:R-:W0:Y:S01]  /*28bbc0*/  LDCU.64 UR12, c[0x0][0x3c8] ;  /* 0x00007900ff0c77ac */ /* 0x000e220008000a00 */
[----:B------:R-:W-:Y:S01]  /*28bbd0*/  BSSY.RECONVERGENT B1, `(.L_x_14754) ;  /* 0x0000017000017945 */ /* 0x000fe20003800200 */
[----:B------:R-:W-:Y:S01]  /*28bbe0*/  CS2R R30, SRZ ;  /* 0x00000000001e7805 */ /* 0x000fe2000001ff00 */
[----:B0-----:R-:W-:Y:S02]  /*28bbf0*/  IMAD.U32 R29, RZ, RZ, UR12 ;  /* 0x0000000cff1d7e24 */ /* 0x001fe4000f8e00ff */
[----:B------:R-:W-:-:S07]  /*28bc00*/  IMAD.U32 R28, RZ, RZ, UR13 ;  /* 0x0000000dff1c7e24 */ /* 0x000fce000f8e00ff */
.L_x_14755:
        /* <DEDUP_REMOVED lines=20> */
.L_x_14754:
[----:B------:R-:W-:-:S13]  /*28bd50*/  ISETP.LT.AND P0, PT, R32, R31, PT ;  /* 0x0000001f2000720c */ /* 0x000fda0003f01270 */
.L_x_14715:
[----:B------:R-:W-:Y:S05]  /*28bd60*/  BSYNC.RECONVERGENT B0 ;  /* 0x0000000000007941 */ /* 0x000fea0003800200 */
.L_x_14714:
        /* <DEDUP_REMOVED lines=24> */
.L_x_14759:
        /* <DEDUP_REMOVED lines=20> */
.L_x_14758:
[----:B------:R-:W0:Y:S01]  /*28c030*/  LDCU.64 UR12, c[0x0][0x3c8] ;  /* 0x00007900ff0c77ac */ /* 0x000e220008000a00 */
[----:B------:R-:W-:Y:S01]  /*28c040*/  BSSY.RECONVERGENT B1, `(.L_x_14760) ;  /* 0x0000018000017945 */ /* 0x000fe20003800200 */
[----:B------:R-:W-:Y:S02]  /*28c050*/  IMAD.MOV.U32 R23, RZ, RZ, RZ ;  /* 0x000000ffff177224 */ /* 0x000fe400078e00ff */
[----:B------:R-:W-:Y:S02]  /*28c060*/  IMAD.MOV.U32 R32, RZ, RZ, RZ ;  /* 0x000000ffff207224 */ /* 0x000fe400078e00ff */
[----:B0-----:R-:W-:Y:S02]  /*28c070*/  IMAD.U32 R29, RZ, RZ, UR12 ;  /* 0x0000000cff1d7e24 */ /* 0x001fe4000f8e00ff */
[----:B------:R-:W-:-:S07]  /*28c080*/  IMAD.U32 R30, RZ, RZ, UR13 ;  /* 0x0000000dff1e7e24 */ /* 0x000fce000f8e00ff */
.L_x_14761:
        /* <DEDUP_REMOVED lines=20> */
.L_x_14760:
        /* <DEDUP_REMOVED lines=8> */
.L_x_14763:
        /* <DEDUP_REMOVED lines=20> */
.L_x_14762:
[----:B------:R-:W0:Y:S01]  /*28c390*/  LDCU.64 UR12, c[0x0][0x3c8] ;  /* 0x00007900ff0c77ac */ /* 0x000e220008000a00 */
[----:B------:R-:W-:Y:S01]  /*28c3a0*/  BSSY.RECONVERGENT B1, `(.L_x_14764) ;  /* 0x0000018000017945 */ /* 0x000fe20003800200 */
[----:B------:R-:W-:Y:S02]  /*28c3b0*/  IMAD.MOV.U32 R25, RZ, RZ, RZ ;  /* 0x000000ffff197224 */ /* 0x000fe400078e00ff */
[----:B------:R-:W-:Y:S02]  /*28c3c0*/  IMAD.MOV.U32 R32, RZ, RZ, RZ ;  /* 0x000000ffff207224 */ /* 0x000fe400078e00ff */
[----:B0-----:R-:W-:Y:S02]  /*28c3d0*/  IMAD.U32 R31, RZ, RZ, UR12 ;  /* 0x0000000cff1f7e24 */ /* 0x001fe4000f8e00ff */
[----:B------:R-:W-:-:S07]  /*28c3e0*/  IMAD.U32 R30, RZ, RZ, UR13 ;  /* 0x0000000dff1e7e24 */ /* 0x000fce000f8e00ff */
.L_x_14765:
        /* <DEDUP_REMOVED lines=20> */
.L_x_14764:
        /* <DEDUP_REMOVED lines=8> */
.L_x_14767:
        /* <DEDUP_REMOVED lines=20> */
.L_x_14766:
[----:B------:R-:W0:Y:S01]  /*28c6f0*/  LDCU.64 UR12, c[0x0][0x3c8] ;  /* 0x00007900ff0c77ac */ /* 0x000e220008000a00 */
[----:B------:R-:W-:Y:S01]  /*28c700*/  BSSY.RECONVERGENT B1, `(.L_x_14768) ;  /* 0x0000018000017945 */ /* 0x000fe20003800200 */
[----:B------:R-:W-:Y:S02]  /*28c710*/  IMAD.MOV.U32 R22, RZ, RZ, RZ ;  /* 0x000000ffff167224 */ /* 0x000fe400078e00ff */
[----:B------:R-:W-:Y:S02]  /*28c720*/  IMAD.MOV.U32 R33, RZ, RZ, RZ ;  /* 0x000000ffff217224 */ /* 0x000fe400078e00ff */
[----:B0-----:R-:W-:Y:S02]  /*28c730*/  IMAD.U32 R31, RZ, RZ, UR12 ;  /* 0x0000000cff1f7e24 */ /* 0x001fe4000f8e00ff */
[----:B------:R-:W-:-:S07]  /*28c740*/  IMAD.U32 R30, RZ, RZ, UR13 ;  /* 0x0000000dff1e7e24 */ /* 0x000fce000f8e00ff */
.L_x_14769:
        /* <DEDUP_REMOVED lines=20> */
.L_x_14768:
        /* <DEDUP_REMOVED lines=8> */
.L_x_14771:
        /* <DEDUP_REMOVED lines=20> */
.L_x_14770:
[----:B------:R-:W0:Y:S01]  /*28ca50*/  LDCU.64 UR12, c[0x0][0x3c8] ;  /* 0x00007900ff0c77ac */ /* 0x000e220008000a00 */
[----:B------:R-:W-:Y:S01]  /*28ca60*/  BSSY.RECONVERGENT B1, `(.L_x_14772) ;  /* 0x0000018000017945 */ /* 0x000fe20003800200 */
[----:B------:R-:W-:Y:S02]  /*28ca70*/  IMAD.MOV.U32 R23, RZ, RZ, RZ ;  /* 0x000000ffff177224 */ /* 0x000fe400078e00ff */
[----:B------:R-:W-:Y:S02]  /*28ca80*/  IMAD.MOV.U32 R32, RZ, RZ, RZ ;  /* 0x000000ffff207224 */ /* 0x000fe400078e00ff */
[----:B0-----:R-:W-:Y:S02]  /*28ca90*/  IMAD.U32 R31, RZ, RZ, UR12 ;  /* 0x0000000cff1f7e24 */ /* 0x001fe4000f8e00ff */
[----:B------:R-:W-:-:S07]  /*28caa0*/  IMAD.U32 R30, RZ, RZ, UR13 ;  /* 0x0000000dff1e7e24 */ /* 0x000fce000f8e00ff */
.L_x_14773:
        /* <DEDUP_REMOVED lines=20> */
.L_x_14772:
        /* <DEDUP_REMOVED lines=8> */
.L_x_14775:
        /* <DEDUP_REMOVED lines=20> */
.L_x_14774:
[----:B------:R-:W0:Y:S01]  /*28cdb0*/  LDCU.64 UR12, c[0x0][0x3c8] ;  /* 0x00007900ff0c77ac */ /* 0x000e220008000a00 */
[----:B------:R-:W-:Y:S01]  /*28cdc0*/  BSSY.RECONVERGENT B1, `(.L_x_14776) ;  /* 0x0000018000017945 */ /* 0x000fe20003800200 */
[----:B------:R-:W-:Y:S02]  /*28cdd0*/  IMAD.MOV.U32 R25, RZ, RZ, RZ ;  /* 0x000000ffff197224 */ /* 0x000fe400078e00ff */
[----:B------:R-:W-:Y:S02]  /*28cde0*/  IMAD.MOV.U32 R32, RZ, RZ, RZ ;  /* 0x000000ffff207224 */ /* 0x000fe400078e00ff */
[----:B0-----:R-:W-:Y:S02]  /*28cdf0*/  IMAD.U32 R31, RZ, RZ, UR12 ;  /* 0x0000000cff1f7e24 */ /* 0x001fe4000f8e00ff */
[----:B------:R-:W-:-:S07]  /*28ce00*/  IMAD.U32 R30, RZ, RZ, UR13 ;  /* 0x0000000dff1e7e24 */ /* 0x000fce000f8e00ff */
.L_x_14777:
        /* <DEDUP_REMOVED lines=20> */
.L_x_14776:
        /* <DEDUP_REMOVED lines=8> */
.L_x_14779:
        /* <DEDUP_REMOVED lines=20> */
.L_x_14778:
[----:B------:R-:W0:Y:S01]  /*28d110*/  LDCU.64 UR12, c[0x0][0x3c8] ;  /* 0x00007900ff0c77ac */ /* 0x000e220008000a00 */
[----:B------:R-:W-:Y:S01]  /*28d120*/  BSSY.RECONVERGENT B1, `(.L_x_14780) ;  /* 0x0000018000017945 */ /* 0x000fe20003800200 */
[----:B------:R-:W-:Y:S02]  /*28d130*/  IMAD.MOV.U32 R22, RZ, RZ, RZ ;  /* 0x000000ffff167224 */ /* 0x000fe400078e00ff */
[----:B------:R-:W-:Y:S02]  /*28d140*/  IMAD.MOV.U32 R33, RZ, RZ, RZ ;  /* 0x000000ffff217224 */ /* 0x000fe400078e00ff */
[----:B0-----:R-:W-:Y:S02]  /*28d150*/  IMAD.U32 R31, RZ, RZ, UR12 ;  /* 0x0000000cff1f7e24 */ /* 0x001fe4000f8e00ff */
[----:B------:R-:W-:-:S07]  /*28d160*/  IMAD.U32 R30, RZ, RZ, UR13 ;  /* 0x0000000dff1e7e24 */ /* 0x000fce000f8e00ff */
.L_x_14781:
        /* <DEDUP_REMOVED lines=20> */
.L_x_14780:
        /* <DEDUP_REMOVED lines=8> */
.L_x_14783:
        /* <DEDUP_REMOVED lines=20> */
.L_x_14782:
[----:B------:R-:W0:Y:S01]  /*28d470*/  LDCU.64 UR12, c[0x0][0x3c8] ;  /* 0x00007900ff0c77ac */ /* 0x000e220008000a00 */
[----:B------:R-:W-:Y:S01]  /*28d480*/  BSSY.RECONVERGENT B1, `(.L_x_14784) ;  /* 0x0000018000017945 */ /* 0x000fe20003800200 */
[----:B------:R-:W-:Y:S02]  /*28d490*/  IMAD.MOV.U32 R23, RZ, RZ, RZ ;  /* 0x000000ffff177224 */ /* 0x000fe400078e00ff */
[----:B------:R-:W-:Y:S02]  /*28d4a0*/  IMAD.MOV.U32 R32, RZ, RZ, RZ ;  /* 0x000000ffff207224 */ /* 0x000fe400078e00ff */
[----:B0-----:R-:W-:Y:S02]  /*28d4b0*/  IMAD.U32 R31, RZ, RZ, UR12 ;  /* 0x0000000cff1f7e24 */ /* 0x001fe4000f8e00ff */
[----:B------:R-:W-:-:S07]  /*28d4c0*/  IMAD.U32 R30, RZ, RZ, UR13 ;  /* 0x0000000dff1e7e24 */ /* 0x000fce000f8e00ff */
.L_x_14785:
        /* <DEDUP_REMOVED lines=20> */
.L_x_14784:
        /* <DEDUP_REMOVED lines=8> */
.L_x_14787:
        /* <DEDUP_REMOVED lines=20> */
.L_x_14786:
[----:B------:R-:W0:Y:S01]  /*28d7d0*/  LDCU.64 UR12, c[0x0][0x3c8] ;  /* 0x00007900ff0c77ac */ /* 0x000e220008000a00 */
[----:B------:R-:W-:Y:S01]  /*28d7e0*/  BSSY.RECONVERGENT B1, `(.L_x_14788) ;  /* 0x0000018000017945 */ /* 0x000fe20003800200 */
[----:B------:R-:W-:Y:S02]  /*28d7f0*/  IMAD.MOV.U32 R25, RZ, RZ, RZ ;  /* 0x000000ffff197224 */ /* 0x000fe400078e00ff */
[----:B------:R-:W-:Y:S02]  /*28d800*/  IMAD.MOV.U32 R32, RZ, RZ, RZ ;  /* 0x000000ffff207224 */ /* 0x000fe400078e00ff */
[----:B0-----:R-:W-:Y:S02]  /*28d810*/  IMAD.U32 R31, RZ, RZ, UR12 ;  /* 0x0000000cff1f7e24 */ /* 0x001fe4000f8e00ff */
[----:B------:R-:W-:-:S07]  /*28d820*/  IMAD.U32 R30, RZ, RZ, UR13 ;  /* 0x0000000dff1e7e24 */ /* 0x000fce000f8e00ff */
.L_x_14789:
        /* <DEDUP_REMOVED lines=20> */
.L_x_14788:
        /* <DEDUP_REMOVED lines=8> */
.L_x_14791:
        /* <DEDUP_REMOVED lines=20> */
.L_x_14790:
[----:B------:R-:W0:Y:S01]  /*28db30*/  LDCU.64 UR12, c[0x0][0x3c8] ;  /* 0x00007900ff0c77ac */ /* 0x000e220008000a00 */
[----:B------:R-:W-:Y:S01]  /*28db40*/  BSSY.RECONVERGENT B1, `(.L_x_14792) ;  /* 0x0000018000017945 */ /* 0x000fe20003800200 */
[----:B------:R-:W-:Y:S02]  /*28db50*/  IMAD.MOV.U32 R22, RZ, RZ, RZ ;  /* 0x000000ffff167224 */ /* 0x000fe400078e00ff */
[----:B------:R-:W-:Y:S02]  /*28db60*/  IMAD.MOV.U32 R33, RZ, RZ, RZ ;  /* 0x000000ffff217224 */ /* 0x000fe400078e00ff */
[----:B0-----:R-:W-:Y:S02]  /*28db70*/  IMAD.U32 R31, RZ, RZ, UR12 ;  /* 0x0000000cff1f7e24 */ /* 0x001fe4000f8e00ff */
[----:B------:R-:W-:-:S07]  /*28db80*/  IMAD.U32 R30, RZ, RZ, UR13 ;  /* 0x0000000dff1e7e24 */ /* 0x000fce000f8e00ff */
.L_x_14793:
        /* <DEDUP_REMOVED lines=20> */
.L_x_14792:
        /* <DEDUP_REMOVED lines=8> */
.L_x_14795:
        /* <DEDUP_REMOVED lines=20> */
.L_x_14794:
[----:B------:R-:W0:Y:S01]  /*28de90*/  LDCU.64 UR12, c[0x0][0x3c8] ;  /* 0x00007900ff0c77ac */ /* 0x000e220008000a00 */
[----:B------:R-:W-:Y:S01]  /*28dea0*/  BSSY.RECONVERGENT B1, `(.L_x_14796) ;  /* 0x0000017000017945 */ /* 0x000fe20003800200 */
[----:B------:R-:W-:Y:S01]  /*28deb0*/  CS2R R30, SRZ ;  /* 0x00000000001e7805 */ /* 0x000fe2000001ff00 */
[----:B0-----:R-:W-:Y:S02]  /*28dec0*/  IMAD.U32 R28, RZ, RZ, UR12 ;  /* 0x0000000cff1c7e24 */ /* 0x001fe4000f8e00ff */
[----:B------:R-:W-:-:S07]  /*28ded0*/  IMAD.U32 R29, RZ, RZ, UR13 ;  /* 0x0000000dff1d7e24 */ /* 0x000fce000f8e00ff */
.L_x_14797:
        /* <DEDUP_REMOVED lines=20> */
.L_x_14796:
[----:B------:R-:W-:-:S13]  /*28e020*/  ISETP.LT.AND P0, PT, R32, R31, PT ;  /* 0x0000001f2000720c */ /* 0x000fda0003f01270 */
.L_x_14757:
[----:B------:R-:W-:Y:S05]  /*28e030*/  BSYNC.RECONVERGENT B0 ;  /* 0x0000000000007941 */ /* 0x000fea0003800200 */
.L_x_14756:
        /* <DEDUP_REMOVED lines=24> */
.L_x_14801:
        /* <DEDUP_REMOVED lines=20> */
.L_x_14800:
[----:B------:R-:W0:Y:S01]  /*28e300*/  LDCU.64 UR12, c[0x0][0x3c8] ;  /* 0x00007900ff0c77ac */ /* 0x000e220008000a00 */
[----:B------:R-:W-:Y:S01]  /*28e310*/  BSSY.RECONVERGENT B1, `(.L_x_14802) ;  /* 0x0000018000017945 */ /* 0x000fe20003800200 */
[----:B------:R-:W-:Y:S02]  /*28e320*/  IMAD.MOV.U32 R25, RZ, RZ, RZ ;  /* 0x000000ffff197224 */ /* 0x000fe400078e00ff */
[----:B------:R-:W-:Y:S02]  /*28e330*/  IMAD.MOV.U32 R32, RZ, RZ, RZ ;  /* 0x000000ffff207224 */ /* 0x000fe400078e00ff */
[----:B0-----:R-:W-:Y:S02]  /*28e340*/  IMAD.U32 R31, RZ, RZ, UR12 ;  /* 0x0000000cff1f7e24 */ /* 0x001fe4000f8e00ff */
[----:B------:R-:W-:-:S07]  /*28e350*/  IMAD.U32 R30, RZ, RZ, UR13 ;  /* 0x0000000dff1e7e24 */ /* 0x000fce000f8e00ff */
.L_x_14803:
        /* <DEDUP_REMOVED lines=20> */
.L_x_14802:
        /* <DEDUP_REMOVED lines=8> */
.L_x_14805:
        /* <DEDUP_REMOVED lines=20> */
.L_x_14804:
[----:B------:R-:W0:Y:S01]  /*28e660*/  LDCU.64 UR12, c[0x0][0x3c8] ;  /* 0x00007900ff0c77ac */ /* 0x000e220008000a00 */
[----:B------:R-:W-:Y:S01]  /*28e670*/  BSSY.RECONVERGENT B1, `(.L_x_14806) ;  /* 0x0000018000017945 */ /* 0x000fe20003800200 */
[----:B------:R-:W-:Y:S02]  /*28e680*/  IMAD.MOV.U32 R26, RZ, RZ, RZ ;  /* 0x000000ffff1a7224 */ /* 0x000fe400078e00ff */
[----:B------:R-:W-:Y:S02]  /*28e690*/  IMAD.MOV.U32 R33, RZ, RZ, RZ ;  /* 0x000000ffff217224 */ /* 0x000fe400078e00ff */
[----:B0-----:R-:W-:Y:S02]  /*28e6a0*/  IMAD.U32 R32, RZ, RZ, UR12 ;  /* 0x0000000cff207e24 */ /* 0x001fe4000f8e00ff */
[----:B------:R-:W-:-:S07]  /*28e6b0*/  IMAD.U32 R31, RZ, RZ, UR13 ;  /* 0x0000000dff1f7e24 */ /* 0x000fce000f8e00ff */
.L_x_14807:
        /* <DEDUP_REMOVED lines=20> */
.L_x_14806:
        /* <DEDUP_REMOVED lines=8> */
.L_x_14809:
        /* <DEDUP_REMOVED lines=20> */
.L_x_14808:
[----:B------:R-:W0:Y:S01]  /*28e9c0*/  LDCU.64 UR12, c[0x0][0x3c8] ;  /* 0x00007900ff0c77ac */ /* 0x000e220008000a00 */
[----:B------:R-:W-:Y:S01]  /*28e9d0*/  BSSY.RECONVERGENT B1, `(.L_x_14810) ;  /* 0x0000018000017945 */ /* 0x000fe20003800200 */
[----:B------:R-:W-:Y:S02]  /*28e9e0*/  IMAD.MOV.U32 R16, RZ, RZ, RZ ;  /* 0x000000ffff107224 */ /* 0x000fe400078e00ff */
[----:B------:R-:W-:Y:S02]  /*28e9f0*/  IMAD.MOV.U32 R33, RZ, RZ, RZ ;  /* 0x000000ffff217224 */ /* 0x000fe400078e00ff */
[----:B0-----:R-:W-:Y:S02]  /*28ea00*/  IMAD.U32 R32, RZ, RZ, UR12 ;  /* 0x0000000cff207e24 */ /* 0x001fe4000f8e00ff */
[----:B------:R-:W-:-:S07]  /*28ea10*/  IMAD.U32 R31, RZ, RZ, UR13 ;  /* 0x0000000dff1f7e24 */ /* 0x000fce000f8e00ff */
.L_x_14811:
        /* <DEDUP_REMOVED lines=20> */
.L_x_14810:
        /* <DEDUP_REMOVED lines=8> */
.L_x_14813:
        /* <DEDUP_REMOVED lines=20> */
.L_x_14812:
[----:B------:R-:W0:Y:S01]  /*28ed20*/  LDCU.64 UR12, c[0x0][0x3c8] ;  /* 0x00007900ff0c77ac */ /* 0x000e220008000a00 */
[----:B------:R-:W-:Y:S01]  /*28ed30*/  BSSY.RECONVERGENT B1, `(.L_x_14814) ;  /* 0x0000018000017945 */ /* 0x000fe20003800200 */
[----:B------:R-:W-:Y:S02]  /*28ed40*/  IMAD.MOV.U32 R25, RZ, RZ, RZ ;  /* 0x000000ffff197224 */ /* 0x000fe400078e00ff */
[----:B------:R-:W-:Y:S02]  /*28ed50*/  IMAD.MOV.U32 R34, RZ, RZ, RZ ;  /* 0x000000ffff227224 */ /* 0x000fe400078e00ff */
[----:B0-----:R-:W-:Y:S02]  /*28ed60*/  IMAD.U32 R32, RZ, RZ, UR12 ;  /* 0x0000000cff207e24 */ /* 0x001fe4000f8e00ff */
[----:B------:R-:W-:-:S07]  /*28ed70*/  IMAD.U32 R31, RZ, RZ, UR13 ;  /* 0x0000000dff1f7e24 */ /* 0x000fce000f8e00ff */
.L_x_14815:
        /* <DEDUP_REMOVED lines=20> */
.L_x_14814:
        /* <DEDUP_REMOVED lines=8> */
.L_x_14817:
        /* <DEDUP_REMOVED lines=20> */
.L_x_14816:
[----:B------:R-:W0:Y:S01]  /*28f080*/  LDCU.64 UR12, c[0x0][0x3c8] ;  /* 0x00007900ff0c77ac */ /* 0x000e220008000a00 */
[----:B------:R-:W-:Y:S01]  /*28f090*/  BSSY.RECONVERGENT B1, `(.L_x_14818) ;  /* 0x0000018000017945 */ /* 0x000fe20003800200 */
[----:B------:R-:W-:Y:S02]  /*28f0a0*/  IMAD.MOV.U32 R26, RZ, RZ, RZ ;  /* 0x000000ffff1a7224 */ /* 0x000fe400078e00ff */
[----:B------:R-:W-:Y:S02]  /*28f0b0*/  IMAD.MOV.U32 R33, RZ, RZ, RZ ;  /* 0x000000ffff217224 */ /* 0x000fe400078e00ff */
[----:B0-----:R-:W-:Y:S02]  /*28f0c0*/  IMAD.U32 R32, RZ, RZ, UR12 ;  /* 0x0000000cff207e24 */ /* 0x001fe4000f8e00ff */
[----:B------:R-:W-:-:S07]  /*28f0d0*/  IMAD.U32 R31, RZ, RZ, UR13 ;  /* 0x0000000dff1f7e24 */ /* 0x000fce000f8e00ff */
.L_x_14819:
        /* <DEDUP_REMOVED lines=20> */
.L_x_14818:
        /* <DEDUP_REMOVED lines=8> */
.L_x_14821:
        /* <DEDUP_REMOVED lines=20> */
.L_x_14820:
[----:B------:R-:W0:Y:S01]  /*28f3e0*/  LDCU.64 UR12, c[0x0][0x3c8] ;  /* 0x00007900ff0c77ac */ /* 0x000e220008000a00 */
[----:B------:R-:W-:Y:S01]  /*28f3f0*/  BSSY.RECONVERGENT B1, `(.L_x_14822) ;  /* 0x0000018000017945 */ /* 0x000fe20003800200 */
[----:B------:R-:W-:Y:S02]  /*28f400*/  IMAD.MOV.U32 R16, RZ, RZ, RZ ;  /* 0x000000ffff107224 */ /* 0x000fe400078e00ff */
[----:B------:R-:W-:Y:S02]  /*28f410*/  IMAD.MOV.U32 R33, RZ, RZ, RZ ;  /* 0x000000ffff217224 */ /* 0x000fe400078e00ff */
[----:B0-----:R-:W-:Y:S02]  /*28f420*/  IMAD.U32 R32, RZ, RZ, UR12 ;  /* 0x0000000cff207e24 */ /* 0x001fe4000f8e00ff */
[----:B------:R-:W-:-:S07]  /*28f430*/  IMAD.U32 R31, RZ, RZ, UR13 ;  /* 0x0000000dff1f7e24 */ /* 0x000fce000f8e00ff */
.L_x_14823:
        /* <DEDUP_REMOVED lines=20> */
.L_x_14822:
        /* <DEDUP_REMOVED lines=8> */
.L_x_14825:
        /* <DEDUP_REMOVED lines=20> */
.L_x_14824:
[----:B------:R-:W0:Y:S01]  /*28f740*/  LDCU.64 UR12, c[0x0][0x3c8] ;  /* 0x00007900ff0c77ac */ /* 0x000e220008000a00 */
[----:B------:R-:W-:Y:S01]  /*28f750*/  BSSY.RECONVERGENT B1, `(.L_x_14826) ;  /* 0x0000018000017945 */ /* 0x000fe20003800200 */
[----:B------:R-:W-:Y:S02]  /*28f760*/  IMAD.MOV.U32 R25, RZ, RZ, RZ ;  /* 0x000000ffff197224 */ /* 0x000fe400078e00ff */
[----:B------:R-:W-:Y:S02]  /*28f770*/  IMAD.MOV.U32 R34, RZ, RZ, RZ ;  /* 0x000000ffff227224 */ /* 0x000fe400078e00ff */
[----:B0-----:R-:W-:Y:S02]  /*28f780*/  IMAD.U32 R32, RZ, RZ, UR12 ;  /* 0x0000000cff207e24 */ /* 0x001fe4000f8e00ff */
[----:B------:R-:W-:-:S07]  /*28f790*/  IMAD.U32 R31, RZ, RZ, UR13 ;  /* 0x0000000dff1f7e24 */ /* 0x000fce000f8e00ff */
.L_x_14827:
        /* <DEDUP_REMOVED lines=20> */
.L_x_14826:
        /* <DEDUP_REMOVED lines=8> */
.L_x_14829:
        /* <DEDUP_REMOVED lines=20> */
.L_x_14828:
[----:B------:R-:W0:Y:S01]  /*28faa0*/  LDCU.64 UR12, c[0x0][0x3c8] ;  /* 0x00007900ff0c77ac */ /* 0x000e220008000a00 */
[----:B------:R-:W-:Y:S01]  /*28fab0*/  BSSY.RECONVERGENT B1, `(.L_x_14830) ;  /* 0x0000018000017945 */ /* 0x000fe20003800200 */
[----:B------:R-:W-:Y:S02]  /*28fac0*/  IMAD.MOV.U32 R26, RZ, RZ, RZ ;  /* 0x000000ffff1a7224 */ /* 0x000fe400078e00ff */
[----:B------:R-:W-:Y:S02]  /*28fad0*/  IMAD.MOV.U32 R33, RZ, RZ, RZ ;  /* 0x000000ffff217224 */ /* 0x000fe400078e00ff */
[----:B0-----:R-:W-:Y:S02]  /*28fae0*/  IMAD.U32 R32, RZ, RZ, UR12 ;  /* 0x0000000cff207e24 */ /* 0x001fe4000f8e00ff */
[----:B------:R-:W-:-:S07]  /*28faf0*/  IMAD.U32 R31, RZ, RZ, UR13 ;  /* 0x0000000dff1f7e24 */ /* 0x000fce000f8e00ff */
.L_x_14831:
        /* <DEDUP_REMOVED lines=20> */
.L_x_14830:
        /* <DEDUP_REMOVED lines=8> */
.L_x_14833:
        /* <DEDUP_REMOVED lines=20> */
.L_x_14832:
[----:B------:R-:W0:Y:S01]  /*28fe00*/  LDCU.64 UR12, c[0x0][0x3c8] ;  /* 0x00007900ff0c77ac */ /* 0x000e220008000a00 */
[----:B------:R-:W-:Y:S01]  /*28fe10*/  BSSY.RECONVERGENT B1, `(.L_x_14834) ;  /* 0x0000018000017945 */ /* 0x000fe20003800200 */
[----:B------:R-:W-:Y:S02]  /*28fe20*/  IMAD.MOV.U32 R16, RZ, RZ, RZ ;  /* 0x000000ffff107224 */ /* 0x000fe400078e00ff */
[----:B------:R-:W-:Y:S02]  /*28fe30*/  IMAD.MOV.U32 R33, RZ, RZ, RZ ;  /* 0x000000ffff217224 */ /* 0x000fe400078e00ff */
[----:B0-----:R-:W-:Y:S02]  /*28fe40*/  IMAD.U32 R32, RZ, RZ, UR12 ;  /* 0x0000000cff207e24 */ /* 0x001fe4000f8e00ff */
[----:B------:R-:W-:-:S07]  /*28fe50*/  IMAD.U32 R31, RZ, RZ, UR13 ;  /* 0x0000000dff1f7e24 */ /* 0x000fce000f8e00ff */
.L_x_14835:
        /* <DEDUP_REMOVED lines=20> */
.L_x_14834:
[----:B------:R-:W0:Y:S01]  /*28ffa0*/  LDC.64 R20, c[0x0][0x3c0] ;  /* 0x0000f000ff147b82 */ /* 0x000e220000000a00 */
[----:B------:R-:W1:Y:S01]  /*28ffb0*/  LDCU.64 UR12, c[0x0][0x3c8] ;  /* 0x00007900ff0c77ac */ /* 0x000e620008000a00 */
[----:B0-----:R-:W5:Y:S01]  /*28ffc0*/  LDG.E.64 R20, desc[UR8][R20.64+0x48] ;  /* 0x0000480814147981 */ /* 0x001f62000c1e1b00 */
[----:B------:R-:W-:Y:S01]  /*28ffd0*/  BSSY.RECONVERGENT B1, `(.L_x_14836) ;  /* 0x0000017000017945 */ /* 0x000fe20003800200 */
[----:B-1----:R-:W-:Y:S01]  /*28ffe0*/  IMAD.U32 R31, RZ, RZ, UR12 ;  /* 0x0000000cff1f7e24 */ /* 0x002fe2000f8e00ff */
[----:B------:R-:W-:Y:S01]  /*28fff0*/  CS2R R32, SRZ ;  /* 0x0000000000207805 */ /* 0x000fe2000001ff00 */
[----:B------:R-:W-:-:S07]  /*290000*/  IMAD.U32 R30, RZ, RZ, UR13 ;  /* 0x0000000dff1e7e24 */ /* 0x000fce000f8e00ff */
.L_x_14837:
        /* <DEDUP_REMOVED lines=20> */
.L_x_14836:
[----:B------:R-:W0:Y:S01]  /*290150*/  LDCU.64 UR12, c[0x0][0x3c8] ;  /* 0x00007900ff0c77ac */ /* 0x000e220008000a00 */
[----:B------:R-:W-:Y:S01]  /*290160*/  BSSY.RECONVERGENT B1, `(.L_x_14838) ;  /* 0x0000018000017945 */ /* 0x000fe20003800200 */
[----:B------:R-:W-:Y:S02]  /*290170*/  IMAD.MOV.U32 R32, RZ, RZ, RZ ;  /* 0x000000ffff207224 */ /* 0x000fe400078e00ff */
[----:B------:R-:W-:Y:S02]  /*290180*/  IMAD.MOV.U32 R31, RZ, RZ, RZ ;  /* 0x000000ffff1f7224 */ /* 0x000fe400078e00ff */
[----:B0-----:R-:W-:Y:S02]  /*290190*/  IMAD.U32 R30, RZ, RZ, UR12 ;  /* 0x0000000cff1e7e24 */ /* 0x001fe4000f8e00ff */
[----:B------:R-:W-:-:S07]  /*2901a0*/  IMAD.U32 R29, RZ, RZ, UR13 ;  /* 0x0000000dff1d7e24 */ /* 0x000fce000f8e00ff */
.L_x_14839:
        /* <DEDUP_REMOVED lines=20> */
.L_x_14838:
[----:B------:R-:W-:-:S13]  /*2902f0*/  ISETP.LT.AND P0, PT, R33, R32, PT ;  /* 0x000000202100720c */ /* 0x000fda0003f01270 */
.L_x_14799:
[----:B------:R-:W-:Y:S05]  /*290300*/  BSYNC.RECONVERGENT B0 ;  /* 0x0000000000007941 */ /* 0x000fea0003800200 */
.L_x_14798:
        /* <DEDUP_REMOVED lines=24> */
.L_x_14843:
        /* <DEDUP_REMOVED lines=20> */
.L_x_14842:
[----:B------:R-:W0:Y:S01]  /*2905d0*/  LDCU.64 UR12, c[0x0][0x3c8] ;  /* 0x00007900ff0c77ac */ /* 0x000e220008000a00 */
[----:B------:R-:W-:Y:S01]  /*2905e0*/  BSSY.RECONVERGENT B1, `(.L_x_14844) ;  /* 0x0000018000017945 */ /* 0x000fe20003800200 */
[----:B------:R-:W-:Y:S02]  /*2905f0*/  IMAD.MOV.U32 R21, RZ, RZ, RZ ;  /* 0x000000ffff157224 */ /* 0x000fe400078e00ff */
[----:B------:R-:W-:Y:S02]  /*290600*/  IMAD.MOV.U32 R32, RZ, RZ, RZ ;  /* 0x000000ffff207224 */ /* 0x000fe400078e00ff */
[----:B0-----:R-:W-:Y:S02]  /*290610*/  IMAD.U32 R31, RZ, RZ, UR12 ;  /* 0x0000000cff1f7e24 */ /* 0x001fe4000f8e00ff */
[----:B------:R-:W-:-:S07]  /*290620*/  IMAD.U32 R30, RZ, RZ, UR13 ;  /* 0x0000000dff1e7e24 */ /* 0x000fce000f8e00ff */
.L_x_14845:
        /* <DEDUP_REMOVED lines=20> */
.L_x_14844:
        /* <DEDUP_REMOVED lines=8> */
.L_x_14847:
        /* <DEDUP_REMOVED lines=20> */
.L_x_14846:
[----:B------:R-:W0:Y:S01]  /*290930*/  LDCU.64 UR12, c[0x0][0x3c8] ;  /* 0x00007900ff0c77ac */ /* 0x000e220008000a00 */
[----:B------:R-:W-:Y:S01]  /*290940*/  BSSY.RECONVERGENT B1, `(.L_x_14848) ;  /* 0x0000018000017945 */ /* 0x000fe20003800200 */
[----:B------:R-:W-:Y:S02]  /*290950*/  IMAD.MOV.U32 R22, RZ, RZ, RZ ;  /* 0x000000ffff167224 */ /* 0x000fe400078e00ff */
[----:B------:R-:W-:Y:S02]  /*290960*/  IMAD.MOV.U32 R33, RZ, RZ, RZ ;  /* 0x000000ffff217224 */ /* 0x000fe400078e00ff */
[----:B0-----:R-:W-:Y:S02]  /*290970*/  IMAD.U32 R32, RZ, RZ, UR12 ;  /* 0x0000000cff207e24 */ /* 0x001fe4000f8e00ff */
[----:B------:R-:W-:-:S07]  /*290980*/  IMAD.U32 R31, RZ, RZ, UR13 ;  /* 0x0000000dff1f7e24 */ /* 0x000fce000f8e00ff */
.L_x_14849:
        /* <DEDUP_REMOVED lines=20> */
.L_x_14848:
        /* <DEDUP_REMOVED lines=8> */
.L_x_14851:
        /* <DEDUP_REMOVED lines=20> */
.L_x_14850:
[----:B------:R-:W0:Y:S01]  /*290c90*/  LDCU.64 UR12, c[0x0][0x3c8] ;  /* 0x00007900ff0c77ac */ /* 0x000e220008000a00 */
[----:B------:R-:W-:Y:S01]  /*290ca0*/  BSSY.RECONVERGENT B1, `(.L_x_14852) ;  /* 0x0000018000017945 */ /* 0x000fe20003800200 */
[----:B------:R-:W-:Y:S02]  /*290cb0*/  IMAD.MOV.U32 R16, RZ, RZ, RZ ;  /* 0x000000ffff107224 */ /* 0x000fe400078e00ff */
[----:B------:R-:W-:Y:S02]  /*290cc0*/  IMAD.MOV.U32 R33, RZ, RZ, RZ ;  /* 0x000000ffff217224 */ /* 0x000fe400078e00ff */
[----:B0-----:R-:W-:Y:S02]  /*290cd0*/  IMAD.U32 R32, RZ, RZ, UR12 ;  /* 0x0000000cff207e24 */ /* 0x001fe4000f8e00ff */
[----:B------:R-:W-:-:S07]  /*290ce0*/  IMAD.U32 R31, RZ, RZ, UR13 ;  /* 0x0000000dff1f7e24 */ /* 0x000fce000f8e00ff */
.L_x_14853:
        /* <DEDUP_REMOVED lines=20> */
.L_x_14852:
        /* <DEDUP_REMOVED lines=8> */
.L_x_14855:
        /* <DEDUP_REMOVED lines=20> */
.L_x_14854:
[----:B------:R-:W0:Y:S01]  /*290ff0*/  LDCU.64 UR12, c[0x0][0x3c8] ;  /* 0x00007900ff0c77ac */ /* 0x000e220008000a00 */
[----:B------:R-:W-:Y:S01]  /*291000*/  BSSY.RECONVERGENT B1, `(.L_x_14856) ;  /* 0x0000018000017945 */ /* 0x000fe20003800200 */
[----:B------:R-:W-:Y:S02]  /*291010*/  IMAD.MOV.U32 R21, RZ, RZ, RZ ;  /* 0x000000ffff157224 */ /* 0x000fe400078e00ff */
[----:B------:R-:W-:Y:S02]  /*291020*/  IMAD.MOV.U32 R34, RZ, RZ, RZ ;  /* 0x000000ffff227224 */ /* 0x000fe400078e00ff */
[----:B0-----:R-:W-:Y:S02]  /*291030*/  IMAD.U32 R32, RZ, RZ, UR12 ;  /* 0x0000000cff207e24 */ /* 0x001fe4000f8e00ff */
[----:B------:R-:W-:-:S07]  /*291040*/  IMAD.U32 R31, RZ, RZ, UR13 ;  /* 0x0000000dff1f7e24 */ /* 0x000fce000f8e00ff */
.L_x_14857:
        /* <DEDUP_REMOVED lines=20> */
.L_x_14856:
        /* <DEDUP_REMOVED lines=8> */
.L_x_14859:
        /* <DEDUP_REMOVED lines=20> */
.L_x_14858:
[----:B------:R-:W0:Y:S01]  /*291350*/  LDCU.64 UR12, c[0x0][0x3c8] ;  /* 0x00007900ff0c77ac */ /* 0x000e220008000a00 */
[----:B------:R-:W-:Y:S01]  /*291360*/  BSSY.RECONVERGENT B1, `(.L_x_14860) ;  /* 0x0000018000017945 */ /* 0x000fe20003800200 */
[----:B------:R-:W-:Y:S02]  /*291370*/  IMAD.MOV.U32 R22, RZ, RZ, RZ ;  /* 0x000000ffff167224 */ /* 0x000fe400078e00ff */
[----:B------:R-:W-:Y:S02]  /*291380*/  IMAD.MOV.U32 R33, RZ, RZ, RZ ;  /* 0x000000ffff217224 */ /* 0x000fe400078e00ff */
[----:B0-----:R-:W-:Y:S02]  /*291390*/  IMAD.U32 R32, RZ, RZ, UR12 ;  /* 0x0000000cff207e24 */ /* 0x001fe4000f8e00ff */
[----:B------:R-:W-:-:S07]  /*2913a0*/  IMAD.U32 R31, RZ, RZ, UR13 ;  /* 0x0000000dff1f7e24 */ /* 0x000fce000f8e00ff */
.L_x_14861:
        /* <DEDUP_REMOVED lines=20> */
.L_x_14860:
        /* <DEDUP_REMOVED lines=8> */
.L_x_14863:
        /* <DEDUP_REMOVED lines=20> */
.L_x_14862:
[----:B------:R-:W0:Y:S01]  /*2916b0*/  LDCU.64 UR12, c[0x0][0x3c8] ;  /* 0x00007900ff0c77ac */ /* 0x000e220008000a00 */
[----:B------:R-:W-:Y:S01]  /*2916c0*/  BSSY.RECONVERGENT B1, `(.L_x_14864) ;  /* 0x0000018000017945 */ /* 0x000fe20003800200 */
[----:B------:R-:W-:Y:S02]  /*2916d0*/  IMAD.MOV.U32 R16, RZ, RZ, RZ ;  /* 0x000000ffff107224 */ /* 0x000fe400078e00ff */
[----:B------:R-:W-:Y:S02]  /*2916e0*/  IMAD.MOV.U32 R33, RZ, RZ, RZ ;  /* 0x000000ffff217224 */ /* 0x000fe400078e00ff */
[----:B0-----:R-:W-:Y:S02]  /*2916f0*/  IMAD.U32 R32, RZ, RZ, UR12 ;  /* 0x0000000cff207e24 */ /* 0x001fe4000f8e00ff */
[----:B------:R-:W-:-:S07]  /*291700*/  IMAD.U32 R31, RZ, RZ, UR13 ;  /* 0x0000000dff1f7e24 */ /* 0x000fce000f8e00ff */
.L_x_14865:
        /* <DEDUP_REMOVED lines=20> */
.L_x_14864:
        /* <DEDUP_REMOVED lines=8> */
.L_x_14867:
        /* <DEDUP_REMOVED lines=20> */
.L_x_14866:
[----:B------:R-:W0:Y:S01]  /*291a10*/  LDCU.64 UR12, c[0x0][0x3c8] ;  /* 0x00007900ff0c77ac */ /* 0x000e220008000a00 */
[----:B------:R-:W-:Y:S01]  /*291a20*/  BSSY.RECONVERGENT B1, `(.L_x_14868) ;  /* 0x0000018000017945 */ /* 0x000fe20003800200 */
[----:B------:R-:W-:Y:S02]  /*291a30*/  IMAD.MOV.U32 R21, RZ, RZ, RZ ;  /* 0x000000ffff157224 */ /* 0x000fe400078e00ff */
[----:B------:R-:W-:Y:S02]  /*291a40*/  IMAD.MOV.U32 R34, RZ, RZ, RZ ;  /* 0x000000ffff227224 */ /* 0x000fe400078e00ff */
[----:B0-----:R-:W-:Y:S02]  /*291a50*/  IMAD.U32 R32, RZ, RZ, UR12 ;  /* 0x0000000cff207e24 */ /* 0x001fe4000f8e00ff */
[----:B------:R-:W-:-:S07]  /*291a60*/  IMAD.U32 R31, RZ, RZ, UR13 ;  /* 0x0000000dff1f7e24 */ /* 0x000fce000f8e00ff */
.L_x_14869:
        /* <DEDUP_REMOVED lines=20> */
.L_x_14868:
        /* <DEDUP_REMOVED lines=8> */
.L_x_14871:
        /* <DEDUP_REMOVED lines=20> */
.L_x_14870:
[----:B------:R-:W0:Y:S01]  /*291d70*/  LDCU.64 UR12, c[0x0][0x3c8] ;  /* 0x00007900ff0c77ac */ /* 0x000e220008000a00 */
[----:B------:R-:W-:Y:S01]  /*291d80*/  BSSY.RECONVERGENT B1, `(.L_x_14872) ;  /* 0x0000018000017945 */ /* 0x000fe20003800200 */
[----:B------:R-:W-:Y:S02]  /*291d90*/  IMAD.MOV.U32 R22, RZ, RZ, RZ ;  /* 0x000000ffff167224 */ /* 0x000fe400078e00ff */
[----:B------:R-:W-:Y:S02]  /*291da0*/  IMAD.MOV.U32 R33, RZ, RZ, RZ ;  /* 0x000000ffff217224 */ /* 0x000fe400078e00ff */
[----:B0-----:R-:W-:Y:S02]  /*291db0*/  IMAD.U32 R32, RZ, RZ, UR12 ;  /* 0x0000000cff207e24 */ /* 0x001fe4000f8e00ff */
[----:B------:R-:W-:-:S07]  /*291dc0*/  IMAD.U32 R31, RZ, RZ, UR13 ;  /* 0x0000000dff1f7e24 */ /* 0x000fce000f8e00ff */
.L_x_14873:
        /* <DEDUP_REMOVED lines=20> */
.L_x_14872:
        /* <DEDUP_REMOVED lines=8> */
.L_x_14875:
        /* <DEDUP_REMOVED lines=20> */
.L_x_14874:
[----:B------:R-:W0:Y:S01]  /*2920d0*/  LDCU.64 UR12, c[0x0][0x3c8] ;  /* 0x00007900ff0c77ac */ /* 0x000e220008000a00 */
[----:B------:R-:W-:Y:S01]  /*2920e0*/  BSSY.RECONVERGENT B1, `(.L_x_14876) ;  /* 0x0000018000017945 */ /* 0x000fe20003800200 */
[----:B------:R-:W-:Y:S02]  /*2920f0*/  IMAD.MOV.U32 R16, RZ, RZ, RZ ;  /* 0x000000ffff107224 */ /* 0x000fe400078e00ff */
[----:B------:R-:W-:Y:S02]  /*292100*/  IMAD.MOV.U32 R33, RZ, RZ, RZ ;  /* 0x000000ffff217224 */ /* 0x000fe400078e00ff */
[----:B0-----:R-:W-:Y:S02]  /*292110*/  IMAD.U32 R32, RZ, RZ, UR12 ;  /* 0x0000000cff207e24 */ /* 0x001fe4000f8e00ff */
[----:B------:R-:W-:-:S07]  /*292120*/  IMAD.U32 R31, RZ, RZ, UR13 ;  /* 0x0000000dff1f7e24 */ /* 0x000fce000f8e00ff */
.L_x_14877:
        /* <DEDUP_REMOVED lines=20> */
.L_x_14876:
[----:B------:R-:W0:Y:S01]  /*292270*/  LDC.64 R14, c[0x0][0x3c0] ;  /* 0x0000f000ff0e7b82 */ /* 0x000e220000000a00 */
[----:B------:R-:W1:Y:S01]  /*292280*/  LDCU.64 UR12, c[0x0][0x3c8] ;  /* 0x00007900ff0c77ac */ /* 0x000e620008000a00 */
[----:B0-----:R-:W5:Y:S01]  /*292290*/  LDG.E.64 R14, desc[UR8][R14.64+0x48] ;  /* 0x000048080e0e7981 */ /* 0x001f62000c1e1b00 */
[----:B------:R-:W-:Y:S01]  /*2922a0*/  BSSY.RECONVERGENT B1, `(.L_x_14878) ;  /* 0x0000017000017945 */ /* 0x000fe20003800200 */
[----:B-1----:R-:W-:Y:S01]  /*2922b0*/  IMAD.U32 R31, RZ, RZ, UR12 ;  /* 0x0000000cff1f7e24 */ /* 0x002fe2000f8e00ff */
[----:B------:R-:W-:Y:S01]  /*2922c0*/  CS2R R32, SRZ ;  /* 0x0000000000207805 */ /* 0x000fe2000001ff00 */
[----:B------:R-:W-:-:S07]  /*2922d0*/  IMAD.U32 R30, RZ, RZ, UR13 ;  /* 0x0000000dff1e7e24 */ /* 0x000fce000f8e00ff */
.L_x_14879:
        /* <DEDUP_REMOVED lines=20> */
.L_x_14878:
[----:B------:R-:W0:Y:S01]  /*292420*/  LDCU.64 UR12, c[0x0][0x3c8] ;  /* 0x00007900ff0c77ac */ /* 0x000e220008000a00 */
[----:B------:R-:W-:Y:S01]  /*292430*/  BSSY.RECONVERGENT B1, `(.L_x_14880) ;  /* 0x0000018000017945 */ /* 0x000fe20003800200 */
[----:B------:R-:W-:Y:S02]  /*292440*/  IMAD.MOV.U32 R32, RZ, RZ, RZ ;  /* 0x000000ffff207224 */ /* 0x000fe400078e00ff */
[----:B------:R-:W-:Y:S02]  /*292450*/  IMAD.MOV.U32 R31, RZ, RZ, RZ ;  /* 0x000000ffff1f7224 */ /* 0x000fe400078e00ff */
[----:B0-----:R-:W-:Y:S02]  /*292460*/  IMAD.U32 R30, RZ, RZ, UR12 ;  /* 0x0000000cff1e7e24 */ /* 0x001fe4000f8e00ff */
[----:B------:R-:W-:-:S07]  /*292470*/  IMAD.U32 R29, RZ, RZ, UR13 ;  /* 0x0000000dff1d7e24 */ /* 0x000fce000f8e00ff */
.L_x_14881:
        /* <DEDUP_REMOVED lines=20> */
.L_x_14880:
[----:B------:R-:W-:-:S13]  /*2925c0*/  ISETP.LT.AND P0, PT, R33, R32, PT ;  /* 0x000000202100720c */ /* 0x000fda0003f01270 */
.L_x_14841:
[----:B------:R-:W-:Y:S05]  /*2925d0*/  BSYNC.RECONVERGENT B0 ;  /* 0x0000000000007941 */ /* 0x000fea0003800200 */
.L_x_14840:
[----:B------:R-:W-:Y:S01]  /*2925e0*/  VIADD R16, R20, 0x1 ;  /* 0x0000000114107836 */ /* 0x000fe20000000000 */
[----:B------:R-:W-:Y:S01]  /*2925f0*/  BSSY.RECONVERGENT B0, `(.L_x_14882) ;  /* 0x000022b000007945 */ /* 0x000fe20003800200 */
[----:B------:R-:W-:Y:S01]  /*292600*/  @!P0 IMAD.MOV R16, RZ, RZ, R20 ;  /* 0x000000ffff108224 */ /* 0x000fe200078e0214 */
[----:B-12---:R-:W-:Y:S01]  /*292610*/  SEL R45, R11, R12, P0 ;  /* 0x0000000c0b2d7207 */ /* 0x006fe20000000000 */
[----:B------:R-:W-:Y:S02]  /*292620*/  VIADD R21, R23, 0x1 ;  /* 0x0000000117157836 */ /* 0x000fe40000000000 */
[----:B------:R-:W-:Y:S01]  /*292630*/  @P0 IMAD.MOV R21, RZ, RZ, R23 ;  /* 0x000000ffff150224 */ /* 0x000fe200078e0217 */
[C---:B------:R-:W-:Y:S02]  /*292640*/  ISETP.GE.AND P1, PT, R16.reuse, R17, PT ;  /* 0x000000111000720c */ /* 0x040fe40003f26270 */
[----:B0-----:R-:W-:Y:S02]  /*292650*/  @P0 LEA R15, R16, UR4, 0x2 ;  /* 0x00000004100f0c11 */ /* 0x001fe4000f8e10ff */
        /* <DEDUP_REMOVED lines=16> */
.L_x_14885:
        /* <DEDUP_REMOVED lines=20> */
.L_x_14884:
[----:B------:R-:W0:Y:S01]  /*2928a0*/  LDCU.64 UR12, c[0x0][0x3c8] ;  /* 0x00007900ff0c77ac */ /* 0x000e220008000a00 */
[----:B------:R-:W-:Y:S01]  /*2928b0*/  BSSY.RECONVERGENT B1, `(.L_x_14886) ;  /* 0x0000018000017945 */ /* 0x000fe20003800200 */
[----:B------:R-:W-:Y:S02]  /*2928c0*/  IMAD.MOV.U32 R25, RZ, RZ, RZ ;  /* 0x000000ffff197224 */ /* 0x000fe400078e00ff */
[----:B------:R-:W-:Y:S02]  /*2928d0*/  IMAD.MOV.U32 R32, RZ, RZ, RZ ;  /* 0x000000ffff207224 */ /* 0x000fe400078e00ff */
[----:B0-----:R-:W-:Y:S02]  /*2928e0*/  IMAD.U32 R31, RZ, RZ, UR12 ;  /* 0x0000000cff1f7e24 */ /* 0x001fe4000f8e00ff */
[----:B------:R-:W-:-:S07]  /*2928f0*/  IMAD.U32 R30, RZ, RZ, UR13 ;  /* 0x0000000dff1e7e24 */ /* 0x000fce000f8e00ff */
.L_x_14887:
        /* <DEDUP_REMOVED lines=20> */
.L_x_14886:
        /* <DEDUP_REMOVED lines=8> */
.L_x_14889:
        /* <DEDUP_REMOVED lines=20> */
.L_x_14888:
[----:B------:R-:W0:Y:S01]  /*292c00*/  LDCU.64 UR12, c[0x0][0x3c8] ;  /* 0x00007900ff0c77ac */ /* 0x000e220008000a00 */
[----:B------:R-:W-:Y:S01]  /*292c10*/  BSSY.RECONVERGENT B1, `(.L_x_14890) ;  /* 0x0000018000017945 */ /* 0x000fe20003800200 */
[----:B------:R-:W-:Y:S02]  /*292c20*/  IMAD.MOV.U32 R26, RZ, RZ, RZ ;  /* 0x000000ffff1a7224 */ /* 0x000fe400078e00ff */
[----:B------:R-:W-:Y:S02]  /*292c30*/  IMAD.MOV.U32 R33, RZ, RZ, RZ ;  /* 0x000000ffff217224 */ /* 0x000fe400078e00ff */
[----:B0-----:R-:W-:Y:S02]  /*292c40*/  IMAD.U32 R32, RZ, RZ, UR12 ;  /* 0x0000000cff207e24 */ /* 0x001fe4000f8e00ff */
[----:B------:R-:W-:-:S07]  /*292c50*/  IMAD.U32 R31, RZ, RZ, UR13 ;  /* 0x0000000dff1f7e24 */ /* 0x000fce000f8e00ff */
.L_x_14891:
        /* <DEDUP_REMOVED lines=20> */
.L_x_14890:
        /* <DEDUP_REMOVED lines=8> */
.L_x_14893:
        /* <DEDUP_REMOVED lines=20> */
.L_x_14892:
[----:B------:R-:W0:Y:S01]  /*292f60*/  LDCU.64 UR12, c[0x0][0x3c8] ;  /* 0x00007900ff0c77ac */ /* 0x000e220008000a00 */
[----:B------:R-:W-:Y:S01]  /*292f70*/  BSSY.RECONVERGENT B1, `(.L_x_14894) ;  /* 0x0000018000017945 */ /* 0x000fe20003800200 */
[----:B------:R-:W-:Y:S02]  /*292f80*/  IMAD.MOV.U32 R20, RZ, RZ, RZ ;  /* 0x000000ffff147224 */ /* 0x000fe400078e00ff */
[----:B------:R-:W-:Y:S02]  /*292f90*/  IMAD.MOV.U32 R33, RZ, RZ, RZ ;  /* 0x000000ffff217224 */ /* 0x000fe400078e00ff */
[----:B0-----:R-:W-:Y:S02]  /*292fa0*/  IMAD.U32 R32, RZ, RZ, UR12 ;  /* 0x0000000cff207e24 */ /* 0x001fe4000f8e00ff */
[----:B------:R-:W-:-:S07]  /*292fb0*/  IMAD.U32 R31, RZ, RZ, UR13 ;  /* 0x0000000dff1f7e24 */ /* 0x000fce000f8e00ff */
.L_x_14895:
        /* <DEDUP_REMOVED lines=20> */
.L_x_14894:
        /* <DEDUP_REMOVED lines=8> */
.L_x_14897:
        /* <DEDUP_REMOVED lines=20> */
.L_x_14896:
[----:B------:R-:W0:Y:S01]  /*2932c0*/  LDCU.64 UR12, c[0x0][0x3c8] ;  /* 0x00007900ff0c77ac */ /* 0x000e220008000a00 */
[----:B------:R-:W-:Y:S01]  /*2932d0*/  BSSY.RECONVERGENT B1, `(.L_x_14898) ;  /* 0x0000018000017945 */ /* 0x000fe20003800200 */
[----:B------:R-:W-:Y:S02]  /*2932e0*/  IMAD.MOV.U32 R25, RZ, RZ, RZ ;  /* 0x000000ffff197224 */ /* 0x000fe400078e00ff */
[----:B------:R-:W-:Y:S02]  /*2932f0*/  IMAD.MOV.U32 R34, RZ, RZ, RZ ;  /* 0x000000ffff227224 */ /* 0x000fe400078e00ff */
[----:B0-----:R-:W-:Y:S02]  /*293300*/  IMAD.U32 R32, RZ, RZ, UR12 ;  /* 0x0000000cff207e24 */ /* 0x001fe4000f8e00ff */
[----:B------:R-:W-:-:S07]  /*293310*/  IMAD.U32 R31, RZ, RZ, UR13 ;  /* 0x0000000dff1f7e24 */ /* 0x000fce000f8e00ff */
.L_x_14899:
        /* <DEDUP_REMOVED lines=20> */
.L_x_14898:
        /* <DEDUP_REMOVED lines=8> */
.L_x_14901:
        /* <DEDUP_REMOVED lines=20> */
.L_x_14900:
[----:B------:R-:W0:Y:S01]  /*293620*/  LDCU.64 UR12, c[0x0][0x3c8] ;  /* 0x00007900ff0c77ac */ /* 0x000e220008000a00 */
[----:B------:R-:W-:Y:S01]  /*293630*/  BSSY.RECONVERGENT B1, `(.L_x_14902) ;  /* 0x0000018000017945 */ /* 0x000fe20003800200 */
[----:B------:R-:W-:Y:S02]  /*293640*/  IMAD.MOV.U32 R26, RZ, RZ, RZ ;  /* 0x000000ffff1a7224 */ /* 0x000fe400078e00ff */
[----:B------:R-:W-:Y:S02]  /*293650*/  IMAD.MOV.U32 R33, RZ, RZ, RZ ;  /* 0x000000ffff217224 */ /* 0x000fe400078e00ff */
[----:B0-----:R-:W-:Y:S02]  /*293660*/  IMAD.U32 R32, RZ, RZ, UR12 ;  /* 0x0000000cff207e24 */ /* 0x001fe4000f8e00ff */
[----:B------:R-:W-:-:S07]  /*293670*/  IMAD.U32 R31, RZ, RZ, UR13 ;  /* 0x0000000dff1f7e24 */ /* 0x000fce000f8e00ff */
.L_x_14903:
        /* <DEDUP_REMOVED lines=20> */
.L_x_14902:
        /* <DEDUP_REMOVED lines=8> */
.L_x_14905:
        /* <DEDUP_REMOVED lines=20> */
.L_x_14904:
[----:B------:R-:W0:Y:S01]  /*293980*/  LDCU.64 UR12, c[0x0][0x3c8] ;  /* 0x00007900ff0c77ac */ /* 0x000e220008000a00 */
[----:B------:R-:W-:Y:S01]  /*293990*/  BSSY.RECONVERGENT B1, `(.L_x_14906) ;  /* 0x0000018000017945 */ /* 0x000fe20003800200 */
[----:B------:R-:W-:Y:S02]  /*2939a0*/  IMAD.MOV.U32 R20, RZ, RZ, RZ ;  /* 0x000000ffff147224 */ /* 0x000fe400078e00ff */
[----:B------:R-:W-:Y:S02]  /*2939b0*/  IMAD.MOV.U32 R33, RZ, RZ, RZ ;  /* 0x000000ffff217224 */ /* 0x000fe400078e00ff */
[----:B0-----:R-:W-:Y:S02]  /*2939c0*/  IMAD.U32 R32, RZ, RZ, UR12 ;  /* 0x0000000cff207e24 */ /* 0x001fe4000f8e00ff */
[----:B------:R-:W-:-:S07]  /*2939d0*/  IMAD.U32 R31, RZ, RZ, UR13 ;  /* 0x0000000dff1f7e24 */ /* 0x000fce000f8e00ff */
.L_x_14907:
        /* <DEDUP_REMOVED lines=20> */
.L_x_14906:
        /* <DEDUP_REMOVED lines=8> */
.L_x_14909:
        /* <DEDUP_REMOVED lines=20> */
.L_x_14908:
[----:B------:R-:W0:Y:S01]  /*293ce0*/  LDCU.64 UR12, c[0x0][0x3c8] ;  /* 0x00007900ff0c77ac */ /* 0x000e220008000a00 */
[----:B------:R-:W-:Y:S01]  /*293cf0*/  BSSY.RECONVERGENT B1, `(.L_x_14910) ;  /* 0x0000018000017945 */ /* 0x000fe20003800200 */
[----:B------:R-:W-:Y:S02]  /*293d00*/  IMAD.MOV.U32 R25, RZ, RZ, RZ ;  /* 0x000000ffff197224 */ /* 0x000fe400078e00ff */
[----:B------:R-:W-:Y:S02]  /*293d10*/  IMAD.MOV.U32 R34, RZ, RZ, RZ ;  /* 0x000000ffff227224 */ /* 0x000fe400078e00ff */
[----:B0-----:R-:W-:Y:S02]  /*293d20*/  IMAD.U32 R32, RZ, RZ, UR12 ;  /* 0x0000000cff207e24 */ /* 0x001fe4000f8e00ff */
[----:B------:R-:W-:-:S07]  /*293d30*/  IMAD.U32 R31, RZ, RZ, UR13 ;  /* 0x0000000dff1f7e24 */ /* 0x000fce000f8e00ff */
.L_x_14911:
        /* <DEDUP_REMOVED lines=20> */
.L_x_14910:
        /* <DEDUP_REMOVED lines=8> */
.L_x_14913:
        /* <DEDUP_REMOVED lines=20> */
.L_x_14912:
[----:B------:R-:W0:Y:S01]  /*294040*/  LDCU.64 UR12, c[0x0][0x3c8] ;  /* 0x00007900ff0c77ac */ /* 0x000e220008000a00 */
[----:B------:R-:W-:Y:S01]  /*294050*/  BSSY.RECONVERGENT B1, `(.L_x_14914) ;  /* 0x0000018000017945 */ /* 0x000fe20003800200 */
[----:B------:R-:W-:Y:S02]  /*294060*/  IMAD.MOV.U32 R26, RZ, RZ, RZ ;  /* 0x000000ffff1a7224 */ /* 0x000fe400078e00ff */
[----:B------:R-:W-:Y:S02]  /*294070*/  IMAD.MOV.U32 R33, RZ, RZ, RZ ;  /* 0x000000ffff217224 */ /* 0x000fe400078e00ff */
[----:B0-----:R-:W-:Y:S02]  /*294080*/  IMAD.U32 R32, RZ, RZ, UR12 ;  /* 0x0000000cff207e24 */ /* 0x001fe4000f8e00ff */
[----:B------:R-:W-:-:S07]  /*294090*/  IMAD.U32 R31, RZ, RZ, UR13 ;  /* 0x0000000dff1f7e24 */ /* 0x000fce000f8e00ff */
.L_x_14915:
        /* <DEDUP_REMOVED lines=20> */
.L_x_14914:
        /* <DEDUP_REMOVED lines=8> */
.L_x_14917:
        /* <DEDUP_REMOVED lines=20> */
.L_x_14916:
[----:B------:R-:W0:Y:S01]  /*2943a0*/  LDCU.64 UR12, c[0x0][0x3c8] ;  /* 0x00007900ff0c77ac */ /* 0x000e220008000a00 */
[----:B------:R-:W-:Y:S01]  /*2943b0*/  BSSY.RECONVERGENT B1, `(.L_x_14918) ;  /* 0x0000018000017945 */ /* 0x000fe20003800200 */
[----:B------:R-:W-:Y:S02]  /*2943c0*/  IMAD.MOV.U32 R20, RZ, RZ, RZ ;  /* 0x000000ffff147224 */ /* 0x000fe400078e00ff */
[----:B------:R-:W-:Y:S02]  /*2943d0*/  IMAD.MOV.U32 R33, RZ, RZ, RZ ;  /* 0x000000ffff217224 */ /* 0x000fe400078e00ff */
[----:B0-----:R-:W-:Y:S02]  /*2943e0*/  IMAD.U32 R32, RZ, RZ, UR12 ;  /* 0x0000000cff207e24 */ /* 0x001fe4000f8e00ff */
[----:B------:R-:W-:-:S07]  /*2943f0*/  IMAD.U32 R31, RZ, RZ, UR13 ;  /* 0x0000000dff1f7e24 */ /* 0x000fce000f8e00ff */
.L_x_14919:
        /* <DEDUP_REMOVED lines=20> */
.L_x_14918:
[----:B------:R-:W0:Y:S01]  /*294540*/  LDC.64 R14, c[0x0][0x3c0] ;  /* 0x0000f000ff0e7b82 */ /* 0x000e220000000a00 */
[----:B------:R-:W1:Y:S01]  /*294550*/  LDCU.64 UR12, c[0x0][0x3c8] ;  /* 0x00007900ff0c77ac */ /* 0x000e620008000a00 */
[----:B0-----:R-:W5:Y:S01]  /*294560*/  LDG.E.64 R14, desc[UR8][R14.64+0x48] ;  /* 0x000048080e0e7981 */ /* 0x001f62000c1e1b00 */
[----:B------:R-:W-:Y:S01]  /*294570*/  BSSY.RECONVERGENT B1, `(.L_x_14920) ;  /* 0x0000017000017945 */ /* 0x000fe20003800200 */
[----:B-1----:R-:W-:Y:S01]  /*294580*/  IMAD.U32 R31, RZ, RZ, UR12 ;  /* 0x0000000cff1f7e24 */ /* 0x002fe2000f8e00ff */
[----:B------:R-:W-:Y:S01]  /*294590*/  CS2R R32, SRZ ;  /* 0x0000000000207805 */ /* 0x000fe2000001ff00 */
[----:B------:R-:W-:-:S07]  /*2945a0*/  IMAD.U32 R30, RZ, RZ, UR13 ;  /* 0x0000000dff1e7e24 */ /* 0x000fce000f8e00ff */
.L_x_14921:
        /* <DEDUP_REMOVED lines=20> */
.L_x_14920:
[----:B------:R-:W0:Y:S01]  /*2946f0*/  LDCU.64 UR12, c[0x0][0x3c8] ;  /* 0x00007900ff0c77ac */ /* 0x000e220008000a00 */
[----:B------:R-:W-:Y:S01]  /*294700*/  BSSY.RECONVERGENT B1, `(.L_x_14922) ;  /* 0x0000018000017945 */ /* 0x000fe20003800200 */
[----:B------:R-:W-:Y:S02]  /*294710*/  IMAD.MOV.U32 R32, RZ, RZ, RZ ;  /* 0x000000ffff207224 */ /* 0x000fe400078e00ff */
[----:B------:R-:W-:Y:S02]  /*294720*/  IMAD.MOV.U32 R31, RZ, RZ, RZ ;  /* 0x000000ffff1f7224 */ /* 0x000fe400078e00ff */
[----:B0-----:R-:W-:Y:S02]  /*294730*/  IMAD.U32 R30, RZ, RZ, UR12 ;  /* 0x0000000cff1e7e24 */ /* 0x001fe4000f8e00ff */
[----:B------:R-:W-:-:S07]  /*294740*/  IMAD.U32 R29, RZ, RZ, UR13 ;  /* 0x0000000dff1d7e24 */ /* 0x000fce000f8e00ff */
.L_x_14923:
        /* <DEDUP_REMOVED lines=20> */
.L_x_14922:
[----:B------:R-:W-:-:S13]  /*294890*/  ISETP.LT.AND P0, PT, R33, R32, PT ;  /* 0x000000202100720c */ /* 0x000fda0003f01270 */
.L_x_14883:
[----:B------:R-:W-:Y:S05]  /*2948a0*/  BSYNC.RECONVERGENT B0 ;  /* 0x0000000000007941 */ /* 0x000fea0003800200 */
.L_x_14882:
        /* <DEDUP_REMOVED lines=24> */
.L_x_14927:
        /* <DEDUP_REMOVED lines=20> */
.L_x_14926:
[----:B------:R-:W0:Y:S01]  /*294b70*/  LDCU.64 UR4, c[0x0][0x3c8] ;  /* 0x00007900ff0477ac */ /* 0x000e220008000a00 */
[----:B------:R-:W-:Y:S01]  /*294b80*/  BSSY.RECONVERGENT B1, `(.L_x_14928) ;  /* 0x0000018000017945 */ /* 0x000fe20003800200 */
[----:B------:R-:W-:Y:S02]  /*294b90*/  IMAD.MOV.U32 R25, RZ, RZ, RZ ;  /* 0x000000ffff197224 */ /* 0x000fe400078e00ff */
[----:B------:R-:W-:Y:S02]  /*294ba0*/  IMAD.MOV.U32 R32, RZ, RZ, RZ ;  /* 0x000000ffff207224 */ /* 0x000fe400078e00ff */
[----:B0-----:R-:W-:Y:S02]  /*294bb0*/  IMAD.U32 R31, RZ, RZ, UR4 ;  /* 0x00000004ff1f7e24 */ /* 0x001fe4000f8e00ff */
[----:B------:R-:W-:-:S07]  /*294bc0*/  IMAD.U32 R30, RZ, RZ, UR5 ;  /* 0x00000005ff1e7e24 */ /* 0x000fce000f8e00ff */
.L_x_14929:
        /* <DEDUP_REMOVED lines=20> */
.L_x_14928:
        /* <DEDUP_REMOVED lines=8> */
.L_x_14931:
        /* <DEDUP_REMOVED lines=20> */
.L_x_14930:
[----:B------:R-:W0:Y:S01]  /*294ed0*/  LDCU.64 UR4, c[0x0][0x3c8] ;  /* 0x00007900ff0477ac */ /* 0x000e220008000a00 */
[----:B------:R-:W-:Y:S01]  /*294ee0*/  BSSY.RECONVERGENT B1, `(.L_x_14932) ;  /* 0x0000018000017945 */ /* 0x000fe20003800200 */
[----:B------:R-:W-:Y:S02]  /*294ef0*/  IMAD.MOV.U32 R26, RZ, RZ, RZ ;  /* 0x000000ffff1a7224 */ /* 0x000fe400078e00ff */
[----:B------:R-:W-:Y:S02]  /*294f00*/  IMAD.MOV.U32 R33, RZ, RZ, RZ ;  /* 0x000000ffff217224 */ /* 0x000fe400078e00ff */
[----:B0-----:R-:W-:Y:S02]  /*294f10*/  IMAD.U32 R32, RZ, RZ, UR4 ;  /* 0x00000004ff207e24 */ /* 0x001fe4000f8e00ff */
[----:B------:R-:W-:-:S07]  /*294f20*/  IMAD.U32 R31, RZ, RZ, UR5 ;  /* 0x00000005ff1f7e24 */ /* 0x000fce000f8e00ff */
.L_x_14933:
        /* <DEDUP_REMOVED lines=20> */
.L_x_14932:
        /* <DEDUP_REMOVED lines=8> */
.L_x_14935:
        /* <DEDUP_REMOVED lines=20> */
.L_x_14934:
[----:B------:R-:W0:Y:S01]  /*295230*/  LDCU.64 UR4, c[0x0][0x3c8] ;  /* 0x00007900ff0477ac */ /* 0x000e220008000a00 */
[----:B------:R-:W-:Y:S01]  /*295240*/  BSSY.RECONVERGENT B1, `(.L_x_14936) ;  /* 0x0000018000017945 */ /* 0x000fe20003800200 */
[----:B------:R-:W-:Y:S02]  /*295250*/  IMAD.MOV.U32 R16, RZ, RZ, RZ ;  /* 0x000000ffff107224 */ /* 0x000fe400078e00ff */
[----:B------:R-:W-:Y:S02]  /*295260*/  IMAD.MOV.U32 R33, RZ, RZ, RZ ;  /* 0x000000ffff217224 */ /* 0x000fe400078e00ff */
[----:B0-----:R-:W-:Y:S02]  /*295270*/  IMAD.U32 R32, RZ, RZ, UR4 ;  /* 0x00000004ff207e24 */ /* 0x001fe4000f8e00ff */
[----:B------:R-:W-:-:S07]  /*295280*/  IMAD.U32 R31, RZ, RZ, UR5 ;  /* 0x00000005ff1f7e24 */ /* 0x000fce000f8e00ff */
.L_x_14937:
        /* <DEDUP_REMOVED lines=20> */
.L_x_14936:
        /* <DEDUP_REMOVED lines=8> */
.L_x_14939:
        /* <DEDUP_REMOVED lines=20> */
.L_x_14938:
[----:B------:R-:W0:Y:S01]  /*295590*/  LDCU.64 UR4, c[0x0][0x3c8] ;  /* 0x00007900ff0477ac */ /* 0x000e220008000a00 */
[----:B------:R-:W-:Y:S01]  /*2955a0*/  BSSY.RECONVERGENT B1, `(.L_x_14940) ;  /* 0x0000018000017945 */ /* 0x000fe20003800200 */
[----:B------:R-:W-:Y:S02]  /*2955b0*/  IMAD.MOV.U32 R25, RZ, RZ, RZ ;  /* 0x000000ffff197224 */ /* 0x000fe400078e00ff */
[----:B------:R-:W-:Y:S02]  /*2955c0*/  IMAD.MOV.U32 R34, RZ, RZ, RZ ;  /* 0x000000ffff227224 */ /* 0x000fe400078e00ff */
[----:B0-----:R-:W-:Y:S02]  /*2955d0*/  IMAD.U32 R32, RZ, RZ, UR4 ;  /* 0x00000004ff207e24 */ /* 0x001fe4000f8e00ff */
[----:B------:R-:W-:-:S07]  /*2955e0*/  IMAD.U32 R31, RZ, RZ, UR5 ;  /* 0x00000005ff1f7e24 */ /* 0x000fce000f8e00ff */
.L_x_14941:
        /* <DEDUP_REMOVED lines=20> */
.L_x_14940:
        /* <DEDUP_REMOVED lines=8> */
.L_x_14943:
        /* <DEDUP_REMOVED lines=20> */
.L_x_14942:
[----:B------:R-:W0:Y:S01]  /*2958f0*/  LDCU.64 UR4, c[0x0][0x3c8] ;  /* 0x00007900ff0477ac */ /* 0x000e220008000a00 */
[----:B------:R-:W-:Y:S01]  /*295900*/  BSSY.RECONVERGENT B1, `(.L_x_14944) ;  /* 0x0000018000017945 */ /* 0x000fe20003800200 */
[----:B------:R-:W-:Y:S02]  /*295910*/  IMAD.MOV.U32 R26, RZ, RZ, RZ ;  /* 0x000000ffff1a7224 */ /* 0x000fe400078e00ff */
[----:B------:R-:W-:Y:S02]  /*295920*/  IMAD.MOV.U32 R33, RZ, RZ, RZ ;  /* 0x000000ffff217224 */ /* 0x000fe400078e00ff */
[----:B0-----:R-:W-:Y:S02]  /*295930*/  IMAD.U32 R32, RZ, RZ, UR4 ;  /* 0x00000004ff207e24 */ /* 0x001fe4000f8e00ff */
[----:B------:R-:W-:-:S07]  /*295940*/  IMAD.U32 R31, RZ, RZ, UR5 ;  /* 0x00000005ff1f7e24 */ /* 0x000fce000f8e00ff */
.L_x_14945:
        /* <DEDUP_REMOVED lines=20> */
.L_x_14944:
        /* <DEDUP_REMOVED lines=8> */
.L_x_14947:
        /* <DEDUP_REMOVED lines=20> */
.L_x_14946:
[----:B------:R-:W0:Y:S01]  /*295c50*/  LDCU.64 UR4, c[0x0][0x3c8] ;  /* 0x00007900ff0477ac */ /* 0x000e220008000a00 */
[----:B------:R-:W-:Y:S01]  /*295c60*/  BSSY.RECONVERGENT B1, `(.L_x_14948) ;  /* 0x0000018000017945 */ /* 0x000fe20003800200 */
[----:B------:R-:W-:Y:S02]  /*295c70*/  IMAD.MOV.U32 R16, RZ, RZ, RZ ;  /* 0x000000ffff107224 */ /* 0x000fe400078e00ff */
[----:B------:R-:W-:Y:S02]  /*295c80*/  IMAD.MOV.U32 R33, RZ, RZ, RZ ;  /* 0x000000ffff217224 */ /* 0x000fe400078e00ff */
[----:B0-----:R-:W-:Y:S02]  /*295c90*/  IMAD.U32 R32, RZ, RZ, UR4 ;  /* 0x00000004ff207e24 */ /* 0x001fe4000f8e00ff */
[----:B------:R-:W-:-:S07]  /*295ca0*/  IMAD.U32 R31, RZ, RZ, UR5 ;  /* 0x00000005ff1f7e24 */ /* 0x000fce000f8e00ff */
.L_x_14949:
        /* <DEDUP_REMOVED lines=20> */
.L_x_14948:
        /* <DEDUP_REMOVED lines=8> */
.L_x_14951:
        /* <DEDUP_REMOVED lines=20> */
.L_x_14950:
[----:B------:R-:W0:Y:S01]  /*295fb0*/  LDCU.64 UR4, c[0x0][0x3c8] ;  /* 0x00007900ff0477ac */ /* 0x000e220008000a00 */
[----:B------:R-:W-:Y:S01]  /*295fc0*/  BSSY.RECONVERGENT B1, `(.L_x_14952) ;  /* 0x0000018000017945 */ /* 0x000fe20003800200 */
[----:B------:R-:W-:Y:S02]  /*295fd0*/  IMAD.MOV.U32 R25, RZ, RZ, RZ ;  /* 0x000000ffff197224 */ /* 0x000fe400078e00ff */
[----:B------:R-:W-:Y:S02]  /*295fe0*/  IMAD.MOV.U32 R34, RZ, RZ, RZ ;  /* 0x000000ffff227224 */ /* 0x000fe400078e00ff */
[----:B0-----:R-:W-:Y:S02]  /*295ff0*/  IMAD.U32 R32, RZ, RZ, UR4 ;  /* 0x00000004ff207e24 */ /* 0x001fe4000f8e00ff */
[----:B------:R-:W-:-:S07]  /*296000*/  IMAD.U32 R31, RZ, RZ, UR5 ;  /* 0x00000005ff1f7e24 */ /* 0x000fce000f8e00ff */
.L_x_14953:
        /* <DEDUP_REMOVED lines=20> */
.L_x_14952:
        /* <DEDUP_REMOVED lines=8> */
.L_x_14955:
        /* <DEDUP_REMOVED lines=20> */
.L_x_14954:
[----:B------:R-:W0:Y:S01]  /*296310*/  LDCU.64 UR4, c[0x0][0x3c8] ;  /* 0x00007900ff0477ac */ /* 0x000e220008000a00 */
[----:B------:R-:W-:Y:S01]  /*296320*/  BSSY.RECONVERGENT B1, `(.L_x_14956) ;  /* 0x0000018000017945 */ /* 0x000fe20003800200 */
[----:B------:R-:W-:Y:S02]  /*296330*/  IMAD.MOV.U32 R26, RZ, RZ, RZ ;  /* 0x000000ffff1a7224 */ /* 0x000fe400078e00ff */
[----:B------:R-:W-:Y:S02]  /*296340*/  IMAD.MOV.U32 R33, RZ, RZ, RZ ;  /* 0x000000ffff217224 */ /* 0x000fe400078e00ff */
[----:B0-----:R-:W-:Y:S02]  /*296350*/  IMAD.U32 R32, RZ, RZ, UR4 ;  /* 0x00000004ff207e24 */ /* 0x001fe4000f8e00ff */
[----:B------:R-:W-:-:S07]  /*296360*/  IMAD.U32 R31, RZ, RZ, UR5 ;  /* 0x00000005ff1f7e24 */ /* 0x000fce000f8e00ff */
.L_x_14957:
        /* <DEDUP_REMOVED lines=20> */
.L_x_14956:
        /* <DEDUP_REMOVED lines=8> */
.L_x_14959:
        /* <DEDUP_REMOVED lines=20> */
.L_x_14958:
[----:B------:R-:W0:Y:S01]  /*296670*/  LDCU.64 UR4, c[0x0][0x3c8] ;  /* 0x00007900ff0477ac */ /* 0x000e220008000a00 */
[----:B------:R-:W-:Y:S01]  /*296680*/  BSSY.RECONVERGENT B1, `(.L_x_14960) ;  /* 0x0000018000017945 */ /* 0x000fe20003800200 */
[----:B------:R-:W-:Y:S02]  /*296690*/  IMAD.MOV.U32 R16, RZ, RZ, RZ ;  /* 0x000000ffff107224 */ /* 0x000fe400078e00ff */
[----:B------:R-:W-:Y:S02]  /*2966a0*/  IMAD.MOV.U32 R33, RZ, RZ, RZ ;  /* 0x000000ffff217224 */ /* 0x000fe400078e00ff */
[----:B0-----:R-:W-:Y:S02]  /*2966b0*/  IMAD.U32 R32, RZ, RZ, UR4 ;  /* 0x00000004ff207e24 */ /* 0x001fe4000f8e00ff */
[----:B------:R-:W-:-:S07]  /*2966c0*/  IMAD.U32 R31, RZ, RZ, UR5 ;  /* 0x00000005ff1f7e24 */ /* 0x000fce000f8e00ff */
.L_x_14961:
        /* <DEDUP_REMOVED lines=20> */
.L_x_14960:
[----:B------:R-:W0:Y:S01]  /*296810*/  LDC.64 R20, c[0x0][0x3c0] ;  /* 0x0000f000ff147b82 */ /* 0x000e220000000a00 */
[----:B------:R-:W1:Y:S01]  /*296820*/  LDCU.64 UR4, c[0x0][0x3c8] ;  /* 0x00007900ff0477ac */ /* 0x000e620008000a00 */
[----:B0-----:R-:W5:Y:S01]  /*296830*/  LDG.E.64 R20, desc[UR8][R20.64+0x48] ;  /* 0x0000480814147981 */ /* 0x001f62000c1e1b00 */
[----:B------:R-:W-:Y:S01]  /*296840*/  BSSY.RECONVERGENT B1, `(.L_x_14962) ;  /* 0x0000017000017945 */ /* 0x000fe20003800200 */
[----:B-1----:R-:W-:Y:S01]  /*296850*/  IMAD.U32 R31, RZ, RZ, UR4 ;  /* 0x00000004ff1f7e24 */ /* 0x002fe2000f8e00ff */
[----:B------:R-:W-:Y:S01]  /*296860*/  CS2R R32, SRZ ;  /* 0x0000000000207805 */ /* 0x000fe2000001ff00 */
[----:B------:R-:W-:-:S07]  /*296870*/  IMAD.U32 R30, RZ, RZ, UR5 ;  /* 0x00000005ff1e7e24 */ /* 0x000fce000f8e00ff */
.L_x_14963:
        /* <DEDUP_REMOVED lines=20> */
.L_x_14962:
[----:B------:R-:W0:Y:S01]  /*2969c0*/  LDCU.64 UR4, c[0x0][0x3c8] ;  /* 0x00007900ff0477ac */ /* 0x000e220008000a00 */
[----:B------:R-:W-:Y:S01]  /*2969d0*/  BSSY.RECONVERGENT B1, `(.L_x_14964) ;  /* 0x0000018000017945 */ /* 0x000fe20003800200 */
[----:B------:R-:W-:Y:S02]  /*2969e0*/  IMAD.MOV.U32 R32, RZ, RZ, RZ ;  /* 0x000000ffff207224 */ /* 0x000fe400078e00ff */
[----:B------:R-:W-:Y:S02]  /*2969f0*/  IMAD.MOV.U32 R31, RZ, RZ, RZ ;  /* 0x000000ffff1f7224 */ /* 0x000fe400078e00ff */
[----:B0-----:R-:W-:Y:S02]  /*296a00*/  IMAD.U32 R30, RZ, RZ, UR4 ;  /* 0x00000004ff1e7e24 */ /* 0x001fe4000f8e00ff */
[----:B------:R-:W-:-:S07]  /*296a10*/  IMAD.U32 R29, RZ, RZ, UR5 ;  /* 0x00000005ff1d7e24 */ /* 0x000fce000f8e00ff */
.L_x_14965:
        /* <DEDUP_REMOVED lines=20> */
.L_x_14964:
[----:B------:R-:W-:-:S13]  /*296b60*/  ISETP.LT.AND P0, PT, R33, R32, PT ;  /* 0x000000202100720c */ /* 0x000fda0003f01270 */
.L_x_14925:
[----:B------:R-:W-:Y:S05]  /*296b70*/  BSYNC.RECONVERGENT B0 ;  /* 0x0000000000007941 */ /* 0x000fea0003800200 */
.L_x_14924:
        /* <DEDUP_REMOVED lines=27> */
.L_x_14969:
        /* <DEDUP_REMOVED lines=20> */
.L_x_14968:
[----:B------:R-:W0:Y:S01]  /*296e70*/  LDCU.64 UR4, c[0x0][0x3c8] ;  /* 0x00007900ff0477ac */ /* 0x000e220008000a00 */
[----:B------:R-:W-:Y:S01]  /*296e80*/  BSSY.RECONVERGENT B1, `(.L_x_14970) ;  /* 0x0000018000017945 */ /* 0x000fe20003800200 */
[----:B------:R-:W-:Y:S02]  /*296e90*/  IMAD.MOV.U32 R16, RZ, RZ, RZ ;  /* 0x000000ffff107224 */ /* 0x000fe400078e00ff */
[----:B------:R-:W-:Y:S02]  /*296ea0*/  IMAD.MOV.U32 R33, RZ, RZ, RZ ;  /* 0x000000ffff217224 */ /* 0x000fe400078e00ff */
[----:B0-----:R-:W-:Y:S02]  /*296eb0*/  IMAD.U32 R32, RZ, RZ, UR4 ;  /* 0x00000004ff207e24 */ /* 0x001fe4000f8e00ff */
[----:B------:R-:W-:-:S07]  /*296ec0*/  IMAD.U32 R31, RZ, RZ, UR5 ;  /* 0x00000005ff1f7e24 */ /* 0x000fce000f8e00ff */
.L_x_14971:
        /* <DEDUP_REMOVED lines=20> */
.L_x_14970:
        /* <DEDUP_REMOVED lines=8> */
.L_x_14973:
        /* <DEDUP_REMOVED lines=20> */
.L_x_14972:
[----:B------:R-:W0:Y:S01]  /*2971d0*/  LDCU.64 UR4, c[0x0][0x3c8] ;  /* 0x00007900ff0477ac */ /* 0x000e220008000a00 */
[----:B------:R-:W-:Y:S01]  /*2971e0*/  BSSY.RECONVERGENT B1, `(.L_x_14974) ;  /* 0x0000018000017945 */ /* 0x000fe20003800200 */
[----:B------:R-:W-:Y:S02]  /*2971f0*/  IMAD.MOV.U32 R25, RZ, RZ, RZ ;  /* 0x000000ffff197224 */ /* 0x000fe400078e00ff */
[----:B------:R-:W-:Y:S02]  /*297200*/  IMAD.MOV.U32 R34, RZ, RZ, RZ ;  /* 0x000000ffff227224 */ /* 0x000fe400078e00ff */
[----:B0-----:R-:W-:Y:S02]  /*297210*/  IMAD.U32 R33, RZ, RZ, UR4 ;  /* 0x00000004ff217e24 */ /* 0x001fe4000f8e00ff */
[----:B------:R-:W-:-:S07]  /*297220*/  IMAD.U32 R32, RZ, RZ, UR5 ;  /* 0x00000005ff207e24 */ /* 0x000fce000f8e00ff */
.L_x_14975:
        /* <DEDUP_REMOVED lines=20> */
.L_x_14974:
        /* <DEDUP_REMOVED lines=8> */
.L_x_14977:
        /* <DEDUP_REMOVED lines=20> */
.L_x_14976:
[----:B------:R-:W0:Y:S01]  /*297530*/  LDCU.64 UR4, c[0x0][0x3c8] ;  /* 0x00007900ff0477ac */ /* 0x000e220008000a00 */
[----:B------:R-:W-:Y:S01]  /*297540*/  BSSY.RECONVERGENT B1, `(.L_x_14978) ;  /* 0x0000018000017945 */ /* 0x000fe20003800200 */
[----:B------:R-:W-:Y:S02]  /*297550*/  IMAD.MOV.U32 R15, RZ, RZ, RZ ;  /* 0x000000ffff0f7224 */ /* 0x000fe400078e00ff */
[----:B------:R-:W-:Y:S02]  /*297560*/  IMAD.MOV.U32 R34, RZ, RZ, RZ ;  /* 0x000000ffff227224 */ /* 0x000fe400078e00ff */
[----:B0-----:R-:W-:Y:S02]  /*297570*/  IMAD.U32 R33, RZ, RZ, UR4 ;  /* 0x00000004ff217e24 */ /* 0x001fe4000f8e00ff */
[----:B------:R-:W-:-:S07]  /*297580*/  IMAD.U32 R32, RZ, RZ, UR5 ;  /* 0x00000005ff207e24 */ /* 0x000fce000f8e00ff */
.L_x_14979:
        /* <DEDUP_REMOVED lines=20> */
.L_x_14978:
        /* <DEDUP_REMOVED lines=8> */
.L_x_14981:
        /* <DEDUP_REMOVED lines=20> */
.L_x_14980:
[----:B------:R-:W0:Y:S01]  /*297890*/  LDCU.64 UR4, c[0x0][0x3c8] ;  /* 0x00007900ff0477ac */ /* 0x000e220008000a00 */
[----:B------:R-:W-:Y:S01]  /*2978a0*/  BSSY.RECONVERGENT B1, `(.L_x_14982) ;  /* 0x0000018000017945 */ /* 0x000fe20003800200 */
[----:B------:R-:W-:Y:S02]  /*2978b0*/  IMAD.MOV.U32 R16, RZ, RZ, RZ ;  /* 0x000000ffff107224 */ /* 0x000fe400078e00ff */
[----:B------:R-:W-:Y:S02]  /*2978c0*/  IMAD.MOV.U32 R35, RZ, RZ, RZ ;  /* 0x000000ffff237224 */ /* 0x000fe400078e00ff */
[----:B0-----:R-:W-:Y:S02]  /*2978d0*/  IMAD.U32 R33, RZ, RZ, UR4 ;  /* 0x00000004ff217e24 */ /* 0x001fe4000f8e00ff */
[----:B------:R-:W-:-:S07]  /*2978e0*/  IMAD.U32 R32, RZ, RZ, UR5 ;  /* 0x00000005ff207e24 */ /* 0x000fce000f8e00ff */
.L_x_14983:
        /* <DEDUP_REMOVED lines=20> */
.L_x_14982:
        /* <DEDUP_REMOVED lines=8> */
.L_x_14985:
        /* <DEDUP_REMOVED lines=20> */
.L_x_14984:
[----:B------:R-:W0:Y:S01]  /*297bf0*/  LDCU.64 UR4, c[0x0][0x3c8] ;  /* 0x00007900ff0477ac */ /* 0x000e220008000a00 */
[----:B------:R-:W-:Y:S01]  /*297c00*/  BSSY.RECONVERGENT B1, `(.L_x_14986) ;  /* 0x0000018000017945 */ /* 0x000fe20003800200 */
[----:B------:R-:W-:Y:S02]  /*297c10*/  IMAD.MOV.U32 R25, RZ, RZ, RZ ;  /* 0x000000ffff197224 */ /* 0x000fe400078e00ff */
[----:B------:R-:W-:Y:S02]  /*297c20*/  IMAD.MOV.U32 R34, RZ, RZ, RZ ;  /* 0x000000ffff227224 */ /* 0x000fe400078e00ff */
[----:B0-----:R-:W-:Y:S02]  /*297c30*/  IMAD.U32 R33, RZ, RZ, UR4 ;  /* 0x00000004ff217e24 */ /* 0x001fe4000f8e00ff */
[----:B------:R-:W-:-:S07]  /*297c40*/  IMAD.U32 R32, RZ, RZ, UR5 ;  /* 0x00000005ff207e24 */ /* 0x000fce000f8e00ff */
.L_x_14987:
        /* <DEDUP_REMOVED lines=20> */
.L_x_14986:
        /* <DEDUP_REMOVED lines=8> */
.L_x_14989:
        /* <DEDUP_REMOVED lines=20> */
.L_x_14988:
[----:B------:R-:W0:Y:S01]  /*297f50*/  LDCU.64 UR4, c[0x0][0x3c8] ;  /* 0x00007900ff0477ac */ /* 0x000e220008000a00 */
[----:B------:R-:W-:Y:S01]  /*297f60*/  BSSY.RECONVERGENT B1, `(.L_x_14990) ;  /* 0x0000018000017945 */ /* 0x000fe20003800200 */
[----:B------:R-:W-:Y:S02]  /*297f70*/  IMAD.MOV.U32 R15, RZ, RZ, RZ ;  /* 0x000000ffff0f7224 */ /* 0x000fe400078e00ff */
[----:B------:R-:W-:Y:S02]  /*297f80*/  IMAD.MOV.U32 R34, RZ, RZ, RZ ;  /* 0x000000ffff227224 */ /* 0x000fe400078e00ff */
[----:B0-----:R-:W-:Y:S02]  /*297f90*/  IMAD.U32 R33, RZ, RZ, UR4 ;  /* 0x00000004ff217e24 */ /* 0x001fe4000f8e00ff */
[----:B------:R-:W-:-:S07]  /*297fa0*/  IMAD.U32 R32, RZ, RZ, UR5 ;  /* 0x00000005ff207e24 */ /* 0x000fce000f8e00ff */
.L_x_14991:
        /* <DEDUP_REMOVED lines=20> */
.L_x_14990:
        /* <DEDUP_REMOVED lines=8> */
.L_x_14993:
        /* <DEDUP_REMOVED lines=20> */
.L_x_14992:
[----:B------:R-:W0:Y:S01]  /*2982b0*/  LDCU.64 UR4, c[0x0][0x3c8] ;  /* 0x00007900ff0477ac */ /* 0x000e220008000a00 */
[----:B------:R-:W-:Y:S01]  /*2982c0*/  BSSY.RECONVERGENT B1, `(.L_x_14994) ;  /* 0x0000018000017945 */ /* 0x000fe20003800200 */
[----:B------:R-:W-:Y:S02]  /*2982d0*/  IMAD.MOV.U32 R16, RZ, RZ, RZ ;  /* 0x000000ffff107224 */ /* 0x000fe400078e00ff */
[----:B------:R-:W-:Y:S02]  /*2982e0*/  IMAD.MOV.U32 R35, RZ, RZ, RZ ;  /* 0x000000ffff237224 */ /* 0x000fe400078e00ff */
[----:B0-----:R-:W-:Y:S02]  /*2982f0*/  IMAD.U32 R33, RZ, RZ, UR4 ;  /* 0x00000004ff217e24 */ /* 0x001fe4000f8e00ff */
[----:B------:R-:W-:-:S07]  /*298300*/  IMAD.U32 R32, RZ, RZ, UR5 ;  /* 0x00000005ff207e24 */ /* 0x000fce000f8e00ff */
.L_x_14995:
        /* <DEDUP_REMOVED lines=20> */
.L_x_14994:
        /* <DEDUP_REMOVED lines=8> */
.L_x_14997:
        /* <DEDUP_REMOVED lines=20> */
.L_x_14996:
[----:B------:R-:W0:Y:S01]  /*298610*/  LDCU.64 UR4, c[0x0][0x3c8] ;  /* 0x00007900ff0477ac */ /* 0x000e220008000a00 */
[----:B------:R-:W-:Y:S01]  /*298620*/  BSSY.RECONVERGENT B1, `(.L_x_14998) ;  /* 0x0000018000017945 */ /* 0x000fe20003800200 */
[----:B------:R-:W-:Y:S02]  /*298630*/  IMAD.MOV.U32 R25, RZ, RZ, RZ ;  /* 0x000000ffff197224 */ /* 0x000fe400078e00ff */
[----:B------:R-:W-:Y:S02]  /*298640*/  IMAD.MOV.U32 R34, RZ, RZ, RZ ;  /* 0x000000ffff227224 */ /* 0x000fe400078e00ff */
[----:B0-----:R-:W-:Y:S02]  /*298650*/  IMAD.U32 R33, RZ, RZ, UR4 ;  /* 0x00000004ff217e24 */ /* 0x001fe4000f8e00ff */
[----:B------:R-:W-:-:S07]  /*298660*/  IMAD.U32 R32, RZ, RZ, UR5 ;  /* 0x00000005ff207e24 */ /* 0x000fce000f8e00ff */
.L_x_14999:
        /* <DEDUP_REMOVED lines=20> */
.L_x_14998:
        /* <DEDUP_REMOVED lines=8> */
.L_x_15001:
        /* <DEDUP_REMOVED lines=20> */
.L_x_15000:
[----:B------:R-:W0:Y:S01]  /*298970*/  LDCU.64 UR4, c[0x0][0x3c8] ;  /* 0x00007900ff0477ac */ /* 0x000e220008000a00 */
[----:B------:R-:W-:Y:S01]  /*298980*/  BSSY.RECONVERGENT B1, `(.L_x_15002) ;  /* 0x0000018000017945 */ /* 0x000fe20003800200 */
[----:B------:R-:W-:Y:S02]  /*298990*/  IMAD.MOV.U32 R15, RZ, RZ, RZ ;  /* 0x000000ffff0f7224 */ /* 0x000fe400078e00ff */
[----:B------:R-:W-:Y:S02]  /*2989a0*/  IMAD.MOV.U32 R34, RZ, RZ, RZ ;  /* 0x000000ffff227224 */ /* 0x000fe400078e00ff */
[----:B0-----:R-:W-:Y:S02]  /*2989b0*/  IMAD.U32 R33, RZ, RZ, UR4 ;  /* 0x00000004ff217e24 */ /* 0x001fe4000f8e00ff */
[----:B------:R-:W-:-:S07]  /*2989c0*/  IMAD.U32 R32, RZ, RZ, UR5 ;  /* 0x00000005ff207e24 */ /* 0x000fce000f8e00ff */
.L_x_15003:
        /* <DEDUP_REMOVED lines=20> */
.L_x_15002:
        /* <DEDUP_REMOVED lines=8> */
.L_x_15005:
        /* <DEDUP_REMOVED lines=20> */
.L_x_15004:
[----:B------:R-:W0:Y:S01]  /*298cd0*/  LDCU.64 UR4, c[0x0][0x3c8] ;  /* 0x00007900ff0477ac */ /* 0x000e220008000a00 */
[----:B------:R-:W-:Y:S01]  /*298ce0*/  BSSY.RECONVERGENT B1, `(.L_x_15006) ;  /* 0x0000017000017945 */ /* 0x000fe20003800200 */
[----:B------:R-:W-:Y:S01]  /*298cf0*/  CS2R R32, SRZ ;  /* 0x0000000000207805 */ /* 0x000fe2000001ff00 */
[----:B0-----:R-:W-:Y:S02]  /*298d00*/  IMAD.U32 R31, RZ, RZ, UR4 ;  /* 0x00000004ff1f7e24 */ /* 0x001fe4000f8e00ff */
[----:B------:R-:W-:-:S07]  /*298d10*/  IMAD.U32 R30, RZ, RZ, UR5 ;  /* 0x00000005ff1e7e24 */ /* 0x000fce000f8e00ff */
.L_x_15007:
        /* <DEDUP_REMOVED lines=20> */
.L_x_15006:
[----:B------:R-:W-:-:S13]  /*298e60*/  ISETP.LT.AND P0, PT, R34, R33, PT ;  /* 0x000000212200720c */ /* 0x000fda0003f01270 */
.L_x_14967:
[----:B------:R-:W-:Y:S05]  /*298e70*/  BSYNC.RECONVERGENT B0 ;  /* 0x0000000000007941 */ /* 0x000fea0003800200 */
.L_x_14966:
        /* <DEDUP_REMOVED lines=27> */
.L_x_15011:
        /* <DEDUP_REMOVED lines=20> */
.L_x_15010:
[----:B------:R-:W0:Y:S01]  /*299170*/  LDCU.64 UR4, c[0x0][0x3c8] ;  /* 0x00007900ff0477ac */ /* 0x000e220008000a00 */
[----:B------:R-:W-:Y:S01]  /*299180*/  BSSY.RECONVERGENT B1, `(.L_x_15012) ;  /* 0x0000018000017945 */ /* 0x000fe20003800200 */
[----:B------:R-:W-:Y:S02]  /*299190*/  IMAD.MOV.U32 R26, RZ, RZ, RZ ;  /* 0x000000ffff1a7224 */ /* 0x000fe400078e00ff */
[----:B------:R-:W-:Y:S02]  /*2991a0*/  IMAD.MOV.U32 R33, RZ, RZ, RZ ;  /* 0x000000ffff217224 */ /* 0x000fe400078e00ff */
[----:B0-----:R-:W-:Y:S02]  /*2991b0*/  IMAD.U32 R32, RZ, RZ, UR4 ;  /* 0x00000004ff207e24 */ /* 0x001fe4000f8e00ff */
[----:B------:R-:W-:-:S07]  /*2991c0*/  IMAD.U32 R31, RZ, RZ, UR5 ;  /* 0x00000005ff1f7e24 */ /* 0x000fce000f8e00ff */
.L_x_15013:
        /* <DEDUP_REMOVED lines=20> */
.L_x_15012:
        /* <DEDUP_REMOVED lines=8> */
.L_x_15015:
        /* <DEDUP_REMOVED lines=20> */
.L_x_15014:
[----:B------:R-:W0:Y:S01]  /*2994d0*/  LDCU.64 UR4, c[0x0][0x3c8] ;  /* 0x00007900ff0477ac */ /* 0x000e220008000a00 */
[----:B------:R-:W-:Y:S01]  /*2994e0*/  BSSY.RECONVERGENT B1, `(.L_x_15016) ;  /* 0x0000018000017945 */ /* 0x000fe20003800200 */
[----:B------:R-:W-:Y:S02]  /*2994f0*/  IMAD.MOV.U32 R27, RZ, RZ, RZ ;  /* 0x000000ffff1b7224 */ /* 0x000fe400078e00ff */
[----:B------:R-:W-:Y:S02]  /*299500*/  IMAD.MOV.U32 R34, RZ, RZ, RZ ;  /* 0x000000ffff227224 */ /* 0x000fe400078e00ff */
[----:B0-----:R-:W-:Y:S02]  /*299510*/  IMAD.U32 R33, RZ, RZ, UR4 ;  /* 0x00000004ff217e24 */ /* 0x001fe4000f8e00ff */
[----:B------:R-:W-:-:S07]  /*299520*/  IMAD.U32 R32, RZ, RZ, UR5 ;  /* 0x00000005ff207e24 */ /* 0x000fce000f8e00ff */
.L_x_15017:
        /* <DEDUP_REMOVED lines=20> */
.L_x_15016:
        /* <DEDUP_REMOVED lines=8> */
.L_x_15019:
        /* <DEDUP_REMOVED lines=20> */
.L_x_15018:
[----:B------:R-:W0:Y:S01]  /*299830*/  LDCU.64 UR4, c[0x0][0x3c8] ;  /* 0x00007900ff0477ac */ /* 0x000e220008000a00 */
[----:B------:R-:W-:Y:S01]  /*299840*/  BSSY.RECONVERGENT B1, `(.L_x_15020) ;  /* 0x0000018000017945 */ /* 0x000fe20003800200 */
[----:B------:R-:W-:Y:S02]  /*299850*/  IMAD.MOV.U32 R25, RZ, RZ, RZ ;  /* 0x000000ffff197224 */ /* 0x000fe400078e00ff */
[----:B------:R-:W-:Y:S02]  /*299860*/  IMAD.MOV.U32 R34, RZ, RZ, RZ ;  /* 0x000000ffff227224 */ /* 0x000fe400078e00ff */
[----:B0-----:R-:W-:Y:S02]  /*299870*/  IMAD.U32 R33, RZ, RZ, UR4 ;  /* 0x00000004ff217e24 */ /* 0x001fe4000f8e00ff */
[----:B------:R-:W-:-:S07]  /*299880*/  IMAD.U32 R32, RZ, RZ, UR5 ;  /* 0x00000005ff207e24 */ /* 0x000fce000f8e00ff */
.L_x_15021:
        /* <DEDUP_REMOVED lines=20> */
.L_x_15020:
        /* <DEDUP_REMOVED lines=8> */
.L_x_15023:
        /* <DEDUP_REMOVED lines=20> */
.L_x_15022:
[----:B------:R-:W0:Y:S01]  /*299b90*/  LDCU.64 UR4, c[0x0][0x3c8] ;  /* 0x00007900ff0477ac */ /* 0x000e220008000a00 */
[----:B------:R-:W-:Y:S01]  /*299ba0*/  BSSY.RECONVERGENT B1, `(.L_x_15024) ;  /* 0x0000018000017945 */ /* 0x000fe20003800200 */
[----:B------:R-:W-:Y:S02]  /*299bb0*/  IMAD.MOV.U32 R26, RZ, RZ, RZ ;  /* 0x000000ffff1a7224 */ /* 0x000fe400078e00ff */
[----:B------:R-:W-:Y:S02]  /*299bc0*/  IMAD.MOV.U32 R35, RZ, RZ, RZ ;  /* 0x000000ffff237224 */ /* 0x000fe400078e00ff */
[----:B0-----:R-:W-:Y:S02]  /*299bd0*/  IMAD.U32 R33, RZ, RZ, UR4 ;  /* 0x00000004ff217e24 */ /* 0x001fe4000f8e00ff */
[----:B------:R-:W-:-:S07]  /*299be0*/  IMAD.U32 R32, RZ, RZ, UR5 ;  /* 0x00000005ff207e24 */ /* 0x000fce000f8e00ff */
.L_x_15025:
        /* <DEDUP_REMOVED lines=20> */
.L_x_15024:
        /* <DEDUP_REMOVED lines=8> */
.L_x_15027:
        /* <DEDUP_REMOVED lines=20> */
.L_x_15026:
[----:B------:R-:W0:Y:S01]  /*299ef0*/  LDCU.64 UR4, c[0x0][0x3c8] ;  /* 0x00007900ff0477ac */ /* 0x000e220008000a00 */
[----:B------:R-:W-:Y:S01]  /*299f00*/  BSSY.RECONVERGENT B1, `(.L_x_15028) ;  /* 0x0000018000017945 */ /* 0x000fe20003800200 */
[----:B------:R-:W-:Y:S02]  /*299f10*/  IMAD.MOV.U32 R27, RZ, RZ, RZ ;  /* 0x000000ffff1b7224 */ /* 0x000fe400078e00ff */
[----:B------:R-:W-:Y:S02]  /*299f20*/  IMAD.MOV.U32 R34, RZ, RZ, RZ ;  /* 0x000000ffff227224 */ /* 0x000fe400078e00ff */
[----:B0-----:R-:W-:Y:S02]  /*299f30*/  IMAD.U32 R33, RZ, RZ, UR4 ;  /* 0x00000004ff217e24 */ /* 0x001fe4000f8e00ff */
[----:B------:R-:W-:-:S07]  /*299f40*/  IMAD.U32 R32, RZ, RZ, UR5 ;  /* 0x00000005ff207e24 */ /* 0x000fce000f8e00ff */
.L_x_15029:
        /* <DEDUP_REMOVED lines=20> */
.L_x_15028:
        /* <DEDUP_REMOVED lines=8> */
.L_x_15031:
        /* <DEDUP_REMOVED lines=20> */
.L_x_15030:
[----:B------:R-:W0:Y:S01]  /*29a250*/  LDCU.64 UR4, c[0x0][0x3c8] ;  /* 0x00007900ff0477ac */ /* 0x000e220008000a00 */
[----:B------:R-:W-:Y:S01]  /*29a260*/  BSSY.RECONVERGENT B1, `(.L_x_15032) ;  /* 0x0000018000017945 */ /* 0x000fe20003800200 */
[----:B------:R-:W-:Y:S02]  /*29a270*/  IMAD.MOV.U32 R25, RZ, RZ, RZ ;  /* 0x000000ffff197224 */ /* 0x000fe400078e00ff */
[----:B------:R-:W-:Y:S02]  /*29a280*/  IMAD.MOV.U32 R34, RZ, RZ, RZ ;  /* 0x000000ffff227224 */ /* 0x000fe400078e00ff */
[----:B0-----:R-:W-:Y:S02]  /*29a290*/  IMAD.U32 R33, RZ, RZ, UR4 ;  /* 0x00000004ff217e24 */ /* 0x001fe4000f8e00ff */
[----:B------:R-:W-:-:S07]  /*29a2a0*/  IMAD.U32 R32, RZ, RZ, UR5 ;  /* 0x00000005ff207e24 */ /* 0x000fce000f8e00ff */
.L_x_15033:
        /* <DEDUP_REMOVED lines=20> */
.L_x_15032:
        /* <DEDUP_REMOVED lines=8> */
.L_x_15035:
        /* <DEDUP_REMOVED lines=20> */
.L_x_15034:
[----:B------:R-:W0:Y:S01]  /*29a5b0*/  LDCU.64 UR4, c[0x0][0x3c8] ;  /* 0x00007900ff0477ac */ /* 0x000e220008000a00 */
[----:B------:R-:W-:Y:S01]  /*29a5c0*/  BSSY.RECONVERGENT B1, `(.L_x_15036) ;  /* 0x0000018000017945 */ /* 0x000fe20003800200 */
[----:B------:R-:W-:Y:S02]  /*29a5d0*/  IMAD.MOV.U32 R26, RZ, RZ, RZ ;  /* 0x000000ffff1a7224 */ /* 0x000fe400078e00ff */
[----:B------:R-:W-:Y:S02]  /*29a5e0*/  IMAD.MOV.U32 R35, RZ, RZ, RZ ;  /* 0x000000ffff237224 */ /* 0x000fe400078e00ff */
[----:B0-----:R-:W-:Y:S02]  /*29a5f0*/  IMAD.U32 R33, RZ, RZ, UR4 ;  /* 0x00000004ff217e24 */ /* 0x001fe4000f8e00ff */
[----:B------:R-:W-:-:S07]  /*29a600*/  IMAD.U32 R32, RZ, RZ, UR5 ;  /* 0x00000005ff207e24 */ /* 0x000fce000f8e00ff */
.L_x_15037:
        /* <DEDUP_REMOVED lines=20> */
.L_x_15036:
        /* <DEDUP_REMOVED lines=8> */
.L_x_15039:
        /* <DEDUP_REMOVED lines=20> */
.L_x_15038:
[----:B------:R-:W0:Y:S01]  /*29a910*/  LDCU.64 UR4, c[0x0][0x3c8] ;  /* 0x00007900ff0477ac */ /* 0x000e220008000a00 */
[----:B------:R-:W-:Y:S01]  /*29a920*/  BSSY.RECONVERGENT B1, `(.L_x_15040) ;  /* 0x0000018000017945 */ /* 0x000fe20003800200 */
[----:B------:R-:W-:Y:S02]  /*29a930*/  IMAD.MOV.U32 R27, RZ, RZ, RZ ;  /* 0x000000ffff1b7224 */ /* 0x000fe400078e00ff */
[----:B------:R-:W-:Y:S02]  /*29a940*/  IMAD.MOV.U32 R34, RZ, RZ, RZ ;  /* 0x000000ffff227224 */ /* 0x000fe400078e00ff */
[----:B0-----:R-:W-:Y:S02]  /*29a950*/  IMAD.U32 R33, RZ, RZ, UR4 ;  /* 0x00000004ff217e24 */ /* 0x001fe4000f8e00ff */
[----:B------:R-:W-:-:S07]  /*29a960*/  IMAD.U32 R32, RZ, RZ, UR5 ;  /* 0x00000005ff207e24 */ /* 0x000fce000f8e00ff */
.L_x_15041:
        /* <DEDUP_REMOVED lines=20> */
.L_x_15040:
        /* <DEDUP_REMOVED lines=8> */
.L_x_15043:
        /* <DEDUP_REMOVED lines=20> */
.L_x_15042:
[----:B------:R-:W0:Y:S01]  /*29ac70*/  LDCU.64 UR4, c[0x0][0x3c8] ;  /* 0x00007900ff0477ac */ /* 0x000e220008000a00 */
[----:B------:R-:W-:Y:S01]  /*29ac80*/  BSSY.RECONVERGENT B1, `(.L_x_15044) ;  /* 0x0000018000017945 */ /* 0x000fe20003800200 */
[----:B------:R-:W-:Y:S02]  /*29ac90*/  IMAD.MOV.U32 R25, RZ, RZ, RZ ;  /* 0x000000ffff197224 */ /* 0x000fe400078e00ff */
[----:B------:R-:W-:Y:S02]  /*29aca0*/  IMAD.MOV.U32 R34, RZ, RZ, RZ ;  /* 0x000000ffff227224 */ /* 0x000fe400078e00ff */
[----:B0-----:R-:W-:Y:S02]  /*29acb0*/  IMAD.U32 R33, RZ, RZ, UR4 ;  /* 0x00000004ff217e24 */ /* 0x001fe4000f8e00ff */
[----:B------:R-:W-:-:S07]  /*29acc0*/  IMAD.U32 R32, RZ, RZ, UR5 ;  /* 0x00000005ff207e24 */ /* 0x000fce000f8e00ff */
.L_x_15045:
        /* <DEDUP_REMOVED lines=20> */
.L_x_15044:
        /* <DEDUP_REMOVED lines=8> */
.L_x_15047:
        /* <DEDUP_REMOVED lines=20> */
.L_x_15046:
[----:B------:R-:W0:Y:S01]  /*29afd0*/  LDCU.64 UR4, c[0x0][0x3c8] ;  /* 0x00007900ff0477ac */ /* 0x000e220008000a00 */
[----:B------:R-:W-:Y:S01]  /*29afe0*/  BSSY.RECONVERGENT B1, `(.L_x_15048) ;  /* 0x0000017000017945 */ /* 0x000fe20003800200 */
[----:B------:R-:W-:Y:S01]  /*29aff0*/  CS2R R32, SRZ ;  /* 0x0000000000207805 */ /* 0x000fe2000001ff00 */
[----:B0-----:R-:W-:Y:S02]  /*29b000*/  IMAD.U32 R31, RZ, RZ, UR4 ;  /* 0x00000004ff1f7e24 */ /* 0x001fe4000f8e00ff */
[----:B------:R-:W-:-:S07]  /*29b010*/  IMAD.U32 R30, RZ, RZ, UR5 ;  /* 0x00000005ff1e7e24 */ /* 0x000fce000f8e00ff */
.L_x_15049:
        /* <DEDUP_REMOVED lines=20> */
.L_x_15048:
[----:B------:R-:W-:-:S13]  /*29b160*/  ISETP.LT.AND P0, PT, R34, R33, PT ;  /* 0x000000212200720c */ /* 0x000fda0003f01270 */
.L_x_15009:
[----:B------:R-:W-:Y:S05]  /*29b170*/  BSYNC.RECONVERGENT B0 ;  /* 0x0000000000007941 */ /* 0x000fea0003800200 */
.L_x_15008:
[----:B------:R-:W3:Y:S01]  /*29b180*/  S2UR UR5, SR_CgaCtaId ;  /* 0x00000000000579c3 */ /* 0x000ee20000008800 */
[----:B------:R-:W-:Y:S01]  /*29b190*/  VIADD R26, R16, 0x1 ;  /* 0x00000001101a7836 */ /* 0x000fe20000000000 */
[----:B------:R-:W-:Y:S01]  /*29b1a0*/  UMOV UR4, 0x400 ;  /* 0x0000040000047882 */ /* 0x000fe20000000000 */
[----:B------:R-:W-:Y:S01]  /*29b1b0*/  @!P0 IMAD.MOV R26, RZ, RZ, R16 ;  /* 0x000000ffff1a8224 */ /* 0x000fe200078e0210 */
[----:B------:R-:W-:Y:S01]  /*29b1c0*/  BSSY.RECONVERGENT B0, `(.L_x_15050) ;  /* 0x000022b000007945 */ /* 0x000fe20003800200 */
[----:B------:R-:W-:Y:S02]  /*29b1d0*/  VIADD R27, R15, 0x1 ;  /* 0x000000010f1b7836 */ /* 0x000fe40000000000 */
[----:B------:R-:W-:Y:S01]  /*29b1e0*/  @P0 IMAD.MOV R27, RZ, RZ, R15 ;  /* 0x000000ffff1b0224 */ /* 0x000fe200078e020f */
[----:B------:R-:W-:Y:S02]  /*29b1f0*/  ISETP.GE.AND P1, PT, R26, R17, PT ;  /* 0x000000111a00720c */ /* 0x000fe40003f26270 */
[----:B-12---:R-:W-:Y:S01]  /*29b200*/  SEL R15, R11, R12, P0 ;  /* 0x0000000c0b0f7207 */ /* 0x006fe20000000000 */
        /* <DEDUP_REMOVED lines=18> */
.L_x_15053:
        /* <DEDUP_REMOVED lines=20> */
.L_x_15052:
[----:B------:R-:W0:Y:S01]  /*29b470*/  LDCU.64 UR4, c[0x0][0x3c8] ;  /* 0x00007900ff0477ac */ /* 0x000e220008000a00 */
[----:B------:R-:W-:Y:S01]  /*29b480*/  BSSY.RECONVERGENT B1, `(.L_x_15054) ;  /* 0x0000018000017945 */ /* 0x000fe20003800200 */
[----:B------:R-:W-:Y:S02]  /*29b490*/  IMAD.MOV.U32 R25, RZ, RZ, RZ ;  /* 0x000000ffff197224 */ /* 0x000fe400078e00ff */
[----:B------:R-:W-:Y:S02]  /*29b4a0*/  IMAD.MOV.U32 R34, RZ, RZ, RZ ;  /* 0x000000ffff227224 */ /* 0x000fe400078e00ff */
[----:B0-----:R-:W-:Y:S02]  /*29b4b0*/  IMAD.U32 R33, RZ, RZ, UR4 ;  /* 0x00000004ff217e24 */ /* 0x001fe4000f8e00ff */
[----:B------:R-:W-:-:S07]  /*29b4c0*/  IMAD.U32 R32, RZ, RZ, UR5 ;  /* 0x00000005ff207e24 */ /* 0x000fce000f8e00ff */
.L_x_15055:
        /* <DEDUP_REMOVED lines=20> */
.L_x_15054:
        /* <DEDUP_REMOVED lines=8> */
.L_x_15057:
        /* <DEDUP_REMOVED lines=20> */
.L_x_15056:
[----:B------:R-:W0:Y:S01]  /*29b7d0*/  LDCU.64 UR4, c[0x0][0x3c8] ;  /* 0x00007900ff0477ac */ /* 0x000e220008000a00 */
[----:B------:R-:W-:Y:S01]  /*29b7e0*/  BSSY.RECONVERGENT B1, `(.L_x_15058) ;  /* 0x0000018000017945 */ /* 0x000fe20003800200 */
[----:B------:R-:W-:Y:S02]  /*29b7f0*/  IMAD.MOV.U32 R28, RZ, RZ, RZ ;  /* 0x000000ffff1c7224 */ /* 0x000fe400078e00ff */
[----:B------:R-:W-:Y:S02]  /*29b800*/  IMAD.MOV.U32 R35, RZ, RZ, RZ ;  /* 0x000000ffff237224 */ /* 0x000fe400078e00ff */
[----:B0-----:R-:W-:Y:S02]  /*29b810*/  IMAD.U32 R34, RZ, RZ, UR4 ;  /* 0x00000004ff227e24 */ /* 0x001fe4000f8e00ff */
[----:B------:R-:W-:-:S07]  /*29b820*/  IMAD.U32 R33, RZ, RZ, UR5 ;  /* 0x00000005ff217e24 */ /* 0x000fce000f8e00ff */
.L_x_15059:
        /* <DEDUP_REMOVED lines=20> */
.L_x_15058:
        /* <DEDUP_REMOVED lines=8> */
.L_x_15061:
        /* <DEDUP_REMOVED lines=20> */
.L_x_15060:
[----:B------:R-:W0:Y:S01]  /*29bb30*/  LDCU.64 UR4, c[0x0][0x3c8] ;  /* 0x00007900ff0477ac */ /* 0x000e220008000a00 */
[----:B------:R-:W-:Y:S01]  /*29bb40*/  BSSY.RECONVERGENT B1, `(.L_x_15062) ;  /* 0x0000018000017945 */ /* 0x000fe20003800200 */
[----:B------:R-:W-:Y:S02]  /*29bb50*/  IMAD.MOV.U32 R16, RZ, RZ, RZ ;  /* 0x000000ffff107224 */ /* 0x000fe400078e00ff */
[----:B------:R-:W-:Y:S02]  /*29bb60*/  IMAD.MOV.U32 R35, RZ, RZ, RZ ;  /* 0x000000ffff237224 */ /* 0x000fe400078e00ff */
[----:B0-----:R-:W-:Y:S02]  /*29bb70*/  IMAD.U32 R34, RZ, RZ, UR4 ;  /* 0x00000004ff227e24 */ /* 0x001fe4000f8e00ff */
[----:B------:R-:W-:-:S07]  /*29bb80*/  IMAD.U32 R33, RZ, RZ, UR5 ;  /* 0x00000005ff217e24 */ /* 0x000fce000f8e00ff */
.L_x_15063:
        /* <DEDUP_REMOVED lines=20> */
.L_x_15062:
        /* <DEDUP_REMOVED lines=8> */
.L_x_15065:
        /* <DEDUP_REMOVED lines=20> */
.L_x_15064:
[----:B------:R-:W0:Y:S01]  /*29be90*/  LDCU.64 UR4, c[0x0][0x3c8] ;  /* 0x00007900ff0477ac */ /* 0x000e220008000a00 */
[----:B------:R-:W-:Y:S01]  /*29bea0*/  BSSY.RECONVERGENT B1, `(.L_x_15066) ;  /* 0x0000018000017945 */ /* 0x000fe20003800200 */
[----:B------:R-:W-:Y:S02]  /*29beb0*/  IMAD.MOV.U32 R25, RZ, RZ, RZ ;  /* 0x000000ffff197224 */ /* 0x000fe400078e00ff */
[----:B------:R-:W-:Y:S02]  /*29bec0*/  IMAD.MOV.U32 R36, RZ, RZ, RZ ;  /* 0x000000ffff247224 */ /* 0x000fe400078e00ff */
[----:B0-----:R-:W-:Y:S02]  /*29bed0*/  IMAD.U32 R34, RZ, RZ, UR4 ;  /* 0x00000004ff227e24 */ /* 0x001fe4000f8e00ff */
[----:B------:R-:W-:-:S07]  /*29bee0*/  IMAD.U32 R33, RZ, RZ, UR5 ;  /* 0x00000005ff217e24 */ /* 0x000fce000f8e00ff */
.L_x_15067:
        /* <DEDUP_REMOVED lines=20> */
.L_x_15066:
        /* <DEDUP_REMOVED lines=8> */
.L_x_15069:
        /* <DEDUP_REMOVED lines=20> */
.L_x_15068:
[----:B------:R-:W0:Y:S01]  /*29c1f0*/  LDCU.64 UR4, c[0x0][0x3c8] ;  /* 0x00007900ff0477ac */ /* 0x000e220008000a00 */
[----:B------:R-:W-:Y:S01]  /*29c200*/  BSSY.RECONVERGENT B1, `(.L_x_15070) ;  /* 0x0000018000017945 */ /* 0x000fe20003800200 */
[----:B------:R-:W-:Y:S02]  /*29c210*/  IMAD.MOV.U32 R28, RZ, RZ, RZ ;  /* 0x000000ffff1c7224 */ /* 0x000fe400078e00ff */
[----:B------:R-:W-:Y:S02]  /*29c220*/  IMAD.MOV.U32 R35, RZ, RZ, RZ ;  /* 0x000000ffff237224 */ /* 0x000fe400078e00ff */
[----:B0-----:R-:W-:Y:S02]  /*29c230*/  IMAD.U32 R34, RZ, RZ, UR4 ;  /* 0x00000004ff227e24 */ /* 0x001fe4000f8e00ff */
[----:B------:R-:W-:-:S07]  /*29c240*/  IMAD.U32 R33, RZ, RZ, UR5 ;  /* 0x00000005ff217e24 */ /* 0x000fce000f8e00ff */
.L_x_15071:
        /* <DEDUP_REMOVED lines=20> */
.L_x_15070:
        /* <DEDUP_REMOVED lines=8> */
.L_x_15073:
        /* <DEDUP_REMOVED lines=20> */
.L_x_15072:
[----:B------:R-:W0:Y:S01]  /*29c550*/  LDCU.64 UR4, c[0x0][0x3c8] ;  /* 0x00007900ff0477ac */ /* 0x000e220008000a00 */
[----:B------:R-:W-:Y:S01]  /*29c560*/  BSSY.RECONVERGENT B1, `(.L_x_15074) ;  /* 0x0000018000017945 */ /* 0x000fe20003800200 */
[----:B------:R-:W-:Y:S02]  /*29c570*/  IMAD.MOV.U32 R16, RZ, RZ, RZ ;  /* 0x000000ffff107224 */ /* 0x000fe400078e00ff */
[----:B------:R-:W-:Y:S02]  /*29c580*/  IMAD.MOV.U32 R35, RZ, RZ, RZ ;  /* 0x000000ffff237224 */ /* 0x000fe400078e00ff */
[----:B0-----:R-:W-:Y:S02]  /*29c590*/  IMAD.U32 R34, RZ, RZ, UR4 ;  /* 0x00000004ff227e24 */ /* 0x001fe4000f8e00ff */
[----:B------:R-:W-:-:S07]  /*29c5a0*/  IMAD.U32 R33, RZ, RZ, UR5 ;  /* 0x00000005ff217e24 */ /* 0x000fce000f8e00ff */
.L_x_15075:
        /* <DEDUP_REMOVED lines=20> */
.L_x_15074:
        /* <DEDUP_REMOVED lines=8> */
.L_x_15077:
        /* <DEDUP_REMOVED lines=20> */
.L_x_15076:
[----:B------:R-:W0:Y:S01]  /*29c8b0*/  LDCU.64 UR4, c[0x0][0x3c8] ;  /* 0x00007900ff0477ac */ /* 0x000e220008000a00 */
[----:B------:R-:W-:Y:S01]  /*29c8c0*/  BSSY.RECONVERGENT B1, `(.L_x_15078) ;  /* 0x0000018000017945 */ /* 0x000fe20003800200 */
[----:B------:R-:W-:Y:S02]  /*29c8d0*/  IMAD.MOV.U32 R25, RZ, RZ, RZ ;  /* 0x000000ffff197224 */ /* 0x000fe400078e00ff */
[----:B------:R-:W-:Y:S02]  /*29c8e0*/  IMAD.MOV.U32 R36, RZ, RZ, RZ ;  /* 0x000000ffff247224 */ /* 0x000fe400078e00ff */
[----:B0-----:R-:W-:Y:S02]  /*29c8f0*/  IMAD.U32 R34, RZ, RZ, UR4 ;  /* 0x00000004ff227e24 */ /* 0x001fe4000f8e00ff */
[----:B------:R-:W-:-:S07]  /*29c900*/  IMAD.U32 R33, RZ, RZ, UR5 ;  /* 0x00000005ff217e24 */ /* 0x000fce000f8e00ff */
.L_x_15079:
        /* <DEDUP_REMOVED lines=20> */
.L_x_15078:
        /* <DEDUP_REMOVED lines=8> */
.L_x_15081:
        /* <DEDUP_REMOVED lines=20> */
.L_x_15080:
[----:B------:R-:W0:Y:S01]  /*29cc10*/  LDCU.64 UR4, c[0x0][0x3c8] ;  /* 0x00007900ff0477ac */ /* 0x000e220008000a00 */
[----:B------:R-:W-:Y:S01]  /*29cc20*/  BSSY.RECONVERGENT B1, `(.L_x_15082) ;  /* 0x0000018000017945 */ /* 0x000fe20003800200 */
[----:B------:R-:W-:Y:S02]  /*29cc30*/  IMAD.MOV.U32 R28, RZ, RZ, RZ ;  /* 0x000000ffff1c7224 */ /* 0x000fe400078e00ff */
[----:B------:R-:W-:Y:S02]  /*29cc40*/  IMAD.MOV.U32 R35, RZ, RZ, RZ ;  /* 0x000000ffff237224 */ /* 0x000fe400078e00ff */
[----:B0-----:R-:W-:Y:S02]  /*29cc50*/  IMAD.U32 R34, RZ, RZ, UR4 ;  /* 0x00000004ff227e24 */ /* 0x001fe4000f8e00ff */
[----:B------:R-:W-:-:S07]  /*29cc60*/  IMAD.U32 R33, RZ, RZ, UR5 ;  /* 0x00000005ff217e24 */ /* 0x000fce000f8e00ff */
.L_x_15083:
        /* <DEDUP_REMOVED lines=20> */
.L_x_15082:
        /* <DEDUP_REMOVED lines=8> */
.L_x_15085:
        /* <DEDUP_REMOVED lines=20> */
.L_x_15084:
[----:B------:R-:W0:Y:S01]  /*29cf70*/  LDCU.64 UR4, c[0x0][0x3c8] ;  /* 0x00007900ff0477ac */ /* 0x000e220008000a00 */
[----:B------:R-:W-:Y:S01]  /*29cf80*/  BSSY.RECONVERGENT B1, `(.L_x_15086) ;  /* 0x0000018000017945 */ /* 0x000fe20003800200 */
[----:B------:R-:W-:Y:S02]  /*29cf90*/  IMAD.MOV.U32 R16, RZ, RZ, RZ ;  /* 0x000000ffff107224 */ /* 0x000fe400078e00ff */
[----:B------:R-:W-:Y:S02]  /*29cfa0*/  IMAD.MOV.U32 R35, RZ, RZ, RZ ;  /* 0x000000ffff237224 */ /* 0x000fe400078e00ff */
[----:B0-----:R-:W-:Y:S02]  /*29cfb0*/  IMAD.U32 R34, RZ, RZ, UR4 ;  /* 0x00000004ff227e24 */ /* 0x001fe4000f8e00ff */
[----:B------:R-:W-:-:S07]  /*29cfc0*/  IMAD.U32 R33, RZ, RZ, UR5 ;  /* 0x00000005ff217e24 */ /* 0x000fce000f8e00ff */
.L_x_15087:
        /* <DEDUP_REMOVED lines=20> */
.L_x_15086:
[----:B------:R-:W0:Y:S01]  /*29d110*/  LDC.64 R20, c[0x0][0x3c0] ;  /* 0x0000f000ff147b82 */ /* 0x000e220000000a00 */
[----:B------:R-:W1:Y:S01]  /*29d120*/  LDCU.64 UR4, c[0x0][0x3c8] ;  /* 0x00007900ff0477ac */ /* 0x000e620008000a00 */
[----:B0-----:R-:W5:Y:S01]  /*29d130*/  LDG.E.64 R20, desc[UR8][R20.64+0x48] ;  /* 0x0000480814147981 */ /* 0x001f62000c1e1b00 */
[----:B------:R-:W-:Y:S01]  /*29d140*/  BSSY.RECONVERGENT B1, `(.L_x_15088) ;  /* 0x0000017000017945 */ /* 0x000fe20003800200 */
[----:B-1----:R-:W-:Y:S01]  /*29d150*/  IMAD.U32 R33, RZ, RZ, UR4 ;  /* 0x00000004ff217e24 */ /* 0x002fe2000f8e00ff */
[----:B------:R-:W-:Y:S01]  /*29d160*/  CS2R R34, SRZ ;  /* 0x0000000000227805 */ /* 0x000fe2000001ff00 */
[----:B------:R-:W-:-:S07]  /*29d170*/  IMAD.U32 R32, RZ, RZ, UR5 ;  /* 0x00000005ff207e24 */ /* 0x000fce000f8e00ff */
.L_x_15089:
        /* <DEDUP_REMOVED lines=20> */
.L_x_15088:
[----:B------:R-:W0:Y:S01]  /*29d2c0*/  LDCU.64 UR4, c[0x0][0x3c8] ;  /* 0x00007900ff0477ac */ /* 0x000e220008000a00 */
[----:B------:R-:W-:Y:S01]  /*29d2d0*/  BSSY.RECONVERGENT B1, `(.L_x_15090) ;  /* 0x0000018000017945 */ /* 0x000fe20003800200 */
[----:B------:R-:W-:Y:S02]  /*29d2e0*/  IMAD.MOV.U32 R34, RZ, RZ, RZ ;  /* 0x000000ffff227224 */ /* 0x000fe400078e00ff */
[----:B------:R-:W-:Y:S02]  /*29d2f0*/  IMAD.MOV.U32 R33, RZ, RZ, RZ ;  /* 0x000000ffff217224 */ /* 0x000fe400078e00ff */
[----:B0-----:R-:W-:Y:S02]  /*29d300*/  IMAD.U32 R32, RZ, RZ, UR4 ;  /* 0x00000004ff207e24 */ /* 0x001fe4000f8e00ff */
[----:B------:R-:W-:-:S07]  /*29d310*/  IMAD.U32 R31, RZ, RZ, UR5 ;  /* 0x00000005ff1f7e24 */ /* 0x000fce000f8e00ff */
.L_x_15091:
        /* <DEDUP_REMOVED lines=20> */
.L_x_15090:
[----:B------:R-:W-:-:S13]  /*29d460*/  ISETP.LT.AND P0, PT, R35, R34, PT ;  /* 0x000000222300720c */ /* 0x000fda0003f01270 */
.L_x_15051:
[----:B------:R-:W-:Y:S05]  /*29d470*/  BSYNC.RECONVERGENT B0 ;  /* 0x0000000000007941 */ /* 0x000fea0003800200 */
.L_x_15050:
        /* <DEDUP_REMOVED lines=27> */
.L_x_15095:
        /* <DEDUP_REMOVED lines=20> */
.L_x_15094:
[----:B------:R-:W0:Y:S01]  /*29d770*/  LDCU.64 UR4, c[0x0][0x3c8] ;  /* 0x00007900ff0477ac */ /* 0x000e220008000a00 */
[----:B------:R-:W-:Y:S01]  /*29d780*/  BSSY.RECONVERGENT B1, `(.L_x_15096) ;  /* 0x0000018000017945 */ /* 0x000fe20003800200 */
[----:B------:R-:W-:Y:S02]  /*29d790*/  IMAD.MOV.U32 R27, RZ, RZ, RZ ;  /* 0x000000ffff1b7224 */ /* 0x000fe400078e00ff */
[----:B------:R-:W-:Y:S02]  /*29d7a0*/  IMAD.MOV.U32 R34, RZ, RZ, RZ ;  /* 0x000000ffff227224 */ /* 0x000fe400078e00ff */
[----:B0-----:R-:W-:Y:S02]  /*29d7b0*/  IMAD.U32 R33, RZ, RZ, UR4 ;  /* 0x00000004ff217e24 */ /* 0x001fe4000f8e00ff */
[----:B------:R-:W-:-:S07]  /*29d7c0*/  IMAD.U32 R32, RZ, RZ, UR5 ;  /* 0x00000005ff207e24 */ /* 0x000fce000f8e00ff */
.L_x_15097:
        /* <DEDUP_REMOVED lines=20> */
.L_x_15096:
        /* <DEDUP_REMOVED lines=8> */
.L_x_15099:
        /* <DEDUP_REMOVED lines=20> */
.L_x_15098:
[----:B------:R-:W0:Y:S01]  /*29dad0*/  LDCU.64 UR4, c[0x0][0x3c8] ;  /* 0x00007900ff0477ac */ /* 0x000e220008000a00 */
[----:B------:R-:W-:Y:S01]  /*29dae0*/  BSSY.RECONVERGENT B1, `(.L_x_15100) ;  /* 0x0000018000017945 */ /* 0x000fe20003800200 */
[----:B------:R-:W-:Y:S02]  /*29daf0*/  IMAD.MOV.U32 R28, RZ, RZ, RZ ;  /* 0x000000ffff1c7224 */ /* 0x000fe400078e00ff */
[----:B------:R-:W-:Y:S02]  /*29db00*/  IMAD.MOV.U32 R35, RZ, RZ, RZ ;  /* 0x000000ffff237224 */ /* 0x000fe400078e00ff */
[----:B0-----:R-:W-:Y:S02]  /*29db10*/  IMAD.U32 R34, RZ, RZ, UR4 ;  /* 0x00000004ff227e24 */ /* 0x001fe4000f8e00ff */
[----:B------:R-:W-:-:S07]  /*29db20*/  IMAD.U32 R33, RZ, RZ, UR5 ;  /* 0x00000005ff217e24 */ /* 0x000fce000f8e00ff */
.L_x_15101:
        /* <DEDUP_REMOVED lines=20> */
.L_x_15100:
        /* <DEDUP_REMOVED lines=8> */
.L_x_15103:
        /* <DEDUP_REMOVED lines=20> */
.L_x_15102:
[----:B------:R-:W0:Y:S01]  /*29de30*/  LDCU.64 UR4, c[0x0][0x3c8] ;  /* 0x00007900ff0477ac */ /* 0x000e220008000a00 */
[----:B------:R-:W-:Y:S01]  /*29de40*/  BSSY.RECONVERGENT B1, `(.L_x_15104) ;  /* 0x0000018000017945 */ /* 0x000fe20003800200 */
[----:B------:R-:W-:Y:S02]  /*29de50*/  IMAD.MOV.U32 R26, RZ, RZ, RZ ;  /* 0x000000ffff1a7224 */ /* 0x000fe400078e00ff */
[----:B------:R-:W-:Y:S02]  /*29de60*/  IMAD.MOV.U32 R35, RZ, RZ, RZ ;  /* 0x000000ffff237224 */ /* 0x000fe400078e00ff */
[----:B0-----:R-:W-:Y:S02]  /*29de70*/  IMAD.U32 R34, RZ, RZ, UR4 ;  /* 0x00000004ff227e24 */ /* 0x001fe4000f8e00ff */
[----:B------:R-:W-:-:S07]  /*29de80*/  IMAD.U32 R33, RZ, RZ, UR5 ;  /* 0x00000005ff217e24 */ /* 0x000fce000f8e00ff */
.L_x_15105:
        /* <DEDUP_REMOVED lines=20> */
.L_x_15104:
        /* <DEDUP_REMOVED lines=8> */
.L_x_15107:
        /* <DEDUP_REMOVED lines=20> */
.L_x_15106:
[----:B------:R-:W0:Y:S01]  /*29e190*/  LDCU.64 UR4, c[0x0][0x3c8] ;  /* 0x00007900ff0477ac */ /* 0x000e220008000a00 */
[----:B------:R-:W-:Y:S01]  /*29e1a0*/  BSSY.RECONVERGENT B1, `(.L_x_15108) ;  /* 0x0000018000017945 */ /* 0x000fe20003800200 */
[----:B------:R-:W-:Y:S02]  /*29e1b0*/  IMAD.MOV.U32 R27, RZ, RZ, RZ ;  /* 0x000000ffff1b7224 */ /* 0x000fe400078e00ff */
[----:B------:R-:W-:Y:S02]  /*29e1c0*/  IMAD.MOV.U32 R36, RZ, RZ, RZ ;  /* 0x000000ffff247224 */ /* 0x000fe400078e00ff */
[----:B0-----:R-:W-:Y:S02]  /*29e1d0*/  IMAD.U32 R34, RZ, RZ, UR4 ;  /* 0x00000004ff227e24 */ /* 0x001fe4000f8e00ff */
[----:B------:R-:W-:-:S07]  /*29e1e0*/  IMAD.U32 R33, RZ, RZ, UR5 ;  /* 0x00000005ff217e24 */ /* 0x000fce000f8e00ff */
.L_x_15109:
        /* <DEDUP_REMOVED lines=20> */
.L_x_15108:
        /* <DEDUP_REMOVED lines=8> */
.L_x_15111:
        /* <DEDUP_REMOVED lines=20> */
.L_x_15110:
[----:B------:R-:W0:Y:S01]  /*29e4f0*/  LDCU.64 UR4, c[0x0][0x3c8] ;  /* 0x00007900ff0477ac */ /* 0x000e220008000a00 */
[----:B------:R-:W-:Y:S01]  /*29e500*/  BSSY.RECONVERGENT B1, `(.L_x_15112) ;  /* 0x0000018000017945 */ /* 0x000fe20003800200 */
[----:B------:R-:W-:Y:S02]  /*29e510*/  IMAD.MOV.U32 R28, RZ, RZ, RZ ;  /* 0x000000ffff1c7224 */ /* 0x000fe400078e00ff */
[----:B------:R-:W-:Y:S02]  /*29e520*/  IMAD.MOV.U32 R35, RZ, RZ, RZ ;  /* 0x000000ffff237224 */ /* 0x000fe400078e00ff */
[----:B0-----:R-:W-:Y:S02]  /*29e530*/  IMAD.U32 R34, RZ, RZ, UR4 ;  /* 0x00000004ff227e24 */ /* 0x001fe4000f8e00ff */
[----:B------:R-:W-:-:S07]  /*29e540*/  IMAD.U32 R33, RZ, RZ, UR5 ;  /* 0x00000005ff217e24 */ /* 0x000fce000f8e00ff */
.L_x_15113:
        /* <DEDUP_REMOVED lines=20> */
.L_x_15112:
        /* <DEDUP_REMOVED lines=8> */
.L_x_15115:
        /* <DEDUP_REMOVED lines=20> */
.L_x_15114:
[----:B------:R-:W0:Y:S01]  /*29e850*/  LDCU.64 UR4, c[0x0][0x3c8] ;  /* 0x00007900ff0477ac */ /* 0x000e220008000a00 */
[----:B------:R-:W-:Y:S01]  /*29e860*/  BSSY.RECONVERGENT B1, `(.L_x_15116) ;  /* 0x0000018000017945 */ /* 0x000fe20003800200 */
[----:B------:R-:W-:Y:S02]  /*29e870*/  IMAD.MOV.U32 R26, RZ, RZ, RZ ;  /* 0x000000ffff1a7224 */ /* 0x000fe400078e00ff */
[----:B------:R-:W-:Y:S02]  /*29e880*/  IMAD.MOV.U32 R35, RZ, RZ, RZ ;  /* 0x000000ffff237224 */ /* 0x000fe400078e00ff */
[----:B0-----:R-:W-:Y:S02]  /*29e890*/  IMAD.U32 R34, RZ, RZ, UR4 ;  /* 0x00000004ff227e24 */ /* 0x001fe4000f8e00ff */
[----:B------:R-:W-:-:S07]  /*29e8a0*/  IMAD.U32 R33, RZ, RZ, UR5 ;  /* 0x00000005ff217e24 */ /* 0x000fce000f8e00ff */
.L_x_15117:
        /* <DEDUP_REMOVED lines=20> */
.L_x_15116:
        /* <DEDUP_REMOVED lines=8> */
.L_x_15119:
        /* <DEDUP_REMOVED lines=20> */
.L_x_15118:
[----:B------:R-:W0:Y:S01]  /*29ebb0*/  LDCU.64 UR4, c[0x0][0x3c8] ;  /* 0x00007900ff0477ac */ /* 0x000e220008000a00 */
[----:B------:R-:W-:Y:S01]  /*29ebc0*/  BSSY.RECONVERGENT B1, `(.L_x_15120) ;  /* 0x0000018000017945 */ /* 0x000fe20003800200 */
[----:B------:R-:W-:Y:S02]  /*29ebd0*/  IMAD.MOV.U32 R27, RZ, RZ, RZ ;  /* 0x000000ffff1b7224 */ /* 0x000fe400078e00ff */
[----:B------:R-:W-:Y:S02]  /*29ebe0*/  IMAD.MOV.U32 R36, RZ, RZ, RZ ;  /* 0x000000ffff247224 */ /* 0x000fe400078e00ff */
[----:B0-----:R-:W-:Y:S02]  /*29ebf0*/  IMAD.U32 R34, RZ, RZ, UR4 ;  /* 0x00000004ff227e24 */ /* 0x001fe4000f8e00ff */
[----:B------:R-:W-:-:S07]  /*29ec00*/  IMAD.U32 R33, RZ, RZ, UR5 ;  /* 0x00000005ff217e24 */ /* 0x000fce000f8e00ff */
.L_x_15121:
        /* <DEDUP_REMOVED lines=20> */
.L_x_15120:
        /* <DEDUP_REMOVED lines=8> */
.L_x_15123:
        /* <DEDUP_REMOVED lines=20> */
.L_x_15122:
[----:B------:R-:W0:Y:S01]  /*29ef10*/  LDCU.64 UR4, c[0x0][0x3c8] ;  /* 0x00007900ff0477ac */ /* 0x000e220008000a00 */
[----:B------:R-:W-:Y:S01]  /*29ef20*/  BSSY.RECONVERGENT B1, `(.L_x_15124) ;  /* 0x0000018000017945 */ /* 0x000fe20003800200 */
[----:B------:R-:W-:Y:S02]  /*29ef30*/  IMAD.MOV.U32 R28, RZ, RZ, RZ ;  /* 0x000000ffff1c7224 */ /* 0x000fe400078e00ff */
[----:B------:R-:W-:Y:S02]  /*29ef40*/  IMAD.MOV.U32 R35, RZ, RZ, RZ ;  /* 0x000000ffff237224 */ /* 0x000fe400078e00ff */
[----:B0-----:R-:W-:Y:S02]  /*29ef50*/  IMAD.U32 R34, RZ, RZ, UR4 ;  /* 0x00000004ff227e24 */ /* 0x001fe4000f8e00ff */
[----:B------:R-:W-:-:S07]  /*29ef60*/  IMAD.U32 R33, RZ, RZ, UR5 ;  /* 0x00000005ff217e24 */ /* 0x000fce000f8e00ff */
.L_x_15125:
        /* <DEDUP_REMOVED lines=20> */
.L_x_15124:
        /* <DEDUP_REMOVED lines=8> */
.L_x_15127:
        /* <DEDUP_REMOVED lines=20> */
.L_x_15126:
[----:B------:R-:W0:Y:S01]  /*29f270*/  LDCU.64 UR4, c[0x0][0x3c8] ;  /* 0x00007900ff0477ac */ /* 0x000e220008000a00 */
[----:B------:R-:W-:Y:S01]  /*29f280*/  BSSY.RECONVERGENT B1, `(.L_x_15128) ;  /* 0x0000018000017945 */ /* 0x000fe20003800200 */
[----:B------:R-:W-:Y:S02]  /*29f290*/  IMAD.MOV.U32 R26, RZ, RZ, RZ ;  /* 0x000000ffff1a7224 */ /* 0x000fe400078e00ff */
[----:B------:R-:W-:Y:S02]  /*29f2a0*/  IMAD.MOV.U32 R35, RZ, RZ, RZ ;  /* 0x000000ffff237224 */ /* 0x000fe400078e00ff */
[----:B0-----:R-:W-:Y:S02]  /*29f2b0*/  IMAD.U32 R34, RZ, RZ, UR4 ;  /* 0x00000004ff227e24 */ /* 0x001fe4000f8e00ff */
[----:B------:R-:W-:-:S07]  /*29f2c0*/  IMAD.U32 R33, RZ, RZ, UR5 ;  /* 0x00000005ff217e24 */ /* 0x000fce000f8e00ff */
.L_x_15129:
        /* <DEDUP_REMOVED lines=20> */
.L_x_15128:
[----:B------:R-:W0:Y:S01]  /*29f410*/  LDC.64 R20, c[0x0][0x3c0] ;  /* 0x0000f000ff147b82 */ /* 0x000e220000000a00 */
[----:B------:R-:W1:Y:S01]  /*29f420*/  LDCU.64 UR4, c[0x0][0x3c8] ;  /* 0x00007900ff0477ac */ /* 0x000e620008000a00 */
[----:B0-----:R-:W5:Y:S01]  /*29f430*/  LDG.E.64 R20, desc[UR8][R20.64+0x48] ;  /* 0x0000480814147981 */ /* 0x001f62000c1e1b00 */
[----:B------:R-:W-:Y:S01]  /*29f440*/  BSSY.RECONVERGENT B1, `(.L_x_15130) ;  /* 0x0000017000017945 */ /* 0x000fe20003800200 */
[----:B-1----:R-:W-:Y:S01]  /*29f450*/  IMAD.U32 R33, RZ, RZ, UR4 ;  /* 0x00000004ff217e24 */ /* 0x002fe2000f8e00ff */
[----:B------:R-:W-:Y:S01]  /*29f460*/  CS2R R34, SRZ ;  /* 0x0000000000227805 */ /* 0x000fe2000001ff00 */
[----:B------:R-:W-:-:S07]  /*29f470*/  IMAD.U32 R32, RZ, RZ, UR5 ;  /* 0x00000005ff207e24 */ /* 0x000fce000f8e00ff */
.L_x_15131:
        /* <DEDUP_REMOVED lines=20> */
.L_x_15130:
[----:B------:R-:W0:Y:S01]  /*29f5c0*/  LDCU.64 UR4, c[0x0][0x3c8] ;  /* 0x00007900ff0477ac */ /* 0x000e220008000a00 */
[----:B------:R-:W-:Y:S01]  /*29f5d0*/  BSSY.RECONVERGENT B1, `(.L_x_15132) ;  /* 0x0000018000017945 */ /* 0x000fe20003800200 */
[----:B------:R-:W-:Y:S02]  /*29f5e0*/  IMAD.MOV.U32 R34, RZ, RZ, RZ ;  /* 0x000000ffff227224 */ /* 0x000fe400078e00ff */
[----:B------:R-:W-:Y:S02]  /*29f5f0*/  IMAD.MOV.U32 R33, RZ, RZ, RZ ;  /* 0x000000ffff217224 */ /* 0x000fe400078e00ff */
[----:B0-----:R-:W-:Y:S02]  /*29f600*/  IMAD.U32 R32, RZ, RZ, UR4 ;  /* 0x00000004ff207e24 */ /* 0x001fe4000f8e00ff */
[----:B------:R-:W-:-:S07]  /*29f610*/  IMAD.U32 R31, RZ, RZ, UR5 ;  /* 0x00000005ff1f7e24 */ /* 0x000fce000f8e00ff */
.L_x_15133:
        /* <DEDUP_REMOVED lines=20> */
.L_x_15132:
[----:B------:R-:W-:-:S13]  /*29f760*/  ISETP.LT.AND P0, PT, R35, R34, PT ;  /* 0x000000222300720c */ /* 0x000fda0003f01270 */
.L_x_15093:
[----:B------:R-:W-:Y:S05]  /*29f770*/  BSYNC.RECONVERGENT B0 ;  /* 0x0000000000007941 */ /* 0x000fea0003800200 */
.L_x_15092:
        /* <DEDUP_REMOVED lines=27> */
.L_x_15136:
        /* <DEDUP_REMOVED lines=20> */
.L_x_15135:
[----:B------:R-:W0:Y:S01]  /*29fa70*/  LDCU.64 UR4, c[0x0][0x3c8] ;  /* 0x00007900ff0477ac */ /* 0x000e220008000a00 */
[----:B------:R-:W-:Y:S01]  /*29fa80*/  BSSY.RECONVERGENT B1, `(.L_x_15137) ;  /* 0x0000018000017945 */ /* 0x000fe20003800200 */
[----:B------:R-:W-:Y:S02]  /*29fa90*/  IMAD.MOV.U32 R22, RZ, RZ, RZ ;  /* 0x000000ffff167224 */ /* 0x000fe400078e00ff */
[----:B------:R-:W-:Y:S02]  /*29faa0*/  IMAD.MOV.U32 R31, RZ, RZ, RZ ;  /* 0x000000ffff1f7224 */ /* 0x000fe400078e00ff */
[----:B0-----:R-:W-:Y:S02]  /*29fab0*/  IMAD.U32 R29, RZ, RZ, UR4 ;  /* 0x00000004ff1d7e24 */ /* 0x001fe4000f8e00ff */
[----:B------:R-:W-:-:S07]  /*29fac0*/  IMAD.U32 R28, RZ, RZ, UR5 ;  /* 0x00000005ff1c7e24 */ /* 0x000fce000f8e00ff */
.L_x_15138:
        /* <DEDUP_REMOVED lines=20> */
.L_x_15137:
        /* <DEDUP_REMOVED lines=8> */
.L_x_15140:
        /* <DEDUP_REMOVED lines=20> */
.L_x_15139:
[----:B------:R-:W0:Y:S01]  /*29fdd0*/  LDCU.64 UR4, c[0x0][0x3c8] ;  /* 0x00007900ff0477ac */ /* 0x000e220008000a00 */
[----:B------:R-:W-:Y:S01]  /*29fde0*/  BSSY.RECONVERGENT B1, `(.L_x_15141) ;  /* 0x0000018000017945 */ /* 0x000fe20003800200 */
[----:B------:R-:W-:Y:S02]  /*29fdf0*/  IMAD.MOV.U32 R23, RZ, RZ, RZ ;  /* 0x000000ffff177224 */ /* 0x000fe400078e00ff */
[----:B------:R-:W-:Y:S02]  /*29fe00*/  IMAD.MOV.U32 R32, RZ, RZ, RZ ;  /* 0x000000ffff207224 */ /* 0x000fe400078e00ff */
[----:B0-----:R-:W-:Y:S02]  /*29fe10*/  IMAD.U32 R30, RZ, RZ, UR4 ;  /* 0x00000004ff1e7e24 */ /* 0x001fe4000f8e00ff */
[----:B------:R-:W-:-:S07]  /*29fe20*/  IMAD.U32 R29, RZ, RZ, UR5 ;  /* 0x00000005ff1d7e24 */ /* 0x000fce000f8e00ff */
.L_x_15142:
        /* <DEDUP_REMOVED lines=20> */
.L_x_15141:
        /* <DEDUP_REMOVED lines=8> */
.L_x_15144:
        /* <DEDUP_REMOVED lines=20> */
.L_x_15143:
[----:B------:R-:W0:Y:S01]  /*2a0130*/  LDCU.64 UR4, c[0x0][0x3c8] ;  /* 0x00007900ff0477ac */ /* 0x000e220008000a00 */
[----:B------:R-:W-:Y:S01]  /*2a0140*/  BSSY.RECONVERGENT B1, `(.L_x_15145) ;  /* 0x0000018000017945 */ /* 0x000fe20003800200 */
[----:B------:R-:W-:Y:S02]  /*2a0150*/  IMAD.MOV.U32 R18, RZ, RZ, RZ ;  /* 0x000000ffff127224 */ /* 0x000fe400078e00ff */
[----:B------:R-:W-:Y:S02]  /*2a0160*/  IMAD.MOV.U32 R31, RZ, RZ, RZ ;  /* 0x000000ffff1f7224 */ /* 0x000fe400078e00ff */
[----:B0-----:R-:W-:Y:S02]  /*2a0170*/  IMAD.U32 R30, RZ, RZ, UR4 ;  /* 0x00000004ff1e7e24 */ /* 0x001fe4000f8e00ff */
[----:B------:R-:W-:-:S07]  /*2a0180*/  IMAD.U32 R29, RZ, RZ, UR5 ;  /* 0x00000005ff1d7e24 */ /* 0x000fce000f8e00ff */
.L_x_15146:
        /* <DEDUP_REMOVED lines=20> */
.L_x_15145:
        /* <DEDUP_REMOVED lines=8> */
.L_x_15148:
        /* <DEDUP_REMOVED lines=20> */
.L_x_15147:
[----:B------:R-:W0:Y:S01]  /*2a0490*/  LDCU.64 UR4, c[0x0][0x3c8] ;  /* 0x00007900ff0477ac */ /* 0x000e220008000a00 */
[----:B------:R-:W-:Y:S01]  /*2a04a0*/  BSSY.RECONVERGENT B1, `(.L_x_15149) ;  /* 0x0000018000017945 */ /* 0x000fe20003800200 */
[----:B------:R-:W-:Y:S02]  /*2a04b0*/  IMAD.MOV.U32 R22, RZ, RZ, RZ ;  /* 0x000000ffff167224 */ /* 0x000fe400078e00ff */
[----:B------:R-:W-:Y:S02]  /*2a04c0*/  IMAD.MOV.U32 R31, RZ, RZ, RZ ;  /* 0x000000ffff1f7224 */ /* 0x000fe400078e00ff */
[----:B0-----:R-:W-:Y:S02]  /*2a04d0*/  IMAD.U32 R30, RZ, RZ, UR4 ;  /* 0x00000004ff1e7e24 */ /* 0x001fe4000f8e00ff */
[----:B------:R-:W-:-:S07]  /*2a04e0*/  IMAD.U32 R29, RZ, RZ, UR5 ;  /* 0x00000005ff1d7e24 */ /* 0x000fce000f8e00ff */
.L_x_15150:
        /* <DEDUP_REMOVED lines=20> */
.L_x_15149:
        /* <DEDUP_REMOVED lines=8> */
.L_x_15152:
        /* <DEDUP_REMOVED lines=20> */
.L_x_15151:
[----:B------:R-:W0:Y:S01]  /*2a07f0*/  LDCU.64 UR4, c[0x0][0x3c8] ;  /* 0x00007900ff0477ac */ /* 0x000e220008000a00 */
[----:B------:R-:W-:Y:S01]  /*2a0800*/  BSSY.RECONVERGENT B1, `(.L_x_15153) ;  /* 0x0000018000017945 */ /* 0x000fe20003800200 */
[----:B------:R-:W-:Y:S02]  /*2a0810*/  IMAD.MOV.U32 R23, RZ, RZ, RZ ;  /* 0x000000ffff177224 */ /* 0x000fe400078e00ff */
[----:B------:R-:W-:Y:S02]  /*2a0820*/  IMAD.MOV.U32 R32, RZ, RZ, RZ ;  /* 0x000000ffff207224 */ /* 0x000fe400078e00ff */
[----:B0-----:R-:W-:Y:S02]  /*2a0830*/  IMAD.U32 R30, RZ, RZ, UR4 ;  /* 0x00000004ff1e7e24 */ /* 0x001fe4000f8e00ff */
[----:B------:R-:W-:-:S07]  /*2a0840*/  IMAD.U32 R29, RZ, RZ, UR5 ;  /* 0x00000005ff1d7e24 */ /* 0x000fce000f8e00ff */
.L_x_15154:
        /* <DEDUP_REMOVED lines=20> */
.L_x_15153:
        /* <DEDUP_REMOVED lines=8> */
.L_x_15156:
        /* <DEDUP_REMOVED lines=20> */
.L_x_15155:
[----:B------:R-:W0:Y:S01]  /*2a0b50*/  LDCU.64 UR4, c[0x0][0x3c8] ;  /* 0x00007900ff0477ac */ /* 0x000e220008000a00 */
[----:B------:R-:W-:Y:S01]  /*2a0b60*/  BSSY.RECONVERGENT B1, `(.L_x_15157) ;  /* 0x0000018000017945 */ /* 0x000fe20003800200 */
[----:B------:R-:W-:Y:S02]  /*2a0b70*/  IMAD.MOV.U32 R18, RZ, RZ, RZ ;  /* 0x000000ffff127224 */ /* 0x000fe400078e00ff */
[----:B------:R-:W-:Y:S02]  /*2a0b80*/  IMAD.MOV.U32 R31, RZ, RZ, RZ ;  /* 0x000000ffff1f7224 */ /* 0x000fe400078e00ff */
[----:B0-----:R-:W-:Y:S02]  /*2a0b90*/  IMAD.U32 R30, RZ, RZ, UR4 ;  /* 0x00000004ff1e7e24 */ /* 0x001fe4000f8e00ff */
[----:B------:R-:W-:-:S07]  /*2a0ba0*/  IMAD.U32 R29, RZ, RZ, UR5 ;  /* 0x00000005ff1d7e24 */ /* 0x000fce000f8e00ff */
.L_x_15158:
        /* <DEDUP_REMOVED lines=20> */
.L_x_15157:
        /* <DEDUP_REMOVED lines=8> */
.L_x_15160:
        /* <DEDUP_REMOVED lines=20> */
.L_x_15159:
[----:B------:R-:W0:Y:S01]  /*2a0eb0*/  LDCU.64 UR4, c[0x0][0x3c8] ;  /* 0x00007900ff0477ac */ /* 0x000e220008000a00 */
[----:B------:R-:W-:Y:S01]  /*2a0ec0*/  BSSY.RECONVERGENT B1, `(.L_x_15161) ;  /* 0x0000018000017945 */ /* 0x000fe20003800200 */
[----:B------:R-:W-:Y:S02]  /*2a0ed0*/  IMAD.MOV.U32 R22, RZ, RZ, RZ ;  /* 0x000000ffff167224 */ /* 0x000fe400078e00ff */
[----:B------:R-:W-:Y:S02]  /*2a0ee0*/  IMAD.MOV.U32 R31, RZ, RZ, RZ ;  /* 0x000000ffff1f7224 */ /* 0x000fe400078e00ff */
[----:B0-----:R-:W-:Y:S02]  /*2a0ef0*/  IMAD.U32 R30, RZ, RZ, UR4 ;  /* 0x00000004ff1e7e24 */ /* 0x001fe4000f8e00ff */
[----:B------:R-:W-:-:S07]  /*2a0f00*/  IMAD.U32 R29, RZ, RZ, UR5 ;  /* 0x00000005ff1d7e24 */ /* 0x000fce000f8e00ff */
.L_x_15162:
        /* <DEDUP_REMOVED lines=20> */
.L_x_15161:
        /* <DEDUP_REMOVED lines=8> */
.L_x_15164:
        /* <DEDUP_REMOVED lines=20> */
.L_x_15163:
[----:B------:R-:W0:Y:S01]  /*2a1210*/  LDCU.64 UR4, c[0x0][0x3c8] ;  /* 0x00007900ff0477ac */ /* 0x000e220008000a00 */
[----:B------:R-:W-:Y:S01]  /*2a1220*/  BSSY.RECONVERGENT B1, `(.L_x_15165) ;  /* 0x0000018000017945 */ /* 0x000fe20003800200 */
[----:B------:R-:W-:Y:S02]  /*2a1230*/  IMAD.MOV.U32 R23, RZ, RZ, RZ ;  /* 0x000000ffff177224 */ /* 0x000fe400078e00ff */
[----:B------:R-:W-:Y:S02]  /*2a1240*/  IMAD.MOV.U32 R32, RZ, RZ, RZ ;  /* 0x000000ffff207224 */ /* 0x000fe400078e00ff */
[----:B0-----:R-:W-:Y:S02]  /*2a1250*/  IMAD.U32 R30, RZ, RZ, UR4 ;  /* 0x00000004ff1e7e24 */ /* 0x001fe4000f8e00ff */
[----:B------:R-:W-:-:S07]  /*2a1260*/  IMAD.U32 R29, RZ, RZ, UR5 ;  /* 0x00000005ff1d7e24 */ /* 0x000fce000f8e00ff */
.L_x_15166:
        /* <DEDUP_REMOVED lines=20> */
.L_x_15165:
        /* <DEDUP_REMOVED lines=8> */
.L_x_15168:
        /* <DEDUP_REMOVED lines=20> */
.L_x_15167:
[----:B------:R-:W0:Y:S01]  /*2a1570*/  LDCU.64 UR4, c[0x0][0x3c8] ;  /* 0x00007900ff0477ac */ /* 0x000e220008000a00 */
[----:B------:R-:W-:Y:S01]  /*2a1580*/  BSSY.RECONVERGENT B1, `(.L_x_15169) ;  /* 0x0000018000017945 */ /* 0x000fe20003800200 */
[----:B------:R-:W-:Y:S02]  /*2a1590*/  IMAD.MOV.U32 R18, RZ, RZ, RZ ;  /* 0x000000ffff127224 */ /* 0x000fe400078e00ff */
[----:B------:R-:W-:Y:S02]  /*2a15a0*/  IMAD.MOV.U32 R31, RZ, RZ, RZ ;  /* 0x000000ffff1f7224 */ /* 0x000fe400078e00ff */
[----:B0-----:R-:W-:Y:S02]  /*2a15b0*/  IMAD.U32 R30, RZ, RZ, UR4 ;  /* 0x00000004ff1e7e24 */ /* 0x001fe4000f8e00ff */
[----:B------:R-:W-:-:S07]  /*2a15c0*/  IMAD.U32 R29, RZ, RZ, UR5 ;  /* 0x00000005ff1d7e24 */ /* 0x000fce000f8e00ff */
.L_x_15170:
        /* <DEDUP_REMOVED lines=20> */
.L_x_15169:
[----:B------:R-:W0:Y:S01]  /*2a1710*/  LDC.64 R16, c[0x0][0x3c0] ;  /* 0x0000f000ff107b82 */ /* 0x000e220000000a00 */
[----:B------:R-:W1:Y:S01]  /*2a1720*/  LDCU.64 UR4, c[0x0][0x3c8] ;  /* 0x00007900ff0477ac */ /* 0x000e620008000a00 */
[----:B0-----:R-:W5:Y:S01]  /*2a1730*/  LDG.E.64 R16, desc[UR8][R16.64+0x48] ;  /* 0x0000480810107981 */ /* 0x001f62000c1e1b00 */
[----:B------:R-:W-:Y:S01]  /*2a1740*/  BSSY.RECONVERGENT B1, `(.L_x_15171) ;  /* 0x0000017000017945 */ /* 0x000fe20003800200 */
[----:B-1----:R-:W-:Y:S01]  /*2a1750*/  IMAD.U32 R28, RZ, RZ, UR4 ;  /* 0x00000004ff1c7e24 */ /* 0x002fe2000f8e00ff */
[----:B------:R-:W-:Y:S01]  /*2a1760*/  CS2R R30, SRZ ;  /* 0x00000000001e7805 */ /* 0x000fe2000001ff00 */
[----:B------:R-:W-:-:S07]  /*2a1770*/  IMAD.U32 R29, RZ, RZ, UR5 ;  /* 0x00000005ff1d7e24 */ /* 0x000fce000f8e00ff */
.L_x_15172:
        /* <DEDUP_REMOVED lines=20> */
.L_x_15171:
[----:B------:R-:W0:Y:S01]  /*2a18c0*/  LDCU.64 UR4, c[0x0][0x3c8] ;  /* 0x00007900ff0477ac */ /* 0x000e220008000a00 */
[----:B------:R-:W-:Y:S01]  /*2a18d0*/  BSSY.RECONVERGENT B1, `(.L_x_15173) ;  /* 0x0000018000017945 */ /* 0x000fe20003800200 */
[----:B------:R-:W-:Y:S02]  /*2a18e0*/  IMAD.MOV.U32 R30, RZ, RZ, RZ ;  /* 0x000000ffff1e7224 */ /* 0x000fe400078e00ff */
[----:B------:R-:W-:Y:S02]  /*2a18f0*/  IMAD.MOV.U32 R29, RZ, RZ, RZ ;  /* 0x000000ffff1d7224 */ /* 0x000fe400078e00ff */
[----:B0-----:R-:W-:Y:S02]  /*2a1900*/  IMAD.U32 R27, RZ, RZ, UR4 ;  /* 0x00000004ff1b7e24 */ /* 0x001fe4000f8e00ff */
[----:B------:R-:W-:-:S07]  /*2a1910*/  IMAD.U32 R28, RZ, RZ, UR5 ;  /* 0x00000005ff1c7e24 */ /* 0x000fce000f8e00ff */
.L_x_15174:
        /* <DEDUP_REMOVED lines=20> */
.L_x_15173:
[----:B------:R-:W-:-:S04]  /*2a1a60*/  ISETP.GE.AND P0, PT, R31, R30, PT ;  /* 0x0000001e1f00720c */ /* 0x000fc80003f06270 */
[----:B------:R-:W-:-:S09]  /*2a1a70*/  SEL R16, R11, R12, !P0 ;  /* 0x0000000c0b107207 */ /* 0x000fd20004000000 */
.L_x_15134:
[----:B------:R-:W-:Y:S05]  /*2a1a80*/  BSYNC.RECONVERGENT B0 ;  /* 0x0000000000007941 */ /* 0x000fea0003800200 */
.L_x_14461:
[C---:B------:R-:W-:Y:S01]  /*2a1a90*/  ISETP.GE.U32.AND P0, PT, R24.reuse, 0x81, PT ;  /* 0x000000811800780c */ /* 0x040fe20003f06070 */
[----:B------:R-:W-:-:S12]  /*2a1aa0*/  IMAD.SHL.U32 R24, R24, 0x2, RZ ;  /* 0x0000000218187824 */ /* 0x000fd800078e00ff */
[----:B------:R-:W-:Y:S05]  /*2a1ab0*/  @!P0 BRA `(.L_x_15175) ;  /* 0xfffffd7c00748947 */ /* 0x000fea000383ffff */
[----:B------:R-:W0:Y:S01]  /*2a1ac0*/  S2R R12, SR_TID.X ;  /* 0x00000000000c7919 */ /* 0x000e220000002100 */
[----:B------:R-:W1:Y:S01]  /*2a1ad0*/  LDCU.U8 UR4, c[0x0][0x380] ;  /* 0x00007000ff0477ac */ /* 0x000e620008000000 */
[----:B--2---:R-:W2:Y:S01]  /*2a1ae0*/  S2R R11, SR_LANEID ;  /* 0x00000000000b7919 */ /* 0x004ea20000000000 */
[----:B-1----:R-:W-:-:S04]  /*2a1af0*/  UPRMT UR4, UR4, 0x8880, URZ ;  /* 0x0000888004047896 */ /* 0x002fc800080000ff */
[----:B------:R-:W-:Y:S01]  /*2a1b00*/  UISETP.NE.AND UP0, UPT, UR4, URZ, UPT ;  /* 0x000000ff0400728c */ /* 0x000fe2000bf05270 */
[C---:B0-----:R-:W-:Y:S02]  /*2a1b10*/  LOP3.LUT R24, R12.reuse, 0x1f, RZ, 0xc0, !PT ;  /* 0x0000001f0c187812 */ /* 0x041fe400078ec0ff */
[----:B------:R-:W-:Y:S01]  /*2a1b20*/  LOP3.LUT R17, R12, 0x3e0, RZ, 0xc0, !PT ;  /* 0x000003e00c117812 */ /* 0x000fe200078ec0ff */
[----:B--2---:R-:W-:-:S04]  /*2a1b30*/  IMAD R33, R11, 0x40, R0 ;  /* 0x000000400b217824 */ /* 0x004fc800078e0200 */
[----:B------:R-:W-:-:S04]  /*2a1b40*/  IMAD R24, R17, 0x11, R24 ;  /* 0x0000001111187824 */ /* 0x000fc800078e0218 */
[C---:B------:R-:W-:Y:S02]  /*2a1b50*/  VIADD R25, R24.reuse, 0x20 ;  /* 0x0000002018197836 */ /* 0x040fe40000000000 */
[C---:B------:R-:W-:Y:S02]  /*2a1b60*/  VIADD R11, R24.reuse, 0x40 ;  /* 0x00000040180b7836 */ /* 0x040fe40000000000 */
[C---:B------:R-:W-:Y:S02]  /*2a1b70*/  VIADD R12, R24.reuse, 0x60 ;  /* 0x00000060180c7836 */ /* 0x040fe40000000000 */
[C---:B------:R-:W-:Y:S02]  /*2a1b80*/  VIADD R17, R24.reuse, 0x80 ;  /* 0x0000008018117836 */ /* 0x040fe40000000000 */
[C---:B------:R-:W-:Y:S02]  /*2a1b90*/  VIADD R18, R24.reuse, 0xa0 ;  /* 0x000000a018127836 */ /* 0x040fe40000000000 */
[----:B------:R-:W-:-:S02]  /*2a1ba0*/  VIADD R19, R24, 0xc0 ;  /* 0x000000c018137836 */ /* 0x000fc40000000000 */
[C---:B------:R-:W-:Y:S02]  /*2a1bb0*/  VIADD R20, R24.reuse, 0xe0 ;  /* 0x000000e018147836 */ /* 0x040fe40000000000 */
[C---:B------:R-:W-:Y:S02]  /*2a1bc0*/  VIADD R21, R24.reuse, 0x100 ;  /* 0x0000010018157836 */ /* 0x040fe40000000000 */
[C---:B------:R-:W-:Y:S02]  /*2a1bd0*/  VIADD R22, R24.reuse, 0x120 ;  /* 0x0000012018167836 */ /* 0x040fe40000000000 */
[----:B------:R-:W-:Y:S01]  /*2a1be0*/  VIADD R23, R24, 0x140 ;  /* 0x0000014018177836 */ /* 0x000fe20000000000 */
[----:B------:R-:W-:Y:S06]  /*2a1bf0*/  BAR.SYNC.DEFER_BLOCKING 0x0 ;  /* 0x0000000000007b1d */ /* 0x000fec0000010000 */
[----:B------:R-:W-:Y:S05]  /*2a1c00*/  BRA.U !UP0, `(.L_x_15176) ;  /* 0x0000000508607547 */ /* 0x000fea000b800000 */
[----:B------:R-:W0:Y:S01]  /*2a1c10*/  S2UR UR5, SR_CgaCtaId ;  /* 0x00000000000579c3 */ /* 0x000e220000008800 */
[----:B------:R-:W-:Y:S01]  /*2a1c20*/  ISETP.NE.AND P0, PT, R8, RZ, PT ;  /* 0x000000ff0800720c */ /* 0x000fe20003f05270 */
[----:B------:R-:W-:Y:S01]  /*2a1c30*/  UMOV UR4, 0x400 ;  /* 0x0000040000047882 */ /* 0x000fe20000000000 */
[----:B------:R-:W-:Y:S01]  /*2a1c40*/  IMAD.U32 R26, RZ, RZ, UR6 ;  /* 0x00000006ff1a7e24 */ /* 0x000fe2000f8e00ff */
[----:B------:R-:W-:Y:S04]  /*2a1c50*/  STS [R33], R10 ;  /* 0x0000000a21007388 */ /* 0x000fe80000000800 */
[----:B------:R1:W-:Y:S04]  /*2a1c60*/  STS [R33+0x4], R9 ;  /* 0x0000040921007388 */ /* 0x0003e80000000800 */
[----:B------:R-:W-:Y:S04]  /*2a1c70*/  STS [R33+0x8], R44 ;  /* 0x0000082c21007388 */ /* 0x000fe80000000800 */
[----:B------:R-:W-:Y:S04]  /*2a1c80*/  STS [R33+0xc], R41 ;  /* 0x00000c2921007388 */ /* 0x000fe80000000800 */
[----:B------:R-:W-:Y:S01]  /*2a1c90*/  STS [R33+0x10], R47 ;  /* 0x0000102f21007388 */ /* 0x000fe20000000800 */
[----:B0-----:R-:W-:-:S03]  /*2a1ca0*/  ULEA UR4, UR5, UR4, 0x18 ;  /* 0x0000000405047291 */ /* 0x001fc6000f8ec0ff */
        /* <DEDUP_REMOVED lines=13> */
[----:B------:R-:W-:Y:S04]  /*2a1d80*/  LDS R13, [R0] ;  /* 0x00000000000d7984 */ /* 0x000fe80000000800 */
        /* <DEDUP_REMOVED lines=17> */
[----:B------:R-:W-:Y:S06]  /*2a1ea0*/  BAR.SYNC.DEFER_BLOCKING 0x0 ;  /* 0x0000000000007b1d */ /* 0x000fec0000010000 */
[----:B------:R-:W1:Y:S01]  /*2a1eb0*/  S2R R8, SR_TID.X ;  /* 0x0000000000087919 */ /* 0x000e620000002100 */
[----:B------:R-:W2:Y:S01]  /*2a1ec0*/  LDS R10, [UR4+0x4400] ;  /* 0x00440004ff0a7984 */ /* 0x000ea20008000800 */
[----:B------:R-:W3:Y:S01]  /*2a1ed0*/  LDCU.64 UR4, c[0x0][0x398] ;  /* 0x00007300ff0477ac */ /* 0x000ee20008000a00 */
[----:B-1----:R-:W-:-:S02]  /*2a1ee0*/  LOP3.LUT R9, R8, 0x3e0, RZ, 0xc0, !PT ;  /* 0x000003e008097812 */ /* 0x002fc400078ec0ff */
[----:B------:R-:W-:-:S03]  /*2a1ef0*/  LOP3.LUT R8, R8, 0x1f, RZ, 0xc0, !PT ;  /* 0x0000001f08087812 */ /* 0x000fc600078ec0ff */
[----:B------:R-:W-:-:S05]  /*2a1f00*/  IMAD R9, R9, 0x11, RZ ;  /* 0x0000001109097824 */ /* 0x000fca00078e02ff */
[----:B------:R-:W-:-:S04]  /*2a1f10*/  IADD3 R9, P0, P3, R9, UR10, R8 ;  /* 0x0000000a09097c10 */ /* 0x000fc8000fb1e008 */
[----:B0-----:R-:W-:Y:S02]  /*2a1f20*/  IADD3.X R0, PT, PT, RZ, UR11, RZ, P0, P3 ;  /* 0x0000000bff007c10 */ /* 0x001fe400087e64ff */
[----:B---3--:R-:W-:-:S04]  /*2a1f30*/  LEA R8, P3, R9, UR4, 0x2 ;  /* 0x0000000409087c11 */ /* 0x008fc8000f8610ff */
[----:B------:R-:W-:Y:S02]  /*2a1f40*/  LEA.HI.X R9, R9, UR5, R0, 0x2, P3 ;  /* 0x0000000509097c11 */ /* 0x000fe400098f1400 */
[-C--:B--2---:R-:W-:Y:S02]  /*2a1f50*/  ISETP.GE.AND P2, PT, R24, R10.reuse, PT ;  /* 0x0000000a1800720c */ /* 0x084fe40003f46270 */
[-C--:B------:R-:W-:Y:S02]  /*2a1f60*/  ISETP.GE.AND P1, PT, R25, R10.reuse, PT ;  /* 0x0000000a1900720c */ /* 0x080fe40003f26270 */
[-C--:B------:R-:W-:Y:S02]  /*2a1f70*/  ISETP.GE.AND P0, PT, R11, R10.reuse, PT ;  /* 0x0000000a0b00720c */ /* 0x080fe40003f06270 */
[-C--:B------:R-:W-:Y:S02]  /*2a1f80*/  ISETP.GE.AND P4, PT, R12, R10.reuse, PT ;  /* 0x0000000a0c00720c */ /* 0x080fe40003f86270 */
[----:B------:R-:W-:-:S02]  /*2a1f90*/  ISETP.GE.AND P6, PT, R17, R10, PT ;  /* 0x0000000a1100720c */ /* 0x000fc40003fc6270 */
[-C--:B------:R-:W-:Y:S02]  /*2a1fa0*/  ISETP.GE.AND P5, PT, R18, R10.reuse, PT ;  /* 0x0000000a1200720c */ /* 0x080fe40003fa6270 */
[-C--:B------:R-:W-:Y:S01]  /*2a1fb0*/  ISETP.GE.AND P3, PT, R19, R10.reuse, PT ;  /* 0x0000000a1300720c */ /* 0x080fe20003f66270 */
[----:B------:R0:W-:Y:S01]  /*2a1fc0*/  @!P2 STG.E desc[UR8][R8.64], R13 ;  /* 0x0000000d0800a986 */ /* 0x0001e2000c101908 */
[----:B------:R-:W-:-:S03]  /*2a1fd0*/  ISETP.GE.AND P2, PT, R20, R10, PT ;  /* 0x0000000a1400720c */ /* 0x000fc60003f46270 */
        /* <DEDUP_REMOVED lines=27> */
.L_x_15176:
        /* <DEDUP_REMOVED lines=40> */
[----:B------:R-:W-:Y:S01]  /*2a2410*/  @!P0 STS [UR4+0x4400], R26 ;  /* 0x0044001aff008988 */ /* 0x000fe20008000804 */
[----:B------:R-:W-:Y:S01]  /*2a2420*/  BAR.SYNC.DEFER_BLOCKING 0x0 ;  /* 0x0000000000007b1d */ /* 0x000fe20000010000 */
[----:B-1----:R-:W-:-:S05]  /*2a2430*/  IADD3 R9, P0, PT, R24, UR10, RZ ;  /* 0x0000000a18097c10 */ /* 0x002fca000ff1e0ff */
[----:B0-----:R-:W-:Y:S01]  /*2a2440*/  IMAD.X R14, RZ, RZ, UR11, P0 ;  /* 0x0000000bff0e7e24 */ /* 0x001fe200080e06ff */
[----:B------:R-:W0:Y:S01]  /*2a2450*/  LDS R10, [UR4+0x4400] ;  /* 0x00440004ff0a7984 */ /* 0x000e220008000800 */
[----:B------:R-:W1:Y:S02]  /*2a2460*/  LDCU.64 UR4, c[0x0][0x3b0] ;  /* 0x00007600ff0477ac */ /* 0x000e640008000a00 */
[----:B-1----:R-:W-:-:S04]  /*2a2470*/  LEA R8, P0, R9, UR4, 0x2 ;  /* 0x0000000409087c11 */ /* 0x002fc8000f8010ff */
[----:B------:R-:W-:Y:S02]  /*2a2480*/  LEA.HI.X R9, R9, UR5, R14, 0x2, P0 ;  /* 0x0000000509097c11 */ /* 0x000fe400080f140e */
[-C--:B0-----:R-:W-:Y:S02]  /*2a2490*/  ISETP.GE.AND P2, PT, R24, R10.reuse, PT ;  /* 0x0000000a1800720c */ /* 0x081fe40003f46270 */
        /* <DEDUP_REMOVED lines=35> */
.L_x_15177:
        /* <DEDUP_REMOVED lines=11> */
.L_x_15191:


//--------------------- .text._ZN3cub18CUB_300001_SM_10006detail11EmptyKernelIvEEvv --------------------------
	.section	.text._ZN3cub18CUB_300001_SM_10006detail11EmptyKernelIvEEvv,"ax",@progbits
	.align	128
        .global         _ZN3cub18CUB_300001_SM_10006detail11EmptyKernelIvEEvv
        .type           _ZN3cub18CUB_300001_SM_10006detail11EmptyKernelIvEEvv,@function
        .size           _ZN3cub18CUB_300001_SM_10006detail11EmptyKernelIvEEvv,(.L_x_15192 - _ZN3cub18CUB_300001_SM_10006detail11EmptyKernelIvEEvv)
        .other          _ZN3cub18CUB_300001_SM_10006detail11EmptyKernelIvEEvv,@"STO_CUDA_ENTRY STV_DEFAULT"
_ZN3cub18CUB_300001_SM_10006detail11EmptyKernelIvEEvv:
.text._ZN3cub18CUB_300001_SM_10006detail11EmptyKernelIvEEvv:
[----:B------:R-:W-:Y:S01]  /*0000*/  LDC R1, c[0x0][0x37c] ;  /* 0x0000df00ff017b82 */ /* 0x000fe20000000800 */
[----:B------:R-:W-:Y:S05]  /*0010*/  EXIT ;  /* 0x000000000000794d */ /* 0x000fea0003800000 */
.L_x_15178:
        /* <DEDUP_REMOVED lines=14> */
.L_x_15192:


//--------------------- .nv.shared._ZN3cub18CUB_300001_SM_10006detail6reduce28DeviceReduceSingleTileKernelINS2_10policy_hubIN4cuda3std3__45tupleIJblEEEyN6thrust24THRUST_300001_SM_1000_NS8cuda_cub9__find_if7functorIS9_EEE10Policy1000EPS9_SI_iSF_S9_S9_NS7_10__identityEEEvT0_T1_T2_T3_T4_T6_ --------------------------
	.section	.nv.shared._ZN3cub18CUB_300001_SM_10006detail6reduce28DeviceReduceSingleTileKernelINS2_10policy_hubIN4cuda3std3__45tupleIJblEEEyN6thrust24THRUST_300001_SM_1000_NS8cuda_cub9__find_if7functorIS9_EEE10Policy1000EPS9_SI_iSF_S9_S9_NS7_10__identityEEEvT0_T1_T2_T3_T4_T6_,"aw",@nobits
	.sectionflags	@""
	.align	8
.nv.shared._ZN3cub18CUB_300001_SM_10006detail6reduce28DeviceReduceSingleTileKernelINS2_10policy_hubIN4cuda3std3__45tupleIJblEEEyN6thrust24THRUST_300001_SM_1000_NS8cuda_cub9__find_if7functorIS9_EEE10Policy1000EPS9_SI_iSF_S9_S9_NS7_10__identityEEEvT0_T1_T2_T3_T4_T6_:
	.zero		1176


//--------------------- .nv.shared.reserved.0     --------------------------
	.section	.nv.shared.reserved.0,"aw",@nobits
	.weak		__nv_reservedSMEM_offset_0_alias
	.size		__nv_reservedSMEM_offset_0_alias, 0, 64
	.other		__nv_reservedSMEM_offset_0_alias,@"STO_CUDA_RESERVED_SHARED STV_DEFAULT"
__nv_reservedSMEM_offset_0_alias:
	.zero		0
	.zero		64


//--------------------- .nv.global                --------------------------
	.section	.nv.global,"aw",@nobits
.nv.global:
	.type		_ZN30_INTERNAL_efa3d48f_4_k_cu_main6thrust24THRUST_300001_SM_1000_NS3seqE,@object
	.size		_ZN30_INTERNAL_efa3d48f_4_k_cu_main6thrust24THRUST_300001_SM_1000_NS3seqE,(_ZN30_INTERNAL_efa3d48f_4_k_cu_main4cuda3std3__48in_placeE - _ZN30_INTERNAL_efa3d48f_4_k_cu_main6thrust24THRUST_300001_SM_1000_NS3seqE)
_ZN30_INTERNAL_efa3d48f_4_k_cu_main6thrust24THRUST_300001_SM_1000_NS3seqE:
	.zero		1
	.type		_ZN30_INTERNAL_efa3d48f_4_k_cu_main4cuda3std3__48in_placeE,@object
	.size		_ZN30_INTERNAL_efa3d48f_4_k_cu_main4cuda3std3__48in_placeE,(_ZN30_INTERNAL_efa3d48f_4_k_cu_main4cuda3std6ranges3__45__cpo4sizeE - _ZN30_INTERNAL_efa3d48f_4_k_cu_main4cuda3std3__48in_placeE)
_ZN30_INTERNAL_efa3d48f_4_k_cu_main4cuda3std3__48in_placeE:
	.zero		1
	.type		_ZN30_INTERNAL_efa3d48f_4_k_cu_main4cuda3std6ranges3__45__cpo4sizeE,@object
	.size		_ZN30_INTERNAL_efa3d48f_4_k_cu_main4cuda3std6ranges3__45__cpo4sizeE,(_ZN30_INTERNAL_efa3d48f_4_k_cu_main6thrust24THRUST_300001_SM_1000_NS12placeholders2_3E - _ZN30_INTERNAL_efa3d48f_4_k_cu_main4cuda3std6ranges3__45__cpo4sizeE)
_ZN30_INTERNAL_efa3d48f_4_k_cu_main4cuda3std6ranges3__45__cpo4sizeE:
	.zero		1
	.type		_ZN30_INTERNAL_efa3d48f_4_k_cu_main6thrust24THRUST_300001_SM_1000_NS12placeholders2_3E,@object
	.size		_ZN30_INTERNAL_efa3d48f_4_k_cu_main6thrust24THRUST_300001_SM_1000_NS12placeholders2_3E,(_ZN30_INTERNAL_efa3d48f_4_k_cu_main4cuda3std3__45__cpo6cbeginE - _ZN30_INTERNAL_efa3d48f_4_k_cu_main6thrust24THRUST_300001_SM_1000_NS12placeholders2_3E)
_ZN30_INTERNAL_efa3d48f_4_k_cu_main6thrust24THRUST_300001_SM_1000_NS12placeholders2_3E:
	.zero		1
	.type		_ZN30_INTERNAL_efa3d48f_4_k_cu_main4cuda3std3__45__cpo6cbeginE,@object
	.size		_ZN30_INTERNAL_efa3d48f_4_k_cu_main4cuda3std3__45__cpo6cbeginE,(_ZN30_INTERNAL_efa3d48f_4_k_cu_main4cuda3std6ranges3__45__cpo6cbeginE - _ZN30_INTERNAL_efa3d48f_4_k_cu_main4cuda3std3__45__cpo6cbeginE)
_ZN30_INTERNAL_efa3d48f_4_k_cu_main4cuda3std3__45__cpo6cbeginE:
	.zero		1
	.type		_ZN30_INTERNAL_efa3d48f_4_k_cu_main4cuda3std6ranges3__45__cpo6cbeginE,@object
	.size		_ZN30_INTERNAL_efa3d48f_4_k_cu_main4cuda3std6ranges3__45__cpo6cbeginE,(_ZN30_INTERNAL_efa3d48f_4_k_cu_main6thrust24THRUST_300001_SM_1000_NS12placeholders2_7E - _ZN30_INTERNAL_efa3d48f_4_k_cu_main4cuda3std6ranges3__45__cpo6cbeginE)
_ZN30_INTERNAL_efa3d48f_4_k_cu_main4cuda3std6ranges3__45__cpo6cbeginE:
	.zero		1
	.type		_ZN30_INTERNAL_efa3d48f_4_k_cu_main6thrust24THRUST_300001_SM_1000_NS12placeholders2_7E,@object
	.size		_ZN30_INTERNAL_efa3d48f_4_k_cu_main6thrust24THRUST_300001_SM_1000_NS12placeholders2_7E,(_ZN30_INTERNAL_efa3d48f_4_k_cu_main4cuda3std3__45__cpo7crbeginE - _ZN30_INTERNAL_efa3d48f_4_k_cu_main6thrust24THRUST_300001_SM_1000_NS12placeholders2_7E)
_ZN30_INTERNAL_efa3d48f_4_k_cu_main6thrust24THRUST_300001_SM_1000_NS12placeholders2_7E:
	.zero		1
	.type		_ZN30_INTERNAL_efa3d48f_4_k_cu_main4cuda3std3__45__cpo7crbeginE,@object
	.size		_ZN30_INTERNAL_efa3d48f_4_k_cu_main4cuda3std3__45__cpo7crbeginE,(_ZN30_INTERNAL_efa3d48f_4_k_cu_main4cuda3std6ranges3__45__cpo4nextE - _ZN30_INTERNAL_efa3d48f_4_k_cu_main4cuda3std3__45__cpo7crbeginE)
_ZN30_INTERNAL_efa3d48f_4_k_cu_main4cuda3std3__45__cpo7crbeginE:
	.zero		1
	.type		_ZN30_INTERNAL_efa3d48f_4_k_cu_main4cuda3std6ranges3__45__cpo4nextE,@object
	.size		_ZN30_INTERNAL_efa3d48f_4_k_cu_main4cuda3std6ranges3__45__cpo4nextE,(_ZN30_INTERNAL_efa3d48f_4_k_cu_main4cuda3std6ranges3__45__cpo4swapE - _ZN30_INTERNAL_efa3d48f_4_k_cu_main4cuda3std6ranges3__45__cpo4nextE)
_ZN30_INTERNAL_efa3d48f_4_k_cu_main4cuda3std6ranges3__45__cpo4nextE:
	.zero		1
	.type		_ZN30_INTERNAL_efa3d48f_4_k_cu_main4cuda3std6ranges3__45__cpo4swapE,@object
	.size		_ZN30_INTERNAL_efa3d48f_4_k_cu_main4cuda3std6ranges3__45__cpo4swapE,(_ZN30_INTERNAL_efa3d48f_4_k_cu_main6thrust24THRUST_300001_SM_1000_NS8cuda_cub10par_nosyncE - _ZN30_INTERNAL_efa3d48f_4_k_cu_main4cuda3std6ranges3__45__cpo4swapE)
_ZN30_INTERNAL_efa3d48f_4_k_cu_main4cuda3std6ranges3__45__cpo4swapE:
	.zero		1
	.type		_ZN30_INTERNAL_efa3d48f_4_k_cu_main6thrust24THRUST_300001_SM_1000_NS8cuda_cub10par_nosyncE,@object
	.size		_ZN30_INTERNAL_efa3d48f_4_k_cu_main6thrust24THRUST_300001_SM_1000_NS8cuda_cub10par_nosyncE,(_ZN30_INTERNAL_efa3d48f_4_k_cu_main6thrust24THRUST_300001_SM_1000_NS12placeholders2_9E - _ZN30_INTERNAL_efa3d48f_4_k_cu_main6thrust24THRUST_300001_SM_1000_NS8cuda_cub10par_nosyncE)
_ZN30_INTERNAL_efa3d48f_4_k_cu_main6thrust24THRUST_300001_SM_1000_NS8cuda_cub10par_nosyncE:
	.zero		1
	.type		_ZN30_INTERNAL_efa3d48f_4_k_cu_main6thrust24THRUST_300001_SM_1000_NS12placeholders2_9E,@object
	.size		_ZN30_INTERNAL_efa3d48f_4_k_cu_main6thrust24THRUST_300001_SM_1000_NS12placeholders2_9E,(_ZN30_INTERNAL_efa3d48f_4_k_cu_main4cuda3std3__432_GLOBAL__N__efa3d48f_4_k_cu_main6ignoreE - _ZN30_INTERNAL_efa3d48f_4_k_cu_main6thrust24THRUST_300001_SM_1000_NS12placeholders2_9E)
_ZN30_INTERNAL_efa3d48f_4_k_cu_main6thrust24THRUST_300001_SM_1000_NS12placeholders2_9E:
	.zero		1
	.type		_ZN30_INTERNAL_efa3d48f_4_k_cu_main4cuda3std3__432_GLOBAL__N__efa3d48f_4_k_cu_main6ignoreE,@object
	.size		_ZN30_INTERNAL_efa3d48f_4_k_cu_main4cuda3std3__432_GLOBAL__N__efa3d48f_4_k_cu_main6ignoreE,(_ZN30_INTERNAL_efa3d48f_4_k_cu_main4cuda3std6ranges3__45__cpo4dataE - _ZN30_INTERNAL_efa3d48f_4_k_cu_main4cuda3std3__432_GLOBAL__N__efa3d48f_4_k_cu_main6ignoreE)
_ZN30_INTERNAL_efa3d48f_4_k_cu_main4cuda3std3__432_GLOBAL__N__efa3d48f_4_k_cu_main6ignoreE:
	.zero		1
	.type		_ZN30_INTERNAL_efa3d48f_4_k_cu_main4cuda3std6ranges3__45__cpo4dataE,@object
	.size		_ZN30_INTERNAL_efa3d48f_4_k_cu_main4cuda3std6ranges3__45__cpo4dataE,(_ZN30_INTERNAL_efa3d48f_4_k_cu_main6thrust24THRUST_300001_SM_1000_NS12placeholders2_1E - _ZN30_INTERNAL_efa3d48f_4_k_cu_main4cuda3std6ranges3__45__cpo4dataE)
_ZN30_INTERNAL_efa3d48f_4_k_cu_main4cuda3std6ranges3__45__cpo4dataE:
	.zero		1
	.type		_ZN30_INTERNAL_efa3d48f_4_k_cu_main6thrust24THRUST_300001_SM_1000_NS12placeholders2_1E,@object
	.size		_ZN30_INTERNAL_efa3d48f_4_k_cu_main6thrust24THRUST_300001_SM_1000_NS12placeholders2_1E,(_ZN30_INTERNAL_efa3d48f_4_k_cu_main4cuda3std3__45__cpo5beginE - _ZN30_INTERNAL_efa3d48f_4_k_cu_main6thrust24THRUST_300001_SM_1000_NS12placeholders2_1E)
_ZN30_INTERNAL_efa3d48f_4_k_cu_main6thrust24THRUST_300001_SM_1000_NS12placeholders2_1E:
	.zero		1
	.type		_ZN30_INTERNAL_efa3d48f_4_k_cu_main4cuda3std3__45__cpo5beginE,@object
	.size		_ZN30_INTERNAL_efa3d48f_4_k_cu_main4cuda3std3__45__cpo5beginE,(_ZN30_INTERNAL_efa3d48f_4_k_cu_main4cuda3std6ranges3__45__cpo5beginE - _ZN30_INTERNAL_efa3d48f_4_k_cu_main4cuda3std3__45__cpo5beginE)
_ZN30_INTERNAL_efa3d48f_4_k_cu_main4cuda3std3__45__cpo5beginE:
	.zero		1
	.type		_ZN30_INTERNAL_efa3d48f_4_k_cu_main4cuda3std6ranges3__45__cpo5beginE,@object
	.size		_ZN30_INTERNAL_efa3d48f_4_k_cu_main4cuda3std6ranges3__45__cpo5beginE,(_ZN30_INTERNAL_efa3d48f_4_k_cu_main6thrust24THRUST_300001_SM_1000_NS12placeholders2_5E - _ZN30_INTERNAL_efa3d48f_4_k_cu_main4cuda3std6ranges3__45__cpo5beginE)
_ZN30_INTERNAL_efa3d48f_4_k_cu_main4cuda3std6ranges3__45__cpo5beginE:
	.zero		1
	.type		_ZN30_INTERNAL_efa3d48f_4_k_cu_main6thrust24THRUST_300001_SM_1000_NS12placeholders2_5E,@object
	.size		_ZN30_INTERNAL_efa3d48f_4_k_cu_main6thrust24THRUST_300001_SM_1000_NS12placeholders2_5E,(_ZN30_INTERNAL_efa3d48f_4_k_cu_main4cuda3std3__45__cpo6rbeginE - _ZN30_INTERNAL_efa3d48f_4_k_cu_main6thrust24THRUST_300001_SM_1000_NS12placeholders2_5E)
_ZN30_INTERNAL_efa3d48f_4_k_cu_main6thrust24THRUST_300001_SM_1000_NS12placeholders2_5E:
	.zero		1
	.type		_ZN30_INTERNAL_efa3d48f_4_k_cu_main4cuda3std3__45__cpo6rbeginE,@object
	.size		_ZN30_INTERNAL_efa3d48f_4_k_cu_main4cuda3std3__45__cpo6rbeginE,(_ZN30_INTERNAL_efa3d48f_4_k_cu_main4cuda3std6ranges3__45__cpo7advanceE - _ZN30_INTERNAL_efa3d48f_4_k_cu_main4cuda3std3__45__cpo6rbeginE)
_ZN30_INTERNAL_efa3d48f_4_k_cu_main4cuda3std3__45__cpo6rbeginE:
	.zero		1
	.type		_ZN30_INTERNAL_efa3d48f_4_k_cu_main4cuda3std6ranges3__45__cpo7advanceE,@object
	.size		_ZN30_INTERNAL_efa3d48f_4_k_cu_main4cuda3std6ranges3__45__cpo7advanceE,(_ZN30_INTERNAL_efa3d48f_4_k_cu_main4cuda3std3__47nulloptE - _ZN30_INTERNAL_efa3d48f_4_k_cu_main4cuda3std6ranges3__45__cpo7advanceE)
_ZN30_INTERNAL_efa3d48f_4_k_cu_main4cuda3std6ranges3__45__cpo7advanceE:
	.zero		1
	.type		_ZN30_INTERNAL_efa3d48f_4_k_cu_main4cuda3std3__47nulloptE,@object
	.size		_ZN30_INTERNAL_efa3d48f_4_k_cu_main4cuda3std3__47nulloptE,(_ZN30_INTERNAL_efa3d48f_4_k_cu_main4cuda3std6ranges3__45__cpo8distanceE - _ZN30_INTERNAL_efa3d48f_4_k_cu_main4cuda3std3__47nulloptE)
_ZN30_INTERNAL_efa3d48f_4_k_cu_main4cuda3std3__47nulloptE:
	.zero		1
	.type		_ZN30_INTERNAL_efa3d48f_4_k_cu_main4cuda3std6ranges3__45__cpo8distanceE,@object
	.size		_ZN30_INTERNAL_efa3d48f_4_k_cu_main4cuda3std6ranges3__45__cpo8distanceE,(_ZN30_INTERNAL_efa3d48f_4_k_cu_main6thrust24THRUST_300001_SM_1000_NS12placeholders3_10E - _ZN30_INTERNAL_efa3d48f_4_k_cu_main4cuda3std6ranges3__45__cpo8distanceE)
_ZN30_INTERNAL_efa3d48f_4_k_cu_main4cuda3std6ranges3__45__cpo8distanceE:
	.zero		1
	.type		_ZN30_INTERNAL_efa3d48f_4_k_cu_main6thrust24THRUST_300001_SM_1000_NS12placeholders3_10E,@object
	.size		_ZN30_INTERNAL_efa3d48f_4_k_cu_main6thrust24THRUST_300001_SM_1000_NS12placeholders3_10E,(_ZN30_INTERNAL_efa3d48f_4_k_cu_main4cuda3std3__419piecewise_constructE - _ZN30_INTERNAL_efa3d48f_4_k_cu_main6thrust24THRUST_300001_SM_1000_NS12placeholders3_10E)
_ZN30_INTERNAL_efa3d48f_4_k_cu_main6thrust24THRUST_300001_SM_1000_NS12placeholders3_10E:
	.zero		1
	.type		_ZN30_INTERNAL_efa3d48f_4_k_cu_main4cuda3std3__419piecewise_constructE,@object
	.size		_ZN30_INTERNAL_efa3d48f_4_k_cu_main4cuda3std3__419piecewise_constructE,(_ZN30_INTERNAL_efa3d48f_4_k_cu_main4cuda3std6ranges3__45__cpo5cdataE - _ZN30_INTERNAL_efa3d48f_4_k_cu_main4cuda3std3__419piecewise_constructE)
_ZN30_INTERNAL_efa3d48f_4_k_cu_main4cuda3std3__419piecewise_constructE:
	.zero		1
	.type		_ZN30_INTERNAL_efa3d48f_4_k_cu_main4cuda3std6ranges3__45__cpo5cdataE,@object
	.size		_ZN30_INTERNAL_efa3d48f_4_k_cu_main4cuda3std6ranges3__45__cpo5cdataE,(_ZN30_INTERNAL_efa3d48f_4_k_cu_main6thrust24THRUST_300001_SM_1000_NS12placeholders2_2E - _ZN30_INTERNAL_efa3d48f_4_k_cu_main4cuda3std6ranges3__45__cpo5cdataE)
_ZN30_INTERNAL_efa3d48f_4_k_cu_main4cuda3std6ranges3__45__cpo5cdataE:
	.zero		1
	.type		_ZN30_INTERNAL_efa3d48f_4_k_cu_main6thrust24THRUST_300001_SM_1000_NS12placeholders2_2E,@object
	.size		_ZN30_INTERNAL_efa3d48f_4_k_cu_main6thrust24THRUST_300001_SM_1000_NS12placeholders2_2E,(_ZN30_INTERNAL_efa3d48f_4_k_cu_main4cuda3std3__45__cpo3endE - _ZN30_INTERNAL_efa3d48f_4_k_cu_main6thrust24THRUST_300001_SM_1000_NS12placeholders2_2E)
_ZN30_INTERNAL_efa3d48f_4_k_cu_main6thrust24THRUST_300001_SM_1000_NS12placeholders2_2E:
	.zero		1
	.type		_ZN30_INTERNAL_efa3d48f_4_k_cu_main4cuda3std3__45__cpo3endE,@object
	.size		_ZN30_INTERNAL_efa3d48f_4_k_cu_main4cuda3std3__45__cpo3endE,(_ZN30_INTERNAL_efa3d48f_4_k_cu_main4cuda3std6ranges3__45__cpo3endE - _ZN30_INTERNAL_efa3d48f_4_k_cu_main4cuda3std3__45__cpo3endE)
_ZN30_INTERNAL_efa3d48f_4_k_cu_main4cuda3std3__45__cpo3endE:
	.zero		1
	.type		_ZN30_INTERNAL_efa3d48f_4_k_cu_main4cuda3std6ranges3__45__cpo3endE,@object
	.size		_ZN30_INTERNAL_efa3d48f_4_k_cu_main4cuda3std6ranges3__45__cpo3endE,(_ZN30_INTERNAL_efa3d48f_4_k_cu_main6thrust24THRUST_300001_SM_1000_NS12placeholders2_6E - _ZN30_INTERNAL_efa3d48f_4_k_cu_main4cuda3std6ranges3__45__cpo3endE)
_ZN30_INTERNAL_efa3d48f_4_k_cu_main4cuda3std6ranges3__45__cpo3endE:
	.zero		1
	.type		_ZN30_INTERNAL_efa3d48f_4_k_cu_main6thrust24THRUST_300001_SM_1000_NS12placeholders2_6E,@object
	.size		_ZN30_INTERNAL_efa3d48f_4_k_cu_main6thrust24THRUST_300001_SM_1000_NS12placeholders2_6E,(_ZN30_INTERNAL_efa3d48f_4_k_cu_main4cuda3std3__45__cpo4rendE - _ZN30_INTERNAL_efa3d48f_4_k_cu_main6thrust24THRUST_300001_SM_1000_NS12placeholders2_6E)
_ZN30_INTERNAL_efa3d48f_4_k_cu_main6thrust24THRUST_300001_SM_1000_NS12placeholders2_6E:
	.zero		1
	.type		_ZN30_INTERNAL_efa3d48f_4_k_cu_main4cuda3std3__45__cpo4rendE,@object
	.size		_ZN30_INTERNAL_efa3d48f_4_k_cu_main4cuda3std3__45__cpo4rendE,(_ZN30_INTERNAL_efa3d48f_4_k_cu_main4cuda3std6ranges3__45__cpo9iter_swapE - _ZN30_INTERNAL_efa3d48f_4_k_cu_main4cuda3std3__45__cpo4rendE)
_ZN30_INTERNAL_efa3d48f_4_k_cu_main4cuda3std3__45__cpo4rendE:
	.zero		1
	.type		_ZN30_INTERNAL_efa3d48f_4_k_cu_main4cuda3std6ranges3__45__cpo9iter_swapE,@object
	.size		_ZN30_INTERNAL_efa3d48f_4_k_cu_main4cuda3std6ranges3__45__cpo9iter_swapE,(_ZN30_INTERNAL_efa3d48f_4_k_cu_main4cuda3std3__48unexpectE - _ZN30_INTERNAL_efa3d48f_4_k_cu_main4cuda3std6ranges3__45__cpo9iter_swapE)
_ZN30_INTERNAL_efa3d48f_4_k_cu_main4cuda3std6ranges3__45__cpo9iter_swapE:
	.zero		1
	.type		_ZN30_INTERNAL_efa3d48f_4_k_cu_main4cuda3std3__48unexpectE,@object
	.size		_ZN30_INTERNAL_efa3d48f_4_k_cu_main4cuda3std3__48unexpectE,(_ZN30_INTERNAL_efa3d48f_4_k_cu_main6thrust24THRUST_300001_SM_1000_NS8cuda_cub3parE - _ZN30_INTERNAL_efa3d48f_4_k_cu_main4cuda3std3__48unexpectE)
_ZN30_INTERNAL_efa3d48f_4_k_cu_main4cuda3std3__48unexpectE:
	.zero		1
	.type		_ZN30_INTERNAL_efa3d48f_4_k_cu_main6thrust24THRUST_300001_SM_1000_NS8cuda_cub3parE,@object
	.size		_ZN30_INTERNAL_efa3d48f_4_k_cu_main6thrust24THRUST_300001_SM_1000_NS8cuda_cub3parE,(_ZN30_INTERNAL_efa3d48f_4_k_cu_main6thrust24THRUST_300001_SM_1000_NS12placeholders2_4E - _ZN30_INTERNAL_efa3d48f_4_k_cu_main6thrust24THRUST_300001_SM_1000_NS8cuda_cub3parE)
_ZN30_INTERNAL_efa3d48f_4_k_cu_main6thrust24THRUST_300001_SM_1000_NS8cuda_cub3parE:
	.zero		1
	.type		_ZN30_INTERNAL_efa3d48f_4_k_cu_main6thrust24THRUST_300001_SM_1000_NS12placeholders2_4E,@object
	.size		_ZN30_INTERNAL_efa3d48f_4_k_cu_main6thrust24THRUST_300001_SM_1000_NS12placeholders2_4E,(_ZN30_INTERNAL_efa3d48f_4_k_cu_main4cuda3std3__45__cpo4cendE - _ZN30_INTERNAL_efa3d48f_4_k_cu_main6thrust24THRUST_300001_SM_1000_NS12placeholders2_4E)
_ZN30_INTERNAL_efa3d48f_4_k_cu_main6thrust24THRUST_300001_SM_1000_NS12placeholders2_4E:
	.zero		1
	.type		_ZN30_INTERNAL_efa3d48f_4_k_cu_main4cuda3std3__45__cpo4cendE,@object
	.size		_ZN30_INTERNAL_efa3d48f_4_k_cu_main4cuda3std3__45__cpo4cendE,(_ZN30_INTERNAL_efa3d48f_4_k_cu_main4cuda3std6ranges3__45__cpo4cendE - _ZN30_INTERNAL_efa3d48f_4_k_cu_main4cuda3std3__45__cpo4cendE)
_ZN30_INTERNAL_efa3d48f_4_k_cu_main4cuda3std3__45__cpo4cendE:
	.zero		1
	.type		_ZN30_INTERNAL_efa3d48f_4_k_cu_main4cuda3std6ranges3__45__cpo4cendE,@object
	.size		_ZN30_INTERNAL_efa3d48f_4_k_cu_main4cuda3std6ranges3__45__cpo4cendE,(_ZN30_INTERNAL_efa3d48f_4_k_cu_main4cuda3std3__420unreachable_sentinelE - _ZN30_INTERNAL_efa3d48f_4_k_cu_main4cuda3std6ranges3__45__cpo4cendE)
_ZN30_INTERNAL_efa3d48f_4_k_cu_main4cuda3std6ranges3__45__cpo4cendE:
	.zero		1
	.type		_ZN30_INTERNAL_efa3d48f_4_k_cu_main4cuda3std3__420unreachable_sentinelE,@object
	.size		_ZN30_INTERNAL_efa3d48f_4_k_cu_main4cuda3std3__420unreachable_sentinelE,(_ZN30_INTERNAL_efa3d48f_4_k_cu_main4cuda3std6ranges3__45__cpo5ssizeE - _ZN30_INTERNAL_efa3d48f_4_k_cu_main4cuda3std3__420unreachable_sentinelE)
_ZN30_INTERNAL_efa3d48f_4_k_cu_main4cuda3std3__420unreachable_sentinelE:
	.zero		1
	.type		_ZN30_INTERNAL_efa3d48f_4_k_cu_main4cuda3std6ranges3__45__cpo5ssizeE,@object
	.size		_ZN30_INTERNAL_efa3d48f_4_k_cu_main4cuda3std6ranges3__45__cpo5ssizeE,(_ZN30_INTERNAL_efa3d48f_4_k_cu_main6thrust24THRUST_300001_SM_1000_NS12placeholders2_8E - _ZN30_INTERNAL_efa3d48f_4_k_cu_main4cuda3std6ranges3__45__cpo5ssizeE)
_ZN30_INTERNAL_efa3d48f_4_k_cu_main4cuda3std6ranges3__45__cpo5ssizeE:
	.zero		1
	.type		_ZN30_INTERNAL_efa3d48f_4_k_cu_main6thrust24THRUST_300001_SM_1000_NS12placeholders2_8E,@object
	.size		_ZN30_INTERNAL_efa3d48f_4_k_cu_main6thrust24THRUST_300001_SM_1000_NS12placeholders2_8E,(_ZN30_INTERNAL_efa3d48f_4_k_cu_main4cuda3std3__45__cpo5crendE - _ZN30_INTERNAL_efa3d48f_4_k_cu_main6thrust24THRUST_300001_SM_1000_NS12placeholders2_8E)
_ZN30_INTERNAL_efa3d48f_4_k_cu_main6thrust24THRUST_300001_SM_1000_NS12placeholders2_8E:
	.zero		1
	.type		_ZN30_INTERNAL_efa3d48f_4_k_cu_main4cuda3std3__45__cpo5crendE,@object
	.size		_ZN30_INTERNAL_efa3d48f_4_k_cu_main4cuda3std3__45__cpo5crendE,(_ZN30_INTERNAL_efa3d48f_4_k_cu_main4cuda3std6ranges3__45__cpo4prevE - _ZN30_INTERNAL_efa3d48f_4_k_cu_main4cuda3std3__45__cpo5crendE)
_ZN30_INTERNAL_efa3d48f_4_k_cu_main4cuda3std3__45__cpo5crendE:
	.zero		1
	.type		_ZN30_INTERNAL_efa3d48f_4_k_cu_main4cuda3std6ranges3__45__cpo4prevE,@object
	.size		_ZN30_INTERNAL_efa3d48f_4_k_cu_main4cuda3std6ranges3__45__cpo4prevE,(_ZN30_INTERNAL_efa3d48f_4_k_cu_main4cuda3std6ranges3__45__cpo9iter_moveE - _ZN30_INTERNAL_efa3d48f_4_k_cu_main4cuda3std6ranges3__45__cpo4prevE)
_ZN30_INTERNAL_efa3d48f_4_k_cu_main4cuda3std6ranges3__45__cpo4prevE:
	.zero		1
	.type		_ZN30_INTERNAL_efa3d48f_4_k_cu_main4cuda3std6ranges3__45__cpo9iter_moveE,@object
	.size		_ZN30_INTERNAL_efa3d48f_4_k_cu_main4cuda3std6ranges3__45__cpo9iter_moveE,(_ZN30_INTERNAL_efa3d48f_4_k_cu_main6thrust24THRUST_300001_SM_1000_NS6system6detail10sequential3seqE - _ZN30_INTERNAL_efa3d48f_4_k_cu_main4cuda3std6ranges3__45__cpo9iter_moveE)
_ZN30_INTERNAL_efa3d48f_4_k_cu_main4cuda3std6ranges3__45__cpo9iter_moveE:
	.zero		1
	.type		_ZN30_INTERNAL_efa3d48f_4_k_cu_main6thrust24THRUST_300001_SM_1000_NS6system6detail10sequential3seqE,@object
	.size		_ZN30_INTERNAL_efa3d48f_4_k_cu_main6thrust24THRUST_300001_SM_1000_NS6system6detail10sequential3seqE,(.L_31 - _ZN30_INTERNAL_efa3d48f_4_k_cu_main6thrust24THRUST_300001_SM_1000_NS6system6detail10sequential3seqE)
_ZN30_INTERNAL_efa3d48f_4_k_cu_main6thrust24THRUST_300001_SM_1000_NS6system6detail10sequential3seqE:
	.zero		1
.L_31:


//--------------------- .nv.shared._ZN3cub18CUB_300001_SM_10006detail6reduce18DeviceReduceKernelINS2_10policy_hubIN4cuda3std3__45tupleIJblEEEyN6thrust24THRUST_300001_SM_1000_NS8cuda_cub9__find_if7functorIS9_EEE10Policy1000ENSB_12zip_iteratorINS8_IJNSD_26transform_input_iterator_tIbNSC_6detail35transform_pair_of_input_iterators_tIbNSB_6detail15normal_iteratorINSB_10device_ptrIiEEEESQ_NS7_8equal_toIiEEEENS7_10__not_fn_tINS7_10__identityEEEEENSB_17counting_iteratorIlNSB_11use_defaultESZ_SZ_EEEEEEEySF_S9_SV_EEvT0_PT3_T1_NS0_13GridEvenShareIS16_EET2_T4_ --------------------------
	.section	.nv.shared._ZN3cub18CUB_300001_SM_10006detail6reduce18DeviceReduceKernelINS2_10policy_hubIN4cuda3std3__45tupleIJblEEEyN6thrust24THRUST_300001_SM_1000_NS8cuda_cub9__find_if7functorIS9_EEE10Policy1000ENSB_12zip_iteratorINS8_IJNSD_26transform_input_iterator_tIbNSC_6detail35transform_pair_of_input_iterators_tIbNSB_6detail15normal_iteratorINSB_10device_ptrIiEEEESQ_NS7_8equal_toIiEEEENS7_10__not_fn_tINS7_10__identityEEEEENSB_17counting_iteratorIlNSB_11use_defaultESZ_SZ_EEEEEEEySF_S9_SV_EEvT0_PT3_T1_NS0_13GridEvenShareIS16_EET2_T4_,"aw",@nobits
	.sectionflags	@""
	.align	8
.nv.shared._ZN3cub18CUB_300001_SM_10006detail6reduce18DeviceReduceKernelINS2_10policy_hubIN4cuda3std3__45tupleIJblEEEyN6thrust24THRUST_300001_SM_1000_NS8cuda_cub9__find_if7functorIS9_EEE10Policy1000ENSB_12zip_iteratorINS8_IJNSD_26transform_input_iterator_tIbNSC_6detail35transform_pair_of_input_iterators_tIbNSB_6detail15normal_iteratorINSB_10device_ptrIiEEEESQ_NS7_8equal_toIiEEEENS7_10__not_fn_tINS7_10__identityEEEEENSB_17counting_iteratorIlNSB_11use_defaultESZ_SZ_EEEEEEEySF_S9_SV_EEvT0_PT3_T1_NS0_13GridEvenShareIS16_EET2_T4_:
	.zero		1176


//--------------------- .nv.shared._ZN3cub18CUB_300001_SM_10006detail6reduce28DeviceReduceSingleTileKernelINS2_10policy_hubIN4cuda3std3__45tupleIJblEEEyN6thrust24THRUST_300001_SM_1000_NS8cuda_cub9__find_if7functorIS9_EEE10Policy1000ENSB_12zip_iteratorINS8_IJNSD_26transform_input_iterator_tIbNSC_6detail35transform_pair_of_input_iterators_tIbNSB_6detail15normal_iteratorINSB_10device_ptrIiEEEESQ_NS7_8equal_toIiEEEENS7_10__not_fn_tINS7_10__identityEEEEENSB_17counting_iteratorIlNSB_11use_defaultESZ_SZ_EEEEEEEPS9_ySF_S9_S9_SV_EEvT0_T1_T2_T3_T4_T6_ --------------------------
	.section	.nv.shared._ZN3cub18CUB_300001_SM_10006detail6reduce28DeviceReduceSingleTileKernelINS2_10policy_hubIN4cuda3std3__45tupleIJblEEEyN6thrust24THRUST_300001_SM_1000_NS8cuda_cub9__find_if7functorIS9_EEE10Policy1000ENSB_12zip_iteratorINS8_IJNSD_26transform_input_iterator_tIbNSC_6detail35transform_pair_of_input_iterators_tIbNSB_6detail15normal_iteratorINSB_10device_ptrIiEEEESQ_NS7_8equal_toIiEEEENS7_10__not_fn_tINS7_10__identityEEEEENSB_17counting_iteratorIlNSB_11use_defaultESZ_SZ_EEEEEEEPS9_ySF_S9_S9_SV_EEvT0_T1_T2_T3_T4_T6_,"aw",@nobits
	.sectionflags	@""
	.align	8
.nv.shared._ZN3cub18CUB_300001_SM_10006detail6reduce28DeviceReduceSingleTileKernelINS2_10policy_hubIN4cuda3std3__45tupleIJblEEEyN6thrust24THRUST_300001_SM_1000_NS8cuda_cub9__find_if7functorIS9_EEE10Policy1000ENSB_12zip_iteratorINS8_IJNSD_26transform_input_iterator_tIbNSC_6detail35transform_pair_of_input_iterators_tIbNSB_6detail15normal_iteratorINSB_10device_ptrIiEEEESQ_NS7_8equal_toIiEEEENS7_10__not_fn_tINS7_10__identityEEEEENSB_17counting_iteratorIlNSB_11use_defaultESZ_SZ_EEEEEEEPS9_ySF_S9_S9_SV_EEvT0_T1_T2_T3_T4_T6_:
	.zero		1176


//--------------------- .nv.shared._ZN3cub18CUB_300001_SM_10006detail6reduce28DeviceReduceSingleTileKernelINS2_10policy_hubIN4cuda3std3__45tupleIJblEEEjN6thrust24THRUST_300001_SM_1000_NS8cuda_cub9__find_if7functorIS9_EEE10Policy1000EPS9_SI_iSF_S9_S9_NS7_10__identityEEEvT0_T1_T2_T3_T4_T6_ --------------------------
	.section	.nv.shared._ZN3cub18CUB_300001_SM_10006detail6reduce28DeviceReduceSingleTileKernelINS2_10policy_hubIN4cuda3std3__45tupleIJblEEEjN6thrust24THRUST_300001_SM_1000_NS8cuda_cub9__find_if7functorIS9_EEE10Policy1000EPS9_SI_iSF_S9_S9_NS7_10__identityEEEvT0_T1_T2_T3_T4_T6_,"aw",@nobits
	.sectionflags	@""
	.align	8
.nv.shared._ZN3cub18CUB_300001_SM_10006detail6reduce28DeviceReduceSingleTileKernelINS2_10policy_hubIN4cuda3std3__45tupleIJblEEEjN6thrust24THRUST_300001_SM_1000_NS8cuda_cub9__find_if7functorIS9_EEE10Policy1000EPS9_SI_iSF_S9_S9_NS7_10__identityEEEvT0_T1_T2_T3_T4_T6_:
	.zero		1176


//--------------------- .nv.shared._ZN3cub18CUB_300001_SM_10006detail6reduce18DeviceReduceKernelINS2_10policy_hubIN4cuda3std3__45tupleIJblEEEjN6thrust24THRUST_300001_SM_1000_NS8cuda_cub9__find_if7functorIS9_EEE10Policy1000ENSB_12zip_iteratorINS8_IJNSD_26transform_input_iterator_tIbNSC_6detail35transform_pair_of_input_iterators_tIbNSB_6detail15normal_iteratorINSB_10device_ptrIiEEEESQ_NS7_8equal_toIiEEEENS7_10__not_fn_tINS7_10__identityEEEEENSB_17counting_iteratorIlNSB_11use_defaultESZ_SZ_EEEEEEEjSF_S9_SV_EEvT0_PT3_T1_NS0_13GridEvenShareIS16_EET2_T4_ --------------------------
	.section	.nv.shared._ZN3cub18CUB_300001_SM_10006detail6reduce18DeviceReduceKernelINS2_10policy_hubIN4cuda3std3__45tupleIJblEEEjN6thrust24THRUST_300001_SM_1000_NS8cuda_cub9__find_if7functorIS9_EEE10Policy1000ENSB_12zip_iteratorINS8_IJNSD_26transform_input_iterator_tIbNSC_6detail35transform_pair_of_input_iterators_tIbNSB_6detail15normal_iteratorINSB_10device_ptrIiEEEESQ_NS7_8equal_toIiEEEENS7_10__not_fn_tINS7_10__identityEEEEENSB_17counting_iteratorIlNSB_11use_defaultESZ_SZ_EEEEEEEjSF_S9_SV_EEvT0_PT3_T1_NS0_13GridEvenShareIS16_EET2_T4_,"aw",@nobits
	.sectionflags	@""
	.align	8
.nv.shared._ZN3cub18CUB_300001_SM_10006detail6reduce18DeviceReduceKernelINS2_10policy_hubIN4cuda3std3__45tupleIJblEEEjN6thrust24THRUST_300001_SM_1000_NS8cuda_cub9__find_if7functorIS9_EEE10Policy1000ENSB_12zip_iteratorINS8_IJNSD_26transform_input_iterator_tIbNSC_6detail35transform_pair_of_input_iterators_tIbNSB_6detail15normal_iteratorINSB_10device_ptrIiEEEESQ_NS7_8equal_toIiEEEENS7_10__not_fn_tINS7_10__identityEEEEENSB_17counting_iteratorIlNSB_11use_defaultESZ_SZ_EEEEEEEjSF_S9_SV_EEvT0_PT3_T1_NS0_13GridEvenShareIS16_EET2_T4_:
	.zero		1176


//--------------------- .nv.shared._ZN3cub18CUB_300001_SM_10006detail6reduce28DeviceReduceSingleTileKernelINS2_10policy_hubIN4cuda3std3__45tupleIJblEEEjN6thrust24THRUST_300001_SM_1000_NS8cuda_cub9__find_if7functorIS9_EEE10Policy1000ENSB_12zip_iteratorINS8_IJNSD_26transform_input_iterator_tIbNSC_6detail35transform_pair_of_input_iterators_tIbNSB_6detail15normal_iteratorINSB_10device_ptrIiEEEESQ_NS7_8equal_toIiEEEENS7_10__not_fn_tINS7_10__identityEEEEENSB_17counting_iteratorIlNSB_11use_defaultESZ_SZ_EEEEEEEPS9_jSF_S9_S9_SV_EEvT0_T1_T2_T3_T4_T6_ --------------------------
	.section	.nv.shared._ZN3cub18CUB_300001_SM_10006detail6reduce28DeviceReduceSingleTileKernelINS2_10policy_hubIN4cuda3std3__45tupleIJblEEEjN6thrust24THRUST_300001_SM_1000_NS8cuda_cub9__find_if7functorIS9_EEE10Policy1000ENSB_12zip_iteratorINS8_IJNSD_26transform_input_iterator_tIbNSC_6detail35transform_pair_of_input_iterators_tIbNSB_6detail15normal_iteratorINSB_10device_ptrIiEEEESQ_NS7_8equal_toIiEEEENS7_10__not_fn_tINS7_10__identityEEEEENSB_17counting_iteratorIlNSB_11use_defaultESZ_SZ_EEEEEEEPS9_jSF_S9_S9_SV_EEvT0_T1_T2_T3_T4_T6_,"aw",@nobits
	.sectionflags	@""
	.align	8
.nv.shared._ZN3cub18CUB_300001_SM_10006detail6reduce28DeviceReduceSingleTileKernelINS2_10policy_hubIN4cuda3std3__45tupleIJblEEEjN6thrust24THRUST_300001_SM_1000_NS8cuda_cub9__find_if7functorIS9_EEE10Policy1000ENSB_12zip_iteratorINS8_IJNSD_26transform_input_iterator_tIbNSC_6detail35transform_pair_of_input_iterators_tIbNSB_6detail15normal_iteratorINSB_10device_ptrIiEEEESQ_NS7_8equal_toIiEEEENS7_10__not_fn_tINS7_10__identityEEEEENSB_17counting_iteratorIlNSB_11use_defaultESZ_SZ_EEEEEEEPS9_jSF_S9_S9_SV_EEvT0_T1_T2_T3_T4_T6_:
	.zero		1176


//--------------------- .nv.shared._ZN3cub18CUB_300001_SM_10006detail10merge_sort26DeviceMergeSortMergeKernelINS2_10policy_hubIN6thrust24THRUST_300001_SM_1000_NS6detail15normal_iteratorINS6_10device_ptrIiEEEEE9Policy600ESB_PNS0_8NullTypeESB_SF_y11comp_func_tiSE_EEvbT2_T3_T4_PT6_PT7_T5_PSJ_SJ_NS1_7vsmem_tE --------------------------
	.section	.nv.shared._ZN3cub18CUB_300001_SM_10006detail10merge_sort26DeviceMergeSortMergeKernelINS2_10policy_hubIN6thrust24THRUST_300001_SM_1000_NS6detail15normal_iteratorINS6_10device_ptrIiEEEEE9Policy600ESB_PNS0_8NullTypeESB_SF_y11comp_func_tiSE_EEvbT2_T3_T4_PT6_PT7_T5_PSJ_SJ_NS1_7vsmem_tE,"aw",@nobits
	.sectionflags	@""
	.align	16
.nv.shared._ZN3cub18CUB_300001_SM_10006detail10merge_sort26DeviceMergeSortMergeKernelINS2_10policy_hubIN6thrust24THRUST_300001_SM_1000_NS6detail15normal_iteratorINS6_10device_ptrIiEEEEE9Policy600ESB_PNS0_8NullTypeESB_SF_y11comp_func_tiSE_EEvbT2_T3_T4_PT6_PT7_T5_PSJ_SJ_NS1_7vsmem_tE:
	.zero		18448


//--------------------- .nv.shared._ZN3cub18CUB_300001_SM_10006detail10merge_sort30DeviceMergeSortBlockSortKernelINS2_10policy_hubIN6thrust24THRUST_300001_SM_1000_NS6detail15normal_iteratorINS6_10device_ptrIiEEEEE9Policy600ESB_PNS0_8NullTypeESB_SF_y11comp_func_tiSE_EEvbT0_T1_T2_T3_T4_PT6_PT7_T5_NS1_7vsmem_tE --------------------------
	.section	.nv.shared._ZN3cub18CUB_300001_SM_10006detail10merge_sort30DeviceMergeSortBlockSortKernelINS2_10policy_hubIN6thrust24THRUST_300001_SM_1000_NS6detail15normal_iteratorINS6_10device_ptrIiEEEEE9Policy600ESB_PNS0_8NullTypeESB_SF_y11comp_func_tiSE_EEvbT0_T1_T2_T3_T4_PT6_PT7_T5_NS1_7vsmem_tE,"aw",@nobits
	.sectionflags	@""
	.align	16
.nv.shared._ZN3cub18CUB_300001_SM_10006detail10merge_sort30DeviceMergeSortBlockSortKernelINS2_10policy_hubIN6thrust24THRUST_300001_SM_1000_NS6detail15normal_iteratorINS6_10device_ptrIiEEEEE9Policy600ESB_PNS0_8NullTypeESB_SF_y11comp_func_tiSE_EEvbT0_T1_T2_T3_T4_PT6_PT7_T5_NS1_7vsmem_tE:
	.zero		18448


//--------------------- .nv.constant0._ZN3cub18CUB_300001_SM_10006detail6reduce28DeviceReduceSingleTileKernelINS2_10policy_hubIN4cuda3std3__45tupleIJblEEEyN6thrust24THRUST_300001_SM_1000_NS8cuda_cub9__find_if7functorIS9_EEE10Policy1000EPS9_SI_iSF_S9_S9_NS7_10__identityEEEvT0_T1_T2_T3_T4_T6_ --------------------------
	.section	.nv.constant0._ZN3cub18CUB_300001_SM_10006detail6reduce28DeviceReduceSingleTileKernelINS2_10policy_hubIN4cuda3std3__45tupleIJblEEEyN6thrust24THRUST_300001_SM_1000_NS8cuda_cub9__find_if7functorIS9_EEE10Policy1000EPS9_SI_iSF_S9_S9_NS7_10__identityEEEvT0_T1_T2_T3_T4_T6_,"a",@progbits
	.sectionflags	@""
	.align	4
.nv.constant0._ZN3cub18CUB_300001_SM_10006detail6reduce28DeviceReduceSingleTileKernelINS2_10policy_hubIN4cuda3std3__45tupleIJblEEEyN6thrust24THRUST_300001_SM_1000_NS8cuda_cub9__find_if7functorIS9_EEE10Policy1000EPS9_SI_iSF_S9_S9_NS7_10__identityEEEvT0_T1_T2_T3_T4_T6_:
	.zero		937


//--------------------- .nv.constant0._ZN3cub18CUB_300001_SM_10006detail6reduce18DeviceReduceKernelINS2_10policy_hubIN4cuda3std3__45tupleIJblEEEyN6thrust24THRUST_300001_SM_1000_NS8cuda_cub9__find_if7functorIS9_EEE10Policy1000ENSB_12zip_iteratorINS8_IJNSD_26transform_input_iterator_tIbNSC_6detail35transform_pair_of_input_iterators_tIbNSB_6detail15normal_iteratorINSB_10device_ptrIiEEEESQ_NS7_8equal_toIiEEEENS7_10__not_fn_tINS7_10__identityEEEEENSB_17counting_iteratorIlNSB_11use_defaultESZ_SZ_EEEEEEEySF_S9_SV_EEvT0_PT3_T1_NS0_13GridEvenShareIS16_EET2_T4_ --------------------------
	.section	.nv.constant0._ZN3cub18CUB_300001_SM_10006detail6reduce18DeviceReduceKernelINS2_10policy_hubIN4cuda3std3__45tupleIJblEEEyN6thrust24THRUST_300001_SM_1000_NS8cuda_cub9__find_if7functorIS9_EEE10Policy1000ENSB_12zip_iteratorINS8_IJNSD_26transform_input_iterator_tIbNSC_6detail35transform_pair_of_input_iterators_tIbNSB_6detail15normal_iteratorINSB_10device_ptrIiEEEESQ_NS7_8equal_toIiEEEENS7_10__not_fn_tINS7_10__identityEEEEENSB_17counting_iteratorIlNSB_11use_defaultESZ_SZ_EEEEEEEySF_S9_SV_EEvT0_PT3_T1_NS0_13GridEvenShareIS16_EET2_T4_,"a",@progbits
	.sectionflags	@""
	.align	4
.nv.constant0._ZN3cub18CUB_300001_SM_10006detail6reduce18DeviceReduceKernelINS2_10policy_hubIN4cuda3std3__45tupleIJblEEEyN6thrust24THRUST_300001_SM_1000_NS8cuda_cub9__find_if7functorIS9_EEE10Policy1000ENSB_12zip_iteratorINS8_IJNSD_26transform_input_iterator_tIbNSC_6detail35transform_pair_of_input_iterators_tIbNSB_6detail15normal_iteratorINSB_10device_ptrIiEEEESQ_NS7_8equal_toIiEEEENS7_10__not_fn_tINS7_10__identityEEEEENSB_17counting_iteratorIlNSB_11use_defaultESZ_SZ_EEEEEEEySF_S9_SV_EEvT0_PT3_T1_NS0_13GridEvenShareIS16_EET2_T4_:
	.zero		1026


//--------------------- .nv.constant0._ZN3cub18CUB_300001_SM_10006detail6reduce28DeviceReduceSingleTileKernelINS2_10policy_hubIN4cuda3std3__45tupleIJblEEEyN6thrust24THRUST_300001_SM_1000_NS8cuda_cub9__find_if7functorIS9_EEE10Policy1000ENSB_12zip_iteratorINS8_IJNSD_26transform_input_iterator_tIbNSC_6detail35transform_pair_of_input_iterators_tIbNSB_6detail15normal_iteratorINSB_10device_ptrIiEEEESQ_NS7_8equal_toIiEEEENS7_10__not_fn_tINS7_10__identityEEEEENSB_17counting_iteratorIlNSB_11use_defaultESZ_SZ_EEEEEEEPS9_ySF_S9_S9_SV_EEvT0_T1_T2_T3_T4_T6_ --------------------------
	.section	.nv.constant0._ZN3cub18CUB_300001_SM_10006detail6reduce28DeviceReduceSingleTileKernelINS2_10policy_hubIN4cuda3std3__45tupleIJblEEEyN6thrust24THRUST_300001_SM_1000_NS8cuda_cub9__find_if7functorIS9_EEE10Policy1000ENSB_12zip_iteratorINS8_IJNSD_26transform_input_iterator_tIbNSC_6detail35transform_pair_of_input_iterators_tIbNSB_6detail15normal_iteratorINSB_10device_ptrIiEEEESQ_NS7_8equal_toIiEEEENS7_10__not_fn_tINS7_10__identityEEEEENSB_17counting_iteratorIlNSB_11use_defaultESZ_SZ_EEEEEEEPS9_ySF_S9_S9_SV_EEvT0_T1_T2_T3_T4_T6_,"a",@progbits
	.sectionflags	@""
	.align	4
.nv.constant0._ZN3cub18CUB_300001_SM_10006detail6reduce28DeviceReduceSingleTileKernelINS2_10policy_hubIN4cuda3std3__45tupleIJblEEEyN6thrust24THRUST_300001_SM_1000_NS8cuda_cub9__find_if7functorIS9_EEE10Policy1000ENSB_12zip_iteratorINS8_IJNSD_26transform_input_iterator_tIbNSC_6detail35transform_pair_of_input_iterators_tIbNSB_6detail15normal_iteratorINSB_10device_ptrIiEEEESQ_NS7_8equal_toIiEEEENS7_10__not_fn_tINS7_10__identityEEEEENSB_17counting_iteratorIlNSB_11use_defaultESZ_SZ_EEEEEEEPS9_ySF_S9_S9_SV_EEvT0_T1_T2_T3_T4_T6_:
	.zero		977


//--------------------- .nv.constant0._ZN3cub18CUB_300001_SM_10006detail6reduce28DeviceReduceSingleTileKernelINS2_10policy_hubIN4cuda3std3__45tupleIJblEEEjN6thrust24THRUST_300001_SM_1000_NS8cuda_cub9__find_if7functorIS9_EEE10Policy1000EPS9_SI_iSF_S9_S9_NS7_10__identityEEEvT0_T1_T2_T3_T4_T6_ --------------------------
	.section	.nv.constant0._ZN3cub18CUB_300001_SM_10006detail6reduce28DeviceReduceSingleTileKernelINS2_10policy_hubIN4cuda3std3__45tupleIJblEEEjN6thrust24THRUST_300001_SM_1000_NS8cuda_cub9__find_if7functorIS9_EEE10Policy1000EPS9_SI_iSF_S9_S9_NS7_10__identityEEEvT0_T1_T2_T3_T4_T6_,"a",@progbits
	.sectionflags	@""
	.align	4
.nv.constant0._ZN3cub18CUB_300001_SM_10006detail6reduce28DeviceReduceSingleTileKernelINS2_10policy_hubIN4cuda3std3__45tupleIJblEEEjN6thrust24THRUST_300001_SM_1000_NS8cuda_cub9__find_if7functorIS9_EEE10Policy1000EPS9_SI_iSF_S9_S9_NS7_10__identityEEEvT0_T1_T2_T3_T4_T6_:
	.zero		937


//--------------------- .nv.constant0._ZN3cub18CUB_300001_SM_10006detail6reduce18DeviceReduceKernelINS2_10policy_hubIN4cuda3std3__45tupleIJblEEEjN6thrust24THRUST_300001_SM_1000_NS8cuda_cub9__find_if7functorIS9_EEE10Policy1000ENSB_12zip_iteratorINS8_IJNSD_26transform_input_iterator_tIbNSC_6detail35transform_pair_of_input_iterators_tIbNSB_6detail15normal_iteratorINSB_10device_ptrIiEEEESQ_NS7_8equal_toIiEEEENS7_10__not_fn_tINS7_10__identityEEEEENSB_17counting_iteratorIlNSB_11use_defaultESZ_SZ_EEEEEEEjSF_S9_SV_EEvT0_PT3_T1_NS0_13GridEvenShareIS16_EET2_T4_ --------------------------
	.section	.nv.constant0._ZN3cub18CUB_300001_SM_10006detail6reduce18DeviceReduceKernelINS2_10policy_hubIN4cuda3std3__45tupleIJblEEEjN6thrust24THRUST_300001_SM_1000_NS8cuda_cub9__find_if7functorIS9_EEE10Policy1000ENSB_12zip_iteratorINS8_IJNSD_26transform_input_iterator_tIbNSC_6detail35transform_pair_of_input_iterators_tIbNSB_6detail15normal_iteratorINSB_10device_ptrIiEEEESQ_NS7_8equal_toIiEEEENS7_10__not_fn_tINS7_10__identityEEEEENSB_17counting_iteratorIlNSB_11use_defaultESZ_SZ_EEEEEEEjSF_S9_SV_EEvT0_PT3_T1_NS0_13GridEvenShareIS16_EET2_T4_,"a",@progbits
	.sectionflags	@""
	.align	4
.nv.constant0._ZN3cub18CUB_300001_SM_10006detail6reduce18DeviceReduceKernelINS2_10policy_hubIN4cuda3std3__45tupleIJblEEEjN6thrust24THRUST_300001_SM_1000_NS8cuda_cub9__find_if7functorIS9_EEE10Policy1000ENSB_12zip_iteratorINS8_IJNSD_26transform_input_iterator_tIbNSC_6detail35transform_pair_of_input_iterators_tIbNSB_6detail15normal_iteratorINSB_10device_ptrIiEEEESQ_NS7_8equal_toIiEEEENS7_10__not_fn_tINS7_10__identityEEEEENSB_17counting_iteratorIlNSB_11use_defaultESZ_SZ_EEEEEEEjSF_S9_SV_EEvT0_PT3_T1_NS0_13GridEvenShareIS16_EET2_T4_:
	.zero		990


//--------------------- .nv.constant0._ZN3cub18CUB_300001_SM_10006detail6reduce28DeviceReduceSingleTileKernelINS2_10policy_hubIN4cuda3std3__45tupleIJblEEEjN6thrust24THRUST_300001_SM_1000_NS8cuda_cub9__find_if7functorIS9_EEE10Policy1000ENSB_12zip_iteratorINS8_IJNSD_26transform_input_iterator_tIbNSC_6detail35transform_pair_of_input_iterators_tIbNSB_6detail15normal_iteratorINSB_10device_ptrIiEEEESQ_NS7_8equal_toIiEEEENS7_10__not_fn_tINS7_10__identityEEEEENSB_17counting_iteratorIlNSB_11use_defaultESZ_SZ_EEEEEEEPS9_jSF_S9_S9_SV_EEvT0_T1_T2_T3_T4_T6_ --------------------------
	.section	.nv.constant0._ZN3cub18CUB_300001_SM_10006detail6reduce28DeviceReduceSingleTileKernelINS2_10policy_hubIN4cuda3std3__45tupleIJblEEEjN6thrust24THRUST_300001_SM_1000_NS8cuda_cub9__find_if7functorIS9_EEE10Policy1000ENSB_12zip_iteratorINS8_IJNSD_26transform_input_iterator_tIbNSC_6detail35transform_pair_of_input_iterators_tIbNSB_6detail15normal_iteratorINSB_10device_ptrIiEEEESQ_NS7_8equal_toIiEEEENS7_10__not_fn_tINS7_10__identityEEEEENSB_17counting_iteratorIlNSB_11use_defaultESZ_SZ_EEEEEEEPS9_jSF_S9_S9_SV_EEvT0_T1_T2_T3_T4_T6_,"a",@progbits
	.sectionflags	@""
	.align	4
.nv.constant0._ZN3cub18CUB_300001_SM_10006detail6reduce28DeviceReduceSingleTileKernelINS2_10policy_hubIN4cuda3std3__45tupleIJblEEEjN6thrust24THRUST_300001_SM_1000_NS8cuda_cub9__find_if7functorIS9_EEE10Policy1000ENSB_12zip_iteratorINS8_IJNSD_26transform_input_iterator_tIbNSC_6detail35transform_pair_of_input_iterators_tIbNSB_6detail15normal_iteratorINSB_10device_ptrIiEEEESQ_NS7_8equal_toIiEEEENS7_10__not_fn_tINS7_10__identityEEEEENSB_17counting_iteratorIlNSB_11use_defaultESZ_SZ_EEEEEEEPS9_jSF_S9_S9_SV_EEvT0_T1_T2_T3_T4_T6_:
	.zero		969


//--------------------- .nv.constant0._ZN3cub18CUB_300001_SM_10006detail8for_each13static_kernelINS2_12policy_hub_t12policy_500_tEmN6thrust24THRUST_300001_SM_1000_NS8cuda_cub20__uninitialized_fill7functorINS7_10device_ptrIhEEhEEEEvT0_T1_ --------------------------
	.section	.nv.constant0._ZN3cub18CUB_300001_SM_10006detail8for_each13static_kernelINS2_12policy_hub_t12policy_500_tEmN6thrust24THRUST_300001_SM_1000_NS8cuda_cub20__uninitialized_fill7functorINS7_10device_ptrIhEEhEEEEvT0_T1_,"a",@progbits
	.sectionflags	@""
	.align	4
.nv.constant0._ZN3cub18CUB_300001_SM_10006detail8for_each13static_kernelINS2_12policy_hub_t12policy_500_tEmN6thrust24THRUST_300001_SM_1000_NS8cuda_cub20__uninitialized_fill7functorINS7_10device_ptrIhEEhEEEEvT0_T1_:
	.zero		920


//--------------------- .nv.constant0._ZN3cub18CUB_300001_SM_10006detail8for_each13static_kernelINS2_12policy_hub_t12policy_500_tEmN6thrust24THRUST_300001_SM_1000_NS8cuda_cub20__uninitialized_fill7functorINS7_10device_ptrIPiEESC_EEEEvT0_T1_ --------------------------
	.section	.nv.constant0._ZN3cub18CUB_300001_SM_10006detail8for_each13static_kernelINS2_12policy_hub_t12policy_500_tEmN6thrust24THRUST_300001_SM_1000_NS8cuda_cub20__uninitialized_fill7functorINS7_10device_ptrIPiEESC_EEEEvT0_T1_,"a",@progbits
	.sectionflags	@""
	.align	4
.nv.constant0._ZN3cub18CUB_300001_SM_10006detail8for_each13static_kernelINS2_12policy_hub_t12policy_500_tEmN6thrust24THRUST_300001_SM_1000_NS8cuda_cub20__uninitialized_fill7functorINS7_10device_ptrIPiEESC_EEEEvT0_T1_:
	.zero		920


//--------------------- .nv.constant0._ZN3cub18CUB_300001_SM_10006detail8for_each13static_kernelINS2_12policy_hub_t12policy_500_tElN6thrust24THRUST_300001_SM_1000_NS8cuda_cub10__tabulate7functorINS7_6detail15normal_iteratorINS7_10device_ptrIiEEEENS7_6system6detail7generic6detail22compute_sequence_valueIivEElEEEEvT0_T1_ --------------------------
	.section	.nv.constant0._ZN3cub18CUB_300001_SM_10006detail8for_each13static_kernelINS2_12policy_hub_t12policy_500_tElN6thrust24THRUST_300001_SM_1000_NS8cuda_cub10__tabulate7functorINS7_6detail15normal_iteratorINS7_10device_ptrIiEEEENS7_6system6detail7generic6detail22compute_sequence_valueIivEElEEEEvT0_T1_,"a",@progbits
	.sectionflags	@""
	.align	4
.nv.constant0._ZN3cub18CUB_300001_SM_10006detail8for_each13static_kernelINS2_12policy_hub_t12policy_500_tElN6thrust24THRUST_300001_SM_1000_NS8cuda_cub10__tabulate7functorINS7_6detail15normal_iteratorINS7_10device_ptrIiEEEENS7_6system6detail7generic6detail22compute_sequence_valueIivEElEEEEvT0_T1_:
	.zero		920


//--------------------- .nv.constant0._ZN3cub18CUB_300001_SM_10006detail8for_each13static_kernelINS2_12policy_hub_t12policy_500_tEmN6thrust24THRUST_300001_SM_1000_NS8cuda_cub20__uninitialized_fill7functorINS7_10device_ptrIiEEiEEEEvT0_T1_ --------------------------
	.section	.nv.constant0._ZN3cub18CUB_300001_SM_10006detail8for_each13static_kernelINS2_12policy_hub_t12policy_500_tEmN6thrust24THRUST_300001_SM_1000_NS8cuda_cub20__uninitialized_fill7functorINS7_10device_ptrIiEEiEEEEvT0_T1_,"a",@progbits
	.sectionflags	@""
	.align	4
.nv.constant0._ZN3cub18CUB_300001_SM_10006detail8for_each13static_kernelINS2_12policy_hub_t12policy_500_tEmN6thrust24THRUST_300001_SM_1000_NS8cuda_cub20__uninitialized_fill7functorINS7_10device_ptrIiEEiEEEEvT0_T1_:
	.zero		920


//--------------------- .nv.constant0._ZN3cub18CUB_300001_SM_10006detail10merge_sort26DeviceMergeSortMergeKernelINS2_10policy_hubIN6thrust24THRUST_300001_SM_1000_NS6detail15normal_iteratorINS6_10device_ptrIiEEEEE9Policy600ESB_PNS0_8NullTypeESB_SF_y11comp_func_tiSE_EEvbT2_T3_T4_PT6_PT7_T5_PSJ_SJ_NS1_7vsmem_tE --------------------------
	.section	.nv.constant0._ZN3cub18CUB_300001_SM_10006detail10merge_sort26DeviceMergeSortMergeKernelINS2_10policy_hubIN6thrust24THRUST_300001_SM_1000_NS6detail15normal_iteratorINS6_10device_ptrIiEEEEE9Policy600ESB_PNS0_8NullTypeESB_SF_y11comp_func_tiSE_EEvbT2_T3_T4_PT6_PT7_T5_PSJ_SJ_NS1_7vsmem_tE,"a",@progbits
	.sectionflags	@""
	.align	4
.nv.constant0._ZN3cub18CUB_300001_SM_10006detail10merge_sort26DeviceMergeSortMergeKernelINS2_10policy_hubIN6thrust24THRUST_300001_SM_1000_NS6detail15normal_iteratorINS6_10device_ptrIiEEEEE9Policy600ESB_PNS0_8NullTypeESB_SF_y11comp_func_tiSE_EEvbT2_T3_T4_PT6_PT7_T5_PSJ_SJ_NS1_7vsmem_tE:
	.zero		984


//--------------------- .nv.constant0._ZN3cub18CUB_300001_SM_10006detail10merge_sort30DeviceMergeSortPartitionKernelIN6thrust24THRUST_300001_SM_1000_NS6detail15normal_iteratorINS5_10device_ptrIiEEEEy11comp_func_tiEEvbT_PT2_T0_SF_PSF_T1_SF_i --------------------------
	.section	.nv.constant0._ZN3cub18CUB_300001_SM_10006detail10merge_sort30DeviceMergeSortPartitionKernelIN6thrust24THRUST_300001_SM_1000_NS6detail15normal_iteratorINS5_10device_ptrIiEEEEy11comp_func_tiEEvbT_PT2_T0_SF_PSF_T1_SF_i,"a",@progbits
	.sectionflags	@""
	.align	4
.nv.constant0._ZN3cub18CUB_300001_SM_10006detail10merge_sort30DeviceMergeSortPartitionKernelIN6thrust24THRUST_300001_SM_1000_NS6detail15normal_iteratorINS5_10device_ptrIiEEEEy11comp_func_tiEEvbT_PT2_T0_SF_PSF_T1_SF_i:
	.zero		972


//--------------------- .nv.constant0._ZN3cub18CUB_300001_SM_10006detail10merge_sort30DeviceMergeSortBlockSortKernelINS2_10policy_hubIN6thrust24THRUST_300001_SM_1000_NS6detail15normal_iteratorINS6_10device_ptrIiEEEEE9Policy600ESB_PNS0_8NullTypeESB_SF_y11comp_func_tiSE_EEvbT0_T1_T2_T3_T4_PT6_PT7_T5_NS1_7vsmem_tE --------------------------
	.section	.nv.constant0._ZN3cub18CUB_300001_SM_10006detail10merge_sort30DeviceMergeSortBlockSortKernelINS2_10policy_hubIN6thrust24THRUST_300001_SM_1000_NS6detail15normal_iteratorINS6_10device_ptrIiEEEEE9Policy600ESB_PNS0_8NullTypeESB_SF_y11comp_func_tiSE_EEvbT0_T1_T2_T3_T4_PT6_PT7_T5_NS1_7vsmem_tE,"a",@progbits
	.sectionflags	@""
	.align	4
.nv.constant0._ZN3cub18CUB_300001_SM_10006detail10merge_sort30DeviceMergeSortBlockSortKernelINS2_10policy_hubIN6thrust24THRUST_300001_SM_1000_NS6detail15normal_iteratorINS6_10device_ptrIiEEEEE9Policy600ESB_PNS0_8NullTypeESB_SF_y11comp_func_tiSE_EEvbT0_T1_T2_T3_T4_PT6_PT7_T5_NS1_7vsmem_tE:
	.zero		984


//--------------------- .nv.constant0._ZN3cub18CUB_300001_SM_10006detail11EmptyKernelIvEEvv --------------------------
	.section	.nv.constant0._ZN3cub18CUB_300001_SM_10006detail11EmptyKernelIvEEvv,"a",@progbits
	.sectionflags	@""
	.align	4
.nv.constant0._ZN3cub18CUB_300001_SM_10006detail11EmptyKernelIvEEvv:
	.zero		896


//--------------------- SYMBOLS --------------------------

	.type		.nv.reservedSmem.offset0,@object
	.size		.nv.reservedSmem.offset0,0x4
	.type		.nv.reservedSmem.cap,@object
	.size		.nv.reservedSmem.cap,0x4
